	.target	sm_90

	.elftype	@"ET_EXEC"


//--------------------- .note.nv.tkinfo           --------------------------
	.section	.note.nv.tkinfo,"",@"SHT_NOTE"
	.sectionflags	@"SHF_NOTE_NV_TKINFO"
	.tkinfo
        /*0018*/ 	.word	0x00000002
        /*0030*/ 	.string	""
        /*0030*/ 	.string	"ptxas"
        /*0030*/ 	.string	"Cuda compilation tools, release 13.0, V13.0.88"
        /*0030*/ 	.string	"Build cuda_13.0.r13.0/compiler.36424714_0"
        /*0030*/ 	.string	"-arch sm_90 -m 64 "



//--------------------- .note.nv.cuinfo           --------------------------
	.section	.note.nv.cuinfo,"",@"SHT_NOTE"
	.sectionflags	@"SHF_NOTE_NV_CUINFO"
        /*0018*/ 	.short	0x0002
        /*001a*/ 	.short	0x005a
        /*001c*/ 	.short	0x0082
	.zero		2


//--------------------- .nv.info                  --------------------------
	.section	.nv.info,"",@"SHT_CUDA_INFO"
	.align	4


	//----- nvinfo : EIATTR_REGCOUNT
	.align		4
        /*0000*/ 	.byte	0x04, 0x2f
        /*0002*/ 	.short	(.L_1 - .L_0)
	.align		4
.L_0:
        /*0004*/ 	.word	index@(_ZN13group_norm_v214gn_cuda_kernelI6__halfLi320ELi2ELi16ELi40ELi1024ELb1ELi64ELi320ELi320ELi4ELb1ELi18ELb0ELb0ENS_16CompileConditionILi900EEEEEvPT_PKS4_S7_S7_flPfS8_Pj)
        /*0008*/ 	.word	0x00000060


	//----- nvinfo : EIATTR_FRAME_SIZE
	.align		4
.L_1:
        /*000c*/ 	.byte	0x04, 0x11
        /*000e*/ 	.short	(.L_3 - .L_2)
	.align		4
.L_2:
        /*0010*/ 	.word	index@(_ZN13group_norm_v214gn_cuda_kernelI6__halfLi320ELi2ELi16ELi40ELi1024ELb1ELi64ELi320ELi320ELi4ELb1ELi18ELb0ELb0ENS_16CompileConditionILi900EEEEEvPT_PKS4_S7_S7_flPfS8_Pj)
        /*0014*/ 	.word	0x00000080


	//----- nvinfo : EIATTR_REGCOUNT
	.align		4
.L_3:
        /*0018*/ 	.byte	0x04, 0x2f
        /*001a*/ 	.short	(.L_5 - .L_4)
	.align		4
.L_4:
        /*001c*/ 	.word	index@(_ZN13group_norm_v214gn_cuda_kernelI6__halfLi320ELi3ELi16ELi40ELi1024ELb1ELi64ELi320ELi320ELi4ELb1ELi21ELb0ELb0ENS_16CompileConditionILi900EEEEEvPT_PKS4_S7_S7_flPfS8_Pj)
        /*0020*/ 	.word	0x00000040


	//----- nvinfo : EIATTR_FRAME_SIZE
	.align		4
.L_5:
        /*0024*/ 	.byte	0x04, 0x11
        /*0026*/ 	.short	(.L_7 - .L_6)
	.align		4
.L_6:
        /*0028*/ 	.word	index@(_ZN13group_norm_v214gn_cuda_kernelI6__halfLi320ELi3ELi16ELi40ELi1024ELb1ELi64ELi320ELi320ELi4ELb1ELi21ELb0ELb0ENS_16CompileConditionILi900EEEEEvPT_PKS4_S7_S7_flPfS8_Pj)
        /*002c*/ 	.word	0x00000168


	//----- nvinfo : EIATTR_REGCOUNT
	.align		4
.L_7:
        /*0030*/ 	.byte	0x04, 0x2f
        /*0032*/ 	.short	(.L_9 - .L_8)
	.align		4
.L_8:
        /*0034*/ 	.word	index@(_ZN13group_norm_v214gn_cuda_kernelI6__halfLi320ELi1ELi16ELi40ELi1024ELb1ELi128ELi320ELi320ELi4ELb1ELi18ELb0ELb0ENS_16CompileConditionILi900EEEEEvPT_PKS4_S7_S7_flPfS8_Pj)
        /*0038*/ 	.word	0x000000a8


	//----- nvinfo : EIATTR_FRAME_SIZE
	.align		4
.L_9:
        /*003c*/ 	.byte	0x04, 0x11
        /*003e*/ 	.short	(.L_11 - .L_10)
	.align		4
.L_10:
        /*0040*/ 	.word	index@(_ZN13group_norm_v214gn_cuda_kernelI6__halfLi320ELi1ELi16ELi40ELi1024ELb1ELi128ELi320ELi320ELi4ELb1ELi18ELb0ELb0ENS_16CompileConditionILi900EEEEEvPT_PKS4_S7_S7_flPfS8_Pj)
        /*0044*/ 	.word	0x00000138


	//----- nvinfo : EIATTR_REGCOUNT
	.align		4
.L_11:
        /*0048*/ 	.byte	0x04, 0x2f
        /*004a*/ 	.short	(.L_13 - .L_12)
	.align		4
.L_12:
        /*004c*/ 	.word	index@(_ZN13group_norm_v214gn_cuda_kernelI6__halfLi320ELi1ELi16ELi40ELi1024ELb1ELi64ELi320ELi320ELi4ELb1ELi9ELb0ELb0ENS_16CompileConditionILi900EEEEEvPT_PKS4_S7_S7_flPfS8_Pj)
        /*0050*/ 	.word	0x000000a8


	//----- nvinfo : EIATTR_FRAME_SIZE
	.align		4
.L_13:
        /*0054*/ 	.byte	0x04, 0x11
        /*0056*/ 	.short	(.L_15 - .L_14)
	.align		4
.L_14:
        /*0058*/ 	.word	index@(_ZN13group_norm_v214gn_cuda_kernelI6__halfLi320ELi1ELi16ELi40ELi1024ELb1ELi64ELi320ELi320ELi4ELb1ELi9ELb0ELb0ENS_16CompileConditionILi900EEEEEvPT_PKS4_S7_S7_flPfS8_Pj)
        /*005c*/ 	.word	0x00000000


	//----- nvinfo : EIATTR_REGCOUNT
	.align		4
.L_15:
        /*0060*/ 	.byte	0x04, 0x2f
        /*0062*/ 	.short	(.L_17 - .L_16)
	.align		4
.L_16:
        /*0064*/ 	.word	index@(_ZN13group_norm_v214gn_cuda_kernelI6__halfLi320ELi3ELi16ELi40ELi1024ELb1ELi32ELi320ELi320ELi4ELb1ELi10ELb0ELb0ENS_16CompileConditionILi900EEEEEvPT_PKS4_S7_S7_flPfS8_Pj)
        /*0068*/ 	.word	0x00000040


	//----- nvinfo : EIATTR_FRAME_SIZE
	.align		4
.L_17:
        /*006c*/ 	.byte	0x04, 0x11
        /*006e*/ 	.short	(.L_19 - .L_18)
	.align		4
.L_18:
        /*0070*/ 	.word	index@(_ZN13group_norm_v214gn_cuda_kernelI6__halfLi320ELi3ELi16ELi40ELi1024ELb1ELi32ELi320ELi320ELi4ELb1ELi10ELb0ELb0ENS_16CompileConditionILi900EEEEEvPT_PKS4_S7_S7_flPfS8_Pj)
        /*0074*/ 	.word	0x00000038


	//----- nvinfo : EIATTR_REGCOUNT
	.align		4
.L_19:
        /*0078*/ 	.byte	0x04, 0x2f
        /*007a*/ 	.short	(.L_21 - .L_20)
	.align		4
.L_20:
        /*007c*/ 	.word	index@(_ZN13group_norm_v214gn_cuda_kernelI6__halfLi320ELi1ELi16ELi40ELi1024ELb1ELi32ELi320ELi320ELi4ELb1ELi4ELb0ELb0ENS_16CompileConditionILi900EEEEEvPT_PKS4_S7_S7_flPfS8_Pj)
        /*0080*/ 	.word	0x0000007d


	//----- nvinfo : EIATTR_FRAME_SIZE
	.align		4
.L_21:
        /*0084*/ 	.byte	0x04, 0x11
        /*0086*/ 	.short	(.L_23 - .L_22)
	.align		4
.L_22:
        /*0088*/ 	.word	index@(_ZN13group_norm_v214gn_cuda_kernelI6__halfLi320ELi1ELi16ELi40ELi1024ELb1ELi32ELi320ELi320ELi4ELb1ELi4ELb0ELb0ENS_16CompileConditionILi900EEEEEvPT_PKS4_S7_S7_flPfS8_Pj)
        /*008c*/ 	.word	0x00000000


	//----- nvinfo : EIATTR_REGCOUNT
	.align		4
.L_23:
        /*0090*/ 	.byte	0x04, 0x2f
        /*0092*/ 	.short	(.L_25 - .L_24)
	.align		4
.L_24:
        /*0094*/ 	.word	index@(_ZN13group_norm_v214gn_cuda_kernelI6__halfLi320ELi3ELi16ELi40ELi1024ELb1ELi16ELi320ELi320ELi4ELb1ELi5ELb0ELb0ENS_16CompileConditionILi900EEEEEvPT_PKS4_S7_S7_flPfS8_Pj)
        /*0098*/ 	.word	0x00000040


	//----- nvinfo : EIATTR_FRAME_SIZE
	.align		4
.L_25:
        /*009c*/ 	.byte	0x04, 0x11
        /*009e*/ 	.short	(.L_27 - .L_26)
	.align		4
.L_26:
        /*00a0*/ 	.word	index@(_ZN13group_norm_v214gn_cuda_kernelI6__halfLi320ELi3ELi16ELi40ELi1024ELb1ELi16ELi320ELi320ELi4ELb1ELi5ELb0ELb0ENS_16CompileConditionILi900EEEEEvPT_PKS4_S7_S7_flPfS8_Pj)
        /*00a4*/ 	.word	0x00000000


	//----- nvinfo : EIATTR_REGCOUNT
	.align		4
.L_27:
        /*00a8*/ 	.byte	0x04, 0x2f
        /*00aa*/ 	.short	(.L_29 - .L_28)
	.align		4
.L_28:
        /*00ac*/ 	.word	index@(_ZN13group_norm_v214gn_cuda_kernelI6__halfLi320ELi1ELi16ELi40ELi1024ELb1ELi16ELi320ELi320ELi4ELb1ELi2ELb0ELb0ENS_16CompileConditionILi900EEEEEvPT_PKS4_S7_S7_flPfS8_Pj)
        /*00b0*/ 	.word	0x0000004c


	//----- nvinfo : EIATTR_FRAME_SIZE
	.align		4
.L_29:
        /*00b4*/ 	.byte	0x04, 0x11
        /*00b6*/ 	.short	(.L_31 - .L_30)
	.align		4
.L_30:
        /*00b8*/ 	.word	index@(_ZN13group_norm_v214gn_cuda_kernelI6__halfLi320ELi1ELi16ELi40ELi1024ELb1ELi16ELi320ELi320ELi4ELb1ELi2ELb0ELb0ENS_16CompileConditionILi900EEEEEvPT_PKS4_S7_S7_flPfS8_Pj)
        /*00bc*/ 	.word	0x00000000


	//----- nvinfo : EIATTR_REGCOUNT
	.align		4
.L_31:
        /*00c0*/ 	.byte	0x04, 0x2f
        /*00c2*/ 	.short	(.L_33 - .L_32)
	.align		4
.L_32:
        /*00c4*/ 	.word	index@(_ZN13group_norm_v214gn_cuda_kernelI6__halfLi320ELi3ELi16ELi40ELi1024ELb1ELi8ELi320ELi320ELi4ELb1ELi2ELb0ELb0ENS_16CompileConditionILi900EEEEEvPT_PKS4_S7_S7_flPfS8_Pj)
        /*00c8*/ 	.word	0x00000040


	//----- nvinfo : EIATTR_FRAME_SIZE
	.align		4
.L_33:
        /*00cc*/ 	.byte	0x04, 0x11
        /*00ce*/ 	.short	(.L_35 - .L_34)
	.align		4
.L_34:
        /*00d0*/ 	.word	index@(_ZN13group_norm_v214gn_cuda_kernelI6__halfLi320ELi3ELi16ELi40ELi1024ELb1ELi8ELi320ELi320ELi4ELb1ELi2ELb0ELb0ENS_16CompileConditionILi900EEEEEvPT_PKS4_S7_S7_flPfS8_Pj)
        /*00d4*/ 	.word	0x00000000


	//----- nvinfo : EIATTR_REGCOUNT
	.align		4
.L_35:
        /*00d8*/ 	.byte	0x04, 0x2f
        /*00da*/ 	.short	(.L_37 - .L_36)
	.align		4
.L_36:
        /*00dc*/ 	.word	index@(_ZN13group_norm_v214gn_cuda_kernelI6__halfLi320ELi2ELi32ELi20ELi1024ELb0ELi64ELi320ELi320ELi4ELb1ELi18ELb0ELb0ENS_16CompileConditionILi900EEEEEvPT_PKS4_S7_S7_flPfS8_Pj)
        /*00e0*/ 	.word	0x00000060


	//----- nvinfo : EIATTR_FRAME_SIZE
	.align		4
.L_37:
        /*00e4*/ 	.byte	0x04, 0x11
        /*00e6*/ 	.short	(.L_39 - .L_38)
	.align		4
.L_38:
        /*00e8*/ 	.word	index@(_ZN13group_norm_v214gn_cuda_kernelI6__halfLi320ELi2ELi32ELi20ELi1024ELb0ELi64ELi320ELi320ELi4ELb1ELi18ELb0ELb0ENS_16CompileConditionILi900EEEEEvPT_PKS4_S7_S7_flPfS8_Pj)
        /*00ec*/ 	.word	0x00000088


	//----- nvinfo : EIATTR_REGCOUNT
	.align		4
.L_39:
        /*00f0*/ 	.byte	0x04, 0x2f
        /*00f2*/ 	.short	(.L_41 - .L_40)
	.align		4
.L_40:
        /*00f4*/ 	.word	index@(_ZN13group_norm_v214gn_cuda_kernelI6__halfLi320ELi3ELi32ELi20ELi1024ELb0ELi64ELi320ELi320ELi4ELb1ELi21ELb0ELb0ENS_16CompileConditionILi900EEEEEvPT_PKS4_S7_S7_flPfS8_Pj)
        /*00f8*/ 	.word	0x00000040


	//----- nvinfo : EIATTR_FRAME_SIZE
	.align		4
.L_41:
        /*00fc*/ 	.byte	0x04, 0x11
        /*00fe*/ 	.short	(.L_43 - .L_42)
	.align		4
.L_42:
        /*0100*/ 	.word	index@(_ZN13group_norm_v214gn_cuda_kernelI6__halfLi320ELi3ELi32ELi20ELi1024ELb0ELi64ELi320ELi320ELi4ELb1ELi21ELb0ELb0ENS_16CompileConditionILi900EEEEEvPT_PKS4_S7_S7_flPfS8_Pj)
        /*0104*/ 	.word	0x00000160


	//----- nvinfo : EIATTR_REGCOUNT
	.align		4
.L_43:
        /*0108*/ 	.byte	0x04, 0x2f
        /*010a*/ 	.short	(.L_45 - .L_44)
	.align		4
.L_44:
        /*010c*/ 	.word	index@(_ZN13group_norm_v214gn_cuda_kernelI6__halfLi320ELi1ELi32ELi20ELi1024ELb0ELi128ELi320ELi320ELi4ELb1ELi18ELb0ELb0ENS_16CompileConditionILi900EEEEEvPT_PKS4_S7_S7_flPfS8_Pj)
        /*0110*/ 	.word	0x000000a8


	//----- nvinfo : EIATTR_FRAME_SIZE
	.align		4
.L_45:
        /*0114*/ 	.byte	0x04, 0x11
        /*0116*/ 	.short	(.L_47 - .L_46)
	.align		4
.L_46:
        /*0118*/ 	.word	index@(_ZN13group_norm_v214gn_cuda_kernelI6__halfLi320ELi1ELi32ELi20ELi1024ELb0ELi128ELi320ELi320ELi4ELb1ELi18ELb0ELb0ENS_16CompileConditionILi900EEEEEvPT_PKS4_S7_S7_flPfS8_Pj)
        /*011c*/ 	.word	0x00000130


	//----- nvinfo : EIATTR_REGCOUNT
	.align		4
.L_47:
        /*0120*/ 	.byte	0x04, 0x2f
        /*0122*/ 	.short	(.L_49 - .L_48)
	.align		4
.L_48:
        /*0124*/ 	.word	index@(_ZN13group_norm_v214gn_cuda_kernelI6__halfLi320ELi1ELi32ELi20ELi1024ELb0ELi64ELi320ELi320ELi4ELb1ELi9ELb0ELb0ENS_16CompileConditionILi900EEEEEvPT_PKS4_S7_S7_flPfS8_Pj)
        /*0128*/ 	.word	0x000000a8


	//----- nvinfo : EIATTR_FRAME_SIZE
	.align		4
.L_49:
        /*012c*/ 	.byte	0x04, 0x11
        /*012e*/ 	.short	(.L_51 - .L_50)
	.align		4
.L_50:
        /*0130*/ 	.word	index@(_ZN13group_norm_v214gn_cuda_kernelI6__halfLi320ELi1ELi32ELi20ELi1024ELb0ELi64ELi320ELi320ELi4ELb1ELi9ELb0ELb0ENS_16CompileConditionILi900EEEEEvPT_PKS4_S7_S7_flPfS8_Pj)
        /*0134*/ 	.word	0x00000000


	//----- nvinfo : EIATTR_REGCOUNT
	.align		4
.L_51:
        /*0138*/ 	.byte	0x04, 0x2f
        /*013a*/ 	.short	(.L_53 - .L_52)
	.align		4
.L_52:
        /*013c*/ 	.word	index@(_ZN13group_norm_v214gn_cuda_kernelI6__halfLi320ELi3ELi32ELi20ELi1024ELb0ELi32ELi320ELi320ELi4ELb1ELi10ELb0ELb0ENS_16CompileConditionILi900EEEEEvPT_PKS4_S7_S7_flPfS8_Pj)
        /*0140*/ 	.word	0x00000040


	//----- nvinfo : EIATTR_FRAME_SIZE
	.align		4
.L_53:
        /*0144*/ 	.byte	0x04, 0x11
        /*0146*/ 	.short	(.L_55 - .L_54)
	.align		4
.L_54:
        /*0148*/ 	.word	index@(_ZN13group_norm_v214gn_cuda_kernelI6__halfLi320ELi3ELi32ELi20ELi1024ELb0ELi32ELi320ELi320ELi4ELb1ELi10ELb0ELb0ENS_16CompileConditionILi900EEEEEvPT_PKS4_S7_S7_flPfS8_Pj)
        /*014c*/ 	.word	0x00000018


	//----- nvinfo : EIATTR_REGCOUNT
	.align		4
.L_55:
        /*0150*/ 	.byte	0x04, 0x2f
        /*0152*/ 	.short	(.L_57 - .L_56)
	.align		4
.L_56:
        /*0154*/ 	.word	index@(_ZN13group_norm_v214gn_cuda_kernelI6__halfLi320ELi1ELi32ELi20ELi1024ELb0ELi32ELi320ELi320ELi4ELb1ELi4ELb0ELb0ENS_16CompileConditionILi900EEEEEvPT_PKS4_S7_S7_flPfS8_Pj)
        /*0158*/ 	.word	0x00000050


	//----- nvinfo : EIATTR_FRAME_SIZE
	.align		4
.L_57:
        /*015c*/ 	.byte	0x04, 0x11
        /*015e*/ 	.short	(.L_59 - .L_58)
	.align		4
.L_58:
        /*0160*/ 	.word	index@(_ZN13group_norm_v214gn_cuda_kernelI6__halfLi320ELi1ELi32ELi20ELi1024ELb0ELi32ELi320ELi320ELi4ELb1ELi4ELb0ELb0ENS_16CompileConditionILi900EEEEEvPT_PKS4_S7_S7_flPfS8_Pj)
        /*0164*/ 	.word	0x00000000


	//----- nvinfo : EIATTR_REGCOUNT
	.align		4
.L_59:
        /*0168*/ 	.byte	0x04, 0x2f
        /*016a*/ 	.short	(.L_61 - .L_60)
	.align		4
.L_60:
        /*016c*/ 	.word	index@(_ZN13group_norm_v214gn_cuda_kernelI6__halfLi320ELi3ELi32ELi20ELi1024ELb0ELi16ELi320ELi320ELi4ELb1ELi5ELb0ELb0ENS_16CompileConditionILi900EEEEEvPT_PKS4_S7_S7_flPfS8_Pj)
        /*0170*/ 	.word	0x00000030


	//----- nvinfo : EIATTR_FRAME_SIZE
	.align		4
.L_61:
        /*0174*/ 	.byte	0x04, 0x11
        /*0176*/ 	.short	(.L_63 - .L_62)
	.align		4
.L_62:
        /*0178*/ 	.word	index@(_ZN13group_norm_v214gn_cuda_kernelI6__halfLi320ELi3ELi32ELi20ELi1024ELb0ELi16ELi320ELi320ELi4ELb1ELi5ELb0ELb0ENS_16CompileConditionILi900EEEEEvPT_PKS4_S7_S7_flPfS8_Pj)
        /*017c*/ 	.word	0x00000000


	//----- nvinfo : EIATTR_REGCOUNT
	.align		4
.L_63:
        /*0180*/ 	.byte	0x04, 0x2f
        /*0182*/ 	.short	(.L_65 - .L_64)
	.align		4
.L_64:
        /*0184*/ 	.word	index@(_ZN13group_norm_v214gn_cuda_kernelI6__halfLi320ELi1ELi32ELi20ELi1024ELb0ELi16ELi320ELi320ELi4ELb1ELi2ELb0ELb0ENS_16CompileConditionILi900EEEEEvPT_PKS4_S7_S7_flPfS8_Pj)
        /*0188*/ 	.word	0x00000040


	//----- nvinfo : EIATTR_FRAME_SIZE
	.align		4
.L_65:
        /*018c*/ 	.byte	0x04, 0x11
        /*018e*/ 	.short	(.L_67 - .L_66)
	.align		4
.L_66:
        /*0190*/ 	.word	index@(_ZN13group_norm_v214gn_cuda_kernelI6__halfLi320ELi1ELi32ELi20ELi1024ELb0ELi16ELi320ELi320ELi4ELb1ELi2ELb0ELb0ENS_16CompileConditionILi900EEEEEvPT_PKS4_S7_S7_flPfS8_Pj)
        /*0194*/ 	.word	0x00000000


	//----- nvinfo : EIATTR_REGCOUNT
	.align		4
.L_67:
        /*0198*/ 	.byte	0x04, 0x2f
        /*019a*/ 	.short	(.L_69 - .L_68)
	.align		4
.L_68:
        /*019c*/ 	.word	index@(_ZN13group_norm_v214gn_cuda_kernelI6__halfLi320ELi3ELi32ELi20ELi1024ELb0ELi8ELi320ELi320ELi4ELb1ELi2ELb0ELb0ENS_16CompileConditionILi900EEEEEvPT_PKS4_S7_S7_flPfS8_Pj)
        /*01a0*/ 	.word	0x00000038


	//----- nvinfo : EIATTR_FRAME_SIZE
	.align		4
.L_69:
        /*01a4*/ 	.byte	0x04, 0x11
        /*01a6*/ 	.short	(.L_71 - .L_70)
	.align		4
.L_70:
        /*01a8*/ 	.word	index@(_ZN13group_norm_v214gn_cuda_kernelI6__halfLi320ELi3ELi32ELi20ELi1024ELb0ELi8ELi320ELi320ELi4ELb1ELi2ELb0ELb0ENS_16CompileConditionILi900EEEEEvPT_PKS4_S7_S7_flPfS8_Pj)
        /*01ac*/ 	.word	0x00000000


	//----- nvinfo : EIATTR_REGCOUNT
	.align		4
.L_71:
        /*01b0*/ 	.byte	0x04, 0x2f
        /*01b2*/ 	.short	(.L_73 - .L_72)
	.align		4
.L_72:
        /*01b4*/ 	.word	index@(_ZN13group_norm_v218gn_bwd_cuda_kernelI6__halfLi320ELi3ELi16ELi40ELi1024ELb1ELb1ELi32ELi320ELi320ELi4ELb1ELi12ELb0ELb0ELNS_15WgradSyncMethodE3ENS_16CompileConditionILi900EEEEEvPT_S6_S6_PKS5_S8_S8_S8_PKfflPfPj)
        /*01b8*/ 	.word	0x00000040


	//----- nvinfo : EIATTR_FRAME_SIZE
	.align		4
.L_73:
        /*01bc*/ 	.byte	0x04, 0x11
        /*01be*/ 	.short	(.L_75 - .L_74)
	.align		4
.L_74:
        /*01c0*/ 	.word	index@(_ZN13group_norm_v218gn_bwd_cuda_kernelI6__halfLi320ELi3ELi16ELi40ELi1024ELb1ELb1ELi32ELi320ELi320ELi4ELb1ELi12ELb0ELb0ELNS_15WgradSyncMethodE3ENS_16CompileConditionILi900EEEEEvPT_S6_S6_PKS5_S8_S8_S8_PKfflPfPj)
        /*01c4*/ 	.word	0x00000120


	//----- nvinfo : EIATTR_REGCOUNT
	.align		4
.L_75:
        /*01c8*/ 	.byte	0x04, 0x2f
        /*01ca*/ 	.short	(.L_77 - .L_76)
	.align		4
.L_76:
        /*01cc*/ 	.word	index@(_ZN13group_norm_v218gn_bwd_cuda_kernelI6__halfLi320ELi3ELi16ELi40ELi1024ELb1ELb1ELi32ELi320ELi320ELi4ELb1ELi10ELb0ELb0ELNS_15WgradSyncMethodE3ENS_16CompileConditionILi900EEEEEvPT_S6_S6_PKS5_S8_S8_S8_PKfflPfPj)
        /*01d0*/ 	.word	0x00000040


	//----- nvinfo : EIATTR_FRAME_SIZE
	.align		4
.L_77:
        /*01d4*/ 	.byte	0x04, 0x11
        /*01d6*/ 	.short	(.L_79 - .L_78)
	.align		4
.L_78:
        /*01d8*/ 	.word	index@(_ZN13group_norm_v218gn_bwd_cuda_kernelI6__halfLi320ELi3ELi16ELi40ELi1024ELb1ELb1ELi32ELi320ELi320ELi4ELb1ELi10ELb0ELb0ELNS_15WgradSyncMethodE3ENS_16CompileConditionILi900EEEEEvPT_S6_S6_PKS5_S8_S8_S8_PKfflPfPj)
        /*01dc*/ 	.word	0x00000120


	//----- nvinfo : EIATTR_REGCOUNT
	.align		4
.L_79:
        /*01e0*/ 	.byte	0x04, 0x2f
        /*01e2*/ 	.short	(.L_81 - .L_80)
	.align		4
.L_80:
        /*01e4*/ 	.word	index@(_ZN13group_norm_v218gn_bwd_cuda_kernelI6__halfLi320ELi2ELi16ELi40ELi1024ELb1ELb1ELi32ELi320ELi320ELi4ELb1ELi8ELb0ELb0ELNS_15WgradSyncMethodE3ENS_16CompileConditionILi900EEEEEvPT_S6_S6_PKS5_S8_S8_S8_PKfflPfPj)
        /*01e8*/ 	.word	0x00000060


	//----- nvinfo : EIATTR_FRAME_SIZE
	.align		4
.L_81:
        /*01ec*/ 	.byte	0x04, 0x11
        /*01ee*/ 	.short	(.L_83 - .L_82)
	.align		4
.L_82:
        /*01f0*/ 	.word	index@(_ZN13group_norm_v218gn_bwd_cuda_kernelI6__halfLi320ELi2ELi16ELi40ELi1024ELb1ELb1ELi32ELi320ELi320ELi4ELb1ELi8ELb0ELb0ELNS_15WgradSyncMethodE3ENS_16CompileConditionILi900EEEEEvPT_S6_S6_PKS5_S8_S8_S8_PKfflPfPj)
        /*01f4*/ 	.word	0x00000050


	//----- nvinfo : EIATTR_REGCOUNT
	.align		4
.L_83:
        /*01f8*/ 	.byte	0x04, 0x2f
        /*01fa*/ 	.short	(.L_85 - .L_84)
	.align		4
.L_84:
        /*01fc*/ 	.word	index@(_ZN13group_norm_v218gn_bwd_cuda_kernelI6__halfLi320ELi1ELi16ELi40ELi1024ELb1ELb1ELi64ELi320ELi320ELi4ELb1ELi8ELb0ELb0ELNS_15WgradSyncMethodE3ENS_16CompileConditionILi900EEEEEvPT_S6_S6_PKS5_S8_S8_S8_PKfflPfPj)
        /*0200*/ 	.word	0x000000a8


	//----- nvinfo : EIATTR_FRAME_SIZE
	.align		4
.L_85:
        /*0204*/ 	.byte	0x04, 0x11
        /*0206*/ 	.short	(.L_87 - .L_86)
	.align		4
.L_86:
        /*0208*/ 	.word	index@(_ZN13group_norm_v218gn_bwd_cuda_kernelI6__halfLi320ELi1ELi16ELi40ELi1024ELb1ELb1ELi64ELi320ELi320ELi4ELb1ELi8ELb0ELb0ELNS_15WgradSyncMethodE3ENS_16CompileConditionILi900EEEEEvPT_S6_S6_PKS5_S8_S8_S8_PKfflPfPj)
        /*020c*/ 	.word	0x00000080


	//----- nvinfo : EIATTR_REGCOUNT
	.align		4
.L_87:
        /*0210*/ 	.byte	0x04, 0x2f
        /*0212*/ 	.short	(.L_89 - .L_88)
	.align		4
.L_88:
        /*0214*/ 	.word	index@(_ZN13group_norm_v218gn_bwd_cuda_kernelI6__halfLi320ELi1ELi16ELi40ELi1024ELb1ELb1ELi32ELi320ELi320ELi4ELb1ELi4ELb0ELb0ELNS_15WgradSyncMethodE3ENS_16CompileConditionILi900EEEEEvPT_S6_S6_PKS5_S8_S8_S8_PKfflPfPj)
        /*0218*/ 	.word	0x0000008a


	//----- nvinfo : EIATTR_FRAME_SIZE
	.align		4
.L_89:
        /*021c*/ 	.byte	0x04, 0x11
        /*021e*/ 	.short	(.L_91 - .L_90)
	.align		4
.L_90:
        /*0220*/ 	.word	index@(_ZN13group_norm_v218gn_bwd_cuda_kernelI6__halfLi320ELi1ELi16ELi40ELi1024ELb1ELb1ELi32ELi320ELi320ELi4ELb1ELi4ELb0ELb0ELNS_15WgradSyncMethodE3ENS_16CompileConditionILi900EEEEEvPT_S6_S6_PKS5_S8_S8_S8_PKfflPfPj)
        /*0224*/ 	.word	0x00000000


	//----- nvinfo : EIATTR_REGCOUNT
	.align		4
.L_91:
        /*0228*/ 	.byte	0x04, 0x2f
        /*022a*/ 	.short	(.L_93 - .L_92)
	.align		4
.L_92:
        /*022c*/ 	.word	index@(_ZN13group_norm_v218gn_bwd_cuda_kernelI6__halfLi320ELi3ELi16ELi40ELi1024ELb1ELb1ELi16ELi320ELi320ELi4ELb1ELi4ELb0ELb0ELNS_15WgradSyncMethodE3ENS_16CompileConditionILi900EEEEEvPT_S6_S6_PKS5_S8_S8_S8_PKfflPfPj)
        /*0230*/ 	.word	0x00000040


	//----- nvinfo : EIATTR_FRAME_SIZE
	.align		4
.L_93:
        /*0234*/ 	.byte	0x04, 0x11
        /*0236*/ 	.short	(.L_95 - .L_94)
	.align		4
.L_94:
        /*0238*/ 	.word	index@(_ZN13group_norm_v218gn_bwd_cuda_kernelI6__halfLi320ELi3ELi16ELi40ELi1024ELb1ELb1ELi16ELi320ELi320ELi4ELb1ELi4ELb0ELb0ELNS_15WgradSyncMethodE3ENS_16CompileConditionILi900EEEEEvPT_S6_S6_PKS5_S8_S8_S8_PKfflPfPj)
        /*023c*/ 	.word	0x00000020


	//----- nvinfo : EIATTR_REGCOUNT
	.align		4
.L_95:
        /*0240*/ 	.byte	0x04, 0x2f
        /*0242*/ 	.short	(.L_97 - .L_96)
	.align		4
.L_96:
        /*0244*/ 	.word	index@(_ZN13group_norm_v218gn_bwd_cuda_kernelI6__halfLi320ELi1ELi16ELi40ELi1024ELb1ELb1ELi16ELi320ELi320ELi4ELb1ELi2ELb0ELb0ELNS_15WgradSyncMethodE3ENS_16CompileConditionILi900EEEEEvPT_S6_S6_PKS5_S8_S8_S8_PKfflPfPj)
        /*0248*/ 	.word	0x0000006e


	//----- nvinfo : EIATTR_FRAME_SIZE
	.align		4
.L_97:
        /*024c*/ 	.byte	0x04, 0x11
        /*024e*/ 	.short	(.L_99 - .L_98)
	.align		4
.L_98:
        /*0250*/ 	.word	index@(_ZN13group_norm_v218gn_bwd_cuda_kernelI6__halfLi320ELi1ELi16ELi40ELi1024ELb1ELb1ELi16ELi320ELi320ELi4ELb1ELi2ELb0ELb0ELNS_15WgradSyncMethodE3ENS_16CompileConditionILi900EEEEEvPT_S6_S6_PKS5_S8_S8_S8_PKfflPfPj)
        /*0254*/ 	.word	0x00000000


	//----- nvinfo : EIATTR_REGCOUNT
	.align		4
.L_99:
        /*0258*/ 	.byte	0x04, 0x2f
        /*025a*/ 	.short	(.L_101 - .L_100)
	.align		4
.L_100:
        /*025c*/ 	.word	index@(_ZN13group_norm_v218gn_bwd_cuda_kernelI6__halfLi320ELi3ELi16ELi40ELi1024ELb1ELb1ELi8ELi320ELi320ELi4ELb1ELi2ELb0ELb0ELNS_15WgradSyncMethodE3ENS_16CompileConditionILi900EEEEEvPT_S6_S6_PKS5_S8_S8_S8_PKfflPfPj)
        /*0260*/ 	.word	0x00000040


	//----- nvinfo : EIATTR_FRAME_SIZE
	.align		4
.L_101:
        /*0264*/ 	.byte	0x04, 0x11
        /*0266*/ 	.short	(.L_103 - .L_102)
	.align		4
.L_102:
        /*0268*/ 	.word	index@(_ZN13group_norm_v218gn_bwd_cuda_kernelI6__halfLi320ELi3ELi16ELi40ELi1024ELb1ELb1ELi8ELi320ELi320ELi4ELb1ELi2ELb0ELb0ELNS_15WgradSyncMethodE3ENS_16CompileConditionILi900EEEEEvPT_S6_S6_PKS5_S8_S8_S8_PKfflPfPj)
        /*026c*/ 	.word	0x00000000


	//----- nvinfo : EIATTR_REGCOUNT
	.align		4
.L_103:
        /*0270*/ 	.byte	0x04, 0x2f
        /*0272*/ 	.short	(.L_105 - .L_104)
	.align		4
.L_104:
        /*0274*/ 	.word	index@(_ZN13group_norm_v218gn_bwd_cuda_kernelI6__halfLi320ELi3ELi32ELi20ELi1024ELb0ELb1ELi32ELi320ELi320ELi4ELb1ELi12ELb0ELb0ELNS_15WgradSyncMethodE3ENS_16CompileConditionILi900EEEEEvPT_S6_S6_PKS5_S8_S8_S8_PKfflPfPj)
        /*0278*/ 	.word	0x00000040


	//----- nvinfo : EIATTR_FRAME_SIZE
	.align		4
.L_105:
        /*027c*/ 	.byte	0x04, 0x11
        /*027e*/ 	.short	(.L_107 - .L_106)
	.align		4
.L_106:
        /*0280*/ 	.word	index@(_ZN13group_norm_v218gn_bwd_cuda_kernelI6__halfLi320ELi3ELi32ELi20ELi1024ELb0ELb1ELi32ELi320ELi320ELi4ELb1ELi12ELb0ELb0ELNS_15WgradSyncMethodE3ENS_16CompileConditionILi900EEEEEvPT_S6_S6_PKS5_S8_S8_S8_PKfflPfPj)
        /*0284*/ 	.word	0x000000e0


	//----- nvinfo : EIATTR_REGCOUNT
	.align		4
.L_107:
        /*0288*/ 	.byte	0x04, 0x2f
        /*028a*/ 	.short	(.L_109 - .L_108)
	.align		4
.L_108:
        /*028c*/ 	.word	index@(_ZN13group_norm_v218gn_bwd_cuda_kernelI6__halfLi320ELi3ELi32ELi20ELi1024ELb0ELb1ELi32ELi320ELi320ELi4ELb1ELi10ELb0ELb0ELNS_15WgradSyncMethodE3ENS_16CompileConditionILi900EEEEEvPT_S6_S6_PKS5_S8_S8_S8_PKfflPfPj)
        /*0290*/ 	.word	0x00000040


	//----- nvinfo : EIATTR_FRAME_SIZE
	.align		4
.L_109:
        /*0294*/ 	.byte	0x04, 0x11
        /*0296*/ 	.short	(.L_111 - .L_110)
	.align		4
.L_110:
        /*0298*/ 	.word	index@(_ZN13group_norm_v218gn_bwd_cuda_kernelI6__halfLi320ELi3ELi32ELi20ELi1024ELb0ELb1ELi32ELi320ELi320ELi4ELb1ELi10ELb0ELb0ELNS_15WgradSyncMethodE3ENS_16CompileConditionILi900EEEEEvPT_S6_S6_PKS5_S8_S8_S8_PKfflPfPj)
        /*029c*/ 	.word	0x000000e0


	//----- nvinfo : EIATTR_REGCOUNT
	.align		4
.L_111:
        /*02a0*/ 	.byte	0x04, 0x2f
        /*02a2*/ 	.short	(.L_113 - .L_112)
	.align		4
.L_112:
        /*02a4*/ 	.word	index@(_ZN13group_norm_v218gn_bwd_cuda_kernelI6__halfLi320ELi2ELi32ELi20ELi1024ELb0ELb1ELi32ELi320ELi320ELi4ELb1ELi8ELb0ELb0ELNS_15WgradSyncMethodE3ENS_16CompileConditionILi900EEEEEvPT_S6_S6_PKS5_S8_S8_S8_PKfflPfPj)
        /*02a8*/ 	.word	0x00000060


	//----- nvinfo : EIATTR_FRAME_SIZE
	.align		4
.L_113:
        /*02ac*/ 	.byte	0x04, 0x11
        /*02ae*/ 	.short	(.L_115 - .L_114)
	.align		4
.L_114:
        /*02b0*/ 	.word	index@(_ZN13group_norm_v218gn_bwd_cuda_kernelI6__halfLi320ELi2ELi32ELi20ELi1024ELb0ELb1ELi32ELi320ELi320ELi4ELb1ELi8ELb0ELb0ELNS_15WgradSyncMethodE3ENS_16CompileConditionILi900EEEEEvPT_S6_S6_PKS5_S8_S8_S8_PKfflPfPj)
        /*02b4*/ 	.word	0x00000038


	//----- nvinfo : EIATTR_REGCOUNT
	.align		4
.L_115:
        /*02b8*/ 	.byte	0x04, 0x2f
        /*02ba*/ 	.short	(.L_117 - .L_116)
	.align		4
.L_116:
        /*02bc*/ 	.word	index@(_ZN13group_norm_v218gn_bwd_cuda_kernelI6__halfLi320ELi1ELi32ELi20ELi1024ELb0ELb1ELi64ELi320ELi320ELi4ELb1ELi8ELb0ELb0ELNS_15WgradSyncMethodE3ENS_16CompileConditionILi900EEEEEvPT_S6_S6_PKS5_S8_S8_S8_PKfflPfPj)
        /*02c0*/ 	.word	0x000000a8


	//----- nvinfo : EIATTR_FRAME_SIZE
	.align		4
.L_117:
        /*02c4*/ 	.byte	0x04, 0x11
        /*02c6*/ 	.short	(.L_119 - .L_118)
	.align		4
.L_118:
        /*02c8*/ 	.word	index@(_ZN13group_norm_v218gn_bwd_cuda_kernelI6__halfLi320ELi1ELi32ELi20ELi1024ELb0ELb1ELi64ELi320ELi320ELi4ELb1ELi8ELb0ELb0ELNS_15WgradSyncMethodE3ENS_16CompileConditionILi900EEEEEvPT_S6_S6_PKS5_S8_S8_S8_PKfflPfPj)
        /*02cc*/ 	.word	0x00000078


	//----- nvinfo : EIATTR_REGCOUNT
	.align		4
.L_119:
        /*02d0*/ 	.byte	0x04, 0x2f
        /*02d2*/ 	.short	(.L_121 - .L_120)
	.align		4
.L_120:
        /*02d4*/ 	.word	index@(_ZN13group_norm_v218gn_bwd_cuda_kernelI6__halfLi320ELi1ELi32ELi20ELi1024ELb0ELb1ELi32ELi320ELi320ELi4ELb1ELi4ELb0ELb0ELNS_15WgradSyncMethodE3ENS_16CompileConditionILi900EEEEEvPT_S6_S6_PKS5_S8_S8_S8_PKfflPfPj)
        /*02d8*/ 	.word	0x00000080


	//----- nvinfo : EIATTR_FRAME_SIZE
	.align		4
.L_121:
        /*02dc*/ 	.byte	0x04, 0x11
        /*02de*/ 	.short	(.L_123 - .L_122)
	.align		4
.L_122:
        /*02e0*/ 	.word	index@(_ZN13group_norm_v218gn_bwd_cuda_kernelI6__halfLi320ELi1ELi32ELi20ELi1024ELb0ELb1ELi32ELi320ELi320ELi4ELb1ELi4ELb0ELb0ELNS_15WgradSyncMethodE3ENS_16CompileConditionILi900EEEEEvPT_S6_S6_PKS5_S8_S8_S8_PKfflPfPj)
        /*02e4*/ 	.word	0x00000000


	//----- nvinfo : EIATTR_REGCOUNT
	.align		4
.L_123:
        /*02e8*/ 	.byte	0x04, 0x2f
        /*02ea*/ 	.short	(.L_125 - .L_124)
	.align		4
.L_124:
        /*02ec*/ 	.word	index@(_ZN13group_norm_v218gn_bwd_cuda_kernelI6__halfLi320ELi3ELi32ELi20ELi1024ELb0ELb1ELi16ELi320ELi320ELi4ELb1ELi4ELb0ELb0ELNS_15WgradSyncMethodE3ENS_16CompileConditionILi900EEEEEvPT_S6_S6_PKS5_S8_S8_S8_PKfflPfPj)
        /*02f0*/ 	.word	0x00000040


	//----- nvinfo : EIATTR_FRAME_SIZE
	.align		4
.L_125:
        /*02f4*/ 	.byte	0x04, 0x11
        /*02f6*/ 	.short	(.L_127 - .L_126)
	.align		4
.L_126:
        /*02f8*/ 	.word	index@(_ZN13group_norm_v218gn_bwd_cuda_kernelI6__halfLi320ELi3ELi32ELi20ELi1024ELb0ELb1ELi16ELi320ELi320ELi4ELb1ELi4ELb0ELb0ELNS_15WgradSyncMethodE3ENS_16CompileConditionILi900EEEEEvPT_S6_S6_PKS5_S8_S8_S8_PKfflPfPj)
        /*02fc*/ 	.word	0x00000020


	//----- nvinfo : EIATTR_REGCOUNT
	.align		4
.L_127:
        /*0300*/ 	.byte	0x04, 0x2f
        /*0302*/ 	.short	(.L_129 - .L_128)
	.align		4
.L_128:
        /*0304*/ 	.word	index@(_ZN13group_norm_v218gn_bwd_cuda_kernelI6__halfLi320ELi1ELi32ELi20ELi1024ELb0ELb1ELi16ELi320ELi320ELi4ELb1ELi2ELb0ELb0ELNS_15WgradSyncMethodE3ENS_16CompileConditionILi900EEEEEvPT_S6_S6_PKS5_S8_S8_S8_PKfflPfPj)
        /*0308*/ 	.word	0x00000058


	//----- nvinfo : EIATTR_FRAME_SIZE
	.align		4
.L_129:
        /*030c*/ 	.byte	0x04, 0x11
        /*030e*/ 	.short	(.L_131 - .L_130)
	.align		4
.L_130:
        /*0310*/ 	.word	index@(_ZN13group_norm_v218gn_bwd_cuda_kernelI6__halfLi320ELi1ELi32ELi20ELi1024ELb0ELb1ELi16ELi320ELi320ELi4ELb1ELi2ELb0ELb0ELNS_15WgradSyncMethodE3ENS_16CompileConditionILi900EEEEEvPT_S6_S6_PKS5_S8_S8_S8_PKfflPfPj)
        /*0314*/ 	.word	0x00000000


	//----- nvinfo : EIATTR_REGCOUNT
	.align		4
.L_131:
        /*0318*/ 	.byte	0x04, 0x2f
        /*031a*/ 	.short	(.L_133 - .L_132)
	.align		4
.L_132:
        /*031c*/ 	.word	index@(_ZN13group_norm_v218gn_bwd_cuda_kernelI6__halfLi320ELi3ELi32ELi20ELi1024ELb0ELb1ELi8ELi320ELi320ELi4ELb1ELi2ELb0ELb0ELNS_15WgradSyncMethodE3ENS_16CompileConditionILi900EEEEEvPT_S6_S6_PKS5_S8_S8_S8_PKfflPfPj)
        /*0320*/ 	.word	0x00000040


	//----- nvinfo : EIATTR_FRAME_SIZE
	.align		4
.L_133:
        /*0324*/ 	.byte	0x04, 0x11
        /*0326*/ 	.short	(.L_135 - .L_134)
	.align		4
.L_134:
        /*0328*/ 	.word	index@(_ZN13group_norm_v218gn_bwd_cuda_kernelI6__halfLi320ELi3ELi32ELi20ELi1024ELb0ELb1ELi8ELi320ELi320ELi4ELb1ELi2ELb0ELb0ELNS_15WgradSyncMethodE3ENS_16CompileConditionILi900EEEEEvPT_S6_S6_PKS5_S8_S8_S8_PKfflPfPj)
        /*032c*/ 	.word	0x00000000


	//----- nvinfo : EIATTR_REGCOUNT
	.align		4
.L_135:
        /*0330*/ 	.byte	0x04, 0x2f
        /*0332*/ 	.short	(.L_137 - .L_136)
	.align		4
.L_136:
        /*0334*/ 	.word	index@(_ZN13group_norm_v214gn_cuda_kernelI13__nv_bfloat16Li320ELi2ELi16ELi40ELi1024ELb1ELi64ELi320ELi320ELi4ELb1ELi18ELb0ELb0ENS_16CompileConditionILi900EEEEEvPT_PKS4_S7_S7_flPfS8_Pj)
        /*0338*/ 	.word	0x00000060


	//----- nvinfo : EIATTR_FRAME_SIZE
	.align		4
.L_137:
        /*033c*/ 	.byte	0x04, 0x11
        /*033e*/ 	.short	(.L_139 - .L_138)
	.align		4
.L_138:
        /*0340*/ 	.word	index@(_ZN13group_norm_v214gn_cuda_kernelI13__nv_bfloat16Li320ELi2ELi16ELi40ELi1024ELb1ELi64ELi320ELi320ELi4ELb1ELi18ELb0ELb0ENS_16CompileConditionILi900EEEEEvPT_PKS4_S7_S7_flPfS8_Pj)
        /*0344*/ 	.word	0x000000c8


	//----- nvinfo : EIATTR_REGCOUNT
	.align		4
.L_139:
        /*0348*/ 	.byte	0x04, 0x2f
        /*034a*/ 	.short	(.L_141 - .L_140)
	.align		4
.L_140:
        /*034c*/ 	.word	index@(_ZN13group_norm_v214gn_cuda_kernelI13__nv_bfloat16Li320ELi3ELi16ELi40ELi1024ELb1ELi64ELi320ELi320ELi4ELb1ELi21ELb0ELb0ENS_16CompileConditionILi900EEEEEvPT_PKS4_S7_S7_flPfS8_Pj)
        /*0350*/ 	.word	0x00000040


	//----- nvinfo : EIATTR_FRAME_SIZE
	.align		4
.L_141:
        /*0354*/ 	.byte	0x04, 0x11
        /*0356*/ 	.short	(.L_143 - .L_142)
	.align		4
.L_142:
        /*0358*/ 	.word	index@(_ZN13group_norm_v214gn_cuda_kernelI13__nv_bfloat16Li320ELi3ELi16ELi40ELi1024ELb1ELi64ELi320ELi320ELi4ELb1ELi21ELb0ELb0ENS_16CompileConditionILi900EEEEEvPT_PKS4_S7_S7_flPfS8_Pj)
        /*035c*/ 	.word	0x00000160


	//----- nvinfo : EIATTR_REGCOUNT
	.align		4
.L_143:
        /*0360*/ 	.byte	0x04, 0x2f
        /*0362*/ 	.short	(.L_145 - .L_144)
	.align		4
.L_144:
        /*0364*/ 	.word	index@(_ZN13group_norm_v214gn_cuda_kernelI13__nv_bfloat16Li320ELi1ELi16ELi40ELi1024ELb1ELi128ELi320ELi320ELi4ELb1ELi18ELb0ELb0ENS_16CompileConditionILi900EEEEEvPT_PKS4_S7_S7_flPfS8_Pj)
        /*0368*/ 	.word	0x000000a8


	//----- nvinfo : EIATTR_FRAME_SIZE
	.align		4
.L_145:
        /*036c*/ 	.byte	0x04, 0x11
        /*036e*/ 	.short	(.L_147 - .L_146)
	.align		4
.L_146:
        /*0370*/ 	.word	index@(_ZN13group_norm_v214gn_cuda_kernelI13__nv_bfloat16Li320ELi1ELi16ELi40ELi1024ELb1ELi128ELi320ELi320ELi4ELb1ELi18ELb0ELb0ENS_16CompileConditionILi900EEEEEvPT_PKS4_S7_S7_flPfS8_Pj)
        /*0374*/ 	.word	0x00000160


	//----- nvinfo : EIATTR_REGCOUNT
	.align		4
.L_147:
        /*0378*/ 	.byte	0x04, 0x2f
        /*037a*/ 	.short	(.L_149 - .L_148)
	.align		4
.L_148:
        /*037c*/ 	.word	index@(_ZN13group_norm_v214gn_cuda_kernelI13__nv_bfloat16Li320ELi1ELi16ELi40ELi1024ELb1ELi64ELi320ELi320ELi4ELb1ELi9ELb0ELb0ENS_16CompileConditionILi900EEEEEvPT_PKS4_S7_S7_flPfS8_Pj)
        /*0380*/ 	.word	0x000000a8


	//----- nvinfo : EIATTR_FRAME_SIZE
	.align		4
.L_149:
        /*0384*/ 	.byte	0x04, 0x11
        /*0386*/ 	.short	(.L_151 - .L_150)
	.align		4
.L_150:
        /*0388*/ 	.word	index@(_ZN13group_norm_v214gn_cuda_kernelI13__nv_bfloat16Li320ELi1ELi16ELi40ELi1024ELb1ELi64ELi320ELi320ELi4ELb1ELi9ELb0ELb0ENS_16CompileConditionILi900EEEEEvPT_PKS4_S7_S7_flPfS8_Pj)
        /*038c*/ 	.word	0x00000000


	//----- nvinfo : EIATTR_REGCOUNT
	.align		4
.L_151:
        /*0390*/ 	.byte	0x04, 0x2f
        /*0392*/ 	.short	(.L_153 - .L_152)
	.align		4
.L_152:
        /*0394*/ 	.word	index@(_ZN13group_norm_v214gn_cuda_kernelI13__nv_bfloat16Li320ELi3ELi16ELi40ELi1024ELb1ELi32ELi320ELi320ELi4ELb1ELi10ELb0ELb0ENS_16CompileConditionILi900EEEEEvPT_PKS4_S7_S7_flPfS8_Pj)
        /*0398*/ 	.word	0x00000040


	//----- nvinfo : EIATTR_FRAME_SIZE
	.align		4
.L_153:
        /*039c*/ 	.byte	0x04, 0x11
        /*039e*/ 	.short	(.L_155 - .L_154)
	.align		4
.L_154:
        /*03a0*/ 	.word	index@(_ZN13group_norm_v214gn_cuda_kernelI13__nv_bfloat16Li320ELi3ELi16ELi40ELi1024ELb1ELi32ELi320ELi320ELi4ELb1ELi10ELb0ELb0ENS_16CompileConditionILi900EEEEEvPT_PKS4_S7_S7_flPfS8_Pj)
        /*03a4*/ 	.word	0x00000048


	//----- nvinfo : EIATTR_REGCOUNT
	.align		4
.L_155:
        /*03a8*/ 	.byte	0x04, 0x2f
        /*03aa*/ 	.short	(.L_157 - .L_156)
	.align		4
.L_156:
        /*03ac*/ 	.word	index@(_ZN13group_norm_v214gn_cuda_kernelI13__nv_bfloat16Li320ELi1ELi16ELi40ELi1024ELb1ELi32ELi320ELi320ELi4ELb1ELi4ELb0ELb0ENS_16CompileConditionILi900EEEEEvPT_PKS4_S7_S7_flPfS8_Pj)
        /*03b0*/ 	.word	0x00000077


	//----- nvinfo : EIATTR_FRAME_SIZE
	.align		4
.L_157:
        /*03b4*/ 	.byte	0x04, 0x11
        /*03b6*/ 	.short	(.L_159 - .L_158)
	.align		4
.L_158:
        /*03b8*/ 	.word	index@(_ZN13group_norm_v214gn_cuda_kernelI13__nv_bfloat16Li320ELi1ELi16ELi40ELi1024ELb1ELi32ELi320ELi320ELi4ELb1ELi4ELb0ELb0ENS_16CompileConditionILi900EEEEEvPT_PKS4_S7_S7_flPfS8_Pj)
        /*03bc*/ 	.word	0x00000000


	//----- nvinfo : EIATTR_REGCOUNT
	.align		4
.L_159:
        /*03c0*/ 	.byte	0x04, 0x2f
        /*03c2*/ 	.short	(.L_161 - .L_160)
	.align		4
.L_160:
        /*03c4*/ 	.word	index@(_ZN13group_norm_v214gn_cuda_kernelI13__nv_bfloat16Li320ELi3ELi16ELi40ELi1024ELb1ELi16ELi320ELi320ELi4ELb1ELi5ELb0ELb0ENS_16CompileConditionILi900EEEEEvPT_PKS4_S7_S7_flPfS8_Pj)
        /*03c8*/ 	.word	0x00000040


	//----- nvinfo : EIATTR_FRAME_SIZE
	.align		4
.L_161:
        /*03cc*/ 	.byte	0x04, 0x11
        /*03ce*/ 	.short	(.L_163 - .L_162)
	.align		4
.L_162:
        /*03d0*/ 	.word	index@(_ZN13group_norm_v214gn_cuda_kernelI13__nv_bfloat16Li320ELi3ELi16ELi40ELi1024ELb1ELi16ELi320ELi320ELi4ELb1ELi5ELb0ELb0ENS_16CompileConditionILi900EEEEEvPT_PKS4_S7_S7_flPfS8_Pj)
        /*03d4*/ 	.word	0x00000000


	//----- nvinfo : EIATTR_REGCOUNT
	.align		4
.L_163:
        /*03d8*/ 	.byte	0x04, 0x2f
        /*03da*/ 	.short	(.L_165 - .L_164)
	.align		4
.L_164:
        /*03dc*/ 	.word	index@(_ZN13group_norm_v214gn_cuda_kernelI13__nv_bfloat16Li320ELi1ELi16ELi40ELi1024ELb1ELi16ELi320ELi320ELi4ELb1ELi2ELb0ELb0ENS_16CompileConditionILi900EEEEEvPT_PKS4_S7_S7_flPfS8_Pj)
        /*03e0*/ 	.word	0x00000050


	//----- nvinfo : EIATTR_FRAME_SIZE
	.align		4
.L_165:
        /*03e4*/ 	.byte	0x04, 0x11
        /*03e6*/ 	.short	(.L_167 - .L_166)
	.align		4
.L_166:
        /*03e8*/ 	.word	index@(_ZN13group_norm_v214gn_cuda_kernelI13__nv_bfloat16Li320ELi1ELi16ELi40ELi1024ELb1ELi16ELi320ELi320ELi4ELb1ELi2ELb0ELb0ENS_16CompileConditionILi900EEEEEvPT_PKS4_S7_S7_flPfS8_Pj)
        /*03ec*/ 	.word	0x00000000


	//----- nvinfo : EIATTR_REGCOUNT
	.align		4
.L_167:
        /*03f0*/ 	.byte	0x04, 0x2f
        /*03f2*/ 	.short	(.L_169 - .L_168)
	.align		4
.L_168:
        /*03f4*/ 	.word	index@(_ZN13group_norm_v214gn_cuda_kernelI13__nv_bfloat16Li320ELi3ELi16ELi40ELi1024ELb1ELi8ELi320ELi320ELi4ELb1ELi2ELb0ELb0ENS_16CompileConditionILi900EEEEEvPT_PKS4_S7_S7_flPfS8_Pj)
        /*03f8*/ 	.word	0x0000003c


	//----- nvinfo : EIATTR_FRAME_SIZE
	.align		4
.L_169:
        /*03fc*/ 	.byte	0x04, 0x11
        /*03fe*/ 	.short	(.L_171 - .L_170)
	.align		4
.L_170:
        /*0400*/ 	.word	index@(_ZN13group_norm_v214gn_cuda_kernelI13__nv_bfloat16Li320ELi3ELi16ELi40ELi1024ELb1ELi8ELi320ELi320ELi4ELb1ELi2ELb0ELb0ENS_16CompileConditionILi900EEEEEvPT_PKS4_S7_S7_flPfS8_Pj)
        /*0404*/ 	.word	0x00000000


	//----- nvinfo : EIATTR_REGCOUNT
	.align		4
.L_171:
        /*0408*/ 	.byte	0x04, 0x2f
        /*040a*/ 	.short	(.L_173 - .L_172)
	.align		4
.L_172:
        /*040c*/ 	.word	index@(_ZN13group_norm_v214gn_cuda_kernelI13__nv_bfloat16Li320ELi2ELi32ELi20ELi1024ELb0ELi64ELi320ELi320ELi4ELb1ELi18ELb0ELb0ENS_16CompileConditionILi900EEEEEvPT_PKS4_S7_S7_flPfS8_Pj)
        /*0410*/ 	.word	0x00000060


	//----- nvinfo : EIATTR_FRAME_SIZE
	.align		4
.L_173:
        /*0414*/ 	.byte	0x04, 0x11
        /*0416*/ 	.short	(.L_175 - .L_174)
	.align		4
.L_174:
        /*0418*/ 	.word	index@(_ZN13group_norm_v214gn_cuda_kernelI13__nv_bfloat16Li320ELi2ELi32ELi20ELi1024ELb0ELi64ELi320ELi320ELi4ELb1ELi18ELb0ELb0ENS_16CompileConditionILi900EEEEEvPT_PKS4_S7_S7_flPfS8_Pj)
        /*041c*/ 	.word	0x000000a8


	//----- nvinfo : EIATTR_REGCOUNT
	.align		4
.L_175:
        /*0420*/ 	.byte	0x04, 0x2f
        /*0422*/ 	.short	(.L_177 - .L_176)
	.align		4
.L_176:
        /*0424*/ 	.word	index@(_ZN13group_norm_v214gn_cuda_kernelI13__nv_bfloat16Li320ELi3ELi32ELi20ELi1024ELb0ELi64ELi320ELi320ELi4ELb1ELi21ELb0ELb0ENS_16CompileConditionILi900EEEEEvPT_PKS4_S7_S7_flPfS8_Pj)
        /*0428*/ 	.word	0x00000040


	//----- nvinfo : EIATTR_FRAME_SIZE
	.align		4
.L_177:
        /*042c*/ 	.byte	0x04, 0x11
        /*042e*/ 	.short	(.L_179 - .L_178)
	.align		4
.L_178:
        /*0430*/ 	.word	index@(_ZN13group_norm_v214gn_cuda_kernelI13__nv_bfloat16Li320ELi3ELi32ELi20ELi1024ELb0ELi64ELi320ELi320ELi4ELb1ELi21ELb0ELb0ENS_16CompileConditionILi900EEEEEvPT_PKS4_S7_S7_flPfS8_Pj)
        /*0434*/ 	.word	0x00000178


	//----- nvinfo : EIATTR_REGCOUNT
	.align		4
.L_179:
        /*0438*/ 	.byte	0x04, 0x2f
        /*043a*/ 	.short	(.L_181 - .L_180)
	.align		4
.L_180:
        /*043c*/ 	.word	index@(_ZN13group_norm_v214gn_cuda_kernelI13__nv_bfloat16Li320ELi1ELi32ELi20ELi1024ELb0ELi128ELi320ELi320ELi4ELb1ELi18ELb0ELb0ENS_16CompileConditionILi900EEEEEvPT_PKS4_S7_S7_flPfS8_Pj)
        /*0440*/ 	.word	0x000000a8


	//----- nvinfo : EIATTR_FRAME_SIZE
	.align		4
.L_181:
        /*0444*/ 	.byte	0x04, 0x11
        /*0446*/ 	.short	(.L_183 - .L_182)
	.align		4
.L_182:
        /*0448*/ 	.word	index@(_ZN13group_norm_v214gn_cuda_kernelI13__nv_bfloat16Li320ELi1ELi32ELi20ELi1024ELb0ELi128ELi320ELi320ELi4ELb1ELi18ELb0ELb0ENS_16CompileConditionILi900EEEEEvPT_PKS4_S7_S7_flPfS8_Pj)
        /*044c*/ 	.word	0x00000140


	//----- nvinfo : EIATTR_REGCOUNT
	.align		4
.L_183:
        /*0450*/ 	.byte	0x04, 0x2f
        /*0452*/ 	.short	(.L_185 - .L_184)
	.align		4
.L_184:
        /*0454*/ 	.word	index@(_ZN13group_norm_v214gn_cuda_kernelI13__nv_bfloat16Li320ELi1ELi32ELi20ELi1024ELb0ELi64ELi320ELi320ELi4ELb1ELi9ELb0ELb0ENS_16CompileConditionILi900EEEEEvPT_PKS4_S7_S7_flPfS8_Pj)
        /*0458*/ 	.word	0x000000a8


	//----- nvinfo : EIATTR_FRAME_SIZE
	.align		4
.L_185:
        /*045c*/ 	.byte	0x04, 0x11
        /*045e*/ 	.short	(.L_187 - .L_186)
	.align		4
.L_186:
        /*0460*/ 	.word	index@(_ZN13group_norm_v214gn_cuda_kernelI13__nv_bfloat16Li320ELi1ELi32ELi20ELi1024ELb0ELi64ELi320ELi320ELi4ELb1ELi9ELb0ELb0ENS_16CompileConditionILi900EEEEEvPT_PKS4_S7_S7_flPfS8_Pj)
        /*0464*/ 	.word	0x00000000


	//----- nvinfo : EIATTR_REGCOUNT
	.align		4
.L_187:
        /*0468*/ 	.byte	0x04, 0x2f
        /*046a*/ 	.short	(.L_189 - .L_188)
	.align		4
.L_188:
        /*046c*/ 	.word	index@(_ZN13group_norm_v214gn_cuda_kernelI13__nv_bfloat16Li320ELi3ELi32ELi20ELi1024ELb0ELi32ELi320ELi320ELi4ELb1ELi10ELb0ELb0ENS_16CompileConditionILi900EEEEEvPT_PKS4_S7_S7_flPfS8_Pj)
        /*0470*/ 	.word	0x00000040


	//----- nvinfo : EIATTR_FRAME_SIZE
	.align		4
.L_189:
        /*0474*/ 	.byte	0x04, 0x11
        /*0476*/ 	.short	(.L_191 - .L_190)
	.align		4
.L_190:
        /*0478*/ 	.word	index@(_ZN13group_norm_v214gn_cuda_kernelI13__nv_bfloat16Li320ELi3ELi32ELi20ELi1024ELb0ELi32ELi320ELi320ELi4ELb1ELi10ELb0ELb0ENS_16CompileConditionILi900EEEEEvPT_PKS4_S7_S7_flPfS8_Pj)
        /*047c*/ 	.word	0x00000028


	//----- nvinfo : EIATTR_REGCOUNT
	.align		4
.L_191:
        /*0480*/ 	.byte	0x04, 0x2f
        /*0482*/ 	.short	(.L_193 - .L_192)
	.align		4
.L_192:
        /*0484*/ 	.word	index@(_ZN13group_norm_v214gn_cuda_kernelI13__nv_bfloat16Li320ELi1ELi32ELi20ELi1024ELb0ELi32ELi320ELi320ELi4ELb1ELi4ELb0ELb0ENS_16CompileConditionILi900EEEEEvPT_PKS4_S7_S7_flPfS8_Pj)
        /*0488*/ 	.word	0x00000060


	//----- nvinfo : EIATTR_FRAME_SIZE
	.align		4
.L_193:
        /*048c*/ 	.byte	0x04, 0x11
        /*048e*/ 	.short	(.L_195 - .L_194)
	.align		4
.L_194:
        /*0490*/ 	.word	index@(_ZN13group_norm_v214gn_cuda_kernelI13__nv_bfloat16Li320ELi1ELi32ELi20ELi1024ELb0ELi32ELi320ELi320ELi4ELb1ELi4ELb0ELb0ENS_16CompileConditionILi900EEEEEvPT_PKS4_S7_S7_flPfS8_Pj)
        /*0494*/ 	.word	0x00000000


	//----- nvinfo : EIATTR_REGCOUNT
	.align		4
.L_195:
        /*0498*/ 	.byte	0x04, 0x2f
        /*049a*/ 	.short	(.L_197 - .L_196)
	.align		4
.L_196:
        /*049c*/ 	.word	index@(_ZN13group_norm_v214gn_cuda_kernelI13__nv_bfloat16Li320ELi3ELi32ELi20ELi1024ELb0ELi16ELi320ELi320ELi4ELb1ELi5ELb0ELb0ENS_16CompileConditionILi900EEEEEvPT_PKS4_S7_S7_flPfS8_Pj)
        /*04a0*/ 	.word	0x00000038


	//----- nvinfo : EIATTR_FRAME_SIZE
	.align		4
.L_197:
        /*04a4*/ 	.byte	0x04, 0x11
        /*04a6*/ 	.short	(.L_199 - .L_198)
	.align		4
.L_198:
        /*04a8*/ 	.word	index@(_ZN13group_norm_v214gn_cuda_kernelI13__nv_bfloat16Li320ELi3ELi32ELi20ELi1024ELb0ELi16ELi320ELi320ELi4ELb1ELi5ELb0ELb0ENS_16CompileConditionILi900EEEEEvPT_PKS4_S7_S7_flPfS8_Pj)
        /*04ac*/ 	.word	0x00000000


	//----- nvinfo : EIATTR_REGCOUNT
	.align		4
.L_199:
        /*04b0*/ 	.byte	0x04, 0x2f
        /*04b2*/ 	.short	(.L_201 - .L_200)
	.align		4
.L_200:
        /*04b4*/ 	.word	index@(_ZN13group_norm_v214gn_cuda_kernelI13__nv_bfloat16Li320ELi1ELi32ELi20ELi1024ELb0ELi16ELi320ELi320ELi4ELb1ELi2ELb0ELb0ENS_16CompileConditionILi900EEEEEvPT_PKS4_S7_S7_flPfS8_Pj)
        /*04b8*/ 	.word	0x00000044


	//----- nvinfo : EIATTR_FRAME_SIZE
	.align		4
.L_201:
        /*04bc*/ 	.byte	0x04, 0x11
        /*04be*/ 	.short	(.L_203 - .L_202)
	.align		4
.L_202:
        /*04c0*/ 	.word	index@(_ZN13group_norm_v214gn_cuda_kernelI13__nv_bfloat16Li320ELi1ELi32ELi20ELi1024ELb0ELi16ELi320ELi320ELi4ELb1ELi2ELb0ELb0ENS_16CompileConditionILi900EEEEEvPT_PKS4_S7_S7_flPfS8_Pj)
        /*04c4*/ 	.word	0x00000000


	//----- nvinfo : EIATTR_REGCOUNT
	.align		4
.L_203:
        /*04c8*/ 	.byte	0x04, 0x2f
        /*04ca*/ 	.short	(.L_205 - .L_204)
	.align		4
.L_204:
        /*04cc*/ 	.word	index@(_ZN13group_norm_v214gn_cuda_kernelI13__nv_bfloat16Li320ELi3ELi32ELi20ELi1024ELb0ELi8ELi320ELi320ELi4ELb1ELi2ELb0ELb0ENS_16CompileConditionILi900EEEEEvPT_PKS4_S7_S7_flPfS8_Pj)
        /*04d0*/ 	.word	0x00000035


	//----- nvinfo : EIATTR_FRAME_SIZE
	.align		4
.L_205:
        /*04d4*/ 	.byte	0x04, 0x11
        /*04d6*/ 	.short	(.L_207 - .L_206)
	.align		4
.L_206:
        /*04d8*/ 	.word	index@(_ZN13group_norm_v214gn_cuda_kernelI13__nv_bfloat16Li320ELi3ELi32ELi20ELi1024ELb0ELi8ELi320ELi320ELi4ELb1ELi2ELb0ELb0ENS_16CompileConditionILi900EEEEEvPT_PKS4_S7_S7_flPfS8_Pj)
        /*04dc*/ 	.word	0x00000000


	//----- nvinfo : EIATTR_REGCOUNT
	.align		4
.L_207:
        /*04e0*/ 	.byte	0x04, 0x2f
        /*04e2*/ 	.short	(.L_209 - .L_208)
	.align		4
.L_208:
        /*04e4*/ 	.word	index@(_ZN13group_norm_v218gn_bwd_cuda_kernelI13__nv_bfloat16Li320ELi3ELi16ELi40ELi1024ELb1ELb1ELi32ELi320ELi320ELi4ELb1ELi12ELb0ELb0ELNS_15WgradSyncMethodE3ENS_16CompileConditionILi900EEEEEvPT_S6_S6_PKS5_S8_S8_S8_PKfflPfPj)
        /*04e8*/ 	.word	0x00000040


	//----- nvinfo : EIATTR_FRAME_SIZE
	.align		4
.L_209:
        /*04ec*/ 	.byte	0x04, 0x11
        /*04ee*/ 	.short	(.L_211 - .L_210)
	.align		4
.L_210:
        /*04f0*/ 	.word	index@(_ZN13group_norm_v218gn_bwd_cuda_kernelI13__nv_bfloat16Li320ELi3ELi16ELi40ELi1024ELb1ELb1ELi32ELi320ELi320ELi4ELb1ELi12ELb0ELb0ELNS_15WgradSyncMethodE3ENS_16CompileConditionILi900EEEEEvPT_S6_S6_PKS5_S8_S8_S8_PKfflPfPj)
        /*04f4*/ 	.word	0x00000130


	//----- nvinfo : EIATTR_REGCOUNT
	.align		4
.L_211:
        /*04f8*/ 	.byte	0x04, 0x2f
        /*04fa*/ 	.short	(.L_213 - .L_212)
	.align		4
.L_212:
        /*04fc*/ 	.word	index@(_ZN13group_norm_v218gn_bwd_cuda_kernelI13__nv_bfloat16Li320ELi3ELi16ELi40ELi1024ELb1ELb1ELi32ELi320ELi320ELi4ELb1ELi10ELb0ELb0ELNS_15WgradSyncMethodE3ENS_16CompileConditionILi900EEEEEvPT_S6_S6_PKS5_S8_S8_S8_PKfflPfPj)
        /*0500*/ 	.word	0x00000040


	//----- nvinfo : EIATTR_FRAME_SIZE
	.align		4
.L_213:
        /*0504*/ 	.byte	0x04, 0x11
        /*0506*/ 	.short	(.L_215 - .L_214)
	.align		4
.L_214:
        /*0508*/ 	.word	index@(_ZN13group_norm_v218gn_bwd_cuda_kernelI13__nv_bfloat16Li320ELi3ELi16ELi40ELi1024ELb1ELb1ELi32ELi320ELi320ELi4ELb1ELi10ELb0ELb0ELNS_15WgradSyncMethodE3ENS_16CompileConditionILi900EEEEEvPT_S6_S6_PKS5_S8_S8_S8_PKfflPfPj)
        /*050c*/ 	.word	0x00000130


	//----- nvinfo : EIATTR_REGCOUNT
	.align		4
.L_215:
        /*0510*/ 	.byte	0x04, 0x2f
        /*0512*/ 	.short	(.L_217 - .L_216)
	.align		4
.L_216:
        /*0514*/ 	.word	index@(_ZN13group_norm_v218gn_bwd_cuda_kernelI13__nv_bfloat16Li320ELi2ELi16ELi40ELi1024ELb1ELb1ELi32ELi320ELi320ELi4ELb1ELi8ELb0ELb0ELNS_15WgradSyncMethodE3ENS_16CompileConditionILi900EEEEEvPT_S6_S6_PKS5_S8_S8_S8_PKfflPfPj)
        /*0518*/ 	.word	0x00000060


	//----- nvinfo : EIATTR_FRAME_SIZE
	.align		4
.L_217:
        /*051c*/ 	.byte	0x04, 0x11
        /*051e*/ 	.short	(.L_219 - .L_218)
	.align		4
.L_218:
        /*0520*/ 	.word	index@(_ZN13group_norm_v218gn_bwd_cuda_kernelI13__nv_bfloat16Li320ELi2ELi16ELi40ELi1024ELb1ELb1ELi32ELi320ELi320ELi4ELb1ELi8ELb0ELb0ELNS_15WgradSyncMethodE3ENS_16CompileConditionILi900EEEEEvPT_S6_S6_PKS5_S8_S8_S8_PKfflPfPj)
        /*0524*/ 	.word	0x00000060


	//----- nvinfo : EIATTR_REGCOUNT
	.align		4
.L_219:
        /*0528*/ 	.byte	0x04, 0x2f
        /*052a*/ 	.short	(.L_221 - .L_220)
	.align		4
.L_220:
        /*052c*/ 	.word	index@(_ZN13group_norm_v218gn_bwd_cuda_kernelI13__nv_bfloat16Li320ELi1ELi16ELi40ELi1024ELb1ELb1ELi64ELi320ELi320ELi4ELb1ELi8ELb0ELb0ELNS_15WgradSyncMethodE3ENS_16CompileConditionILi900EEEEEvPT_S6_S6_PKS5_S8_S8_S8_PKfflPfPj)
        /*0530*/ 	.word	0x000000a8


	//----- nvinfo : EIATTR_FRAME_SIZE
	.align		4
.L_221:
        /*0534*/ 	.byte	0x04, 0x11
        /*0536*/ 	.short	(.L_223 - .L_222)
	.align		4
.L_222:
        /*0538*/ 	.word	index@(_ZN13group_norm_v218gn_bwd_cuda_kernelI13__nv_bfloat16Li320ELi1ELi16ELi40ELi1024ELb1ELb1ELi64ELi320ELi320ELi4ELb1ELi8ELb0ELb0ELNS_15WgradSyncMethodE3ENS_16CompileConditionILi900EEEEEvPT_S6_S6_PKS5_S8_S8_S8_PKfflPfPj)
        /*053c*/ 	.word	0x00000090


	//----- nvinfo : EIATTR_REGCOUNT
	.align		4
.L_223:
        /*0540*/ 	.byte	0x04, 0x2f
        /*0542*/ 	.short	(.L_225 - .L_224)
	.align		4
.L_224:
        /*0544*/ 	.word	index@(_ZN13group_norm_v218gn_bwd_cuda_kernelI13__nv_bfloat16Li320ELi1ELi16ELi40ELi1024ELb1ELb1ELi32ELi320ELi320ELi4ELb1ELi4ELb0ELb0ELNS_15WgradSyncMethodE3ENS_16CompileConditionILi900EEEEEvPT_S6_S6_PKS5_S8_S8_S8_PKfflPfPj)
        /*0548*/ 	.word	0x000000a7


	//----- nvinfo : EIATTR_FRAME_SIZE
	.align		4
.L_225:
        /*054c*/ 	.byte	0x04, 0x11
        /*054e*/ 	.short	(.L_227 - .L_226)
	.align		4
.L_226:
        /*0550*/ 	.word	index@(_ZN13group_norm_v218gn_bwd_cuda_kernelI13__nv_bfloat16Li320ELi1ELi16ELi40ELi1024ELb1ELb1ELi32ELi320ELi320ELi4ELb1ELi4ELb0ELb0ELNS_15WgradSyncMethodE3ENS_16CompileConditionILi900EEEEEvPT_S6_S6_PKS5_S8_S8_S8_PKfflPfPj)
        /*0554*/ 	.word	0x00000000


	//----- nvinfo : EIATTR_REGCOUNT
	.align		4
.L_227:
        /*0558*/ 	.byte	0x04, 0x2f
        /*055a*/ 	.short	(.L_229 - .L_228)
	.align		4
.L_228:
        /*055c*/ 	.word	index@(_ZN13group_norm_v218gn_bwd_cuda_kernelI13__nv_bfloat16Li320ELi3ELi16ELi40ELi1024ELb1ELb1ELi16ELi320ELi320ELi4ELb1ELi4ELb0ELb0ELNS_15WgradSyncMethodE3ENS_16CompileConditionILi900EEEEEvPT_S6_S6_PKS5_S8_S8_S8_PKfflPfPj)
        /*0560*/ 	.word	0x00000040


	//----- nvinfo : EIATTR_FRAME_SIZE
	.align		4
.L_229:
        /*0564*/ 	.byte	0x04, 0x11
        /*0566*/ 	.short	(.L_231 - .L_230)
	.align		4
.L_230:
        /*0568*/ 	.word	index@(_ZN13group_norm_v218gn_bwd_cuda_kernelI13__nv_bfloat16Li320ELi3ELi16ELi40ELi1024ELb1ELb1ELi16ELi320ELi320ELi4ELb1ELi4ELb0ELb0ELNS_15WgradSyncMethodE3ENS_16CompileConditionILi900EEEEEvPT_S6_S6_PKS5_S8_S8_S8_PKfflPfPj)
        /*056c*/ 	.word	0x00000040


	//----- nvinfo : EIATTR_REGCOUNT
	.align		4
.L_231:
        /*0570*/ 	.byte	0x04, 0x2f
        /*0572*/ 	.short	(.L_233 - .L_232)
	.align		4
.L_232:
        /*0574*/ 	.word	index@(_ZN13group_norm_v218gn_bwd_cuda_kernelI13__nv_bfloat16Li320ELi1ELi16ELi40ELi1024ELb1ELb1ELi16ELi320ELi320ELi4ELb1ELi2ELb0ELb0ELNS_15WgradSyncMethodE3ENS_16CompileConditionILi900EEEEEvPT_S6_S6_PKS5_S8_S8_S8_PKfflPfPj)
        /*0578*/ 	.word	0x00000077


	//----- nvinfo : EIATTR_FRAME_SIZE
	.align		4
.L_233:
        /*057c*/ 	.byte	0x04, 0x11
        /*057e*/ 	.short	(.L_235 - .L_234)
	.align		4
.L_234:
        /*0580*/ 	.word	index@(_ZN13group_norm_v218gn_bwd_cuda_kernelI13__nv_bfloat16Li320ELi1ELi16ELi40ELi1024ELb1ELb1ELi16ELi320ELi320ELi4ELb1ELi2ELb0ELb0ELNS_15WgradSyncMethodE3ENS_16CompileConditionILi900EEEEEvPT_S6_S6_PKS5_S8_S8_S8_PKfflPfPj)
        /*0584*/ 	.word	0x00000000


	//----- nvinfo : EIATTR_REGCOUNT
	.align		4
.L_235:
        /*0588*/ 	.byte	0x04, 0x2f
        /*058a*/ 	.short	(.L_237 - .L_236)
	.align		4
.L_236:
        /*058c*/ 	.word	index@(_ZN13group_norm_v218gn_bwd_cuda_kernelI13__nv_bfloat16Li320ELi3ELi16ELi40ELi1024ELb1ELb1ELi8ELi320ELi320ELi4ELb1ELi2ELb0ELb0ELNS_15WgradSyncMethodE3ENS_16CompileConditionILi900EEEEEvPT_S6_S6_PKS5_S8_S8_S8_PKfflPfPj)
        /*0590*/ 	.word	0x00000040


	//----- nvinfo : EIATTR_FRAME_SIZE
	.align		4
.L_237:
        /*0594*/ 	.byte	0x04, 0x11
        /*0596*/ 	.short	(.L_239 - .L_238)
	.align		4
.L_238:
        /*0598*/ 	.word	index@(_ZN13group_norm_v218gn_bwd_cuda_kernelI13__nv_bfloat16Li320ELi3ELi16ELi40ELi1024ELb1ELb1ELi8ELi320ELi320ELi4ELb1ELi2ELb0ELb0ELNS_15WgradSyncMethodE3ENS_16CompileConditionILi900EEEEEvPT_S6_S6_PKS5_S8_S8_S8_PKfflPfPj)
        /*059c*/ 	.word	0x00000000


	//----- nvinfo : EIATTR_REGCOUNT
	.align		4
.L_239:
        /*05a0*/ 	.byte	0x04, 0x2f
        /*05a2*/ 	.short	(.L_241 - .L_240)
	.align		4
.L_240:
        /*05a4*/ 	.word	index@(_ZN13group_norm_v218gn_bwd_cuda_kernelI13__nv_bfloat16Li320ELi3ELi32ELi20ELi1024ELb0ELb1ELi32ELi320ELi320ELi4ELb1ELi12ELb0ELb0ELNS_15WgradSyncMethodE3ENS_16CompileConditionILi900EEEEEvPT_S6_S6_PKS5_S8_S8_S8_PKfflPfPj)
        /*05a8*/ 	.word	0x00000040


	//----- nvinfo : EIATTR_FRAME_SIZE
	.align		4
.L_241:
        /*05ac*/ 	.byte	0x04, 0x11
        /*05ae*/ 	.short	(.L_243 - .L_242)
	.align		4
.L_242:
        /*05b0*/ 	.word	index@(_ZN13group_norm_v218gn_bwd_cuda_kernelI13__nv_bfloat16Li320ELi3ELi32ELi20ELi1024ELb0ELb1ELi32ELi320ELi320ELi4ELb1ELi12ELb0ELb0ELNS_15WgradSyncMethodE3ENS_16CompileConditionILi900EEEEEvPT_S6_S6_PKS5_S8_S8_S8_PKfflPfPj)
        /*05b4*/ 	.word	0x00000128


	//----- nvinfo : EIATTR_REGCOUNT
	.align		4
.L_243:
        /*05b8*/ 	.byte	0x04, 0x2f
        /*05ba*/ 	.short	(.L_245 - .L_244)
	.align		4
.L_244:
        /*05bc*/ 	.word	index@(_ZN13group_norm_v218gn_bwd_cuda_kernelI13__nv_bfloat16Li320ELi3ELi32ELi20ELi1024ELb0ELb1ELi32ELi320ELi320ELi4ELb1ELi10ELb0ELb0ELNS_15WgradSyncMethodE3ENS_16CompileConditionILi900EEEEEvPT_S6_S6_PKS5_S8_S8_S8_PKfflPfPj)
        /*05c0*/ 	.word	0x00000040


	//----- nvinfo : EIATTR_FRAME_SIZE
	.align		4
.L_245:
        /*05c4*/ 	.byte	0x04, 0x11
        /*05c6*/ 	.short	(.L_247 - .L_246)
	.align		4
.L_246:
        /*05c8*/ 	.word	index@(_ZN13group_norm_v218gn_bwd_cuda_kernelI13__nv_bfloat16Li320ELi3ELi32ELi20ELi1024ELb0ELb1ELi32ELi320ELi320ELi4ELb1ELi10ELb0ELb0ELNS_15WgradSyncMethodE3ENS_16CompileConditionILi900EEEEEvPT_S6_S6_PKS5_S8_S8_S8_PKfflPfPj)
        /*05cc*/ 	.word	0x00000128


	//----- nvinfo : EIATTR_REGCOUNT
	.align		4
.L_247:
        /*05d0*/ 	.byte	0x04, 0x2f
        /*05d2*/ 	.short	(.L_249 - .L_248)
	.align		4
.L_248:
        /*05d4*/ 	.word	index@(_ZN13group_norm_v218gn_bwd_cuda_kernelI13__nv_bfloat16Li320ELi2ELi32ELi20ELi1024ELb0ELb1ELi32ELi320ELi320ELi4ELb1ELi8ELb0ELb0ELNS_15WgradSyncMethodE3ENS_16CompileConditionILi900EEEEEvPT_S6_S6_PKS5_S8_S8_S8_PKfflPfPj)
        /*05d8*/ 	.word	0x00000060


	//----- nvinfo : EIATTR_FRAME_SIZE
	.align		4
.L_249:
        /*05dc*/ 	.byte	0x04, 0x11
        /*05de*/ 	.short	(.L_251 - .L_250)
	.align		4
.L_250:
        /*05e0*/ 	.word	index@(_ZN13group_norm_v218gn_bwd_cuda_kernelI13__nv_bfloat16Li320ELi2ELi32ELi20ELi1024ELb0ELb1ELi32ELi320ELi320ELi4ELb1ELi8ELb0ELb0ELNS_15WgradSyncMethodE3ENS_16CompileConditionILi900EEEEEvPT_S6_S6_PKS5_S8_S8_S8_PKfflPfPj)
        /*05e4*/ 	.word	0x00000050


	//----- nvinfo : EIATTR_REGCOUNT
	.align		4
.L_251:
        /*05e8*/ 	.byte	0x04, 0x2f
        /*05ea*/ 	.short	(.L_253 - .L_252)
	.align		4
.L_252:
        /*05ec*/ 	.word	index@(_ZN13group_norm_v218gn_bwd_cuda_kernelI13__nv_bfloat16Li320ELi1ELi32ELi20ELi1024ELb0ELb1ELi64ELi320ELi320ELi4ELb1ELi8ELb0ELb0ELNS_15WgradSyncMethodE3ENS_16CompileConditionILi900EEEEEvPT_S6_S6_PKS5_S8_S8_S8_PKfflPfPj)
        /*05f0*/ 	.word	0x000000a8


	//----- nvinfo : EIATTR_FRAME_SIZE
	.align		4
.L_253:
        /*05f4*/ 	.byte	0x04, 0x11
        /*05f6*/ 	.short	(.L_255 - .L_254)
	.align		4
.L_254:
        /*05f8*/ 	.word	index@(_ZN13group_norm_v218gn_bwd_cuda_kernelI13__nv_bfloat16Li320ELi1ELi32ELi20ELi1024ELb0ELb1ELi64ELi320ELi320ELi4ELb1ELi8ELb0ELb0ELNS_15WgradSyncMethodE3ENS_16CompileConditionILi900EEEEEvPT_S6_S6_PKS5_S8_S8_S8_PKfflPfPj)
        /*05fc*/ 	.word	0x00000080


	//----- nvinfo : EIATTR_REGCOUNT
	.align		4
.L_255:
        /*0600*/ 	.byte	0x04, 0x2f
        /*0602*/ 	.short	(.L_257 - .L_256)
	.align		4
.L_256:
        /*0604*/ 	.word	index@(_ZN13group_norm_v218gn_bwd_cuda_kernelI13__nv_bfloat16Li320ELi1ELi32ELi20ELi1024ELb0ELb1ELi32ELi320ELi320ELi4ELb1ELi4ELb0ELb0ELNS_15WgradSyncMethodE3ENS_16CompileConditionILi900EEEEEvPT_S6_S6_PKS5_S8_S8_S8_PKfflPfPj)
        /*0608*/ 	.word	0x00000085


	//----- nvinfo : EIATTR_FRAME_SIZE
	.align		4
.L_257:
        /*060c*/ 	.byte	0x04, 0x11
        /*060e*/ 	.short	(.L_259 - .L_258)
	.align		4
.L_258:
        /*0610*/ 	.word	index@(_ZN13group_norm_v218gn_bwd_cuda_kernelI13__nv_bfloat16Li320ELi1ELi32ELi20ELi1024ELb0ELb1ELi32ELi320ELi320ELi4ELb1ELi4ELb0ELb0ELNS_15WgradSyncMethodE3ENS_16CompileConditionILi900EEEEEvPT_S6_S6_PKS5_S8_S8_S8_PKfflPfPj)
        /*0614*/ 	.word	0x00000000


	//----- nvinfo : EIATTR_REGCOUNT
	.align		4
.L_259:
        /*0618*/ 	.byte	0x04, 0x2f
        /*061a*/ 	.short	(.L_261 - .L_260)
	.align		4
.L_260:
        /*061c*/ 	.word	index@(_ZN13group_norm_v218gn_bwd_cuda_kernelI13__nv_bfloat16Li320ELi3ELi32ELi20ELi1024ELb0ELb1ELi16ELi320ELi320ELi4ELb1ELi4ELb0ELb0ELNS_15WgradSyncMethodE3ENS_16CompileConditionILi900EEEEEvPT_S6_S6_PKS5_S8_S8_S8_PKfflPfPj)
        /*0620*/ 	.word	0x00000040


	//----- nvinfo : EIATTR_FRAME_SIZE
	.align		4
.L_261:
        /*0624*/ 	.byte	0x04, 0x11
        /*0626*/ 	.short	(.L_263 - .L_262)
	.align		4
.L_262:
        /*0628*/ 	.word	index@(_ZN13group_norm_v218gn_bwd_cuda_kernelI13__nv_bfloat16Li320ELi3ELi32ELi20ELi1024ELb0ELb1ELi16ELi320ELi320ELi4ELb1ELi4ELb0ELb0ELNS_15WgradSyncMethodE3ENS_16CompileConditionILi900EEEEEvPT_S6_S6_PKS5_S8_S8_S8_PKfflPfPj)
        /*062c*/ 	.word	0x00000028


	//----- nvinfo : EIATTR_REGCOUNT
	.align		4
.L_263:
        /*0630*/ 	.byte	0x04, 0x2f
        /*0632*/ 	.short	(.L_265 - .L_264)
	.align		4
.L_264:
        /*0634*/ 	.word	index@(_ZN13group_norm_v218gn_bwd_cuda_kernelI13__nv_bfloat16Li320ELi1ELi32ELi20ELi1024ELb0ELb1ELi16ELi320ELi320ELi4ELb1ELi2ELb0ELb0ELNS_15WgradSyncMethodE3ENS_16CompileConditionILi900EEEEEvPT_S6_S6_PKS5_S8_S8_S8_PKfflPfPj)
        /*0638*/ 	.word	0x0000005e


	//----- nvinfo : EIATTR_FRAME_SIZE
	.align		4
.L_265:
        /*063c*/ 	.byte	0x04, 0x11
        /*063e*/ 	.short	(.L_267 - .L_266)
	.align		4
.L_266:
        /*0640*/ 	.word	index@(_ZN13group_norm_v218gn_bwd_cuda_kernelI13__nv_bfloat16Li320ELi1ELi32ELi20ELi1024ELb0ELb1ELi16ELi320ELi320ELi4ELb1ELi2ELb0ELb0ELNS_15WgradSyncMethodE3ENS_16CompileConditionILi900EEEEEvPT_S6_S6_PKS5_S8_S8_S8_PKfflPfPj)
        /*0644*/ 	.word	0x00000000


	//----- nvinfo : EIATTR_REGCOUNT
	.align		4
.L_267:
        /*0648*/ 	.byte	0x04, 0x2f
        /*064a*/ 	.short	(.L_269 - .L_268)
	.align		4
.L_268:
        /*064c*/ 	.word	index@(_ZN13group_norm_v218gn_bwd_cuda_kernelI13__nv_bfloat16Li320ELi3ELi32ELi20ELi1024ELb0ELb1ELi8ELi320ELi320ELi4ELb1ELi2ELb0ELb0ELNS_15WgradSyncMethodE3ENS_16CompileConditionILi900EEEEEvPT_S6_S6_PKS5_S8_S8_S8_PKfflPfPj)
        /*0650*/ 	.word	0x00000040


	//----- nvinfo : EIATTR_FRAME_SIZE
	.align		4
.L_269:
        /*0654*/ 	.byte	0x04, 0x11
        /*0656*/ 	.short	(.L_271 - .L_270)
	.align		4
.L_270:
        /*0658*/ 	.word	index@(_ZN13group_norm_v218gn_bwd_cuda_kernelI13__nv_bfloat16Li320ELi3ELi32ELi20ELi1024ELb0ELb1ELi8ELi320ELi320ELi4ELb1ELi2ELb0ELb0ELNS_15WgradSyncMethodE3ENS_16CompileConditionILi900EEEEEvPT_S6_S6_PKS5_S8_S8_S8_PKfflPfPj)
        /*065c*/ 	.word	0x00000000


	//----- nvinfo : EIATTR_MIN_STACK_SIZE
	.align		4
.L_271:
        /*0660*/ 	.byte	0x04, 0x12
        /*0662*/ 	.short	(.L_273 - .L_272)
	.align		4
.L_272:
        /*0664*/ 	.word	index@(_ZN13group_norm_v218gn_bwd_cuda_kernelI13__nv_bfloat16Li320ELi3ELi32ELi20ELi1024ELb0ELb1ELi8ELi320ELi320ELi4ELb1ELi2ELb0ELb0ELNS_15WgradSyncMethodE3ENS_16CompileConditionILi900EEEEEvPT_S6_S6_PKS5_S8_S8_S8_PKfflPfPj)
        /*0668*/ 	.word	0x00000000


	//----- nvinfo : EIATTR_MIN_STACK_SIZE
	.align		4
.L_273:
        /*066c*/ 	.byte	0x04, 0x12
        /*066e*/ 	.short	(.L_275 - .L_274)
	.align		4
.L_274:
        /*0670*/ 	.word	index@(_ZN13group_norm_v218gn_bwd_cuda_kernelI13__nv_bfloat16Li320ELi1ELi32ELi20ELi1024ELb0ELb1ELi16ELi320ELi320ELi4ELb1ELi2ELb0ELb0ELNS_15WgradSyncMethodE3ENS_16CompileConditionILi900EEEEEvPT_S6_S6_PKS5_S8_S8_S8_PKfflPfPj)
        /*0674*/ 	.word	0x00000000


	//----- nvinfo : EIATTR_MIN_STACK_SIZE
	.align		4
.L_275:
        /*0678*/ 	.byte	0x04, 0x12
        /*067a*/ 	.short	(.L_277 - .L_276)
	.align		4
.L_276:
        /*067c*/ 	.word	index@(_ZN13group_norm_v218gn_bwd_cuda_kernelI13__nv_bfloat16Li320ELi3ELi32ELi20ELi1024ELb0ELb1ELi16ELi320ELi320ELi4ELb1ELi4ELb0ELb0ELNS_15WgradSyncMethodE3ENS_16CompileConditionILi900EEEEEvPT_S6_S6_PKS5_S8_S8_S8_PKfflPfPj)
        /*0680*/ 	.word	0x00000028


	//----- nvinfo : EIATTR_MIN_STACK_SIZE
	.align		4
.L_277:
        /*0684*/ 	.byte	0x04, 0x12
        /*0686*/ 	.short	(.L_279 - .L_278)
	.align		4
.L_278:
        /*0688*/ 	.word	index@(_ZN13group_norm_v218gn_bwd_cuda_kernelI13__nv_bfloat16Li320ELi1ELi32ELi20ELi1024ELb0ELb1ELi32ELi320ELi320ELi4ELb1ELi4ELb0ELb0ELNS_15WgradSyncMethodE3ENS_16CompileConditionILi900EEEEEvPT_S6_S6_PKS5_S8_S8_S8_PKfflPfPj)
        /*068c*/ 	.word	0x00000000


	//----- nvinfo : EIATTR_MIN_STACK_SIZE
	.align		4
.L_279:
        /*0690*/ 	.byte	0x04, 0x12
        /*0692*/ 	.short	(.L_281 - .L_280)
	.align		4
.L_280:
        /*0694*/ 	.word	index@(_ZN13group_norm_v218gn_bwd_cuda_kernelI13__nv_bfloat16Li320ELi1ELi32ELi20ELi1024ELb0ELb1ELi64ELi320ELi320ELi4ELb1ELi8ELb0ELb0ELNS_15WgradSyncMethodE3ENS_16CompileConditionILi900EEEEEvPT_S6_S6_PKS5_S8_S8_S8_PKfflPfPj)
        /*0698*/ 	.word	0x00000080


	//----- nvinfo : EIATTR_MIN_STACK_SIZE
	.align		4
.L_281:
        /*069c*/ 	.byte	0x04, 0x12
        /*069e*/ 	.short	(.L_283 - .L_282)
	.align		4
.L_282:
        /*06a0*/ 	.word	index@(_ZN13group_norm_v218gn_bwd_cuda_kernelI13__nv_bfloat16Li320ELi2ELi32ELi20ELi1024ELb0ELb1ELi32ELi320ELi320ELi4ELb1ELi8ELb0ELb0ELNS_15WgradSyncMethodE3ENS_16CompileConditionILi900EEEEEvPT_S6_S6_PKS5_S8_S8_S8_PKfflPfPj)
        /*06a4*/ 	.word	0x00000050


	//----- nvinfo : EIATTR_MIN_STACK_SIZE
	.align		4
.L_283:
        /*06a8*/ 	.byte	0x04, 0x12
        /*06aa*/ 	.short	(.L_285 - .L_284)
	.align		4
.L_284:
        /*06ac*/ 	.word	index@(_ZN13group_norm_v218gn_bwd_cuda_kernelI13__nv_bfloat16Li320ELi3ELi32ELi20ELi1024ELb0ELb1ELi32ELi320ELi320ELi4ELb1ELi10ELb0ELb0ELNS_15WgradSyncMethodE3ENS_16CompileConditionILi900EEEEEvPT_S6_S6_PKS5_S8_S8_S8_PKfflPfPj)
        /*06b0*/ 	.word	0x00000128


	//----- nvinfo : EIATTR_MIN_STACK_SIZE
	.align		4
.L_285:
        /*06b4*/ 	.byte	0x04, 0x12
        /*06b6*/ 	.short	(.L_287 - .L_286)
	.align		4
.L_286:
        /*06b8*/ 	.word	index@(_ZN13group_norm_v218gn_bwd_cuda_kernelI13__nv_bfloat16Li320ELi3ELi32ELi20ELi1024ELb0ELb1ELi32ELi320ELi320ELi4ELb1ELi12ELb0ELb0ELNS_15WgradSyncMethodE3ENS_16CompileConditionILi900EEEEEvPT_S6_S6_PKS5_S8_S8_S8_PKfflPfPj)
        /*06bc*/ 	.word	0x00000128


	//----- nvinfo : EIATTR_MIN_STACK_SIZE
	.align		4
.L_287:
        /*06c0*/ 	.byte	0x04, 0x12
        /*06c2*/ 	.short	(.L_289 - .L_288)
	.align		4
.L_288:
        /*06c4*/ 	.word	index@(_ZN13group_norm_v218gn_bwd_cuda_kernelI13__nv_bfloat16Li320ELi3ELi16ELi40ELi1024ELb1ELb1ELi8ELi320ELi320ELi4ELb1ELi2ELb0ELb0ELNS_15WgradSyncMethodE3ENS_16CompileConditionILi900EEEEEvPT_S6_S6_PKS5_S8_S8_S8_PKfflPfPj)
        /*06c8*/ 	.word	0x00000000


	//----- nvinfo : EIATTR_MIN_STACK_SIZE
	.align		4
.L_289:
        /*06cc*/ 	.byte	0x04, 0x12
        /*06ce*/ 	.short	(.L_291 - .L_290)
	.align		4
.L_290:
        /*06d0*/ 	.word	index@(_ZN13group_norm_v218gn_bwd_cuda_kernelI13__nv_bfloat16Li320ELi1ELi16ELi40ELi1024ELb1ELb1ELi16ELi320ELi320ELi4ELb1ELi2ELb0ELb0ELNS_15WgradSyncMethodE3ENS_16CompileConditionILi900EEEEEvPT_S6_S6_PKS5_S8_S8_S8_PKfflPfPj)
        /*06d4*/ 	.word	0x00000000


	//----- nvinfo : EIATTR_MIN_STACK_SIZE
	.align		4
.L_291:
        /*06d8*/ 	.byte	0x04, 0x12
        /*06da*/ 	.short	(.L_293 - .L_292)
	.align		4
.L_292:
        /*06dc*/ 	.word	index@(_ZN13group_norm_v218gn_bwd_cuda_kernelI13__nv_bfloat16Li320ELi3ELi16ELi40ELi1024ELb1ELb1ELi16ELi320ELi320ELi4ELb1ELi4ELb0ELb0ELNS_15WgradSyncMethodE3ENS_16CompileConditionILi900EEEEEvPT_S6_S6_PKS5_S8_S8_S8_PKfflPfPj)
        /*06e0*/ 	.word	0x00000040


	//----- nvinfo : EIATTR_MIN_STACK_SIZE
	.align		4
.L_293:
        /*06e4*/ 	.byte	0x04, 0x12
        /*06e6*/ 	.short	(.L_295 - .L_294)
	.align		4
.L_294:
        /*06e8*/ 	.word	index@(_ZN13group_norm_v218gn_bwd_cuda_kernelI13__nv_bfloat16Li320ELi1ELi16ELi40ELi1024ELb1ELb1ELi32ELi320ELi320ELi4ELb1ELi4ELb0ELb0ELNS_15WgradSyncMethodE3ENS_16CompileConditionILi900EEEEEvPT_S6_S6_PKS5_S8_S8_S8_PKfflPfPj)
        /*06ec*/ 	.word	0x00000000


	//----- nvinfo : EIATTR_MIN_STACK_SIZE
	.align		4
.L_295:
        /*06f0*/ 	.byte	0x04, 0x12
        /*06f2*/ 	.short	(.L_297 - .L_296)
	.align		4
.L_296:
        /*06f4*/ 	.word	index@(_ZN13group_norm_v218gn_bwd_cuda_kernelI13__nv_bfloat16Li320ELi1ELi16ELi40ELi1024ELb1ELb1ELi64ELi320ELi320ELi4ELb1ELi8ELb0ELb0ELNS_15WgradSyncMethodE3ENS_16CompileConditionILi900EEEEEvPT_S6_S6_PKS5_S8_S8_S8_PKfflPfPj)
        /*06f8*/ 	.word	0x00000090


	//----- nvinfo : EIATTR_MIN_STACK_SIZE
	.align		4
.L_297:
        /*06fc*/ 	.byte	0x04, 0x12
        /*06fe*/ 	.short	(.L_299 - .L_298)
	.align		4
.L_298:
        /*0700*/ 	.word	index@(_ZN13group_norm_v218gn_bwd_cuda_kernelI13__nv_bfloat16Li320ELi2ELi16ELi40ELi1024ELb1ELb1ELi32ELi320ELi320ELi4ELb1ELi8ELb0ELb0ELNS_15WgradSyncMethodE3ENS_16CompileConditionILi900EEEEEvPT_S6_S6_PKS5_S8_S8_S8_PKfflPfPj)
        /*0704*/ 	.word	0x00000060


	//----- nvinfo : EIATTR_MIN_STACK_SIZE
	.align		4
.L_299:
        /*0708*/ 	.byte	0x04, 0x12
        /*070a*/ 	.short	(.L_301 - .L_300)
	.align		4
.L_300:
        /*070c*/ 	.word	index@(_ZN13group_norm_v218gn_bwd_cuda_kernelI13__nv_bfloat16Li320ELi3ELi16ELi40ELi1024ELb1ELb1ELi32ELi320ELi320ELi4ELb1ELi10ELb0ELb0ELNS_15WgradSyncMethodE3ENS_16CompileConditionILi900EEEEEvPT_S6_S6_PKS5_S8_S8_S8_PKfflPfPj)
        /*0710*/ 	.word	0x00000130


	//----- nvinfo : EIATTR_MIN_STACK_SIZE
	.align		4
.L_301:
        /*0714*/ 	.byte	0x04, 0x12
        /*0716*/ 	.short	(.L_303 - .L_302)
	.align		4
.L_302:
        /*0718*/ 	.word	index@(_ZN13group_norm_v218gn_bwd_cuda_kernelI13__nv_bfloat16Li320ELi3ELi16ELi40ELi1024ELb1ELb1ELi32ELi320ELi320ELi4ELb1ELi12ELb0ELb0ELNS_15WgradSyncMethodE3ENS_16CompileConditionILi900EEEEEvPT_S6_S6_PKS5_S8_S8_S8_PKfflPfPj)
        /*071c*/ 	.word	0x00000130


	//----- nvinfo : EIATTR_MIN_STACK_SIZE
	.align		4
.L_303:
        /*0720*/ 	.byte	0x04, 0x12
        /*0722*/ 	.short	(.L_305 - .L_304)
	.align		4
.L_304:
        /*0724*/ 	.word	index@(_ZN13group_norm_v214gn_cuda_kernelI13__nv_bfloat16Li320ELi3ELi32ELi20ELi1024ELb0ELi8ELi320ELi320ELi4ELb1ELi2ELb0ELb0ENS_16CompileConditionILi900EEEEEvPT_PKS4_S7_S7_flPfS8_Pj)
        /*0728*/ 	.word	0x00000000


	//----- nvinfo : EIATTR_MIN_STACK_SIZE
	.align		4
.L_305:
        /*072c*/ 	.byte	0x04, 0x12
        /*072e*/ 	.short	(.L_307 - .L_306)
	.align		4
.L_306:
        /*0730*/ 	.word	index@(_ZN13group_norm_v214gn_cuda_kernelI13__nv_bfloat16Li320ELi1ELi32ELi20ELi1024ELb0ELi16ELi320ELi320ELi4ELb1ELi2ELb0ELb0ENS_16CompileConditionILi900EEEEEvPT_PKS4_S7_S7_flPfS8_Pj)
        /*0734*/ 	.word	0x00000000


	//----- nvinfo : EIATTR_MIN_STACK_SIZE
	.align		4
.L_307:
        /*0738*/ 	.byte	0x04, 0x12
        /*073a*/ 	.short	(.L_309 - .L_308)
	.align		4
.L_308:
        /*073c*/ 	.word	index@(_ZN13group_norm_v214gn_cuda_kernelI13__nv_bfloat16Li320ELi3ELi32ELi20ELi1024ELb0ELi16ELi320ELi320ELi4ELb1ELi5ELb0ELb0ENS_16CompileConditionILi900EEEEEvPT_PKS4_S7_S7_flPfS8_Pj)
        /*0740*/ 	.word	0x00000000


	//----- nvinfo : EIATTR_MIN_STACK_SIZE
	.align		4
.L_309:
        /*0744*/ 	.byte	0x04, 0x12
        /*0746*/ 	.short	(.L_311 - .L_310)
	.align		4
.L_310:
        /*0748*/ 	.word	index@(_ZN13group_norm_v214gn_cuda_kernelI13__nv_bfloat16Li320ELi1ELi32ELi20ELi1024ELb0ELi32ELi320ELi320ELi4ELb1ELi4ELb0ELb0ENS_16CompileConditionILi900EEEEEvPT_PKS4_S7_S7_flPfS8_Pj)
        /*074c*/ 	.word	0x00000000


	//----- nvinfo : EIATTR_MIN_STACK_SIZE
	.align		4
.L_311:
        /*0750*/ 	.byte	0x04, 0x12
        /*0752*/ 	.short	(.L_313 - .L_312)
	.align		4
.L_312:
        /*0754*/ 	.word	index@(_ZN13group_norm_v214gn_cuda_kernelI13__nv_bfloat16Li320ELi3ELi32ELi20ELi1024ELb0ELi32ELi320ELi320ELi4ELb1ELi10ELb0ELb0ENS_16CompileConditionILi900EEEEEvPT_PKS4_S7_S7_flPfS8_Pj)
        /*0758*/ 	.word	0x00000028


	//----- nvinfo : EIATTR_MIN_STACK_SIZE
	.align		4
.L_313:
        /*075c*/ 	.byte	0x04, 0x12
        /*075e*/ 	.short	(.L_315 - .L_314)
	.align		4
.L_314:
        /*0760*/ 	.word	index@(_ZN13group_norm_v214gn_cuda_kernelI13__nv_bfloat16Li320ELi1ELi32ELi20ELi1024ELb0ELi64ELi320ELi320ELi4ELb1ELi9ELb0ELb0ENS_16CompileConditionILi900EEEEEvPT_PKS4_S7_S7_flPfS8_Pj)
        /*0764*/ 	.word	0x00000000


	//----- nvinfo : EIATTR_MIN_STACK_SIZE
	.align		4
.L_315:
        /*0768*/ 	.byte	0x04, 0x12
        /*076a*/ 	.short	(.L_317 - .L_316)
	.align		4
.L_316:
        /*076c*/ 	.word	index@(_ZN13group_norm_v214gn_cuda_kernelI13__nv_bfloat16Li320ELi1ELi32ELi20ELi1024ELb0ELi128ELi320ELi320ELi4ELb1ELi18ELb0ELb0ENS_16CompileConditionILi900EEEEEvPT_PKS4_S7_S7_flPfS8_Pj)
        /*0770*/ 	.word	0x00000140


	//----- nvinfo : EIATTR_MIN_STACK_SIZE
	.align		4
.L_317:
        /*0774*/ 	.byte	0x04, 0x12
        /*0776*/ 	.short	(.L_319 - .L_318)
	.align		4
.L_318:
        /*0778*/ 	.word	index@(_ZN13group_norm_v214gn_cuda_kernelI13__nv_bfloat16Li320ELi3ELi32ELi20ELi1024ELb0ELi64ELi320ELi320ELi4ELb1ELi21ELb0ELb0ENS_16CompileConditionILi900EEEEEvPT_PKS4_S7_S7_flPfS8_Pj)
        /*077c*/ 	.word	0x00000178


	//----- nvinfo : EIATTR_MIN_STACK_SIZE
	.align		4
.L_319:
        /*0780*/ 	.byte	0x04, 0x12
        /*0782*/ 	.short	(.L_321 - .L_320)
	.align		4
.L_320:
        /*0784*/ 	.word	index@(_ZN13group_norm_v214gn_cuda_kernelI13__nv_bfloat16Li320ELi2ELi32ELi20ELi1024ELb0ELi64ELi320ELi320ELi4ELb1ELi18ELb0ELb0ENS_16CompileConditionILi900EEEEEvPT_PKS4_S7_S7_flPfS8_Pj)
        /*0788*/ 	.word	0x000000a8


	//----- nvinfo : EIATTR_MIN_STACK_SIZE
	.align		4
.L_321:
        /*078c*/ 	.byte	0x04, 0x12
        /*078e*/ 	.short	(.L_323 - .L_322)
	.align		4
.L_322:
        /*0790*/ 	.word	index@(_ZN13group_norm_v214gn_cuda_kernelI13__nv_bfloat16Li320ELi3ELi16ELi40ELi1024ELb1ELi8ELi320ELi320ELi4ELb1ELi2ELb0ELb0ENS_16CompileConditionILi900EEEEEvPT_PKS4_S7_S7_flPfS8_Pj)
        /*0794*/ 	.word	0x00000000


	//----- nvinfo : EIATTR_MIN_STACK_SIZE
	.align		4
.L_323:
        /*0798*/ 	.byte	0x04, 0x12
        /*079a*/ 	.short	(.L_325 - .L_324)
	.align		4
.L_324:
        /*079c*/ 	.word	index@(_ZN13group_norm_v214gn_cuda_kernelI13__nv_bfloat16Li320ELi1ELi16ELi40ELi1024ELb1ELi16ELi320ELi320ELi4ELb1ELi2ELb0ELb0ENS_16CompileConditionILi900EEEEEvPT_PKS4_S7_S7_flPfS8_Pj)
        /*07a0*/ 	.word	0x00000000


	//----- nvinfo : EIATTR_MIN_STACK_SIZE
	.align		4
.L_325:
        /*07a4*/ 	.byte	0x04, 0x12
        /*07a6*/ 	.short	(.L_327 - .L_326)
	.align		4
.L_326:
        /*07a8*/ 	.word	index@(_ZN13group_norm_v214gn_cuda_kernelI13__nv_bfloat16Li320ELi3ELi16ELi40ELi1024ELb1ELi16ELi320ELi320ELi4ELb1ELi5ELb0ELb0ENS_16CompileConditionILi900EEEEEvPT_PKS4_S7_S7_flPfS8_Pj)
        /*07ac*/ 	.word	0x00000000


	//----- nvinfo : EIATTR_MIN_STACK_SIZE
	.align		4
.L_327:
        /*07b0*/ 	.byte	0x04, 0x12
        /*07b2*/ 	.short	(.L_329 - .L_328)
	.align		4
.L_328:
        /*07b4*/ 	.word	index@(_ZN13group_norm_v214gn_cuda_kernelI13__nv_bfloat16Li320ELi1ELi16ELi40ELi1024ELb1ELi32ELi320ELi320ELi4ELb1ELi4ELb0ELb0ENS_16CompileConditionILi900EEEEEvPT_PKS4_S7_S7_flPfS8_Pj)
        /*07b8*/ 	.word	0x00000000


	//----- nvinfo : EIATTR_MIN_STACK_SIZE
	.align		4
.L_329:
        /*07bc*/ 	.byte	0x04, 0x12
        /*07be*/ 	.short	(.L_331 - .L_330)
	.align		4
.L_330:
        /*07c0*/ 	.word	index@(_ZN13group_norm_v214gn_cuda_kernelI13__nv_bfloat16Li320ELi3ELi16ELi40ELi1024ELb1ELi32ELi320ELi320ELi4ELb1ELi10ELb0ELb0ENS_16CompileConditionILi900EEEEEvPT_PKS4_S7_S7_flPfS8_Pj)
        /*07c4*/ 	.word	0x00000048


	//----- nvinfo : EIATTR_MIN_STACK_SIZE
	.align		4
.L_331:
        /*07c8*/ 	.byte	0x04, 0x12
        /*07ca*/ 	.short	(.L_333 - .L_332)
	.align		4
.L_332:
        /*07cc*/ 	.word	index@(_ZN13group_norm_v214gn_cuda_kernelI13__nv_bfloat16Li320ELi1ELi16ELi40ELi1024ELb1ELi64ELi320ELi320ELi4ELb1ELi9ELb0ELb0ENS_16CompileConditionILi900EEEEEvPT_PKS4_S7_S7_flPfS8_Pj)
        /*07d0*/ 	.word	0x00000000


	//----- nvinfo : EIATTR_MIN_STACK_SIZE
	.align		4
.L_333:
        /*07d4*/ 	.byte	0x04, 0x12
        /*07d6*/ 	.short	(.L_335 - .L_334)
	.align		4
.L_334:
        /*07d8*/ 	.word	index@(_ZN13group_norm_v214gn_cuda_kernelI13__nv_bfloat16Li320ELi1ELi16ELi40ELi1024ELb1ELi128ELi320ELi320ELi4ELb1ELi18ELb0ELb0ENS_16CompileConditionILi900EEEEEvPT_PKS4_S7_S7_flPfS8_Pj)
        /*07dc*/ 	.word	0x00000160


	//----- nvinfo : EIATTR_MIN_STACK_SIZE
	.align		4
.L_335:
        /*07e0*/ 	.byte	0x04, 0x12
        /*07e2*/ 	.short	(.L_337 - .L_336)
	.align		4
.L_336:
        /*07e4*/ 	.word	index@(_ZN13group_norm_v214gn_cuda_kernelI13__nv_bfloat16Li320ELi3ELi16ELi40ELi1024ELb1ELi64ELi320ELi320ELi4ELb1ELi21ELb0ELb0ENS_16CompileConditionILi900EEEEEvPT_PKS4_S7_S7_flPfS8_Pj)
        /*07e8*/ 	.word	0x00000160


	//----- nvinfo : EIATTR_MIN_STACK_SIZE
	.align		4
.L_337:
        /*07ec*/ 	.byte	0x04, 0x12
        /*07ee*/ 	.short	(.L_339 - .L_338)
	.align		4
.L_338:
        /*07f0*/ 	.word	index@(_ZN13group_norm_v214gn_cuda_kernelI13__nv_bfloat16Li320ELi2ELi16ELi40ELi1024ELb1ELi64ELi320ELi320ELi4ELb1ELi18ELb0ELb0ENS_16CompileConditionILi900EEEEEvPT_PKS4_S7_S7_flPfS8_Pj)
        /*07f4*/ 	.word	0x000000c8


	//----- nvinfo : EIATTR_MIN_STACK_SIZE
	.align		4
.L_339:
        /*07f8*/ 	.byte	0x04, 0x12
        /*07fa*/ 	.short	(.L_341 - .L_340)
	.align		4
.L_340:
        /*07fc*/ 	.word	index@(_ZN13group_norm_v218gn_bwd_cuda_kernelI6__halfLi320ELi3ELi32ELi20ELi1024ELb0ELb1ELi8ELi320ELi320ELi4ELb1ELi2ELb0ELb0ELNS_15WgradSyncMethodE3ENS_16CompileConditionILi900EEEEEvPT_S6_S6_PKS5_S8_S8_S8_PKfflPfPj)
        /*0800*/ 	.word	0x00000000


	//----- nvinfo : EIATTR_MIN_STACK_SIZE
	.align		4
.L_341:
        /*0804*/ 	.byte	0x04, 0x12
        /*0806*/ 	.short	(.L_343 - .L_342)
	.align		4
.L_342:
        /*0808*/ 	.word	index@(_ZN13group_norm_v218gn_bwd_cuda_kernelI6__halfLi320ELi1ELi32ELi20ELi1024ELb0ELb1ELi16ELi320ELi320ELi4ELb1ELi2ELb0ELb0ELNS_15WgradSyncMethodE3ENS_16CompileConditionILi900EEEEEvPT_S6_S6_PKS5_S8_S8_S8_PKfflPfPj)
        /*080c*/ 	.word	0x00000000


	//----- nvinfo : EIATTR_MIN_STACK_SIZE
	.align		4
.L_343:
        /*0810*/ 	.byte	0x04, 0x12
        /*0812*/ 	.short	(.L_345 - .L_344)
	.align		4
.L_344:
        /*0814*/ 	.word	index@(_ZN13group_norm_v218gn_bwd_cuda_kernelI6__halfLi320ELi3ELi32ELi20ELi1024ELb0ELb1ELi16ELi320ELi320ELi4ELb1ELi4ELb0ELb0ELNS_15WgradSyncMethodE3ENS_16CompileConditionILi900EEEEEvPT_S6_S6_PKS5_S8_S8_S8_PKfflPfPj)
        /*0818*/ 	.word	0x00000020


	//----- nvinfo : EIATTR_MIN_STACK_SIZE
	.align		4
.L_345:
        /*081c*/ 	.byte	0x04, 0x12
        /*081e*/ 	.short	(.L_347 - .L_346)
	.align		4
.L_346:
        /*0820*/ 	.word	index@(_ZN13group_norm_v218gn_bwd_cuda_kernelI6__halfLi320ELi1ELi32ELi20ELi1024ELb0ELb1ELi32ELi320ELi320ELi4ELb1ELi4ELb0ELb0ELNS_15WgradSyncMethodE3ENS_16CompileConditionILi900EEEEEvPT_S6_S6_PKS5_S8_S8_S8_PKfflPfPj)
        /*0824*/ 	.word	0x00000000


	//----- nvinfo : EIATTR_MIN_STACK_SIZE
	.align		4
.L_347:
        /*0828*/ 	.byte	0x04, 0x12
        /*082a*/ 	.short	(.L_349 - .L_348)
	.align		4
.L_348:
        /*082c*/ 	.word	index@(_ZN13group_norm_v218gn_bwd_cuda_kernelI6__halfLi320ELi1ELi32ELi20ELi1024ELb0ELb1ELi64ELi320ELi320ELi4ELb1ELi8ELb0ELb0ELNS_15WgradSyncMethodE3ENS_16CompileConditionILi900EEEEEvPT_S6_S6_PKS5_S8_S8_S8_PKfflPfPj)
        /*0830*/ 	.word	0x00000078


	//----- nvinfo : EIATTR_MIN_STACK_SIZE
	.align		4
.L_349:
        /*0834*/ 	.byte	0x04, 0x12
        /*0836*/ 	.short	(.L_351 - .L_350)
	.align		4
.L_350:
        /*0838*/ 	.word	index@(_ZN13group_norm_v218gn_bwd_cuda_kernelI6__halfLi320ELi2ELi32ELi20ELi1024ELb0ELb1ELi32ELi320ELi320ELi4ELb1ELi8ELb0ELb0ELNS_15WgradSyncMethodE3ENS_16CompileConditionILi900EEEEEvPT_S6_S6_PKS5_S8_S8_S8_PKfflPfPj)
        /*083c*/ 	.word	0x00000038


	//----- nvinfo : EIATTR_MIN_STACK_SIZE
	.align		4
.L_351:
        /*0840*/ 	.byte	0x04, 0x12
        /*0842*/ 	.short	(.L_353 - .L_352)
	.align		4
.L_352:
        /*0844*/ 	.word	index@(_ZN13group_norm_v218gn_bwd_cuda_kernelI6__halfLi320ELi3ELi32ELi20ELi1024ELb0ELb1ELi32ELi320ELi320ELi4ELb1ELi10ELb0ELb0ELNS_15WgradSyncMethodE3ENS_16CompileConditionILi900EEEEEvPT_S6_S6_PKS5_S8_S8_S8_PKfflPfPj)
        /*0848*/ 	.word	0x000000e0


	//----- nvinfo : EIATTR_MIN_STACK_SIZE
	.align		4
.L_353:
        /*084c*/ 	.byte	0x04, 0x12
        /*084e*/ 	.short	(.L_355 - .L_354)
	.align		4
.L_354:
        /*0850*/ 	.word	index@(_ZN13group_norm_v218gn_bwd_cuda_kernelI6__halfLi320ELi3ELi32ELi20ELi1024ELb0ELb1ELi32ELi320ELi320ELi4ELb1ELi12ELb0ELb0ELNS_15WgradSyncMethodE3ENS_16CompileConditionILi900EEEEEvPT_S6_S6_PKS5_S8_S8_S8_PKfflPfPj)
        /*0854*/ 	.word	0x000000e0


	//----- nvinfo : EIATTR_MIN_STACK_SIZE
	.align		4
.L_355:
        /*0858*/ 	.byte	0x04, 0x12
        /*085a*/ 	.short	(.L_357 - .L_356)
	.align		4
.L_356:
        /*085c*/ 	.word	index@(_ZN13group_norm_v218gn_bwd_cuda_kernelI6__halfLi320ELi3ELi16ELi40ELi1024ELb1ELb1ELi8ELi320ELi320ELi4ELb1ELi2ELb0ELb0ELNS_15WgradSyncMethodE3ENS_16CompileConditionILi900EEEEEvPT_S6_S6_PKS5_S8_S8_S8_PKfflPfPj)
        /*0860*/ 	.word	0x00000000


	//----- nvinfo : EIATTR_MIN_STACK_SIZE
	.align		4
.L_357:
        /*0864*/ 	.byte	0x04, 0x12
        /*0866*/ 	.short	(.L_359 - .L_358)
	.align		4
.L_358:
        /*0868*/ 	.word	index@(_ZN13group_norm_v218gn_bwd_cuda_kernelI6__halfLi320ELi1ELi16ELi40ELi1024ELb1ELb1ELi16ELi320ELi320ELi4ELb1ELi2ELb0ELb0ELNS_15WgradSyncMethodE3ENS_16CompileConditionILi900EEEEEvPT_S6_S6_PKS5_S8_S8_S8_PKfflPfPj)
        /*086c*/ 	.word	0x00000000


	//----- nvinfo : EIATTR_MIN_STACK_SIZE
	.align		4
.L_359:
        /*0870*/ 	.byte	0x04, 0x12
        /*0872*/ 	.short	(.L_361 - .L_360)
	.align		4
.L_360:
        /*0874*/ 	.word	index@(_ZN13group_norm_v218gn_bwd_cuda_kernelI6__halfLi320ELi3ELi16ELi40ELi1024ELb1ELb1ELi16ELi320ELi320ELi4ELb1ELi4ELb0ELb0ELNS_15WgradSyncMethodE3ENS_16CompileConditionILi900EEEEEvPT_S6_S6_PKS5_S8_S8_S8_PKfflPfPj)
        /*0878*/ 	.word	0x00000020


	//----- nvinfo : EIATTR_MIN_STACK_SIZE
	.align		4
.L_361:
        /*087c*/ 	.byte	0x04, 0x12
        /*087e*/ 	.short	(.L_363 - .L_362)
	.align		4
.L_362:
        /*0880*/ 	.word	index@(_ZN13group_norm_v218gn_bwd_cuda_kernelI6__halfLi320ELi1ELi16ELi40ELi1024ELb1ELb1ELi32ELi320ELi320ELi4ELb1ELi4ELb0ELb0ELNS_15WgradSyncMethodE3ENS_16CompileConditionILi900EEEEEvPT_S6_S6_PKS5_S8_S8_S8_PKfflPfPj)
        /*0884*/ 	.word	0x00000000


	//----- nvinfo : EIATTR_MIN_STACK_SIZE
	.align		4
.L_363:
        /*0888*/ 	.byte	0x04, 0x12
        /*088a*/ 	.short	(.L_365 - .L_364)
	.align		4
.L_364:
        /*088c*/ 	.word	index@(_ZN13group_norm_v218gn_bwd_cuda_kernelI6__halfLi320ELi1ELi16ELi40ELi1024ELb1ELb1ELi64ELi320ELi320ELi4ELb1ELi8ELb0ELb0ELNS_15WgradSyncMethodE3ENS_16CompileConditionILi900EEEEEvPT_S6_S6_PKS5_S8_S8_S8_PKfflPfPj)
        /*0890*/ 	.word	0x00000080


	//----- nvinfo : EIATTR_MIN_STACK_SIZE
	.align		4
.L_365:
        /*0894*/ 	.byte	0x04, 0x12
        /*0896*/ 	.short	(.L_367 - .L_366)
	.align		4
.L_366:
        /*0898*/ 	.word	index@(_ZN13group_norm_v218gn_bwd_cuda_kernelI6__halfLi320ELi2ELi16ELi40ELi1024ELb1ELb1ELi32ELi320ELi320ELi4ELb1ELi8ELb0ELb0ELNS_15WgradSyncMethodE3ENS_16CompileConditionILi900EEEEEvPT_S6_S6_PKS5_S8_S8_S8_PKfflPfPj)
        /*089c*/ 	.word	0x00000050


	//----- nvinfo : EIATTR_MIN_STACK_SIZE
	.align		4
.L_367:
        /*08a0*/ 	.byte	0x04, 0x12
        /*08a2*/ 	.short	(.L_369 - .L_368)
	.align		4
.L_368:
        /*08a4*/ 	.word	index@(_ZN13group_norm_v218gn_bwd_cuda_kernelI6__halfLi320ELi3ELi16ELi40ELi1024ELb1ELb1ELi32ELi320ELi320ELi4ELb1ELi10ELb0ELb0ELNS_15WgradSyncMethodE3ENS_16CompileConditionILi900EEEEEvPT_S6_S6_PKS5_S8_S8_S8_PKfflPfPj)
        /*08a8*/ 	.word	0x00000120


	//----- nvinfo : EIATTR_MIN_STACK_SIZE
	.align		4
.L_369:
        /*08ac*/ 	.byte	0x04, 0x12
        /*08ae*/ 	.short	(.L_371 - .L_370)
	.align		4
.L_370:
        /*08b0*/ 	.word	index@(_ZN13group_norm_v218gn_bwd_cuda_kernelI6__halfLi320ELi3ELi16ELi40ELi1024ELb1ELb1ELi32ELi320ELi320ELi4ELb1ELi12ELb0ELb0ELNS_15WgradSyncMethodE3ENS_16CompileConditionILi900EEEEEvPT_S6_S6_PKS5_S8_S8_S8_PKfflPfPj)
        /*08b4*/ 	.word	0x00000120


	//----- nvinfo : EIATTR_MIN_STACK_SIZE
	.align		4
.L_371:
        /*08b8*/ 	.byte	0x04, 0x12
        /*08ba*/ 	.short	(.L_373 - .L_372)
	.align		4
.L_372:
        /*08bc*/ 	.word	index@(_ZN13group_norm_v214gn_cuda_kernelI6__halfLi320ELi3ELi32ELi20ELi1024ELb0ELi8ELi320ELi320ELi4ELb1ELi2ELb0ELb0ENS_16CompileConditionILi900EEEEEvPT_PKS4_S7_S7_flPfS8_Pj)
        /*08c0*/ 	.word	0x00000000


	//----- nvinfo : EIATTR_MIN_STACK_SIZE
	.align		4
.L_373:
        /*08c4*/ 	.byte	0x04, 0x12
        /*08c6*/ 	.short	(.L_375 - .L_374)
	.align		4
.L_374:
        /*08c8*/ 	.word	index@(_ZN13group_norm_v214gn_cuda_kernelI6__halfLi320ELi1ELi32ELi20ELi1024ELb0ELi16ELi320ELi320ELi4ELb1ELi2ELb0ELb0ENS_16CompileConditionILi900EEEEEvPT_PKS4_S7_S7_flPfS8_Pj)
        /*08cc*/ 	.word	0x00000000


	//----- nvinfo : EIATTR_MIN_STACK_SIZE
	.align		4
.L_375:
        /*08d0*/ 	.byte	0x04, 0x12
        /*08d2*/ 	.short	(.L_377 - .L_376)
	.align		4
.L_376:
        /*08d4*/ 	.word	index@(_ZN13group_norm_v214gn_cuda_kernelI6__halfLi320ELi3ELi32ELi20ELi1024ELb0ELi16ELi320ELi320ELi4ELb1ELi5ELb0ELb0ENS_16CompileConditionILi900EEEEEvPT_PKS4_S7_S7_flPfS8_Pj)
        /*08d8*/ 	.word	0x00000000


	//----- nvinfo : EIATTR_MIN_STACK_SIZE
	.align		4
.L_377:
        /*08dc*/ 	.byte	0x04, 0x12
        /*08de*/ 	.short	(.L_379 - .L_378)
	.align		4
.L_378:
        /*08e0*/ 	.word	index@(_ZN13group_norm_v214gn_cuda_kernelI6__halfLi320ELi1ELi32ELi20ELi1024ELb0ELi32ELi320ELi320ELi4ELb1ELi4ELb0ELb0ENS_16CompileConditionILi900EEEEEvPT_PKS4_S7_S7_flPfS8_Pj)
        /*08e4*/ 	.word	0x00000000


	//----- nvinfo : EIATTR_MIN_STACK_SIZE
	.align		4
.L_379:
        /*08e8*/ 	.byte	0x04, 0x12
        /*08ea*/ 	.short	(.L_381 - .L_380)
	.align		4
.L_380:
        /*08ec*/ 	.word	index@(_ZN13group_norm_v214gn_cuda_kernelI6__halfLi320ELi3ELi32ELi20ELi1024ELb0ELi32ELi320ELi320ELi4ELb1ELi10ELb0ELb0ENS_16CompileConditionILi900EEEEEvPT_PKS4_S7_S7_flPfS8_Pj)
        /*08f0*/ 	.word	0x00000018


	//----- nvinfo : EIATTR_MIN_STACK_SIZE
	.align		4
.L_381:
        /*08f4*/ 	.byte	0x04, 0x12
        /*08f6*/ 	.short	(.L_383 - .L_382)
	.align		4
.L_382:
        /*08f8*/ 	.word	index@(_ZN13group_norm_v214gn_cuda_kernelI6__halfLi320ELi1ELi32ELi20ELi1024ELb0ELi64ELi320ELi320ELi4ELb1ELi9ELb0ELb0ENS_16CompileConditionILi900EEEEEvPT_PKS4_S7_S7_flPfS8_Pj)
        /*08fc*/ 	.word	0x00000000


	//----- nvinfo : EIATTR_MIN_STACK_SIZE
	.align		4
.L_383:
        /*0900*/ 	.byte	0x04, 0x12
        /*0902*/ 	.short	(.L_385 - .L_384)
	.align		4
.L_384:
        /*0904*/ 	.word	index@(_ZN13group_norm_v214gn_cuda_kernelI6__halfLi320ELi1ELi32ELi20ELi1024ELb0ELi128ELi320ELi320ELi4ELb1ELi18ELb0ELb0ENS_16CompileConditionILi900EEEEEvPT_PKS4_S7_S7_flPfS8_Pj)
        /*0908*/ 	.word	0x00000130


	//----- nvinfo : EIATTR_MIN_STACK_SIZE
	.align		4
.L_385:
        /*090c*/ 	.byte	0x04, 0x12
        /*090e*/ 	.short	(.L_387 - .L_386)
	.align		4
.L_386:
        /*0910*/ 	.word	index@(_ZN13group_norm_v214gn_cuda_kernelI6__halfLi320ELi3ELi32ELi20ELi1024ELb0ELi64ELi320ELi320ELi4ELb1ELi21ELb0ELb0ENS_16CompileConditionILi900EEEEEvPT_PKS4_S7_S7_flPfS8_Pj)
        /*0914*/ 	.word	0x00000160


	//----- nvinfo : EIATTR_MIN_STACK_SIZE
	.align		4
.L_387:
        /*0918*/ 	.byte	0x04, 0x12
        /*091a*/ 	.short	(.L_389 - .L_388)
	.align		4
.L_388:
        /*091c*/ 	.word	index@(_ZN13group_norm_v214gn_cuda_kernelI6__halfLi320ELi2ELi32ELi20ELi1024ELb0ELi64ELi320ELi320ELi4ELb1ELi18ELb0ELb0ENS_16CompileConditionILi900EEEEEvPT_PKS4_S7_S7_flPfS8_Pj)
        /*0920*/ 	.word	0x00000088


	//----- nvinfo : EIATTR_MIN_STACK_SIZE
	.align		4
.L_389:
        /*0924*/ 	.byte	0x04, 0x12
        /*0926*/ 	.short	(.L_391 - .L_390)
	.align		4
.L_390:
        /*0928*/ 	.word	index@(_ZN13group_norm_v214gn_cuda_kernelI6__halfLi320ELi3ELi16ELi40ELi1024ELb1ELi8ELi320ELi320ELi4ELb1ELi2ELb0ELb0ENS_16CompileConditionILi900EEEEEvPT_PKS4_S7_S7_flPfS8_Pj)
        /*092c*/ 	.word	0x00000000


	//----- nvinfo : EIATTR_MIN_STACK_SIZE
	.align		4
.L_391:
        /*0930*/ 	.byte	0x04, 0x12
        /*0932*/ 	.short	(.L_393 - .L_392)
	.align		4
.L_392:
        /*0934*/ 	.word	index@(_ZN13group_norm_v214gn_cuda_kernelI6__halfLi320ELi1ELi16ELi40ELi1024ELb1ELi16ELi320ELi320ELi4ELb1ELi2ELb0ELb0ENS_16CompileConditionILi900EEEEEvPT_PKS4_S7_S7_flPfS8_Pj)
        /*0938*/ 	.word	0x00000000


	//----- nvinfo : EIATTR_MIN_STACK_SIZE
	.align		4
.L_393:
        /*093c*/ 	.byte	0x04, 0x12
        /*093e*/ 	.short	(.L_395 - .L_394)
	.align		4
.L_394:
        /*0940*/ 	.word	index@(_ZN13group_norm_v214gn_cuda_kernelI6__halfLi320ELi3ELi16ELi40ELi1024ELb1ELi16ELi320ELi320ELi4ELb1ELi5ELb0ELb0ENS_16CompileConditionILi900EEEEEvPT_PKS4_S7_S7_flPfS8_Pj)
        /*0944*/ 	.word	0x00000000


	//----- nvinfo : EIATTR_MIN_STACK_SIZE
	.align		4
.L_395:
        /*0948*/ 	.byte	0x04, 0x12
        /*094a*/ 	.short	(.L_397 - .L_396)
	.align		4
.L_396:
        /*094c*/ 	.word	index@(_ZN13group_norm_v214gn_cuda_kernelI6__halfLi320ELi1ELi16ELi40ELi1024ELb1ELi32ELi320ELi320ELi4ELb1ELi4ELb0ELb0ENS_16CompileConditionILi900EEEEEvPT_PKS4_S7_S7_flPfS8_Pj)
        /*0950*/ 	.word	0x00000000


	//----- nvinfo : EIATTR_MIN_STACK_SIZE
	.align		4
.L_397:
        /*0954*/ 	.byte	0x04, 0x12
        /*0956*/ 	.short	(.L_399 - .L_398)
	.align		4
.L_398:
        /*0958*/ 	.word	index@(_ZN13group_norm_v214gn_cuda_kernelI6__halfLi320ELi3ELi16ELi40ELi1024ELb1ELi32ELi320ELi320ELi4ELb1ELi10ELb0ELb0ENS_16CompileConditionILi900EEEEEvPT_PKS4_S7_S7_flPfS8_Pj)
        /*095c*/ 	.word	0x00000038


	//----- nvinfo : EIATTR_MIN_STACK_SIZE
	.align		4
.L_399:
        /*0960*/ 	.byte	0x04, 0x12
        /*0962*/ 	.short	(.L_401 - .L_400)
	.align		4
.L_400:
        /*0964*/ 	.word	index@(_ZN13group_norm_v214gn_cuda_kernelI6__halfLi320ELi1ELi16ELi40ELi1024ELb1ELi64ELi320ELi320ELi4ELb1ELi9ELb0ELb0ENS_16CompileConditionILi900EEEEEvPT_PKS4_S7_S7_flPfS8_Pj)
        /*0968*/ 	.word	0x00000000


	//----- nvinfo : EIATTR_MIN_STACK_SIZE
	.align		4
.L_401:
        /*096c*/ 	.byte	0x04, 0x12
        /*096e*/ 	.short	(.L_403 - .L_402)
	.align		4
.L_402:
        /*0970*/ 	.word	index@(_ZN13group_norm_v214gn_cuda_kernelI6__halfLi320ELi1ELi16ELi40ELi1024ELb1ELi128ELi320ELi320ELi4ELb1ELi18ELb0ELb0ENS_16CompileConditionILi900EEEEEvPT_PKS4_S7_S7_flPfS8_Pj)
        /*0974*/ 	.word	0x00000138


	//----- nvinfo : EIATTR_MIN_STACK_SIZE
	.align		4
.L_403:
        /*0978*/ 	.byte	0x04, 0x12
        /*097a*/ 	.short	(.L_405 - .L_404)
	.align		4
.L_404:
        /*097c*/ 	.word	index@(_ZN13group_norm_v214gn_cuda_kernelI6__halfLi320ELi3ELi16ELi40ELi1024ELb1ELi64ELi320ELi320ELi4ELb1ELi21ELb0ELb0ENS_16CompileConditionILi900EEEEEvPT_PKS4_S7_S7_flPfS8_Pj)
        /*0980*/ 	.word	0x00000168


	//----- nvinfo : EIATTR_MIN_STACK_SIZE
	.align		4
.L_405:
        /*0984*/ 	.byte	0x04, 0x12
        /*0986*/ 	.short	(.L_407 - .L_406)
	.align		4
.L_406:
        /*0988*/ 	.word	index@(_ZN13group_norm_v214gn_cuda_kernelI6__halfLi320ELi2ELi16ELi40ELi1024ELb1ELi64ELi320ELi320ELi4ELb1ELi18ELb0ELb0ENS_16CompileConditionILi900EEEEEvPT_PKS4_S7_S7_flPfS8_Pj)
        /*098c*/ 	.word	0x00000080
.L_407:


//--------------------- .nv.compat                --------------------------
	.section	.nv.compat,"",@"SHT_CUDA_COMPAT_INFO"
	.align	4
        /*0000*/ 	.byte	0x02, 0x09, 0x00, 0x00, 0x02, 0x02, 0x01, 0x00, 0x02, 0x05, 0x05, 0x00, 0x03, 0x07, 0x01, 0x01
        /*0010*/ 	.byte	0x02, 0x03, 0x00, 0x00, 0x02, 0x06, 0x01, 0x00, 0x04, 0x0b, 0x08, 0x00, 0x00, 0x00, 0x00, 0x00
        /*0020*/ 	.byte	0x00, 0x00, 0x00, 0x00


//--------------------- .nv.info._ZN13group_norm_v218gn_bwd_cuda_kernelI13__nv_bfloat16Li320ELi3ELi32ELi20ELi1024ELb0ELb1ELi8ELi320ELi320ELi4ELb1ELi2ELb0ELb0ELNS_15WgradSyncMethodE3ENS_16CompileConditionILi900EEEEEvPT_S6_S6_PKS5_S8_S8_S8_PKfflPfPj --------------------------
	.section	.nv.info._ZN13group_norm_v218gn_bwd_cuda_kernelI13__nv_bfloat16Li320ELi3ELi32ELi20ELi1024ELb0ELb1ELi8ELi320ELi320ELi4ELb1ELi2ELb0ELb0ELNS_15WgradSyncMethodE3ENS_16CompileConditionILi900EEEEEvPT_S6_S6_PKS5_S8_S8_S8_PKfflPfPj,"",@"SHT_CUDA_INFO"
	.sectionflags	@""
	.align	4


	//----- nvinfo : EIATTR_CUDA_API_VERSION
	.align		4
        /*0000*/ 	.byte	0x04, 0x37
        /*0002*/ 	.short	(.L_409 - .L_408)
.L_408:
        /*0004*/ 	.word	0x00000082


	//----- nvinfo : EIATTR_KPARAM_INFO
	.align		4
.L_409:
        /*0008*/ 	.byte	0x04, 0x17
        /*000a*/ 	.short	(.L_411 - .L_410)
.L_410:
        /*000c*/ 	.word	0x00000000
        /*0010*/ 	.short	0x000b
        /*0012*/ 	.short	0x0058
        /*0014*/ 	.byte	0x00, 0xf0, 0x21, 0x00


	//----- nvinfo : EIATTR_KPARAM_INFO
	.align		4
.L_411:
        /*0018*/ 	.byte	0x04, 0x17
        /*001a*/ 	.short	(.L_413 - .L_412)
.L_412:
        /*001c*/ 	.word	0x00000000
        /*0020*/ 	.short	0x000a
        /*0022*/ 	.short	0x0050
        /*0024*/ 	.byte	0x00, 0xf0, 0x21, 0x00


	//----- nvinfo : EIATTR_KPARAM_INFO
	.align		4
.L_413:
        /*0028*/ 	.byte	0x04, 0x17
        /*002a*/ 	.short	(.L_415 - .L_414)
.L_414:
        /*002c*/ 	.word	0x00000000
        /*0030*/ 	.short	0x0009
        /*0032*/ 	.short	0x0048
        /*0034*/ 	.byte	0x00, 0xf0, 0x21, 0x00


	//----- nvinfo : EIATTR_KPARAM_INFO
	.align		4
.L_415:
        /*0038*/ 	.byte	0x04, 0x17
        /*003a*/ 	.short	(.L_417 - .L_416)
.L_416:
        /*003c*/ 	.word	0x00000000
        /*0040*/ 	.short	0x0008
        /*0042*/ 	.short	0x0040
        /*0044*/ 	.byte	0x00, 0xf0, 0x11, 0x00


	//----- nvinfo : EIATTR_KPARAM_INFO
	.align		4
.L_417:
        /*0048*/ 	.byte	0x04, 0x17
        /*004a*/ 	.short	(.L_419 - .L_418)
.L_418:
        /*004c*/ 	.word	0x00000000
        /*0050*/ 	.short	0x0007
        /*0052*/ 	.short	0x0038
        /*0054*/ 	.byte	0x00, 0xf0, 0x21, 0x00


	//----- nvinfo : EIATTR_KPARAM_INFO
	.align		4
.L_419:
        /*0058*/ 	.byte	0x04, 0x17
        /*005a*/ 	.short	(.L_421 - .L_420)
.L_420:
        /*005c*/ 	.word	0x00000000
        /*0060*/ 	.short	0x0006
        /*0062*/ 	.short	0x0030
        /*0064*/ 	.byte	0x00, 0xf0, 0x21, 0x00


	//----- nvinfo : EIATTR_KPARAM_INFO
	.align		4
.L_421:
        /*0068*/ 	.byte	0x04, 0x17
        /*006a*/ 	.short	(.L_423 - .L_422)
.L_422:
        /*006c*/ 	.word	0x00000000
        /*0070*/ 	.short	0x0005
        /*0072*/ 	.short	0x0028
        /*0074*/ 	.byte	0x00, 0xf0, 0x21, 0x00


	//----- nvinfo : EIATTR_KPARAM_INFO
	.align		4
.L_423:
        /*0078*/ 	.byte	0x04, 0x17
        /*007a*/ 	.short	(.L_425 - .L_424)
.L_424:
        /*007c*/ 	.word	0x00000000
        /*0080*/ 	.short	0x0004
        /*0082*/ 	.short	0x0020
        /*0084*/ 	.byte	0x00, 0xf0, 0x21, 0x00


	//----- nvinfo : EIATTR_KPARAM_INFO
	.align		4
.L_425:
        /*0088*/ 	.byte	0x04, 0x17
        /*008a*/ 	.short	(.L_427 - .L_426)
.L_426:
        /*008c*/ 	.word	0x00000000
        /*0090*/ 	.short	0x0003
        /*0092*/ 	.short	0x0018
        /*0094*/ 	.byte	0x00, 0xf0, 0x21, 0x00


	//----- nvinfo : EIATTR_KPARAM_INFO
	.align		4
.L_427:
        /*0098*/ 	.byte	0x04, 0x17
        /*009a*/ 	.short	(.L_429 - .L_428)
.L_428:
        /*009c*/ 	.word	0x00000000
        /*00a0*/ 	.short	0x0002
        /*00a2*/ 	.short	0x0010
        /*00a4*/ 	.byte	0x00, 0xf0, 0x21, 0x00


	//----- nvinfo : EIATTR_KPARAM_INFO
	.align		4
.L_429:
        /*00a8*/ 	.byte	0x04, 0x17
        /*00aa*/ 	.short	(.L_431 - .L_430)
.L_430:
        /*00ac*/ 	.word	0x00000000
        /*00b0*/ 	.short	0x0001
        /*00b2*/ 	.short	0x0008
        /*00b4*/ 	.byte	0x00, 0xf0, 0x21, 0x00


	//----- nvinfo : EIATTR_KPARAM_INFO
	.align		4
.L_431:
        /*00b8*/ 	.byte	0x04, 0x17
        /*00ba*/ 	.short	(.L_433 - .L_432)
.L_432:
        /*00bc*/ 	.word	0x00000000
        /*00c0*/ 	.short	0x0000
        /*00c2*/ 	.short	0x0000
        /*00c4*/ 	.byte	0x00, 0xf0, 0x21, 0x00


	//----- nvinfo : EIATTR_SPARSE_MMA_MASK
	.align		4
.L_433:
        /*00c8*/ 	.byte	0x03, 0x50
        /*00ca*/ 	.short	0x0000


	//----- nvinfo : EIATTR_MAXREG_COUNT
	.align		4
        /*00cc*/ 	.byte	0x03, 0x1b
        /*00ce*/ 	.short	0x0040


	//----- nvinfo : EIATTR_NUM_BARRIERS
	.align		4
        /*00d0*/ 	.byte	0x02, 0x4c
        /*00d2*/ 	.byte	0x01
	.zero		1


	//----- nvinfo : EIATTR_MERCURY_ISA_VERSION
	.align		4
        /*00d4*/ 	.byte	0x03, 0x5f
        /*00d6*/ 	.short	0x0101


	//----- nvinfo : EIATTR_COOP_GROUP_MASK_REGIDS
	.align		4
        /*00d8*/ 	.byte	0x04, 0x29
        /*00da*/ 	.short	(.L_435 - .L_434)


	//   ....[0]....
.L_434:
        /*00dc*/ 	.word	0xffffffff


	//   ....[1]....
        /*00e0*/ 	.word	0xffffffff


	//   ....[2]....
        /*00e4*/ 	.word	0xffffffff


	//   ....[3]....
        /*00e8*/ 	.word	0xffffffff


	//   ....[4]....
        /*00ec*/ 	.word	0xffffffff


	//   ....[5]....
        /*00f0*/ 	.word	0xffffffff


	//   ....[6]....
        /*00f4*/ 	.word	0xffffffff


	//   ....[7]....
        /*00f8*/ 	.word	0xffffffff


	//   ....[8]....
        /*00fc*/ 	.word	0xffffffff


	//   ....[9]....
        /*0100*/ 	.word	0xffffffff


	//   ....[10]....
        /*0104*/ 	.word	0xffffffff


	//   ....[11]....
        /*0108*/ 	.word	0xffffffff


	//   ....[12]....
        /*010c*/ 	.word	0x05000017


	//   ....[13]....
        /*0110*/ 	.word	0x05000016


	//   ....[14]....
        /*0114*/ 	.word	0x05000018


	//   ....[15]....
        /*0118*/ 	.word	0x05000019


	//   ....[16]....
        /*011c*/ 	.word	0x0500001b


	//   ....[17]....
        /*0120*/ 	.word	0x0500001a


	//   ....[18]....
        /*0124*/ 	.word	0x0500001c


	//   ....[19]....
        /*0128*/ 	.word	0x05000011


	//   ....[20]....
        /*012c*/ 	.word	0x0500001b


	//   ....[21]....
        /*0130*/ 	.word	0x0500001a


	//   ....[22]....
        /*0134*/ 	.word	0x0500001c


	//   ....[23]....
        /*0138*/ 	.word	0x0500001d


	//   ....[24]....
        /*013c*/ 	.word	0x0500001f


	//   ....[25]....
        /*0140*/ 	.word	0x0500001e


	//   ....[26]....
        /*0144*/ 	.word	0x05000020


	//   ....[27]....
        /*0148*/ 	.word	0x05000011


	//   ....[28]....
        /*014c*/ 	.word	0x0500001b


	//   ....[29]....
        /*0150*/ 	.word	0x0500001a


	//   ....[30]....
        /*0154*/ 	.word	0x0500001c


	//   ....[31]....
        /*0158*/ 	.word	0x0500001d


	//   ....[32]....
        /*015c*/ 	.word	0x0500001f


	//   ....[33]....
        /*0160*/ 	.word	0x0500001e


	//   ....[34]....
        /*0164*/ 	.word	0x05000020


	//   ....[35]....
        /*0168*/ 	.word	0x05000011


	//   ....[36]....
        /*016c*/ 	.word	0x05000022


	//   ....[37]....
        /*0170*/ 	.word	0x0500001d


	//   ....[38]....
        /*0174*/ 	.word	0x0500001e


	//   ....[39]....
        /*0178*/ 	.word	0x05000021


	//   ....[40]....
        /*017c*/ 	.word	0x05000029


	//   ....[41]....
        /*0180*/ 	.word	0x0500001f


	//   ....[42]....
        /*0184*/ 	.word	0x0500001c


	//   ....[43]....
        /*0188*/ 	.word	0x05000017


	//   ....[44]....
        /*018c*/ 	.word	0x0500001a


	//   ....[45]....
        /*0190*/ 	.word	0x05000019


	//   ....[46]....
        /*0194*/ 	.word	0x05000020


	//   ....[47]....
        /*0198*/ 	.word	0x0500002a


	//   ....[48]....
        /*019c*/ 	.word	0x0500001e


	//   ....[49]....
        /*01a0*/ 	.word	0x05000029


	//   ....[50]....
        /*01a4*/ 	.word	0x0500001f


	//   ....[51]....
        /*01a8*/ 	.word	0x05000022


	//   ....[52]....
        /*01ac*/ 	.word	0x05000017


	//   ....[53]....
        /*01b0*/ 	.word	0x05000018


	//   ....[54]....
        /*01b4*/ 	.word	0x05000027


	//   ....[55]....
        /*01b8*/ 	.word	0x05000015


	//   ....[56]....
        /*01bc*/ 	.word	0x0500001b


	//   ....[57]....
        /*01c0*/ 	.word	0x0500001d


	//   ....[58]....
        /*01c4*/ 	.word	0x05000014


	//   ....[59]....
        /*01c8*/ 	.word	0x05000011


	//   ....[60]....
        /*01cc*/ 	.word	0x05000024


	//   ....[61]....
        /*01d0*/ 	.word	0x0500002a


	//   ....[62]....
        /*01d4*/ 	.word	0x05000023


	//   ....[63]....
        /*01d8*/ 	.word	0x05000029


	//   ....[64]....
        /*01dc*/ 	.word	0x0500002d


	//   ....[65]....
        /*01e0*/ 	.word	0x0500001d


	//   ....[66]....
        /*01e4*/ 	.word	0x05000025


	//   ....[67]....
        /*01e8*/ 	.word	0x0500001d


	//   ....[68]....
        /*01ec*/ 	.word	0x0500001e


	//   ....[69]....
        /*01f0*/ 	.word	0x0500001e


	//   ....[70]....
        /*01f4*/ 	.word	0x0500001e


	//   ....[71]....
        /*01f8*/ 	.word	0x0500001e


	//   ....[72]....
        /*01fc*/ 	.word	0x0500001e


	//   ....[73]....
        /*0200*/ 	.word	0x0500001e


	//   ....[74]....
        /*0204*/ 	.word	0x0500001e


	//   ....[75]....
        /*0208*/ 	.word	0x0500001e


	//   ....[76]....
        /*020c*/ 	.word	0x0500001e


	//   ....[77]....
        /*0210*/ 	.word	0x0500001e


	//   ....[78]....
        /*0214*/ 	.word	0x0500001e


	//   ....[79]....
        /*0218*/ 	.word	0x0500001e


	//   ....[80]....
        /*021c*/ 	.word	0x0500001e


	//   ....[81]....
        /*0220*/ 	.word	0x0500001e


	//   ....[82]....
        /*0224*/ 	.word	0x0500001e


	//   ....[83]....
        /*0228*/ 	.word	0x0500001e


	//   ....[84]....
        /*022c*/ 	.word	0x0500001e


	//   ....[85]....
        /*0230*/ 	.word	0x0500001e


	//   ....[86]....
        /*0234*/ 	.word	0x0500001e


	//   ....[87]....
        /*0238*/ 	.word	0x0500001e


	//   ....[88]....
        /*023c*/ 	.word	0x0500001e


	//   ....[89]....
        /*0240*/ 	.word	0x0500001e


	//   ....[90]....
        /*0244*/ 	.word	0x0500001e


	//   ....[91]....
        /*0248*/ 	.word	0x0500001e


	//   ....[92]....
        /*024c*/ 	.word	0x0500001e


	//   ....[93]....
        /*0250*/ 	.word	0x0500001e


	//   ....[94]....
        /*0254*/ 	.word	0x0500001e


	//   ....[95]....
        /*0258*/ 	.word	0x0500001e


	//   ....[96]....
        /*025c*/ 	.word	0x0500001e


	//   ....[97]....
        /*0260*/ 	.word	0x0500001e


	//   ....[98]....
        /*0264*/ 	.word	0x0500001e


	//   ....[99]....
        /*0268*/ 	.word	0x0500001e


	//   ....[100]....
        /*026c*/ 	.word	0x0500001e


	//   ....[101]....
        /*0270*/ 	.word	0x0500001e


	//   ....[102]....
        /*0274*/ 	.word	0x0500001e


	//   ....[103]....
        /*0278*/ 	.word	0x0500001e


	//   ....[104]....
        /*027c*/ 	.word	0x0500001e


	//   ....[105]....
        /*0280*/ 	.word	0x0500001e


	//   ....[106]....
        /*0284*/ 	.word	0x0500001e


	//   ....[107]....
        /*0288*/ 	.word	0x0500001e


	//   ....[108]....
        /*028c*/ 	.word	0x0500001e


	//   ....[109]....
        /*0290*/ 	.word	0x0500001e


	//   ....[110]....
        /*0294*/ 	.word	0x0500001e


	//   ....[111]....
        /*0298*/ 	.word	0x0500001e


	//   ....[112]....
        /*029c*/ 	.word	0x0500001e


	//   ....[113]....
        /*02a0*/ 	.word	0x0500001e


	//   ....[114]....
        /*02a4*/ 	.word	0x0500001e


	//   ....[115]....
        /*02a8*/ 	.word	0x0500001e


	//   ....[116]....
        /*02ac*/ 	.word	0x0500001e


	//   ....[117]....
        /*02b0*/ 	.word	0x0500001e


	//   ....[118]....
        /*02b4*/ 	.word	0x0500001e


	//   ....[119]....
        /*02b8*/ 	.word	0x0500001e


	//   ....[120]....
        /*02bc*/ 	.word	0x0500001e


	//   ....[121]....
        /*02c0*/ 	.word	0x0500001e


	//   ....[122]....
        /*02c4*/ 	.word	0x0500001e


	//   ....[123]....
        /*02c8*/ 	.word	0x0500001e


	//----- nvinfo : EIATTR_COOP_GROUP_INSTR_OFFSETS
	.align		4
.L_435:
        /*02cc*/ 	.byte	0x04, 0x28
        /*02ce*/ 	.short	(.L_437 - .L_436)


	//   ....[0]....
.L_436:
        /*02d0*/ 	.word	0x00001440


	//   ....[1]....
        /*02d4*/ 	.word	0x00001480


	//   ....[2]....
        /*02d8*/ 	.word	0x000014c0


	//   ....[3]....
        /*02dc*/ 	.word	0x000014d0


	//   ....[4]....
        /*02e0*/ 	.word	0x00001c90


	//   ....[5]....
        /*02e4*/ 	.word	0x00001cc0


	//   ....[6]....
        /*02e8*/ 	.word	0x00001cf0


	//   ....[7]....
        /*02ec*/ 	.word	0x00001d00


	//   ....[8]....
        /*02f0*/ 	.word	0x00001d30


	//   ....[9]....
        /*02f4*/ 	.word	0x00001d40


	//   ....[10]....
        /*02f8*/ 	.word	0x00001d70


	//   ....[11]....
        /*02fc*/ 	.word	0x00001d80


	//   ....[12]....
        /*0300*/ 	.word	0x00003400


	//   ....[13]....
        /*0304*/ 	.word	0x00003430


	//   ....[14]....
        /*0308*/ 	.word	0x00003460


	//   ....[15]....
        /*030c*/ 	.word	0x00003480


	//   ....[16]....
        /*0310*/ 	.word	0x000034b0


	//   ....[17]....
        /*0314*/ 	.word	0x000034c0


	//   ....[18]....
        /*0318*/ 	.word	0x000034f0


	//   ....[19]....
        /*031c*/ 	.word	0x00003500


	//   ....[20]....
        /*0320*/ 	.word	0x000036f0


	//   ....[21]....
        /*0324*/ 	.word	0x00003720


	//   ....[22]....
        /*0328*/ 	.word	0x00003750


	//   ....[23]....
        /*032c*/ 	.word	0x00003770


	//   ....[24]....
        /*0330*/ 	.word	0x000037a0


	//   ....[25]....
        /*0334*/ 	.word	0x000037b0


	//   ....[26]....
        /*0338*/ 	.word	0x000037e0


	//   ....[27]....
        /*033c*/ 	.word	0x000037f0


	//   ....[28]....
        /*0340*/ 	.word	0x00003980


	//   ....[29]....
        /*0344*/ 	.word	0x000039b0


	//   ....[30]....
        /*0348*/ 	.word	0x000039e0


	//   ....[31]....
        /*034c*/ 	.word	0x00003a00


	//   ....[32]....
        /*0350*/ 	.word	0x00003a30


	//   ....[33]....
        /*0354*/ 	.word	0x00003a40


	//   ....[34]....
        /*0358*/ 	.word	0x00003a70


	//   ....[35]....
        /*035c*/ 	.word	0x00003a80


	//   ....[36]....
        /*0360*/ 	.word	0x00003cd0


	//   ....[37]....
        /*0364*/ 	.word	0x00003dd0


	//   ....[38]....
        /*0368*/ 	.word	0x00003e90


	//   ....[39]....
        /*036c*/ 	.word	0x00003eb0


	//   ....[40]....
        /*0370*/ 	.word	0x00003ee0


	//   ....[41]....
        /*0374*/ 	.word	0x00003ef0


	//   ....[42]....
        /*0378*/ 	.word	0x00003f00


	//   ....[43]....
        /*037c*/ 	.word	0x00003fc0


	//   ....[44]....
        /*0380*/ 	.word	0x00004000


	//   ....[45]....
        /*0384*/ 	.word	0x00004020


	//   ....[46]....
        /*0388*/ 	.word	0x00004030


	//   ....[47]....
        /*038c*/ 	.word	0x00004040


	//   ....[48]....
        /*0390*/ 	.word	0x00004050


	//   ....[49]....
        /*0394*/ 	.word	0x00004060


	//   ....[50]....
        /*0398*/ 	.word	0x00004090


	//   ....[51]....
        /*039c*/ 	.word	0x000040c0


	//   ....[52]....
        /*03a0*/ 	.word	0x00004110


	//   ....[53]....
        /*03a4*/ 	.word	0x00004140


	//   ....[54]....
        /*03a8*/ 	.word	0x00004180


	//   ....[55]....
        /*03ac*/ 	.word	0x000041b0


	//   ....[56]....
        /*03b0*/ 	.word	0x000041e0


	//   ....[57]....
        /*03b4*/ 	.word	0x00004210


	//   ....[58]....
        /*03b8*/ 	.word	0x00004230


	//   ....[59]....
        /*03bc*/ 	.word	0x00004250


	//   ....[60]....
        /*03c0*/ 	.word	0x00004280


	//   ....[61]....
        /*03c4*/ 	.word	0x000042a0


	//   ....[62]....
        /*03c8*/ 	.word	0x000042c0


	//   ....[63]....
        /*03cc*/ 	.word	0x00004300


	//   ....[64]....
        /*03d0*/ 	.word	0x00004320


	//   ....[65]....
        /*03d4*/ 	.word	0x00004360


	//   ....[66]....
        /*03d8*/ 	.word	0x00004480


	//   ....[67]....
        /*03dc*/ 	.word	0x000044d0


	//   ....[68]....
        /*03e0*/ 	.word	0x000046c0


	//   ....[69]....
        /*03e4*/ 	.word	0x00004710


	//   ....[70]....
        /*03e8*/ 	.word	0x00004780


	//   ....[71]....
        /*03ec*/ 	.word	0x000047e0


	//   ....[72]....
        /*03f0*/ 	.word	0x00004850


	//   ....[73]....
        /*03f4*/ 	.word	0x000048b0


	//   ....[74]....
        /*03f8*/ 	.word	0x00004920


	//   ....[75]....
        /*03fc*/ 	.word	0x00004980


	//   ....[76]....
        /*0400*/ 	.word	0x00004a20


	//   ....[77]....
        /*0404*/ 	.word	0x00004ab0


	//   ....[78]....
        /*0408*/ 	.word	0x00004b20


	//   ....[79]....
        /*040c*/ 	.word	0x00004b80


	//   ....[80]....
        /*0410*/ 	.word	0x00004bf0


	//   ....[81]....
        /*0414*/ 	.word	0x00004c50


	//   ....[82]....
        /*0418*/ 	.word	0x00004cc0


	//   ....[83]....
        /*041c*/ 	.word	0x00004d20


	//   ....[84]....
        /*0420*/ 	.word	0x00004dc0


	//   ....[85]....
        /*0424*/ 	.word	0x00004e50


	//   ....[86]....
        /*0428*/ 	.word	0x00004ec0


	//   ....[87]....
        /*042c*/ 	.word	0x00004f20


	//   ....[88]....
        /*0430*/ 	.word	0x00004f90


	//   ....[89]....
        /*0434*/ 	.word	0x00004ff0


	//   ....[90]....
        /*0438*/ 	.word	0x00005060


	//   ....[91]....
        /*043c*/ 	.word	0x000050c0


	//   ....[92]....
        /*0440*/ 	.word	0x00005160


	//   ....[93]....
        /*0444*/ 	.word	0x00005220


	//   ....[94]....
        /*0448*/ 	.word	0x00005320


	//   ....[95]....
        /*044c*/ 	.word	0x00005370


	//   ....[96]....
        /*0450*/ 	.word	0x00005450


	//   ....[97]....
        /*0454*/ 	.word	0x000054b0


	//   ....[98]....
        /*0458*/ 	.word	0x00005530


	//   ....[99]....
        /*045c*/ 	.word	0x00005580


	//   ....[100]....
        /*0460*/ 	.word	0x000055f0


	//   ....[101]....
        /*0464*/ 	.word	0x00005650


	//   ....[102]....
        /*0468*/ 	.word	0x000056c0


	//   ....[103]....
        /*046c*/ 	.word	0x00005720


	//   ....[104]....
        /*0470*/ 	.word	0x000057c0


	//   ....[105]....
        /*0474*/ 	.word	0x00005820


	//   ....[106]....
        /*0478*/ 	.word	0x000058a0


	//   ....[107]....
        /*047c*/ 	.word	0x00005910


	//   ....[108]....
        /*0480*/ 	.word	0x00005980


	//   ....[109]....
        /*0484*/ 	.word	0x000059e0


	//   ....[110]....
        /*0488*/ 	.word	0x00005aa0


	//   ....[111]....
        /*048c*/ 	.word	0x00005b10


	//   ....[112]....
        /*0490*/ 	.word	0x00005bc0


	//   ....[113]....
        /*0494*/ 	.word	0x00005c40


	//   ....[114]....
        /*0498*/ 	.word	0x00005cb0


	//   ....[115]....
        /*049c*/ 	.word	0x00005d20


	//   ....[116]....
        /*04a0*/ 	.word	0x00005da0


	//   ....[117]....
        /*04a4*/ 	.word	0x00005e00


	//   ....[118]....
        /*04a8*/ 	.word	0x00005e80


	//   ....[119]....
        /*04ac*/ 	.word	0x00005f00


	//   ....[120]....
        /*04b0*/ 	.word	0x00005f80


	//   ....[121]....
        /*04b4*/ 	.word	0x00006040


	//   ....[122]....
        /*04b8*/ 	.word	0x00006150


	//   ....[123]....
        /*04bc*/ 	.word	0x000061d0


	//----- nvinfo : EIATTR_EXIT_INSTR_OFFSETS
	.align		4
.L_437:
        /*04c0*/ 	.byte	0x04, 0x1c
        /*04c2*/ 	.short	(.L_439 - .L_438)


	//   ....[0]....
.L_438:
        /*04c4*/ 	.word	0x00002420


	//   ....[1]....
        /*04c8*/ 	.word	0x00004660


	//----- nvinfo : EIATTR_MAX_THREADS
	.align		4
.L_439:
        /*04cc*/ 	.byte	0x04, 0x05
        /*04ce*/ 	.short	(.L_441 - .L_440)
.L_440:
        /*04d0*/ 	.word	0x00000140
        /*04d4*/ 	.word	0x00000001
        /*04d8*/ 	.word	0x00000001


	//----- nvinfo : EIATTR_CRS_STACK_SIZE
	.align		4
.L_441:
        /*04dc*/ 	.byte	0x04, 0x1e
        /*04de*/ 	.short	(.L_443 - .L_442)
.L_442:
        /*04e0*/ 	.word	0x00000000


	//----- nvinfo : EIATTR_CBANK_PARAM_SIZE
	.align		4
.L_443:
        /*04e4*/ 	.byte	0x03, 0x19
        /*04e6*/ 	.short	0x0060


	//----- nvinfo : EIATTR_PARAM_CBANK
	.align		4
        /*04e8*/ 	.byte	0x04, 0x0a
        /*04ea*/ 	.short	(.L_445 - .L_444)
	.align		4
.L_444:
        /*04ec*/ 	.word	index@(.nv.constant0._ZN13group_norm_v218gn_bwd_cuda_kernelI13__nv_bfloat16Li320ELi3ELi32ELi20ELi1024ELb0ELb1ELi8ELi320ELi320ELi4ELb1ELi2ELb0ELb0ELNS_15WgradSyncMethodE3ENS_16CompileConditionILi900EEEEEvPT_S6_S6_PKS5_S8_S8_S8_PKfflPfPj)
        /*04f0*/ 	.short	0x0210
        /*04f2*/ 	.short	0x0060


	//----- nvinfo : EIATTR_SW_WAR
	.align		4
.L_445:
        /*04f4*/ 	.byte	0x04, 0x36
        /*04f6*/ 	.short	(.L_447 - .L_446)
.L_446:
        /*04f8*/ 	.word	0x00000008
.L_447:


//--------------------- .nv.info._ZN13group_norm_v218gn_bwd_cuda_kernelI13__nv_bfloat16Li320ELi1ELi32ELi20ELi1024ELb0ELb1ELi16ELi320ELi320ELi4ELb1ELi2ELb0ELb0ELNS_15WgradSyncMethodE3ENS_16CompileConditionILi900EEEEEvPT_S6_S6_PKS5_S8_S8_S8_PKfflPfPj --------------------------
	.section	.nv.info._ZN13group_norm_v218gn_bwd_cuda_kernelI13__nv_bfloat16Li320ELi1ELi32ELi20ELi1024ELb0ELb1ELi16ELi320ELi320ELi4ELb1ELi2ELb0ELb0ELNS_15WgradSyncMethodE3ENS_16CompileConditionILi900EEEEEvPT_S6_S6_PKS5_S8_S8_S8_PKfflPfPj,"",@"SHT_CUDA_INFO"
	.sectionflags	@""
	.align	4


	//----- nvinfo : EIATTR_CUDA_API_VERSION
	.align		4
        /*0000*/ 	.byte	0x04, 0x37
        /*0002*/ 	.short	(.L_449 - .L_448)
.L_448:
        /*0004*/ 	.word	0x00000082


	//----- nvinfo : EIATTR_KPARAM_INFO
	.align		4
.L_449:
        /*0008*/ 	.byte	0x04, 0x17
        /*000a*/ 	.short	(.L_451 - .L_450)
.L_450:
        /*000c*/ 	.word	0x00000000
        /*0010*/ 	.short	0x000b
        /*0012*/ 	.short	0x0058
        /*0014*/ 	.byte	0x00, 0xf0, 0x21, 0x00


	//----- nvinfo : EIATTR_KPARAM_INFO
	.align		4
.L_451:
        /*0018*/ 	.byte	0x04, 0x17
        /*001a*/ 	.short	(.L_453 - .L_452)
.L_452:
        /*001c*/ 	.word	0x00000000
        /*0020*/ 	.short	0x000a
        /*0022*/ 	.short	0x0050
        /*0024*/ 	.byte	0x00, 0xf0, 0x21, 0x00


	//----- nvinfo : EIATTR_KPARAM_INFO
	.align		4
.L_453:
        /*0028*/ 	.byte	0x04, 0x17
        /*002a*/ 	.short	(.L_455 - .L_454)
.L_454:
        /*002c*/ 	.word	0x00000000
        /*0030*/ 	.short	0x0009
        /*0032*/ 	.short	0x0048
        /*0034*/ 	.byte	0x00, 0xf0, 0x21, 0x00


	//----- nvinfo : EIATTR_KPARAM_INFO
	.align		4
.L_455:
        /*0038*/ 	.byte	0x04, 0x17
        /*003a*/ 	.short	(.L_457 - .L_456)
.L_456:
        /*003c*/ 	.word	0x00000000
        /*0040*/ 	.short	0x0008
        /*0042*/ 	.short	0x0040
        /*0044*/ 	.byte	0x00, 0xf0, 0x11, 0x00


	//----- nvinfo : EIATTR_KPARAM_INFO
	.align		4
.L_457:
        /*0048*/ 	.byte	0x04, 0x17
        /*004a*/ 	.short	(.L_459 - .L_458)
.L_458:
        /*004c*/ 	.word	0x00000000
        /*0050*/ 	.short	0x0007
        /*0052*/ 	.short	0x0038
        /*0054*/ 	.byte	0x00, 0xf0, 0x21, 0x00


	//----- nvinfo : EIATTR_KPARAM_INFO
	.align		4
.L_459:
        /*0058*/ 	.byte	0x04, 0x17
        /*005a*/ 	.short	(.L_461 - .L_460)
.L_460:
        /*005c*/ 	.word	0x00000000
        /*0060*/ 	.short	0x0006
        /*0062*/ 	.short	0x0030
        /*0064*/ 	.byte	0x00, 0xf0, 0x21, 0x00


	//----- nvinfo : EIATTR_KPARAM_INFO
	.align		4
.L_461:
        /*0068*/ 	.byte	0x04, 0x17
        /*006a*/ 	.short	(.L_463 - .L_462)
.L_462:
        /*006c*/ 	.word	0x00000000
        /*0070*/ 	.short	0x0005
        /*0072*/ 	.short	0x0028
        /*0074*/ 	.byte	0x00, 0xf0, 0x21, 0x00


	//----- nvinfo : EIATTR_KPARAM_INFO
	.align		4
.L_463:
        /*0078*/ 	.byte	0x04, 0x17
        /*007a*/ 	.short	(.L_465 - .L_464)
.L_464:
        /*007c*/ 	.word	0x00000000
        /*0080*/ 	.short	0x0004
        /*0082*/ 	.short	0x0020
        /*0084*/ 	.byte	0x00, 0xf0, 0x21, 0x00


	//----- nvinfo : EIATTR_KPARAM_INFO
	.align		4
.L_465:
        /*0088*/ 	.byte	0x04, 0x17
        /*008a*/ 	.short	(.L_467 - .L_466)
.L_466:
        /*008c*/ 	.word	0x00000000
        /*0090*/ 	.short	0x0003
        /*0092*/ 	.short	0x0018
        /*0094*/ 	.byte	0x00, 0xf0, 0x21, 0x00


	//----- nvinfo : EIATTR_KPARAM_INFO
	.align		4
.L_467:
        /*0098*/ 	.byte	0x04, 0x17
        /*009a*/ 	.short	(.L_469 - .L_468)
.L_468:
        /*009c*/ 	.word	0x00000000
        /*00a0*/ 	.short	0x0002
        /*00a2*/ 	.short	0x0010
        /*00a4*/ 	.byte	0x00, 0xf0, 0x21, 0x00


	//----- nvinfo : EIATTR_KPARAM_INFO
	.align		4
.L_469:
        /*00a8*/ 	.byte	0x04, 0x17
        /*00aa*/ 	.short	(.L_471 - .L_470)
.L_470:
        /*00ac*/ 	.word	0x00000000
        /*00b0*/ 	.short	0x0001
        /*00b2*/ 	.short	0x0008
        /*00b4*/ 	.byte	0x00, 0xf0, 0x21, 0x00


	//----- nvinfo : EIATTR_KPARAM_INFO
	.align		4
.L_471:
        /*00b8*/ 	.byte	0x04, 0x17
        /*00ba*/ 	.short	(.L_473 - .L_472)
.L_472:
        /*00bc*/ 	.word	0x00000000
        /*00c0*/ 	.short	0x0000
        /*00c2*/ 	.short	0x0000
        /*00c4*/ 	.byte	0x00, 0xf0, 0x21, 0x00


	//----- nvinfo : EIATTR_SPARSE_MMA_MASK
	.align		4
.L_473:
        /*00c8*/ 	.byte	0x03, 0x50
        /*00ca*/ 	.short	0x0000


	//----- nvinfo : EIATTR_MAXREG_COUNT
	.align		4
        /*00cc*/ 	.byte	0x03, 0x1b
        /*00ce*/ 	.short	0x00a8


	//----- nvinfo : EIATTR_NUM_BARRIERS
	.align		4
        /*00d0*/ 	.byte	0x02, 0x4c
        /*00d2*/ 	.byte	0x01
	.zero		1


	//----- nvinfo : EIATTR_MERCURY_ISA_VERSION
	.align		4
        /*00d4*/ 	.byte	0x03, 0x5f
        /*00d6*/ 	.short	0x0101


	//----- nvinfo : EIATTR_COOP_GROUP_MASK_REGIDS
	.align		4
        /*00d8*/ 	.byte	0x04, 0x29
        /*00da*/ 	.short	(.L_475 - .L_474)


	//   ....[0]....
.L_474:
        /*00dc*/ 	.word	0xffffffff


	//   ....[1]....
        /*00e0*/ 	.word	0xffffffff


	//   ....[2]....
        /*00e4*/ 	.word	0xffffffff


	//   ....[3]....
        /*00e8*/ 	.word	0xffffffff


	//   ....[4]....
        /*00ec*/ 	.word	0xffffffff


	//   ....[5]....
        /*00f0*/ 	.word	0xffffffff


	//   ....[6]....
        /*00f4*/ 	.word	0xffffffff


	//   ....[7]....
        /*00f8*/ 	.word	0xffffffff


	//   ....[8]....
        /*00fc*/ 	.word	0xffffffff


	//   ....[9]....
        /*0100*/ 	.word	0xffffffff


	//   ....[10]....
        /*0104*/ 	.word	0xffffffff


	//   ....[11]....
        /*0108*/ 	.word	0xffffffff


	//   ....[12]....
        /*010c*/ 	.word	0x05000017


	//   ....[13]....
        /*0110*/ 	.word	0x05000010


	//   ....[14]....
        /*0114*/ 	.word	0x05000016


	//   ....[15]....
        /*0118*/ 	.word	0x05000019


	//   ....[16]....
        /*011c*/ 	.word	0x0500001f


	//   ....[17]....
        /*0120*/ 	.word	0x05000012


	//   ....[18]....
        /*0124*/ 	.word	0x05000010


	//   ....[19]....
        /*0128*/ 	.word	0x05000013


	//   ....[20]....
        /*012c*/ 	.word	0x05000017


	//   ....[21]....
        /*0130*/ 	.word	0x05000010


	//   ....[22]....
        /*0134*/ 	.word	0x05000016


	//   ....[23]....
        /*0138*/ 	.word	0x05000019


	//   ....[24]....
        /*013c*/ 	.word	0x05000023


	//   ....[25]....
        /*0140*/ 	.word	0x05000022


	//   ....[26]....
        /*0144*/ 	.word	0x05000010


	//   ....[27]....
        /*0148*/ 	.word	0x05000017


	//   ....[28]....
        /*014c*/ 	.word	0x05000017


	//   ....[29]....
        /*0150*/ 	.word	0x05000010


	//   ....[30]....
        /*0154*/ 	.word	0x05000016


	//   ....[31]....
        /*0158*/ 	.word	0x05000019


	//   ....[32]....
        /*015c*/ 	.word	0x05000023


	//   ....[33]....
        /*0160*/ 	.word	0x05000022


	//   ....[34]....
        /*0164*/ 	.word	0x05000010


	//   ....[35]....
        /*0168*/ 	.word	0x05000017


	//   ....[36]....
        /*016c*/ 	.word	0x05000017


	//   ....[37]....
        /*0170*/ 	.word	0x05000018


	//   ....[38]....
        /*0174*/ 	.word	0x05000010


	//   ....[39]....
        /*0178*/ 	.word	0x05000016


	//   ....[40]....
        /*017c*/ 	.word	0x05000017


	//   ....[41]....
        /*0180*/ 	.word	0x05000019


	//   ....[42]....
        /*0184*/ 	.word	0x0500001f


	//   ....[43]....
        /*0188*/ 	.word	0x05000017


	//   ....[44]....
        /*018c*/ 	.word	0x05000023


	//   ....[45]....
        /*0190*/ 	.word	0x05000019


	//   ....[46]....
        /*0194*/ 	.word	0x0500001f


	//   ....[47]....
        /*0198*/ 	.word	0x05000010


	//   ....[48]....
        /*019c*/ 	.word	0x05000016


	//   ....[49]....
        /*01a0*/ 	.word	0x0500001a


	//   ....[50]....
        /*01a4*/ 	.word	0x05000022


	//   ....[51]....
        /*01a8*/ 	.word	0x05000018


	//   ....[52]....
        /*01ac*/ 	.word	0x0500001a


	//   ....[53]....
        /*01b0*/ 	.word	0x05000014


	//   ....[54]....
        /*01b4*/ 	.word	0x0500001e


	//   ....[55]....
        /*01b8*/ 	.word	0x05000021


	//   ....[56]....
        /*01bc*/ 	.word	0x05000027


	//   ....[57]....
        /*01c0*/ 	.word	0x0500002b


	//   ....[58]....
        /*01c4*/ 	.word	0x0500002d


	//   ....[59]....
        /*01c8*/ 	.word	0x0500001f


	//   ....[60]....
        /*01cc*/ 	.word	0x05000024


	//   ....[61]....
        /*01d0*/ 	.word	0x05000032


	//   ....[62]....
        /*01d4*/ 	.word	0x05000025


	//   ....[63]....
        /*01d8*/ 	.word	0x0500002a


	//   ....[64]....
        /*01dc*/ 	.word	0x0500002c


	//   ....[65]....
        /*01e0*/ 	.word	0x0500002d


	//   ....[66]....
        /*01e4*/ 	.word	0x05000017


	//   ....[67]....
        /*01e8*/ 	.word	0x05000014


	//   ....[68]....
        /*01ec*/ 	.word	0x05000010


	//   ....[69]....
        /*01f0*/ 	.word	0x05000010


	//   ....[70]....
        /*01f4*/ 	.word	0x05000010


	//   ....[71]....
        /*01f8*/ 	.word	0x05000010


	//   ....[72]....
        /*01fc*/ 	.word	0x05000010


	//   ....[73]....
        /*0200*/ 	.word	0x05000010


	//   ....[74]....
        /*0204*/ 	.word	0x05000010


	//   ....[75]....
        /*0208*/ 	.word	0x05000010


	//   ....[76]....
        /*020c*/ 	.word	0x05000010


	//   ....[77]....
        /*0210*/ 	.word	0x05000010


	//   ....[78]....
        /*0214*/ 	.word	0x05000010


	//   ....[79]....
        /*0218*/ 	.word	0x05000010


	//   ....[80]....
        /*021c*/ 	.word	0x05000010


	//   ....[81]....
        /*0220*/ 	.word	0x05000010


	//   ....[82]....
        /*0224*/ 	.word	0x05000010


	//   ....[83]....
        /*0228*/ 	.word	0x05000010


	//   ....[84]....
        /*022c*/ 	.word	0x05000010


	//   ....[85]....
        /*0230*/ 	.word	0x05000010


	//   ....[86]....
        /*0234*/ 	.word	0x05000010


	//   ....[87]....
        /*0238*/ 	.word	0x05000010


	//   ....[88]....
        /*023c*/ 	.word	0x05000010


	//   ....[89]....
        /*0240*/ 	.word	0x05000010


	//   ....[90]....
        /*0244*/ 	.word	0x05000010


	//   ....[91]....
        /*0248*/ 	.word	0x05000010


	//   ....[92]....
        /*024c*/ 	.word	0x05000010


	//   ....[93]....
        /*0250*/ 	.word	0x05000010


	//   ....[94]....
        /*0254*/ 	.word	0x05000010


	//   ....[95]....
        /*0258*/ 	.word	0x05000010


	//   ....[96]....
        /*025c*/ 	.word	0x05000010


	//   ....[97]....
        /*0260*/ 	.word	0x05000010


	//   ....[98]....
        /*0264*/ 	.word	0x05000010


	//   ....[99]....
        /*0268*/ 	.word	0x05000010


	//   ....[100]....
        /*026c*/ 	.word	0x05000010


	//   ....[101]....
        /*0270*/ 	.word	0x05000010


	//   ....[102]....
        /*0274*/ 	.word	0x05000010


	//   ....[103]....
        /*0278*/ 	.word	0x05000010


	//   ....[104]....
        /*027c*/ 	.word	0x05000010


	//   ....[105]....
        /*0280*/ 	.word	0x05000010


	//   ....[106]....
        /*0284*/ 	.word	0x05000010


	//   ....[107]....
        /*0288*/ 	.word	0x05000010


	//   ....[108]....
        /*028c*/ 	.word	0x05000010


	//   ....[109]....
        /*0290*/ 	.word	0x05000010


	//   ....[110]....
        /*0294*/ 	.word	0x05000010


	//   ....[111]....
        /*0298*/ 	.word	0x05000010


	//   ....[112]....
        /*029c*/ 	.word	0x05000010


	//   ....[113]....
        /*02a0*/ 	.word	0x05000010


	//   ....[114]....
        /*02a4*/ 	.word	0x05000010


	//   ....[115]....
        /*02a8*/ 	.word	0x05000010


	//   ....[116]....
        /*02ac*/ 	.word	0x05000010


	//   ....[117]....
        /*02b0*/ 	.word	0x05000010


	//   ....[118]....
        /*02b4*/ 	.word	0x05000010


	//   ....[119]....
        /*02b8*/ 	.word	0x05000010


	//   ....[120]....
        /*02bc*/ 	.word	0x05000010


	//   ....[121]....
        /*02c0*/ 	.word	0x05000010


	//   ....[122]....
        /*02c4*/ 	.word	0x05000010


	//   ....[123]....
        /*02c8*/ 	.word	0x05000010


	//----- nvinfo : EIATTR_COOP_GROUP_INSTR_OFFSETS
	.align		4
.L_475:
        /*02cc*/ 	.byte	0x04, 0x28
        /*02ce*/ 	.short	(.L_477 - .L_476)


	//   ....[0]....
.L_476:
        /*02d0*/ 	.word	0x00001a60


	//   ....[1]....
        /*02d4*/ 	.word	0x00001aa0


	//   ....[2]....
        /*02d8*/ 	.word	0x00001ae0


	//   ....[3]....
        /*02dc*/ 	.word	0x00001af0


	//   ....[4]....
        /*02e0*/ 	.word	0x000021f0


	//   ....[5]....
        /*02e4*/ 	.word	0x00002220


	//   ....[6]....
        /*02e8*/ 	.word	0x00002250


	//   ....[7]....
        /*02ec*/ 	.word	0x00002260


	//   ....[8]....
        /*02f0*/ 	.word	0x00002290


	//   ....[9]....
        /*02f4*/ 	.word	0x000022a0


	//   ....[10]....
        /*02f8*/ 	.word	0x000022d0


	//   ....[11]....
        /*02fc*/ 	.word	0x000022e0


	//   ....[12]....
        /*0300*/ 	.word	0x00003c90


	//   ....[13]....
        /*0304*/ 	.word	0x00003cb0


	//   ....[14]....
        /*0308*/ 	.word	0x00003cf0


	//   ....[15]....
        /*030c*/ 	.word	0x00003d10


	//   ....[16]....
        /*0310*/ 	.word	0x00003d40


	//   ....[17]....
        /*0314*/ 	.word	0x00003d50


	//   ....[18]....
        /*0318*/ 	.word	0x00003d80


	//   ....[19]....
        /*031c*/ 	.word	0x00003d90


	//   ....[20]....
        /*0320*/ 	.word	0x00003f60


	//   ....[21]....
        /*0324*/ 	.word	0x00003f90


	//   ....[22]....
        /*0328*/ 	.word	0x00003fc0


	//   ....[23]....
        /*032c*/ 	.word	0x00003fd0


	//   ....[24]....
        /*0330*/ 	.word	0x00004000


	//   ....[25]....
        /*0334*/ 	.word	0x00004010


	//   ....[26]....
        /*0338*/ 	.word	0x00004040


	//   ....[27]....
        /*033c*/ 	.word	0x00004050


	//   ....[28]....
        /*0340*/ 	.word	0x000041d0


	//   ....[29]....
        /*0344*/ 	.word	0x000041f0


	//   ....[30]....
        /*0348*/ 	.word	0x00004220


	//   ....[31]....
        /*034c*/ 	.word	0x00004230


	//   ....[32]....
        /*0350*/ 	.word	0x00004260


	//   ....[33]....
        /*0354*/ 	.word	0x00004270


	//   ....[34]....
        /*0358*/ 	.word	0x000042a0


	//   ....[35]....
        /*035c*/ 	.word	0x000042b0


	//   ....[36]....
        /*0360*/ 	.word	0x000045e0


	//   ....[37]....
        /*0364*/ 	.word	0x00004610


	//   ....[38]....
        /*0368*/ 	.word	0x000046a0


	//   ....[39]....
        /*036c*/ 	.word	0x000046d0


	//   ....[40]....
        /*0370*/ 	.word	0x00004700


	//   ....[41]....
        /*0374*/ 	.word	0x00004720


	//   ....[42]....
        /*0378*/ 	.word	0x00004730


	//   ....[43]....
        /*037c*/ 	.word	0x00004750


	//   ....[44]....
        /*0380*/ 	.word	0x00004790


	//   ....[45]....
        /*0384*/ 	.word	0x000047c0


	//   ....[46]....
        /*0388*/ 	.word	0x000047e0


	//   ....[47]....
        /*038c*/ 	.word	0x00004800


	//   ....[48]....
        /*0390*/ 	.word	0x00004820


	//   ....[49]....
        /*0394*/ 	.word	0x00004840


	//   ....[50]....
        /*0398*/ 	.word	0x00004860


	//   ....[51]....
        /*039c*/ 	.word	0x00004880


	//   ....[52]....
        /*03a0*/ 	.word	0x000048d0


	//   ....[53]....
        /*03a4*/ 	.word	0x00004900


	//   ....[54]....
        /*03a8*/ 	.word	0x00004930


	//   ....[55]....
        /*03ac*/ 	.word	0x00004950


	//   ....[56]....
        /*03b0*/ 	.word	0x00004980


	//   ....[57]....
        /*03b4*/ 	.word	0x000049a0


	//   ....[58]....
        /*03b8*/ 	.word	0x000049b0


	//   ....[59]....
        /*03bc*/ 	.word	0x000049d0


	//   ....[60]....
        /*03c0*/ 	.word	0x00004a20


	//   ....[61]....
        /*03c4*/ 	.word	0x00004a50


	//   ....[62]....
        /*03c8*/ 	.word	0x00004a90


	//   ....[63]....
        /*03cc*/ 	.word	0x00004ab0


	//   ....[64]....
        /*03d0*/ 	.word	0x00004af0


	//   ....[65]....
        /*03d4*/ 	.word	0x00004b20


	//   ....[66]....
        /*03d8*/ 	.word	0x00004c90


	//   ....[67]....
        /*03dc*/ 	.word	0x00004ca0


	//   ....[68]....
        /*03e0*/ 	.word	0x00004e70


	//   ....[69]....
        /*03e4*/ 	.word	0x00004ec0


	//   ....[70]....
        /*03e8*/ 	.word	0x00004f30


	//   ....[71]....
        /*03ec*/ 	.word	0x00004f90


	//   ....[72]....
        /*03f0*/ 	.word	0x00005000


	//   ....[73]....
        /*03f4*/ 	.word	0x00005060


	//   ....[74]....
        /*03f8*/ 	.word	0x000050d0


	//   ....[75]....
        /*03fc*/ 	.word	0x00005130


	//   ....[76]....
        /*0400*/ 	.word	0x000051d0


	//   ....[77]....
        /*0404*/ 	.word	0x00005260


	//   ....[78]....
        /*0408*/ 	.word	0x000052d0


	//   ....[79]....
        /*040c*/ 	.word	0x00005330


	//   ....[80]....
        /*0410*/ 	.word	0x000053a0


	//   ....[81]....
        /*0414*/ 	.word	0x00005400


	//   ....[82]....
        /*0418*/ 	.word	0x00005470


	//   ....[83]....
        /*041c*/ 	.word	0x000054d0


	//   ....[84]....
        /*0420*/ 	.word	0x00005570


	//   ....[85]....
        /*0424*/ 	.word	0x00005600


	//   ....[86]....
        /*0428*/ 	.word	0x00005670


	//   ....[87]....
        /*042c*/ 	.word	0x000056d0


	//   ....[88]....
        /*0430*/ 	.word	0x00005740


	//   ....[89]....
        /*0434*/ 	.word	0x000057a0


	//   ....[90]....
        /*0438*/ 	.word	0x00005810


	//   ....[91]....
        /*043c*/ 	.word	0x00005870


	//   ....[92]....
        /*0440*/ 	.word	0x00005910


	//   ....[93]....
        /*0444*/ 	.word	0x000059d0


	//   ....[94]....
        /*0448*/ 	.word	0x00005ad0


	//   ....[95]....
        /*044c*/ 	.word	0x00005b20


	//   ....[96]....
        /*0450*/ 	.word	0x00005bb0


	//   ....[97]....
        /*0454*/ 	.word	0x00005c00


	//   ....[98]....
        /*0458*/ 	.word	0x00005c90


	//   ....[99]....
        /*045c*/ 	.word	0x00005d20


	//   ....[100]....
        /*0460*/ 	.word	0x00005d90


	//   ....[101]....
        /*0464*/ 	.word	0x00005e00


	//   ....[102]....
        /*0468*/ 	.word	0x00005e70


	//   ....[103]....
        /*046c*/ 	.word	0x00005ed0


	//   ....[104]....
        /*0470*/ 	.word	0x00005f40


	//   ....[105]....
        /*0474*/ 	.word	0x00005fa0


	//   ....[106]....
        /*0478*/ 	.word	0x00006030


	//   ....[107]....
        /*047c*/ 	.word	0x000060e0


	//   ....[108]....
        /*0480*/ 	.word	0x00006160


	//   ....[109]....
        /*0484*/ 	.word	0x000061f0


	//   ....[110]....
        /*0488*/ 	.word	0x00006270


	//   ....[111]....
        /*048c*/ 	.word	0x000062d0


	//   ....[112]....
        /*0490*/ 	.word	0x00006340


	//   ....[113]....
        /*0494*/ 	.word	0x000063a0


	//   ....[114]....
        /*0498*/ 	.word	0x00006460


	//   ....[115]....
        /*049c*/ 	.word	0x000064e0


	//   ....[116]....
        /*04a0*/ 	.word	0x00006550


	//   ....[117]....
        /*04a4*/ 	.word	0x000065b0


	//   ....[118]....
        /*04a8*/ 	.word	0x00006640


	//   ....[119]....
        /*04ac*/ 	.word	0x000066a0


	//   ....[120]....
        /*04b0*/ 	.word	0x00006720


	//   ....[121]....
        /*04b4*/ 	.word	0x000067d0


	//   ....[122]....
        /*04b8*/ 	.word	0x00006900


	//   ....[123]....
        /*04bc*/ 	.word	0x00006980


	//----- nvinfo : EIATTR_EXIT_INSTR_OFFSETS
	.align		4
.L_477:
        /*04c0*/ 	.byte	0x04, 0x1c
        /*04c2*/ 	.short	(.L_479 - .L_478)


	//   ....[0]....
.L_478:
        /*04c4*/ 	.word	0x00002cc0


	//   ....[1]....
        /*04c8*/ 	.word	0x00004e10


	//----- nvinfo : EIATTR_MAX_THREADS
	.align		4
.L_479:
        /*04cc*/ 	.byte	0x04, 0x05
        /*04ce*/ 	.short	(.L_481 - .L_480)
.L_480:
        /*04d0*/ 	.word	0x00000140
        /*04d4*/ 	.word	0x00000001
        /*04d8*/ 	.word	0x00000001


	//----- nvinfo : EIATTR_CRS_STACK_SIZE
	.align		4
.L_481:
        /*04dc*/ 	.byte	0x04, 0x1e
        /*04de*/ 	.short	(.L_483 - .L_482)
.L_482:
        /*04e0*/ 	.word	0x00000000


	//----- nvinfo : EIATTR_CBANK_PARAM_SIZE
	.align		4
.L_483:
        /*04e4*/ 	.byte	0x03, 0x19
        /*04e6*/ 	.short	0x0060


	//----- nvinfo : EIATTR_PARAM_CBANK
	.align		4
        /*04e8*/ 	.byte	0x04, 0x0a
        /*04ea*/ 	.short	(.L_485 - .L_484)
	.align		4
.L_484:
        /*04ec*/ 	.word	index@(.nv.constant0._ZN13group_norm_v218gn_bwd_cuda_kernelI13__nv_bfloat16Li320ELi1ELi32ELi20ELi1024ELb0ELb1ELi16ELi320ELi320ELi4ELb1ELi2ELb0ELb0ELNS_15WgradSyncMethodE3ENS_16CompileConditionILi900EEEEEvPT_S6_S6_PKS5_S8_S8_S8_PKfflPfPj)
        /*04f0*/ 	.short	0x0210
        /*04f2*/ 	.short	0x0060


	//----- nvinfo : EIATTR_SW_WAR
	.align		4
.L_485:
        /*04f4*/ 	.byte	0x04, 0x36
        /*04f6*/ 	.short	(.L_487 - .L_486)
.L_486:
        /*04f8*/ 	.word	0x00000008
.L_487:


//--------------------- .nv.info._ZN13group_norm_v218gn_bwd_cuda_kernelI13__nv_bfloat16Li320ELi3ELi32ELi20ELi1024ELb0ELb1ELi16ELi320ELi320ELi4ELb1ELi4ELb0ELb0ELNS_15WgradSyncMethodE3ENS_16CompileConditionILi900EEEEEvPT_S6_S6_PKS5_S8_S8_S8_PKfflPfPj --------------------------
	.section	.nv.info._ZN13group_norm_v218gn_bwd_cuda_kernelI13__nv_bfloat16Li320ELi3ELi32ELi20ELi1024ELb0ELb1ELi16ELi320ELi320ELi4ELb1ELi4ELb0ELb0ELNS_15WgradSyncMethodE3ENS_16CompileConditionILi900EEEEEvPT_S6_S6_PKS5_S8_S8_S8_PKfflPfPj,"",@"SHT_CUDA_INFO"
	.sectionflags	@""
	.align	4


	//----- nvinfo : EIATTR_CUDA_API_VERSION
	.align		4
        /*0000*/ 	.byte	0x04, 0x37
        /*0002*/ 	.short	(.L_489 - .L_488)
.L_488:
        /*0004*/ 	.word	0x00000082


	//----- nvinfo : EIATTR_KPARAM_INFO
	.align		4
.L_489:
        /*0008*/ 	.byte	0x04, 0x17
        /*000a*/ 	.short	(.L_491 - .L_490)
.L_490:
        /*000c*/ 	.word	0x00000000
        /*0010*/ 	.short	0x000b
        /*0012*/ 	.short	0x0058
        /*0014*/ 	.byte	0x00, 0xf0, 0x21, 0x00


	//----- nvinfo : EIATTR_KPARAM_INFO
	.align		4
.L_491:
        /*0018*/ 	.byte	0x04, 0x17
        /*001a*/ 	.short	(.L_493 - .L_492)
.L_492:
        /*001c*/ 	.word	0x00000000
        /*0020*/ 	.short	0x000a
        /*0022*/ 	.short	0x0050
        /*0024*/ 	.byte	0x00, 0xf0, 0x21, 0x00


	//----- nvinfo : EIATTR_KPARAM_INFO
	.align		4
.L_493:
        /*0028*/ 	.byte	0x04, 0x17
        /*002a*/ 	.short	(.L_495 - .L_494)
.L_494:
        /*002c*/ 	.word	0x00000000
        /*0030*/ 	.short	0x0009
        /*0032*/ 	.short	0x0048
        /*0034*/ 	.byte	0x00, 0xf0, 0x21, 0x00


	//----- nvinfo : EIATTR_KPARAM_INFO
	.align		4
.L_495:
        /*0038*/ 	.byte	0x04, 0x17
        /*003a*/ 	.short	(.L_497 - .L_496)
.L_496:
        /*003c*/ 	.word	0x00000000
        /*0040*/ 	.short	0x0008
        /*0042*/ 	.short	0x0040
        /*0044*/ 	.byte	0x00, 0xf0, 0x11, 0x00


	//----- nvinfo : EIATTR_KPARAM_INFO
	.align		4
.L_497:
        /*0048*/ 	.byte	0x04, 0x17
        /*004a*/ 	.short	(.L_499 - .L_498)
.L_498:
        /*004c*/ 	.word	0x00000000
        /*0050*/ 	.short	0x0007
        /*0052*/ 	.short	0x0038
        /*0054*/ 	.byte	0x00, 0xf0, 0x21, 0x00


	//----- nvinfo : EIATTR_KPARAM_INFO
	.align		4
.L_499:
        /*0058*/ 	.byte	0x04, 0x17
        /*005a*/ 	.short	(.L_501 - .L_500)
.L_500:
        /*005c*/ 	.word	0x00000000
        /*0060*/ 	.short	0x0006
        /*0062*/ 	.short	0x0030
        /*0064*/ 	.byte	0x00, 0xf0, 0x21, 0x00


	//----- nvinfo : EIATTR_KPARAM_INFO
	.align		4
.L_501:
        /*0068*/ 	.byte	0x04, 0x17
        /*006a*/ 	.short	(.L_503 - .L_502)
.L_502:
        /*006c*/ 	.word	0x00000000
        /*0070*/ 	.short	0x0005
        /*0072*/ 	.short	0x0028
        /*0074*/ 	.byte	0x00, 0xf0, 0x21, 0x00


	//----- nvinfo : EIATTR_KPARAM_INFO
	.align		4
.L_503:
        /*0078*/ 	.byte	0x04, 0x17
        /*007a*/ 	.short	(.L_505 - .L_504)
.L_504:
        /*007c*/ 	.word	0x00000000
        /*0080*/ 	.short	0x0004
        /*0082*/ 	.short	0x0020
        /*0084*/ 	.byte	0x00, 0xf0, 0x21, 0x00


	//----- nvinfo : EIATTR_KPARAM_INFO
	.align		4
.L_505:
        /*0088*/ 	.byte	0x04, 0x17
        /*008a*/ 	.short	(.L_507 - .L_506)
.L_506:
        /*008c*/ 	.word	0x00000000
        /*0090*/ 	.short	0x0003
        /*0092*/ 	.short	0x0018
        /*0094*/ 	.byte	0x00, 0xf0, 0x21, 0x00


	//----- nvinfo : EIATTR_KPARAM_INFO
	.align		4
.L_507:
        /*0098*/ 	.byte	0x04, 0x17
        /*009a*/ 	.short	(.L_509 - .L_508)
.L_508:
        /*009c*/ 	.word	0x00000000
        /*00a0*/ 	.short	0x0002
        /*00a2*/ 	.short	0x0010
        /*00a4*/ 	.byte	0x00, 0xf0, 0x21, 0x00


	//----- nvinfo : EIATTR_KPARAM_INFO
	.align		4
.L_509:
        /*00a8*/ 	.byte	0x04, 0x17
        /*00aa*/ 	.short	(.L_511 - .L_510)
.L_510:
        /*00ac*/ 	.word	0x00000000
        /*00b0*/ 	.short	0x0001
        /*00b2*/ 	.short	0x0008
        /*00b4*/ 	.byte	0x00, 0xf0, 0x21, 0x00


	//----- nvinfo : EIATTR_KPARAM_INFO
	.align		4
.L_511:
        /*00b8*/ 	.byte	0x04, 0x17
        /*00ba*/ 	.short	(.L_513 - .L_512)
.L_512:
        /*00bc*/ 	.word	0x00000000
        /*00c0*/ 	.short	0x0000
        /*00c2*/ 	.short	0x0000
        /*00c4*/ 	.byte	0x00, 0xf0, 0x21, 0x00


	//----- nvinfo : EIATTR_SPARSE_MMA_MASK
	.align		4
.L_513:
        /*00c8*/ 	.byte	0x03, 0x50
        /*00ca*/ 	.short	0x0000


	//----- nvinfo : EIATTR_MAXREG_COUNT
	.align		4
        /*00cc*/ 	.byte	0x03, 0x1b
        /*00ce*/ 	.short	0x0040


	//----- nvinfo : EIATTR_NUM_BARRIERS
	.align		4
        /*00d0*/ 	.byte	0x02, 0x4c
        /*00d2*/ 	.byte	0x01
	.zero		1


	//----- nvinfo : EIATTR_ANNOTATIONS
	.align		4
        /*00d4*/ 	.byte	0x04, 0x55
        /*00d6*/ 	.short	(.L_515 - .L_514)


	//   ....[0]....
.L_514:
        /*00d8*/ 	.word	0x00000001
        /*00dc*/ 	.byte	0x70, 0x04, 0x00, 0x00, 0x01, 0x00, 0x00, 0x00, 0xa0, 0x04, 0x00, 0x00, 0x01, 0x00, 0x00, 0x00
        /* <DEDUP_REMOVED lines=9> */
        /*017c*/ 	.byte	0x20, 0x27, 0x00, 0x00, 0x01, 0x00, 0x00, 0x00, 0x30, 0x27, 0x00, 0x00


	//----- nvinfo : EIATTR_MERCURY_ISA_VERSION
	.align		4
.L_515:
        /*0188*/ 	.byte	0x03, 0x5f
        /*018a*/ 	.short	0x0101


	//----- nvinfo : EIATTR_COOP_GROUP_MASK_REGIDS
	.align		4
        /*018c*/ 	.byte	0x04, 0x29
        /*018e*/ 	.short	(.L_517 - .L_516)


	//   ....[0]....
.L_516:
        /*0190*/ 	.word	0xffffffff


	//   ....[1]....
        /*0194*/ 	.word	0xffffffff


	//   ....[2]....
        /*0198*/ 	.word	0xffffffff


	//   ....[3]....
        /*019c*/ 	.word	0xffffffff


	//   ....[4]....
        /*01a0*/ 	.word	0xffffffff


	//   ....[5]....
        /*01a4*/ 	.word	0xffffffff


	//   ....[6]....
        /*01a8*/ 	.word	0xffffffff


	//   ....[7]....
        /*01ac*/ 	.word	0xffffffff


	//   ....[8]....
        /*01b0*/ 	.word	0xffffffff


	//   ....[9]....
        /*01b4*/ 	.word	0xffffffff


	//   ....[10]....
        /*01b8*/ 	.word	0xffffffff


	//   ....[11]....
        /*01bc*/ 	.word	0xffffffff


	//   ....[12]....
        /*01c0*/ 	.word	0x05000015


	//   ....[13]....
        /*01c4*/ 	.word	0x05000014


	//   ....[14]....
        /*01c8*/ 	.word	0x05000016


	//   ....[15]....
        /*01cc*/ 	.word	0x05000017


	//   ....[16]....
        /*01d0*/ 	.word	0x05000019


	//   ....[17]....
        /*01d4*/ 	.word	0x05000018


	//   ....[18]....
        /*01d8*/ 	.word	0x0500001a


	//   ....[19]....
        /*01dc*/ 	.word	0x0500000f


	//   ....[20]....
        /*01e0*/ 	.word	0x05000019


	//   ....[21]....
        /*01e4*/ 	.word	0x05000018


	//   ....[22]....
        /*01e8*/ 	.word	0x0500001a


	//   ....[23]....
        /*01ec*/ 	.word	0x0500001b


	//   ....[24]....
        /*01f0*/ 	.word	0x0500001d


	//   ....[25]....
        /*01f4*/ 	.word	0x0500001c


	//   ....[26]....
        /*01f8*/ 	.word	0x05000020


	//   ....[27]....
        /*01fc*/ 	.word	0x0500000f


	//   ....[28]....
        /*0200*/ 	.word	0x05000019


	//   ....[29]....
        /*0204*/ 	.word	0x05000018


	//   ....[30]....
        /*0208*/ 	.word	0x0500001a


	//   ....[31]....
        /*020c*/ 	.word	0x0500001b


	//   ....[32]....
        /*0210*/ 	.word	0x0500001d


	//   ....[33]....
        /*0214*/ 	.word	0x0500001c


	//   ....[34]....
        /*0218*/ 	.word	0x05000020


	//   ....[35]....
        /*021c*/ 	.word	0x0500000f


	//   ....[36]....
        /*0220*/ 	.word	0x05000011


	//   ....[37]....
        /*0224*/ 	.word	0x0500001b


	//   ....[38]....
        /*0228*/ 	.word	0x0500001d


	//   ....[39]....
        /*022c*/ 	.word	0x05000010


	//   ....[40]....
        /*0230*/ 	.word	0x05000023


	//   ....[41]....
        /*0234*/ 	.word	0x05000026


	//   ....[42]....
        /*0238*/ 	.word	0x05000025


	//   ....[43]....
        /*023c*/ 	.word	0x0500001e


	//   ....[44]....
        /*0240*/ 	.word	0x0500001c


	//   ....[45]....
        /*0244*/ 	.word	0x05000016


	//   ....[46]....
        /*0248*/ 	.word	0x0500001b


	//   ....[47]....
        /*024c*/ 	.word	0x05000014


	//   ....[48]....
        /*0250*/ 	.word	0x05000017


	//   ....[49]....
        /*0254*/ 	.word	0x05000018


	//   ....[50]....
        /*0258*/ 	.word	0x0500001a


	//   ....[51]....
        /*025c*/ 	.word	0x05000011


	//   ....[52]....
        /*0260*/ 	.word	0x05000029


	//   ....[53]....
        /*0264*/ 	.word	0x05000018


	//   ....[54]....
        /*0268*/ 	.word	0x05000013


	//   ....[55]....
        /*026c*/ 	.word	0x05000012


	//   ....[56]....
        /*0270*/ 	.word	0x05000015


	//   ....[57]....
        /*0274*/ 	.word	0x05000017


	//   ....[58]....
        /*0278*/ 	.word	0x05000014


	//   ....[59]....
        /*027c*/ 	.word	0x0500000e


	//   ....[60]....
        /*0280*/ 	.word	0x05000028


	//   ....[61]....
        /*0284*/ 	.word	0x0500002b


	//   ....[62]....
        /*0288*/ 	.word	0x05000022


	//   ....[63]....
        /*028c*/ 	.word	0x05000021


	//   ....[64]....
        /*0290*/ 	.word	0x05000027


	//   ....[65]....
        /*0294*/ 	.word	0x05000020


	//   ....[66]....
        /*0298*/ 	.word	0x05000023


	//   ....[67]....
        /*029c*/ 	.word	0x0500001e


	//   ....[68]....
        /*02a0*/ 	.word	0x0500001a


	//   ....[69]....
        /*02a4*/ 	.word	0x0500001a


	//   ....[70]....
        /*02a8*/ 	.word	0x0500001a


	//   ....[71]....
        /*02ac*/ 	.word	0x0500001a


	//   ....[72]....
        /*02b0*/ 	.word	0x0500001a


	//   ....[73]....
        /*02b4*/ 	.word	0x0500001a


	//   ....[74]....
        /*02b8*/ 	.word	0x0500001a


	//   ....[75]....
        /*02bc*/ 	.word	0x0500001a


	//   ....[76]....
        /*02c0*/ 	.word	0x0500001a


	//   ....[77]....
        /*02c4*/ 	.word	0x0500001a


	//   ....[78]....
        /*02c8*/ 	.word	0x0500001a


	//   ....[79]....
        /*02cc*/ 	.word	0x0500001a


	//   ....[80]....
        /*02d0*/ 	.word	0x0500001a


	//   ....[81]....
        /*02d4*/ 	.word	0x0500001a


	//   ....[82]....
        /*02d8*/ 	.word	0x0500001a


	//   ....[83]....
        /*02dc*/ 	.word	0x0500001a


	//   ....[84]....
        /*02e0*/ 	.word	0x0500001a


	//   ....[85]....
        /*02e4*/ 	.word	0x0500001a


	//   ....[86]....
        /*02e8*/ 	.word	0x0500001a


	//   ....[87]....
        /*02ec*/ 	.word	0x0500001a


	//   ....[88]....
        /*02f0*/ 	.word	0x0500001a


	//   ....[89]....
        /*02f4*/ 	.word	0x0500001a


	//   ....[90]....
        /*02f8*/ 	.word	0x0500001a


	//   ....[91]....
        /*02fc*/ 	.word	0x0500001a


	//   ....[92]....
        /*0300*/ 	.word	0x0500001a


	//   ....[93]....
        /*0304*/ 	.word	0x0500001a


	//   ....[94]....
        /*0308*/ 	.word	0x0500001a


	//   ....[95]....
        /*030c*/ 	.word	0x0500001a


	//   ....[96]....
        /*0310*/ 	.word	0x0500001a


	//   ....[97]....
        /*0314*/ 	.word	0x0500001a


	//   ....[98]....
        /*0318*/ 	.word	0x0500001a


	//   ....[99]....
        /*031c*/ 	.word	0x0500001a


	//   ....[100]....
        /*0320*/ 	.word	0x0500001a


	//   ....[101]....
        /*0324*/ 	.word	0x0500001a


	//   ....[102]....
        /*0328*/ 	.word	0x0500001a


	//   ....[103]....
        /*032c*/ 	.word	0x0500001a


	//   ....[104]....
        /*0330*/ 	.word	0x0500001a


	//   ....[105]....
        /*0334*/ 	.word	0x0500001a


	//   ....[106]....
        /*0338*/ 	.word	0x0500001a


	//   ....[107]....
        /*033c*/ 	.word	0x0500001a


	//   ....[108]....
        /*0340*/ 	.word	0x0500001a


	//   ....[109]....
        /*0344*/ 	.word	0x0500001a


	//   ....[110]....
        /*0348*/ 	.word	0x0500001a


	//   ....[111]....
        /*034c*/ 	.word	0x0500001a


	//   ....[112]....
        /*0350*/ 	.word	0x0500001a


	//   ....[113]....
        /*0354*/ 	.word	0x0500001a


	//   ....[114]....
        /*0358*/ 	.word	0x0500001a


	//   ....[115]....
        /*035c*/ 	.word	0x0500001a


	//   ....[116]....
        /*0360*/ 	.word	0x0500001a


	//   ....[117]....
        /*0364*/ 	.word	0x0500001a


	//   ....[118]....
        /*0368*/ 	.word	0x0500001a


	//   ....[119]....
        /*036c*/ 	.word	0x0500001a


	//   ....[120]....
        /*0370*/ 	.word	0x0500001a


	//   ....[121]....
        /*0374*/ 	.word	0x0500001a


	//   ....[122]....
        /*0378*/ 	.word	0x0500001a


	//   ....[123]....
        /*037c*/ 	.word	0x0500001a


	//----- nvinfo : EIATTR_COOP_GROUP_INSTR_OFFSETS
	.align		4
.L_517:
        /*0380*/ 	.byte	0x04, 0x28
        /*0382*/ 	.short	(.L_519 - .L_518)


	//   ....[0]....
.L_518:
        /*0384*/ 	.word	0x00001ce0


	//   ....[1]....
        /*0388*/ 	.word	0x00001d20


	//   ....[2]....
        /*038c*/ 	.word	0x00001d70


	//   ....[3]....
        /*0390*/ 	.word	0x00001d80


	//   ....[4]....
        /*0394*/ 	.word	0x00002540


	//   ....[5]....
        /*0398*/ 	.word	0x00002580


	//   ....[6]....
        /*039c*/ 	.word	0x000025b0


	//   ....[7]....
        /*03a0*/ 	.word	0x000025d0


	//   ....[8]....
        /*03a4*/ 	.word	0x000025f0


	//   ....[9]....
        /*03a8*/ 	.word	0x00002610


	//   ....[10]....
        /*03ac*/ 	.word	0x00002630


	//   ....[11]....
        /*03b0*/ 	.word	0x00002650


	//   ....[12]....
        /*03b4*/ 	.word	0x00004050


	//   ....[13]....
        /*03b8*/ 	.word	0x00004080


	//   ....[14]....
        /*03bc*/ 	.word	0x000040b0


	//   ....[15]....
        /*03c0*/ 	.word	0x000040d0


	//   ....[16]....
        /*03c4*/ 	.word	0x00004100


	//   ....[17]....
        /*03c8*/ 	.word	0x00004110


	//   ....[18]....
        /*03cc*/ 	.word	0x00004140


	//   ....[19]....
        /*03d0*/ 	.word	0x00004150


	//   ....[20]....
        /*03d4*/ 	.word	0x00004330


	//   ....[21]....
        /*03d8*/ 	.word	0x00004360


	//   ....[22]....
        /*03dc*/ 	.word	0x00004390


	//   ....[23]....
        /*03e0*/ 	.word	0x000043b0


	//   ....[24]....
        /*03e4*/ 	.word	0x000043e0


	//   ....[25]....
        /*03e8*/ 	.word	0x000043f0


	//   ....[26]....
        /*03ec*/ 	.word	0x00004420


	//   ....[27]....
        /*03f0*/ 	.word	0x00004430


	//   ....[28]....
        /*03f4*/ 	.word	0x000045c0


	//   ....[29]....
        /*03f8*/ 	.word	0x000045f0


	//   ....[30]....
        /*03fc*/ 	.word	0x00004620


	//   ....[31]....
        /*0400*/ 	.word	0x00004640


	//   ....[32]....
        /*0404*/ 	.word	0x00004670


	//   ....[33]....
        /*0408*/ 	.word	0x00004680


	//   ....[34]....
        /*040c*/ 	.word	0x000046b0


	//   ....[35]....
        /*0410*/ 	.word	0x000046c0


	//   ....[36]....
        /*0414*/ 	.word	0x000049e0


	//   ....[37]....
        /*0418*/ 	.word	0x00004a20


	//   ....[38]....
        /*041c*/ 	.word	0x00004ac0


	//   ....[39]....
        /*0420*/ 	.word	0x00004b00


	//   ....[40]....
        /*0424*/ 	.word	0x00004b50


	//   ....[41]....
        /*0428*/ 	.word	0x00004b70


	//   ....[42]....
        /*042c*/ 	.word	0x00004b80


	//   ....[43]....
        /*0430*/ 	.word	0x00004bb0


	//   ....[44]....
        /*0434*/ 	.word	0x00004bd0


	//   ....[45]....
        /*0438*/ 	.word	0x00004c00


	//   ....[46]....
        /*043c*/ 	.word	0x00004c90


	//   ....[47]....
        /*0440*/ 	.word	0x00004cc0


	//   ....[48]....
        /*0444*/ 	.word	0x00004cf0


	//   ....[49]....
        /*0448*/ 	.word	0x00004d00


	//   ....[50]....
        /*044c*/ 	.word	0x00004d20


	//   ....[51]....
        /*0450*/ 	.word	0x00004d40


	//   ....[52]....
        /*0454*/ 	.word	0x00004d60


	//   ....[53]....
        /*0458*/ 	.word	0x00004da0


	//   ....[54]....
        /*045c*/ 	.word	0x00004de0


	//   ....[55]....
        /*0460*/ 	.word	0x00004e10


	//   ....[56]....
        /*0464*/ 	.word	0x00004e30


	//   ....[57]....
        /*0468*/ 	.word	0x00004e60


	//   ....[58]....
        /*046c*/ 	.word	0x00004e90


	//   ....[59]....
        /*0470*/ 	.word	0x00004eb0


	//   ....[60]....
        /*0474*/ 	.word	0x00004ee0


	//   ....[61]....
        /*0478*/ 	.word	0x00004f00


	//   ....[62]....
        /*047c*/ 	.word	0x00004f40


	//   ....[63]....
        /*0480*/ 	.word	0x00004f60


	//   ....[64]....
        /*0484*/ 	.word	0x00004f90


	//   ....[65]....
        /*0488*/ 	.word	0x00004fb0


	//   ....[66]....
        /*048c*/ 	.word	0x000050b0


	//   ....[67]....
        /*0490*/ 	.word	0x00005120


	//   ....[68]....
        /*0494*/ 	.word	0x00005310


	//   ....[69]....
        /*0498*/ 	.word	0x00005360


	//   ....[70]....
        /*049c*/ 	.word	0x000053d0


	//   ....[71]....
        /*04a0*/ 	.word	0x00005430


	//   ....[72]....
        /*04a4*/ 	.word	0x000054a0


	//   ....[73]....
        /*04a8*/ 	.word	0x00005500


	//   ....[74]....
        /*04ac*/ 	.word	0x00005570


	//   ....[75]....
        /*04b0*/ 	.word	0x000055d0


	//   ....[76]....
        /*04b4*/ 	.word	0x00005670


	//   ....[77]....
        /*04b8*/ 	.word	0x00005700


	//   ....[78]....
        /*04bc*/ 	.word	0x00005770


	//   ....[79]....
        /*04c0*/ 	.word	0x000057d0


	//   ....[80]....
        /*04c4*/ 	.word	0x00005840


	//   ....[81]....
        /*04c8*/ 	.word	0x000058a0


	//   ....[82]....
        /*04cc*/ 	.word	0x00005910


	//   ....[83]....
        /*04d0*/ 	.word	0x00005970


	//   ....[84]....
        /*04d4*/ 	.word	0x00005a10


	//   ....[85]....
        /*04d8*/ 	.word	0x00005aa0


	//   ....[86]....
        /*04dc*/ 	.word	0x00005b10


	//   ....[87]....
        /*04e0*/ 	.word	0x00005b70


	//   ....[88]....
        /*04e4*/ 	.word	0x00005be0


	//   ....[89]....
        /*04e8*/ 	.word	0x00005c40


	//   ....[90]....
        /*04ec*/ 	.word	0x00005cb0


	//   ....[91]....
        /*04f0*/ 	.word	0x00005d10


	//   ....[92]....
        /*04f4*/ 	.word	0x00005db0


	//   ....[93]....
        /*04f8*/ 	.word	0x00005e70


	//   ....[94]....
        /*04fc*/ 	.word	0x00005f70


	//   ....[95]....
        /*0500*/ 	.word	0x00005fc0


	//   ....[96]....
        /*0504*/ 	.word	0x000060a0


	//   ....[97]....
        /*0508*/ 	.word	0x00006100


	//   ....[98]....
        /*050c*/ 	.word	0x00006190


	//   ....[99]....
        /*0510*/ 	.word	0x000061e0


	//   ....[100]....
        /*0514*/ 	.word	0x00006250


	//   ....[101]....
        /*0518*/ 	.word	0x000062b0


	//   ....[102]....
        /*051c*/ 	.word	0x00006320


	//   ....[103]....
        /*0520*/ 	.word	0x00006380


	//   ....[104]....
        /*0524*/ 	.word	0x000063f0


	//   ....[105]....
        /*0528*/ 	.word	0x00006450


	//   ....[106]....
        /*052c*/ 	.word	0x000064d0


	//   ....[107]....
        /*0530*/ 	.word	0x00006540


	//   ....[108]....
        /*0534*/ 	.word	0x000065b0


	//   ....[109]....
        /*0538*/ 	.word	0x00006610


	//   ....[110]....
        /*053c*/ 	.word	0x00006690


	//   ....[111]....
        /*0540*/ 	.word	0x00006710


	//   ....[112]....
        /*0544*/ 	.word	0x000067b0


	//   ....[113]....
        /*0548*/ 	.word	0x00006820


	//   ....[114]....
        /*054c*/ 	.word	0x000068b0


	//   ....[115]....
        /*0550*/ 	.word	0x00006940


	//   ....[116]....
        /*0554*/ 	.word	0x000069b0


	//   ....[117]....
        /*0558*/ 	.word	0x00006a10


	//   ....[118]....
        /*055c*/ 	.word	0x00006a80


	//   ....[119]....
        /*0560*/ 	.word	0x00006b00


	//   ....[120]....
        /*0564*/ 	.word	0x00006bc0


	//   ....[121]....
        /*0568*/ 	.word	0x00006c90


	//   ....[122]....
        /*056c*/ 	.word	0x00006da0


	//   ....[123]....
        /*0570*/ 	.word	0x00006e20


	//----- nvinfo : EIATTR_EXIT_INSTR_OFFSETS
	.align		4
.L_519:
        /*0574*/ 	.byte	0x04, 0x1c
        /*0576*/ 	.short	(.L_521 - .L_520)


	//   ....[0]....
.L_520:
        /*0578*/ 	.word	0x00003070


	//   ....[1]....
        /*057c*/ 	.word	0x000052b0


	//----- nvinfo : EIATTR_MAX_THREADS
	.align		4
.L_521:
        /*0580*/ 	.byte	0x04, 0x05
        /*0582*/ 	.short	(.L_523 - .L_522)
.L_522:
        /*0584*/ 	.word	0x00000140
        /*0588*/ 	.word	0x00000001
        /*058c*/ 	.word	0x00000001


	//----- nvinfo : EIATTR_CRS_STACK_SIZE
	.align		4
.L_523:
        /*0590*/ 	.byte	0x04, 0x1e
        /*0592*/ 	.short	(.L_525 - .L_524)
.L_524:
        /*0594*/ 	.word	0x00000000


	//----- nvinfo : EIATTR_CBANK_PARAM_SIZE
	.align		4
.L_525:
        /*0598*/ 	.byte	0x03, 0x19
        /*059a*/ 	.short	0x0060


	//----- nvinfo : EIATTR_PARAM_CBANK
	.align		4
        /*059c*/ 	.byte	0x04, 0x0a
        /*059e*/ 	.short	(.L_527 - .L_526)
	.align		4
.L_526:
        /*05a0*/ 	.word	index@(.nv.constant0._ZN13group_norm_v218gn_bwd_cuda_kernelI13__nv_bfloat16Li320ELi3ELi32ELi20ELi1024ELb0ELb1ELi16ELi320ELi320ELi4ELb1ELi4ELb0ELb0ELNS_15WgradSyncMethodE3ENS_16CompileConditionILi900EEEEEvPT_S6_S6_PKS5_S8_S8_S8_PKfflPfPj)
        /*05a4*/ 	.short	0x0210
        /*05a6*/ 	.short	0x0060


	//----- nvinfo : EIATTR_SW_WAR
	.align		4
.L_527:
        /*05a8*/ 	.byte	0x04, 0x36
        /*05aa*/ 	.short	(.L_529 - .L_528)
.L_528:
        /*05ac*/ 	.word	0x00000008
.L_529:


//--------------------- .nv.info._ZN13group_norm_v218gn_bwd_cuda_kernelI13__nv_bfloat16Li320ELi1ELi32ELi20ELi1024ELb0ELb1ELi32ELi320ELi320ELi4ELb1ELi4ELb0ELb0ELNS_15WgradSyncMethodE3ENS_16CompileConditionILi900EEEEEvPT_S6_S6_PKS5_S8_S8_S8_PKfflPfPj --------------------------
	.section	.nv.info._ZN13group_norm_v218gn_bwd_cuda_kernelI13__nv_bfloat16Li320ELi1ELi32ELi20ELi1024ELb0ELb1ELi32ELi320ELi320ELi4ELb1ELi4ELb0ELb0ELNS_15WgradSyncMethodE3ENS_16CompileConditionILi900EEEEEvPT_S6_S6_PKS5_S8_S8_S8_PKfflPfPj,"",@"SHT_CUDA_INFO"
	.sectionflags	@""
	.align	4


	//----- nvinfo : EIATTR_CUDA_API_VERSION
	.align		4
        /*0000*/ 	.byte	0x04, 0x37
        /*0002*/ 	.short	(.L_531 - .L_530)
.L_530:
        /*0004*/ 	.word	0x00000082


	//----- nvinfo : EIATTR_KPARAM_INFO
	.align		4
.L_531:
        /*0008*/ 	.byte	0x04, 0x17
        /*000a*/ 	.short	(.L_533 - .L_532)
.L_532:
        /*000c*/ 	.word	0x00000000
        /*0010*/ 	.short	0x000b
        /*0012*/ 	.short	0x0058
        /*0014*/ 	.byte	0x00, 0xf0, 0x21, 0x00


	//----- nvinfo : EIATTR_KPARAM_INFO
	.align		4
.L_533:
        /*0018*/ 	.byte	0x04, 0x17
        /*001a*/ 	.short	(.L_535 - .L_534)
.L_534:
        /*001c*/ 	.word	0x00000000
        /*0020*/ 	.short	0x000a
        /*0022*/ 	.short	0x0050
        /*0024*/ 	.byte	0x00, 0xf0, 0x21, 0x00


	//----- nvinfo : EIATTR_KPARAM_INFO
	.align		4
.L_535:
        /*0028*/ 	.byte	0x04, 0x17
        /*002a*/ 	.short	(.L_537 - .L_536)
.L_536:
        /*002c*/ 	.word	0x00000000
        /*0030*/ 	.short	0x0009
        /*0032*/ 	.short	0x0048
        /*0034*/ 	.byte	0x00, 0xf0, 0x21, 0x00


	//----- nvinfo : EIATTR_KPARAM_INFO
	.align		4
.L_537:
        /*0038*/ 	.byte	0x04, 0x17
        /*003a*/ 	.short	(.L_539 - .L_538)
.L_538:
        /*003c*/ 	.word	0x00000000
        /*0040*/ 	.short	0x0008
        /*0042*/ 	.short	0x0040
        /*0044*/ 	.byte	0x00, 0xf0, 0x11, 0x00


	//----- nvinfo : EIATTR_KPARAM_INFO
	.align		4
.L_539:
        /*0048*/ 	.byte	0x04, 0x17
        /*004a*/ 	.short	(.L_541 - .L_540)
.L_540:
        /*004c*/ 	.word	0x00000000
        /*0050*/ 	.short	0x0007
        /*0052*/ 	.short	0x0038
        /*0054*/ 	.byte	0x00, 0xf0, 0x21, 0x00


	//----- nvinfo : EIATTR_KPARAM_INFO
	.align		4
.L_541:
        /*0058*/ 	.byte	0x04, 0x17
        /*005a*/ 	.short	(.L_543 - .L_542)
.L_542:
        /*005c*/ 	.word	0x00000000
        /*0060*/ 	.short	0x0006
        /*0062*/ 	.short	0x0030
        /*0064*/ 	.byte	0x00, 0xf0, 0x21, 0x00


	//----- nvinfo : EIATTR_KPARAM_INFO
	.align		4
.L_543:
        /*0068*/ 	.byte	0x04, 0x17
        /*006a*/ 	.short	(.L_545 - .L_544)
.L_544:
        /*006c*/ 	.word	0x00000000
        /*0070*/ 	.short	0x0005
        /*0072*/ 	.short	0x0028
        /*0074*/ 	.byte	0x00, 0xf0, 0x21, 0x00


	//----- nvinfo : EIATTR_KPARAM_INFO
	.align		4
.L_545:
        /*0078*/ 	.byte	0x04, 0x17
        /*007a*/ 	.short	(.L_547 - .L_546)
.L_546:
        /*007c*/ 	.word	0x00000000
        /*0080*/ 	.short	0x0004
        /*0082*/ 	.short	0x0020
        /*0084*/ 	.byte	0x00, 0xf0, 0x21, 0x00


	//----- nvinfo : EIATTR_KPARAM_INFO
	.align		4
.L_547:
        /*0088*/ 	.byte	0x04, 0x17
        /*008a*/ 	.short	(.L_549 - .L_548)
.L_548:
        /*008c*/ 	.word	0x00000000
        /*0090*/ 	.short	0x0003
        /*0092*/ 	.short	0x0018
        /*0094*/ 	.byte	0x00, 0xf0, 0x21, 0x00


	//----- nvinfo : EIATTR_KPARAM_INFO
	.align		4
.L_549:
        /*0098*/ 	.byte	0x04, 0x17
        /*009a*/ 	.short	(.L_551 - .L_550)
.L_550:
        /*009c*/ 	.word	0x00000000
        /*00a0*/ 	.short	0x0002
        /*00a2*/ 	.short	0x0010
        /*00a4*/ 	.byte	0x00, 0xf0, 0x21, 0x00


	//----- nvinfo : EIATTR_KPARAM_INFO
	.align		4
.L_551:
        /*00a8*/ 	.byte	0x04, 0x17
        /*00aa*/ 	.short	(.L_553 - .L_552)
.L_552:
        /*00ac*/ 	.word	0x00000000
        /*00b0*/ 	.short	0x0001
        /*00b2*/ 	.short	0x0008
        /*00b4*/ 	.byte	0x00, 0xf0, 0x21, 0x00


	//----- nvinfo : EIATTR_KPARAM_INFO
	.align		4
.L_553:
        /*00b8*/ 	.byte	0x04, 0x17
        /*00ba*/ 	.short	(.L_555 - .L_554)
.L_554:
        /*00bc*/ 	.word	0x00000000
        /*00c0*/ 	.short	0x0000
        /*00c2*/ 	.short	0x0000
        /*00c4*/ 	.byte	0x00, 0xf0, 0x21, 0x00


	//----- nvinfo : EIATTR_SPARSE_MMA_MASK
	.align		4
.L_555:
        /*00c8*/ 	.byte	0x03, 0x50
        /*00ca*/ 	.short	0x0000


	//----- nvinfo : EIATTR_MAXREG_COUNT
	.align		4
        /*00cc*/ 	.byte	0x03, 0x1b
        /*00ce*/ 	.short	0x00a8


	//----- nvinfo : EIATTR_NUM_BARRIERS
	.align		4
        /*00d0*/ 	.byte	0x02, 0x4c
        /*00d2*/ 	.byte	0x01
	.zero		1


	//----- nvinfo : EIATTR_MERCURY_ISA_VERSION
	.align		4
        /*00d4*/ 	.byte	0x03, 0x5f
        /*00d6*/ 	.short	0x0101


	//----- nvinfo : EIATTR_COOP_GROUP_MASK_REGIDS
	.align		4
        /*00d8*/ 	.byte	0x04, 0x29
        /*00da*/ 	.short	(.L_557 - .L_556)


	//   ....[0]....
.L_556:
        /*00dc*/ 	.word	0xffffffff


	//   ....[1]....
        /*00e0*/ 	.word	0xffffffff


	//   ....[2]....
        /*00e4*/ 	.word	0xffffffff


	//   ....[3]....
        /*00e8*/ 	.word	0xffffffff


	//   ....[4]....
        /*00ec*/ 	.word	0xffffffff


	//   ....[5]....
        /*00f0*/ 	.word	0xffffffff


	//   ....[6]....
        /*00f4*/ 	.word	0xffffffff


	//   ....[7]....
        /*00f8*/ 	.word	0xffffffff


	//   ....[8]....
        /*00fc*/ 	.word	0xffffffff


	//   ....[9]....
        /*0100*/ 	.word	0xffffffff


	//   ....[10]....
        /*0104*/ 	.word	0xffffffff


	//   ....[11]....
        /*0108*/ 	.word	0xffffffff


	//   ....[12]....
        /*010c*/ 	.word	0x05000021


	//   ....[13]....
        /*0110*/ 	.word	0x05000020


	//   ....[14]....
        /*0114*/ 	.word	0x05000022


	//   ....[15]....
        /*0118*/ 	.word	0x05000023


	//   ....[16]....
        /*011c*/ 	.word	0x05000025


	//   ....[17]....
        /*0120*/ 	.word	0x0500001a


	//   ....[18]....
        /*0124*/ 	.word	0x05000024


	//   ....[19]....
        /*0128*/ 	.word	0x0500001b


	//   ....[20]....
        /*012c*/ 	.word	0x05000025


	//   ....[21]....
        /*0130*/ 	.word	0x05000024


	//   ....[22]....
        /*0134*/ 	.word	0x0500002a


	//   ....[23]....
        /*0138*/ 	.word	0x05000029


	//   ....[24]....
        /*013c*/ 	.word	0x0500002b


	//   ....[25]....
        /*0140*/ 	.word	0x0500002c


	//   ....[26]....
        /*0144*/ 	.word	0x0500002e


	//   ....[27]....
        /*0148*/ 	.word	0x0500001f


	//   ....[28]....
        /*014c*/ 	.word	0x05000025


	//   ....[29]....
        /*0150*/ 	.word	0x05000024


	//   ....[30]....
        /*0154*/ 	.word	0x0500002a


	//   ....[31]....
        /*0158*/ 	.word	0x05000029


	//   ....[32]....
        /*015c*/ 	.word	0x0500002b


	//   ....[33]....
        /*0160*/ 	.word	0x0500002c


	//   ....[34]....
        /*0164*/ 	.word	0x0500002e


	//   ....[35]....
        /*0168*/ 	.word	0x0500001f


	//   ....[36]....
        /*016c*/ 	.word	0x05000020


	//   ....[37]....
        /*0170*/ 	.word	0x0500001f


	//   ....[38]....
        /*0174*/ 	.word	0x05000034


	//   ....[39]....
        /*0178*/ 	.word	0x05000036


	//   ....[40]....
        /*017c*/ 	.word	0x0500001f


	//   ....[41]....
        /*0180*/ 	.word	0x05000022


	//   ....[42]....
        /*0184*/ 	.word	0x05000021


	//   ....[43]....
        /*0188*/ 	.word	0x05000034


	//   ....[44]....
        /*018c*/ 	.word	0x05000020


	//   ....[45]....
        /*0190*/ 	.word	0x05000031


	//   ....[46]....
        /*0194*/ 	.word	0x05000033


	//   ....[47]....
        /*0198*/ 	.word	0x05000036


	//   ....[48]....
        /*019c*/ 	.word	0x05000021


	//   ....[49]....
        /*01a0*/ 	.word	0x05000022


	//   ....[50]....
        /*01a4*/ 	.word	0x0500001c


	//   ....[51]....
        /*01a8*/ 	.word	0x0500002d


	//   ....[52]....
        /*01ac*/ 	.word	0x0500001d


	//   ....[53]....
        /*01b0*/ 	.word	0x05000036


	//   ....[54]....
        /*01b4*/ 	.word	0x0500002e


	//   ....[55]....
        /*01b8*/ 	.word	0x05000034


	//   ....[56]....
        /*01bc*/ 	.word	0x05000031


	//   ....[57]....
        /*01c0*/ 	.word	0x0500002f


	//   ....[58]....
        /*01c4*/ 	.word	0x05000021


	//   ....[59]....
        /*01c8*/ 	.word	0x05000022


	//   ....[60]....
        /*01cc*/ 	.word	0x05000030


	//   ....[61]....
        /*01d0*/ 	.word	0x05000029


	//   ....[62]....
        /*01d4*/ 	.word	0x05000023


	//   ....[63]....
        /*01d8*/ 	.word	0x05000024


	//   ....[64]....
        /*01dc*/ 	.word	0x0500002e


	//   ....[65]....
        /*01e0*/ 	.word	0x05000032


	//   ....[66]....
        /*01e4*/ 	.word	0x05000022


	//   ....[67]....
        /*01e8*/ 	.word	0x0500001e


	//   ....[68]....
        /*01ec*/ 	.word	0x05000033


	//   ....[69]....
        /*01f0*/ 	.word	0x05000033


	//   ....[70]....
        /*01f4*/ 	.word	0x05000033


	//   ....[71]....
        /*01f8*/ 	.word	0x05000033


	//   ....[72]....
        /*01fc*/ 	.word	0x05000033


	//   ....[73]....
        /*0200*/ 	.word	0x05000033


	//   ....[74]....
        /*0204*/ 	.word	0x05000033


	//   ....[75]....
        /*0208*/ 	.word	0x05000033


	//   ....[76]....
        /*020c*/ 	.word	0x05000033


	//   ....[77]....
        /*0210*/ 	.word	0x05000033


	//   ....[78]....
        /*0214*/ 	.word	0x05000033


	//   ....[79]....
        /*0218*/ 	.word	0x05000033


	//   ....[80]....
        /*021c*/ 	.word	0x05000033


	//   ....[81]....
        /*0220*/ 	.word	0x05000033


	//   ....[82]....
        /*0224*/ 	.word	0x05000033


	//   ....[83]....
        /*0228*/ 	.word	0x05000033


	//   ....[84]....
        /*022c*/ 	.word	0x05000033


	//   ....[85]....
        /*0230*/ 	.word	0x05000033


	//   ....[86]....
        /*0234*/ 	.word	0x05000033


	//   ....[87]....
        /*0238*/ 	.word	0x05000033


	//   ....[88]....
        /*023c*/ 	.word	0x05000033


	//   ....[89]....
        /*0240*/ 	.word	0x05000033


	//   ....[90]....
        /*0244*/ 	.word	0x05000033


	//   ....[91]....
        /*0248*/ 	.word	0x05000033


	//   ....[92]....
        /*024c*/ 	.word	0x05000033


	//   ....[93]....
        /*0250*/ 	.word	0x05000033


	//   ....[94]....
        /*0254*/ 	.word	0x05000033


	//   ....[95]....
        /*0258*/ 	.word	0x05000033


	//   ....[96]....
        /*025c*/ 	.word	0x05000033


	//   ....[97]....
        /*0260*/ 	.word	0x05000033


	//   ....[98]....
        /*0264*/ 	.word	0x05000033


	//   ....[99]....
        /*0268*/ 	.word	0x05000033


	//   ....[100]....
        /*026c*/ 	.word	0x05000033


	//   ....[101]....
        /*0270*/ 	.word	0x05000033


	//   ....[102]....
        /*0274*/ 	.word	0x05000033


	//   ....[103]....
        /*0278*/ 	.word	0x05000033


	//   ....[104]....
        /*027c*/ 	.word	0x05000033


	//   ....[105]....
        /*0280*/ 	.word	0x05000033


	//   ....[106]....
        /*0284*/ 	.word	0x05000033


	//   ....[107]....
        /*0288*/ 	.word	0x05000033


	//   ....[108]....
        /*028c*/ 	.word	0x05000033


	//   ....[109]....
        /*0290*/ 	.word	0x05000033


	//   ....[110]....
        /*0294*/ 	.word	0x05000033


	//   ....[111]....
        /*0298*/ 	.word	0x05000033


	//   ....[112]....
        /*029c*/ 	.word	0x05000033


	//   ....[113]....
        /*02a0*/ 	.word	0x05000033


	//   ....[114]....
        /*02a4*/ 	.word	0x05000033


	//   ....[115]....
        /*02a8*/ 	.word	0x05000033


	//   ....[116]....
        /*02ac*/ 	.word	0x05000033


	//   ....[117]....
        /*02b0*/ 	.word	0x05000033


	//   ....[118]....
        /*02b4*/ 	.word	0x05000033


	//   ....[119]....
        /*02b8*/ 	.word	0x05000033


	//   ....[120]....
        /*02bc*/ 	.word	0x05000033


	//   ....[121]....
        /*02c0*/ 	.word	0x05000033


	//   ....[122]....
        /*02c4*/ 	.word	0x05000033


	//   ....[123]....
        /*02c8*/ 	.word	0x05000033


	//----- nvinfo : EIATTR_COOP_GROUP_INSTR_OFFSETS
	.align		4
.L_557:
        /*02cc*/ 	.byte	0x04, 0x28
        /*02ce*/ 	.short	(.L_559 - .L_558)


	//   ....[0]....
.L_558:
        /*02d0*/ 	.word	0x00002710


	//   ....[1]....
        /*02d4*/ 	.word	0x00002750


	//   ....[2]....
        /*02d8*/ 	.word	0x00002790


	//   ....[3]....
        /*02dc*/ 	.word	0x000027a0


	//   ....[4]....
        /*02e0*/ 	.word	0x00003160


	//   ....[5]....
        /*02e4*/ 	.word	0x00003170


	//   ....[6]....
        /*02e8*/ 	.word	0x000031a0


	//   ....[7]....
        /*02ec*/ 	.word	0x000031b0


	//   ....[8]....
        /*02f0*/ 	.word	0x00003210


	//   ....[9]....
        /*02f4*/ 	.word	0x00003250


	//   ....[10]....
        /*02f8*/ 	.word	0x00003300


	//   ....[11]....
        /*02fc*/ 	.word	0x00003320


	//   ....[12]....
        /*0300*/ 	.word	0x000050c0


	//   ....[13]....
        /*0304*/ 	.word	0x000050e0


	//   ....[14]....
        /*0308*/ 	.word	0x00005120


	//   ....[15]....
        /*030c*/ 	.word	0x00005140


	//   ....[16]....
        /*0310*/ 	.word	0x00005170


	//   ....[17]....
        /*0314*/ 	.word	0x00005180


	//   ....[18]....
        /*0318*/ 	.word	0x000051b0


	//   ....[19]....
        /*031c*/ 	.word	0x000051c0


	//   ....[20]....
        /*0320*/ 	.word	0x00005360


	//   ....[21]....
        /*0324*/ 	.word	0x00005390


	//   ....[22]....
        /*0328*/ 	.word	0x000053d0


	//   ....[23]....
        /*032c*/ 	.word	0x000053f0


	//   ....[24]....
        /*0330*/ 	.word	0x00005420


	//   ....[25]....
        /*0334*/ 	.word	0x00005430


	//   ....[26]....
        /*0338*/ 	.word	0x00005460


	//   ....[27]....
        /*033c*/ 	.word	0x00005470


	//   ....[28]....
        /*0340*/ 	.word	0x000055b0


	//   ....[29]....
        /*0344*/ 	.word	0x000055e0


	//   ....[30]....
        /*0348*/ 	.word	0x00005620


	//   ....[31]....
        /*034c*/ 	.word	0x00005640


	//   ....[32]....
        /*0350*/ 	.word	0x00005670


	//   ....[33]....
        /*0354*/ 	.word	0x00005680


	//   ....[34]....
        /*0358*/ 	.word	0x000056b0


	//   ....[35]....
        /*035c*/ 	.word	0x000056c0


	//   ....[36]....
        /*0360*/ 	.word	0x000059e0


	//   ....[37]....
        /*0364*/ 	.word	0x00005a00


	//   ....[38]....
        /*0368*/ 	.word	0x00005a20


	//   ....[39]....
        /*036c*/ 	.word	0x00005a60


	//   ....[40]....
        /*0370*/ 	.word	0x00005a90


	//   ....[41]....
        /*0374*/ 	.word	0x00005ac0


	//   ....[42]....
        /*0378*/ 	.word	0x00005ae0


	//   ....[43]....
        /*037c*/ 	.word	0x00005b10


	//   ....[44]....
        /*0380*/ 	.word	0x00005b30


	//   ....[45]....
        /*0384*/ 	.word	0x00005b50


	//   ....[46]....
        /*0388*/ 	.word	0x00005b70


	//   ....[47]....
        /*038c*/ 	.word	0x00005ba0


	//   ....[48]....
        /*0390*/ 	.word	0x00005bc0


	//   ....[49]....
        /*0394*/ 	.word	0x00005be0


	//   ....[50]....
        /*0398*/ 	.word	0x00005c20


	//   ....[51]....
        /*039c*/ 	.word	0x00005c40


	//   ....[52]....
        /*03a0*/ 	.word	0x00005c60


	//   ....[53]....
        /*03a4*/ 	.word	0x00005ca0


	//   ....[54]....
        /*03a8*/ 	.word	0x00005cc0


	//   ....[55]....
        /*03ac*/ 	.word	0x00005ce0


	//   ....[56]....
        /*03b0*/ 	.word	0x00005d00


	//   ....[57]....
        /*03b4*/ 	.word	0x00005d20


	//   ....[58]....
        /*03b8*/ 	.word	0x00005d50


	//   ....[59]....
        /*03bc*/ 	.word	0x00005d70


	//   ....[60]....
        /*03c0*/ 	.word	0x00005dd0


	//   ....[61]....
        /*03c4*/ 	.word	0x00005e00


	//   ....[62]....
        /*03c8*/ 	.word	0x00005e30


	//   ....[63]....
        /*03cc*/ 	.word	0x00005e60


	//   ....[64]....
        /*03d0*/ 	.word	0x00005e80


	//   ....[65]....
        /*03d4*/ 	.word	0x00005ec0


	//   ....[66]....
        /*03d8*/ 	.word	0x00005fb0


	//   ....[67]....
        /*03dc*/ 	.word	0x00006050


	//   ....[68]....
        /*03e0*/ 	.word	0x00006180


	//   ....[69]....
        /*03e4*/ 	.word	0x000061d0


	//   ....[70]....
        /*03e8*/ 	.word	0x00006240


	//   ....[71]....
        /*03ec*/ 	.word	0x000062a0


	//   ....[72]....
        /*03f0*/ 	.word	0x00006310


	//   ....[73]....
        /*03f4*/ 	.word	0x00006370


	//   ....[74]....
        /*03f8*/ 	.word	0x000063e0


	//   ....[75]....
        /*03fc*/ 	.word	0x00006440


	//   ....[76]....
        /*0400*/ 	.word	0x000064f0


	//   ....[77]....
        /*0404*/ 	.word	0x00006580


	//   ....[78]....
        /*0408*/ 	.word	0x000065f0


	//   ....[79]....
        /*040c*/ 	.word	0x00006650


	//   ....[80]....
        /*0410*/ 	.word	0x000066c0


	//   ....[81]....
        /*0414*/ 	.word	0x00006720


	//   ....[82]....
        /*0418*/ 	.word	0x00006790


	//   ....[83]....
        /*041c*/ 	.word	0x000067f0


	//   ....[84]....
        /*0420*/ 	.word	0x000068a0


	//   ....[85]....
        /*0424*/ 	.word	0x00006930


	//   ....[86]....
        /*0428*/ 	.word	0x000069a0


	//   ....[87]....
        /*042c*/ 	.word	0x00006a00


	//   ....[88]....
        /*0430*/ 	.word	0x00006a70


	//   ....[89]....
        /*0434*/ 	.word	0x00006ad0


	//   ....[90]....
        /*0438*/ 	.word	0x00006b40


	//   ....[91]....
        /*043c*/ 	.word	0x00006ba0


	//   ....[92]....
        /*0440*/ 	.word	0x00006c50


	//   ....[93]....
        /*0444*/ 	.word	0x00006d10


	//   ....[94]....
        /*0448*/ 	.word	0x00006e60


	//   ....[95]....
        /*044c*/ 	.word	0x00006ed0


	//   ....[96]....
        /*0450*/ 	.word	0x00006f80


	//   ....[97]....
        /*0454*/ 	.word	0x00006fe0


	//   ....[98]....
        /*0458*/ 	.word	0x00007060


	//   ....[99]....
        /*045c*/ 	.word	0x00007120


	//   ....[100]....
        /*0460*/ 	.word	0x000071b0


	//   ....[101]....
        /*0464*/ 	.word	0x00007250


	//   ....[102]....
        /*0468*/ 	.word	0x00007330


	//   ....[103]....
        /*046c*/ 	.word	0x00007390


	//   ....[104]....
        /*0470*/ 	.word	0x00007400


	//   ....[105]....
        /*0474*/ 	.word	0x00007460


	//   ....[106]....
        /*0478*/ 	.word	0x000074d0


	//   ....[107]....
        /*047c*/ 	.word	0x00007530


	//   ....[108]....
        /*0480*/ 	.word	0x000075d0


	//   ....[109]....
        /*0484*/ 	.word	0x00007650


	//   ....[110]....
        /*0488*/ 	.word	0x000076c0


	//   ....[111]....
        /*048c*/ 	.word	0x00007720


	//   ....[112]....
        /*0490*/ 	.word	0x00007790


	//   ....[113]....
        /*0494*/ 	.word	0x000077f0


	//   ....[114]....
        /*0498*/ 	.word	0x00007860


	//   ....[115]....
        /*049c*/ 	.word	0x000078c0


	//   ....[116]....
        /*04a0*/ 	.word	0x00007950


	//   ....[117]....
        /*04a4*/ 	.word	0x000079d0


	//   ....[118]....
        /*04a8*/ 	.word	0x00007a40


	//   ....[119]....
        /*04ac*/ 	.word	0x00007aa0


	//   ....[120]....
        /*04b0*/ 	.word	0x00007b10


	//   ....[121]....
        /*04b4*/ 	.word	0x00007b70


	//   ....[122]....
        /*04b8*/ 	.word	0x00007be0


	//   ....[123]....
        /*04bc*/ 	.word	0x00007c40


	//----- nvinfo : EIATTR_EXIT_INSTR_OFFSETS
	.align		4
.L_559:
        /*04c0*/ 	.byte	0x04, 0x1c
        /*04c2*/ 	.short	(.L_561 - .L_560)


	//   ....[0]....
.L_560:
        /*04c4*/ 	.word	0x000040b0


	//   ....[1]....
        /*04c8*/ 	.word	0x00006120


	//----- nvinfo : EIATTR_MAX_THREADS
	.align		4
.L_561:
        /*04cc*/ 	.byte	0x04, 0x05
        /*04ce*/ 	.short	(.L_563 - .L_562)
.L_562:
        /*04d0*/ 	.word	0x00000140
        /*04d4*/ 	.word	0x00000001
        /*04d8*/ 	.word	0x00000001


	//----- nvinfo : EIATTR_CRS_STACK_SIZE
	.align		4
.L_563:
        /*04dc*/ 	.byte	0x04, 0x1e
        /*04de*/ 	.short	(.L_565 - .L_564)
.L_564:
        /*04e0*/ 	.word	0x00000000


	//----- nvinfo : EIATTR_CBANK_PARAM_SIZE
	.align		4
.L_565:
        /*04e4*/ 	.byte	0x03, 0x19
        /*04e6*/ 	.short	0x0060


	//----- nvinfo : EIATTR_PARAM_CBANK
	.align		4
        /*04e8*/ 	.byte	0x04, 0x0a
        /*04ea*/ 	.short	(.L_567 - .L_566)
	.align		4
.L_566:
        /*04ec*/ 	.word	index@(.nv.constant0._ZN13group_norm_v218gn_bwd_cuda_kernelI13__nv_bfloat16Li320ELi1ELi32ELi20ELi1024ELb0ELb1ELi32ELi320ELi320ELi4ELb1ELi4ELb0ELb0ELNS_15WgradSyncMethodE3ENS_16CompileConditionILi900EEEEEvPT_S6_S6_PKS5_S8_S8_S8_PKfflPfPj)
        /*04f0*/ 	.short	0x0210
        /*04f2*/ 	.short	0x0060


	//----- nvinfo : EIATTR_SW_WAR
	.align		4
.L_567:
        /*04f4*/ 	.byte	0x04, 0x36
        /*04f6*/ 	.short	(.L_569 - .L_568)
.L_568:
        /*04f8*/ 	.word	0x00000008
.L_569:


//--------------------- .nv.info._ZN13group_norm_v218gn_bwd_cuda_kernelI13__nv_bfloat16Li320ELi1ELi32ELi20ELi1024ELb0ELb1ELi64ELi320ELi320ELi4ELb1ELi8ELb0ELb0ELNS_15WgradSyncMethodE3ENS_16CompileConditionILi900EEEEEvPT_S6_S6_PKS5_S8_S8_S8_PKfflPfPj --------------------------
	.section	.nv.info._ZN13group_norm_v218gn_bwd_cuda_kernelI13__nv_bfloat16Li320ELi1ELi32ELi20ELi1024ELb0ELb1ELi64ELi320ELi320ELi4ELb1ELi8ELb0ELb0ELNS_15WgradSyncMethodE3ENS_16CompileConditionILi900EEEEEvPT_S6_S6_PKS5_S8_S8_S8_PKfflPfPj,"",@"SHT_CUDA_INFO"
	.sectionflags	@""
	.align	4


	//----- nvinfo : EIATTR_CUDA_API_VERSION
	.align		4
        /*0000*/ 	.byte	0x04, 0x37
        /*0002*/ 	.short	(.L_571 - .L_570)
.L_570:
        /*0004*/ 	.word	0x00000082


	//----- nvinfo : EIATTR_KPARAM_INFO
	.align		4
.L_571:
        /*0008*/ 	.byte	0x04, 0x17
        /*000a*/ 	.short	(.L_573 - .L_572)
.L_572:
        /*000c*/ 	.word	0x00000000
        /*0010*/ 	.short	0x000b
        /*0012*/ 	.short	0x0058
        /*0014*/ 	.byte	0x00, 0xf0, 0x21, 0x00


	//----- nvinfo : EIATTR_KPARAM_INFO
	.align		4
.L_573:
        /*0018*/ 	.byte	0x04, 0x17
        /*001a*/ 	.short	(.L_575 - .L_574)
.L_574:
        /*001c*/ 	.word	0x00000000
        /*0020*/ 	.short	0x000a
        /*0022*/ 	.short	0x0050
        /*0024*/ 	.byte	0x00, 0xf0, 0x21, 0x00


	//----- nvinfo : EIATTR_KPARAM_INFO
	.align		4
.L_575:
        /*0028*/ 	.byte	0x04, 0x17
        /*002a*/ 	.short	(.L_577 - .L_576)
.L_576:
        /*002c*/ 	.word	0x00000000
        /*0030*/ 	.short	0x0009
        /*0032*/ 	.short	0x0048
        /*0034*/ 	.byte	0x00, 0xf0, 0x21, 0x00


	//----- nvinfo : EIATTR_KPARAM_INFO
	.align		4
.L_577:
        /*0038*/ 	.byte	0x04, 0x17
        /*003a*/ 	.short	(.L_579 - .L_578)
.L_578:
        /*003c*/ 	.word	0x00000000
        /*0040*/ 	.short	0x0008
        /*0042*/ 	.short	0x0040
        /*0044*/ 	.byte	0x00, 0xf0, 0x11, 0x00


	//----- nvinfo : EIATTR_KPARAM_INFO
	.align		4
.L_579:
        /*0048*/ 	.byte	0x04, 0x17
        /*004a*/ 	.short	(.L_581 - .L_580)
.L_580:
        /*004c*/ 	.word	0x00000000
        /*0050*/ 	.short	0x0007
        /*0052*/ 	.short	0x0038
        /*0054*/ 	.byte	0x00, 0xf0, 0x21, 0x00


	//----- nvinfo : EIATTR_KPARAM_INFO
	.align		4
.L_581:
        /*0058*/ 	.byte	0x04, 0x17
        /*005a*/ 	.short	(.L_583 - .L_582)
.L_582:
        /*005c*/ 	.word	0x00000000
        /*0060*/ 	.short	0x0006
        /*0062*/ 	.short	0x0030
        /*0064*/ 	.byte	0x00, 0xf0, 0x21, 0x00


	//----- nvinfo : EIATTR_KPARAM_INFO
	.align		4
.L_583:
        /*0068*/ 	.byte	0x04, 0x17
        /*006a*/ 	.short	(.L_585 - .L_584)
.L_584:
        /*006c*/ 	.word	0x00000000
        /*0070*/ 	.short	0x0005
        /*0072*/ 	.short	0x0028
        /*0074*/ 	.byte	0x00, 0xf0, 0x21, 0x00


	//----- nvinfo : EIATTR_KPARAM_INFO
	.align		4
.L_585:
        /*0078*/ 	.byte	0x04, 0x17
        /*007a*/ 	.short	(.L_587 - .L_586)
.L_586:
        /*007c*/ 	.word	0x00000000
        /*0080*/ 	.short	0x0004
        /*0082*/ 	.short	0x0020
        /*0084*/ 	.byte	0x00, 0xf0, 0x21, 0x00


	//----- nvinfo : EIATTR_KPARAM_INFO
	.align		4
.L_587:
        /*0088*/ 	.byte	0x04, 0x17
        /*008a*/ 	.short	(.L_589 - .L_588)
.L_588:
        /*008c*/ 	.word	0x00000000
        /*0090*/ 	.short	0x0003
        /*0092*/ 	.short	0x0018
        /*0094*/ 	.byte	0x00, 0xf0, 0x21, 0x00


	//----- nvinfo : EIATTR_KPARAM_INFO
	.align		4
.L_589:
        /*0098*/ 	.byte	0x04, 0x17
        /*009a*/ 	.short	(.L_591 - .L_590)
.L_590:
        /*009c*/ 	.word	0x00000000
        /*00a0*/ 	.short	0x0002
        /*00a2*/ 	.short	0x0010
        /*00a4*/ 	.byte	0x00, 0xf0, 0x21, 0x00


	//----- nvinfo : EIATTR_KPARAM_INFO
	.align		4
.L_591:
        /*00a8*/ 	.byte	0x04, 0x17
        /*00aa*/ 	.short	(.L_593 - .L_592)
.L_592:
        /*00ac*/ 	.word	0x00000000
        /*00b0*/ 	.short	0x0001
        /*00b2*/ 	.short	0x0008
        /*00b4*/ 	.byte	0x00, 0xf0, 0x21, 0x00


	//----- nvinfo : EIATTR_KPARAM_INFO
	.align		4
.L_593:
        /*00b8*/ 	.byte	0x04, 0x17
        /*00ba*/ 	.short	(.L_595 - .L_594)
.L_594:
        /*00bc*/ 	.word	0x00000000
        /*00c0*/ 	.short	0x0000
        /*00c2*/ 	.short	0x0000
        /*00c4*/ 	.byte	0x00, 0xf0, 0x21, 0x00


	//----- nvinfo : EIATTR_SPARSE_MMA_MASK
	.align		4
.L_595:
        /*00c8*/ 	.byte	0x03, 0x50
        /*00ca*/ 	.short	0x0000


	//----- nvinfo : EIATTR_MAXREG_COUNT
	.align		4
        /*00cc*/ 	.byte	0x03, 0x1b
        /*00ce*/ 	.short	0x00a8


	//----- nvinfo : EIATTR_NUM_BARRIERS
	.align		4
        /*00d0*/ 	.byte	0x02, 0x4c
        /*00d2*/ 	.byte	0x01
	.zero		1


	//----- nvinfo : EIATTR_ANNOTATIONS
	.align		4
        /*00d4*/ 	.byte	0x04, 0x55
        /*00d6*/ 	.short	(.L_597 - .L_596)


	//   ....[0]....
.L_596:
        /* <DEDUP_REMOVED lines=39> */


	//----- nvinfo : EIATTR_MERCURY_ISA_VERSION
	.align		4
.L_597:
        /*0338*/ 	.byte	0x03, 0x5f
        /*033a*/ 	.short	0x0101


	//----- nvinfo : EIATTR_INT_WARP_WIDE_INSTR_OFFSETS
	.align		4
        /*033c*/ 	.byte	0x04, 0x31
        /*033e*/ 	.short	(.L_599 - .L_598)


	//   ....[0]....
.L_598:
        /*0340*/ 	.word	0x000051c0


	//----- nvinfo : EIATTR_COOP_GROUP_MASK_REGIDS
	.align		4
.L_599:
        /*0344*/ 	.byte	0x04, 0x29
        /*0346*/ 	.short	(.L_601 - .L_600)


	//   ....[0]....
.L_600:
        /*0348*/ 	.word	0xffffffff


	//   ....[1]....
        /*034c*/ 	.word	0xffffffff


	//   ....[2]....
        /*0350*/ 	.word	0xffffffff


	//   ....[3]....
        /*0354*/ 	.word	0xffffffff


	//   ....[4]....
        /*0358*/ 	.word	0xffffffff


	//   ....[5]....
        /*035c*/ 	.word	0xffffffff


	//   ....[6]....
        /*0360*/ 	.word	0xffffffff


	//   ....[7]....
        /*0364*/ 	.word	0xffffffff


	//   ....[8]....
        /*0368*/ 	.word	0xffffffff


	//   ....[9]....
        /*036c*/ 	.word	0xffffffff


	//   ....[10]....
        /*0370*/ 	.word	0xffffffff


	//   ....[11]....
        /*0374*/ 	.word	0xffffffff


	//   ....[12]....
        /*0378*/ 	.word	0x05000020


	//   ....[13]....
        /*037c*/ 	.word	0x0500001f


	//   ....[14]....
        /*0380*/ 	.word	0x05000021


	//   ....[15]....
        /*0384*/ 	.word	0x05000022


	//   ....[16]....
        /*0388*/ 	.word	0x05000024


	//   ....[17]....
        /*038c*/ 	.word	0x05000023


	//   ....[18]....
        /*0390*/ 	.word	0x05000025


	//   ....[19]....
        /*0394*/ 	.word	0x0500001a


	//   ....[20]....
        /*0398*/ 	.word	0x05000024


	//   ....[21]....
        /*039c*/ 	.word	0x05000023


	//   ....[22]....
        /*03a0*/ 	.word	0x05000025


	//   ....[23]....
        /*03a4*/ 	.word	0x0500002a


	//   ....[24]....
        /*03a8*/ 	.word	0x0500002c


	//   ....[25]....
        /*03ac*/ 	.word	0x05000029


	//   ....[26]....
        /*03b0*/ 	.word	0x0500002b


	//   ....[27]....
        /*03b4*/ 	.word	0x0500001e


	//   ....[28]....
        /*03b8*/ 	.word	0x05000024


	//   ....[29]....
        /*03bc*/ 	.word	0x05000023


	//   ....[30]....
        /*03c0*/ 	.word	0x05000025


	//   ....[31]....
        /*03c4*/ 	.word	0x0500002a


	//   ....[32]....
        /*03c8*/ 	.word	0x0500002c


	//   ....[33]....
        /*03cc*/ 	.word	0x05000029


	//   ....[34]....
        /*03d0*/ 	.word	0x0500002b


	//   ....[35]....
        /*03d4*/ 	.word	0x0500001e


	//   ....[36]....
        /*03d8*/ 	.word	0x0500001e


	//   ....[37]....
        /*03dc*/ 	.word	0x0500001f


	//   ....[38]....
        /*03e0*/ 	.word	0x05000032


	//   ....[39]....
        /*03e4*/ 	.word	0x05000021


	//   ....[40]....
        /*03e8*/ 	.word	0x05000020


	//   ....[41]....
        /*03ec*/ 	.word	0x05000031


	//   ....[42]....
        /*03f0*/ 	.word	0x0500001f


	//   ....[43]....
        /*03f4*/ 	.word	0x05000034


	//   ....[44]....
        /*03f8*/ 	.word	0x0500001e


	//   ....[45]....
        /*03fc*/ 	.word	0x05000031


	//   ....[46]....
        /*0400*/ 	.word	0x05000020


	//   ....[47]....
        /*0404*/ 	.word	0x05000021


	//   ....[48]....
        /*0408*/ 	.word	0x05000030


	//   ....[49]....
        /*040c*/ 	.word	0x05000033


	//   ....[50]....
        /*0410*/ 	.word	0x0500001c


	//   ....[51]....
        /*0414*/ 	.word	0x0500002d


	//   ....[52]....
        /*0418*/ 	.word	0x0500001d


	//   ....[53]....
        /*041c*/ 	.word	0x05000031


	//   ....[54]....
        /*0420*/ 	.word	0x05000030


	//   ....[55]....
        /*0424*/ 	.word	0x05000034


	//   ....[56]....
        /*0428*/ 	.word	0x0500002b


	//   ....[57]....
        /*042c*/ 	.word	0x0500002e


	//   ....[58]....
        /*0430*/ 	.word	0x05000020


	//   ....[59]....
        /*0434*/ 	.word	0x05000021


	//   ....[60]....
        /*0438*/ 	.word	0x05000022


	//   ....[61]....
        /*043c*/ 	.word	0x05000023


	//   ....[62]....
        /*0440*/ 	.word	0x05000029


	//   ....[63]....
        /*0444*/ 	.word	0x0500002b


	//   ....[64]....
        /*0448*/ 	.word	0x05000030


	//   ....[65]....
        /*044c*/ 	.word	0x0500002f


	//   ....[66]....
        /*0450*/ 	.word	0x05000022


	//   ....[67]....
        /*0454*/ 	.word	0x05000019


	//   ....[68]....
        /*0458*/ 	.word	0x05000033


	//   ....[69]....
        /*045c*/ 	.word	0x05000033


	//   ....[70]....
        /*0460*/ 	.word	0x05000033


	//   ....[71]....
        /*0464*/ 	.word	0x05000033


	//   ....[72]....
        /*0468*/ 	.word	0x05000033


	//   ....[73]....
        /*046c*/ 	.word	0x05000033


	//   ....[74]....
        /*0470*/ 	.word	0x05000033


	//   ....[75]....
        /*0474*/ 	.word	0x05000033


	//   ....[76]....
        /*0478*/ 	.word	0x05000033


	//   ....[77]....
        /*047c*/ 	.word	0x05000033


	//   ....[78]....
        /*0480*/ 	.word	0x05000033


	//   ....[79]....
        /*0484*/ 	.word	0x05000033


	//   ....[80]....
        /*0488*/ 	.word	0x05000033


	//   ....[81]....
        /*048c*/ 	.word	0x05000033


	//   ....[82]....
        /*0490*/ 	.word	0x05000033


	//   ....[83]....
        /*0494*/ 	.word	0x05000033


	//   ....[84]....
        /*0498*/ 	.word	0x05000033


	//   ....[85]....
        /*049c*/ 	.word	0x05000033


	//   ....[86]....
        /*04a0*/ 	.word	0x05000033


	//   ....[87]....
        /*04a4*/ 	.word	0x05000033


	//   ....[88]....
        /*04a8*/ 	.word	0x05000033


	//   ....[89]....
        /*04ac*/ 	.word	0x05000033


	//   ....[90]....
        /*04b0*/ 	.word	0x05000033


	//   ....[91]....
        /*04b4*/ 	.word	0x05000033


	//   ....[92]....
        /*04b8*/ 	.word	0x05000033


	//   ....[93]....
        /*04bc*/ 	.word	0x05000033


	//   ....[94]....
        /*04c0*/ 	.word	0x05000033


	//   ....[95]....
        /*04c4*/ 	.word	0x05000033


	//   ....[96]....
        /*04c8*/ 	.word	0x05000033


	//   ....[97]....
        /*04cc*/ 	.word	0x05000033


	//   ....[98]....
        /*04d0*/ 	.word	0x05000033


	//   ....[99]....
        /*04d4*/ 	.word	0x05000033


	//   ....[100]....
        /*04d8*/ 	.word	0x05000033


	//   ....[101]....
        /*04dc*/ 	.word	0x05000033


	//   ....[102]....
        /*04e0*/ 	.word	0x05000033


	//   ....[103]....
        /*04e4*/ 	.word	0x05000033


	//   ....[104]....
        /*04e8*/ 	.word	0x05000033


	//   ....[105]....
        /*04ec*/ 	.word	0x05000033


	//   ....[106]....
        /*04f0*/ 	.word	0x05000033


	//   ....[107]....
        /*04f4*/ 	.word	0x05000033


	//   ....[108]....
        /*04f8*/ 	.word	0x05000033


	//   ....[109]....
        /*04fc*/ 	.word	0x05000033


	//   ....[110]....
        /*0500*/ 	.word	0x05000033


	//   ....[111]....
        /*0504*/ 	.word	0x05000033


	//   ....[112]....
        /*0508*/ 	.word	0x05000033


	//   ....[113]....
        /*050c*/ 	.word	0x05000033


	//   ....[114]....
        /*0510*/ 	.word	0x05000033


	//   ....[115]....
        /*0514*/ 	.word	0x05000033


	//   ....[116]....
        /*0518*/ 	.word	0x05000033


	//   ....[117]....
        /*051c*/ 	.word	0x05000033


	//   ....[118]....
        /*0520*/ 	.word	0x05000033


	//   ....[119]....
        /*0524*/ 	.word	0x05000033


	//   ....[120]....
        /*0528*/ 	.word	0x05000033


	//   ....[121]....
        /*052c*/ 	.word	0x05000033


	//   ....[122]....
        /*0530*/ 	.word	0x05000033


	//   ....[123]....
        /*0534*/ 	.word	0x05000033


	//----- nvinfo : EIATTR_COOP_GROUP_INSTR_OFFSETS
	.align		4
.L_601:
        /*0538*/ 	.byte	0x04, 0x28
        /*053a*/ 	.short	(.L_603 - .L_602)


	//   ....[0]....
.L_602:
        /*053c*/ 	.word	0x00004720


	//   ....[1]....
        /*0540*/ 	.word	0x000047a0


	//   ....[2]....
        /*0544*/ 	.word	0x000047f0


	//   ....[3]....
        /*0548*/ 	.word	0x00004880


	//   ....[4]....
        /*054c*/ 	.word	0x000053e0


	//   ....[5]....
        /*0550*/ 	.word	0x00005400


	//   ....[6]....
        /*0554*/ 	.word	0x00005420


	//   ....[7]....
        /*0558*/ 	.word	0x00005440


	//   ....[8]....
        /*055c*/ 	.word	0x00005460


	//   ....[9]....
        /*0560*/ 	.word	0x00005480


	//   ....[10]....
        /*0564*/ 	.word	0x000054a0


	//   ....[11]....
        /*0568*/ 	.word	0x000054c0


	//   ....[12]....
        /*056c*/ 	.word	0x00008360


	//   ....[13]....
        /*0570*/ 	.word	0x00008390


	//   ....[14]....
        /*0574*/ 	.word	0x000083d0


	//   ....[15]....
        /*0578*/ 	.word	0x000083f0


	//   ....[16]....
        /*057c*/ 	.word	0x00008420


	//   ....[17]....
        /*0580*/ 	.word	0x00008430


	//   ....[18]....
        /*0584*/ 	.word	0x00008460


	//   ....[19]....
        /*0588*/ 	.word	0x00008470


	//   ....[20]....
        /*058c*/ 	.word	0x00008610


	//   ....[21]....
        /*0590*/ 	.word	0x00008640


	//   ....[22]....
        /*0594*/ 	.word	0x00008680


	//   ....[23]....
        /*0598*/ 	.word	0x000086a0


	//   ....[24]....
        /*059c*/ 	.word	0x000086d0


	//   ....[25]....
        /*05a0*/ 	.word	0x000086e0


	//   ....[26]....
        /*05a4*/ 	.word	0x00008710


	//   ....[27]....
        /*05a8*/ 	.word	0x00008720


	//   ....[28]....
        /*05ac*/ 	.word	0x00008870


	//   ....[29]....
        /*05b0*/ 	.word	0x000088a0


	//   ....[30]....
        /*05b4*/ 	.word	0x000088e0


	//   ....[31]....
        /*05b8*/ 	.word	0x00008900


	//   ....[32]....
        /*05bc*/ 	.word	0x00008930


	//   ....[33]....
        /*05c0*/ 	.word	0x00008940


	//   ....[34]....
        /*05c4*/ 	.word	0x00008970


	//   ....[35]....
        /*05c8*/ 	.word	0x00008980


	//   ....[36]....
        /*05cc*/ 	.word	0x00008ca0


	//   ....[37]....
        /*05d0*/ 	.word	0x00008cd0


	//   ....[38]....
        /*05d4*/ 	.word	0x00008d00


	//   ....[39]....
        /*05d8*/ 	.word	0x00008d50


	//   ....[40]....
        /*05dc*/ 	.word	0x00008d70


	//   ....[41]....
        /*05e0*/ 	.word	0x00008da0


	//   ....[42]....
        /*05e4*/ 	.word	0x00008dc0


	//   ....[43]....
        /*05e8*/ 	.word	0x00008de0


	//   ....[44]....
        /*05ec*/ 	.word	0x00008e00


	//   ....[45]....
        /*05f0*/ 	.word	0x00008e20


	//   ....[46]....
        /*05f4*/ 	.word	0x00008e40


	//   ....[47]....
        /*05f8*/ 	.word	0x00008e60


	//   ....[48]....
        /*05fc*/ 	.word	0x00008e80


	//   ....[49]....
        /*0600*/ 	.word	0x00008eb0


	//   ....[50]....
        /*0604*/ 	.word	0x00008ef0


	//   ....[51]....
        /*0608*/ 	.word	0x00008f10


	//   ....[52]....
        /*060c*/ 	.word	0x00008f30


	//   ....[53]....
        /*0610*/ 	.word	0x00008f50


	//   ....[54]....
        /*0614*/ 	.word	0x00008f80


	//   ....[55]....
        /*0618*/ 	.word	0x00008fb0


	//   ....[56]....
        /*061c*/ 	.word	0x00008fd0


	//   ....[57]....
        /*0620*/ 	.word	0x00008ff0


	//   ....[58]....
        /*0624*/ 	.word	0x00009010


	//   ....[59]....
        /*0628*/ 	.word	0x00009040


	//   ....[60]....
        /*062c*/ 	.word	0x00009090


	//   ....[61]....
        /*0630*/ 	.word	0x000090c0


	//   ....[62]....
        /*0634*/ 	.word	0x000090f0


	//   ....[63]....
        /*0638*/ 	.word	0x00009120


	//   ....[64]....
        /*063c*/ 	.word	0x00009150


	//   ....[65]....
        /*0640*/ 	.word	0x00009180


	//   ....[66]....
        /*0644*/ 	.word	0x000092b0


	//   ....[67]....
        /*0648*/ 	.word	0x00009300


	//   ....[68]....
        /*064c*/ 	.word	0x00009430


	//   ....[69]....
        /*0650*/ 	.word	0x00009480


	//   ....[70]....
        /*0654*/ 	.word	0x000094f0


	//   ....[71]....
        /*0658*/ 	.word	0x00009550


	//   ....[72]....
        /*065c*/ 	.word	0x000095c0


	//   ....[73]....
        /*0660*/ 	.word	0x00009620


	//   ....[74]....
        /*0664*/ 	.word	0x00009690


	//   ....[75]....
        /*0668*/ 	.word	0x000096f0


	//   ....[76]....
        /*066c*/ 	.word	0x000097a0


	//   ....[77]....
        /*0670*/ 	.word	0x00009830


	//   ....[78]....
        /*0674*/ 	.word	0x000098a0


	//   ....[79]....
        /*0678*/ 	.word	0x00009900


	//   ....[80]....
        /*067c*/ 	.word	0x00009970


	//   ....[81]....
        /*0680*/ 	.word	0x000099d0


	//   ....[82]....
        /*0684*/ 	.word	0x00009a40


	//   ....[83]....
        /*0688*/ 	.word	0x00009aa0


	//   ....[84]....
        /*068c*/ 	.word	0x00009b50


	//   ....[85]....
        /*0690*/ 	.word	0x00009be0


	//   ....[86]....
        /*0694*/ 	.word	0x00009c50


	//   ....[87]....
        /*0698*/ 	.word	0x00009cb0


	//   ....[88]....
        /*069c*/ 	.word	0x00009d20


	//   ....[89]....
        /*06a0*/ 	.word	0x00009d80


	//   ....[90]....
        /*06a4*/ 	.word	0x00009df0


	//   ....[91]....
        /*06a8*/ 	.word	0x00009e50


	//   ....[92]....
        /*06ac*/ 	.word	0x00009f00


	//   ....[93]....
        /*06b0*/ 	.word	0x00009fc0


	//   ....[94]....
        /*06b4*/ 	.word	0x0000a0f0


	//   ....[95]....
        /*06b8*/ 	.word	0x0000a180


	//   ....[96]....
        /*06bc*/ 	.word	0x0000a220


	//   ....[97]....
        /*06c0*/ 	.word	0x0000a280


	//   ....[98]....
        /*06c4*/ 	.word	0x0000a300


	//   ....[99]....
        /*06c8*/ 	.word	0x0000a3d0


	//   ....[100]....
        /*06cc*/ 	.word	0x0000a450


	//   ....[101]....
        /*06d0*/ 	.word	0x0000a4f0


	//   ....[102]....
        /*06d4*/ 	.word	0x0000a5b0


	//   ....[103]....
        /*06d8*/ 	.word	0x0000a610


	//   ....[104]....
        /*06dc*/ 	.word	0x0000a680


	//   ....[105]....
        /*06e0*/ 	.word	0x0000a6e0


	//   ....[106]....
        /*06e4*/ 	.word	0x0000a750


	//   ....[107]....
        /*06e8*/ 	.word	0x0000a7b0


	//   ....[108]....
        /*06ec*/ 	.word	0x0000a830


	//   ....[109]....
        /*06f0*/ 	.word	0x0000a8b0


	//   ....[110]....
        /*06f4*/ 	.word	0x0000a920


	//   ....[111]....
        /*06f8*/ 	.word	0x0000a980


	//   ....[112]....
        /*06fc*/ 	.word	0x0000a9f0


	//   ....[113]....
        /*0700*/ 	.word	0x0000aa50


	//   ....[114]....
        /*0704*/ 	.word	0x0000aac0


	//   ....[115]....
        /*0708*/ 	.word	0x0000ab20


	//   ....[116]....
        /*070c*/ 	.word	0x0000ab80


	//   ....[117]....
        /*0710*/ 	.word	0x0000abf0


	//   ....[118]....
        /*0714*/ 	.word	0x0000ac60


	//   ....[119]....
        /*0718*/ 	.word	0x0000acc0


	//   ....[120]....
        /*071c*/ 	.word	0x0000ad30


	//   ....[121]....
        /*0720*/ 	.word	0x0000ad90


	//   ....[122]....
        /*0724*/ 	.word	0x0000ae50


	//   ....[123]....
        /*0728*/ 	.word	0x0000aee0


	//----- nvinfo : EIATTR_EXIT_INSTR_OFFSETS
	.align		4
.L_603:
        /*072c*/ 	.byte	0x04, 0x1c
        /*072e*/ 	.short	(.L_605 - .L_604)


	//   ....[0]....
.L_604:
        /*0730*/ 	.word	0x00007320


	//   ....[1]....
        /*0734*/ 	.word	0x000093d0


	//----- nvinfo : EIATTR_MAX_THREADS
	.align		4
.L_605:
        /*0738*/ 	.byte	0x04, 0x05
        /*073a*/ 	.short	(.L_607 - .L_606)
.L_606:
        /*073c*/ 	.word	0x00000140
        /*0740*/ 	.word	0x00000001
        /*0744*/ 	.word	0x00000001


	//----- nvinfo : EIATTR_CRS_STACK_SIZE
	.align		4
.L_607:
        /*0748*/ 	.byte	0x04, 0x1e
        /*074a*/ 	.short	(.L_609 - .L_608)
.L_608:
        /*074c*/ 	.word	0x00000000


	//----- nvinfo : EIATTR_CBANK_PARAM_SIZE
	.align		4
.L_609:
        /*0750*/ 	.byte	0x03, 0x19
        /*0752*/ 	.short	0x0060


	//----- nvinfo : EIATTR_PARAM_CBANK
	.align		4
        /*0754*/ 	.byte	0x04, 0x0a
        /*0756*/ 	.short	(.L_611 - .L_610)
	.align		4
.L_610:
        /*0758*/ 	.word	index@(.nv.constant0._ZN13group_norm_v218gn_bwd_cuda_kernelI13__nv_bfloat16Li320ELi1ELi32ELi20ELi1024ELb0ELb1ELi64ELi320ELi320ELi4ELb1ELi8ELb0ELb0ELNS_15WgradSyncMethodE3ENS_16CompileConditionILi900EEEEEvPT_S6_S6_PKS5_S8_S8_S8_PKfflPfPj)
        /*075c*/ 	.short	0x0210
        /*075e*/ 	.short	0x0060


	//----- nvinfo : EIATTR_SW_WAR
	.align		4
.L_611:
        /*0760*/ 	.byte	0x04, 0x36
        /*0762*/ 	.short	(.L_613 - .L_612)
.L_612:
        /*0764*/ 	.word	0x00000008
.L_613:


//--------------------- .nv.info._ZN13group_norm_v218gn_bwd_cuda_kernelI13__nv_bfloat16Li320ELi2ELi32ELi20ELi1024ELb0ELb1ELi32ELi320ELi320ELi4ELb1ELi8ELb0ELb0ELNS_15WgradSyncMethodE3ENS_16CompileConditionILi900EEEEEvPT_S6_S6_PKS5_S8_S8_S8_PKfflPfPj --------------------------
	.section	.nv.info._ZN13group_norm_v218gn_bwd_cuda_kernelI13__nv_bfloat16Li320ELi2ELi32ELi20ELi1024ELb0ELb1ELi32ELi320ELi320ELi4ELb1ELi8ELb0ELb0ELNS_15WgradSyncMethodE3ENS_16CompileConditionILi900EEEEEvPT_S6_S6_PKS5_S8_S8_S8_PKfflPfPj,"",@"SHT_CUDA_INFO"
	.sectionflags	@""
	.align	4


	//----- nvinfo : EIATTR_CUDA_API_VERSION
	.align		4
        /*0000*/ 	.byte	0x04, 0x37
        /*0002*/ 	.short	(.L_615 - .L_614)
.L_614:
        /*0004*/ 	.word	0x00000082


	//----- nvinfo : EIATTR_KPARAM_INFO
	.align		4
.L_615:
        /*0008*/ 	.byte	0x04, 0x17
        /*000a*/ 	.short	(.L_617 - .L_616)
.L_616:
        /*000c*/ 	.word	0x00000000
        /*0010*/ 	.short	0x000b
        /*0012*/ 	.short	0x0058
        /*0014*/ 	.byte	0x00, 0xf0, 0x21, 0x00


	//----- nvinfo : EIATTR_KPARAM_INFO
	.align		4
.L_617:
        /*0018*/ 	.byte	0x04, 0x17
        /*001a*/ 	.short	(.L_619 - .L_618)
.L_618:
        /*001c*/ 	.word	0x00000000
        /*0020*/ 	.short	0x000a
        /*0022*/ 	.short	0x0050
        /*0024*/ 	.byte	0x00, 0xf0, 0x21, 0x00


	//----- nvinfo : EIATTR_KPARAM_INFO
	.align		4
.L_619:
        /*0028*/ 	.byte	0x04, 0x17
        /*002a*/ 	.short	(.L_621 - .L_620)
.L_620:
        /*002c*/ 	.word	0x00000000
        /*0030*/ 	.short	0x0009
        /*0032*/ 	.short	0x0048
        /*0034*/ 	.byte	0x00, 0xf0, 0x21, 0x00


	//----- nvinfo : EIATTR_KPARAM_INFO
	.align		4
.L_621:
        /*0038*/ 	.byte	0x04, 0x17
        /*003a*/ 	.short	(.L_623 - .L_622)
.L_622:
        /*003c*/ 	.word	0x00000000
        /*0040*/ 	.short	0x0008
        /*0042*/ 	.short	0x0040
        /*0044*/ 	.byte	0x00, 0xf0, 0x11, 0x00


	//----- nvinfo : EIATTR_KPARAM_INFO
	.align		4
.L_623:
        /*0048*/ 	.byte	0x04, 0x17
        /*004a*/ 	.short	(.L_625 - .L_624)
.L_624:
        /*004c*/ 	.word	0x00000000
        /*0050*/ 	.short	0x0007
        /*0052*/ 	.short	0x0038
        /*0054*/ 	.byte	0x00, 0xf0, 0x21, 0x00


	//----- nvinfo : EIATTR_KPARAM_INFO
	.align		4
.L_625:
        /*0058*/ 	.byte	0x04, 0x17
        /*005a*/ 	.short	(.L_627 - .L_626)
.L_626:
        /*005c*/ 	.word	0x00000000
        /*0060*/ 	.short	0x0006
        /*0062*/ 	.short	0x0030
        /*0064*/ 	.byte	0x00, 0xf0, 0x21, 0x00


	//----- nvinfo : EIATTR_KPARAM_INFO
	.align		4
.L_627:
        /*0068*/ 	.byte	0x04, 0x17
        /*006a*/ 	.short	(.L_629 - .L_628)
.L_628:
        /*006c*/ 	.word	0x00000000
        /*0070*/ 	.short	0x0005
        /*0072*/ 	.short	0x0028
        /*0074*/ 	.byte	0x00, 0xf0, 0x21, 0x00


	//----- nvinfo : EIATTR_KPARAM_INFO
	.align		4
.L_629:
        /*0078*/ 	.byte	0x04, 0x17
        /*007a*/ 	.short	(.L_631 - .L_630)
.L_630:
        /*007c*/ 	.word	0x00000000
        /*0080*/ 	.short	0x0004
        /*0082*/ 	.short	0x0020
        /*0084*/ 	.byte	0x00, 0xf0, 0x21, 0x00


	//----- nvinfo : EIATTR_KPARAM_INFO
	.align		4
.L_631:
        /*0088*/ 	.byte	0x04, 0x17
        /*008a*/ 	.short	(.L_633 - .L_632)
.L_632:
        /*008c*/ 	.word	0x00000000
        /*0090*/ 	.short	0x0003
        /*0092*/ 	.short	0x0018
        /*0094*/ 	.byte	0x00, 0xf0, 0x21, 0x00


	//----- nvinfo : EIATTR_KPARAM_INFO
	.align		4
.L_633:
        /*0098*/ 	.byte	0x04, 0x17
        /*009a*/ 	.short	(.L_635 - .L_634)
.L_634:
        /*009c*/ 	.word	0x00000000
        /*00a0*/ 	.short	0x0002
        /*00a2*/ 	.short	0x0010
        /*00a4*/ 	.byte	0x00, 0xf0, 0x21, 0x00


	//----- nvinfo : EIATTR_KPARAM_INFO
	.align		4
.L_635:
        /*00a8*/ 	.byte	0x04, 0x17
        /*00aa*/ 	.short	(.L_637 - .L_636)
.L_636:
        /*00ac*/ 	.word	0x00000000
        /*00b0*/ 	.short	0x0001
        /*00b2*/ 	.short	0x0008
        /*00b4*/ 	.byte	0x00, 0xf0, 0x21, 0x00


	//----- nvinfo : EIATTR_KPARAM_INFO
	.align		4
.L_637:
        /*00b8*/ 	.byte	0x04, 0x17
        /*00ba*/ 	.short	(.L_639 - .L_638)
.L_638:
        /*00bc*/ 	.word	0x00000000
        /*00c0*/ 	.short	0x0000
        /*00c2*/ 	.short	0x0000
        /*00c4*/ 	.byte	0x00, 0xf0, 0x21, 0x00


	//----- nvinfo : EIATTR_SPARSE_MMA_MASK
	.align		4
.L_639:
        /*00c8*/ 	.byte	0x03, 0x50
        /*00ca*/ 	.short	0x0000


	//----- nvinfo : EIATTR_MAXREG_COUNT
	.align		4
        /*00cc*/ 	.byte	0x03, 0x1b
        /*00ce*/ 	.short	0x0060


	//----- nvinfo : EIATTR_NUM_BARRIERS
	.align		4
        /*00d0*/ 	.byte	0x02, 0x4c
        /*00d2*/ 	.byte	0x01
	.zero		1


	//----- nvinfo : EIATTR_ANNOTATIONS
	.align		4
        /*00d4*/ 	.byte	0x04, 0x55
        /*00d6*/ 	.short	(.L_641 - .L_640)


	//   ....[0]....
.L_640:
        /* <DEDUP_REMOVED lines=22> */


	//----- nvinfo : EIATTR_MERCURY_ISA_VERSION
	.align		4
.L_641:
        /*0228*/ 	.byte	0x03, 0x5f
        /*022a*/ 	.short	0x0101


	//----- nvinfo : EIATTR_COOP_GROUP_MASK_REGIDS
	.align		4
        /*022c*/ 	.byte	0x04, 0x29
        /*022e*/ 	.short	(.L_643 - .L_642)


	//   ....[0]....
.L_642:
        /*0230*/ 	.word	0xffffffff


	//   ....[1]....
        /*0234*/ 	.word	0xffffffff


	//   ....[2]....
        /*0238*/ 	.word	0xffffffff


	//   ....[3]....
        /*023c*/ 	.word	0xffffffff


	//   ....[4]....
        /*0240*/ 	.word	0xffffffff


	//   ....[5]....
        /*0244*/ 	.word	0xffffffff


	//   ....[6]....
        /*0248*/ 	.word	0xffffffff


	//   ....[7]....
        /*024c*/ 	.word	0xffffffff


	//   ....[8]....
        /*0250*/ 	.word	0xffffffff


	//   ....[9]....
        /*0254*/ 	.word	0xffffffff


	//   ....[10]....
        /*0258*/ 	.word	0xffffffff


	//   ....[11]....
        /*025c*/ 	.word	0xffffffff


	//   ....[12]....
        /*0260*/ 	.word	0x0500000f


	//   ....[13]....
        /*0264*/ 	.word	0x05000016


	//   ....[14]....
        /*0268*/ 	.word	0x05000018


	//   ....[15]....
        /*026c*/ 	.word	0x05000011


	//   ....[16]....
        /*0270*/ 	.word	0x0500001d


	//   ....[17]....
        /*0274*/ 	.word	0x05000012


	//   ....[18]....
        /*0278*/ 	.word	0x05000016


	//   ....[19]....
        /*027c*/ 	.word	0x05000017


	//   ....[20]....
        /*0280*/ 	.word	0x05000016


	//   ....[21]....
        /*0284*/ 	.word	0x0500000f


	//   ....[22]....
        /*0288*/ 	.word	0x05000011


	//   ....[23]....
        /*028c*/ 	.word	0x05000018


	//   ....[24]....
        /*0290*/ 	.word	0x05000022


	//   ....[25]....
        /*0294*/ 	.word	0x05000021


	//   ....[26]....
        /*0298*/ 	.word	0x0500000f


	//   ....[27]....
        /*029c*/ 	.word	0x05000016


	//   ....[28]....
        /*02a0*/ 	.word	0x05000016


	//   ....[29]....
        /*02a4*/ 	.word	0x0500000f


	//   ....[30]....
        /*02a8*/ 	.word	0x05000011


	//   ....[31]....
        /*02ac*/ 	.word	0x05000018


	//   ....[32]....
        /*02b0*/ 	.word	0x05000022


	//   ....[33]....
        /*02b4*/ 	.word	0x05000021


	//   ....[34]....
        /*02b8*/ 	.word	0x0500000f


	//   ....[35]....
        /*02bc*/ 	.word	0x05000016


	//   ....[36]....
        /*02c0*/ 	.word	0x0500000f


	//   ....[37]....
        /*02c4*/ 	.word	0x05000016


	//   ....[38]....
        /*02c8*/ 	.word	0x05000022


	//   ....[39]....
        /*02cc*/ 	.word	0x05000018


	//   ....[40]....
        /*02d0*/ 	.word	0x0500001c


	//   ....[41]....
        /*02d4*/ 	.word	0x0500002e


	//   ....[42]....
        /*02d8*/ 	.word	0x05000024


	//   ....[43]....
        /*02dc*/ 	.word	0x05000017


	//   ....[44]....
        /*02e0*/ 	.word	0x05000016


	//   ....[45]....
        /*02e4*/ 	.word	0x0500001b


	//   ....[46]....
        /*02e8*/ 	.word	0x0500000f


	//   ....[47]....
        /*02ec*/ 	.word	0x05000011


	//   ....[48]....
        /*02f0*/ 	.word	0x05000029


	//   ....[49]....
        /*02f4*/ 	.word	0x05000023


	//   ....[50]....
        /*02f8*/ 	.word	0x0500002c


	//   ....[51]....
        /*02fc*/ 	.word	0x05000012


	//   ....[52]....
        /*0300*/ 	.word	0x05000022


	//   ....[53]....
        /*0304*/ 	.word	0x05000025


	//   ....[54]....
        /*0308*/ 	.word	0x05000014


	//   ....[55]....
        /*030c*/ 	.word	0x05000020


	//   ....[56]....
        /*0310*/ 	.word	0x0500001e


	//   ....[57]....
        /*0314*/ 	.word	0x0500001c


	//   ....[58]....
        /*0318*/ 	.word	0x05000027


	//   ....[59]....
        /*031c*/ 	.word	0x0500001b


	//   ....[60]....
        /*0320*/ 	.word	0x05000023


	//   ....[61]....
        /*0324*/ 	.word	0x05000024


	//   ....[62]....
        /*0328*/ 	.word	0x0500002a


	//   ....[63]....
        /*032c*/ 	.word	0x0500002b


	//   ....[64]....
        /*0330*/ 	.word	0x05000031


	//   ....[65]....
        /*0334*/ 	.word	0x05000033


	//   ....[66]....
        /*0338*/ 	.word	0x05000021


	//   ....[67]....
        /*033c*/ 	.word	0x05000011


	//   ....[68]....
        /*0340*/ 	.word	0x0500000f


	//   ....[69]....
        /*0344*/ 	.word	0x0500000f


	//   ....[70]....
        /*0348*/ 	.word	0x0500000f


	//   ....[71]....
        /*034c*/ 	.word	0x0500000f


	//   ....[72]....
        /*0350*/ 	.word	0x0500000f


	//   ....[73]....
        /*0354*/ 	.word	0x0500000f


	//   ....[74]....
        /*0358*/ 	.word	0x0500000f


	//   ....[75]....
        /*035c*/ 	.word	0x0500000f


	//   ....[76]....
        /*0360*/ 	.word	0x0500000f


	//   ....[77]....
        /*0364*/ 	.word	0x0500000f


	//   ....[78]....
        /*0368*/ 	.word	0x0500000f


	//   ....[79]....
        /*036c*/ 	.word	0x0500000f


	//   ....[80]....
        /*0370*/ 	.word	0x0500000f


	//   ....[81]....
        /*0374*/ 	.word	0x0500000f


	//   ....[82]....
        /*0378*/ 	.word	0x0500000f


	//   ....[83]....
        /*037c*/ 	.word	0x0500000f


	//   ....[84]....
        /*0380*/ 	.word	0x0500000f


	//   ....[85]....
        /*0384*/ 	.word	0x0500000f


	//   ....[86]....
        /*0388*/ 	.word	0x0500000f


	//   ....[87]....
        /*038c*/ 	.word	0x0500000f


	//   ....[88]....
        /*0390*/ 	.word	0x0500000f


	//   ....[89]....
        /*0394*/ 	.word	0x0500000f


	//   ....[90]....
        /*0398*/ 	.word	0x0500000f


	//   ....[91]....
        /*039c*/ 	.word	0x0500000f


	//   ....[92]....
        /*03a0*/ 	.word	0x0500000f


	//   ....[93]....
        /*03a4*/ 	.word	0x0500000f


	//   ....[94]....
        /*03a8*/ 	.word	0x0500000f


	//   ....[95]....
        /*03ac*/ 	.word	0x0500000f


	//   ....[96]....
        /*03b0*/ 	.word	0x0500000f


	//   ....[97]....
        /*03b4*/ 	.word	0x0500000f


	//   ....[98]....
        /*03b8*/ 	.word	0x0500000f


	//   ....[99]....
        /*03bc*/ 	.word	0x0500000f


	//   ....[100]....
        /*03c0*/ 	.word	0x0500000f


	//   ....[101]....
        /*03c4*/ 	.word	0x0500000f


	//   ....[102]....
        /*03c8*/ 	.word	0x0500000f


	//   ....[103]....
        /*03cc*/ 	.word	0x0500000f


	//   ....[104]....
        /*03d0*/ 	.word	0x0500000f


	//   ....[105]....
        /*03d4*/ 	.word	0x0500000f


	//   ....[106]....
        /*03d8*/ 	.word	0x0500000f


	//   ....[107]....
        /*03dc*/ 	.word	0x0500000f


	//   ....[108]....
        /*03e0*/ 	.word	0x0500000f


	//   ....[109]....
        /*03e4*/ 	.word	0x0500000f


	//   ....[110]....
        /*03e8*/ 	.word	0x0500000f


	//   ....[111]....
        /*03ec*/ 	.word	0x0500000f


	//   ....[112]....
        /*03f0*/ 	.word	0x0500000f


	//   ....[113]....
        /*03f4*/ 	.word	0x0500000f


	//   ....[114]....
        /*03f8*/ 	.word	0x0500000f


	//   ....[115]....
        /*03fc*/ 	.word	0x0500000f


	//   ....[116]....
        /*0400*/ 	.word	0x0500000f


	//   ....[117]....
        /*0404*/ 	.word	0x0500000f


	//   ....[118]....
        /*0408*/ 	.word	0x0500000f


	//   ....[119]....
        /*040c*/ 	.word	0x0500000f


	//   ....[120]....
        /*0410*/ 	.word	0x0500000f


	//   ....[121]....
        /*0414*/ 	.word	0x0500000f


	//   ....[122]....
        /*0418*/ 	.word	0x0500000f


	//   ....[123]....
        /*041c*/ 	.word	0x0500000f


	//----- nvinfo : EIATTR_COOP_GROUP_INSTR_OFFSETS
	.align		4
.L_643:
        /*0420*/ 	.byte	0x04, 0x28
        /*0422*/ 	.short	(.L_645 - .L_644)


	//   ....[0]....
.L_644:
        /*0424*/ 	.word	0x00002a50


	//   ....[1]....
        /*0428*/ 	.word	0x00002a60


	//   ....[2]....
        /*042c*/ 	.word	0x00002aa0


	//   ....[3]....
        /*0430*/ 	.word	0x00002ab0


	//   ....[4]....
        /*0434*/ 	.word	0x00003540


	//   ....[5]....
        /*0438*/ 	.word	0x00003570


	//   ....[6]....
        /*043c*/ 	.word	0x00003640


	//   ....[7]....
        /*0440*/ 	.word	0x00003650


	//   ....[8]....
        /*0444*/ 	.word	0x00003690


	//   ....[9]....
        /*0448*/ 	.word	0x000036a0


	//   ....[10]....
        /*044c*/ 	.word	0x000036d0


	//   ....[11]....
        /*0450*/ 	.word	0x000036e0


	//   ....[12]....
        /*0454*/ 	.word	0x00005570


	//   ....[13]....
        /*0458*/ 	.word	0x00005590


	//   ....[14]....
        /*045c*/ 	.word	0x000055d0


	//   ....[15]....
        /*0460*/ 	.word	0x000055e0


	//   ....[16]....
        /*0464*/ 	.word	0x00005610


	//   ....[17]....
        /*0468*/ 	.word	0x00005620


	//   ....[18]....
        /*046c*/ 	.word	0x00005650


	//   ....[19]....
        /*0470*/ 	.word	0x00005660


	//   ....[20]....
        /*0474*/ 	.word	0x00005840


	//   ....[21]....
        /*0478*/ 	.word	0x00005870


	//   ....[22]....
        /*047c*/ 	.word	0x000058a0


	//   ....[23]....
        /*0480*/ 	.word	0x000058b0


	//   ....[24]....
        /*0484*/ 	.word	0x000058e0


	//   ....[25]....
        /*0488*/ 	.word	0x000058f0


	//   ....[26]....
        /*048c*/ 	.word	0x00005920


	//   ....[27]....
        /*0490*/ 	.word	0x00005930


	//   ....[28]....
        /*0494*/ 	.word	0x00005ac0


	//   ....[29]....
        /*0498*/ 	.word	0x00005ae0


	//   ....[30]....
        /*049c*/ 	.word	0x00005b10


	//   ....[31]....
        /*04a0*/ 	.word	0x00005b20


	//   ....[32]....
        /*04a4*/ 	.word	0x00005b50


	//   ....[33]....
        /*04a8*/ 	.word	0x00005b60


	//   ....[34]....
        /*04ac*/ 	.word	0x00005b90


	//   ....[35]....
        /*04b0*/ 	.word	0x00005ba0


	//   ....[36]....
        /*04b4*/ 	.word	0x00005ec0


	//   ....[37]....
        /*04b8*/ 	.word	0x00005ef0


	//   ....[38]....
        /*04bc*/ 	.word	0x00005fa0


	//   ....[39]....
        /*04c0*/ 	.word	0x00005ff0


	//   ....[40]....
        /*04c4*/ 	.word	0x00006020


	//   ....[41]....
        /*04c8*/ 	.word	0x00006040


	//   ....[42]....
        /*04cc*/ 	.word	0x00006050


	//   ....[43]....
        /*04d0*/ 	.word	0x00006080


	//   ....[44]....
        /*04d4*/ 	.word	0x000060c0


	//   ....[45]....
        /*04d8*/ 	.word	0x000060f0


	//   ....[46]....
        /*04dc*/ 	.word	0x00006110


	//   ....[47]....
        /*04e0*/ 	.word	0x00006130


	//   ....[48]....
        /*04e4*/ 	.word	0x00006150


	//   ....[49]....
        /*04e8*/ 	.word	0x00006170


	//   ....[50]....
        /*04ec*/ 	.word	0x00006190


	//   ....[51]....
        /*04f0*/ 	.word	0x000061c0


	//   ....[52]....
        /*04f4*/ 	.word	0x00006210


	//   ....[53]....
        /*04f8*/ 	.word	0x00006240


	//   ....[54]....
        /*04fc*/ 	.word	0x00006260


	//   ....[55]....
        /*0500*/ 	.word	0x00006280


	//   ....[56]....
        /*0504*/ 	.word	0x000062b0


	//   ....[57]....
        /*0508*/ 	.word	0x000062d0


	//   ....[58]....
        /*050c*/ 	.word	0x000062e0


	//   ....[59]....
        /*0510*/ 	.word	0x00006300


	//   ....[60]....
        /*0514*/ 	.word	0x00006340


	//   ....[61]....
        /*0518*/ 	.word	0x00006370


	//   ....[62]....
        /*051c*/ 	.word	0x00006390


	//   ....[63]....
        /*0520*/ 	.word	0x000063c0


	//   ....[64]....
        /*0524*/ 	.word	0x000063e0


	//   ....[65]....
        /*0528*/ 	.word	0x00006420


	//   ....[66]....
        /*052c*/ 	.word	0x000065c0


	//   ....[67]....
        /*0530*/ 	.word	0x00006610


	//   ....[68]....
        /*0534*/ 	.word	0x000067a0


	//   ....[69]....
        /*0538*/ 	.word	0x000067f0


	//   ....[70]....
        /*053c*/ 	.word	0x00006860


	//   ....[71]....
        /*0540*/ 	.word	0x000068c0


	//   ....[72]....
        /*0544*/ 	.word	0x00006930


	//   ....[73]....
        /*0548*/ 	.word	0x00006990


	//   ....[74]....
        /*054c*/ 	.word	0x00006a00


	//   ....[75]....
        /*0550*/ 	.word	0x00006a60


	//   ....[76]....
        /*0554*/ 	.word	0x00006b00


	//   ....[77]....
        /*0558*/ 	.word	0x00006b90


	//   ....[78]....
        /*055c*/ 	.word	0x00006c00


	//   ....[79]....
        /*0560*/ 	.word	0x00006c60


	//   ....[80]....
        /*0564*/ 	.word	0x00006cd0


	//   ....[81]....
        /*0568*/ 	.word	0x00006d30


	//   ....[82]....
        /*056c*/ 	.word	0x00006da0


	//   ....[83]....
        /*0570*/ 	.word	0x00006e00


	//   ....[84]....
        /*0574*/ 	.word	0x00006ea0


	//   ....[85]....
        /*0578*/ 	.word	0x00006f30


	//   ....[86]....
        /*057c*/ 	.word	0x00006fa0


	//   ....[87]....
        /*0580*/ 	.word	0x00007000


	//   ....[88]....
        /*0584*/ 	.word	0x00007070


	//   ....[89]....
        /*0588*/ 	.word	0x000070d0


	//   ....[90]....
        /*058c*/ 	.word	0x00007140


	//   ....[91]....
        /*0590*/ 	.word	0x000071a0


	//   ....[92]....
        /*0594*/ 	.word	0x00007240


	//   ....[93]....
        /*0598*/ 	.word	0x00007300


	//   ....[94]....
        /*059c*/ 	.word	0x00007410


	//   ....[95]....
        /*05a0*/ 	.word	0x00007460


	//   ....[96]....
        /*05a4*/ 	.word	0x000074f0


	//   ....[97]....
        /*05a8*/ 	.word	0x00007540


	//   ....[98]....
        /*05ac*/ 	.word	0x000075d0


	//   ....[99]....
        /*05b0*/ 	.word	0x00007670


	//   ....[100]....
        /*05b4*/ 	.word	0x000076e0


	//   ....[101]....
        /*05b8*/ 	.word	0x00007750


	//   ....[102]....
        /*05bc*/ 	.word	0x000077c0


	//   ....[103]....
        /*05c0*/ 	.word	0x00007820


	//   ....[104]....
        /*05c4*/ 	.word	0x00007890


	//   ....[105]....
        /*05c8*/ 	.word	0x000078f0


	//   ....[106]....
        /*05cc*/ 	.word	0x00007970


	//   ....[107]....
        /*05d0*/ 	.word	0x000079d0


	//   ....[108]....
        /*05d4*/ 	.word	0x00007a40


	//   ....[109]....
        /*05d8*/ 	.word	0x00007a90


	//   ....[110]....
        /*05dc*/ 	.word	0x00007b00


	//   ....[111]....
        /*05e0*/ 	.word	0x00007b60


	//   ....[112]....
        /*05e4*/ 	.word	0x00007c00


	//   ....[113]....
        /*05e8*/ 	.word	0x00007c90


	//   ....[114]....
        /*05ec*/ 	.word	0x00007d10


	//   ....[115]....
        /*05f0*/ 	.word	0x00007db0


	//   ....[116]....
        /*05f4*/ 	.word	0x00007e40


	//   ....[117]....
        /*05f8*/ 	.word	0x00007ea0


	//   ....[118]....
        /*05fc*/ 	.word	0x00007f10


	//   ....[119]....
        /*0600*/ 	.word	0x00007f80


	//   ....[120]....
        /*0604*/ 	.word	0x00008050


	//   ....[121]....
        /*0608*/ 	.word	0x00008110


	//   ....[122]....
        /*060c*/ 	.word	0x00008240


	//   ....[123]....
        /*0610*/ 	.word	0x000082c0


	//----- nvinfo : EIATTR_EXIT_INSTR_OFFSETS
	.align		4
.L_645:
        /*0614*/ 	.byte	0x04, 0x1c
        /*0616*/ 	.short	(.L_647 - .L_646)


	//   ....[0]....
.L_646:
        /*0618*/ 	.word	0x00004580


	//   ....[1]....
        /*061c*/ 	.word	0x00006740


	//----- nvinfo : EIATTR_MAX_THREADS
	.align		4
.L_647:
        /*0620*/ 	.byte	0x04, 0x05
        /*0622*/ 	.short	(.L_649 - .L_648)
.L_648:
        /*0624*/ 	.word	0x00000140
        /*0628*/ 	.word	0x00000001
        /*062c*/ 	.word	0x00000001


	//----- nvinfo : EIATTR_CRS_STACK_SIZE
	.align		4
.L_649:
        /*0630*/ 	.byte	0x04, 0x1e
        /*0632*/ 	.short	(.L_651 - .L_650)
.L_650:
        /*0634*/ 	.word	0x00000000


	//----- nvinfo : EIATTR_CBANK_PARAM_SIZE
	.align		4
.L_651:
        /*0638*/ 	.byte	0x03, 0x19
        /*063a*/ 	.short	0x0060


	//----- nvinfo : EIATTR_PARAM_CBANK
	.align		4
        /*063c*/ 	.byte	0x04, 0x0a
        /*063e*/ 	.short	(.L_653 - .L_652)
	.align		4
.L_652:
        /*0640*/ 	.word	index@(.nv.constant0._ZN13group_norm_v218gn_bwd_cuda_kernelI13__nv_bfloat16Li320ELi2ELi32ELi20ELi1024ELb0ELb1ELi32ELi320ELi320ELi4ELb1ELi8ELb0ELb0ELNS_15WgradSyncMethodE3ENS_16CompileConditionILi900EEEEEvPT_S6_S6_PKS5_S8_S8_S8_PKfflPfPj)
        /*0644*/ 	.short	0x0210
        /*0646*/ 	.short	0x0060


	//----- nvinfo : EIATTR_SW_WAR
	.align		4
.L_653:
        /*0648*/ 	.byte	0x04, 0x36
        /*064a*/ 	.short	(.L_655 - .L_654)
.L_654:
        /*064c*/ 	.word	0x00000008
.L_655:


//--------------------- .nv.info._ZN13group_norm_v218gn_bwd_cuda_kernelI13__nv_bfloat16Li320ELi3ELi32ELi20ELi1024ELb0ELb1ELi32ELi320ELi320ELi4ELb1ELi10ELb0ELb0ELNS_15WgradSyncMethodE3ENS_16CompileConditionILi900EEEEEvPT_S6_S6_PKS5_S8_S8_S8_PKfflPfPj --------------------------
	.section	.nv.info._ZN13group_norm_v218gn_bwd_cuda_kernelI13__nv_bfloat16Li320ELi3ELi32ELi20ELi1024ELb0ELb1ELi32ELi320ELi320ELi4ELb1ELi10ELb0ELb0ELNS_15WgradSyncMethodE3ENS_16CompileConditionILi900EEEEEvPT_S6_S6_PKS5_S8_S8_S8_PKfflPfPj,"",@"SHT_CUDA_INFO"
	.sectionflags	@""
	.align	4


	//----- nvinfo : EIATTR_CUDA_API_VERSION
	.align		4
        /*0000*/ 	.byte	0x04, 0x37
        /*0002*/ 	.short	(.L_657 - .L_656)
.L_656:
        /*0004*/ 	.word	0x00000082


	//----- nvinfo : EIATTR_KPARAM_INFO
	.align		4
.L_657:
        /*0008*/ 	.byte	0x04, 0x17
        /*000a*/ 	.short	(.L_659 - .L_658)
.L_658:
        /*000c*/ 	.word	0x00000000
        /*0010*/ 	.short	0x000b
        /*0012*/ 	.short	0x0058
        /*0014*/ 	.byte	0x00, 0xf0, 0x21, 0x00


	//----- nvinfo : EIATTR_KPARAM_INFO
	.align		4
.L_659:
        /*0018*/ 	.byte	0x04, 0x17
        /*001a*/ 	.short	(.L_661 - .L_660)
.L_660:
        /*001c*/ 	.word	0x00000000
        /*0020*/ 	.short	0x000a
        /*0022*/ 	.short	0x0050
        /*0024*/ 	.byte	0x00, 0xf0, 0x21, 0x00


	//----- nvinfo : EIATTR_KPARAM_INFO
	.align		4
.L_661:
        /*0028*/ 	.byte	0x04, 0x17
        /*002a*/ 	.short	(.L_663 - .L_662)
.L_662:
        /*002c*/ 	.word	0x00000000
        /*0030*/ 	.short	0x0009
        /*0032*/ 	.short	0x0048
        /*0034*/ 	.byte	0x00, 0xf0, 0x21, 0x00


	//----- nvinfo : EIATTR_KPARAM_INFO
	.align		4
.L_663:
        /*0038*/ 	.byte	0x04, 0x17
        /*003a*/ 	.short	(.L_665 - .L_664)
.L_664:
        /*003c*/ 	.word	0x00000000
        /*0040*/ 	.short	0x0008
        /*0042*/ 	.short	0x0040
        /*0044*/ 	.byte	0x00, 0xf0, 0x11, 0x00


	//----- nvinfo : EIATTR_KPARAM_INFO
	.align		4
.L_665:
        /*0048*/ 	.byte	0x04, 0x17
        /*004a*/ 	.short	(.L_667 - .L_666)
.L_666:
        /*004c*/ 	.word	0x00000000
        /*0050*/ 	.short	0x0007
        /*0052*/ 	.short	0x0038
        /*0054*/ 	.byte	0x00, 0xf0, 0x21, 0x00


	//----- nvinfo : EIATTR_KPARAM_INFO
	.align		4
.L_667:
        /*0058*/ 	.byte	0x04, 0x17
        /*005a*/ 	.short	(.L_669 - .L_668)
.L_668:
        /*005c*/ 	.word	0x00000000
        /*0060*/ 	.short	0x0006
        /*0062*/ 	.short	0x0030
        /*0064*/ 	.byte	0x00, 0xf0, 0x21, 0x00


	//----- nvinfo : EIATTR_KPARAM_INFO
	.align		4
.L_669:
        /*0068*/ 	.byte	0x04, 0x17
        /*006a*/ 	.short	(.L_671 - .L_670)
.L_670:
        /*006c*/ 	.word	0x00000000
        /*0070*/ 	.short	0x0005
        /*0072*/ 	.short	0x0028
        /*0074*/ 	.byte	0x00, 0xf0, 0x21, 0x00


	//----- nvinfo : EIATTR_KPARAM_INFO
	.align		4
.L_671:
        /*0078*/ 	.byte	0x04, 0x17
        /*007a*/ 	.short	(.L_673 - .L_672)
.L_672:
        /*007c*/ 	.word	0x00000000
        /*0080*/ 	.short	0x0004
        /*0082*/ 	.short	0x0020
        /*0084*/ 	.byte	0x00, 0xf0, 0x21, 0x00


	//----- nvinfo : EIATTR_KPARAM_INFO
	.align		4
.L_673:
        /*0088*/ 	.byte	0x04, 0x17
        /*008a*/ 	.short	(.L_675 - .L_674)
.L_674:
        /*008c*/ 	.word	0x00000000
        /*0090*/ 	.short	0x0003
        /*0092*/ 	.short	0x0018
        /*0094*/ 	.byte	0x00, 0xf0, 0x21, 0x00


	//----- nvinfo : EIATTR_KPARAM_INFO
	.align		4
.L_675:
        /*0098*/ 	.byte	0x04, 0x17
        /*009a*/ 	.short	(.L_677 - .L_676)
.L_676:
        /*009c*/ 	.word	0x00000000
        /*00a0*/ 	.short	0x0002
        /*00a2*/ 	.short	0x0010
        /*00a4*/ 	.byte	0x00, 0xf0, 0x21, 0x00


	//----- nvinfo : EIATTR_KPARAM_INFO
	.align		4
.L_677:
        /*00a8*/ 	.byte	0x04, 0x17
        /*00aa*/ 	.short	(.L_679 - .L_678)
.L_678:
        /*00ac*/ 	.word	0x00000000
        /*00b0*/ 	.short	0x0001
        /*00b2*/ 	.short	0x0008
        /*00b4*/ 	.byte	0x00, 0xf0, 0x21, 0x00


	//----- nvinfo : EIATTR_KPARAM_INFO
	.align		4
.L_679:
        /*00b8*/ 	.byte	0x04, 0x17
        /*00ba*/ 	.short	(.L_681 - .L_680)
.L_680:
        /*00bc*/ 	.word	0x00000000
        /*00c0*/ 	.short	0x0000
        /*00c2*/ 	.short	0x0000
        /*00c4*/ 	.byte	0x00, 0xf0, 0x21, 0x00


	//----- nvinfo : EIATTR_SPARSE_MMA_MASK
	.align		4
.L_681:
        /*00c8*/ 	.byte	0x03, 0x50
        /*00ca*/ 	.short	0x0000


	//----- nvinfo : EIATTR_MAXREG_COUNT
	.align		4
        /*00cc*/ 	.byte	0x03, 0x1b
        /*00ce*/ 	.short	0x0040


	//----- nvinfo : EIATTR_NUM_BARRIERS
	.align		4
        /*00d0*/ 	.byte	0x02, 0x4c
        /*00d2*/ 	.byte	0x01
	.zero		1


	//----- nvinfo : EIATTR_ANNOTATIONS
	.align		4
        /*00d4*/ 	.byte	0x04, 0x55
        /*00d6*/ 	.short	(.L_683 - .L_682)


	//   ....[0]....
.L_682:
        /* <DEDUP_REMOVED lines=83> */


	//----- nvinfo : EIATTR_MERCURY_ISA_VERSION
	.align		4
.L_683:
        /*05f8*/ 	.byte	0x03, 0x5f
        /*05fa*/ 	.short	0x0101


	//----- nvinfo : EIATTR_COOP_GROUP_MASK_REGIDS
	.align		4
        /*05fc*/ 	.byte	0x04, 0x29
        /*05fe*/ 	.short	(.L_685 - .L_684)


	//   ....[0]....
.L_684:
        /*0600*/ 	.word	0xffffffff


	//   ....[1]....
        /*0604*/ 	.word	0xffffffff


	//   ....[2]....
        /*0608*/ 	.word	0xffffffff


	//   ....[3]....
        /*060c*/ 	.word	0xffffffff


	//   ....[4]....
        /*0610*/ 	.word	0xffffffff


	//   ....[5]....
        /*0614*/ 	.word	0xffffffff


	//   ....[6]....
        /*0618*/ 	.word	0xffffffff


	//   ....[7]....
        /*061c*/ 	.word	0xffffffff


	//   ....[8]....
        /*0620*/ 	.word	0xffffffff


	//   ....[9]....
        /*0624*/ 	.word	0xffffffff


	//   ....[10]....
        /*0628*/ 	.word	0xffffffff


	//   ....[11]....
        /*062c*/ 	.word	0xffffffff


	//   ....[12]....
        /*0630*/ 	.word	0x05000015


	//   ....[13]....
        /*0634*/ 	.word	0x05000014


	//   ....[14]....
        /*0638*/ 	.word	0x05000016


	//   ....[15]....
        /*063c*/ 	.word	0x05000017


	//   ....[16]....
        /*0640*/ 	.word	0x05000019


	//   ....[17]....
        /*0644*/ 	.word	0x05000018


	//   ....[18]....
        /*0648*/ 	.word	0x0500001a


	//   ....[19]....
        /*064c*/ 	.word	0x0500000f


	//   ....[20]....
        /*0650*/ 	.word	0x05000019


	//   ....[21]....
        /*0654*/ 	.word	0x05000018


	//   ....[22]....
        /*0658*/ 	.word	0x0500001a


	//   ....[23]....
        /*065c*/ 	.word	0x0500001b


	//   ....[24]....
        /*0660*/ 	.word	0x0500001d


	//   ....[25]....
        /*0664*/ 	.word	0x0500001c


	//   ....[26]....
        /*0668*/ 	.word	0x05000020


	//   ....[27]....
        /*066c*/ 	.word	0x0500000f


	//   ....[28]....
        /*0670*/ 	.word	0x05000019


	//   ....[29]....
        /*0674*/ 	.word	0x05000018


	//   ....[30]....
        /*0678*/ 	.word	0x0500001a


	//   ....[31]....
        /*067c*/ 	.word	0x0500001b


	//   ....[32]....
        /*0680*/ 	.word	0x0500001d


	//   ....[33]....
        /*0684*/ 	.word	0x0500001c


	//   ....[34]....
        /*0688*/ 	.word	0x05000020


	//   ....[35]....
        /*068c*/ 	.word	0x0500000f


	//   ....[36]....
        /*0690*/ 	.word	0x05000011


	//   ....[37]....
        /*0694*/ 	.word	0x0500001b


	//   ....[38]....
        /*0698*/ 	.word	0x05000010


	//   ....[39]....
        /*069c*/ 	.word	0x0500001d


	//   ....[40]....
        /*06a0*/ 	.word	0x05000023


	//   ....[41]....
        /*06a4*/ 	.word	0x0500001e


	//   ....[42]....
        /*06a8*/ 	.word	0x05000026


	//   ....[43]....
        /*06ac*/ 	.word	0x05000025


	//   ....[44]....
        /*06b0*/ 	.word	0x0500001c


	//   ....[45]....
        /*06b4*/ 	.word	0x05000016


	//   ....[46]....
        /*06b8*/ 	.word	0x05000011


	//   ....[47]....
        /*06bc*/ 	.word	0x0500001b


	//   ....[48]....
        /*06c0*/ 	.word	0x05000014


	//   ....[49]....
        /*06c4*/ 	.word	0x05000017


	//   ....[50]....
        /*06c8*/ 	.word	0x05000018


	//   ....[51]....
        /*06cc*/ 	.word	0x0500001a


	//   ....[52]....
        /*06d0*/ 	.word	0x05000029


	//   ....[53]....
        /*06d4*/ 	.word	0x05000013


	//   ....[54]....
        /*06d8*/ 	.word	0x05000018


	//   ....[55]....
        /*06dc*/ 	.word	0x0500000e


	//   ....[56]....
        /*06e0*/ 	.word	0x05000014


	//   ....[57]....
        /*06e4*/ 	.word	0x05000012


	//   ....[58]....
        /*06e8*/ 	.word	0x05000015


	//   ....[59]....
        /*06ec*/ 	.word	0x05000017


	//   ....[60]....
        /*06f0*/ 	.word	0x0500002b


	//   ....[61]....
        /*06f4*/ 	.word	0x05000028


	//   ....[62]....
        /*06f8*/ 	.word	0x05000020


	//   ....[63]....
        /*06fc*/ 	.word	0x05000022


	//   ....[64]....
        /*0700*/ 	.word	0x05000021


	//   ....[65]....
        /*0704*/ 	.word	0x05000027


	//   ....[66]....
        /*0708*/ 	.word	0x05000023


	//   ....[67]....
        /*070c*/ 	.word	0x0500001e


	//   ....[68]....
        /*0710*/ 	.word	0x0500001a


	//   ....[69]....
        /*0714*/ 	.word	0x0500001a


	//   ....[70]....
        /*0718*/ 	.word	0x0500001a


	//   ....[71]....
        /*071c*/ 	.word	0x0500001a


	//   ....[72]....
        /*0720*/ 	.word	0x0500001a


	//   ....[73]....
        /*0724*/ 	.word	0x0500001a


	//   ....[74]....
        /*0728*/ 	.word	0x0500001a


	//   ....[75]....
        /*072c*/ 	.word	0x0500001a


	//   ....[76]....
        /*0730*/ 	.word	0x0500001a


	//   ....[77]....
        /*0734*/ 	.word	0x0500001a


	//   ....[78]....
        /*0738*/ 	.word	0x0500001a


	//   ....[79]....
        /*073c*/ 	.word	0x0500001a


	//   ....[80]....
        /*0740*/ 	.word	0x0500001a


	//   ....[81]....
        /*0744*/ 	.word	0x0500001a


	//   ....[82]....
        /*0748*/ 	.word	0x0500001a


	//   ....[83]....
        /*074c*/ 	.word	0x0500001a


	//   ....[84]....
        /*0750*/ 	.word	0x0500001a


	//   ....[85]....
        /*0754*/ 	.word	0x0500001a


	//   ....[86]....
        /*0758*/ 	.word	0x0500001a


	//   ....[87]....
        /*075c*/ 	.word	0x0500001a


	//   ....[88]....
        /*0760*/ 	.word	0x0500001a


	//   ....[89]....
        /*0764*/ 	.word	0x0500001a


	//   ....[90]....
        /*0768*/ 	.word	0x0500001a


	//   ....[91]....
        /*076c*/ 	.word	0x0500001a


	//   ....[92]....
        /*0770*/ 	.word	0x0500001a


	//   ....[93]....
        /*0774*/ 	.word	0x0500001a


	//   ....[94]....
        /*0778*/ 	.word	0x0500001a


	//   ....[95]....
        /*077c*/ 	.word	0x0500001a


	//   ....[96]....
        /*0780*/ 	.word	0x0500001a


	//   ....[97]....
        /*0784*/ 	.word	0x0500001a


	//   ....[98]....
        /*0788*/ 	.word	0x0500001a


	//   ....[99]....
        /*078c*/ 	.word	0x0500001a


	//   ....[100]....
        /*0790*/ 	.word	0x0500001a


	//   ....[101]....
        /*0794*/ 	.word	0x0500001a


	//   ....[102]....
        /*0798*/ 	.word	0x0500001a


	//   ....[103]....
        /*079c*/ 	.word	0x0500001a


	//   ....[104]....
        /*07a0*/ 	.word	0x0500001a


	//   ....[105]....
        /*07a4*/ 	.word	0x0500001a


	//   ....[106]....
        /*07a8*/ 	.word	0x0500001a


	//   ....[107]....
        /*07ac*/ 	.word	0x0500001a


	//   ....[108]....
        /*07b0*/ 	.word	0x0500001a


	//   ....[109]....
        /*07b4*/ 	.word	0x0500001a


	//   ....[110]....
        /*07b8*/ 	.word	0x0500001a


	//   ....[111]....
        /*07bc*/ 	.word	0x0500001a


	//   ....[112]....
        /*07c0*/ 	.word	0x0500001a


	//   ....[113]....
        /*07c4*/ 	.word	0x0500001a


	//   ....[114]....
        /*07c8*/ 	.word	0x0500001a


	//   ....[115]....
        /*07cc*/ 	.word	0x0500001a


	//   ....[116]....
        /*07d0*/ 	.word	0x0500001a


	//   ....[117]....
        /*07d4*/ 	.word	0x0500001a


	//   ....[118]....
        /*07d8*/ 	.word	0x0500001a


	//   ....[119]....
        /*07dc*/ 	.word	0x0500001a


	//   ....[120]....
        /*07e0*/ 	.word	0x0500001a


	//   ....[121]....
        /*07e4*/ 	.word	0x0500001a


	//   ....[122]....
        /*07e8*/ 	.word	0x0500001a


	//   ....[123]....
        /*07ec*/ 	.word	0x0500001a


	//----- nvinfo : EIATTR_COOP_GROUP_INSTR_OFFSETS
	.align		4
.L_685:
        /*07f0*/ 	.byte	0x04, 0x28
        /*07f2*/ 	.short	(.L_687 - .L_686)


	//   ....[0]....
.L_686:
        /*07f4*/ 	.word	0x000030e0


	//   ....[1]....
        /*07f8*/ 	.word	0x000030f0


	//   ....[2]....
        /*07fc*/ 	.word	0x00003140


	//   ....[3]....
        /*0800*/ 	.word	0x00003150


	//   ....[4]....
        /*0804*/ 	.word	0x000039b0


	//   ....[5]....
        /*0808*/ 	.word	0x000039c0


	//   ....[6]....
        /*080c*/ 	.word	0x000039f0


	//   ....[7]....
        /*0810*/ 	.word	0x00003a00


	//   ....[8]....
        /*0814*/ 	.word	0x00003a30


	//   ....[9]....
        /*0818*/ 	.word	0x00003a40


	//   ....[10]....
        /*081c*/ 	.word	0x00003a70


	//   ....[11]....
        /*0820*/ 	.word	0x00003a80


	//   ....[12]....
        /*0824*/ 	.word	0x00005de0


	//   ....[13]....
        /*0828*/ 	.word	0x00005e10


	//   ....[14]....
        /*082c*/ 	.word	0x00005e40


	//   ....[15]....
        /*0830*/ 	.word	0x00005e60


	//   ....[16]....
        /*0834*/ 	.word	0x00005e90


	//   ....[17]....
        /*0838*/ 	.word	0x00005ea0


	//   ....[18]....
        /*083c*/ 	.word	0x00005ed0


	//   ....[19]....
        /*0840*/ 	.word	0x00005ee0


	//   ....[20]....
        /*0844*/ 	.word	0x000060b0


	//   ....[21]....
        /*0848*/ 	.word	0x000060e0


	//   ....[22]....
        /*084c*/ 	.word	0x00006120


	//   ....[23]....
        /*0850*/ 	.word	0x00006140


	//   ....[24]....
        /*0854*/ 	.word	0x00006170


	//   ....[25]....
        /*0858*/ 	.word	0x00006180


	//   ....[26]....
        /*085c*/ 	.word	0x000061b0


	//   ....[27]....
        /*0860*/ 	.word	0x000061c0


	//   ....[28]....
        /*0864*/ 	.word	0x00006350


	//   ....[29]....
        /*0868*/ 	.word	0x00006380


	//   ....[30]....
        /*086c*/ 	.word	0x000063b0


	//   ....[31]....
        /*0870*/ 	.word	0x000063d0


	//   ....[32]....
        /*0874*/ 	.word	0x00006400


	//   ....[33]....
        /*0878*/ 	.word	0x00006410


	//   ....[34]....
        /*087c*/ 	.word	0x00006440


	//   ....[35]....
        /*0880*/ 	.word	0x00006450


	//   ....[36]....
        /*0884*/ 	.word	0x00006650


	//   ....[37]....
        /*0888*/ 	.word	0x00006750


	//   ....[38]....
        /*088c*/ 	.word	0x000067e0


	//   ....[39]....
        /*0890*/ 	.word	0x00006880


	//   ....[40]....
        /*0894*/ 	.word	0x000068b0


	//   ....[41]....
        /*0898*/ 	.word	0x00006900


	//   ....[42]....
        /*089c*/ 	.word	0x00006920


	//   ....[43]....
        /*08a0*/ 	.word	0x00006950


	//   ....[44]....
        /*08a4*/ 	.word	0x00006960


	//   ....[45]....
        /*08a8*/ 	.word	0x00006980


	//   ....[46]....
        /*08ac*/ 	.word	0x00006a00


	//   ....[47]....
        /*08b0*/ 	.word	0x00006a40


	//   ....[48]....
        /*08b4*/ 	.word	0x00006a80


	//   ....[49]....
        /*08b8*/ 	.word	0x00006ab0


	//   ....[50]....
        /*08bc*/ 	.word	0x00006ac0


	//   ....[51]....
        /*08c0*/ 	.word	0x00006ad0


	//   ....[52]....
        /*08c4*/ 	.word	0x00006ae0


	//   ....[53]....
        /*08c8*/ 	.word	0x00006b20


	//   ....[54]....
        /*08cc*/ 	.word	0x00006b60


	//   ....[55]....
        /*08d0*/ 	.word	0x00006b90


	//   ....[56]....
        /*08d4*/ 	.word	0x00006bd0


	//   ....[57]....
        /*08d8*/ 	.word	0x00006bf0


	//   ....[58]....
        /*08dc*/ 	.word	0x00006c20


	//   ....[59]....
        /*08e0*/ 	.word	0x00006c40


	//   ....[60]....
        /*08e4*/ 	.word	0x00006c60


	//   ....[61]....
        /*08e8*/ 	.word	0x00006ca0


	//   ....[62]....
        /*08ec*/ 	.word	0x00006cf0


	//   ....[63]....
        /*08f0*/ 	.word	0x00006d10


	//   ....[64]....
        /*08f4*/ 	.word	0x00006d40


	//   ....[65]....
        /*08f8*/ 	.word	0x00006d50


	//   ....[66]....
        /*08fc*/ 	.word	0x00006e70


	//   ....[67]....
        /*0900*/ 	.word	0x00006ec0


	//   ....[68]....
        /*0904*/ 	.word	0x000070a0


	//   ....[69]....
        /*0908*/ 	.word	0x000070f0


	//   ....[70]....
        /*090c*/ 	.word	0x00007160


	//   ....[71]....
        /*0910*/ 	.word	0x000071c0


	//   ....[72]....
        /*0914*/ 	.word	0x00007230


	//   ....[73]....
        /*0918*/ 	.word	0x00007290


	//   ....[74]....
        /*091c*/ 	.word	0x00007300


	//   ....[75]....
        /*0920*/ 	.word	0x00007360


	//   ....[76]....
        /*0924*/ 	.word	0x00007400


	//   ....[77]....
        /*0928*/ 	.word	0x00007490


	//   ....[78]....
        /*092c*/ 	.word	0x00007500


	//   ....[79]....
        /*0930*/ 	.word	0x00007560


	//   ....[80]....
        /*0934*/ 	.word	0x000075d0


	//   ....[81]....
        /*0938*/ 	.word	0x00007630


	//   ....[82]....
        /*093c*/ 	.word	0x000076a0


	//   ....[83]....
        /*0940*/ 	.word	0x00007700


	//   ....[84]....
        /*0944*/ 	.word	0x000077a0


	//   ....[85]....
        /*0948*/ 	.word	0x00007830


	//   ....[86]....
        /*094c*/ 	.word	0x000078a0


	//   ....[87]....
        /*0950*/ 	.word	0x00007900


	//   ....[88]....
        /*0954*/ 	.word	0x00007970


	//   ....[89]....
        /*0958*/ 	.word	0x000079d0


	//   ....[90]....
        /*095c*/ 	.word	0x00007a40


	//   ....[91]....
        /*0960*/ 	.word	0x00007aa0


	//   ....[92]....
        /*0964*/ 	.word	0x00007b40


	//   ....[93]....
        /*0968*/ 	.word	0x00007c00


	//   ....[94]....
        /*096c*/ 	.word	0x00007d00


	//   ....[95]....
        /*0970*/ 	.word	0x00007d50


	//   ....[96]....
        /*0974*/ 	.word	0x00007e40


	//   ....[97]....
        /*0978*/ 	.word	0x00007e90


	//   ....[98]....
        /*097c*/ 	.word	0x00007f20


	//   ....[99]....
        /*0980*/ 	.word	0x00007f70


	//   ....[100]....
        /*0984*/ 	.word	0x00007fe0


	//   ....[101]....
        /*0988*/ 	.word	0x00008040


	//   ....[102]....
        /*098c*/ 	.word	0x000080b0


	//   ....[103]....
        /*0990*/ 	.word	0x00008110


	//   ....[104]....
        /*0994*/ 	.word	0x00008180


	//   ....[105]....
        /*0998*/ 	.word	0x000081e0


	//   ....[106]....
        /*099c*/ 	.word	0x00008260


	//   ....[107]....
        /*09a0*/ 	.word	0x000082d0


	//   ....[108]....
        /*09a4*/ 	.word	0x00008340


	//   ....[109]....
        /*09a8*/ 	.word	0x000083a0


	//   ....[110]....
        /*09ac*/ 	.word	0x00008420


	//   ....[111]....
        /*09b0*/ 	.word	0x000084a0


	//   ....[112]....
        /*09b4*/ 	.word	0x00008540


	//   ....[113]....
        /*09b8*/ 	.word	0x000085b0


	//   ....[114]....
        /*09bc*/ 	.word	0x00008640


	//   ....[115]....
        /*09c0*/ 	.word	0x000086d0


	//   ....[116]....
        /*09c4*/ 	.word	0x00008740


	//   ....[117]....
        /*09c8*/ 	.word	0x000087a0


	//   ....[118]....
        /*09cc*/ 	.word	0x00008810


	//   ....[119]....
        /*09d0*/ 	.word	0x00008890


	//   ....[120]....
        /*09d4*/ 	.word	0x00008950


	//   ....[121]....
        /*09d8*/ 	.word	0x00008a20


	//   ....[122]....
        /*09dc*/ 	.word	0x00008b00


	//   ....[123]....
        /*09e0*/ 	.word	0x00008bb0


	//----- nvinfo : EIATTR_EXIT_INSTR_OFFSETS
	.align		4
.L_687:
        /*09e4*/ 	.byte	0x04, 0x1c
        /*09e6*/ 	.short	(.L_689 - .L_688)


	//   ....[0]....
.L_688:
        /*09e8*/ 	.word	0x00004e00


	//   ....[1]....
        /*09ec*/ 	.word	0x00007040


	//----- nvinfo : EIATTR_MAX_THREADS
	.align		4
.L_689:
        /*09f0*/ 	.byte	0x04, 0x05
        /*09f2*/ 	.short	(.L_691 - .L_690)
.L_690:
        /*09f4*/ 	.word	0x00000140
        /*09f8*/ 	.word	0x00000001
        /*09fc*/ 	.word	0x00000001


	//----- nvinfo : EIATTR_CRS_STACK_SIZE
	.align		4
.L_691:
        /*0a00*/ 	.byte	0x04, 0x1e
        /*0a02*/ 	.short	(.L_693 - .L_692)
.L_692:
        /*0a04*/ 	.word	0x00000000


	//----- nvinfo : EIATTR_CBANK_PARAM_SIZE
	.align		4
.L_693:
        /*0a08*/ 	.byte	0x03, 0x19
        /*0a0a*/ 	.short	0x0060


	//----- nvinfo : EIATTR_PARAM_CBANK
	.align		4
        /*0a0c*/ 	.byte	0x04, 0x0a
        /*0a0e*/ 	.short	(.L_695 - .L_694)
	.align		4
.L_694:
        /*0a10*/ 	.word	index@(.nv.constant0._ZN13group_norm_v218gn_bwd_cuda_kernelI13__nv_bfloat16Li320ELi3ELi32ELi20ELi1024ELb0ELb1ELi32ELi320ELi320ELi4ELb1ELi10ELb0ELb0ELNS_15WgradSyncMethodE3ENS_16CompileConditionILi900EEEEEvPT_S6_S6_PKS5_S8_S8_S8_PKfflPfPj)
        /*0a14*/ 	.short	0x0210
        /*0a16*/ 	.short	0x0060


	//----- nvinfo : EIATTR_SW_WAR
	.align		4
.L_695:
        /*0a18*/ 	.byte	0x04, 0x36
        /*0a1a*/ 	.short	(.L_697 - .L_696)
.L_696:
        /*0a1c*/ 	.word	0x00000008
.L_697:


//--------------------- .nv.info._ZN13group_norm_v218gn_bwd_cuda_kernelI13__nv_bfloat16Li320ELi3ELi32ELi20ELi1024ELb0ELb1ELi32ELi320ELi320ELi4ELb1ELi12ELb0ELb0ELNS_15WgradSyncMethodE3ENS_16CompileConditionILi900EEEEEvPT_S6_S6_PKS5_S8_S8_S8_PKfflPfPj --------------------------
	.section	.nv.info._ZN13group_norm_v218gn_bwd_cuda_kernelI13__nv_bfloat16Li320ELi3ELi32ELi20ELi1024ELb0ELb1ELi32ELi320ELi320ELi4ELb1ELi12ELb0ELb0ELNS_15WgradSyncMethodE3ENS_16CompileConditionILi900EEEEEvPT_S6_S6_PKS5_S8_S8_S8_PKfflPfPj,"",@"SHT_CUDA_INFO"
	.sectionflags	@""
	.align	4


	//----- nvinfo : EIATTR_CUDA_API_VERSION
	.align		4
        /*0000*/ 	.byte	0x04, 0x37
        /*0002*/ 	.short	(.L_699 - .L_698)
.L_698:
        /*0004*/ 	.word	0x00000082


	//----- nvinfo : EIATTR_KPARAM_INFO
	.align		4
.L_699:
        /*0008*/ 	.byte	0x04, 0x17
        /*000a*/ 	.short	(.L_701 - .L_700)
.L_700:
        /*000c*/ 	.word	0x00000000
        /*0010*/ 	.short	0x000b
        /*0012*/ 	.short	0x0058
        /*0014*/ 	.byte	0x00, 0xf0, 0x21, 0x00


	//----- nvinfo : EIATTR_KPARAM_INFO
	.align		4
.L_701:
        /*0018*/ 	.byte	0x04, 0x17
        /*001a*/ 	.short	(.L_703 - .L_702)
.L_702:
        /*001c*/ 	.word	0x00000000
        /*0020*/ 	.short	0x000a
        /*0022*/ 	.short	0x0050
        /*0024*/ 	.byte	0x00, 0xf0, 0x21, 0x00


	//----- nvinfo : EIATTR_KPARAM_INFO
	.align		4
.L_703:
        /*0028*/ 	.byte	0x04, 0x17
        /*002a*/ 	.short	(.L_705 - .L_704)
.L_704:
        /*002c*/ 	.word	0x00000000
        /*0030*/ 	.short	0x0009
        /*0032*/ 	.short	0x0048
        /*0034*/ 	.byte	0x00, 0xf0, 0x21, 0x00


	//----- nvinfo : EIATTR_KPARAM_INFO
	.align		4
.L_705:
        /*0038*/ 	.byte	0x04, 0x17
        /*003a*/ 	.short	(.L_707 - .L_706)
.L_706:
        /*003c*/ 	.word	0x00000000
        /*0040*/ 	.short	0x0008
        /*0042*/ 	.short	0x0040
        /*0044*/ 	.byte	0x00, 0xf0, 0x11, 0x00


	//----- nvinfo : EIATTR_KPARAM_INFO
	.align		4
.L_707:
        /*0048*/ 	.byte	0x04, 0x17
        /*004a*/ 	.short	(.L_709 - .L_708)
.L_708:
        /*004c*/ 	.word	0x00000000
        /*0050*/ 	.short	0x0007
        /*0052*/ 	.short	0x0038
        /*0054*/ 	.byte	0x00, 0xf0, 0x21, 0x00


	//----- nvinfo : EIATTR_KPARAM_INFO
	.align		4
.L_709:
        /*0058*/ 	.byte	0x04, 0x17
        /*005a*/ 	.short	(.L_711 - .L_710)
.L_710:
        /*005c*/ 	.word	0x00000000
        /*0060*/ 	.short	0x0006
        /*0062*/ 	.short	0x0030
        /*0064*/ 	.byte	0x00, 0xf0, 0x21, 0x00


	//----- nvinfo : EIATTR_KPARAM_INFO
	.align		4
.L_711:
        /*0068*/ 	.byte	0x04, 0x17
        /*006a*/ 	.short	(.L_713 - .L_712)
.L_712:
        /*006c*/ 	.word	0x00000000
        /*0070*/ 	.short	0x0005
        /*0072*/ 	.short	0x0028
        /*0074*/ 	.byte	0x00, 0xf0, 0x21, 0x00


	//----- nvinfo : EIATTR_KPARAM_INFO
	.align		4
.L_713:
        /*0078*/ 	.byte	0x04, 0x17
        /*007a*/ 	.short	(.L_715 - .L_714)
.L_714:
        /*007c*/ 	.word	0x00000000
        /*0080*/ 	.short	0x0004
        /*0082*/ 	.short	0x0020
        /*0084*/ 	.byte	0x00, 0xf0, 0x21, 0x00


	//----- nvinfo : EIATTR_KPARAM_INFO
	.align		4
.L_715:
        /*0088*/ 	.byte	0x04, 0x17
        /*008a*/ 	.short	(.L_717 - .L_716)
.L_716:
        /*008c*/ 	.word	0x00000000
        /*0090*/ 	.short	0x0003
        /*0092*/ 	.short	0x0018
        /*0094*/ 	.byte	0x00, 0xf0, 0x21, 0x00


	//----- nvinfo : EIATTR_KPARAM_INFO
	.align		4
.L_717:
        /*0098*/ 	.byte	0x04, 0x17
        /*009a*/ 	.short	(.L_719 - .L_718)
.L_718:
        /*009c*/ 	.word	0x00000000
        /*00a0*/ 	.short	0x0002
        /*00a2*/ 	.short	0x0010
        /*00a4*/ 	.byte	0x00, 0xf0, 0x21, 0x00


	//----- nvinfo : EIATTR_KPARAM_INFO
	.align		4
.L_719:
        /*00a8*/ 	.byte	0x04, 0x17
        /*00aa*/ 	.short	(.L_721 - .L_720)
.L_720:
        /*00ac*/ 	.word	0x00000000
        /*00b0*/ 	.short	0x0001
        /*00b2*/ 	.short	0x0008
        /*00b4*/ 	.byte	0x00, 0xf0, 0x21, 0x00


	//----- nvinfo : EIATTR_KPARAM_INFO
	.align		4
.L_721:
        /*00b8*/ 	.byte	0x04, 0x17
        /*00ba*/ 	.short	(.L_723 - .L_722)
.L_722:
        /*00bc*/ 	.word	0x00000000
        /*00c0*/ 	.short	0x0000
        /*00c2*/ 	.short	0x0000
        /*00c4*/ 	.byte	0x00, 0xf0, 0x21, 0x00


	//----- nvinfo : EIATTR_SPARSE_MMA_MASK
	.align		4
.L_723:
        /*00c8*/ 	.byte	0x03, 0x50
        /*00ca*/ 	.short	0x0000


	//----- nvinfo : EIATTR_MAXREG_COUNT
	.align		4
        /*00cc*/ 	.byte	0x03, 0x1b
        /*00ce*/ 	.short	0x0040


	//----- nvinfo : EIATTR_NUM_BARRIERS
	.align		4
        /*00d0*/ 	.byte	0x02, 0x4c
        /*00d2*/ 	.byte	0x01
	.zero		1


	//----- nvinfo : EIATTR_ANNOTATIONS
	.align		4
        /*00d4*/ 	.byte	0x04, 0x55
        /*00d6*/ 	.short	(.L_725 - .L_724)


	//   ....[0]....
.L_724:
        /* <DEDUP_REMOVED lines=83> */


	//----- nvinfo : EIATTR_MERCURY_ISA_VERSION
	.align		4
.L_725:
        /*05f8*/ 	.byte	0x03, 0x5f
        /*05fa*/ 	.short	0x0101


	//----- nvinfo : EIATTR_COOP_GROUP_MASK_REGIDS
	.align		4
        /*05fc*/ 	.byte	0x04, 0x29
        /*05fe*/ 	.short	(.L_727 - .L_726)


	//   ....[0]....
.L_726:
        /*0600*/ 	.word	0xffffffff


	//   ....[1]....
        /*0604*/ 	.word	0xffffffff


	//   ....[2]....
        /*0608*/ 	.word	0xffffffff


	//   ....[3]....
        /*060c*/ 	.word	0xffffffff


	//   ....[4]....
        /*0610*/ 	.word	0xffffffff


	//   ....[5]....
        /*0614*/ 	.word	0xffffffff


	//   ....[6]....
        /*0618*/ 	.word	0xffffffff


	//   ....[7]....
        /*061c*/ 	.word	0xffffffff


	//   ....[8]....
        /*0620*/ 	.word	0xffffffff


	//   ....[9]....
        /*0624*/ 	.word	0xffffffff


	//   ....[10]....
        /*0628*/ 	.word	0xffffffff


	//   ....[11]....
        /*062c*/ 	.word	0xffffffff


	//   ....[12]....
        /*0630*/ 	.word	0x05000015


	//   ....[13]....
        /*0634*/ 	.word	0x05000014


	//   ....[14]....
        /*0638*/ 	.word	0x05000016


	//   ....[15]....
        /*063c*/ 	.word	0x05000017


	//   ....[16]....
        /*0640*/ 	.word	0x05000019


	//   ....[17]....
        /*0644*/ 	.word	0x05000018


	//   ....[18]....
        /*0648*/ 	.word	0x0500001a


	//   ....[19]....
        /*064c*/ 	.word	0x0500000f


	//   ....[20]....
        /*0650*/ 	.word	0x05000019


	//   ....[21]....
        /*0654*/ 	.word	0x05000018


	//   ....[22]....
        /*0658*/ 	.word	0x0500001a


	//   ....[23]....
        /*065c*/ 	.word	0x0500001b


	//   ....[24]....
        /*0660*/ 	.word	0x0500001d


	//   ....[25]....
        /*0664*/ 	.word	0x0500001c


	//   ....[26]....
        /*0668*/ 	.word	0x05000020


	//   ....[27]....
        /*066c*/ 	.word	0x0500000f


	//   ....[28]....
        /*0670*/ 	.word	0x05000019


	//   ....[29]....
        /*0674*/ 	.word	0x05000018


	//   ....[30]....
        /*0678*/ 	.word	0x0500001a


	//   ....[31]....
        /*067c*/ 	.word	0x0500001b


	//   ....[32]....
        /*0680*/ 	.word	0x0500001d


	//   ....[33]....
        /*0684*/ 	.word	0x0500001c


	//   ....[34]....
        /*0688*/ 	.word	0x05000020


	//   ....[35]....
        /*068c*/ 	.word	0x0500000f


	//   ....[36]....
        /*0690*/ 	.word	0x05000011


	//   ....[37]....
        /*0694*/ 	.word	0x0500001b


	//   ....[38]....
        /*0698*/ 	.word	0x05000010


	//   ....[39]....
        /*069c*/ 	.word	0x0500001d


	//   ....[40]....
        /*06a0*/ 	.word	0x05000023


	//   ....[41]....
        /*06a4*/ 	.word	0x0500001e


	//   ....[42]....
        /*06a8*/ 	.word	0x05000026


	//   ....[43]....
        /*06ac*/ 	.word	0x05000025


	//   ....[44]....
        /*06b0*/ 	.word	0x0500001c


	//   ....[45]....
        /*06b4*/ 	.word	0x05000016


	//   ....[46]....
        /*06b8*/ 	.word	0x05000011


	//   ....[47]....
        /*06bc*/ 	.word	0x0500001b


	//   ....[48]....
        /*06c0*/ 	.word	0x05000014


	//   ....[49]....
        /*06c4*/ 	.word	0x05000017


	//   ....[50]....
        /*06c8*/ 	.word	0x05000018


	//   ....[51]....
        /*06cc*/ 	.word	0x0500001a


	//   ....[52]....
        /*06d0*/ 	.word	0x05000029


	//   ....[53]....
        /*06d4*/ 	.word	0x05000013


	//   ....[54]....
        /*06d8*/ 	.word	0x05000018


	//   ....[55]....
        /*06dc*/ 	.word	0x0500000e


	//   ....[56]....
        /*06e0*/ 	.word	0x05000014


	//   ....[57]....
        /*06e4*/ 	.word	0x05000012


	//   ....[58]....
        /*06e8*/ 	.word	0x05000015


	//   ....[59]....
        /*06ec*/ 	.word	0x05000017


	//   ....[60]....
        /*06f0*/ 	.word	0x0500002b


	//   ....[61]....
        /*06f4*/ 	.word	0x05000028


	//   ....[62]....
        /*06f8*/ 	.word	0x05000020


	//   ....[63]....
        /*06fc*/ 	.word	0x05000022


	//   ....[64]....
        /*0700*/ 	.word	0x05000021


	//   ....[65]....
        /*0704*/ 	.word	0x05000027


	//   ....[66]....
        /*0708*/ 	.word	0x05000023


	//   ....[67]....
        /*070c*/ 	.word	0x0500001e


	//   ....[68]....
        /*0710*/ 	.word	0x0500001a


	//   ....[69]....
        /*0714*/ 	.word	0x0500001a


	//   ....[70]....
        /*0718*/ 	.word	0x0500001a


	//   ....[71]....
        /*071c*/ 	.word	0x0500001a


	//   ....[72]....
        /*0720*/ 	.word	0x0500001a


	//   ....[73]....
        /*0724*/ 	.word	0x0500001a


	//   ....[74]....
        /*0728*/ 	.word	0x0500001a


	//   ....[75]....
        /*072c*/ 	.word	0x0500001a


	//   ....[76]....
        /*0730*/ 	.word	0x0500001a


	//   ....[77]....
        /*0734*/ 	.word	0x0500001a


	//   ....[78]....
        /*0738*/ 	.word	0x0500001a


	//   ....[79]....
        /*073c*/ 	.word	0x0500001a


	//   ....[80]....
        /*0740*/ 	.word	0x0500001a


	//   ....[81]....
        /*0744*/ 	.word	0x0500001a


	//   ....[82]....
        /*0748*/ 	.word	0x0500001a


	//   ....[83]....
        /*074c*/ 	.word	0x0500001a


	//   ....[84]....
        /*0750*/ 	.word	0x0500001a


	//   ....[85]....
        /*0754*/ 	.word	0x0500001a


	//   ....[86]....
        /*0758*/ 	.word	0x0500001a


	//   ....[87]....
        /*075c*/ 	.word	0x0500001a


	//   ....[88]....
        /*0760*/ 	.word	0x0500001a


	//   ....[89]....
        /*0764*/ 	.word	0x0500001a


	//   ....[90]....
        /*0768*/ 	.word	0x0500001a


	//   ....[91]....
        /*076c*/ 	.word	0x0500001a


	//   ....[92]....
        /*0770*/ 	.word	0x0500001a


	//   ....[93]....
        /*0774*/ 	.word	0x0500001a


	//   ....[94]....
        /*0778*/ 	.word	0x0500001a


	//   ....[95]....
        /*077c*/ 	.word	0x0500001a


	//   ....[96]....
        /*0780*/ 	.word	0x0500001a


	//   ....[97]....
        /*0784*/ 	.word	0x0500001a


	//   ....[98]....
        /*0788*/ 	.word	0x0500001a


	//   ....[99]....
        /*078c*/ 	.word	0x0500001a


	//   ....[100]....
        /*0790*/ 	.word	0x0500001a


	//   ....[101]....
        /*0794*/ 	.word	0x0500001a


	//   ....[102]....
        /*0798*/ 	.word	0x0500001a


	//   ....[103]....
        /*079c*/ 	.word	0x0500001a


	//   ....[104]....
        /*07a0*/ 	.word	0x0500001a


	//   ....[105]....
        /*07a4*/ 	.word	0x0500001a


	//   ....[106]....
        /*07a8*/ 	.word	0x0500001a


	//   ....[107]....
        /*07ac*/ 	.word	0x0500001a


	//   ....[108]....
        /*07b0*/ 	.word	0x0500001a


	//   ....[109]....
        /*07b4*/ 	.word	0x0500001a


	//   ....[110]....
        /*07b8*/ 	.word	0x0500001a


	//   ....[111]....
        /*07bc*/ 	.word	0x0500001a


	//   ....[112]....
        /*07c0*/ 	.word	0x0500001a


	//   ....[113]....
        /*07c4*/ 	.word	0x0500001a


	//   ....[114]....
        /*07c8*/ 	.word	0x0500001a


	//   ....[115]....
        /*07cc*/ 	.word	0x0500001a


	//   ....[116]....
        /*07d0*/ 	.word	0x0500001a


	//   ....[117]....
        /*07d4*/ 	.word	0x0500001a


	//   ....[118]....
        /*07d8*/ 	.word	0x0500001a


	//   ....[119]....
        /*07dc*/ 	.word	0x0500001a


	//   ....[120]....
        /*07e0*/ 	.word	0x0500001a


	//   ....[121]....
        /*07e4*/ 	.word	0x0500001a


	//   ....[122]....
        /*07e8*/ 	.word	0x0500001a


	//   ....[123]....
        /*07ec*/ 	.word	0x0500001a


	//----- nvinfo : EIATTR_COOP_GROUP_INSTR_OFFSETS
	.align		4
.L_727:
        /*07f0*/ 	.byte	0x04, 0x28
        /*07f2*/ 	.short	(.L_729 - .L_728)


	//   ....[0]....
.L_728:
        /*07f4*/ 	.word	0x000030e0


	//   ....[1]....
        /*07f8*/ 	.word	0x000030f0


	//   ....[2]....
        /*07fc*/ 	.word	0x00003140


	//   ....[3]....
        /*0800*/ 	.word	0x00003150


	//   ....[4]....
        /*0804*/ 	.word	0x000039b0


	//   ....[5]....
        /*0808*/ 	.word	0x000039c0


	//   ....[6]....
        /*080c*/ 	.word	0x000039f0


	//   ....[7]....
        /*0810*/ 	.word	0x00003a00


	//   ....[8]....
        /*0814*/ 	.word	0x00003a30


	//   ....[9]....
        /*0818*/ 	.word	0x00003a40


	//   ....[10]....
        /*081c*/ 	.word	0x00003a70


	//   ....[11]....
        /*0820*/ 	.word	0x00003a80


	//   ....[12]....
        /*0824*/ 	.word	0x00005de0


	//   ....[13]....
        /*0828*/ 	.word	0x00005e10


	//   ....[14]....
        /*082c*/ 	.word	0x00005e40


	//   ....[15]....
        /*0830*/ 	.word	0x00005e60


	//   ....[16]....
        /*0834*/ 	.word	0x00005e90


	//   ....[17]....
        /*0838*/ 	.word	0x00005ea0


	//   ....[18]....
        /*083c*/ 	.word	0x00005ed0


	//   ....[19]....
        /*0840*/ 	.word	0x00005ee0


	//   ....[20]....
        /*0844*/ 	.word	0x000060b0


	//   ....[21]....
        /*0848*/ 	.word	0x000060e0


	//   ....[22]....
        /*084c*/ 	.word	0x00006120


	//   ....[23]....
        /*0850*/ 	.word	0x00006140


	//   ....[24]....
        /*0854*/ 	.word	0x00006170


	//   ....[25]....
        /*0858*/ 	.word	0x00006180


	//   ....[26]....
        /*085c*/ 	.word	0x000061b0


	//   ....[27]....
        /*0860*/ 	.word	0x000061c0


	//   ....[28]....
        /*0864*/ 	.word	0x00006350


	//   ....[29]....
        /*0868*/ 	.word	0x00006380


	//   ....[30]....
        /*086c*/ 	.word	0x000063b0


	//   ....[31]....
        /*0870*/ 	.word	0x000063d0


	//   ....[32]....
        /*0874*/ 	.word	0x00006400


	//   ....[33]....
        /*0878*/ 	.word	0x00006410


	//   ....[34]....
        /*087c*/ 	.word	0x00006440


	//   ....[35]....
        /*0880*/ 	.word	0x00006450


	//   ....[36]....
        /*0884*/ 	.word	0x00006650


	//   ....[37]....
        /*0888*/ 	.word	0x00006750


	//   ....[38]....
        /*088c*/ 	.word	0x000067e0


	//   ....[39]....
        /*0890*/ 	.word	0x00006880


	//   ....[40]....
        /*0894*/ 	.word	0x000068b0


	//   ....[41]....
        /*0898*/ 	.word	0x00006900


	//   ....[42]....
        /*089c*/ 	.word	0x00006920


	//   ....[43]....
        /*08a0*/ 	.word	0x00006950


	//   ....[44]....
        /*08a4*/ 	.word	0x00006960


	//   ....[45]....
        /*08a8*/ 	.word	0x00006980


	//   ....[46]....
        /*08ac*/ 	.word	0x00006a00


	//   ....[47]....
        /*08b0*/ 	.word	0x00006a40


	//   ....[48]....
        /*08b4*/ 	.word	0x00006a80


	//   ....[49]....
        /*08b8*/ 	.word	0x00006ab0


	//   ....[50]....
        /*08bc*/ 	.word	0x00006ac0


	//   ....[51]....
        /*08c0*/ 	.word	0x00006ad0


	//   ....[52]....
        /*08c4*/ 	.word	0x00006ae0


	//   ....[53]....
        /*08c8*/ 	.word	0x00006b20


	//   ....[54]....
        /*08cc*/ 	.word	0x00006b60


	//   ....[55]....
        /*08d0*/ 	.word	0x00006b90


	//   ....[56]....
        /*08d4*/ 	.word	0x00006bd0


	//   ....[57]....
        /*08d8*/ 	.word	0x00006bf0


	//   ....[58]....
        /*08dc*/ 	.word	0x00006c20


	//   ....[59]....
        /*08e0*/ 	.word	0x00006c40


	//   ....[60]....
        /*08e4*/ 	.word	0x00006c60


	//   ....[61]....
        /*08e8*/ 	.word	0x00006ca0


	//   ....[62]....
        /*08ec*/ 	.word	0x00006cf0


	//   ....[63]....
        /*08f0*/ 	.word	0x00006d10


	//   ....[64]....
        /*08f4*/ 	.word	0x00006d40


	//   ....[65]....
        /*08f8*/ 	.word	0x00006d50


	//   ....[66]....
        /*08fc*/ 	.word	0x00006e70


	//   ....[67]....
        /*0900*/ 	.word	0x00006ec0


	//   ....[68]....
        /*0904*/ 	.word	0x000070a0


	//   ....[69]....
        /*0908*/ 	.word	0x000070f0


	//   ....[70]....
        /*090c*/ 	.word	0x00007160


	//   ....[71]....
        /*0910*/ 	.word	0x000071c0


	//   ....[72]....
        /*0914*/ 	.word	0x00007230


	//   ....[73]....
        /*0918*/ 	.word	0x00007290


	//   ....[74]....
        /*091c*/ 	.word	0x00007300


	//   ....[75]....
        /*0920*/ 	.word	0x00007360


	//   ....[76]....
        /*0924*/ 	.word	0x00007400


	//   ....[77]....
        /*0928*/ 	.word	0x00007490


	//   ....[78]....
        /*092c*/ 	.word	0x00007500


	//   ....[79]....
        /*0930*/ 	.word	0x00007560


	//   ....[80]....
        /*0934*/ 	.word	0x000075d0


	//   ....[81]....
        /*0938*/ 	.word	0x00007630


	//   ....[82]....
        /*093c*/ 	.word	0x000076a0


	//   ....[83]....
        /*0940*/ 	.word	0x00007700


	//   ....[84]....
        /*0944*/ 	.word	0x000077a0


	//   ....[85]....
        /*0948*/ 	.word	0x00007830


	//   ....[86]....
        /*094c*/ 	.word	0x000078a0


	//   ....[87]....
        /*0950*/ 	.word	0x00007900


	//   ....[88]....
        /*0954*/ 	.word	0x00007970


	//   ....[89]....
        /*0958*/ 	.word	0x000079d0


	//   ....[90]....
        /*095c*/ 	.word	0x00007a40


	//   ....[91]....
        /*0960*/ 	.word	0x00007aa0


	//   ....[92]....
        /*0964*/ 	.word	0x00007b40


	//   ....[93]....
        /*0968*/ 	.word	0x00007c00


	//   ....[94]....
        /*096c*/ 	.word	0x00007d00


	//   ....[95]....
        /*0970*/ 	.word	0x00007d50


	//   ....[96]....
        /*0974*/ 	.word	0x00007e40


	//   ....[97]....
        /*0978*/ 	.word	0x00007e90


	//   ....[98]....
        /*097c*/ 	.word	0x00007f20


	//   ....[99]....
        /*0980*/ 	.word	0x00007f70


	//   ....[100]....
        /*0984*/ 	.word	0x00007fe0


	//   ....[101]....
        /*0988*/ 	.word	0x00008040


	//   ....[102]....
        /*098c*/ 	.word	0x000080b0


	//   ....[103]....
        /*0990*/ 	.word	0x00008110


	//   ....[104]....
        /*0994*/ 	.word	0x00008180


	//   ....[105]....
        /*0998*/ 	.word	0x000081e0


	//   ....[106]....
        /*099c*/ 	.word	0x00008260


	//   ....[107]....
        /*09a0*/ 	.word	0x000082d0


	//   ....[108]....
        /*09a4*/ 	.word	0x00008340


	//   ....[109]....
        /*09a8*/ 	.word	0x000083a0


	//   ....[110]....
        /*09ac*/ 	.word	0x00008420


	//   ....[111]....
        /*09b0*/ 	.word	0x000084a0


	//   ....[112]....
        /*09b4*/ 	.word	0x00008540


	//   ....[113]....
        /*09b8*/ 	.word	0x000085b0


	//   ....[114]....
        /*09bc*/ 	.word	0x00008640


	//   ....[115]....
        /*09c0*/ 	.word	0x000086d0


	//   ....[116]....
        /*09c4*/ 	.word	0x00008740


	//   ....[117]....
        /*09c8*/ 	.word	0x000087a0


	//   ....[118]....
        /*09cc*/ 	.word	0x00008810


	//   ....[119]....
        /*09d0*/ 	.word	0x00008890


	//   ....[120]....
        /*09d4*/ 	.word	0x00008950


	//   ....[121]....
        /*09d8*/ 	.word	0x00008a20


	//   ....[122]....
        /*09dc*/ 	.word	0x00008b00


	//   ....[123]....
        /*09e0*/ 	.word	0x00008bb0


	//----- nvinfo : EIATTR_EXIT_INSTR_OFFSETS
	.align		4
.L_729:
        /*09e4*/ 	.byte	0x04, 0x1c
        /*09e6*/ 	.short	(.L_731 - .L_730)


	//   ....[0]....
.L_730:
        /*09e8*/ 	.word	0x00004e00


	//   ....[1]....
        /*09ec*/ 	.word	0x00007040


	//----- nvinfo : EIATTR_MAX_THREADS
	.align		4
.L_731:
        /*09f0*/ 	.byte	0x04, 0x05
        /*09f2*/ 	.short	(.L_733 - .L_732)
.L_732:
        /*09f4*/ 	.word	0x00000140
        /*09f8*/ 	.word	0x00000001
        /*09fc*/ 	.word	0x00000001


	//----- nvinfo : EIATTR_CRS_STACK_SIZE
	.align		4
.L_733:
        /*0a00*/ 	.byte	0x04, 0x1e
        /*0a02*/ 	.short	(.L_735 - .L_734)
.L_734:
        /*0a04*/ 	.word	0x00000000


	//----- nvinfo : EIATTR_CBANK_PARAM_SIZE
	.align		4
.L_735:
        /*0a08*/ 	.byte	0x03, 0x19
        /*0a0a*/ 	.short	0x0060


	//----- nvinfo : EIATTR_PARAM_CBANK
	.align		4
        /*0a0c*/ 	.byte	0x04, 0x0a
        /*0a0e*/ 	.short	(.L_737 - .L_736)
	.align		4
.L_736:
        /*0a10*/ 	.word	index@(.nv.constant0._ZN13group_norm_v218gn_bwd_cuda_kernelI13__nv_bfloat16Li320ELi3ELi32ELi20ELi1024ELb0ELb1ELi32ELi320ELi320ELi4ELb1ELi12ELb0ELb0ELNS_15WgradSyncMethodE3ENS_16CompileConditionILi900EEEEEvPT_S6_S6_PKS5_S8_S8_S8_PKfflPfPj)
        /*0a14*/ 	.short	0x0210
        /*0a16*/ 	.short	0x0060


	//----- nvinfo : EIATTR_SW_WAR
	.align		4
.L_737:
        /*0a18*/ 	.byte	0x04, 0x36
        /*0a1a*/ 	.short	(.L_739 - .L_738)
.L_738:
        /*0a1c*/ 	.word	0x00000008
.L_739:


//--------------------- .nv.info._ZN13group_norm_v218gn_bwd_cuda_kernelI13__nv_bfloat16Li320ELi3ELi16ELi40ELi1024ELb1ELb1ELi8ELi320ELi320ELi4ELb1ELi2ELb0ELb0ELNS_15WgradSyncMethodE3ENS_16CompileConditionILi900EEEEEvPT_S6_S6_PKS5_S8_S8_S8_PKfflPfPj --------------------------
	.section	.nv.info._ZN13group_norm_v218gn_bwd_cuda_kernelI13__nv_bfloat16Li320ELi3ELi16ELi40ELi1024ELb1ELb1ELi8ELi320ELi320ELi4ELb1ELi2ELb0ELb0ELNS_15WgradSyncMethodE3ENS_16CompileConditionILi900EEEEEvPT_S6_S6_PKS5_S8_S8_S8_PKfflPfPj,"",@"SHT_CUDA_INFO"
	.sectionflags	@""
	.align	4


	//----- nvinfo : EIATTR_CUDA_API_VERSION
	.align		4
        /*0000*/ 	.byte	0x04, 0x37
        /*0002*/ 	.short	(.L_741 - .L_740)
.L_740:
        /*0004*/ 	.word	0x00000082


	//----- nvinfo : EIATTR_KPARAM_INFO
	.align		4
.L_741:
        /*0008*/ 	.byte	0x04, 0x17
        /*000a*/ 	.short	(.L_743 - .L_742)
.L_742:
        /*000c*/ 	.word	0x00000000
        /*0010*/ 	.short	0x000b
        /*0012*/ 	.short	0x0058
        /*0014*/ 	.byte	0x00, 0xf0, 0x21, 0x00


	//----- nvinfo : EIATTR_KPARAM_INFO
	.align		4
.L_743:
        /*0018*/ 	.byte	0x04, 0x17
        /*001a*/ 	.short	(.L_745 - .L_744)
.L_744:
        /*001c*/ 	.word	0x00000000
        /*0020*/ 	.short	0x000a
        /*0022*/ 	.short	0x0050
        /*0024*/ 	.byte	0x00, 0xf0, 0x21, 0x00


	//----- nvinfo : EIATTR_KPARAM_INFO
	.align		4
.L_745:
        /*0028*/ 	.byte	0x04, 0x17
        /*002a*/ 	.short	(.L_747 - .L_746)
.L_746:
        /*002c*/ 	.word	0x00000000
        /*0030*/ 	.short	0x0009
        /*0032*/ 	.short	0x0048
        /*0034*/ 	.byte	0x00, 0xf0, 0x21, 0x00


	//----- nvinfo : EIATTR_KPARAM_INFO
	.align		4
.L_747:
        /*0038*/ 	.byte	0x04, 0x17
        /*003a*/ 	.short	(.L_749 - .L_748)
.L_748:
        /*003c*/ 	.word	0x00000000
        /*0040*/ 	.short	0x0008
        /*0042*/ 	.short	0x0040
        /*0044*/ 	.byte	0x00, 0xf0, 0x11, 0x00


	//----- nvinfo : EIATTR_KPARAM_INFO
	.align		4
.L_749:
        /*0048*/ 	.byte	0x04, 0x17
        /*004a*/ 	.short	(.L_751 - .L_750)
.L_750:
        /*004c*/ 	.word	0x00000000
        /*0050*/ 	.short	0x0007
        /*0052*/ 	.short	0x0038
        /*0054*/ 	.byte	0x00, 0xf0, 0x21, 0x00


	//----- nvinfo : EIATTR_KPARAM_INFO
	.align		4
.L_751:
        /*0058*/ 	.byte	0x04, 0x17
        /*005a*/ 	.short	(.L_753 - .L_752)
.L_752:
        /*005c*/ 	.word	0x00000000
        /*0060*/ 	.short	0x0006
        /*0062*/ 	.short	0x0030
        /*0064*/ 	.byte	0x00, 0xf0, 0x21, 0x00


	//----- nvinfo : EIATTR_KPARAM_INFO
	.align		4
.L_753:
        /*0068*/ 	.byte	0x04, 0x17
        /*006a*/ 	.short	(.L_755 - .L_754)
.L_754:
        /*006c*/ 	.word	0x00000000
        /*0070*/ 	.short	0x0005
        /*0072*/ 	.short	0x0028
        /*0074*/ 	.byte	0x00, 0xf0, 0x21, 0x00


	//----- nvinfo : EIATTR_KPARAM_INFO
	.align		4
.L_755:
        /*0078*/ 	.byte	0x04, 0x17
        /*007a*/ 	.short	(.L_757 - .L_756)
.L_756:
        /*007c*/ 	.word	0x00000000
        /*0080*/ 	.short	0x0004
        /*0082*/ 	.short	0x0020
        /*0084*/ 	.byte	0x00, 0xf0, 0x21, 0x00


	//----- nvinfo : EIATTR_KPARAM_INFO
	.align		4
.L_757:
        /*0088*/ 	.byte	0x04, 0x17
        /*008a*/ 	.short	(.L_759 - .L_758)
.L_758:
        /*008c*/ 	.word	0x00000000
        /*0090*/ 	.short	0x0003
        /*0092*/ 	.short	0x0018
        /*0094*/ 	.byte	0x00, 0xf0, 0x21, 0x00


	//----- nvinfo : EIATTR_KPARAM_INFO
	.align		4
.L_759:
        /*0098*/ 	.byte	0x04, 0x17
        /*009a*/ 	.short	(.L_761 - .L_760)
.L_760:
        /*009c*/ 	.word	0x00000000
        /*00a0*/ 	.short	0x0002
        /*00a2*/ 	.short	0x0010
        /*00a4*/ 	.byte	0x00, 0xf0, 0x21, 0x00


	//----- nvinfo : EIATTR_KPARAM_INFO
	.align		4
.L_761:
        /*00a8*/ 	.byte	0x04, 0x17
        /*00aa*/ 	.short	(.L_763 - .L_762)
.L_762:
        /*00ac*/ 	.word	0x00000000
        /*00b0*/ 	.short	0x0001
        /*00b2*/ 	.short	0x0008
        /*00b4*/ 	.byte	0x00, 0xf0, 0x21, 0x00


	//----- nvinfo : EIATTR_KPARAM_INFO
	.align		4
.L_763:
        /*00b8*/ 	.byte	0x04, 0x17
        /*00ba*/ 	.short	(.L_765 - .L_764)
.L_764:
        /*00bc*/ 	.word	0x00000000
        /*00c0*/ 	.short	0x0000
        /*00c2*/ 	.short	0x0000
        /*00c4*/ 	.byte	0x00, 0xf0, 0x21, 0x00


	//----- nvinfo : EIATTR_SPARSE_MMA_MASK
	.align		4
.L_765:
        /*00c8*/ 	.byte	0x03, 0x50
        /*00ca*/ 	.short	0x0000


	//----- nvinfo : EIATTR_MAXREG_COUNT
	.align		4
        /*00cc*/ 	.byte	0x03, 0x1b
        /*00ce*/ 	.short	0x0040


	//----- nvinfo : EIATTR_NUM_BARRIERS
	.align		4
        /*00d0*/ 	.byte	0x02, 0x4c
        /*00d2*/ 	.byte	0x01
	.zero		1


	//----- nvinfo : EIATTR_MERCURY_ISA_VERSION
	.align		4
        /*00d4*/ 	.byte	0x03, 0x5f
        /*00d6*/ 	.short	0x0101


	//----- nvinfo : EIATTR_COOP_GROUP_MASK_REGIDS
	.align		4
        /*00d8*/ 	.byte	0x04, 0x29
        /*00da*/ 	.short	(.L_767 - .L_766)


	//   ....[0]....
.L_766:
        /*00dc*/ 	.word	0xffffffff


	//   ....[1]....
        /*00e0*/ 	.word	0xffffffff


	//   ....[2]....
        /*00e4*/ 	.word	0xffffffff


	//   ....[3]....
        /*00e8*/ 	.word	0xffffffff


	//   ....[4]....
        /*00ec*/ 	.word	0xffffffff


	//   ....[5]....
        /*00f0*/ 	.word	0xffffffff


	//   ....[6]....
        /*00f4*/ 	.word	0xffffffff


	//   ....[7]....
        /*00f8*/ 	.word	0xffffffff


	//   ....[8]....
        /*00fc*/ 	.word	0xffffffff


	//   ....[9]....
        /*0100*/ 	.word	0xffffffff


	//   ....[10]....
        /*0104*/ 	.word	0xffffffff


	//   ....[11]....
        /*0108*/ 	.word	0xffffffff


	//   ....[12]....
        /*010c*/ 	.word	0xffffffff


	//   ....[13]....
        /*0110*/ 	.word	0xffffffff


	//   ....[14]....
        /*0114*/ 	.word	0x05000017


	//   ....[15]....
        /*0118*/ 	.word	0x05000016


	//   ....[16]....
        /*011c*/ 	.word	0x05000018


	//   ....[17]....
        /*0120*/ 	.word	0x05000019


	//   ....[18]....
        /*0124*/ 	.word	0x0500001b


	//   ....[19]....
        /*0128*/ 	.word	0x0500001a


	//   ....[20]....
        /*012c*/ 	.word	0x0500001c


	//   ....[21]....
        /*0130*/ 	.word	0x05000011


	//   ....[22]....
        /*0134*/ 	.word	0x0500001b


	//   ....[23]....
        /*0138*/ 	.word	0x0500001a


	//   ....[24]....
        /*013c*/ 	.word	0x0500001c


	//   ....[25]....
        /*0140*/ 	.word	0x0500001d


	//   ....[26]....
        /*0144*/ 	.word	0x0500001f


	//   ....[27]....
        /*0148*/ 	.word	0x0500001e


	//   ....[28]....
        /*014c*/ 	.word	0x05000022


	//   ....[29]....
        /*0150*/ 	.word	0x05000011


	//   ....[30]....
        /*0154*/ 	.word	0x0500001b


	//   ....[31]....
        /*0158*/ 	.word	0x0500001a


	//   ....[32]....
        /*015c*/ 	.word	0x0500001c


	//   ....[33]....
        /*0160*/ 	.word	0x0500001d


	//   ....[34]....
        /*0164*/ 	.word	0x0500001f


	//   ....[35]....
        /*0168*/ 	.word	0x0500001e


	//   ....[36]....
        /*016c*/ 	.word	0x05000022


	//   ....[37]....
        /*0170*/ 	.word	0x05000011


	//   ....[38]....
        /*0174*/ 	.word	0x0500001d


	//   ....[39]....
        /*0178*/ 	.word	0x05000020


	//   ....[40]....
        /*017c*/ 	.word	0x0500001d


	//   ....[41]....
        /*0180*/ 	.word	0x05000028


	//   ....[42]....
        /*0184*/ 	.word	0x05000025


	//   ....[43]....
        /*0188*/ 	.word	0x0500001f


	//   ....[44]....
        /*018c*/ 	.word	0x0500001c


	//   ....[45]....
        /*0190*/ 	.word	0x0500001e


	//   ....[46]....
        /*0194*/ 	.word	0x05000019


	//   ....[47]....
        /*0198*/ 	.word	0x0500001c


	//   ....[48]....
        /*019c*/ 	.word	0x05000016


	//   ....[49]....
        /*01a0*/ 	.word	0x05000018


	//   ....[50]....
        /*01a4*/ 	.word	0x0500001a


	//   ....[51]....
        /*01a8*/ 	.word	0x0500001f


	//   ....[52]....
        /*01ac*/ 	.word	0x0500001d


	//   ....[53]....
        /*01b0*/ 	.word	0x05000017


	//   ....[54]....
        /*01b4*/ 	.word	0x05000020


	//   ....[55]....
        /*01b8*/ 	.word	0x05000019


	//   ....[56]....
        /*01bc*/ 	.word	0x05000016


	//   ....[57]....
        /*01c0*/ 	.word	0x05000015


	//   ....[58]....
        /*01c4*/ 	.word	0x0500001a


	//   ....[59]....
        /*01c8*/ 	.word	0x05000022


	//   ....[60]....
        /*01cc*/ 	.word	0x05000014


	//   ....[61]....
        /*01d0*/ 	.word	0x0500002d


	//   ....[62]....
        /*01d4*/ 	.word	0x05000011


	//   ....[63]....
        /*01d8*/ 	.word	0x05000024


	//   ....[64]....
        /*01dc*/ 	.word	0x05000023


	//   ....[65]....
        /*01e0*/ 	.word	0x05000029


	//   ....[66]....
        /*01e4*/ 	.word	0x0500002a


	//   ....[67]....
        /*01e8*/ 	.word	0x05000022


	//   ....[68]....
        /*01ec*/ 	.word	0x05000025


	//   ....[69]....
        /*01f0*/ 	.word	0x05000020


	//   ....[70]....
        /*01f4*/ 	.word	0x0500001c


	//   ....[71]....
        /*01f8*/ 	.word	0x0500001c


	//   ....[72]....
        /*01fc*/ 	.word	0x0500001c


	//   ....[73]....
        /*0200*/ 	.word	0x0500001c


	//   ....[74]....
        /*0204*/ 	.word	0x0500001c


	//   ....[75]....
        /*0208*/ 	.word	0x0500001c


	//   ....[76]....
        /*020c*/ 	.word	0x0500001c


	//   ....[77]....
        /*0210*/ 	.word	0x0500001c


	//   ....[78]....
        /*0214*/ 	.word	0x0500001c


	//   ....[79]....
        /*0218*/ 	.word	0x0500001c


	//   ....[80]....
        /*021c*/ 	.word	0x0500001c


	//   ....[81]....
        /*0220*/ 	.word	0x0500001c


	//   ....[82]....
        /*0224*/ 	.word	0x0500001c


	//   ....[83]....
        /*0228*/ 	.word	0x0500001c


	//   ....[84]....
        /*022c*/ 	.word	0x0500001c


	//   ....[85]....
        /*0230*/ 	.word	0x0500001c


	//   ....[86]....
        /*0234*/ 	.word	0x0500001c


	//   ....[87]....
        /*0238*/ 	.word	0x0500001c


	//   ....[88]....
        /*023c*/ 	.word	0x0500001c


	//   ....[89]....
        /*0240*/ 	.word	0x0500001c


	//   ....[90]....
        /*0244*/ 	.word	0x0500001c


	//   ....[91]....
        /*0248*/ 	.word	0x0500001c


	//   ....[92]....
        /*024c*/ 	.word	0x0500001c


	//   ....[93]....
        /*0250*/ 	.word	0x0500001c


	//   ....[94]....
        /*0254*/ 	.word	0x0500001c


	//   ....[95]....
        /*0258*/ 	.word	0x0500001c


	//   ....[96]....
        /*025c*/ 	.word	0x0500001c


	//   ....[97]....
        /*0260*/ 	.word	0x0500001c


	//   ....[98]....
        /*0264*/ 	.word	0x0500001c


	//   ....[99]....
        /*0268*/ 	.word	0x0500001c


	//   ....[100]....
        /*026c*/ 	.word	0x0500001c


	//   ....[101]....
        /*0270*/ 	.word	0x0500001c


	//   ....[102]....
        /*0274*/ 	.word	0x0500001c


	//   ....[103]....
        /*0278*/ 	.word	0x0500001c


	//   ....[104]....
        /*027c*/ 	.word	0x0500001c


	//   ....[105]....
        /*0280*/ 	.word	0x0500001c


	//   ....[106]....
        /*0284*/ 	.word	0x0500001c


	//   ....[107]....
        /*0288*/ 	.word	0x0500001c


	//   ....[108]....
        /*028c*/ 	.word	0x0500001c


	//   ....[109]....
        /*0290*/ 	.word	0x0500001c


	//   ....[110]....
        /*0294*/ 	.word	0x0500001c


	//   ....[111]....
        /*0298*/ 	.word	0x0500001c


	//   ....[112]....
        /*029c*/ 	.word	0x0500001c


	//   ....[113]....
        /*02a0*/ 	.word	0x0500001c


	//   ....[114]....
        /*02a4*/ 	.word	0x0500001c


	//   ....[115]....
        /*02a8*/ 	.word	0x0500001c


	//   ....[116]....
        /*02ac*/ 	.word	0x0500001c


	//   ....[117]....
        /*02b0*/ 	.word	0x0500001c


	//   ....[118]....
        /*02b4*/ 	.word	0x0500001c


	//   ....[119]....
        /*02b8*/ 	.word	0x0500001c


	//   ....[120]....
        /*02bc*/ 	.word	0x0500001c


	//   ....[121]....
        /*02c0*/ 	.word	0x0500001c


	//   ....[122]....
        /*02c4*/ 	.word	0x0500001c


	//   ....[123]....
        /*02c8*/ 	.word	0x0500001c


	//   ....[124]....
        /*02cc*/ 	.word	0x0500001c


	//   ....[125]....
        /*02d0*/ 	.word	0x0500001c


	//----- nvinfo : EIATTR_COOP_GROUP_INSTR_OFFSETS
	.align		4
.L_767:
        /*02d4*/ 	.byte	0x04, 0x28
        /*02d6*/ 	.short	(.L_769 - .L_768)


	//   ....[0]....
.L_768:
        /*02d8*/ 	.word	0x00001cc0


	//   ....[1]....
        /*02dc*/ 	.word	0x00001d00


	//   ....[2]....
        /*02e0*/ 	.word	0x00001d30


	//   ....[3]....
        /*02e4*/ 	.word	0x00001d40


	//   ....[4]....
        /*02e8*/ 	.word	0x00002460


	//   ....[5]....
        /*02ec*/ 	.word	0x00002490


	//   ....[6]....
        /*02f0*/ 	.word	0x000024c0


	//   ....[7]....
        /*02f4*/ 	.word	0x000024d0


	//   ....[8]....
        /*02f8*/ 	.word	0x00002500


	//   ....[9]....
        /*02fc*/ 	.word	0x00002510


	//   ....[10]....
        /*0300*/ 	.word	0x00002540


	//   ....[11]....
        /*0304*/ 	.word	0x00002550


	//   ....[12]....
        /*0308*/ 	.word	0x00002580


	//   ....[13]....
        /*030c*/ 	.word	0x00002590


	//   ....[14]....
        /*0310*/ 	.word	0x00003e50


	//   ....[15]....
        /*0314*/ 	.word	0x00003e80


	//   ....[16]....
        /*0318*/ 	.word	0x00003eb0


	//   ....[17]....
        /*031c*/ 	.word	0x00003ed0


	//   ....[18]....
        /*0320*/ 	.word	0x00003f00


	//   ....[19]....
        /*0324*/ 	.word	0x00003f10


	//   ....[20]....
        /*0328*/ 	.word	0x00003f40


	//   ....[21]....
        /*032c*/ 	.word	0x00003f50


	//   ....[22]....
        /*0330*/ 	.word	0x00004140


	//   ....[23]....
        /*0334*/ 	.word	0x00004170


	//   ....[24]....
        /*0338*/ 	.word	0x000041a0


	//   ....[25]....
        /*033c*/ 	.word	0x000041c0


	//   ....[26]....
        /*0340*/ 	.word	0x000041f0


	//   ....[27]....
        /*0344*/ 	.word	0x00004200


	//   ....[28]....
        /*0348*/ 	.word	0x00004230


	//   ....[29]....
        /*034c*/ 	.word	0x00004240


	//   ....[30]....
        /*0350*/ 	.word	0x000043d0


	//   ....[31]....
        /*0354*/ 	.word	0x00004400


	//   ....[32]....
        /*0358*/ 	.word	0x00004430


	//   ....[33]....
        /*035c*/ 	.word	0x00004450


	//   ....[34]....
        /*0360*/ 	.word	0x00004480


	//   ....[35]....
        /*0364*/ 	.word	0x00004490


	//   ....[36]....
        /*0368*/ 	.word	0x000044c0


	//   ....[37]....
        /*036c*/ 	.word	0x000044d0


	//   ....[38]....
        /*0370*/ 	.word	0x000047e0


	//   ....[39]....
        /*0374*/ 	.word	0x00004810


	//   ....[40]....
        /*0378*/ 	.word	0x000048c0


	//   ....[41]....
        /*037c*/ 	.word	0x000048e0


	//   ....[42]....
        /*0380*/ 	.word	0x00004920


	//   ....[43]....
        /*0384*/ 	.word	0x00004930


	//   ....[44]....
        /*0388*/ 	.word	0x00004940


	//   ....[45]....
        /*038c*/ 	.word	0x00004970


	//   ....[46]....
        /*0390*/ 	.word	0x000049d0


	//   ....[47]....
        /*0394*/ 	.word	0x00004a10


	//   ....[48]....
        /*0398*/ 	.word	0x00004a40


	//   ....[49]....
        /*039c*/ 	.word	0x00004a60


	//   ....[50]....
        /*03a0*/ 	.word	0x00004a90


	//   ....[51]....
        /*03a4*/ 	.word	0x00004aa0


	//   ....[52]....
        /*03a8*/ 	.word	0x00004ad0


	//   ....[53]....
        /*03ac*/ 	.word	0x00004af0


	//   ....[54]....
        /*03b0*/ 	.word	0x00004b10


	//   ....[55]....
        /*03b4*/ 	.word	0x00004b50


	//   ....[56]....
        /*03b8*/ 	.word	0x00004b80


	//   ....[57]....
        /*03bc*/ 	.word	0x00004bb0


	//   ....[58]....
        /*03c0*/ 	.word	0x00004be0


	//   ....[59]....
        /*03c4*/ 	.word	0x00004c00


	//   ....[60]....
        /*03c8*/ 	.word	0x00004c30


	//   ....[61]....
        /*03cc*/ 	.word	0x00004c50


	//   ....[62]....
        /*03d0*/ 	.word	0x00004c80


	//   ....[63]....
        /*03d4*/ 	.word	0x00004ca0


	//   ....[64]....
        /*03d8*/ 	.word	0x00004cd0


	//   ....[65]....
        /*03dc*/ 	.word	0x00004d10


	//   ....[66]....
        /*03e0*/ 	.word	0x00004d30


	//   ....[67]....
        /*03e4*/ 	.word	0x00004d70


	//   ....[68]....
        /*03e8*/ 	.word	0x00004e30


	//   ....[69]....
        /*03ec*/ 	.word	0x00004f00


	//   ....[70]....
        /*03f0*/ 	.word	0x000050c0


	//   ....[71]....
        /*03f4*/ 	.word	0x00005110


	//   ....[72]....
        /*03f8*/ 	.word	0x00005180


	//   ....[73]....
        /*03fc*/ 	.word	0x000051e0


	//   ....[74]....
        /*0400*/ 	.word	0x00005250


	//   ....[75]....
        /*0404*/ 	.word	0x000052b0


	//   ....[76]....
        /*0408*/ 	.word	0x00005320


	//   ....[77]....
        /*040c*/ 	.word	0x00005380


	//   ....[78]....
        /*0410*/ 	.word	0x00005420


	//   ....[79]....
        /*0414*/ 	.word	0x000054b0


	//   ....[80]....
        /*0418*/ 	.word	0x00005520


	//   ....[81]....
        /*041c*/ 	.word	0x00005580


	//   ....[82]....
        /*0420*/ 	.word	0x000055f0


	//   ....[83]....
        /*0424*/ 	.word	0x00005650


	//   ....[84]....
        /*0428*/ 	.word	0x000056c0


	//   ....[85]....
        /*042c*/ 	.word	0x00005720


	//   ....[86]....
        /*0430*/ 	.word	0x000057c0


	//   ....[87]....
        /*0434*/ 	.word	0x00005850


	//   ....[88]....
        /*0438*/ 	.word	0x000058c0


	//   ....[89]....
        /*043c*/ 	.word	0x00005920


	//   ....[90]....
        /*0440*/ 	.word	0x00005990


	//   ....[91]....
        /*0444*/ 	.word	0x000059f0


	//   ....[92]....
        /*0448*/ 	.word	0x00005a60


	//   ....[93]....
        /*044c*/ 	.word	0x00005ac0


	//   ....[94]....
        /*0450*/ 	.word	0x00005b60


	//   ....[95]....
        /*0454*/ 	.word	0x00005c20


	//   ....[96]....
        /*0458*/ 	.word	0x00005d20


	//   ....[97]....
        /*045c*/ 	.word	0x00005d70


	//   ....[98]....
        /*0460*/ 	.word	0x00005e30


	//   ....[99]....
        /*0464*/ 	.word	0x00005e80


	//   ....[100]....
        /*0468*/ 	.word	0x00005ef0


	//   ....[101]....
        /*046c*/ 	.word	0x00005f40


	//   ....[102]....
        /*0470*/ 	.word	0x00005fb0


	//   ....[103]....
        /*0474*/ 	.word	0x00006010


	//   ....[104]....
        /*0478*/ 	.word	0x00006080


	//   ....[105]....
        /*047c*/ 	.word	0x000060e0


	//   ....[106]....
        /*0480*/ 	.word	0x00006190


	//   ....[107]....
        /*0484*/ 	.word	0x00006200


	//   ....[108]....
        /*0488*/ 	.word	0x00006290


	//   ....[109]....
        /*048c*/ 	.word	0x00006300


	//   ....[110]....
        /*0490*/ 	.word	0x00006370


	//   ....[111]....
        /*0494*/ 	.word	0x000063d0


	//   ....[112]....
        /*0498*/ 	.word	0x00006450


	//   ....[113]....
        /*049c*/ 	.word	0x000064d0


	//   ....[114]....
        /*04a0*/ 	.word	0x00006570


	//   ....[115]....
        /*04a4*/ 	.word	0x000065e0


	//   ....[116]....
        /*04a8*/ 	.word	0x00006670


	//   ....[117]....
        /*04ac*/ 	.word	0x00006710


	//   ....[118]....
        /*04b0*/ 	.word	0x000067a0


	//   ....[119]....
        /*04b4*/ 	.word	0x00006800


	//   ....[120]....
        /*04b8*/ 	.word	0x00006870


	//   ....[121]....
        /*04bc*/ 	.word	0x000068f0


	//   ....[122]....
        /*04c0*/ 	.word	0x00006990


	//   ....[123]....
        /*04c4*/ 	.word	0x00006a40


	//   ....[124]....
        /*04c8*/ 	.word	0x00006b20


	//   ....[125]....
        /*04cc*/ 	.word	0x00006bd0


	//----- nvinfo : EIATTR_EXIT_INSTR_OFFSETS
	.align		4
.L_769:
        /*04d0*/ 	.byte	0x04, 0x1c
        /*04d2*/ 	.short	(.L_771 - .L_770)


	//   ....[0]....
.L_770:
        /*04d4*/ 	.word	0x00002e60


	//   ....[1]....
        /*04d8*/ 	.word	0x00005060


	//----- nvinfo : EIATTR_MAX_THREADS
	.align		4
.L_771:
        /*04dc*/ 	.byte	0x04, 0x05
        /*04de*/ 	.short	(.L_773 - .L_772)
.L_772:
        /*04e0*/ 	.word	0x00000140
        /*04e4*/ 	.word	0x00000001
        /*04e8*/ 	.word	0x00000001


	//----- nvinfo : EIATTR_CRS_STACK_SIZE
	.align		4
.L_773:
        /*04ec*/ 	.byte	0x04, 0x1e
        /*04ee*/ 	.short	(.L_775 - .L_774)
.L_774:
        /*04f0*/ 	.word	0x00000000


	//----- nvinfo : EIATTR_CBANK_PARAM_SIZE
	.align		4
.L_775:
        /*04f4*/ 	.byte	0x03, 0x19
        /*04f6*/ 	.short	0x0060


	//----- nvinfo : EIATTR_PARAM_CBANK
	.align		4
        /*04f8*/ 	.byte	0x04, 0x0a
        /*04fa*/ 	.short	(.L_777 - .L_776)
	.align		4
.L_776:
        /*04fc*/ 	.word	index@(.nv.constant0._ZN13group_norm_v218gn_bwd_cuda_kernelI13__nv_bfloat16Li320ELi3ELi16ELi40ELi1024ELb1ELb1ELi8ELi320ELi320ELi4ELb1ELi2ELb0ELb0ELNS_15WgradSyncMethodE3ENS_16CompileConditionILi900EEEEEvPT_S6_S6_PKS5_S8_S8_S8_PKfflPfPj)
        /*0500*/ 	.short	0x0210
        /*0502*/ 	.short	0x0060


	//----- nvinfo : EIATTR_SW_WAR
	.align		4
.L_777:
        /*0504*/ 	.byte	0x04, 0x36
        /*0506*/ 	.short	(.L_779 - .L_778)
.L_778:
        /*0508*/ 	.word	0x00000008
.L_779:


//--------------------- .nv.info._ZN13group_norm_v218gn_bwd_cuda_kernelI13__nv_bfloat16Li320ELi1ELi16ELi40ELi1024ELb1ELb1ELi16ELi320ELi320ELi4ELb1ELi2ELb0ELb0ELNS_15WgradSyncMethodE3ENS_16CompileConditionILi900EEEEEvPT_S6_S6_PKS5_S8_S8_S8_PKfflPfPj --------------------------
	.section	.nv.info._ZN13group_norm_v218gn_bwd_cuda_kernelI13__nv_bfloat16Li320ELi1ELi16ELi40ELi1024ELb1ELb1ELi16ELi320ELi320ELi4ELb1ELi2ELb0ELb0ELNS_15WgradSyncMethodE3ENS_16CompileConditionILi900EEEEEvPT_S6_S6_PKS5_S8_S8_S8_PKfflPfPj,"",@"SHT_CUDA_INFO"
	.sectionflags	@""
	.align	4


	//----- nvinfo : EIATTR_CUDA_API_VERSION
	.align		4
        /*0000*/ 	.byte	0x04, 0x37
        /*0002*/ 	.short	(.L_781 - .L_780)
.L_780:
        /*0004*/ 	.word	0x00000082


	//----- nvinfo : EIATTR_KPARAM_INFO
	.align		4
.L_781:
        /*0008*/ 	.byte	0x04, 0x17
        /*000a*/ 	.short	(.L_783 - .L_782)
.L_782:
        /*000c*/ 	.word	0x00000000
        /*0010*/ 	.short	0x000b
        /*0012*/ 	.short	0x0058
        /*0014*/ 	.byte	0x00, 0xf0, 0x21, 0x00


	//----- nvinfo : EIATTR_KPARAM_INFO
	.align		4
.L_783:
        /*0018*/ 	.byte	0x04, 0x17
        /*001a*/ 	.short	(.L_785 - .L_784)
.L_784:
        /*001c*/ 	.word	0x00000000
        /*0020*/ 	.short	0x000a
        /*0022*/ 	.short	0x0050
        /*0024*/ 	.byte	0x00, 0xf0, 0x21, 0x00


	//----- nvinfo : EIATTR_KPARAM_INFO
	.align		4
.L_785:
        /*0028*/ 	.byte	0x04, 0x17
        /*002a*/ 	.short	(.L_787 - .L_786)
.L_786:
        /*002c*/ 	.word	0x00000000
        /*0030*/ 	.short	0x0009
        /*0032*/ 	.short	0x0048
        /*0034*/ 	.byte	0x00, 0xf0, 0x21, 0x00


	//----- nvinfo : EIATTR_KPARAM_INFO
	.align		4
.L_787:
        /*0038*/ 	.byte	0x04, 0x17
        /*003a*/ 	.short	(.L_789 - .L_788)
.L_788:
        /*003c*/ 	.word	0x00000000
        /*0040*/ 	.short	0x0008
        /*0042*/ 	.short	0x0040
        /*0044*/ 	.byte	0x00, 0xf0, 0x11, 0x00


	//----- nvinfo : EIATTR_KPARAM_INFO
	.align		4
.L_789:
        /*0048*/ 	.byte	0x04, 0x17
        /*004a*/ 	.short	(.L_791 - .L_790)
.L_790:
        /*004c*/ 	.word	0x00000000
        /*0050*/ 	.short	0x0007
        /*0052*/ 	.short	0x0038
        /*0054*/ 	.byte	0x00, 0xf0, 0x21, 0x00


	//----- nvinfo : EIATTR_KPARAM_INFO
	.align		4
.L_791:
        /*0058*/ 	.byte	0x04, 0x17
        /*005a*/ 	.short	(.L_793 - .L_792)
.L_792:
        /*005c*/ 	.word	0x00000000
        /*0060*/ 	.short	0x0006
        /*0062*/ 	.short	0x0030
        /*0064*/ 	.byte	0x00, 0xf0, 0x21, 0x00


	//----- nvinfo : EIATTR_KPARAM_INFO
	.align		4
.L_793:
        /*0068*/ 	.byte	0x04, 0x17
        /*006a*/ 	.short	(.L_795 - .L_794)
.L_794:
        /*006c*/ 	.word	0x00000000
        /*0070*/ 	.short	0x0005
        /*0072*/ 	.short	0x0028
        /*0074*/ 	.byte	0x00, 0xf0, 0x21, 0x00


	//----- nvinfo : EIATTR_KPARAM_INFO
	.align		4
.L_795:
        /*0078*/ 	.byte	0x04, 0x17
        /*007a*/ 	.short	(.L_797 - .L_796)
.L_796:
        /*007c*/ 	.word	0x00000000
        /*0080*/ 	.short	0x0004
        /*0082*/ 	.short	0x0020
        /*0084*/ 	.byte	0x00, 0xf0, 0x21, 0x00


	//----- nvinfo : EIATTR_KPARAM_INFO
	.align		4
.L_797:
        /*0088*/ 	.byte	0x04, 0x17
        /*008a*/ 	.short	(.L_799 - .L_798)
.L_798:
        /*008c*/ 	.word	0x00000000
        /*0090*/ 	.short	0x0003
        /*0092*/ 	.short	0x0018
        /*0094*/ 	.byte	0x00, 0xf0, 0x21, 0x00


	//----- nvinfo : EIATTR_KPARAM_INFO
	.align		4
.L_799:
        /*0098*/ 	.byte	0x04, 0x17
        /*009a*/ 	.short	(.L_801 - .L_800)
.L_800:
        /*009c*/ 	.word	0x00000000
        /*00a0*/ 	.short	0x0002
        /*00a2*/ 	.short	0x0010
        /*00a4*/ 	.byte	0x00, 0xf0, 0x21, 0x00


	//----- nvinfo : EIATTR_KPARAM_INFO
	.align		4
.L_801:
        /*00a8*/ 	.byte	0x04, 0x17
        /*00aa*/ 	.short	(.L_803 - .L_802)
.L_802:
        /*00ac*/ 	.word	0x00000000
        /*00b0*/ 	.short	0x0001
        /*00b2*/ 	.short	0x0008
        /*00b4*/ 	.byte	0x00, 0xf0, 0x21, 0x00


	//----- nvinfo : EIATTR_KPARAM_INFO
	.align		4
.L_803:
        /*00b8*/ 	.byte	0x04, 0x17
        /*00ba*/ 	.short	(.L_805 - .L_804)
.L_804:
        /*00bc*/ 	.word	0x00000000
        /*00c0*/ 	.short	0x0000
        /*00c2*/ 	.short	0x0000
        /*00c4*/ 	.byte	0x00, 0xf0, 0x21, 0x00


	//----- nvinfo : EIATTR_SPARSE_MMA_MASK
	.align		4
.L_805:
        /*00c8*/ 	.byte	0x03, 0x50
        /*00ca*/ 	.short	0x0000


	//----- nvinfo : EIATTR_MAXREG_COUNT
	.align		4
        /*00cc*/ 	.byte	0x03, 0x1b
        /*00ce*/ 	.short	0x00a8


	//----- nvinfo : EIATTR_NUM_BARRIERS
	.align		4
        /*00d0*/ 	.byte	0x02, 0x4c
        /*00d2*/ 	.byte	0x01
	.zero		1


	//----- nvinfo : EIATTR_MERCURY_ISA_VERSION
	.align		4
        /*00d4*/ 	.byte	0x03, 0x5f
        /*00d6*/ 	.short	0x0101


	//----- nvinfo : EIATTR_COOP_GROUP_MASK_REGIDS
	.align		4
        /*00d8*/ 	.byte	0x04, 0x29
        /*00da*/ 	.short	(.L_807 - .L_806)


	//   ....[0]....
.L_806:
        /*00dc*/ 	.word	0xffffffff


	//   ....[1]....
        /*00e0*/ 	.word	0xffffffff


	//   ....[2]....
        /*00e4*/ 	.word	0xffffffff


	//   ....[3]....
        /*00e8*/ 	.word	0xffffffff


	//   ....[4]....
        /*00ec*/ 	.word	0xffffffff


	//   ....[5]....
        /*00f0*/ 	.word	0xffffffff


	//   ....[6]....
        /*00f4*/ 	.word	0xffffffff


	//   ....[7]....
        /*00f8*/ 	.word	0xffffffff


	//   ....[8]....
        /*00fc*/ 	.word	0xffffffff


	//   ....[9]....
        /*0100*/ 	.word	0xffffffff


	//   ....[10]....
        /*0104*/ 	.word	0xffffffff


	//   ....[11]....
        /*0108*/ 	.word	0xffffffff


	//   ....[12]....
        /*010c*/ 	.word	0xffffffff


	//   ....[13]....
        /*0110*/ 	.word	0xffffffff


	//   ....[14]....
        /*0114*/ 	.word	0x05000019


	//   ....[15]....
        /*0118*/ 	.word	0x0500001e


	//   ....[16]....
        /*011c*/ 	.word	0x05000020


	//   ....[17]....
        /*0120*/ 	.word	0x0500001f


	//   ....[18]....
        /*0124*/ 	.word	0x05000027


	//   ....[19]....
        /*0128*/ 	.word	0x0500001a


	//   ....[20]....
        /*012c*/ 	.word	0x0500001e


	//   ....[21]....
        /*0130*/ 	.word	0x05000020


	//   ....[22]....
        /*0134*/ 	.word	0x0500001e


	//   ....[23]....
        /*0138*/ 	.word	0x05000020


	//   ....[24]....
        /*013c*/ 	.word	0x05000019


	//   ....[25]....
        /*0140*/ 	.word	0x0500001f


	//   ....[26]....
        /*0144*/ 	.word	0x05000022


	//   ....[27]....
        /*0148*/ 	.word	0x0500001e


	//   ....[28]....
        /*014c*/ 	.word	0x05000023


	//   ....[29]....
        /*0150*/ 	.word	0x05000019


	//   ....[30]....
        /*0154*/ 	.word	0x0500001e


	//   ....[31]....
        /*0158*/ 	.word	0x05000020


	//   ....[32]....
        /*015c*/ 	.word	0x05000019


	//   ....[33]....
        /*0160*/ 	.word	0x0500001f


	//   ....[34]....
        /*0164*/ 	.word	0x05000022


	//   ....[35]....
        /*0168*/ 	.word	0x0500001e


	//   ....[36]....
        /*016c*/ 	.word	0x05000023


	//   ....[37]....
        /*0170*/ 	.word	0x05000019


	//   ....[38]....
        /*0174*/ 	.word	0x05000020


	//   ....[39]....
        /*0178*/ 	.word	0x05000019


	//   ....[40]....
        /*017c*/ 	.word	0x05000019


	//   ....[41]....
        /*0180*/ 	.word	0x0500001f


	//   ....[42]....
        /*0184*/ 	.word	0x0500001e


	//   ....[43]....
        /*0188*/ 	.word	0x05000022


	//   ....[44]....
        /*018c*/ 	.word	0x05000023


	//   ....[45]....
        /*0190*/ 	.word	0x0500001e


	//   ....[46]....
        /*0194*/ 	.word	0x05000025


	//   ....[47]....
        /*0198*/ 	.word	0x0500002b


	//   ....[48]....
        /*019c*/ 	.word	0x05000022


	//   ....[49]....
        /*01a0*/ 	.word	0x0500001f


	//   ....[50]....
        /*01a4*/ 	.word	0x05000023


	//   ....[51]....
        /*01a8*/ 	.word	0x05000024


	//   ....[52]....
        /*01ac*/ 	.word	0x05000020


	//   ....[53]....
        /*01b0*/ 	.word	0x0500001d


	//   ....[54]....
        /*01b4*/ 	.word	0x05000030


	//   ....[55]....
        /*01b8*/ 	.word	0x05000019


	//   ....[56]....
        /*01bc*/ 	.word	0x0500001c


	//   ....[57]....
        /*01c0*/ 	.word	0x05000032


	//   ....[58]....
        /*01c4*/ 	.word	0x0500001f


	//   ....[59]....
        /*01c8*/ 	.word	0x0500002e


	//   ....[60]....
        /*01cc*/ 	.word	0x05000025


	//   ....[61]....
        /*01d0*/ 	.word	0x05000026


	//   ....[62]....
        /*01d4*/ 	.word	0x0500002a


	//   ....[63]....
        /*01d8*/ 	.word	0x05000028


	//   ....[64]....
        /*01dc*/ 	.word	0x05000027


	//   ....[65]....
        /*01e0*/ 	.word	0x0500002c


	//   ....[66]....
        /*01e4*/ 	.word	0x0500002e


	//   ....[67]....
        /*01e8*/ 	.word	0x05000037


	//   ....[68]....
        /*01ec*/ 	.word	0x05000024


	//   ....[69]....
        /*01f0*/ 	.word	0x05000019


	//   ....[70]....
        /*01f4*/ 	.word	0x05000019


	//   ....[71]....
        /*01f8*/ 	.word	0x05000019


	//   ....[72]....
        /*01fc*/ 	.word	0x05000019


	//   ....[73]....
        /*0200*/ 	.word	0x05000019


	//   ....[74]....
        /*0204*/ 	.word	0x05000019


	//   ....[75]....
        /*0208*/ 	.word	0x05000019


	//   ....[76]....
        /*020c*/ 	.word	0x05000019


	//   ....[77]....
        /*0210*/ 	.word	0x05000019


	//   ....[78]....
        /*0214*/ 	.word	0x05000019


	//   ....[79]....
        /*0218*/ 	.word	0x05000019


	//   ....[80]....
        /*021c*/ 	.word	0x05000019


	//   ....[81]....
        /*0220*/ 	.word	0x05000019


	//   ....[82]....
        /*0224*/ 	.word	0x05000019


	//   ....[83]....
        /*0228*/ 	.word	0x05000019


	//   ....[84]....
        /*022c*/ 	.word	0x05000019


	//   ....[85]....
        /*0230*/ 	.word	0x05000019


	//   ....[86]....
        /*0234*/ 	.word	0x05000019


	//   ....[87]....
        /*0238*/ 	.word	0x05000019


	//   ....[88]....
        /*023c*/ 	.word	0x05000019


	//   ....[89]....
        /*0240*/ 	.word	0x05000019


	//   ....[90]....
        /*0244*/ 	.word	0x05000019


	//   ....[91]....
        /*0248*/ 	.word	0x05000019


	//   ....[92]....
        /*024c*/ 	.word	0x05000019


	//   ....[93]....
        /*0250*/ 	.word	0x05000019


	//   ....[94]....
        /*0254*/ 	.word	0x05000019


	//   ....[95]....
        /*0258*/ 	.word	0x05000019


	//   ....[96]....
        /*025c*/ 	.word	0x05000019


	//   ....[97]....
        /*0260*/ 	.word	0x05000019


	//   ....[98]....
        /*0264*/ 	.word	0x05000019


	//   ....[99]....
        /*0268*/ 	.word	0x05000019


	//   ....[100]....
        /*026c*/ 	.word	0x05000019


	//   ....[101]....
        /*0270*/ 	.word	0x05000019


	//   ....[102]....
        /*0274*/ 	.word	0x05000019


	//   ....[103]....
        /*0278*/ 	.word	0x05000019


	//   ....[104]....
        /*027c*/ 	.word	0x05000019


	//   ....[105]....
        /*0280*/ 	.word	0x05000019


	//   ....[106]....
        /*0284*/ 	.word	0x05000019


	//   ....[107]....
        /*0288*/ 	.word	0x05000019


	//   ....[108]....
        /*028c*/ 	.word	0x05000019


	//   ....[109]....
        /*0290*/ 	.word	0x05000019


	//   ....[110]....
        /*0294*/ 	.word	0x05000019


	//   ....[111]....
        /*0298*/ 	.word	0x05000019


	//   ....[112]....
        /*029c*/ 	.word	0x05000019


	//   ....[113]....
        /*02a0*/ 	.word	0x05000019


	//   ....[114]....
        /*02a4*/ 	.word	0x05000019


	//   ....[115]....
        /*02a8*/ 	.word	0x05000019


	//   ....[116]....
        /*02ac*/ 	.word	0x05000019


	//   ....[117]....
        /*02b0*/ 	.word	0x05000019


	//   ....[118]....
        /*02b4*/ 	.word	0x05000019


	//   ....[119]....
        /*02b8*/ 	.word	0x05000019


	//   ....[120]....
        /*02bc*/ 	.word	0x05000019


	//   ....[121]....
        /*02c0*/ 	.word	0x05000019


	//   ....[122]....
        /*02c4*/ 	.word	0x05000019


	//   ....[123]....
        /*02c8*/ 	.word	0x05000019


	//   ....[124]....
        /*02cc*/ 	.word	0x05000019


	//   ....[125]....
        /*02d0*/ 	.word	0x05000019


	//----- nvinfo : EIATTR_COOP_GROUP_INSTR_OFFSETS
	.align		4
.L_807:
        /*02d4*/ 	.byte	0x04, 0x28
        /*02d6*/ 	.short	(.L_809 - .L_808)


	//   ....[0]....
.L_808:
        /*02d8*/ 	.word	0x00002780


	//   ....[1]....
        /*02dc*/ 	.word	0x000027b0


	//   ....[2]....
        /*02e0*/ 	.word	0x000028a0


	//   ....[3]....
        /*02e4*/ 	.word	0x000028e0


	//   ....[4]....
        /*02e8*/ 	.word	0x00002ec0


	//   ....[5]....
        /*02ec*/ 	.word	0x00002f00


	//   ....[6]....
        /*02f0*/ 	.word	0x00002f50


	//   ....[7]....
        /*02f4*/ 	.word	0x00002f90


	//   ....[8]....
        /*02f8*/ 	.word	0x00003050


	//   ....[9]....
        /*02fc*/ 	.word	0x00003090


	//   ....[10]....
        /*0300*/ 	.word	0x000031b0


	//   ....[11]....
        /*0304*/ 	.word	0x000031f0


	//   ....[12]....
        /*0308*/ 	.word	0x00003290


	//   ....[13]....
        /*030c*/ 	.word	0x000032b0


	//   ....[14]....
        /*0310*/ 	.word	0x00004ca0


	//   ....[15]....
        /*0314*/ 	.word	0x00004cc0


	//   ....[16]....
        /*0318*/ 	.word	0x00004d00


	//   ....[17]....
        /*031c*/ 	.word	0x00004d10


	//   ....[18]....
        /*0320*/ 	.word	0x00004d40


	//   ....[19]....
        /*0324*/ 	.word	0x00004d50


	//   ....[20]....
        /*0328*/ 	.word	0x00004d80


	//   ....[21]....
        /*032c*/ 	.word	0x00004d90


	//   ....[22]....
        /*0330*/ 	.word	0x00004f20


	//   ....[23]....
        /*0334*/ 	.word	0x00004f50


	//   ....[24]....
        /*0338*/ 	.word	0x00004f80


	//   ....[25]....
        /*033c*/ 	.word	0x00004fa0


	//   ....[26]....
        /*0340*/ 	.word	0x00004fd0


	//   ....[27]....
        /*0344*/ 	.word	0x00004fe0


	//   ....[28]....
        /*0348*/ 	.word	0x00005010


	//   ....[29]....
        /*034c*/ 	.word	0x00005020


	//   ....[30]....
        /*0350*/ 	.word	0x00005160


	//   ....[31]....
        /*0354*/ 	.word	0x00005180


	//   ....[32]....
        /*0358*/ 	.word	0x000051b0


	//   ....[33]....
        /*035c*/ 	.word	0x000051d0


	//   ....[34]....
        /*0360*/ 	.word	0x00005200


	//   ....[35]....
        /*0364*/ 	.word	0x00005210


	//   ....[36]....
        /*0368*/ 	.word	0x00005240


	//   ....[37]....
        /*036c*/ 	.word	0x00005250


	//   ....[38]....
        /*0370*/ 	.word	0x00005420


	//   ....[39]....
        /*0374*/ 	.word	0x00005570


	//   ....[40]....
        /*0378*/ 	.word	0x00005590


	//   ....[41]....
        /*037c*/ 	.word	0x000055d0


	//   ....[42]....
        /*0380*/ 	.word	0x00005600


	//   ....[43]....
        /*0384*/ 	.word	0x00005640


	//   ....[44]....
        /*0388*/ 	.word	0x00005660


	//   ....[45]....
        /*038c*/ 	.word	0x00005690


	//   ....[46]....
        /*0390*/ 	.word	0x000056c0


	//   ....[47]....
        /*0394*/ 	.word	0x000056f0


	//   ....[48]....
        /*0398*/ 	.word	0x00005710


	//   ....[49]....
        /*039c*/ 	.word	0x00005730


	//   ....[50]....
        /*03a0*/ 	.word	0x00005750


	//   ....[51]....
        /*03a4*/ 	.word	0x00005770


	//   ....[52]....
        /*03a8*/ 	.word	0x000057a0


	//   ....[53]....
        /*03ac*/ 	.word	0x000057d0


	//   ....[54]....
        /*03b0*/ 	.word	0x00005800


	//   ....[55]....
        /*03b4*/ 	.word	0x00005820


	//   ....[56]....
        /*03b8*/ 	.word	0x00005860


	//   ....[57]....
        /*03bc*/ 	.word	0x00005880


	//   ....[58]....
        /*03c0*/ 	.word	0x000058b0


	//   ....[59]....
        /*03c4*/ 	.word	0x000058d0


	//   ....[60]....
        /*03c8*/ 	.word	0x00005910


	//   ....[61]....
        /*03cc*/ 	.word	0x00005940


	//   ....[62]....
        /*03d0*/ 	.word	0x00005980


	//   ....[63]....
        /*03d4*/ 	.word	0x000059a0


	//   ....[64]....
        /*03d8*/ 	.word	0x000059d0


	//   ....[65]....
        /*03dc*/ 	.word	0x00005a10


	//   ....[66]....
        /*03e0*/ 	.word	0x00005a30


	//   ....[67]....
        /*03e4*/ 	.word	0x00005a60


	//   ....[68]....
        /*03e8*/ 	.word	0x00005b30


	//   ....[69]....
        /*03ec*/ 	.word	0x00005be0


	//   ....[70]....
        /*03f0*/ 	.word	0x00005d00


	//   ....[71]....
        /*03f4*/ 	.word	0x00005d50


	//   ....[72]....
        /*03f8*/ 	.word	0x00005dc0


	//   ....[73]....
        /*03fc*/ 	.word	0x00005e20


	//   ....[74]....
        /*0400*/ 	.word	0x00005e90


	//   ....[75]....
        /*0404*/ 	.word	0x00005ef0


	//   ....[76]....
        /*0408*/ 	.word	0x00005f60


	//   ....[77]....
        /*040c*/ 	.word	0x00005fc0


	//   ....[78]....
        /*0410*/ 	.word	0x00006060


	//   ....[79]....
        /*0414*/ 	.word	0x00006100


	//   ....[80]....
        /*0418*/ 	.word	0x00006160


	//   ....[81]....
        /*041c*/ 	.word	0x000061c0


	//   ....[82]....
        /*0420*/ 	.word	0x00006230


	//   ....[83]....
        /*0424*/ 	.word	0x00006290


	//   ....[84]....
        /*0428*/ 	.word	0x00006300


	//   ....[85]....
        /*042c*/ 	.word	0x00006360


	//   ....[86]....
        /*0430*/ 	.word	0x00006400


	//   ....[87]....
        /*0434*/ 	.word	0x000064a0


	//   ....[88]....
        /*0438*/ 	.word	0x00006500


	//   ....[89]....
        /*043c*/ 	.word	0x00006560


	//   ....[90]....
        /*0440*/ 	.word	0x000065d0


	//   ....[91]....
        /*0444*/ 	.word	0x00006630


	//   ....[92]....
        /*0448*/ 	.word	0x000066a0


	//   ....[93]....
        /*044c*/ 	.word	0x00006700


	//   ....[94]....
        /*0450*/ 	.word	0x000067a0


	//   ....[95]....
        /*0454*/ 	.word	0x00006880


	//   ....[96]....
        /*0458*/ 	.word	0x00006940


	//   ....[97]....
        /*045c*/ 	.word	0x000069a0


	//   ....[98]....
        /*0460*/ 	.word	0x00006a30


	//   ....[99]....
        /*0464*/ 	.word	0x00006a80


	//   ....[100]....
        /*0468*/ 	.word	0x00006b40


	//   ....[101]....
        /*046c*/ 	.word	0x00006ba0


	//   ....[102]....
        /*0470*/ 	.word	0x00006c40


	//   ....[103]....
        /*0474*/ 	.word	0x00006cc0


	//   ....[104]....
        /*0478*/ 	.word	0x00006d30


	//   ....[105]....
        /*047c*/ 	.word	0x00006d90


	//   ....[106]....
        /*0480*/ 	.word	0x00006e00


	//   ....[107]....
        /*0484*/ 	.word	0x00006e60


	//   ....[108]....
        /*0488*/ 	.word	0x00006f30


	//   ....[109]....
        /*048c*/ 	.word	0x00006fa0


	//   ....[110]....
        /*0490*/ 	.word	0x00007050


	//   ....[111]....
        /*0494*/ 	.word	0x000070c0


	//   ....[112]....
        /*0498*/ 	.word	0x00007130


	//   ....[113]....
        /*049c*/ 	.word	0x00007190


	//   ....[114]....
        /*04a0*/ 	.word	0x00007200


	//   ....[115]....
        /*04a4*/ 	.word	0x00007260


	//   ....[116]....
        /*04a8*/ 	.word	0x000072d0


	//   ....[117]....
        /*04ac*/ 	.word	0x00007330


	//   ....[118]....
        /*04b0*/ 	.word	0x00007390


	//   ....[119]....
        /*04b4*/ 	.word	0x000073e0


	//   ....[120]....
        /*04b8*/ 	.word	0x00007450


	//   ....[121]....
        /*04bc*/ 	.word	0x000074b0


	//   ....[122]....
        /*04c0*/ 	.word	0x00007520


	//   ....[123]....
        /*04c4*/ 	.word	0x00007580


	//   ....[124]....
        /*04c8*/ 	.word	0x000076d0


	//   ....[125]....
        /*04cc*/ 	.word	0x00007780


	//----- nvinfo : EIATTR_EXIT_INSTR_OFFSETS
	.align		4
.L_809:
        /*04d0*/ 	.byte	0x04, 0x1c
        /*04d2*/ 	.short	(.L_811 - .L_810)


	//   ....[0]....
.L_810:
        /*04d4*/ 	.word	0x00003c70


	//   ....[1]....
        /*04d8*/ 	.word	0x00005ca0


	//----- nvinfo : EIATTR_MAX_THREADS
	.align		4
.L_811:
        /*04dc*/ 	.byte	0x04, 0x05
        /*04de*/ 	.short	(.L_813 - .L_812)
.L_812:
        /*04e0*/ 	.word	0x00000140
        /*04e4*/ 	.word	0x00000001
        /*04e8*/ 	.word	0x00000001


	//----- nvinfo : EIATTR_CRS_STACK_SIZE
	.align		4
.L_813:
        /*04ec*/ 	.byte	0x04, 0x1e
        /*04ee*/ 	.short	(.L_815 - .L_814)
.L_814:
        /*04f0*/ 	.word	0x00000000


	//----- nvinfo : EIATTR_CBANK_PARAM_SIZE
	.align		4
.L_815:
        /*04f4*/ 	.byte	0x03, 0x19
        /*04f6*/ 	.short	0x0060


	//----- nvinfo : EIATTR_PARAM_CBANK
	.align		4
        /*04f8*/ 	.byte	0x04, 0x0a
        /*04fa*/ 	.short	(.L_817 - .L_816)
	.align		4
.L_816:
        /*04fc*/ 	.word	index@(.nv.constant0._ZN13group_norm_v218gn_bwd_cuda_kernelI13__nv_bfloat16Li320ELi1ELi16ELi40ELi1024ELb1ELb1ELi16ELi320ELi320ELi4ELb1ELi2ELb0ELb0ELNS_15WgradSyncMethodE3ENS_16CompileConditionILi900EEEEEvPT_S6_S6_PKS5_S8_S8_S8_PKfflPfPj)
        /*0500*/ 	.short	0x0210
        /*0502*/ 	.short	0x0060


	//----- nvinfo : EIATTR_SW_WAR
	.align		4
.L_817:
        /*0504*/ 	.byte	0x04, 0x36
        /*0506*/ 	.short	(.L_819 - .L_818)
.L_818:
        /*0508*/ 	.word	0x00000008
.L_819:


//--------------------- .nv.info._ZN13group_norm_v218gn_bwd_cuda_kernelI13__nv_bfloat16Li320ELi3ELi16ELi40ELi1024ELb1ELb1ELi16ELi320ELi320ELi4ELb1ELi4ELb0ELb0ELNS_15WgradSyncMethodE3ENS_16CompileConditionILi900EEEEEvPT_S6_S6_PKS5_S8_S8_S8_PKfflPfPj --------------------------
	.section	.nv.info._ZN13group_norm_v218gn_bwd_cuda_kernelI13__nv_bfloat16Li320ELi3ELi16ELi40ELi1024ELb1ELb1ELi16ELi320ELi320ELi4ELb1ELi4ELb0ELb0ELNS_15WgradSyncMethodE3ENS_16CompileConditionILi900EEEEEvPT_S6_S6_PKS5_S8_S8_S8_PKfflPfPj,"",@"SHT_CUDA_INFO"
	.sectionflags	@""
	.align	4


	//----- nvinfo : EIATTR_CUDA_API_VERSION
	.align		4
        /*0000*/ 	.byte	0x04, 0x37
        /*0002*/ 	.short	(.L_821 - .L_820)
.L_820:
        /*0004*/ 	.word	0x00000082


	//----- nvinfo : EIATTR_KPARAM_INFO
	.align		4
.L_821:
        /*0008*/ 	.byte	0x04, 0x17
        /*000a*/ 	.short	(.L_823 - .L_822)
.L_822:
        /*000c*/ 	.word	0x00000000
        /*0010*/ 	.short	0x000b
        /*0012*/ 	.short	0x0058
        /*0014*/ 	.byte	0x00, 0xf0, 0x21, 0x00


	//----- nvinfo : EIATTR_KPARAM_INFO
	.align		4
.L_823:
        /*0018*/ 	.byte	0x04, 0x17
        /*001a*/ 	.short	(.L_825 - .L_824)
.L_824:
        /*001c*/ 	.word	0x00000000
        /*0020*/ 	.short	0x000a
        /*0022*/ 	.short	0x0050
        /*0024*/ 	.byte	0x00, 0xf0, 0x21, 0x00


	//----- nvinfo : EIATTR_KPARAM_INFO
	.align		4
.L_825:
        /*0028*/ 	.byte	0x04, 0x17
        /*002a*/ 	.short	(.L_827 - .L_826)
.L_826:
        /*002c*/ 	.word	0x00000000
        /*0030*/ 	.short	0x0009
        /*0032*/ 	.short	0x0048
        /*0034*/ 	.byte	0x00, 0xf0, 0x21, 0x00


	//----- nvinfo : EIATTR_KPARAM_INFO
	.align		4
.L_827:
        /*0038*/ 	.byte	0x04, 0x17
        /*003a*/ 	.short	(.L_829 - .L_828)
.L_828:
        /*003c*/ 	.word	0x00000000
        /*0040*/ 	.short	0x0008
        /*0042*/ 	.short	0x0040
        /*0044*/ 	.byte	0x00, 0xf0, 0x11, 0x00


	//----- nvinfo : EIATTR_KPARAM_INFO
	.align		4
.L_829:
        /*0048*/ 	.byte	0x04, 0x17
        /*004a*/ 	.short	(.L_831 - .L_830)
.L_830:
        /*004c*/ 	.word	0x00000000
        /*0050*/ 	.short	0x0007
        /*0052*/ 	.short	0x0038
        /*0054*/ 	.byte	0x00, 0xf0, 0x21, 0x00


	//----- nvinfo : EIATTR_KPARAM_INFO
	.align		4
.L_831:
        /*0058*/ 	.byte	0x04, 0x17
        /*005a*/ 	.short	(.L_833 - .L_832)
.L_832:
        /*005c*/ 	.word	0x00000000
        /*0060*/ 	.short	0x0006
        /*0062*/ 	.short	0x0030
        /*0064*/ 	.byte	0x00, 0xf0, 0x21, 0x00


	//----- nvinfo : EIATTR_KPARAM_INFO
	.align		4
.L_833:
        /*0068*/ 	.byte	0x04, 0x17
        /*006a*/ 	.short	(.L_835 - .L_834)
.L_834:
        /*006c*/ 	.word	0x00000000
        /*0070*/ 	.short	0x0005
        /*0072*/ 	.short	0x0028
        /*0074*/ 	.byte	0x00, 0xf0, 0x21, 0x00


	//----- nvinfo : EIATTR_KPARAM_INFO
	.align		4
.L_835:
        /*0078*/ 	.byte	0x04, 0x17
        /*007a*/ 	.short	(.L_837 - .L_836)
.L_836:
        /*007c*/ 	.word	0x00000000
        /*0080*/ 	.short	0x0004
        /*0082*/ 	.short	0x0020
        /*0084*/ 	.byte	0x00, 0xf0, 0x21, 0x00


	//----- nvinfo : EIATTR_KPARAM_INFO
	.align		4
.L_837:
        /*0088*/ 	.byte	0x04, 0x17
        /*008a*/ 	.short	(.L_839 - .L_838)
.L_838:
        /*008c*/ 	.word	0x00000000
        /*0090*/ 	.short	0x0003
        /*0092*/ 	.short	0x0018
        /*0094*/ 	.byte	0x00, 0xf0, 0x21, 0x00


	//----- nvinfo : EIATTR_KPARAM_INFO
	.align		4
.L_839:
        /*0098*/ 	.byte	0x04, 0x17
        /*009a*/ 	.short	(.L_841 - .L_840)
.L_840:
        /*009c*/ 	.word	0x00000000
        /*00a0*/ 	.short	0x0002
        /*00a2*/ 	.short	0x0010
        /*00a4*/ 	.byte	0x00, 0xf0, 0x21, 0x00


	//----- nvinfo : EIATTR_KPARAM_INFO
	.align		4
.L_841:
        /*00a8*/ 	.byte	0x04, 0x17
        /*00aa*/ 	.short	(.L_843 - .L_842)
.L_842:
        /*00ac*/ 	.word	0x00000000
        /*00b0*/ 	.short	0x0001
        /*00b2*/ 	.short	0x0008
        /*00b4*/ 	.byte	0x00, 0xf0, 0x21, 0x00


	//----- nvinfo : EIATTR_KPARAM_INFO
	.align		4
.L_843:
        /*00b8*/ 	.byte	0x04, 0x17
        /*00ba*/ 	.short	(.L_845 - .L_844)
.L_844:
        /*00bc*/ 	.word	0x00000000
        /*00c0*/ 	.short	0x0000
        /*00c2*/ 	.short	0x0000
        /*00c4*/ 	.byte	0x00, 0xf0, 0x21, 0x00


	//----- nvinfo : EIATTR_SPARSE_MMA_MASK
	.align		4
.L_845:
        /*00c8*/ 	.byte	0x03, 0x50
        /*00ca*/ 	.short	0x0000


	//----- nvinfo : EIATTR_MAXREG_COUNT
	.align		4
        /*00cc*/ 	.byte	0x03, 0x1b
        /*00ce*/ 	.short	0x0040


	//----- nvinfo : EIATTR_NUM_BARRIERS
	.align		4
        /*00d0*/ 	.byte	0x02, 0x4c
        /*00d2*/ 	.byte	0x01
	.zero		1


	//----- nvinfo : EIATTR_ANNOTATIONS
	.align		4
        /*00d4*/ 	.byte	0x04, 0x55
        /*00d6*/ 	.short	(.L_847 - .L_846)


	//   ....[0]....
.L_846:
        /* <DEDUP_REMOVED lines=17> */


	//----- nvinfo : EIATTR_MERCURY_ISA_VERSION
	.align		4
.L_847:
        /*01d8*/ 	.byte	0x03, 0x5f
        /*01da*/ 	.short	0x0101


	//----- nvinfo : EIATTR_COOP_GROUP_MASK_REGIDS
	.align		4
        /*01dc*/ 	.byte	0x04, 0x29
        /*01de*/ 	.short	(.L_849 - .L_848)


	//   ....[0]....
.L_848:
        /*01e0*/ 	.word	0xffffffff


	//   ....[1]....
        /*01e4*/ 	.word	0xffffffff


	//   ....[2]....
        /*01e8*/ 	.word	0xffffffff


	//   ....[3]....
        /*01ec*/ 	.word	0xffffffff


	//   ....[4]....
        /*01f0*/ 	.word	0xffffffff


	//   ....[5]....
        /*01f4*/ 	.word	0xffffffff


	//   ....[6]....
        /*01f8*/ 	.word	0xffffffff


	//   ....[7]....
        /*01fc*/ 	.word	0xffffffff


	//   ....[8]....
        /*0200*/ 	.word	0xffffffff


	//   ....[9]....
        /*0204*/ 	.word	0xffffffff


	//   ....[10]....
        /*0208*/ 	.word	0xffffffff


	//   ....[11]....
        /*020c*/ 	.word	0xffffffff


	//   ....[12]....
        /*0210*/ 	.word	0xffffffff


	//   ....[13]....
        /*0214*/ 	.word	0xffffffff


	//   ....[14]....
        /*0218*/ 	.word	0x05000015


	//   ....[15]....
        /*021c*/ 	.word	0x05000014


	//   ....[16]....
        /*0220*/ 	.word	0x05000016


	//   ....[17]....
        /*0224*/ 	.word	0x05000017


	//   ....[18]....
        /*0228*/ 	.word	0x05000019


	//   ....[19]....
        /*022c*/ 	.word	0x05000018


	//   ....[20]....
        /*0230*/ 	.word	0x0500001a


	//   ....[21]....
        /*0234*/ 	.word	0x0500000f


	//   ....[22]....
        /*0238*/ 	.word	0x05000019


	//   ....[23]....
        /*023c*/ 	.word	0x05000018


	//   ....[24]....
        /*0240*/ 	.word	0x0500001a


	//   ....[25]....
        /*0244*/ 	.word	0x0500001b


	//   ....[26]....
        /*0248*/ 	.word	0x0500001d


	//   ....[27]....
        /*024c*/ 	.word	0x0500001c


	//   ....[28]....
        /*0250*/ 	.word	0x05000020


	//   ....[29]....
        /*0254*/ 	.word	0x0500000f


	//   ....[30]....
        /*0258*/ 	.word	0x05000019


	//   ....[31]....
        /*025c*/ 	.word	0x05000018


	//   ....[32]....
        /*0260*/ 	.word	0x0500001a


	//   ....[33]....
        /*0264*/ 	.word	0x0500001b


	//   ....[34]....
        /*0268*/ 	.word	0x0500001d


	//   ....[35]....
        /*026c*/ 	.word	0x0500001c


	//   ....[36]....
        /*0270*/ 	.word	0x05000020


	//   ....[37]....
        /*0274*/ 	.word	0x0500000f


	//   ....[38]....
        /*0278*/ 	.word	0x05000011


	//   ....[39]....
        /*027c*/ 	.word	0x0500001b


	//   ....[40]....
        /*0280*/ 	.word	0x0500001d


	//   ....[41]....
        /*0284*/ 	.word	0x05000010


	//   ....[42]....
        /*0288*/ 	.word	0x05000023


	//   ....[43]....
        /*028c*/ 	.word	0x05000026


	//   ....[44]....
        /*0290*/ 	.word	0x05000025


	//   ....[45]....
        /*0294*/ 	.word	0x0500001e


	//   ....[46]....
        /*0298*/ 	.word	0x0500001c


	//   ....[47]....
        /*029c*/ 	.word	0x05000016


	//   ....[48]....
        /*02a0*/ 	.word	0x0500001b


	//   ....[49]....
        /*02a4*/ 	.word	0x05000014


	//   ....[50]....
        /*02a8*/ 	.word	0x05000017


	//   ....[51]....
        /*02ac*/ 	.word	0x05000018


	//   ....[52]....
        /*02b0*/ 	.word	0x0500001a


	//   ....[53]....
        /*02b4*/ 	.word	0x05000011


	//   ....[54]....
        /*02b8*/ 	.word	0x05000029


	//   ....[55]....
        /*02bc*/ 	.word	0x05000018


	//   ....[56]....
        /*02c0*/ 	.word	0x05000013


	//   ....[57]....
        /*02c4*/ 	.word	0x05000014


	//   ....[58]....
        /*02c8*/ 	.word	0x05000012


	//   ....[59]....
        /*02cc*/ 	.word	0x05000015


	//   ....[60]....
        /*02d0*/ 	.word	0x05000017


	//   ....[61]....
        /*02d4*/ 	.word	0x0500000e


	//   ....[62]....
        /*02d8*/ 	.word	0x0500002b


	//   ....[63]....
        /*02dc*/ 	.word	0x05000028


	//   ....[64]....
        /*02e0*/ 	.word	0x05000020


	//   ....[65]....
        /*02e4*/ 	.word	0x05000022


	//   ....[66]....
        /*02e8*/ 	.word	0x05000021


	//   ....[67]....
        /*02ec*/ 	.word	0x05000027


	//   ....[68]....
        /*02f0*/ 	.word	0x05000023


	//   ....[69]....
        /*02f4*/ 	.word	0x0500001e


	//   ....[70]....
        /*02f8*/ 	.word	0x0500001a


	//   ....[71]....
        /*02fc*/ 	.word	0x0500001a


	//   ....[72]....
        /*0300*/ 	.word	0x0500001a


	//   ....[73]....
        /*0304*/ 	.word	0x0500001a


	//   ....[74]....
        /*0308*/ 	.word	0x0500001a


	//   ....[75]....
        /*030c*/ 	.word	0x0500001a


	//   ....[76]....
        /*0310*/ 	.word	0x0500001a


	//   ....[77]....
        /*0314*/ 	.word	0x0500001a


	//   ....[78]....
        /*0318*/ 	.word	0x0500001a


	//   ....[79]....
        /*031c*/ 	.word	0x0500001a


	//   ....[80]....
        /*0320*/ 	.word	0x0500001a


	//   ....[81]....
        /*0324*/ 	.word	0x0500001a


	//   ....[82]....
        /*0328*/ 	.word	0x0500001a


	//   ....[83]....
        /*032c*/ 	.word	0x0500001a


	//   ....[84]....
        /*0330*/ 	.word	0x0500001a


	//   ....[85]....
        /*0334*/ 	.word	0x0500001a


	//   ....[86]....
        /*0338*/ 	.word	0x0500001a


	//   ....[87]....
        /*033c*/ 	.word	0x0500001a


	//   ....[88]....
        /*0340*/ 	.word	0x0500001a


	//   ....[89]....
        /*0344*/ 	.word	0x0500001a


	//   ....[90]....
        /*0348*/ 	.word	0x0500001a


	//   ....[91]....
        /*034c*/ 	.word	0x0500001a


	//   ....[92]....
        /*0350*/ 	.word	0x0500001a


	//   ....[93]....
        /*0354*/ 	.word	0x0500001a


	//   ....[94]....
        /*0358*/ 	.word	0x0500001a


	//   ....[95]....
        /*035c*/ 	.word	0x0500001a


	//   ....[96]....
        /*0360*/ 	.word	0x0500001a


	//   ....[97]....
        /*0364*/ 	.word	0x0500001a


	//   ....[98]....
        /*0368*/ 	.word	0x0500001a


	//   ....[99]....
        /*036c*/ 	.word	0x0500001a


	//   ....[100]....
        /*0370*/ 	.word	0x0500001a


	//   ....[101]....
        /*0374*/ 	.word	0x0500001a


	//   ....[102]....
        /*0378*/ 	.word	0x0500001a


	//   ....[103]....
        /*037c*/ 	.word	0x0500001a


	//   ....[104]....
        /*0380*/ 	.word	0x0500001a


	//   ....[105]....
        /*0384*/ 	.word	0x0500001a


	//   ....[106]....
        /*0388*/ 	.word	0x0500001a


	//   ....[107]....
        /*038c*/ 	.word	0x0500001a


	//   ....[108]....
        /*0390*/ 	.word	0x0500001a


	//   ....[109]....
        /*0394*/ 	.word	0x0500001a


	//   ....[110]....
        /*0398*/ 	.word	0x0500001a


	//   ....[111]....
        /*039c*/ 	.word	0x0500001a


	//   ....[112]....
        /*03a0*/ 	.word	0x0500001a


	//   ....[113]....
        /*03a4*/ 	.word	0x0500001a


	//   ....[114]....
        /*03a8*/ 	.word	0x0500001a


	//   ....[115]....
        /*03ac*/ 	.word	0x0500001a


	//   ....[116]....
        /*03b0*/ 	.word	0x0500001a


	//   ....[117]....
        /*03b4*/ 	.word	0x0500001a


	//   ....[118]....
        /*03b8*/ 	.word	0x0500001a


	//   ....[119]....
        /*03bc*/ 	.word	0x0500001a


	//   ....[120]....
        /*03c0*/ 	.word	0x0500001a


	//   ....[121]....
        /*03c4*/ 	.word	0x0500001a


	//   ....[122]....
        /*03c8*/ 	.word	0x0500001a


	//   ....[123]....
        /*03cc*/ 	.word	0x0500001a


	//   ....[124]....
        /*03d0*/ 	.word	0x0500001a


	//   ....[125]....
        /*03d4*/ 	.word	0x0500001a


	//----- nvinfo : EIATTR_COOP_GROUP_INSTR_OFFSETS
	.align		4
.L_849:
        /*03d8*/ 	.byte	0x04, 0x28
        /*03da*/ 	.short	(.L_851 - .L_850)


	//   ....[0]....
.L_850:
        /*03dc*/ 	.word	0x000029a0


	//   ....[1]....
        /*03e0*/ 	.word	0x000029e0


	//   ....[2]....
        /*03e4*/ 	.word	0x00002a10


	//   ....[3]....
        /*03e8*/ 	.word	0x00002a30


	//   ....[4]....
        /*03ec*/ 	.word	0x00003200


	//   ....[5]....
        /*03f0*/ 	.word	0x00003250


	//   ....[6]....
        /*03f4*/ 	.word	0x000032b0


	//   ....[7]....
        /*03f8*/ 	.word	0x000032d0


	//   ....[8]....
        /*03fc*/ 	.word	0x000032f0


	//   ....[9]....
        /*0400*/ 	.word	0x00003310


	//   ....[10]....
        /*0404*/ 	.word	0x00003330


	//   ....[11]....
        /*0408*/ 	.word	0x00003350


	//   ....[12]....
        /*040c*/ 	.word	0x00003370


	//   ....[13]....
        /*0410*/ 	.word	0x00003390


	//   ....[14]....
        /*0414*/ 	.word	0x000050d0


	//   ....[15]....
        /*0418*/ 	.word	0x00005100


	//   ....[16]....
        /*041c*/ 	.word	0x00005140


	//   ....[17]....
        /*0420*/ 	.word	0x00005160


	//   ....[18]....
        /*0424*/ 	.word	0x00005190


	//   ....[19]....
        /*0428*/ 	.word	0x000051a0


	//   ....[20]....
        /*042c*/ 	.word	0x000051d0


	//   ....[21]....
        /*0430*/ 	.word	0x000051e0


	//   ....[22]....
        /*0434*/ 	.word	0x000053b0


	//   ....[23]....
        /*0438*/ 	.word	0x000053e0


	//   ....[24]....
        /*043c*/ 	.word	0x00005420


	//   ....[25]....
        /*0440*/ 	.word	0x00005440


	//   ....[26]....
        /*0444*/ 	.word	0x00005470


	//   ....[27]....
        /*0448*/ 	.word	0x00005480


	//   ....[28]....
        /*044c*/ 	.word	0x000054b0


	//   ....[29]....
        /*0450*/ 	.word	0x000054c0


	//   ....[30]....
        /*0454*/ 	.word	0x00005640


	//   ....[31]....
        /*0458*/ 	.word	0x00005670


	//   ....[32]....
        /*045c*/ 	.word	0x000056b0


	//   ....[33]....
        /*0460*/ 	.word	0x000056d0


	//   ....[34]....
        /*0464*/ 	.word	0x00005700


	//   ....[35]....
        /*0468*/ 	.word	0x00005710


	//   ....[36]....
        /*046c*/ 	.word	0x00005740


	//   ....[37]....
        /*0470*/ 	.word	0x00005750


	//   ....[38]....
        /*0474*/ 	.word	0x00005a40


	//   ....[39]....
        /*0478*/ 	.word	0x00005a70


	//   ....[40]....
        /*047c*/ 	.word	0x00005b50


	//   ....[41]....
        /*0480*/ 	.word	0x00005b90


	//   ....[42]....
        /*0484*/ 	.word	0x00005be0


	//   ....[43]....
        /*0488*/ 	.word	0x00005c00


	//   ....[44]....
        /*048c*/ 	.word	0x00005c10


	//   ....[45]....
        /*0490*/ 	.word	0x00005c40


	//   ....[46]....
        /*0494*/ 	.word	0x00005c60


	//   ....[47]....
        /*0498*/ 	.word	0x00005c90


	//   ....[48]....
        /*049c*/ 	.word	0x00005d10


	//   ....[49]....
        /*04a0*/ 	.word	0x00005d50


	//   ....[50]....
        /*04a4*/ 	.word	0x00005d80


	//   ....[51]....
        /*04a8*/ 	.word	0x00005d90


	//   ....[52]....
        /*04ac*/ 	.word	0x00005db0


	//   ....[53]....
        /*04b0*/ 	.word	0x00005dd0


	//   ....[54]....
        /*04b4*/ 	.word	0x00005df0


	//   ....[55]....
        /*04b8*/ 	.word	0x00005e30


	//   ....[56]....
        /*04bc*/ 	.word	0x00005e60


	//   ....[57]....
        /*04c0*/ 	.word	0x00005ea0


	//   ....[58]....
        /*04c4*/ 	.word	0x00005ec0


	//   ....[59]....
        /*04c8*/ 	.word	0x00005ef0


	//   ....[60]....
        /*04cc*/ 	.word	0x00005f10


	//   ....[61]....
        /*04d0*/ 	.word	0x00005f30


	//   ....[62]....
        /*04d4*/ 	.word	0x00005f70


	//   ....[63]....
        /*04d8*/ 	.word	0x00005f90


	//   ....[64]....
        /*04dc*/ 	.word	0x00005fc0


	//   ....[65]....
        /*04e0*/ 	.word	0x00005ff0


	//   ....[66]....
        /*04e4*/ 	.word	0x00006010


	//   ....[67]....
        /*04e8*/ 	.word	0x00006040


	//   ....[68]....
        /*04ec*/ 	.word	0x00006140


	//   ....[69]....
        /*04f0*/ 	.word	0x000061b0


	//   ....[70]....
        /*04f4*/ 	.word	0x000063a0


	//   ....[71]....
        /*04f8*/ 	.word	0x000063f0


	//   ....[72]....
        /*04fc*/ 	.word	0x00006460


	//   ....[73]....
        /*0500*/ 	.word	0x000064c0


	//   ....[74]....
        /*0504*/ 	.word	0x00006530


	//   ....[75]....
        /*0508*/ 	.word	0x00006590


	//   ....[76]....
        /*050c*/ 	.word	0x00006600


	//   ....[77]....
        /*0510*/ 	.word	0x00006660


	//   ....[78]....
        /*0514*/ 	.word	0x00006700


	//   ....[79]....
        /*0518*/ 	.word	0x00006790


	//   ....[80]....
        /*051c*/ 	.word	0x00006800


	//   ....[81]....
        /*0520*/ 	.word	0x00006860


	//   ....[82]....
        /*0524*/ 	.word	0x000068d0


	//   ....[83]....
        /*0528*/ 	.word	0x00006930


	//   ....[84]....
        /*052c*/ 	.word	0x000069a0


	//   ....[85]....
        /*0530*/ 	.word	0x00006a00


	//   ....[86]....
        /*0534*/ 	.word	0x00006aa0


	//   ....[87]....
        /*0538*/ 	.word	0x00006b30


	//   ....[88]....
        /*053c*/ 	.word	0x00006ba0


	//   ....[89]....
        /*0540*/ 	.word	0x00006c00


	//   ....[90]....
        /*0544*/ 	.word	0x00006c70


	//   ....[91]....
        /*0548*/ 	.word	0x00006cd0


	//   ....[92]....
        /*054c*/ 	.word	0x00006d40


	//   ....[93]....
        /*0550*/ 	.word	0x00006da0


	//   ....[94]....
        /*0554*/ 	.word	0x00006e40


	//   ....[95]....
        /*0558*/ 	.word	0x00006f00


	//   ....[96]....
        /*055c*/ 	.word	0x00007000


	//   ....[97]....
        /*0560*/ 	.word	0x00007050


	//   ....[98]....
        /*0564*/ 	.word	0x00007130


	//   ....[99]....
        /*0568*/ 	.word	0x00007190


	//   ....[100]....
        /*056c*/ 	.word	0x00007220


	//   ....[101]....
        /*0570*/ 	.word	0x00007270


	//   ....[102]....
        /*0574*/ 	.word	0x000072e0


	//   ....[103]....
        /*0578*/ 	.word	0x00007340


	//   ....[104]....
        /*057c*/ 	.word	0x000073b0


	//   ....[105]....
        /*0580*/ 	.word	0x00007410


	//   ....[106]....
        /*0584*/ 	.word	0x00007480


	//   ....[107]....
        /*0588*/ 	.word	0x000074e0


	//   ....[108]....
        /*058c*/ 	.word	0x00007560


	//   ....[109]....
        /*0590*/ 	.word	0x000075d0


	//   ....[110]....
        /*0594*/ 	.word	0x00007640


	//   ....[111]....
        /*0598*/ 	.word	0x000076a0


	//   ....[112]....
        /*059c*/ 	.word	0x00007720


	//   ....[113]....
        /*05a0*/ 	.word	0x000077a0


	//   ....[114]....
        /*05a4*/ 	.word	0x00007840


	//   ....[115]....
        /*05a8*/ 	.word	0x000078b0


	//   ....[116]....
        /*05ac*/ 	.word	0x00007940


	//   ....[117]....
        /*05b0*/ 	.word	0x000079d0


	//   ....[118]....
        /*05b4*/ 	.word	0x00007a40


	//   ....[119]....
        /*05b8*/ 	.word	0x00007aa0


	//   ....[120]....
        /*05bc*/ 	.word	0x00007b10


	//   ....[121]....
        /*05c0*/ 	.word	0x00007b90


	//   ....[122]....
        /*05c4*/ 	.word	0x00007c50


	//   ....[123]....
        /*05c8*/ 	.word	0x00007d20


	//   ....[124]....
        /*05cc*/ 	.word	0x00007e10


	//   ....[125]....
        /*05d0*/ 	.word	0x00007eb0


	//----- nvinfo : EIATTR_EXIT_INSTR_OFFSETS
	.align		4
.L_851:
        /*05d4*/ 	.byte	0x04, 0x1c
        /*05d6*/ 	.short	(.L_853 - .L_852)


	//   ....[0]....
.L_852:
        /*05d8*/ 	.word	0x00004100


	//   ....[1]....
        /*05dc*/ 	.word	0x00006340


	//----- nvinfo : EIATTR_MAX_THREADS
	.align		4
.L_853:
        /*05e0*/ 	.byte	0x04, 0x05
        /*05e2*/ 	.short	(.L_855 - .L_854)
.L_854:
        /*05e4*/ 	.word	0x00000140
        /*05e8*/ 	.word	0x00000001
        /*05ec*/ 	.word	0x00000001


	//----- nvinfo : EIATTR_CRS_STACK_SIZE
	.align		4
.L_855:
        /*05f0*/ 	.byte	0x04, 0x1e
        /*05f2*/ 	.short	(.L_857 - .L_856)
.L_856:
        /*05f4*/ 	.word	0x00000000


	//----- nvinfo : EIATTR_CBANK_PARAM_SIZE
	.align		4
.L_857:
        /*05f8*/ 	.byte	0x03, 0x19
        /*05fa*/ 	.short	0x0060


	//----- nvinfo : EIATTR_PARAM_CBANK
	.align		4
        /*05fc*/ 	.byte	0x04, 0x0a
        /*05fe*/ 	.short	(.L_859 - .L_858)
	.align		4
.L_858:
        /*0600*/ 	.word	index@(.nv.constant0._ZN13group_norm_v218gn_bwd_cuda_kernelI13__nv_bfloat16Li320ELi3ELi16ELi40ELi1024ELb1ELb1ELi16ELi320ELi320ELi4ELb1ELi4ELb0ELb0ELNS_15WgradSyncMethodE3ENS_16CompileConditionILi900EEEEEvPT_S6_S6_PKS5_S8_S8_S8_PKfflPfPj)
        /*0604*/ 	.short	0x0210
        /*0606*/ 	.short	0x0060


	//----- nvinfo : EIATTR_SW_WAR
	.align		4
.L_859:
        /*0608*/ 	.byte	0x04, 0x36
        /*060a*/ 	.short	(.L_861 - .L_860)
.L_860:
        /*060c*/ 	.word	0x00000008
.L_861:


//--------------------- .nv.info._ZN13group_norm_v218gn_bwd_cuda_kernelI13__nv_bfloat16Li320ELi1ELi16ELi40ELi1024ELb1ELb1ELi32ELi320ELi320ELi4ELb1ELi4ELb0ELb0ELNS_15WgradSyncMethodE3ENS_16CompileConditionILi900EEEEEvPT_S6_S6_PKS5_S8_S8_S8_PKfflPfPj --------------------------
	.section	.nv.info._ZN13group_norm_v218gn_bwd_cuda_kernelI13__nv_bfloat16Li320ELi1ELi16ELi40ELi1024ELb1ELb1ELi32ELi320ELi320ELi4ELb1ELi4ELb0ELb0ELNS_15WgradSyncMethodE3ENS_16CompileConditionILi900EEEEEvPT_S6_S6_PKS5_S8_S8_S8_PKfflPfPj,"",@"SHT_CUDA_INFO"
	.sectionflags	@""
	.align	4


	//----- nvinfo : EIATTR_CUDA_API_VERSION
	.align		4
        /*0000*/ 	.byte	0x04, 0x37
        /*0002*/ 	.short	(.L_863 - .L_862)
.L_862:
        /*0004*/ 	.word	0x00000082


	//----- nvinfo : EIATTR_KPARAM_INFO
	.align		4
.L_863:
        /*0008*/ 	.byte	0x04, 0x17
        /*000a*/ 	.short	(.L_865 - .L_864)
.L_864:
        /*000c*/ 	.word	0x00000000
        /*0010*/ 	.short	0x000b
        /*0012*/ 	.short	0x0058
        /*0014*/ 	.byte	0x00, 0xf0, 0x21, 0x00


	//----- nvinfo : EIATTR_KPARAM_INFO
	.align		4
.L_865:
        /*0018*/ 	.byte	0x04, 0x17
        /*001a*/ 	.short	(.L_867 - .L_866)
.L_866:
        /*001c*/ 	.word	0x00000000
        /*0020*/ 	.short	0x000a
        /*0022*/ 	.short	0x0050
        /*0024*/ 	.byte	0x00, 0xf0, 0x21, 0x00


	//----- nvinfo : EIATTR_KPARAM_INFO
	.align		4
.L_867:
        /*0028*/ 	.byte	0x04, 0x17
        /*002a*/ 	.short	(.L_869 - .L_868)
.L_868:
        /*002c*/ 	.word	0x00000000
        /*0030*/ 	.short	0x0009
        /*0032*/ 	.short	0x0048
        /*0034*/ 	.byte	0x00, 0xf0, 0x21, 0x00


	//----- nvinfo : EIATTR_KPARAM_INFO
	.align		4
.L_869:
        /*0038*/ 	.byte	0x04, 0x17
        /*003a*/ 	.short	(.L_871 - .L_870)
.L_870:
        /*003c*/ 	.word	0x00000000
        /*0040*/ 	.short	0x0008
        /*0042*/ 	.short	0x0040
        /*0044*/ 	.byte	0x00, 0xf0, 0x11, 0x00


	//----- nvinfo : EIATTR_KPARAM_INFO
	.align		4
.L_871:
        /*0048*/ 	.byte	0x04, 0x17
        /*004a*/ 	.short	(.L_873 - .L_872)
.L_872:
        /*004c*/ 	.word	0x00000000
        /*0050*/ 	.short	0x0007
        /*0052*/ 	.short	0x0038
        /*0054*/ 	.byte	0x00, 0xf0, 0x21, 0x00


	//----- nvinfo : EIATTR_KPARAM_INFO
	.align		4
.L_873:
        /*0058*/ 	.byte	0x04, 0x17
        /*005a*/ 	.short	(.L_875 - .L_874)
.L_874:
        /*005c*/ 	.word	0x00000000
        /*0060*/ 	.short	0x0006
        /*0062*/ 	.short	0x0030
        /*0064*/ 	.byte	0x00, 0xf0, 0x21, 0x00


	//----- nvinfo : EIATTR_KPARAM_INFO
	.align		4
.L_875:
        /*0068*/ 	.byte	0x04, 0x17
        /*006a*/ 	.short	(.L_877 - .L_876)
.L_876:
        /*006c*/ 	.word	0x00000000
        /*0070*/ 	.short	0x0005
        /*0072*/ 	.short	0x0028
        /*0074*/ 	.byte	0x00, 0xf0, 0x21, 0x00


	//----- nvinfo : EIATTR_KPARAM_INFO
	.align		4
.L_877:
        /*0078*/ 	.byte	0x04, 0x17
        /*007a*/ 	.short	(.L_879 - .L_878)
.L_878:
        /*007c*/ 	.word	0x00000000
        /*0080*/ 	.short	0x0004
        /*0082*/ 	.short	0x0020
        /*0084*/ 	.byte	0x00, 0xf0, 0x21, 0x00


	//----- nvinfo : EIATTR_KPARAM_INFO
	.align		4
.L_879:
        /*0088*/ 	.byte	0x04, 0x17
        /*008a*/ 	.short	(.L_881 - .L_880)
.L_880:
        /*008c*/ 	.word	0x00000000
        /*0090*/ 	.short	0x0003
        /*0092*/ 	.short	0x0018
        /*0094*/ 	.byte	0x00, 0xf0, 0x21, 0x00


	//----- nvinfo : EIATTR_KPARAM_INFO
	.align		4
.L_881:
        /*0098*/ 	.byte	0x04, 0x17
        /*009a*/ 	.short	(.L_883 - .L_882)
.L_882:
        /*009c*/ 	.word	0x00000000
        /*00a0*/ 	.short	0x0002
        /*00a2*/ 	.short	0x0010
        /*00a4*/ 	.byte	0x00, 0xf0, 0x21, 0x00


	//----- nvinfo : EIATTR_KPARAM_INFO
	.align		4
.L_883:
        /*00a8*/ 	.byte	0x04, 0x17
        /*00aa*/ 	.short	(.L_885 - .L_884)
.L_884:
        /*00ac*/ 	.word	0x00000000
        /*00b0*/ 	.short	0x0001
        /*00b2*/ 	.short	0x0008
        /*00b4*/ 	.byte	0x00, 0xf0, 0x21, 0x00


	//----- nvinfo : EIATTR_KPARAM_INFO
	.align		4
.L_885:
        /*00b8*/ 	.byte	0x04, 0x17
        /*00ba*/ 	.short	(.L_887 - .L_886)
.L_886:
        /*00bc*/ 	.word	0x00000000
        /*00c0*/ 	.short	0x0000
        /*00c2*/ 	.short	0x0000
        /*00c4*/ 	.byte	0x00, 0xf0, 0x21, 0x00


	//----- nvinfo : EIATTR_SPARSE_MMA_MASK
	.align		4
.L_887:
        /*00c8*/ 	.byte	0x03, 0x50
        /*00ca*/ 	.short	0x0000


	//----- nvinfo : EIATTR_MAXREG_COUNT
	.align		4
        /*00cc*/ 	.byte	0x03, 0x1b
        /*00ce*/ 	.short	0x00a8


	//----- nvinfo : EIATTR_NUM_BARRIERS
	.align		4
        /*00d0*/ 	.byte	0x02, 0x4c
        /*00d2*/ 	.byte	0x01
	.zero		1


	//----- nvinfo : EIATTR_MERCURY_ISA_VERSION
	.align		4
        /*00d4*/ 	.byte	0x03, 0x5f
        /*00d6*/ 	.short	0x0101


	//----- nvinfo : EIATTR_COOP_GROUP_MASK_REGIDS
	.align		4
        /*00d8*/ 	.byte	0x04, 0x29
        /*00da*/ 	.short	(.L_889 - .L_888)


	//   ....[0]....
.L_888:
        /*00dc*/ 	.word	0xffffffff


	//   ....[1]....
        /*00e0*/ 	.word	0xffffffff


	//   ....[2]....
        /*00e4*/ 	.word	0xffffffff


	//   ....[3]....
        /*00e8*/ 	.word	0xffffffff


	//   ....[4]....
        /*00ec*/ 	.word	0xffffffff


	//   ....[5]....
        /*00f0*/ 	.word	0xffffffff


	//   ....[6]....
        /*00f4*/ 	.word	0xffffffff


	//   ....[7]....
        /*00f8*/ 	.word	0xffffffff


	//   ....[8]....
        /*00fc*/ 	.word	0xffffffff


	//   ....[9]....
        /*0100*/ 	.word	0xffffffff


	//   ....[10]....
        /*0104*/ 	.word	0xffffffff


	//   ....[11]....
        /*0108*/ 	.word	0xffffffff


	//   ....[12]....
        /*010c*/ 	.word	0xffffffff


	//   ....[13]....
        /*0110*/ 	.word	0xffffffff


	//   ....[14]....
        /*0114*/ 	.word	0x0500001c


	//   ....[15]....
        /*0118*/ 	.word	0x0500001b


	//   ....[16]....
        /*011c*/ 	.word	0x0500001d


	//   ....[17]....
        /*0120*/ 	.word	0x0500001e


	//   ....[18]....
        /*0124*/ 	.word	0x05000020


	//   ....[19]....
        /*0128*/ 	.word	0x0500001f


	//   ....[20]....
        /*012c*/ 	.word	0x05000021


	//   ....[21]....
        /*0130*/ 	.word	0x05000016


	//   ....[22]....
        /*0134*/ 	.word	0x05000020


	//   ....[23]....
        /*0138*/ 	.word	0x0500001f


	//   ....[24]....
        /*013c*/ 	.word	0x05000021


	//   ....[25]....
        /*0140*/ 	.word	0x05000026


	//   ....[26]....
        /*0144*/ 	.word	0x05000028


	//   ....[27]....
        /*0148*/ 	.word	0x05000025


	//   ....[28]....
        /*014c*/ 	.word	0x05000027


	//   ....[29]....
        /*0150*/ 	.word	0x0500001a


	//   ....[30]....
        /*0154*/ 	.word	0x05000020


	//   ....[31]....
        /*0158*/ 	.word	0x0500001f


	//   ....[32]....
        /*015c*/ 	.word	0x05000021


	//   ....[33]....
        /*0160*/ 	.word	0x05000026


	//   ....[34]....
        /*0164*/ 	.word	0x05000028


	//   ....[35]....
        /*0168*/ 	.word	0x05000025


	//   ....[36]....
        /*016c*/ 	.word	0x05000027


	//   ....[37]....
        /*0170*/ 	.word	0x0500001a


	//   ....[38]....
        /*0174*/ 	.word	0x0500001b


	//   ....[39]....
        /*0178*/ 	.word	0x0500002e


	//   ....[40]....
        /*017c*/ 	.word	0x0500001c


	//   ....[41]....
        /*0180*/ 	.word	0x0500001e


	//   ....[42]....
        /*0184*/ 	.word	0x05000032


	//   ....[43]....
        /*0188*/ 	.word	0x05000030


	//   ....[44]....
        /*018c*/ 	.word	0x0500001c


	//   ....[45]....
        /*0190*/ 	.word	0x0500001e


	//   ....[46]....
        /*0194*/ 	.word	0x0500002b


	//   ....[47]....
        /*0198*/ 	.word	0x0500001b


	//   ....[48]....
        /*019c*/ 	.word	0x0500001f


	//   ....[49]....
        /*01a0*/ 	.word	0x0500002f


	//   ....[50]....
        /*01a4*/ 	.word	0x0500002d


	//   ....[51]....
        /*01a8*/ 	.word	0x05000030


	//   ....[52]....
        /*01ac*/ 	.word	0x05000017


	//   ....[53]....
        /*01b0*/ 	.word	0x05000032


	//   ....[54]....
        /*01b4*/ 	.word	0x05000027


	//   ....[55]....
        /*01b8*/ 	.word	0x05000018


	//   ....[56]....
        /*01bc*/ 	.word	0x05000030


	//   ....[57]....
        /*01c0*/ 	.word	0x05000034


	//   ....[58]....
        /*01c4*/ 	.word	0x0500002a


	//   ....[59]....
        /*01c8*/ 	.word	0x05000029


	//   ....[60]....
        /*01cc*/ 	.word	0x0500001f


	//   ....[61]....
        /*01d0*/ 	.word	0x0500001c


	//   ....[62]....
        /*01d4*/ 	.word	0x0500001e


	//   ....[63]....
        /*01d8*/ 	.word	0x0500001d


	//   ....[64]....
        /*01dc*/ 	.word	0x05000021


	//   ....[65]....
        /*01e0*/ 	.word	0x0500002a


	//   ....[66]....
        /*01e4*/ 	.word	0x0500002e


	//   ....[67]....
        /*01e8*/ 	.word	0x0500002c


	//   ....[68]....
        /*01ec*/ 	.word	0x0500001e


	//   ....[69]....
        /*01f0*/ 	.word	0x0500001a


	//   ....[70]....
        /*01f4*/ 	.word	0x0500002d


	//   ....[71]....
        /*01f8*/ 	.word	0x0500002d


	//   ....[72]....
        /*01fc*/ 	.word	0x0500002d


	//   ....[73]....
        /*0200*/ 	.word	0x0500002d


	//   ....[74]....
        /*0204*/ 	.word	0x0500002d


	//   ....[75]....
        /*0208*/ 	.word	0x0500002d


	//   ....[76]....
        /*020c*/ 	.word	0x0500002d


	//   ....[77]....
        /*0210*/ 	.word	0x0500002d


	//   ....[78]....
        /*0214*/ 	.word	0x0500002d


	//   ....[79]....
        /*0218*/ 	.word	0x0500002d


	//   ....[80]....
        /*021c*/ 	.word	0x0500002d


	//   ....[81]....
        /*0220*/ 	.word	0x0500002d


	//   ....[82]....
        /*0224*/ 	.word	0x0500002d


	//   ....[83]....
        /*0228*/ 	.word	0x0500002d


	//   ....[84]....
        /*022c*/ 	.word	0x0500002d


	//   ....[85]....
        /*0230*/ 	.word	0x0500002d


	//   ....[86]....
        /*0234*/ 	.word	0x0500002d


	//   ....[87]....
        /*0238*/ 	.word	0x0500002d


	//   ....[88]....
        /*023c*/ 	.word	0x0500002d


	//   ....[89]....
        /*0240*/ 	.word	0x0500002d


	//   ....[90]....
        /*0244*/ 	.word	0x0500002d


	//   ....[91]....
        /*0248*/ 	.word	0x0500002d


	//   ....[92]....
        /*024c*/ 	.word	0x0500002d


	//   ....[93]....
        /*0250*/ 	.word	0x0500002d


	//   ....[94]....
        /*0254*/ 	.word	0x0500002d


	//   ....[95]....
        /*0258*/ 	.word	0x0500002d


	//   ....[96]....
        /*025c*/ 	.word	0x0500002d


	//   ....[97]....
        /*0260*/ 	.word	0x0500002d


	//   ....[98]....
        /*0264*/ 	.word	0x0500002d


	//   ....[99]....
        /*0268*/ 	.word	0x0500002d


	//   ....[100]....
        /*026c*/ 	.word	0x0500002d


	//   ....[101]....
        /*0270*/ 	.word	0x0500002d


	//   ....[102]....
        /*0274*/ 	.word	0x0500002d


	//   ....[103]....
        /*0278*/ 	.word	0x0500002d


	//   ....[104]....
        /*027c*/ 	.word	0x0500002d


	//   ....[105]....
        /*0280*/ 	.word	0x0500002d


	//   ....[106]....
        /*0284*/ 	.word	0x0500002d


	//   ....[107]....
        /*0288*/ 	.word	0x0500002d


	//   ....[108]....
        /*028c*/ 	.word	0x0500002d


	//   ....[109]....
        /*0290*/ 	.word	0x0500002d


	//   ....[110]....
        /*0294*/ 	.word	0x0500002d


	//   ....[111]....
        /*0298*/ 	.word	0x0500002d


	//   ....[112]....
        /*029c*/ 	.word	0x0500002d


	//   ....[113]....
        /*02a0*/ 	.word	0x0500002d


	//   ....[114]....
        /*02a4*/ 	.word	0x0500002d


	//   ....[115]....
        /*02a8*/ 	.word	0x0500002d


	//   ....[116]....
        /*02ac*/ 	.word	0x0500002d


	//   ....[117]....
        /*02b0*/ 	.word	0x0500002d


	//   ....[118]....
        /*02b4*/ 	.word	0x0500002d


	//   ....[119]....
        /*02b8*/ 	.word	0x0500002d


	//   ....[120]....
        /*02bc*/ 	.word	0x0500002d


	//   ....[121]....
        /*02c0*/ 	.word	0x0500002d


	//   ....[122]....
        /*02c4*/ 	.word	0x0500002d


	//   ....[123]....
        /*02c8*/ 	.word	0x0500002d


	//   ....[124]....
        /*02cc*/ 	.word	0x0500002d


	//   ....[125]....
        /*02d0*/ 	.word	0x0500002d


	//----- nvinfo : EIATTR_COOP_GROUP_INSTR_OFFSETS
	.align		4
.L_889:
        /*02d4*/ 	.byte	0x04, 0x28
        /*02d6*/ 	.short	(.L_891 - .L_890)


	//   ....[0]....
.L_890:
        /*02d8*/ 	.word	0x00003c70


	//   ....[1]....
        /*02dc*/ 	.word	0x00003cb0


	//   ....[2]....
        /*02e0*/ 	.word	0x00003cf0


	//   ....[3]....
        /*02e4*/ 	.word	0x00003d00


	//   ....[4]....
        /*02e8*/ 	.word	0x00004cc0


	//   ....[5]....
        /*02ec*/ 	.word	0x00004d00


	//   ....[6]....
        /*02f0*/ 	.word	0x00004da0


	//   ....[7]....
        /*02f4*/ 	.word	0x00004db0


	//   ....[8]....
        /*02f8*/ 	.word	0x00004e10


	//   ....[9]....
        /*02fc*/ 	.word	0x00004e20


	//   ....[10]....
        /*0300*/ 	.word	0x00004e80


	//   ....[11]....
        /*0304*/ 	.word	0x00004ec0


	//   ....[12]....
        /*0308*/ 	.word	0x00005050


	//   ....[13]....
        /*030c*/ 	.word	0x00005090


	//   ....[14]....
        /*0310*/ 	.word	0x00006f50


	//   ....[15]....
        /*0314*/ 	.word	0x00006f80


	//   ....[16]....
        /*0318*/ 	.word	0x00006fd0


	//   ....[17]....
        /*031c*/ 	.word	0x00006ff0


	//   ....[18]....
        /*0320*/ 	.word	0x00007020


	//   ....[19]....
        /*0324*/ 	.word	0x00007030


	//   ....[20]....
        /*0328*/ 	.word	0x00007060


	//   ....[21]....
        /*032c*/ 	.word	0x00007070


	//   ....[22]....
        /*0330*/ 	.word	0x00007210


	//   ....[23]....
        /*0334*/ 	.word	0x00007240


	//   ....[24]....
        /*0338*/ 	.word	0x00007290


	//   ....[25]....
        /*033c*/ 	.word	0x000072b0


	//   ....[26]....
        /*0340*/ 	.word	0x000072e0


	//   ....[27]....
        /*0344*/ 	.word	0x000072f0


	//   ....[28]....
        /*0348*/ 	.word	0x00007320


	//   ....[29]....
        /*034c*/ 	.word	0x00007330


	//   ....[30]....
        /*0350*/ 	.word	0x000074b0


	//   ....[31]....
        /*0354*/ 	.word	0x000074e0


	//   ....[32]....
        /*0358*/ 	.word	0x00007530


	//   ....[33]....
        /*035c*/ 	.word	0x00007550


	//   ....[34]....
        /*0360*/ 	.word	0x00007580


	//   ....[35]....
        /*0364*/ 	.word	0x00007590


	//   ....[36]....
        /*0368*/ 	.word	0x000075c0


	//   ....[37]....
        /*036c*/ 	.word	0x000075d0


	//   ....[38]....
        /*0370*/ 	.word	0x000078d0


	//   ....[39]....
        /*0374*/ 	.word	0x000079d0


	//   ....[40]....
        /*0378*/ 	.word	0x000079f0


	//   ....[41]....
        /*037c*/ 	.word	0x00007a10


	//   ....[42]....
        /*0380*/ 	.word	0x00007a40


	//   ....[43]....
        /*0384*/ 	.word	0x00007a50


	//   ....[44]....
        /*0388*/ 	.word	0x00007a80


	//   ....[45]....
        /*038c*/ 	.word	0x00007aa0


	//   ....[46]....
        /*0390*/ 	.word	0x00007ac0


	//   ....[47]....
        /*0394*/ 	.word	0x00007ae0


	//   ....[48]....
        /*0398*/ 	.word	0x00007b00


	//   ....[49]....
        /*039c*/ 	.word	0x00007b20


	//   ....[50]....
        /*03a0*/ 	.word	0x00007b40


	//   ....[51]....
        /*03a4*/ 	.word	0x00007b60


	//   ....[52]....
        /*03a8*/ 	.word	0x00007ba0


	//   ....[53]....
        /*03ac*/ 	.word	0x00007bd0


	//   ....[54]....
        /*03b0*/ 	.word	0x00007bf0


	//   ....[55]....
        /*03b4*/ 	.word	0x00007c20


	//   ....[56]....
        /*03b8*/ 	.word	0x00007c40


	//   ....[57]....
        /*03bc*/ 	.word	0x00007c70


	//   ....[58]....
        /*03c0*/ 	.word	0x00007c80


	//   ....[59]....
        /*03c4*/ 	.word	0x00007c90


	//   ....[60]....
        /*03c8*/ 	.word	0x00007ce0


	//   ....[61]....
        /*03cc*/ 	.word	0x00007d30


	//   ....[62]....
        /*03d0*/ 	.word	0x00007d50


	//   ....[63]....
        /*03d4*/ 	.word	0x00007d90


	//   ....[64]....
        /*03d8*/ 	.word	0x00007dd0


	//   ....[65]....
        /*03dc*/ 	.word	0x00007de0


	//   ....[66]....
        /*03e0*/ 	.word	0x00007df0


	//   ....[67]....
        /*03e4*/ 	.word	0x00007e10


	//   ....[68]....
        /*03e8*/ 	.word	0x00007f80


	//   ....[69]....
        /*03ec*/ 	.word	0x00007fe0


	//   ....[70]....
        /*03f0*/ 	.word	0x00008110


	//   ....[71]....
        /*03f4*/ 	.word	0x00008160


	//   ....[72]....
        /*03f8*/ 	.word	0x000081d0


	//   ....[73]....
        /*03fc*/ 	.word	0x00008230


	//   ....[74]....
        /*0400*/ 	.word	0x000082a0


	//   ....[75]....
        /*0404*/ 	.word	0x00008300


	//   ....[76]....
        /*0408*/ 	.word	0x00008370


	//   ....[77]....
        /*040c*/ 	.word	0x000083d0


	//   ....[78]....
        /*0410*/ 	.word	0x00008480


	//   ....[79]....
        /*0414*/ 	.word	0x00008510


	//   ....[80]....
        /*0418*/ 	.word	0x00008580


	//   ....[81]....
        /*041c*/ 	.word	0x000085e0


	//   ....[82]....
        /*0420*/ 	.word	0x00008650


	//   ....[83]....
        /*0424*/ 	.word	0x000086b0


	//   ....[84]....
        /*0428*/ 	.word	0x00008720


	//   ....[85]....
        /*042c*/ 	.word	0x00008780


	//   ....[86]....
        /*0430*/ 	.word	0x00008830


	//   ....[87]....
        /*0434*/ 	.word	0x000088c0


	//   ....[88]....
        /*0438*/ 	.word	0x00008930


	//   ....[89]....
        /*043c*/ 	.word	0x00008990


	//   ....[90]....
        /*0440*/ 	.word	0x00008a00


	//   ....[91]....
        /*0444*/ 	.word	0x00008a60


	//   ....[92]....
        /*0448*/ 	.word	0x00008ad0


	//   ....[93]....
        /*044c*/ 	.word	0x00008b30


	//   ....[94]....
        /*0450*/ 	.word	0x00008be0


	//   ....[95]....
        /*0454*/ 	.word	0x00008ca0


	//   ....[96]....
        /*0458*/ 	.word	0x00008dd0


	//   ....[97]....
        /*045c*/ 	.word	0x00008e30


	//   ....[98]....
        /*0460*/ 	.word	0x00008ec0


	//   ....[99]....
        /*0464*/ 	.word	0x00008f20


	//   ....[100]....
        /*0468*/ 	.word	0x00008fa0


	//   ....[101]....
        /*046c*/ 	.word	0x00009050


	//   ....[102]....
        /*0470*/ 	.word	0x000090d0


	//   ....[103]....
        /*0474*/ 	.word	0x00009150


	//   ....[104]....
        /*0478*/ 	.word	0x000091c0


	//   ....[105]....
        /*047c*/ 	.word	0x00009220


	//   ....[106]....
        /*0480*/ 	.word	0x00009290


	//   ....[107]....
        /*0484*/ 	.word	0x000092f0


	//   ....[108]....
        /*0488*/ 	.word	0x000093c0


	//   ....[109]....
        /*048c*/ 	.word	0x00009430


	//   ....[110]....
        /*0490*/ 	.word	0x000094f0


	//   ....[111]....
        /*0494*/ 	.word	0x00009620


	//   ....[112]....
        /*0498*/ 	.word	0x00009690


	//   ....[113]....
        /*049c*/ 	.word	0x000096f0


	//   ....[114]....
        /*04a0*/ 	.word	0x00009760


	//   ....[115]....
        /*04a4*/ 	.word	0x000097c0


	//   ....[116]....
        /*04a8*/ 	.word	0x00009830


	//   ....[117]....
        /*04ac*/ 	.word	0x00009890


	//   ....[118]....
        /*04b0*/ 	.word	0x00009920


	//   ....[119]....
        /*04b4*/ 	.word	0x000099a0


	//   ....[120]....
        /*04b8*/ 	.word	0x00009a10


	//   ....[121]....
        /*04bc*/ 	.word	0x00009a70


	//   ....[122]....
        /*04c0*/ 	.word	0x00009ae0


	//   ....[123]....
        /*04c4*/ 	.word	0x00009b40


	//   ....[124]....
        /*04c8*/ 	.word	0x00009bb0


	//   ....[125]....
        /*04cc*/ 	.word	0x00009c10


	//----- nvinfo : EIATTR_EXIT_INSTR_OFFSETS
	.align		4
.L_891:
        /*04d0*/ 	.byte	0x04, 0x1c
        /*04d2*/ 	.short	(.L_893 - .L_892)


	//   ....[0]....
.L_892:
        /*04d4*/ 	.word	0x00005f40


	//   ....[1]....
        /*04d8*/ 	.word	0x000080b0


	//----- nvinfo : EIATTR_MAX_THREADS
	.align		4
.L_893:
        /*04dc*/ 	.byte	0x04, 0x05
        /*04de*/ 	.short	(.L_895 - .L_894)
.L_894:
        /*04e0*/ 	.word	0x00000140
        /*04e4*/ 	.word	0x00000001
        /*04e8*/ 	.word	0x00000001


	//----- nvinfo : EIATTR_CRS_STACK_SIZE
	.align		4
.L_895:
        /*04ec*/ 	.byte	0x04, 0x1e
        /*04ee*/ 	.short	(.L_897 - .L_896)
.L_896:
        /*04f0*/ 	.word	0x00000000


	//----- nvinfo : EIATTR_CBANK_PARAM_SIZE
	.align		4
.L_897:
        /*04f4*/ 	.byte	0x03, 0x19
        /*04f6*/ 	.short	0x0060


	//----- nvinfo : EIATTR_PARAM_CBANK
	.align		4
        /*04f8*/ 	.byte	0x04, 0x0a
        /*04fa*/ 	.short	(.L_899 - .L_898)
	.align		4
.L_898:
        /*04fc*/ 	.word	index@(.nv.constant0._ZN13group_norm_v218gn_bwd_cuda_kernelI13__nv_bfloat16Li320ELi1ELi16ELi40ELi1024ELb1ELb1ELi32ELi320ELi320ELi4ELb1ELi4ELb0ELb0ELNS_15WgradSyncMethodE3ENS_16CompileConditionILi900EEEEEvPT_S6_S6_PKS5_S8_S8_S8_PKfflPfPj)
        /*0500*/ 	.short	0x0210
        /*0502*/ 	.short	0x0060


	//----- nvinfo : EIATTR_SW_WAR
	.align		4
.L_899:
        /*0504*/ 	.byte	0x04, 0x36
        /*0506*/ 	.short	(.L_901 - .L_900)
.L_900:
        /*0508*/ 	.word	0x00000008
.L_901:


//--------------------- .nv.info._ZN13group_norm_v218gn_bwd_cuda_kernelI13__nv_bfloat16Li320ELi1ELi16ELi40ELi1024ELb1ELb1ELi64ELi320ELi320ELi4ELb1ELi8ELb0ELb0ELNS_15WgradSyncMethodE3ENS_16CompileConditionILi900EEEEEvPT_S6_S6_PKS5_S8_S8_S8_PKfflPfPj --------------------------
	.section	.nv.info._ZN13group_norm_v218gn_bwd_cuda_kernelI13__nv_bfloat16Li320ELi1ELi16ELi40ELi1024ELb1ELb1ELi64ELi320ELi320ELi4ELb1ELi8ELb0ELb0ELNS_15WgradSyncMethodE3ENS_16CompileConditionILi900EEEEEvPT_S6_S6_PKS5_S8_S8_S8_PKfflPfPj,"",@"SHT_CUDA_INFO"
	.sectionflags	@""
	.align	4


	//----- nvinfo : EIATTR_CUDA_API_VERSION
	.align		4
        /*0000*/ 	.byte	0x04, 0x37
        /*0002*/ 	.short	(.L_903 - .L_902)
.L_902:
        /*0004*/ 	.word	0x00000082


	//----- nvinfo : EIATTR_KPARAM_INFO
	.align		4
.L_903:
        /*0008*/ 	.byte	0x04, 0x17
        /*000a*/ 	.short	(.L_905 - .L_904)
.L_904:
        /*000c*/ 	.word	0x00000000
        /*0010*/ 	.short	0x000b
        /*0012*/ 	.short	0x0058
        /*0014*/ 	.byte	0x00, 0xf0, 0x21, 0x00


	//----- nvinfo : EIATTR_KPARAM_INFO
	.align		4
.L_905:
        /*0018*/ 	.byte	0x04, 0x17
        /*001a*/ 	.short	(.L_907 - .L_906)
.L_906:
        /*001c*/ 	.word	0x00000000
        /*0020*/ 	.short	0x000a
        /*0022*/ 	.short	0x0050
        /*0024*/ 	.byte	0x00, 0xf0, 0x21, 0x00


	//----- nvinfo : EIATTR_KPARAM_INFO
	.align		4
.L_907:
        /*0028*/ 	.byte	0x04, 0x17
        /*002a*/ 	.short	(.L_909 - .L_908)
.L_908:
        /*002c*/ 	.word	0x00000000
        /*0030*/ 	.short	0x0009
        /*0032*/ 	.short	0x0048
        /*0034*/ 	.byte	0x00, 0xf0, 0x21, 0x00


	//----- nvinfo : EIATTR_KPARAM_INFO
	.align		4
.L_909:
        /*0038*/ 	.byte	0x04, 0x17
        /*003a*/ 	.short	(.L_911 - .L_910)
.L_910:
        /*003c*/ 	.word	0x00000000
        /*0040*/ 	.short	0x0008
        /*0042*/ 	.short	0x0040
        /*0044*/ 	.byte	0x00, 0xf0, 0x11, 0x00


	//----- nvinfo : EIATTR_KPARAM_INFO
	.align		4
.L_911:
        /*0048*/ 	.byte	0x04, 0x17
        /*004a*/ 	.short	(.L_913 - .L_912)
.L_912:
        /*004c*/ 	.word	0x00000000
        /*0050*/ 	.short	0x0007
        /*0052*/ 	.short	0x0038
        /*0054*/ 	.byte	0x00, 0xf0, 0x21, 0x00


	//----- nvinfo : EIATTR_KPARAM_INFO
	.align		4
.L_913:
        /*0058*/ 	.byte	0x04, 0x17
        /*005a*/ 	.short	(.L_915 - .L_914)
.L_914:
        /*005c*/ 	.word	0x00000000
        /*0060*/ 	.short	0x0006
        /*0062*/ 	.short	0x0030
        /*0064*/ 	.byte	0x00, 0xf0, 0x21, 0x00


	//----- nvinfo : EIATTR_KPARAM_INFO
	.align		4
.L_915:
        /*0068*/ 	.byte	0x04, 0x17
        /*006a*/ 	.short	(.L_917 - .L_916)
.L_916:
        /*006c*/ 	.word	0x00000000
        /*0070*/ 	.short	0x0005
        /*0072*/ 	.short	0x0028
        /*0074*/ 	.byte	0x00, 0xf0, 0x21, 0x00


	//----- nvinfo : EIATTR_KPARAM_INFO
	.align		4
.L_917:
        /*0078*/ 	.byte	0x04, 0x17
        /*007a*/ 	.short	(.L_919 - .L_918)
.L_918:
        /*007c*/ 	.word	0x00000000
        /*0080*/ 	.short	0x0004
        /*0082*/ 	.short	0x0020
        /*0084*/ 	.byte	0x00, 0xf0, 0x21, 0x00


	//----- nvinfo : EIATTR_KPARAM_INFO
	.align		4
.L_919:
        /*0088*/ 	.byte	0x04, 0x17
        /*008a*/ 	.short	(.L_921 - .L_920)
.L_920:
        /*008c*/ 	.word	0x00000000
        /*0090*/ 	.short	0x0003
        /*0092*/ 	.short	0x0018
        /*0094*/ 	.byte	0x00, 0xf0, 0x21, 0x00


	//----- nvinfo : EIATTR_KPARAM_INFO
	.align		4
.L_921:
        /*0098*/ 	.byte	0x04, 0x17
        /*009a*/ 	.short	(.L_923 - .L_922)
.L_922:
        /*009c*/ 	.word	0x00000000
        /*00a0*/ 	.short	0x0002
        /*00a2*/ 	.short	0x0010
        /*00a4*/ 	.byte	0x00, 0xf0, 0x21, 0x00


	//----- nvinfo : EIATTR_KPARAM_INFO
	.align		4
.L_923:
        /*00a8*/ 	.byte	0x04, 0x17
        /*00aa*/ 	.short	(.L_925 - .L_924)
.L_924:
        /*00ac*/ 	.word	0x00000000
        /*00b0*/ 	.short	0x0001
        /*00b2*/ 	.short	0x0008
        /*00b4*/ 	.byte	0x00, 0xf0, 0x21, 0x00


	//----- nvinfo : EIATTR_KPARAM_INFO
	.align		4
.L_925:
        /*00b8*/ 	.byte	0x04, 0x17
        /*00ba*/ 	.short	(.L_927 - .L_926)
.L_926:
        /*00bc*/ 	.word	0x00000000
        /*00c0*/ 	.short	0x0000
        /*00c2*/ 	.short	0x0000
        /*00c4*/ 	.byte	0x00, 0xf0, 0x21, 0x00


	//----- nvinfo : EIATTR_SPARSE_MMA_MASK
	.align		4
.L_927:
        /*00c8*/ 	.byte	0x03, 0x50
        /*00ca*/ 	.short	0x0000


	//----- nvinfo : EIATTR_MAXREG_COUNT
	.align		4
        /*00cc*/ 	.byte	0x03, 0x1b
        /*00ce*/ 	.short	0x00a8


	//----- nvinfo : EIATTR_NUM_BARRIERS
	.align		4
        /*00d0*/ 	.byte	0x02, 0x4c
        /*00d2*/ 	.byte	0x01
	.zero		1


	//----- nvinfo : EIATTR_ANNOTATIONS
	.align		4
        /*00d4*/ 	.byte	0x04, 0x55
        /*00d6*/ 	.short	(.L_929 - .L_928)


	//   ....[0]....
.L_928:
        /* <DEDUP_REMOVED lines=36> */


	//----- nvinfo : EIATTR_MERCURY_ISA_VERSION
	.align		4
.L_929:
        /*0308*/ 	.byte	0x03, 0x5f
        /*030a*/ 	.short	0x0101


	//----- nvinfo : EIATTR_INT_WARP_WIDE_INSTR_OFFSETS
	.align		4
        /*030c*/ 	.byte	0x04, 0x31
        /*030e*/ 	.short	(.L_931 - .L_930)


	//   ....[0]....
.L_930:
        /*0310*/ 	.word	0x00007730


	//----- nvinfo : EIATTR_COOP_GROUP_MASK_REGIDS
	.align		4
.L_931:
        /*0314*/ 	.byte	0x04, 0x29
        /*0316*/ 	.short	(.L_933 - .L_932)


	//   ....[0]....
.L_932:
        /*0318*/ 	.word	0xffffffff


	//   ....[1]....
        /*031c*/ 	.word	0xffffffff


	//   ....[2]....
        /*0320*/ 	.word	0xffffffff


	//   ....[3]....
        /*0324*/ 	.word	0xffffffff


	//   ....[4]....
        /*0328*/ 	.word	0xffffffff


	//   ....[5]....
        /*032c*/ 	.word	0xffffffff


	//   ....[6]....
        /*0330*/ 	.word	0xffffffff


	//   ....[7]....
        /*0334*/ 	.word	0xffffffff


	//   ....[8]....
        /*0338*/ 	.word	0xffffffff


	//   ....[9]....
        /*033c*/ 	.word	0xffffffff


	//   ....[10]....
        /*0340*/ 	.word	0xffffffff


	//   ....[11]....
        /*0344*/ 	.word	0xffffffff


	//   ....[12]....
        /*0348*/ 	.word	0x05000020


	//   ....[13]....
        /*034c*/ 	.word	0x0500001f


	//   ....[14]....
        /*0350*/ 	.word	0x05000021


	//   ....[15]....
        /*0354*/ 	.word	0x05000022


	//   ....[16]....
        /*0358*/ 	.word	0x05000024


	//   ....[17]....
        /*035c*/ 	.word	0x05000023


	//   ....[18]....
        /*0360*/ 	.word	0x05000025


	//   ....[19]....
        /*0364*/ 	.word	0x0500001a


	//   ....[20]....
        /*0368*/ 	.word	0x05000024


	//   ....[21]....
        /*036c*/ 	.word	0x05000023


	//   ....[22]....
        /*0370*/ 	.word	0x05000025


	//   ....[23]....
        /*0374*/ 	.word	0x0500002a


	//   ....[24]....
        /*0378*/ 	.word	0x0500002c


	//   ....[25]....
        /*037c*/ 	.word	0x05000029


	//   ....[26]....
        /*0380*/ 	.word	0x0500002b


	//   ....[27]....
        /*0384*/ 	.word	0x0500001e


	//   ....[28]....
        /*0388*/ 	.word	0x05000024


	//   ....[29]....
        /*038c*/ 	.word	0x05000023


	//   ....[30]....
        /*0390*/ 	.word	0x05000025


	//   ....[31]....
        /*0394*/ 	.word	0x0500002a


	//   ....[32]....
        /*0398*/ 	.word	0x0500002c


	//   ....[33]....
        /*039c*/ 	.word	0x05000029


	//   ....[34]....
        /*03a0*/ 	.word	0x0500002b


	//   ....[35]....
        /*03a4*/ 	.word	0x0500001e


	//   ....[36]....
        /*03a8*/ 	.word	0x0500001e


	//   ....[37]....
        /*03ac*/ 	.word	0x0500001f


	//   ....[38]....
        /*03b0*/ 	.word	0x05000032


	//   ....[39]....
        /*03b4*/ 	.word	0x05000021


	//   ....[40]....
        /*03b8*/ 	.word	0x05000020


	//   ....[41]....
        /*03bc*/ 	.word	0x05000031


	//   ....[42]....
        /*03c0*/ 	.word	0x0500001f


	//   ....[43]....
        /*03c4*/ 	.word	0x05000034


	//   ....[44]....
        /*03c8*/ 	.word	0x0500001e


	//   ....[45]....
        /*03cc*/ 	.word	0x05000031


	//   ....[46]....
        /*03d0*/ 	.word	0x05000020


	//   ....[47]....
        /*03d4*/ 	.word	0x05000021


	//   ....[48]....
        /*03d8*/ 	.word	0x05000030


	//   ....[49]....
        /*03dc*/ 	.word	0x05000033


	//   ....[50]....
        /*03e0*/ 	.word	0x0500001c


	//   ....[51]....
        /*03e4*/ 	.word	0x0500002d


	//   ....[52]....
        /*03e8*/ 	.word	0x0500001d


	//   ....[53]....
        /*03ec*/ 	.word	0x05000031


	//   ....[54]....
        /*03f0*/ 	.word	0x05000030


	//   ....[55]....
        /*03f4*/ 	.word	0x05000034


	//   ....[56]....
        /*03f8*/ 	.word	0x0500002b


	//   ....[57]....
        /*03fc*/ 	.word	0x0500002e


	//   ....[58]....
        /*0400*/ 	.word	0x05000020


	//   ....[59]....
        /*0404*/ 	.word	0x05000021


	//   ....[60]....
        /*0408*/ 	.word	0x05000022


	//   ....[61]....
        /*040c*/ 	.word	0x05000023


	//   ....[62]....
        /*0410*/ 	.word	0x05000029


	//   ....[63]....
        /*0414*/ 	.word	0x0500002b


	//   ....[64]....
        /*0418*/ 	.word	0x05000030


	//   ....[65]....
        /*041c*/ 	.word	0x0500002f


	//   ....[66]....
        /*0420*/ 	.word	0x05000022


	//   ....[67]....
        /*0424*/ 	.word	0x05000019


	//   ....[68]....
        /*0428*/ 	.word	0x05000033


	//   ....[69]....
        /*042c*/ 	.word	0x05000033


	//   ....[70]....
        /*0430*/ 	.word	0x05000033


	//   ....[71]....
        /*0434*/ 	.word	0x05000033


	//   ....[72]....
        /*0438*/ 	.word	0x05000033


	//   ....[73]....
        /*043c*/ 	.word	0x05000033


	//   ....[74]....
        /*0440*/ 	.word	0x05000033


	//   ....[75]....
        /*0444*/ 	.word	0x05000033


	//   ....[76]....
        /*0448*/ 	.word	0x05000033


	//   ....[77]....
        /*044c*/ 	.word	0x05000033


	//   ....[78]....
        /*0450*/ 	.word	0x05000033


	//   ....[79]....
        /*0454*/ 	.word	0x05000033


	//   ....[80]....
        /*0458*/ 	.word	0x05000033


	//   ....[81]....
        /*045c*/ 	.word	0x05000033


	//   ....[82]....
        /*0460*/ 	.word	0x05000033


	//   ....[83]....
        /*0464*/ 	.word	0x05000033


	//   ....[84]....
        /*0468*/ 	.word	0x05000033


	//   ....[85]....
        /*046c*/ 	.word	0x05000033


	//   ....[86]....
        /*0470*/ 	.word	0x05000033


	//   ....[87]....
        /*0474*/ 	.word	0x05000033


	//   ....[88]....
        /*0478*/ 	.word	0x05000033


	//   ....[89]....
        /*047c*/ 	.word	0x05000033


	//   ....[90]....
        /*0480*/ 	.word	0x05000033


	//   ....[91]....
        /*0484*/ 	.word	0x05000033


	//   ....[92]....
        /*0488*/ 	.word	0x05000033


	//   ....[93]....
        /*048c*/ 	.word	0x05000033


	//   ....[94]....
        /*0490*/ 	.word	0x05000033


	//   ....[95]....
        /*0494*/ 	.word	0x05000033


	//   ....[96]....
        /*0498*/ 	.word	0x05000033


	//   ....[97]....
        /*049c*/ 	.word	0x05000033


	//   ....[98]....
        /*04a0*/ 	.word	0x05000033


	//   ....[99]....
        /*04a4*/ 	.word	0x05000033


	//   ....[100]....
        /*04a8*/ 	.word	0x05000033


	//   ....[101]....
        /*04ac*/ 	.word	0x05000033


	//   ....[102]....
        /*04b0*/ 	.word	0x05000033


	//   ....[103]....
        /*04b4*/ 	.word	0x05000033


	//   ....[104]....
        /*04b8*/ 	.word	0x05000033


	//   ....[105]....
        /*04bc*/ 	.word	0x05000033


	//   ....[106]....
        /*04c0*/ 	.word	0x05000033


	//   ....[107]....
        /*04c4*/ 	.word	0x05000033


	//   ....[108]....
        /*04c8*/ 	.word	0x05000033


	//   ....[109]....
        /*04cc*/ 	.word	0x05000033


	//   ....[110]....
        /*04d0*/ 	.word	0x05000033


	//   ....[111]....
        /*04d4*/ 	.word	0x05000033


	//   ....[112]....
        /*04d8*/ 	.word	0x05000033


	//   ....[113]....
        /*04dc*/ 	.word	0x05000033


	//   ....[114]....
        /*04e0*/ 	.word	0x05000033


	//   ....[115]....
        /*04e4*/ 	.word	0x05000033


	//   ....[116]....
        /*04e8*/ 	.word	0x05000033


	//   ....[117]....
        /*04ec*/ 	.word	0x05000033


	//   ....[118]....
        /*04f0*/ 	.word	0x05000033


	//   ....[119]....
        /*04f4*/ 	.word	0x05000033


	//   ....[120]....
        /*04f8*/ 	.word	0x05000033


	//   ....[121]....
        /*04fc*/ 	.word	0x05000033


	//   ....[122]....
        /*0500*/ 	.word	0x05000033


	//   ....[123]....
        /*0504*/ 	.word	0x05000033


	//----- nvinfo : EIATTR_COOP_GROUP_INSTR_OFFSETS
	.align		4
.L_933:
        /*0508*/ 	.byte	0x04, 0x28
        /*050a*/ 	.short	(.L_935 - .L_934)


	//   ....[0]....
.L_934:
        /*050c*/ 	.word	0x00006e00


	//   ....[1]....
        /*0510*/ 	.word	0x00006e40


	//   ....[2]....
        /*0514*/ 	.word	0x00006f60


	//   ....[3]....
        /*0518*/ 	.word	0x00006f90


	//   ....[4]....
        /*051c*/ 	.word	0x000078a0


	//   ....[5]....
        /*0520*/ 	.word	0x000078c0


	//   ....[6]....
        /*0524*/ 	.word	0x000078e0


	//   ....[7]....
        /*0528*/ 	.word	0x00007900


	//   ....[8]....
        /*052c*/ 	.word	0x00007920


	//   ....[9]....
        /*0530*/ 	.word	0x00007940


	//   ....[10]....
        /*0534*/ 	.word	0x00007960


	//   ....[11]....
        /*0538*/ 	.word	0x00007980


	//   ....[12]....
        /*053c*/ 	.word	0x0000bc80


	//   ....[13]....
        /*0540*/ 	.word	0x0000bcb0


	//   ....[14]....
        /*0544*/ 	.word	0x0000bd00


	//   ....[15]....
        /*0548*/ 	.word	0x0000bd20


	//   ....[16]....
        /*054c*/ 	.word	0x0000bd50


	//   ....[17]....
        /*0550*/ 	.word	0x0000bd60


	//   ....[18]....
        /*0554*/ 	.word	0x0000bd90


	//   ....[19]....
        /*0558*/ 	.word	0x0000bda0


	//   ....[20]....
        /*055c*/ 	.word	0x0000bf30


	//   ....[21]....
        /*0560*/ 	.word	0x0000bf60


	//   ....[22]....
        /*0564*/ 	.word	0x0000bfb0


	//   ....[23]....
        /*0568*/ 	.word	0x0000bfd0


	//   ....[24]....
        /*056c*/ 	.word	0x0000c000


	//   ....[25]....
        /*0570*/ 	.word	0x0000c010


	//   ....[26]....
        /*0574*/ 	.word	0x0000c040


	//   ....[27]....
        /*0578*/ 	.word	0x0000c050


	//   ....[28]....
        /*057c*/ 	.word	0x0000c190


	//   ....[29]....
        /*0580*/ 	.word	0x0000c1c0


	//   ....[30]....
        /*0584*/ 	.word	0x0000c210


	//   ....[31]....
        /*0588*/ 	.word	0x0000c230


	//   ....[32]....
        /*058c*/ 	.word	0x0000c260


	//   ....[33]....
        /*0590*/ 	.word	0x0000c270


	//   ....[34]....
        /*0594*/ 	.word	0x0000c2a0


	//   ....[35]....
        /*0598*/ 	.word	0x0000c2b0


	//   ....[36]....
        /*059c*/ 	.word	0x0000c5d0


	//   ....[37]....
        /*05a0*/ 	.word	0x0000c600


	//   ....[38]....
        /*05a4*/ 	.word	0x0000c630


	//   ....[39]....
        /*05a8*/ 	.word	0x0000c680


	//   ....[40]....
        /*05ac*/ 	.word	0x0000c6a0


	//   ....[41]....
        /*05b0*/ 	.word	0x0000c6d0


	//   ....[42]....
        /*05b4*/ 	.word	0x0000c6f0


	//   ....[43]....
        /*05b8*/ 	.word	0x0000c710


	//   ....[44]....
        /*05bc*/ 	.word	0x0000c730


	//   ....[45]....
        /*05c0*/ 	.word	0x0000c750


	//   ....[46]....
        /*05c4*/ 	.word	0x0000c770


	//   ....[47]....
        /*05c8*/ 	.word	0x0000c790


	//   ....[48]....
        /*05cc*/ 	.word	0x0000c7b0


	//   ....[49]....
        /*05d0*/ 	.word	0x0000c7e0


	//   ....[50]....
        /*05d4*/ 	.word	0x0000c820


	//   ....[51]....
        /*05d8*/ 	.word	0x0000c840


	//   ....[52]....
        /*05dc*/ 	.word	0x0000c860


	//   ....[53]....
        /*05e0*/ 	.word	0x0000c880


	//   ....[54]....
        /*05e4*/ 	.word	0x0000c8b0


	//   ....[55]....
        /*05e8*/ 	.word	0x0000c8e0


	//   ....[56]....
        /*05ec*/ 	.word	0x0000c900


	//   ....[57]....
        /*05f0*/ 	.word	0x0000c920


	//   ....[58]....
        /*05f4*/ 	.word	0x0000c940


	//   ....[59]....
        /*05f8*/ 	.word	0x0000c970


	//   ....[60]....
        /*05fc*/ 	.word	0x0000c9c0


	//   ....[61]....
        /*0600*/ 	.word	0x0000c9f0


	//   ....[62]....
        /*0604*/ 	.word	0x0000ca20


	//   ....[63]....
        /*0608*/ 	.word	0x0000ca50


	//   ....[64]....
        /*060c*/ 	.word	0x0000ca80


	//   ....[65]....
        /*0610*/ 	.word	0x0000cab0


	//   ....[66]....
        /*0614*/ 	.word	0x0000cbe0


	//   ....[67]....
        /*0618*/ 	.word	0x0000cc30


	//   ....[68]....
        /*061c*/ 	.word	0x0000cd60


	//   ....[69]....
        /*0620*/ 	.word	0x0000cdb0


	//   ....[70]....
        /*0624*/ 	.word	0x0000ce20


	//   ....[71]....
        /*0628*/ 	.word	0x0000ce80


	//   ....[72]....
        /*062c*/ 	.word	0x0000cef0


	//   ....[73]....
        /*0630*/ 	.word	0x0000cf50


	//   ....[74]....
        /*0634*/ 	.word	0x0000cfc0


	//   ....[75]....
        /*0638*/ 	.word	0x0000d020


	//   ....[76]....
        /*063c*/ 	.word	0x0000d0d0


	//   ....[77]....
        /*0640*/ 	.word	0x0000d160


	//   ....[78]....
        /*0644*/ 	.word	0x0000d1d0


	//   ....[79]....
        /*0648*/ 	.word	0x0000d230


	//   ....[80]....
        /*064c*/ 	.word	0x0000d2a0


	//   ....[81]....
        /*0650*/ 	.word	0x0000d300


	//   ....[82]....
        /*0654*/ 	.word	0x0000d370


	//   ....[83]....
        /*0658*/ 	.word	0x0000d3d0


	//   ....[84]....
        /*065c*/ 	.word	0x0000d480


	//   ....[85]....
        /*0660*/ 	.word	0x0000d510


	//   ....[86]....
        /*0664*/ 	.word	0x0000d580


	//   ....[87]....
        /*0668*/ 	.word	0x0000d5e0


	//   ....[88]....
        /*066c*/ 	.word	0x0000d650


	//   ....[89]....
        /*0670*/ 	.word	0x0000d6b0


	//   ....[90]....
        /*0674*/ 	.word	0x0000d720


	//   ....[91]....
        /*0678*/ 	.word	0x0000d780


	//   ....[92]....
        /*067c*/ 	.word	0x0000d830


	//   ....[93]....
        /*0680*/ 	.word	0x0000d8f0


	//   ....[94]....
        /*0684*/ 	.word	0x0000da20


	//   ....[95]....
        /*0688*/ 	.word	0x0000daa0


	//   ....[96]....
        /*068c*/ 	.word	0x0000db50


	//   ....[97]....
        /*0690*/ 	.word	0x0000dbb0


	//   ....[98]....
        /*0694*/ 	.word	0x0000dc30


	//   ....[99]....
        /*0698*/ 	.word	0x0000dd00


	//   ....[100]....
        /*069c*/ 	.word	0x0000dd80


	//   ....[101]....
        /*06a0*/ 	.word	0x0000de20


	//   ....[102]....
        /*06a4*/ 	.word	0x0000dee0


	//   ....[103]....
        /*06a8*/ 	.word	0x0000df40


	//   ....[104]....
        /*06ac*/ 	.word	0x0000dfb0


	//   ....[105]....
        /*06b0*/ 	.word	0x0000e010


	//   ....[106]....
        /*06b4*/ 	.word	0x0000e080


	//   ....[107]....
        /*06b8*/ 	.word	0x0000e0e0


	//   ....[108]....
        /*06bc*/ 	.word	0x0000e160


	//   ....[109]....
        /*06c0*/ 	.word	0x0000e1e0


	//   ....[110]....
        /*06c4*/ 	.word	0x0000e250


	//   ....[111]....
        /*06c8*/ 	.word	0x0000e2b0


	//   ....[112]....
        /*06cc*/ 	.word	0x0000e320


	//   ....[113]....
        /*06d0*/ 	.word	0x0000e380


	//   ....[114]....
        /*06d4*/ 	.word	0x0000e3f0


	//   ....[115]....
        /*06d8*/ 	.word	0x0000e450


	//   ....[116]....
        /*06dc*/ 	.word	0x0000e4b0


	//   ....[117]....
        /*06e0*/ 	.word	0x0000e520


	//   ....[118]....
        /*06e4*/ 	.word	0x0000e590


	//   ....[119]....
        /*06e8*/ 	.word	0x0000e5f0


	//   ....[120]....
        /*06ec*/ 	.word	0x0000e660


	//   ....[121]....
        /*06f0*/ 	.word	0x0000e6c0


	//   ....[122]....
        /*06f4*/ 	.word	0x0000e780


	//   ....[123]....
        /*06f8*/ 	.word	0x0000e810


	//----- nvinfo : EIATTR_EXIT_INSTR_OFFSETS
	.align		4
.L_935:
        /*06fc*/ 	.byte	0x04, 0x1c
        /*06fe*/ 	.short	(.L_937 - .L_936)


	//   ....[0]....
.L_936:
        /*0700*/ 	.word	0x0000ac50


	//   ....[1]....
        /*0704*/ 	.word	0x0000cd00


	//----- nvinfo : EIATTR_MAX_THREADS
	.align		4
.L_937:
        /*0708*/ 	.byte	0x04, 0x05
        /*070a*/ 	.short	(.L_939 - .L_938)
.L_938:
        /*070c*/ 	.word	0x00000140
        /*0710*/ 	.word	0x00000001
        /*0714*/ 	.word	0x00000001


	//----- nvinfo : EIATTR_CRS_STACK_SIZE
	.align		4
.L_939:
        /*0718*/ 	.byte	0x04, 0x1e
        /*071a*/ 	.short	(.L_941 - .L_940)
.L_940:
        /*071c*/ 	.word	0x00000000


	//----- nvinfo : EIATTR_CBANK_PARAM_SIZE
	.align		4
.L_941:
        /*0720*/ 	.byte	0x03, 0x19
        /*0722*/ 	.short	0x0060


	//----- nvinfo : EIATTR_PARAM_CBANK
	.align		4
        /*0724*/ 	.byte	0x04, 0x0a
        /*0726*/ 	.short	(.L_943 - .L_942)
	.align		4
.L_942:
        /*0728*/ 	.word	index@(.nv.constant0._ZN13group_norm_v218gn_bwd_cuda_kernelI13__nv_bfloat16Li320ELi1ELi16ELi40ELi1024ELb1ELb1ELi64ELi320ELi320ELi4ELb1ELi8ELb0ELb0ELNS_15WgradSyncMethodE3ENS_16CompileConditionILi900EEEEEvPT_S6_S6_PKS5_S8_S8_S8_PKfflPfPj)
        /*072c*/ 	.short	0x0210
        /*072e*/ 	.short	0x0060


	//----- nvinfo : EIATTR_SW_WAR
	.align		4
.L_943:
        /*0730*/ 	.byte	0x04, 0x36
        /*0732*/ 	.short	(.L_945 - .L_944)
.L_944:
        /*0734*/ 	.word	0x00000008
.L_945:


//--------------------- .nv.info._ZN13group_norm_v218gn_bwd_cuda_kernelI13__nv_bfloat16Li320ELi2ELi16ELi40ELi1024ELb1ELb1ELi32ELi320ELi320ELi4ELb1ELi8ELb0ELb0ELNS_15WgradSyncMethodE3ENS_16CompileConditionILi900EEEEEvPT_S6_S6_PKS5_S8_S8_S8_PKfflPfPj --------------------------
	.section	.nv.info._ZN13group_norm_v218gn_bwd_cuda_kernelI13__nv_bfloat16Li320ELi2ELi16ELi40ELi1024ELb1ELb1ELi32ELi320ELi320ELi4ELb1ELi8ELb0ELb0ELNS_15WgradSyncMethodE3ENS_16CompileConditionILi900EEEEEvPT_S6_S6_PKS5_S8_S8_S8_PKfflPfPj,"",@"SHT_CUDA_INFO"
	.sectionflags	@""
	.align	4


	//----- nvinfo : EIATTR_CUDA_API_VERSION
	.align		4
        /*0000*/ 	.byte	0x04, 0x37
        /*0002*/ 	.short	(.L_947 - .L_946)
.L_946:
        /*0004*/ 	.word	0x00000082


	//----- nvinfo : EIATTR_KPARAM_INFO
	.align		4
.L_947:
        /*0008*/ 	.byte	0x04, 0x17
        /*000a*/ 	.short	(.L_949 - .L_948)
.L_948:
        /*000c*/ 	.word	0x00000000
        /*0010*/ 	.short	0x000b
        /*0012*/ 	.short	0x0058
        /*0014*/ 	.byte	0x00, 0xf0, 0x21, 0x00


	//----- nvinfo : EIATTR_KPARAM_INFO
	.align		4
.L_949:
        /*0018*/ 	.byte	0x04, 0x17
        /*001a*/ 	.short	(.L_951 - .L_950)
.L_950:
        /*001c*/ 	.word	0x00000000
        /*0020*/ 	.short	0x000a
        /*0022*/ 	.short	0x0050
        /*0024*/ 	.byte	0x00, 0xf0, 0x21, 0x00


	//----- nvinfo : EIATTR_KPARAM_INFO
	.align		4
.L_951:
        /*0028*/ 	.byte	0x04, 0x17
        /*002a*/ 	.short	(.L_953 - .L_952)
.L_952:
        /*002c*/ 	.word	0x00000000
        /*0030*/ 	.short	0x0009
        /*0032*/ 	.short	0x0048
        /*0034*/ 	.byte	0x00, 0xf0, 0x21, 0x00


	//----- nvinfo : EIATTR_KPARAM_INFO
	.align		4
.L_953:
        /*0038*/ 	.byte	0x04, 0x17
        /*003a*/ 	.short	(.L_955 - .L_954)
.L_954:
        /*003c*/ 	.word	0x00000000
        /*0040*/ 	.short	0x0008
        /*0042*/ 	.short	0x0040
        /*0044*/ 	.byte	0x00, 0xf0, 0x11, 0x00


	//----- nvinfo : EIATTR_KPARAM_INFO
	.align		4
.L_955:
        /*0048*/ 	.byte	0x04, 0x17
        /*004a*/ 	.short	(.L_957 - .L_956)
.L_956:
        /*004c*/ 	.word	0x00000000
        /*0050*/ 	.short	0x0007
        /*0052*/ 	.short	0x0038
        /*0054*/ 	.byte	0x00, 0xf0, 0x21, 0x00


	//----- nvinfo : EIATTR_KPARAM_INFO
	.align		4
.L_957:
        /*0058*/ 	.byte	0x04, 0x17
        /*005a*/ 	.short	(.L_959 - .L_958)
.L_958:
        /*005c*/ 	.word	0x00000000
        /*0060*/ 	.short	0x0006
        /*0062*/ 	.short	0x0030
        /*0064*/ 	.byte	0x00, 0xf0, 0x21, 0x00


	//----- nvinfo : EIATTR_KPARAM_INFO
	.align		4
.L_959:
        /*0068*/ 	.byte	0x04, 0x17
        /*006a*/ 	.short	(.L_961 - .L_960)
.L_960:
        /*006c*/ 	.word	0x00000000
        /*0070*/ 	.short	0x0005
        /*0072*/ 	.short	0x0028
        /*0074*/ 	.byte	0x00, 0xf0, 0x21, 0x00


	//----- nvinfo : EIATTR_KPARAM_INFO
	.align		4
.L_961:
        /*0078*/ 	.byte	0x04, 0x17
        /*007a*/ 	.short	(.L_963 - .L_962)
.L_962:
        /*007c*/ 	.word	0x00000000
        /*0080*/ 	.short	0x0004
        /*0082*/ 	.short	0x0020
        /*0084*/ 	.byte	0x00, 0xf0, 0x21, 0x00


	//----- nvinfo : EIATTR_KPARAM_INFO
	.align		4
.L_963:
        /*0088*/ 	.byte	0x04, 0x17
        /*008a*/ 	.short	(.L_965 - .L_964)
.L_964:
        /*008c*/ 	.word	0x00000000
        /*0090*/ 	.short	0x0003
        /*0092*/ 	.short	0x0018
        /*0094*/ 	.byte	0x00, 0xf0, 0x21, 0x00


	//----- nvinfo : EIATTR_KPARAM_INFO
	.align		4
.L_965:
        /*0098*/ 	.byte	0x04, 0x17
        /*009a*/ 	.short	(.L_967 - .L_966)
.L_966:
        /*009c*/ 	.word	0x00000000
        /*00a0*/ 	.short	0x0002
        /*00a2*/ 	.short	0x0010
        /*00a4*/ 	.byte	0x00, 0xf0, 0x21, 0x00


	//----- nvinfo : EIATTR_KPARAM_INFO
	.align		4
.L_967:
        /*00a8*/ 	.byte	0x04, 0x17
        /*00aa*/ 	.short	(.L_969 - .L_968)
.L_968:
        /*00ac*/ 	.word	0x00000000
        /*00b0*/ 	.short	0x0001
        /*00b2*/ 	.short	0x0008
        /*00b4*/ 	.byte	0x00, 0xf0, 0x21, 0x00


	//----- nvinfo : EIATTR_KPARAM_INFO
	.align		4
.L_969:
        /*00b8*/ 	.byte	0x04, 0x17
        /*00ba*/ 	.short	(.L_971 - .L_970)
.L_970:
        /*00bc*/ 	.word	0x00000000
        /*00c0*/ 	.short	0x0000
        /*00c2*/ 	.short	0x0000
        /*00c4*/ 	.byte	0x00, 0xf0, 0x21, 0x00


	//----- nvinfo : EIATTR_SPARSE_MMA_MASK
	.align		4
.L_971:
        /*00c8*/ 	.byte	0x03, 0x50
        /*00ca*/ 	.short	0x0000


	//----- nvinfo : EIATTR_MAXREG_COUNT
	.align		4
        /*00cc*/ 	.byte	0x03, 0x1b
        /*00ce*/ 	.short	0x0060


	//----- nvinfo : EIATTR_NUM_BARRIERS
	.align		4
        /*00d0*/ 	.byte	0x02, 0x4c
        /*00d2*/ 	.byte	0x01
	.zero		1


	//----- nvinfo : EIATTR_ANNOTATIONS
	.align		4
        /*00d4*/ 	.byte	0x04, 0x55
        /*00d6*/ 	.short	(.L_973 - .L_972)


	//   ....[0]....
.L_972:
        /* <DEDUP_REMOVED lines=24> */


	//----- nvinfo : EIATTR_MERCURY_ISA_VERSION
	.align		4
.L_973:
        /*0248*/ 	.byte	0x03, 0x5f
        /*024a*/ 	.short	0x0101


	//----- nvinfo : EIATTR_COOP_GROUP_MASK_REGIDS
	.align		4
        /*024c*/ 	.byte	0x04, 0x29
        /*024e*/ 	.short	(.L_975 - .L_974)


	//   ....[0]....
.L_974:
        /*0250*/ 	.word	0xffffffff


	//   ....[1]....
        /*0254*/ 	.word	0xffffffff


	//   ....[2]....
        /*0258*/ 	.word	0xffffffff


	//   ....[3]....
        /*025c*/ 	.word	0xffffffff


	//   ....[4]....
        /*0260*/ 	.word	0xffffffff


	//   ....[5]....
        /*0264*/ 	.word	0xffffffff


	//   ....[6]....
        /*0268*/ 	.word	0xffffffff


	//   ....[7]....
        /*026c*/ 	.word	0xffffffff


	//   ....[8]....
        /*0270*/ 	.word	0xffffffff


	//   ....[9]....
        /*0274*/ 	.word	0xffffffff


	//   ....[10]....
        /*0278*/ 	.word	0xffffffff


	//   ....[11]....
        /*027c*/ 	.word	0xffffffff


	//   ....[12]....
        /*0280*/ 	.word	0xffffffff


	//   ....[13]....
        /*0284*/ 	.word	0xffffffff


	//   ....[14]....
        /*0288*/ 	.word	0x0500000f


	//   ....[15]....
        /*028c*/ 	.word	0x05000016


	//   ....[16]....
        /*0290*/ 	.word	0x05000018


	//   ....[17]....
        /*0294*/ 	.word	0x05000011


	//   ....[18]....
        /*0298*/ 	.word	0x0500001d


	//   ....[19]....
        /*029c*/ 	.word	0x05000012


	//   ....[20]....
        /*02a0*/ 	.word	0x05000016


	//   ....[21]....
        /*02a4*/ 	.word	0x05000017


	//   ....[22]....
        /*02a8*/ 	.word	0x05000016


	//   ....[23]....
        /*02ac*/ 	.word	0x0500000f


	//   ....[24]....
        /*02b0*/ 	.word	0x05000011


	//   ....[25]....
        /*02b4*/ 	.word	0x05000018


	//   ....[26]....
        /*02b8*/ 	.word	0x05000022


	//   ....[27]....
        /*02bc*/ 	.word	0x05000021


	//   ....[28]....
        /*02c0*/ 	.word	0x0500000f


	//   ....[29]....
        /*02c4*/ 	.word	0x05000016


	//   ....[30]....
        /*02c8*/ 	.word	0x05000016


	//   ....[31]....
        /*02cc*/ 	.word	0x0500000f


	//   ....[32]....
        /*02d0*/ 	.word	0x05000011


	//   ....[33]....
        /*02d4*/ 	.word	0x05000018


	//   ....[34]....
        /*02d8*/ 	.word	0x05000022


	//   ....[35]....
        /*02dc*/ 	.word	0x05000021


	//   ....[36]....
        /*02e0*/ 	.word	0x0500000f


	//   ....[37]....
        /*02e4*/ 	.word	0x05000016


	//   ....[38]....
        /*02e8*/ 	.word	0x0500000f


	//   ....[39]....
        /*02ec*/ 	.word	0x05000016


	//   ....[40]....
        /*02f0*/ 	.word	0x05000022


	//   ....[41]....
        /*02f4*/ 	.word	0x05000018


	//   ....[42]....
        /*02f8*/ 	.word	0x0500001c


	//   ....[43]....
        /*02fc*/ 	.word	0x0500002e


	//   ....[44]....
        /*0300*/ 	.word	0x05000024


	//   ....[45]....
        /*0304*/ 	.word	0x05000017


	//   ....[46]....
        /*0308*/ 	.word	0x05000016


	//   ....[47]....
        /*030c*/ 	.word	0x0500001b


	//   ....[48]....
        /*0310*/ 	.word	0x0500000f


	//   ....[49]....
        /*0314*/ 	.word	0x05000011


	//   ....[50]....
        /*0318*/ 	.word	0x05000029


	//   ....[51]....
        /*031c*/ 	.word	0x05000023


	//   ....[52]....
        /*0320*/ 	.word	0x0500002c


	//   ....[53]....
        /*0324*/ 	.word	0x05000012


	//   ....[54]....
        /*0328*/ 	.word	0x05000022


	//   ....[55]....
        /*032c*/ 	.word	0x05000025


	//   ....[56]....
        /*0330*/ 	.word	0x05000014


	//   ....[57]....
        /*0334*/ 	.word	0x05000020


	//   ....[58]....
        /*0338*/ 	.word	0x0500001e


	//   ....[59]....
        /*033c*/ 	.word	0x0500001c


	//   ....[60]....
        /*0340*/ 	.word	0x05000027


	//   ....[61]....
        /*0344*/ 	.word	0x0500001b


	//   ....[62]....
        /*0348*/ 	.word	0x05000023


	//   ....[63]....
        /*034c*/ 	.word	0x05000024


	//   ....[64]....
        /*0350*/ 	.word	0x0500002a


	//   ....[65]....
        /*0354*/ 	.word	0x0500002b


	//   ....[66]....
        /*0358*/ 	.word	0x05000031


	//   ....[67]....
        /*035c*/ 	.word	0x05000033


	//   ....[68]....
        /*0360*/ 	.word	0x05000021


	//   ....[69]....
        /*0364*/ 	.word	0x05000011


	//   ....[70]....
        /*0368*/ 	.word	0x0500000f


	//   ....[71]....
        /*036c*/ 	.word	0x0500000f


	//   ....[72]....
        /*0370*/ 	.word	0x0500000f


	//   ....[73]....
        /*0374*/ 	.word	0x0500000f


	//   ....[74]....
        /*0378*/ 	.word	0x0500000f


	//   ....[75]....
        /*037c*/ 	.word	0x0500000f


	//   ....[76]....
        /*0380*/ 	.word	0x0500000f


	//   ....[77]....
        /*0384*/ 	.word	0x0500000f


	//   ....[78]....
        /*0388*/ 	.word	0x0500000f


	//   ....[79]....
        /*038c*/ 	.word	0x0500000f


	//   ....[80]....
        /*0390*/ 	.word	0x0500000f


	//   ....[81]....
        /*0394*/ 	.word	0x0500000f


	//   ....[82]....
        /*0398*/ 	.word	0x0500000f


	//   ....[83]....
        /*039c*/ 	.word	0x0500000f


	//   ....[84]....
        /*03a0*/ 	.word	0x0500000f


	//   ....[85]....
        /*03a4*/ 	.word	0x0500000f


	//   ....[86]....
        /*03a8*/ 	.word	0x0500000f


	//   ....[87]....
        /*03ac*/ 	.word	0x0500000f


	//   ....[88]....
        /*03b0*/ 	.word	0x0500000f


	//   ....[89]....
        /*03b4*/ 	.word	0x0500000f


	//   ....[90]....
        /*03b8*/ 	.word	0x0500000f


	//   ....[91]....
        /*03bc*/ 	.word	0x0500000f


	//   ....[92]....
        /*03c0*/ 	.word	0x0500000f


	//   ....[93]....
        /*03c4*/ 	.word	0x0500000f


	//   ....[94]....
        /*03c8*/ 	.word	0x0500000f


	//   ....[95]....
        /*03cc*/ 	.word	0x0500000f


	//   ....[96]....
        /*03d0*/ 	.word	0x0500000f


	//   ....[97]....
        /*03d4*/ 	.word	0x0500000f


	//   ....[98]....
        /*03d8*/ 	.word	0x0500000f


	//   ....[99]....
        /*03dc*/ 	.word	0x0500000f


	//   ....[100]....
        /*03e0*/ 	.word	0x0500000f


	//   ....[101]....
        /*03e4*/ 	.word	0x0500000f


	//   ....[102]....
        /*03e8*/ 	.word	0x0500000f


	//   ....[103]....
        /*03ec*/ 	.word	0x0500000f


	//   ....[104]....
        /*03f0*/ 	.word	0x0500000f


	//   ....[105]....
        /*03f4*/ 	.word	0x0500000f


	//   ....[106]....
        /*03f8*/ 	.word	0x0500000f


	//   ....[107]....
        /*03fc*/ 	.word	0x0500000f


	//   ....[108]....
        /*0400*/ 	.word	0x0500000f


	//   ....[109]....
        /*0404*/ 	.word	0x0500000f


	//   ....[110]....
        /*0408*/ 	.word	0x0500000f


	//   ....[111]....
        /*040c*/ 	.word	0x0500000f


	//   ....[112]....
        /*0410*/ 	.word	0x0500000f


	//   ....[113]....
        /*0414*/ 	.word	0x0500000f


	//   ....[114]....
        /*0418*/ 	.word	0x0500000f


	//   ....[115]....
        /*041c*/ 	.word	0x0500000f


	//   ....[116]....
        /*0420*/ 	.word	0x0500000f


	//   ....[117]....
        /*0424*/ 	.word	0x0500000f


	//   ....[118]....
        /*0428*/ 	.word	0x0500000f


	//   ....[119]....
        /*042c*/ 	.word	0x0500000f


	//   ....[120]....
        /*0430*/ 	.word	0x0500000f


	//   ....[121]....
        /*0434*/ 	.word	0x0500000f


	//   ....[122]....
        /*0438*/ 	.word	0x0500000f


	//   ....[123]....
        /*043c*/ 	.word	0x0500000f


	//   ....[124]....
        /*0440*/ 	.word	0x0500000f


	//   ....[125]....
        /*0444*/ 	.word	0x0500000f


	//----- nvinfo : EIATTR_COOP_GROUP_INSTR_OFFSETS
	.align		4
.L_975:
        /*0448*/ 	.byte	0x04, 0x28
        /*044a*/ 	.short	(.L_977 - .L_976)


	//   ....[0]....
.L_976:
        /*044c*/ 	.word	0x00004050


	//   ....[1]....
        /*0450*/ 	.word	0x00004090


	//   ....[2]....
        /*0454*/ 	.word	0x000040c0


	//   ....[3]....
        /*0458*/ 	.word	0x000040e0


	//   ....[4]....
        /*045c*/ 	.word	0x00004980


	//   ....[5]....
        /*0460*/ 	.word	0x000049c0


	//   ....[6]....
        /*0464*/ 	.word	0x000049e0


	//   ....[7]....
        /*0468*/ 	.word	0x00004a00


	//   ....[8]....
        /*046c*/ 	.word	0x00004a20


	//   ....[9]....
        /*0470*/ 	.word	0x00004a40


	//   ....[10]....
        /*0474*/ 	.word	0x00004a60


	//   ....[11]....
        /*0478*/ 	.word	0x00004a80


	//   ....[12]....
        /*047c*/ 	.word	0x00004aa0


	//   ....[13]....
        /*0480*/ 	.word	0x00004ac0


	//   ....[14]....
        /*0484*/ 	.word	0x00007480


	//   ....[15]....
        /*0488*/ 	.word	0x000074b0


	//   ....[16]....
        /*048c*/ 	.word	0x00007500


	//   ....[17]....
        /*0490*/ 	.word	0x00007510


	//   ....[18]....
        /*0494*/ 	.word	0x00007540


	//   ....[19]....
        /*0498*/ 	.word	0x00007550


	//   ....[20]....
        /*049c*/ 	.word	0x00007580


	//   ....[21]....
        /*04a0*/ 	.word	0x00007590


	//   ....[22]....
        /*04a4*/ 	.word	0x00007760


	//   ....[23]....
        /*04a8*/ 	.word	0x00007790


	//   ....[24]....
        /*04ac*/ 	.word	0x000077d0


	//   ....[25]....
        /*04b0*/ 	.word	0x000077e0


	//   ....[26]....
        /*04b4*/ 	.word	0x00007810


	//   ....[27]....
        /*04b8*/ 	.word	0x00007820


	//   ....[28]....
        /*04bc*/ 	.word	0x00007850


	//   ....[29]....
        /*04c0*/ 	.word	0x00007860


	//   ....[30]....
        /*04c4*/ 	.word	0x000079d0


	//   ....[31]....
        /*04c8*/ 	.word	0x00007a00


	//   ....[32]....
        /*04cc*/ 	.word	0x00007a40


	//   ....[33]....
        /*04d0*/ 	.word	0x00007a50


	//   ....[34]....
        /*04d4*/ 	.word	0x00007a80


	//   ....[35]....
        /*04d8*/ 	.word	0x00007a90


	//   ....[36]....
        /*04dc*/ 	.word	0x00007ac0


	//   ....[37]....
        /*04e0*/ 	.word	0x00007ad0


	//   ....[38]....
        /*04e4*/ 	.word	0x00007da0


	//   ....[39]....
        /*04e8*/ 	.word	0x00007dd0


	//   ....[40]....
        /*04ec*/ 	.word	0x00007ed0


	//   ....[41]....
        /*04f0*/ 	.word	0x00007f10


	//   ....[42]....
        /*04f4*/ 	.word	0x00007f40


	//   ....[43]....
        /*04f8*/ 	.word	0x00007f70


	//   ....[44]....
        /*04fc*/ 	.word	0x00007f80


	//   ....[45]....
        /*0500*/ 	.word	0x00007fa0


	//   ....[46]....
        /*0504*/ 	.word	0x00007fe0


	//   ....[47]....
        /*0508*/ 	.word	0x00008010


	//   ....[48]....
        /*050c*/ 	.word	0x00008040


	//   ....[49]....
        /*0510*/ 	.word	0x00008060


	//   ....[50]....
        /*0514*/ 	.word	0x00008080


	//   ....[51]....
        /*0518*/ 	.word	0x000080a0


	//   ....[52]....
        /*051c*/ 	.word	0x000080c0


	//   ....[53]....
        /*0520*/ 	.word	0x000080f0


	//   ....[54]....
        /*0524*/ 	.word	0x00008140


	//   ....[55]....
        /*0528*/ 	.word	0x00008170


	//   ....[56]....
        /*052c*/ 	.word	0x00008190


	//   ....[57]....
        /*0530*/ 	.word	0x000081b0


	//   ....[58]....
        /*0534*/ 	.word	0x000081e0


	//   ....[59]....
        /*0538*/ 	.word	0x00008200


	//   ....[60]....
        /*053c*/ 	.word	0x00008210


	//   ....[61]....
        /*0540*/ 	.word	0x00008230


	//   ....[62]....
        /*0544*/ 	.word	0x00008270


	//   ....[63]....
        /*0548*/ 	.word	0x000082a0


	//   ....[64]....
        /*054c*/ 	.word	0x000082c0


	//   ....[65]....
        /*0550*/ 	.word	0x000082f0


	//   ....[66]....
        /*0554*/ 	.word	0x00008310


	//   ....[67]....
        /*0558*/ 	.word	0x00008350


	//   ....[68]....
        /*055c*/ 	.word	0x000084f0


	//   ....[69]....
        /*0560*/ 	.word	0x00008540


	//   ....[70]....
        /*0564*/ 	.word	0x000086d0


	//   ....[71]....
        /*0568*/ 	.word	0x00008720


	//   ....[72]....
        /*056c*/ 	.word	0x00008790


	//   ....[73]....
        /*0570*/ 	.word	0x000087f0


	//   ....[74]....
        /*0574*/ 	.word	0x00008860


	//   ....[75]....
        /*0578*/ 	.word	0x000088c0


	//   ....[76]....
        /*057c*/ 	.word	0x00008930


	//   ....[77]....
        /*0580*/ 	.word	0x00008990


	//   ....[78]....
        /*0584*/ 	.word	0x00008a30


	//   ....[79]....
        /*0588*/ 	.word	0x00008ac0


	//   ....[80]....
        /*058c*/ 	.word	0x00008b30


	//   ....[81]....
        /*0590*/ 	.word	0x00008b90


	//   ....[82]....
        /*0594*/ 	.word	0x00008c00


	//   ....[83]....
        /*0598*/ 	.word	0x00008c60


	//   ....[84]....
        /*059c*/ 	.word	0x00008cd0


	//   ....[85]....
        /*05a0*/ 	.word	0x00008d30


	//   ....[86]....
        /*05a4*/ 	.word	0x00008dd0


	//   ....[87]....
        /*05a8*/ 	.word	0x00008e60


	//   ....[88]....
        /*05ac*/ 	.word	0x00008ed0


	//   ....[89]....
        /*05b0*/ 	.word	0x00008f30


	//   ....[90]....
        /*05b4*/ 	.word	0x00008fa0


	//   ....[91]....
        /*05b8*/ 	.word	0x00009000


	//   ....[92]....
        /*05bc*/ 	.word	0x00009070


	//   ....[93]....
        /*05c0*/ 	.word	0x000090d0


	//   ....[94]....
        /*05c4*/ 	.word	0x00009170


	//   ....[95]....
        /*05c8*/ 	.word	0x00009220


	//   ....[96]....
        /*05cc*/ 	.word	0x00009330


	//   ....[97]....
        /*05d0*/ 	.word	0x00009390


	//   ....[98]....
        /*05d4*/ 	.word	0x00009420


	//   ....[99]....
        /*05d8*/ 	.word	0x00009470


	//   ....[100]....
        /*05dc*/ 	.word	0x00009500


	//   ....[101]....
        /*05e0*/ 	.word	0x000095a0


	//   ....[102]....
        /*05e4*/ 	.word	0x00009610


	//   ....[103]....
        /*05e8*/ 	.word	0x00009680


	//   ....[104]....
        /*05ec*/ 	.word	0x000096f0


	//   ....[105]....
        /*05f0*/ 	.word	0x00009750


	//   ....[106]....
        /*05f4*/ 	.word	0x000097c0


	//   ....[107]....
        /*05f8*/ 	.word	0x00009820


	//   ....[108]....
        /*05fc*/ 	.word	0x000098a0


	//   ....[109]....
        /*0600*/ 	.word	0x00009900


	//   ....[110]....
        /*0604*/ 	.word	0x00009970


	//   ....[111]....
        /*0608*/ 	.word	0x000099c0


	//   ....[112]....
        /*060c*/ 	.word	0x00009a30


	//   ....[113]....
        /*0610*/ 	.word	0x00009a90


	//   ....[114]....
        /*0614*/ 	.word	0x00009b30


	//   ....[115]....
        /*0618*/ 	.word	0x00009bc0


	//   ....[116]....
        /*061c*/ 	.word	0x00009c40


	//   ....[117]....
        /*0620*/ 	.word	0x00009ce0


	//   ....[118]....
        /*0624*/ 	.word	0x00009d70


	//   ....[119]....
        /*0628*/ 	.word	0x00009dd0


	//   ....[120]....
        /*062c*/ 	.word	0x00009e40


	//   ....[121]....
        /*0630*/ 	.word	0x00009eb0


	//   ....[122]....
        /*0634*/ 	.word	0x00009f80


	//   ....[123]....
        /*0638*/ 	.word	0x0000a040


	//   ....[124]....
        /*063c*/ 	.word	0x0000a170


	//   ....[125]....
        /*0640*/ 	.word	0x0000a1f0


	//----- nvinfo : EIATTR_EXIT_INSTR_OFFSETS
	.align		4
.L_977:
        /*0644*/ 	.byte	0x04, 0x1c
        /*0646*/ 	.short	(.L_979 - .L_978)


	//   ....[0]....
.L_978:
        /*0648*/ 	.word	0x000064b0


	//   ....[1]....
        /*064c*/ 	.word	0x00008670


	//----- nvinfo : EIATTR_MAX_THREADS
	.align		4
.L_979:
        /*0650*/ 	.byte	0x04, 0x05
        /*0652*/ 	.short	(.L_981 - .L_980)
.L_980:
        /*0654*/ 	.word	0x00000140
        /*0658*/ 	.word	0x00000001
        /*065c*/ 	.word	0x00000001


	//----- nvinfo : EIATTR_CRS_STACK_SIZE
	.align		4
.L_981:
        /*0660*/ 	.byte	0x04, 0x1e
        /*0662*/ 	.short	(.L_983 - .L_982)
.L_982:
        /*0664*/ 	.word	0x00000000


	//----- nvinfo : EIATTR_CBANK_PARAM_SIZE
	.align		4
.L_983:
        /*0668*/ 	.byte	0x03, 0x19
        /*066a*/ 	.short	0x0060


	//----- nvinfo : EIATTR_PARAM_CBANK
	.align		4
        /*066c*/ 	.byte	0x04, 0x0a
        /*066e*/ 	.short	(.L_985 - .L_984)
	.align		4
.L_984:
        /*0670*/ 	.word	index@(.nv.constant0._ZN13group_norm_v218gn_bwd_cuda_kernelI13__nv_bfloat16Li320ELi2ELi16ELi40ELi1024ELb1ELb1ELi32ELi320ELi320ELi4ELb1ELi8ELb0ELb0ELNS_15WgradSyncMethodE3ENS_16CompileConditionILi900EEEEEvPT_S6_S6_PKS5_S8_S8_S8_PKfflPfPj)
        /*0674*/ 	.short	0x0210
        /*0676*/ 	.short	0x0060


	//----- nvinfo : EIATTR_SW_WAR
	.align		4
.L_985:
        /*0678*/ 	.byte	0x04, 0x36
        /*067a*/ 	.short	(.L_987 - .L_986)
.L_986:
        /*067c*/ 	.word	0x00000008
.L_987:


//--------------------- .nv.info._ZN13group_norm_v218gn_bwd_cuda_kernelI13__nv_bfloat16Li320ELi3ELi16ELi40ELi1024ELb1ELb1ELi32ELi320ELi320ELi4ELb1ELi10ELb0ELb0ELNS_15WgradSyncMethodE3ENS_16CompileConditionILi900EEEEEvPT_S6_S6_PKS5_S8_S8_S8_PKfflPfPj --------------------------
	.section	.nv.info._ZN13group_norm_v218gn_bwd_cuda_kernelI13__nv_bfloat16Li320ELi3ELi16ELi40ELi1024ELb1ELb1ELi32ELi320ELi320ELi4ELb1ELi10ELb0ELb0ELNS_15WgradSyncMethodE3ENS_16CompileConditionILi900EEEEEvPT_S6_S6_PKS5_S8_S8_S8_PKfflPfPj,"",@"SHT_CUDA_INFO"
	.sectionflags	@""
	.align	4


	//----- nvinfo : EIATTR_CUDA_API_VERSION
	.align		4
        /*0000*/ 	.byte	0x04, 0x37
        /*0002*/ 	.short	(.L_989 - .L_988)
.L_988:
        /*0004*/ 	.word	0x00000082


	//----- nvinfo : EIATTR_KPARAM_INFO
	.align		4
.L_989:
        /*0008*/ 	.byte	0x04, 0x17
        /*000a*/ 	.short	(.L_991 - .L_990)
.L_990:
        /*000c*/ 	.word	0x00000000
        /*0010*/ 	.short	0x000b
        /*0012*/ 	.short	0x0058
        /*0014*/ 	.byte	0x00, 0xf0, 0x21, 0x00


	//----- nvinfo : EIATTR_KPARAM_INFO
	.align		4
.L_991:
        /*0018*/ 	.byte	0x04, 0x17
        /*001a*/ 	.short	(.L_993 - .L_992)
.L_992:
        /*001c*/ 	.word	0x00000000
        /*0020*/ 	.short	0x000a
        /*0022*/ 	.short	0x0050
        /*0024*/ 	.byte	0x00, 0xf0, 0x21, 0x00


	//----- nvinfo : EIATTR_KPARAM_INFO
	.align		4
.L_993:
        /*0028*/ 	.byte	0x04, 0x17
        /*002a*/ 	.short	(.L_995 - .L_994)
.L_994:
        /*002c*/ 	.word	0x00000000
        /*0030*/ 	.short	0x0009
        /*0032*/ 	.short	0x0048
        /*0034*/ 	.byte	0x00, 0xf0, 0x21, 0x00


	//----- nvinfo : EIATTR_KPARAM_INFO
	.align		4
.L_995:
        /*0038*/ 	.byte	0x04, 0x17
        /*003a*/ 	.short	(.L_997 - .L_996)
.L_996:
        /*003c*/ 	.word	0x00000000
        /*0040*/ 	.short	0x0008
        /*0042*/ 	.short	0x0040
        /*0044*/ 	.byte	0x00, 0xf0, 0x11, 0x00


	//----- nvinfo : EIATTR_KPARAM_INFO
	.align		4
.L_997:
        /*0048*/ 	.byte	0x04, 0x17
        /*004a*/ 	.short	(.L_999 - .L_998)
.L_998:
        /*004c*/ 	.word	0x00000000
        /*0050*/ 	.short	0x0007
        /*0052*/ 	.short	0x0038
        /*0054*/ 	.byte	0x00, 0xf0, 0x21, 0x00


	//----- nvinfo : EIATTR_KPARAM_INFO
	.align		4
.L_999:
        /*0058*/ 	.byte	0x04, 0x17
        /*005a*/ 	.short	(.L_1001 - .L_1000)
.L_1000:
        /*005c*/ 	.word	0x00000000
        /*0060*/ 	.short	0x0006
        /*0062*/ 	.short	0x0030
        /*0064*/ 	.byte	0x00, 0xf0, 0x21, 0x00


	//----- nvinfo : EIATTR_KPARAM_INFO
	.align		4
.L_1001:
        /*0068*/ 	.byte	0x04, 0x17
        /*006a*/ 	.short	(.L_1003 - .L_1002)
.L_1002:
        /*006c*/ 	.word	0x00000000
        /*0070*/ 	.short	0x0005
        /*0072*/ 	.short	0x0028
        /*0074*/ 	.byte	0x00, 0xf0, 0x21, 0x00


	//----- nvinfo : EIATTR_KPARAM_INFO
	.align		4
.L_1003:
        /*0078*/ 	.byte	0x04, 0x17
        /*007a*/ 	.short	(.L_1005 - .L_1004)
.L_1004:
        /*007c*/ 	.word	0x00000000
        /*0080*/ 	.short	0x0004
        /*0082*/ 	.short	0x0020
        /*0084*/ 	.byte	0x00, 0xf0, 0x21, 0x00


	//----- nvinfo : EIATTR_KPARAM_INFO
	.align		4
.L_1005:
        /*0088*/ 	.byte	0x04, 0x17
        /*008a*/ 	.short	(.L_1007 - .L_1006)
.L_1006:
        /*008c*/ 	.word	0x00000000
        /*0090*/ 	.short	0x0003
        /*0092*/ 	.short	0x0018
        /*0094*/ 	.byte	0x00, 0xf0, 0x21, 0x00


	//----- nvinfo : EIATTR_KPARAM_INFO
	.align		4
.L_1007:
        /*0098*/ 	.byte	0x04, 0x17
        /*009a*/ 	.short	(.L_1009 - .L_1008)
.L_1008:
        /*009c*/ 	.word	0x00000000
        /*00a0*/ 	.short	0x0002
        /*00a2*/ 	.short	0x0010
        /*00a4*/ 	.byte	0x00, 0xf0, 0x21, 0x00


	//----- nvinfo : EIATTR_KPARAM_INFO
	.align		4
.L_1009:
        /*00a8*/ 	.byte	0x04, 0x17
        /*00aa*/ 	.short	(.L_1011 - .L_1010)
.L_1010:
        /*00ac*/ 	.word	0x00000000
        /*00b0*/ 	.short	0x0001
        /*00b2*/ 	.short	0x0008
        /*00b4*/ 	.byte	0x00, 0xf0, 0x21, 0x00


	//----- nvinfo : EIATTR_KPARAM_INFO
	.align		4
.L_1011:
        /*00b8*/ 	.byte	0x04, 0x17
        /*00ba*/ 	.short	(.L_1013 - .L_1012)
.L_1012:
        /*00bc*/ 	.word	0x00000000
        /*00c0*/ 	.short	0x0000
        /*00c2*/ 	.short	0x0000
        /*00c4*/ 	.byte	0x00, 0xf0, 0x21, 0x00


	//----- nvinfo : EIATTR_SPARSE_MMA_MASK
	.align		4
.L_1013:
        /*00c8*/ 	.byte	0x03, 0x50
        /*00ca*/ 	.short	0x0000


	//----- nvinfo : EIATTR_MAXREG_COUNT
	.align		4
        /*00cc*/ 	.byte	0x03, 0x1b
        /*00ce*/ 	.short	0x0040


	//----- nvinfo : EIATTR_NUM_BARRIERS
	.align		4
        /*00d0*/ 	.byte	0x02, 0x4c
        /*00d2*/ 	.byte	0x01
	.zero		1


	//----- nvinfo : EIATTR_ANNOTATIONS
	.align		4
        /*00d4*/ 	.byte	0x04, 0x55
        /*00d6*/ 	.short	(.L_1015 - .L_1014)


	//   ....[0]....
.L_1014:
        /* <DEDUP_REMOVED lines=87> */


	//----- nvinfo : EIATTR_MERCURY_ISA_VERSION
	.align		4
.L_1015:
        /*0638*/ 	.byte	0x03, 0x5f
        /*063a*/ 	.short	0x0101


	//----- nvinfo : EIATTR_COOP_GROUP_MASK_REGIDS
	.align		4
        /*063c*/ 	.byte	0x04, 0x29
        /*063e*/ 	.short	(.L_1017 - .L_1016)


	//   ....[0]....
.L_1016:
        /*0640*/ 	.word	0xffffffff


	//   ....[1]....
        /*0644*/ 	.word	0xffffffff


	//   ....[2]....
        /*0648*/ 	.word	0xffffffff


	//   ....[3]....
        /*064c*/ 	.word	0xffffffff


	//   ....[4]....
        /*0650*/ 	.word	0xffffffff


	//   ....[5]....
        /*0654*/ 	.word	0xffffffff


	//   ....[6]....
        /*0658*/ 	.word	0xffffffff


	//   ....[7]....
        /*065c*/ 	.word	0xffffffff


	//   ....[8]....
        /*0660*/ 	.word	0xffffffff


	//   ....[9]....
        /*0664*/ 	.word	0xffffffff


	//   ....[10]....
        /*0668*/ 	.word	0xffffffff


	//   ....[11]....
        /*066c*/ 	.word	0xffffffff


	//   ....[12]....
        /*0670*/ 	.word	0xffffffff


	//   ....[13]....
        /*0674*/ 	.word	0xffffffff


	//   ....[14]....
        /*0678*/ 	.word	0x05000015


	//   ....[15]....
        /*067c*/ 	.word	0x05000014


	//   ....[16]....
        /*0680*/ 	.word	0x05000016


	//   ....[17]....
        /*0684*/ 	.word	0x05000017


	//   ....[18]....
        /*0688*/ 	.word	0x05000019


	//   ....[19]....
        /*068c*/ 	.word	0x05000018


	//   ....[20]....
        /*0690*/ 	.word	0x0500001a


	//   ....[21]....
        /*0694*/ 	.word	0x0500000f


	//   ....[22]....
        /*0698*/ 	.word	0x05000019


	//   ....[23]....
        /*069c*/ 	.word	0x05000018


	//   ....[24]....
        /*06a0*/ 	.word	0x0500001a


	//   ....[25]....
        /*06a4*/ 	.word	0x0500001b


	//   ....[26]....
        /*06a8*/ 	.word	0x0500001d


	//   ....[27]....
        /*06ac*/ 	.word	0x0500001c


	//   ....[28]....
        /*06b0*/ 	.word	0x05000020


	//   ....[29]....
        /*06b4*/ 	.word	0x0500000f


	//   ....[30]....
        /*06b8*/ 	.word	0x05000019


	//   ....[31]....
        /*06bc*/ 	.word	0x05000018


	//   ....[32]....
        /*06c0*/ 	.word	0x0500001a


	//   ....[33]....
        /*06c4*/ 	.word	0x0500001b


	//   ....[34]....
        /*06c8*/ 	.word	0x0500001d


	//   ....[35]....
        /*06cc*/ 	.word	0x0500001c


	//   ....[36]....
        /*06d0*/ 	.word	0x05000020


	//   ....[37]....
        /*06d4*/ 	.word	0x0500000f


	//   ....[38]....
        /*06d8*/ 	.word	0x05000011


	//   ....[39]....
        /*06dc*/ 	.word	0x0500001b


	//   ....[40]....
        /*06e0*/ 	.word	0x0500001d


	//   ....[41]....
        /*06e4*/ 	.word	0x05000010


	//   ....[42]....
        /*06e8*/ 	.word	0x05000023


	//   ....[43]....
        /*06ec*/ 	.word	0x0500001e


	//   ....[44]....
        /*06f0*/ 	.word	0x05000026


	//   ....[45]....
        /*06f4*/ 	.word	0x05000025


	//   ....[46]....
        /*06f8*/ 	.word	0x0500001c


	//   ....[47]....
        /*06fc*/ 	.word	0x05000016


	//   ....[48]....
        /*0700*/ 	.word	0x05000014


	//   ....[49]....
        /*0704*/ 	.word	0x05000017


	//   ....[50]....
        /*0708*/ 	.word	0x05000018


	//   ....[51]....
        /*070c*/ 	.word	0x0500001a


	//   ....[52]....
        /*0710*/ 	.word	0x0500001b


	//   ....[53]....
        /*0714*/ 	.word	0x05000011


	//   ....[54]....
        /*0718*/ 	.word	0x05000029


	//   ....[55]....
        /*071c*/ 	.word	0x05000013


	//   ....[56]....
        /*0720*/ 	.word	0x05000014


	//   ....[57]....
        /*0724*/ 	.word	0x05000012


	//   ....[58]....
        /*0728*/ 	.word	0x05000015


	//   ....[59]....
        /*072c*/ 	.word	0x05000017


	//   ....[60]....
        /*0730*/ 	.word	0x05000018


	//   ....[61]....
        /*0734*/ 	.word	0x0500000e


	//   ....[62]....
        /*0738*/ 	.word	0x0500002b


	//   ....[63]....
        /*073c*/ 	.word	0x05000020


	//   ....[64]....
        /*0740*/ 	.word	0x05000022


	//   ....[65]....
        /*0744*/ 	.word	0x05000021


	//   ....[66]....
        /*0748*/ 	.word	0x05000027


	//   ....[67]....
        /*074c*/ 	.word	0x05000028


	//   ....[68]....
        /*0750*/ 	.word	0x05000023


	//   ....[69]....
        /*0754*/ 	.word	0x0500001e


	//   ....[70]....
        /*0758*/ 	.word	0x0500001a


	//   ....[71]....
        /*075c*/ 	.word	0x0500001a


	//   ....[72]....
        /*0760*/ 	.word	0x0500001a


	//   ....[73]....
        /*0764*/ 	.word	0x0500001a


	//   ....[74]....
        /*0768*/ 	.word	0x0500001a


	//   ....[75]....
        /*076c*/ 	.word	0x0500001a


	//   ....[76]....
        /*0770*/ 	.word	0x0500001a


	//   ....[77]....
        /*0774*/ 	.word	0x0500001a


	//   ....[78]....
        /*0778*/ 	.word	0x0500001a


	//   ....[79]....
        /*077c*/ 	.word	0x0500001a


	//   ....[80]....
        /*0780*/ 	.word	0x0500001a


	//   ....[81]....
        /*0784*/ 	.word	0x0500001a


	//   ....[82]....
        /*0788*/ 	.word	0x0500001a


	//   ....[83]....
        /*078c*/ 	.word	0x0500001a


	//   ....[84]....
        /*0790*/ 	.word	0x0500001a


	//   ....[85]....
        /*0794*/ 	.word	0x0500001a


	//   ....[86]....
        /*0798*/ 	.word	0x0500001a


	//   ....[87]....
        /*079c*/ 	.word	0x0500001a


	//   ....[88]....
        /*07a0*/ 	.word	0x0500001a


	//   ....[89]....
        /*07a4*/ 	.word	0x0500001a


	//   ....[90]....
        /*07a8*/ 	.word	0x0500001a


	//   ....[91]....
        /*07ac*/ 	.word	0x0500001a


	//   ....[92]....
        /*07b0*/ 	.word	0x0500001a


	//   ....[93]....
        /*07b4*/ 	.word	0x0500001a


	//   ....[94]....
        /*07b8*/ 	.word	0x0500001a


	//   ....[95]....
        /*07bc*/ 	.word	0x0500001a


	//   ....[96]....
        /*07c0*/ 	.word	0x0500001a


	//   ....[97]....
        /*07c4*/ 	.word	0x0500001a


	//   ....[98]....
        /*07c8*/ 	.word	0x0500001a


	//   ....[99]....
        /*07cc*/ 	.word	0x0500001a


	//   ....[100]....
        /*07d0*/ 	.word	0x0500001a


	//   ....[101]....
        /*07d4*/ 	.word	0x0500001a


	//   ....[102]....
        /*07d8*/ 	.word	0x0500001a


	//   ....[103]....
        /*07dc*/ 	.word	0x0500001a


	//   ....[104]....
        /*07e0*/ 	.word	0x0500001a


	//   ....[105]....
        /*07e4*/ 	.word	0x0500001a


	//   ....[106]....
        /*07e8*/ 	.word	0x0500001a


	//   ....[107]....
        /*07ec*/ 	.word	0x0500001a


	//   ....[108]....
        /*07f0*/ 	.word	0x0500001a


	//   ....[109]....
        /*07f4*/ 	.word	0x0500001a


	//   ....[110]....
        /*07f8*/ 	.word	0x0500001a


	//   ....[111]....
        /*07fc*/ 	.word	0x0500001a


	//   ....[112]....
        /*0800*/ 	.word	0x0500001a


	//   ....[113]....
        /*0804*/ 	.word	0x0500001a


	//   ....[114]....
        /*0808*/ 	.word	0x0500001a


	//   ....[115]....
        /*080c*/ 	.word	0x0500001a


	//   ....[116]....
        /*0810*/ 	.word	0x0500001a


	//   ....[117]....
        /*0814*/ 	.word	0x0500001a


	//   ....[118]....
        /*0818*/ 	.word	0x0500001a


	//   ....[119]....
        /*081c*/ 	.word	0x0500001a


	//   ....[120]....
        /*0820*/ 	.word	0x0500001a


	//   ....[121]....
        /*0824*/ 	.word	0x0500001a


	//   ....[122]....
        /*0828*/ 	.word	0x0500001a


	//   ....[123]....
        /*082c*/ 	.word	0x0500001a


	//   ....[124]....
        /*0830*/ 	.word	0x0500001a


	//   ....[125]....
        /*0834*/ 	.word	0x0500001a


	//----- nvinfo : EIATTR_COOP_GROUP_INSTR_OFFSETS
	.align		4
.L_1017:
        /*0838*/ 	.byte	0x04, 0x28
        /*083a*/ 	.short	(.L_1019 - .L_1018)


	//   ....[0]....
.L_1018:
        /*083c*/ 	.word	0x00004650


	//   ....[1]....
        /*0840*/ 	.word	0x00004660


	//   ....[2]....
        /*0844*/ 	.word	0x00004690


	//   ....[3]....
        /*0848*/ 	.word	0x000046a0


	//   ....[4]....
        /*084c*/ 	.word	0x00004fa0


	//   ....[5]....
        /*0850*/ 	.word	0x00004fc0


	//   ....[6]....
        /*0854*/ 	.word	0x00004fe0


	//   ....[7]....
        /*0858*/ 	.word	0x00005000


	//   ....[8]....
        /*085c*/ 	.word	0x00005020


	//   ....[9]....
        /*0860*/ 	.word	0x00005040


	//   ....[10]....
        /*0864*/ 	.word	0x00005060


	//   ....[11]....
        /*0868*/ 	.word	0x00005080


	//   ....[12]....
        /*086c*/ 	.word	0x000050a0


	//   ....[13]....
        /*0870*/ 	.word	0x000050c0


	//   ....[14]....
        /*0874*/ 	.word	0x00007c50


	//   ....[15]....
        /*0878*/ 	.word	0x00007c80


	//   ....[16]....
        /*087c*/ 	.word	0x00007cd0


	//   ....[17]....
        /*0880*/ 	.word	0x00007cf0


	//   ....[18]....
        /*0884*/ 	.word	0x00007d20


	//   ....[19]....
        /*0888*/ 	.word	0x00007d30


	//   ....[20]....
        /*088c*/ 	.word	0x00007d60


	//   ....[21]....
        /*0890*/ 	.word	0x00007d70


	//   ....[22]....
        /*0894*/ 	.word	0x00007f30


	//   ....[23]....
        /*0898*/ 	.word	0x00007f60


	//   ....[24]....
        /*089c*/ 	.word	0x00007fb0


	//   ....[25]....
        /*08a0*/ 	.word	0x00007fd0


	//   ....[26]....
        /*08a4*/ 	.word	0x00008000


	//   ....[27]....
        /*08a8*/ 	.word	0x00008010


	//   ....[28]....
        /*08ac*/ 	.word	0x00008040


	//   ....[29]....
        /*08b0*/ 	.word	0x00008050


	//   ....[30]....
        /*08b4*/ 	.word	0x000081c0


	//   ....[31]....
        /*08b8*/ 	.word	0x000081f0


	//   ....[32]....
        /*08bc*/ 	.word	0x00008240


	//   ....[33]....
        /*08c0*/ 	.word	0x00008260


	//   ....[34]....
        /*08c4*/ 	.word	0x00008290


	//   ....[35]....
        /*08c8*/ 	.word	0x000082a0


	//   ....[36]....
        /*08cc*/ 	.word	0x000082d0


	//   ....[37]....
        /*08d0*/ 	.word	0x000082e0


	//   ....[38]....
        /*08d4*/ 	.word	0x000085a0


	//   ....[39]....
        /*08d8*/ 	.word	0x000085d0


	//   ....[40]....
        /*08dc*/ 	.word	0x000086b0


	//   ....[41]....
        /*08e0*/ 	.word	0x000086f0


	//   ....[42]....
        /*08e4*/ 	.word	0x00008720


	//   ....[43]....
        /*08e8*/ 	.word	0x00008750


	//   ....[44]....
        /*08ec*/ 	.word	0x00008780


	//   ....[45]....
        /*08f0*/ 	.word	0x000087b0


	//   ....[46]....
        /*08f4*/ 	.word	0x000087f0


	//   ....[47]....
        /*08f8*/ 	.word	0x00008820


	//   ....[48]....
        /*08fc*/ 	.word	0x000088c0


	//   ....[49]....
        /*0900*/ 	.word	0x000088e0


	//   ....[50]....
        /*0904*/ 	.word	0x00008910


	//   ....[51]....
        /*0908*/ 	.word	0x00008930


	//   ....[52]....
        /*090c*/ 	.word	0x00008950


	//   ....[53]....
        /*0910*/ 	.word	0x00008960


	//   ....[54]....
        /*0914*/ 	.word	0x00008990


	//   ....[55]....
        /*0918*/ 	.word	0x000089c0


	//   ....[56]....
        /*091c*/ 	.word	0x00008a00


	//   ....[57]....
        /*0920*/ 	.word	0x00008a20


	//   ....[58]....
        /*0924*/ 	.word	0x00008a50


	//   ....[59]....
        /*0928*/ 	.word	0x00008a80


	//   ....[60]....
        /*092c*/ 	.word	0x00008a90


	//   ....[61]....
        /*0930*/ 	.word	0x00008ac0


	//   ....[62]....
        /*0934*/ 	.word	0x00008af0


	//   ....[63]....
        /*0938*/ 	.word	0x00008b20


	//   ....[64]....
        /*093c*/ 	.word	0x00008b50


	//   ....[65]....
        /*0940*/ 	.word	0x00008b70


	//   ....[66]....
        /*0944*/ 	.word	0x00008ba0


	//   ....[67]....
        /*0948*/ 	.word	0x00008bc0


	//   ....[68]....
        /*094c*/ 	.word	0x00008c80


	//   ....[69]....
        /*0950*/ 	.word	0x00008d80


	//   ....[70]....
        /*0954*/ 	.word	0x00008f30


	//   ....[71]....
        /*0958*/ 	.word	0x00008f80


	//   ....[72]....
        /*095c*/ 	.word	0x00008ff0


	//   ....[73]....
        /*0960*/ 	.word	0x00009050


	//   ....[74]....
        /*0964*/ 	.word	0x000090c0


	//   ....[75]....
        /*0968*/ 	.word	0x00009120


	//   ....[76]....
        /*096c*/ 	.word	0x00009190


	//   ....[77]....
        /*0970*/ 	.word	0x000091f0


	//   ....[78]....
        /*0974*/ 	.word	0x00009290


	//   ....[79]....
        /*0978*/ 	.word	0x00009320


	//   ....[80]....
        /*097c*/ 	.word	0x00009390


	//   ....[81]....
        /*0980*/ 	.word	0x000093f0


	//   ....[82]....
        /*0984*/ 	.word	0x00009460


	//   ....[83]....
        /*0988*/ 	.word	0x000094c0


	//   ....[84]....
        /*098c*/ 	.word	0x00009530


	//   ....[85]....
        /*0990*/ 	.word	0x00009590


	//   ....[86]....
        /*0994*/ 	.word	0x00009630


	//   ....[87]....
        /*0998*/ 	.word	0x000096c0


	//   ....[88]....
        /*099c*/ 	.word	0x00009730


	//   ....[89]....
        /*09a0*/ 	.word	0x00009790


	//   ....[90]....
        /*09a4*/ 	.word	0x00009800


	//   ....[91]....
        /*09a8*/ 	.word	0x00009860


	//   ....[92]....
        /*09ac*/ 	.word	0x000098d0


	//   ....[93]....
        /*09b0*/ 	.word	0x00009930


	//   ....[94]....
        /*09b4*/ 	.word	0x000099d0


	//   ....[95]....
        /*09b8*/ 	.word	0x00009a80


	//   ....[96]....
        /*09bc*/ 	.word	0x00009b90


	//   ....[97]....
        /*09c0*/ 	.word	0x00009be0


	//   ....[98]....
        /*09c4*/ 	.word	0x00009cb0


	//   ....[99]....
        /*09c8*/ 	.word	0x00009d20


	//   ....[100]....
        /*09cc*/ 	.word	0x00009db0


	//   ....[101]....
        /*09d0*/ 	.word	0x00009e00


	//   ....[102]....
        /*09d4*/ 	.word	0x00009e70


	//   ....[103]....
        /*09d8*/ 	.word	0x00009ed0


	//   ....[104]....
        /*09dc*/ 	.word	0x00009f40


	//   ....[105]....
        /*09e0*/ 	.word	0x00009fa0


	//   ....[106]....
        /*09e4*/ 	.word	0x0000a010


	//   ....[107]....
        /*09e8*/ 	.word	0x0000a070


	//   ....[108]....
        /*09ec*/ 	.word	0x0000a0f0


	//   ....[109]....
        /*09f0*/ 	.word	0x0000a160


	//   ....[110]....
        /*09f4*/ 	.word	0x0000a1d0


	//   ....[111]....
        /*09f8*/ 	.word	0x0000a230


	//   ....[112]....
        /*09fc*/ 	.word	0x0000a2b0


	//   ....[113]....
        /*0a00*/ 	.word	0x0000a330


	//   ....[114]....
        /*0a04*/ 	.word	0x0000a3d0


	//   ....[115]....
        /*0a08*/ 	.word	0x0000a440


	//   ....[116]....
        /*0a0c*/ 	.word	0x0000a4d0


	//   ....[117]....
        /*0a10*/ 	.word	0x0000a560


	//   ....[118]....
        /*0a14*/ 	.word	0x0000a5d0


	//   ....[119]....
        /*0a18*/ 	.word	0x0000a630


	//   ....[120]....
        /*0a1c*/ 	.word	0x0000a6a0


	//   ....[121]....
        /*0a20*/ 	.word	0x0000a720


	//   ....[122]....
        /*0a24*/ 	.word	0x0000a7e0


	//   ....[123]....
        /*0a28*/ 	.word	0x0000a8b0


	//   ....[124]....
        /*0a2c*/ 	.word	0x0000a990


	//   ....[125]....
        /*0a30*/ 	.word	0x0000aa40


	//----- nvinfo : EIATTR_EXIT_INSTR_OFFSETS
	.align		4
.L_1019:
        /*0a34*/ 	.byte	0x04, 0x1c
        /*0a36*/ 	.short	(.L_1021 - .L_1020)


	//   ....[0]....
.L_1020:
        /*0a38*/ 	.word	0x00006c90


	//   ....[1]....
        /*0a3c*/ 	.word	0x00008ed0


	//----- nvinfo : EIATTR_MAX_THREADS
	.align		4
.L_1021:
        /*0a40*/ 	.byte	0x04, 0x05
        /*0a42*/ 	.short	(.L_1023 - .L_1022)
.L_1022:
        /*0a44*/ 	.word	0x00000140
        /*0a48*/ 	.word	0x00000001
        /*0a4c*/ 	.word	0x00000001


	//----- nvinfo : EIATTR_CRS_STACK_SIZE
	.align		4
.L_1023:
        /*0a50*/ 	.byte	0x04, 0x1e
        /*0a52*/ 	.short	(.L_1025 - .L_1024)
.L_1024:
        /*0a54*/ 	.word	0x00000000


	//----- nvinfo : EIATTR_CBANK_PARAM_SIZE
	.align		4
.L_1025:
        /*0a58*/ 	.byte	0x03, 0x19
        /*0a5a*/ 	.short	0x0060


	//----- nvinfo : EIATTR_PARAM_CBANK
	.align		4
        /*0a5c*/ 	.byte	0x04, 0x0a
        /*0a5e*/ 	.short	(.L_1027 - .L_1026)
	.align		4
.L_1026:
        /*0a60*/ 	.word	index@(.nv.constant0._ZN13group_norm_v218gn_bwd_cuda_kernelI13__nv_bfloat16Li320ELi3ELi16ELi40ELi1024ELb1ELb1ELi32ELi320ELi320ELi4ELb1ELi10ELb0ELb0ELNS_15WgradSyncMethodE3ENS_16CompileConditionILi900EEEEEvPT_S6_S6_PKS5_S8_S8_S8_PKfflPfPj)
        /*0a64*/ 	.short	0x0210
        /*0a66*/ 	.short	0x0060


	//----- nvinfo : EIATTR_SW_WAR
	.align		4
.L_1027:
        /*0a68*/ 	.byte	0x04, 0x36
        /*0a6a*/ 	.short	(.L_1029 - .L_1028)
.L_1028:
        /*0a6c*/ 	.word	0x00000008
.L_1029:


//--------------------- .nv.info._ZN13group_norm_v218gn_bwd_cuda_kernelI13__nv_bfloat16Li320ELi3ELi16ELi40ELi1024ELb1ELb1ELi32ELi320ELi320ELi4ELb1ELi12ELb0ELb0ELNS_15WgradSyncMethodE3ENS_16CompileConditionILi900EEEEEvPT_S6_S6_PKS5_S8_S8_S8_PKfflPfPj --------------------------
	.section	.nv.info._ZN13group_norm_v218gn_bwd_cuda_kernelI13__nv_bfloat16Li320ELi3ELi16ELi40ELi1024ELb1ELb1ELi32ELi320ELi320ELi4ELb1ELi12ELb0ELb0ELNS_15WgradSyncMethodE3ENS_16CompileConditionILi900EEEEEvPT_S6_S6_PKS5_S8_S8_S8_PKfflPfPj,"",@"SHT_CUDA_INFO"
	.sectionflags	@""
	.align	4


	//----- nvinfo : EIATTR_CUDA_API_VERSION
	.align		4
        /*0000*/ 	.byte	0x04, 0x37
        /*0002*/ 	.short	(.L_1031 - .L_1030)
.L_1030:
        /*0004*/ 	.word	0x00000082


	//----- nvinfo : EIATTR_KPARAM_INFO
	.align		4
.L_1031:
        /*0008*/ 	.byte	0x04, 0x17
        /*000a*/ 	.short	(.L_1033 - .L_1032)
.L_1032:
        /*000c*/ 	.word	0x00000000
        /*0010*/ 	.short	0x000b
        /*0012*/ 	.short	0x0058
        /*0014*/ 	.byte	0x00, 0xf0, 0x21, 0x00


	//----- nvinfo : EIATTR_KPARAM_INFO
	.align		4
.L_1033:
        /*0018*/ 	.byte	0x04, 0x17
        /*001a*/ 	.short	(.L_1035 - .L_1034)
.L_1034:
        /*001c*/ 	.word	0x00000000
        /*0020*/ 	.short	0x000a
        /*0022*/ 	.short	0x0050
        /*0024*/ 	.byte	0x00, 0xf0, 0x21, 0x00


	//----- nvinfo : EIATTR_KPARAM_INFO
	.align		4
.L_1035:
        /*0028*/ 	.byte	0x04, 0x17
        /*002a*/ 	.short	(.L_1037 - .L_1036)
.L_1036:
        /*002c*/ 	.word	0x00000000
        /*0030*/ 	.short	0x0009
        /*0032*/ 	.short	0x0048
        /*0034*/ 	.byte	0x00, 0xf0, 0x21, 0x00


	//----- nvinfo : EIATTR_KPARAM_INFO
	.align		4
.L_1037:
        /*0038*/ 	.byte	0x04, 0x17
        /*003a*/ 	.short	(.L_1039 - .L_1038)
.L_1038:
        /*003c*/ 	.word	0x00000000
        /*0040*/ 	.short	0x0008
        /*0042*/ 	.short	0x0040
        /*0044*/ 	.byte	0x00, 0xf0, 0x11, 0x00


	//----- nvinfo : EIATTR_KPARAM_INFO
	.align		4
.L_1039:
        /*0048*/ 	.byte	0x04, 0x17
        /*004a*/ 	.short	(.L_1041 - .L_1040)
.L_1040:
        /*004c*/ 	.word	0x00000000
        /*0050*/ 	.short	0x0007
        /*0052*/ 	.short	0x0038
        /*0054*/ 	.byte	0x00, 0xf0, 0x21, 0x00


	//----- nvinfo : EIATTR_KPARAM_INFO
	.align		4
.L_1041:
        /*0058*/ 	.byte	0x04, 0x17
        /*005a*/ 	.short	(.L_1043 - .L_1042)
.L_1042:
        /*005c*/ 	.word	0x00000000
        /*0060*/ 	.short	0x0006
        /*0062*/ 	.short	0x0030
        /*0064*/ 	.byte	0x00, 0xf0, 0x21, 0x00


	//----- nvinfo : EIATTR_KPARAM_INFO
	.align		4
.L_1043:
        /*0068*/ 	.byte	0x04, 0x17
        /*006a*/ 	.short	(.L_1045 - .L_1044)
.L_1044:
        /*006c*/ 	.word	0x00000000
        /*0070*/ 	.short	0x0005
        /*0072*/ 	.short	0x0028
        /*0074*/ 	.byte	0x00, 0xf0, 0x21, 0x00


	//----- nvinfo : EIATTR_KPARAM_INFO
	.align		4
.L_1045:
        /*0078*/ 	.byte	0x04, 0x17
        /*007a*/ 	.short	(.L_1047 - .L_1046)
.L_1046:
        /*007c*/ 	.word	0x00000000
        /*0080*/ 	.short	0x0004
        /*0082*/ 	.short	0x0020
        /*0084*/ 	.byte	0x00, 0xf0, 0x21, 0x00


	//----- nvinfo : EIATTR_KPARAM_INFO
	.align		4
.L_1047:
        /*0088*/ 	.byte	0x04, 0x17
        /*008a*/ 	.short	(.L_1049 - .L_1048)
.L_1048:
        /*008c*/ 	.word	0x00000000
        /*0090*/ 	.short	0x0003
        /*0092*/ 	.short	0x0018
        /*0094*/ 	.byte	0x00, 0xf0, 0x21, 0x00


	//----- nvinfo : EIATTR_KPARAM_INFO
	.align		4
.L_1049:
        /*0098*/ 	.byte	0x04, 0x17
        /*009a*/ 	.short	(.L_1051 - .L_1050)
.L_1050:
        /*009c*/ 	.word	0x00000000
        /*00a0*/ 	.short	0x0002
        /*00a2*/ 	.short	0x0010
        /*00a4*/ 	.byte	0x00, 0xf0, 0x21, 0x00


	//----- nvinfo : EIATTR_KPARAM_INFO
	.align		4
.L_1051:
        /*00a8*/ 	.byte	0x04, 0x17
        /*00aa*/ 	.short	(.L_1053 - .L_1052)
.L_1052:
        /*00ac*/ 	.word	0x00000000
        /*00b0*/ 	.short	0x0001
        /*00b2*/ 	.short	0x0008
        /*00b4*/ 	.byte	0x00, 0xf0, 0x21, 0x00


	//----- nvinfo : EIATTR_KPARAM_INFO
	.align		4
.L_1053:
        /*00b8*/ 	.byte	0x04, 0x17
        /*00ba*/ 	.short	(.L_1055 - .L_1054)
.L_1054:
        /*00bc*/ 	.word	0x00000000
        /*00c0*/ 	.short	0x0000
        /*00c2*/ 	.short	0x0000
        /*00c4*/ 	.byte	0x00, 0xf0, 0x21, 0x00


	//----- nvinfo : EIATTR_SPARSE_MMA_MASK
	.align		4
.L_1055:
        /*00c8*/ 	.byte	0x03, 0x50
        /*00ca*/ 	.short	0x0000


	//----- nvinfo : EIATTR_MAXREG_COUNT
	.align		4
        /*00cc*/ 	.byte	0x03, 0x1b
        /*00ce*/ 	.short	0x0040


	//----- nvinfo : EIATTR_NUM_BARRIERS
	.align		4
        /*00d0*/ 	.byte	0x02, 0x4c
        /*00d2*/ 	.byte	0x01
	.zero		1


	//----- nvinfo : EIATTR_ANNOTATIONS
	.align		4
        /*00d4*/ 	.byte	0x04, 0x55
        /*00d6*/ 	.short	(.L_1057 - .L_1056)


	//   ....[0]....
.L_1056:
        /* <DEDUP_REMOVED lines=87> */


	//----- nvinfo : EIATTR_MERCURY_ISA_VERSION
	.align		4
.L_1057:
        /*0638*/ 	.byte	0x03, 0x5f
        /*063a*/ 	.short	0x0101


	//----- nvinfo : EIATTR_COOP_GROUP_MASK_REGIDS
	.align		4
        /*063c*/ 	.byte	0x04, 0x29
        /*063e*/ 	.short	(.L_1059 - .L_1058)


	//   ....[0]....
.L_1058:
        /*0640*/ 	.word	0xffffffff


	//   ....[1]....
        /*0644*/ 	.word	0xffffffff


	//   ....[2]....
        /*0648*/ 	.word	0xffffffff


	//   ....[3]....
        /*064c*/ 	.word	0xffffffff


	//   ....[4]....
        /*0650*/ 	.word	0xffffffff


	//   ....[5]....
        /*0654*/ 	.word	0xffffffff


	//   ....[6]....
        /*0658*/ 	.word	0xffffffff


	//   ....[7]....
        /*065c*/ 	.word	0xffffffff


	//   ....[8]....
        /*0660*/ 	.word	0xffffffff


	//   ....[9]....
        /*0664*/ 	.word	0xffffffff


	//   ....[10]....
        /*0668*/ 	.word	0xffffffff


	//   ....[11]....
        /*066c*/ 	.word	0xffffffff


	//   ....[12]....
        /*0670*/ 	.word	0xffffffff


	//   ....[13]....
        /*0674*/ 	.word	0xffffffff


	//   ....[14]....
        /*0678*/ 	.word	0x05000015


	//   ....[15]....
        /*067c*/ 	.word	0x05000014


	//   ....[16]....
        /*0680*/ 	.word	0x05000016


	//   ....[17]....
        /*0684*/ 	.word	0x05000017


	//   ....[18]....
        /*0688*/ 	.word	0x05000019


	//   ....[19]....
        /*068c*/ 	.word	0x05000018


	//   ....[20]....
        /*0690*/ 	.word	0x0500001a


	//   ....[21]....
        /*0694*/ 	.word	0x0500000f


	//   ....[22]....
        /*0698*/ 	.word	0x05000019


	//   ....[23]....
        /*069c*/ 	.word	0x05000018


	//   ....[24]....
        /*06a0*/ 	.word	0x0500001a


	//   ....[25]....
        /*06a4*/ 	.word	0x0500001b


	//   ....[26]....
        /*06a8*/ 	.word	0x0500001d


	//   ....[27]....
        /*06ac*/ 	.word	0x0500001c


	//   ....[28]....
        /*06b0*/ 	.word	0x05000020


	//   ....[29]....
        /*06b4*/ 	.word	0x0500000f


	//   ....[30]....
        /*06b8*/ 	.word	0x05000019


	//   ....[31]....
        /*06bc*/ 	.word	0x05000018


	//   ....[32]....
        /*06c0*/ 	.word	0x0500001a


	//   ....[33]....
        /*06c4*/ 	.word	0x0500001b


	//   ....[34]....
        /*06c8*/ 	.word	0x0500001d


	//   ....[35]....
        /*06cc*/ 	.word	0x0500001c


	//   ....[36]....
        /*06d0*/ 	.word	0x05000020


	//   ....[37]....
        /*06d4*/ 	.word	0x0500000f


	//   ....[38]....
        /*06d8*/ 	.word	0x05000011


	//   ....[39]....
        /*06dc*/ 	.word	0x0500001b


	//   ....[40]....
        /*06e0*/ 	.word	0x0500001d


	//   ....[41]....
        /*06e4*/ 	.word	0x05000010


	//   ....[42]....
        /*06e8*/ 	.word	0x05000023


	//   ....[43]....
        /*06ec*/ 	.word	0x0500001e


	//   ....[44]....
        /*06f0*/ 	.word	0x05000026


	//   ....[45]....
        /*06f4*/ 	.word	0x05000025


	//   ....[46]....
        /*06f8*/ 	.word	0x0500001c


	//   ....[47]....
        /*06fc*/ 	.word	0x05000016


	//   ....[48]....
        /*0700*/ 	.word	0x05000014


	//   ....[49]....
        /*0704*/ 	.word	0x05000017


	//   ....[50]....
        /*0708*/ 	.word	0x05000018


	//   ....[51]....
        /*070c*/ 	.word	0x0500001a


	//   ....[52]....
        /*0710*/ 	.word	0x0500001b


	//   ....[53]....
        /*0714*/ 	.word	0x05000011


	//   ....[54]....
        /*0718*/ 	.word	0x05000029


	//   ....[55]....
        /*071c*/ 	.word	0x05000013


	//   ....[56]....
        /*0720*/ 	.word	0x05000014


	//   ....[57]....
        /*0724*/ 	.word	0x05000012


	//   ....[58]....
        /*0728*/ 	.word	0x05000015


	//   ....[59]....
        /*072c*/ 	.word	0x05000017


	//   ....[60]....
        /*0730*/ 	.word	0x05000018


	//   ....[61]....
        /*0734*/ 	.word	0x0500000e


	//   ....[62]....
        /*0738*/ 	.word	0x0500002b


	//   ....[63]....
        /*073c*/ 	.word	0x05000020


	//   ....[64]....
        /*0740*/ 	.word	0x05000022


	//   ....[65]....
        /*0744*/ 	.word	0x05000021


	//   ....[66]....
        /*0748*/ 	.word	0x05000027


	//   ....[67]....
        /*074c*/ 	.word	0x05000028


	//   ....[68]....
        /*0750*/ 	.word	0x05000023


	//   ....[69]....
        /*0754*/ 	.word	0x0500001e


	//   ....[70]....
        /*0758*/ 	.word	0x0500001a


	//   ....[71]....
        /*075c*/ 	.word	0x0500001a


	//   ....[72]....
        /*0760*/ 	.word	0x0500001a


	//   ....[73]....
        /*0764*/ 	.word	0x0500001a


	//   ....[74]....
        /*0768*/ 	.word	0x0500001a


	//   ....[75]....
        /*076c*/ 	.word	0x0500001a


	//   ....[76]....
        /*0770*/ 	.word	0x0500001a


	//   ....[77]....
        /*0774*/ 	.word	0x0500001a


	//   ....[78]....
        /*0778*/ 	.word	0x0500001a


	//   ....[79]....
        /*077c*/ 	.word	0x0500001a


	//   ....[80]....
        /*0780*/ 	.word	0x0500001a


	//   ....[81]....
        /*0784*/ 	.word	0x0500001a


	//   ....[82]....
        /*0788*/ 	.word	0x0500001a


	//   ....[83]....
        /*078c*/ 	.word	0x0500001a


	//   ....[84]....
        /*0790*/ 	.word	0x0500001a


	//   ....[85]....
        /*0794*/ 	.word	0x0500001a


	//   ....[86]....
        /*0798*/ 	.word	0x0500001a


	//   ....[87]....
        /*079c*/ 	.word	0x0500001a


	//   ....[88]....
        /*07a0*/ 	.word	0x0500001a


	//   ....[89]....
        /*07a4*/ 	.word	0x0500001a


	//   ....[90]....
        /*07a8*/ 	.word	0x0500001a


	//   ....[91]....
        /*07ac*/ 	.word	0x0500001a


	//   ....[92]....
        /*07b0*/ 	.word	0x0500001a


	//   ....[93]....
        /*07b4*/ 	.word	0x0500001a


	//   ....[94]....
        /*07b8*/ 	.word	0x0500001a


	//   ....[95]....
        /*07bc*/ 	.word	0x0500001a


	//   ....[96]....
        /*07c0*/ 	.word	0x0500001a


	//   ....[97]....
        /*07c4*/ 	.word	0x0500001a


	//   ....[98]....
        /*07c8*/ 	.word	0x0500001a


	//   ....[99]....
        /*07cc*/ 	.word	0x0500001a


	//   ....[100]....
        /*07d0*/ 	.word	0x0500001a


	//   ....[101]....
        /*07d4*/ 	.word	0x0500001a


	//   ....[102]....
        /*07d8*/ 	.word	0x0500001a


	//   ....[103]....
        /*07dc*/ 	.word	0x0500001a


	//   ....[104]....
        /*07e0*/ 	.word	0x0500001a


	//   ....[105]....
        /*07e4*/ 	.word	0x0500001a


	//   ....[106]....
        /*07e8*/ 	.word	0x0500001a


	//   ....[107]....
        /*07ec*/ 	.word	0x0500001a


	//   ....[108]....
        /*07f0*/ 	.word	0x0500001a


	//   ....[109]....
        /*07f4*/ 	.word	0x0500001a


	//   ....[110]....
        /*07f8*/ 	.word	0x0500001a


	//   ....[111]....
        /*07fc*/ 	.word	0x0500001a


	//   ....[112]....
        /*0800*/ 	.word	0x0500001a


	//   ....[113]....
        /*0804*/ 	.word	0x0500001a


	//   ....[114]....
        /*0808*/ 	.word	0x0500001a


	//   ....[115]....
        /*080c*/ 	.word	0x0500001a


	//   ....[116]....
        /*0810*/ 	.word	0x0500001a


	//   ....[117]....
        /*0814*/ 	.word	0x0500001a


	//   ....[118]....
        /*0818*/ 	.word	0x0500001a


	//   ....[119]....
        /*081c*/ 	.word	0x0500001a


	//   ....[120]....
        /*0820*/ 	.word	0x0500001a


	//   ....[121]....
        /*0824*/ 	.word	0x0500001a


	//   ....[122]....
        /*0828*/ 	.word	0x0500001a


	//   ....[123]....
        /*082c*/ 	.word	0x0500001a


	//   ....[124]....
        /*0830*/ 	.word	0x0500001a


	//   ....[125]....
        /*0834*/ 	.word	0x0500001a


	//----- nvinfo : EIATTR_COOP_GROUP_INSTR_OFFSETS
	.align		4
.L_1059:
        /*0838*/ 	.byte	0x04, 0x28
        /*083a*/ 	.short	(.L_1061 - .L_1060)


	//   ....[0]....
.L_1060:
        /*083c*/ 	.word	0x00004650


	//   ....[1]....
        /*0840*/ 	.word	0x00004660


	//   ....[2]....
        /*0844*/ 	.word	0x00004690


	//   ....[3]....
        /*0848*/ 	.word	0x000046a0


	//   ....[4]....
        /*084c*/ 	.word	0x00004fa0


	//   ....[5]....
        /*0850*/ 	.word	0x00004fc0


	//   ....[6]....
        /*0854*/ 	.word	0x00004fe0


	//   ....[7]....
        /*0858*/ 	.word	0x00005000


	//   ....[8]....
        /*085c*/ 	.word	0x00005020


	//   ....[9]....
        /*0860*/ 	.word	0x00005040


	//   ....[10]....
        /*0864*/ 	.word	0x00005060


	//   ....[11]....
        /*0868*/ 	.word	0x00005080


	//   ....[12]....
        /*086c*/ 	.word	0x000050a0


	//   ....[13]....
        /*0870*/ 	.word	0x000050c0


	//   ....[14]....
        /*0874*/ 	.word	0x00007c50


	//   ....[15]....
        /*0878*/ 	.word	0x00007c80


	//   ....[16]....
        /*087c*/ 	.word	0x00007cd0


	//   ....[17]....
        /*0880*/ 	.word	0x00007cf0


	//   ....[18]....
        /*0884*/ 	.word	0x00007d20


	//   ....[19]....
        /*0888*/ 	.word	0x00007d30


	//   ....[20]....
        /*088c*/ 	.word	0x00007d60


	//   ....[21]....
        /*0890*/ 	.word	0x00007d70


	//   ....[22]....
        /*0894*/ 	.word	0x00007f30


	//   ....[23]....
        /*0898*/ 	.word	0x00007f60


	//   ....[24]....
        /*089c*/ 	.word	0x00007fb0


	//   ....[25]....
        /*08a0*/ 	.word	0x00007fd0


	//   ....[26]....
        /*08a4*/ 	.word	0x00008000


	//   ....[27]....
        /*08a8*/ 	.word	0x00008010


	//   ....[28]....
        /*08ac*/ 	.word	0x00008040


	//   ....[29]....
        /*08b0*/ 	.word	0x00008050


	//   ....[30]....
        /*08b4*/ 	.word	0x000081c0


	//   ....[31]....
        /*08b8*/ 	.word	0x000081f0


	//   ....[32]....
        /*08bc*/ 	.word	0x00008240


	//   ....[33]....
        /*08c0*/ 	.word	0x00008260


	//   ....[34]....
        /*08c4*/ 	.word	0x00008290


	//   ....[35]....
        /*08c8*/ 	.word	0x000082a0


	//   ....[36]....
        /*08cc*/ 	.word	0x000082d0


	//   ....[37]....
        /*08d0*/ 	.word	0x000082e0


	//   ....[38]....
        /*08d4*/ 	.word	0x000085a0


	//   ....[39]....
        /*08d8*/ 	.word	0x000085d0


	//   ....[40]....
        /*08dc*/ 	.word	0x000086b0


	//   ....[41]....
        /*08e0*/ 	.word	0x000086f0


	//   ....[42]....
        /*08e4*/ 	.word	0x00008720


	//   ....[43]....
        /*08e8*/ 	.word	0x00008750


	//   ....[44]....
        /*08ec*/ 	.word	0x00008780


	//   ....[45]....
        /*08f0*/ 	.word	0x000087b0


	//   ....[46]....
        /*08f4*/ 	.word	0x000087f0


	//   ....[47]....
        /*08f8*/ 	.word	0x00008820


	//   ....[48]....
        /*08fc*/ 	.word	0x000088c0


	//   ....[49]....
        /*0900*/ 	.word	0x000088e0


	//   ....[50]....
        /*0904*/ 	.word	0x00008910


	//   ....[51]....
        /*0908*/ 	.word	0x00008930


	//   ....[52]....
        /*090c*/ 	.word	0x00008950


	//   ....[53]....
        /*0910*/ 	.word	0x00008960


	//   ....[54]....
        /*0914*/ 	.word	0x00008990


	//   ....[55]....
        /*0918*/ 	.word	0x000089c0


	//   ....[56]....
        /*091c*/ 	.word	0x00008a00


	//   ....[57]....
        /*0920*/ 	.word	0x00008a20


	//   ....[58]....
        /*0924*/ 	.word	0x00008a50


	//   ....[59]....
        /*0928*/ 	.word	0x00008a80


	//   ....[60]....
        /*092c*/ 	.word	0x00008a90


	//   ....[61]....
        /*0930*/ 	.word	0x00008ac0


	//   ....[62]....
        /*0934*/ 	.word	0x00008af0


	//   ....[63]....
        /*0938*/ 	.word	0x00008b20


	//   ....[64]....
        /*093c*/ 	.word	0x00008b50


	//   ....[65]....
        /*0940*/ 	.word	0x00008b70


	//   ....[66]....
        /*0944*/ 	.word	0x00008ba0


	//   ....[67]....
        /*0948*/ 	.word	0x00008bc0


	//   ....[68]....
        /*094c*/ 	.word	0x00008c80


	//   ....[69]....
        /*0950*/ 	.word	0x00008d80


	//   ....[70]....
        /*0954*/ 	.word	0x00008f30


	//   ....[71]....
        /*0958*/ 	.word	0x00008f80


	//   ....[72]....
        /*095c*/ 	.word	0x00008ff0


	//   ....[73]....
        /*0960*/ 	.word	0x00009050


	//   ....[74]....
        /*0964*/ 	.word	0x000090c0


	//   ....[75]....
        /*0968*/ 	.word	0x00009120


	//   ....[76]....
        /*096c*/ 	.word	0x00009190


	//   ....[77]....
        /*0970*/ 	.word	0x000091f0


	//   ....[78]....
        /*0974*/ 	.word	0x00009290


	//   ....[79]....
        /*0978*/ 	.word	0x00009320


	//   ....[80]....
        /*097c*/ 	.word	0x00009390


	//   ....[81]....
        /*0980*/ 	.word	0x000093f0


	//   ....[82]....
        /*0984*/ 	.word	0x00009460


	//   ....[83]....
        /*0988*/ 	.word	0x000094c0


	//   ....[84]....
        /*098c*/ 	.word	0x00009530


	//   ....[85]....
        /*0990*/ 	.word	0x00009590


	//   ....[86]....
        /*0994*/ 	.word	0x00009630


	//   ....[87]....
        /*0998*/ 	.word	0x000096c0


	//   ....[88]....
        /*099c*/ 	.word	0x00009730


	//   ....[89]....
        /*09a0*/ 	.word	0x00009790


	//   ....[90]....
        /*09a4*/ 	.word	0x00009800


	//   ....[91]....
        /*09a8*/ 	.word	0x00009860


	//   ....[92]....
        /*09ac*/ 	.word	0x000098d0


	//   ....[93]....
        /*09b0*/ 	.word	0x00009930


	//   ....[94]....
        /*09b4*/ 	.word	0x000099d0


	//   ....[95]....
        /*09b8*/ 	.word	0x00009a80


	//   ....[96]....
        /*09bc*/ 	.word	0x00009b90


	//   ....[97]....
        /*09c0*/ 	.word	0x00009be0


	//   ....[98]....
        /*09c4*/ 	.word	0x00009cb0


	//   ....[99]....
        /*09c8*/ 	.word	0x00009d20


	//   ....[100]....
        /*09cc*/ 	.word	0x00009db0


	//   ....[101]....
        /*09d0*/ 	.word	0x00009e00


	//   ....[102]....
        /*09d4*/ 	.word	0x00009e70


	//   ....[103]....
        /*09d8*/ 	.word	0x00009ed0


	//   ....[104]....
        /*09dc*/ 	.word	0x00009f40


	//   ....[105]....
        /*09e0*/ 	.word	0x00009fa0


	//   ....[106]....
        /*09e4*/ 	.word	0x0000a010


	//   ....[107]....
        /*09e8*/ 	.word	0x0000a070


	//   ....[108]....
        /*09ec*/ 	.word	0x0000a0f0


	//   ....[109]....
        /*09f0*/ 	.word	0x0000a160


	//   ....[110]....
        /*09f4*/ 	.word	0x0000a1d0


	//   ....[111]....
        /*09f8*/ 	.word	0x0000a230


	//   ....[112]....
        /*09fc*/ 	.word	0x0000a2b0


	//   ....[113]....
        /*0a00*/ 	.word	0x0000a330


	//   ....[114]....
        /*0a04*/ 	.word	0x0000a3d0


	//   ....[115]....
        /*0a08*/ 	.word	0x0000a440


	//   ....[116]....
        /*0a0c*/ 	.word	0x0000a4d0


	//   ....[117]....
        /*0a10*/ 	.word	0x0000a560


	//   ....[118]....
        /*0a14*/ 	.word	0x0000a5d0


	//   ....[119]....
        /*0a18*/ 	.word	0x0000a630


	//   ....[120]....
        /*0a1c*/ 	.word	0x0000a6a0


	//   ....[121]....
        /*0a20*/ 	.word	0x0000a720


	//   ....[122]....
        /*0a24*/ 	.word	0x0000a7e0


	//   ....[123]....
        /*0a28*/ 	.word	0x0000a8b0


	//   ....[124]....
        /*0a2c*/ 	.word	0x0000a990


	//   ....[125]....
        /*0a30*/ 	.word	0x0000aa40


	//----- nvinfo : EIATTR_EXIT_INSTR_OFFSETS
	.align		4
.L_1061:
        /*0a34*/ 	.byte	0x04, 0x1c
        /*0a36*/ 	.short	(.L_1063 - .L_1062)


	//   ....[0]....
.L_1062:
        /*0a38*/ 	.word	0x00006c90


	//   ....[1]....
        /*0a3c*/ 	.word	0x00008ed0


	//----- nvinfo : EIATTR_MAX_THREADS
	.align		4
.L_1063:
        /*0a40*/ 	.byte	0x04, 0x05
        /*0a42*/ 	.short	(.L_1065 - .L_1064)
.L_1064:
        /*0a44*/ 	.word	0x00000140
        /*0a48*/ 	.word	0x00000001
        /*0a4c*/ 	.word	0x00000001


	//----- nvinfo : EIATTR_CRS_STACK_SIZE
	.align		4
.L_1065:
        /*0a50*/ 	.byte	0x04, 0x1e
        /*0a52*/ 	.short	(.L_1067 - .L_1066)
.L_1066:
        /*0a54*/ 	.word	0x00000000


	//----- nvinfo : EIATTR_CBANK_PARAM_SIZE
	.align		4
.L_1067:
        /*0a58*/ 	.byte	0x03, 0x19
        /*0a5a*/ 	.short	0x0060


	//----- nvinfo : EIATTR_PARAM_CBANK
	.align		4
        /*0a5c*/ 	.byte	0x04, 0x0a
        /*0a5e*/ 	.short	(.L_1069 - .L_1068)
	.align		4
.L_1068:
        /*0a60*/ 	.word	index@(.nv.constant0._ZN13group_norm_v218gn_bwd_cuda_kernelI13__nv_bfloat16Li320ELi3ELi16ELi40ELi1024ELb1ELb1ELi32ELi320ELi320ELi4ELb1ELi12ELb0ELb0ELNS_15WgradSyncMethodE3ENS_16CompileConditionILi900EEEEEvPT_S6_S6_PKS5_S8_S8_S8_PKfflPfPj)
        /*0a64*/ 	.short	0x0210
        /*0a66*/ 	.short	0x0060


	//----- nvinfo : EIATTR_SW_WAR
	.align		4
.L_1069:
        /*0a68*/ 	.byte	0x04, 0x36
        /*0a6a*/ 	.short	(.L_1071 - .L_1070)
.L_1070:
        /*0a6c*/ 	.word	0x00000008
.L_1071:


//--------------------- .nv.info._ZN13group_norm_v214gn_cuda_kernelI13__nv_bfloat16Li320ELi3ELi32ELi20ELi1024ELb0ELi8ELi320ELi320ELi4ELb1ELi2ELb0ELb0ENS_16CompileConditionILi900EEEEEvPT_PKS4_S7_S7_flPfS8_Pj --------------------------
	.section	.nv.info._ZN13group_norm_v214gn_cuda_kernelI13__nv_bfloat16Li320ELi3ELi32ELi20ELi1024ELb0ELi8ELi320ELi320ELi4ELb1ELi2ELb0ELb0ENS_16CompileConditionILi900EEEEEvPT_PKS4_S7_S7_flPfS8_Pj,"",@"SHT_CUDA_INFO"
	.sectionflags	@""
	.align	4


	//----- nvinfo : EIATTR_CUDA_API_VERSION
	.align		4
        /*0000*/ 	.byte	0x04, 0x37
        /*0002*/ 	.short	(.L_1073 - .L_1072)
.L_1072:
        /*0004*/ 	.word	0x00000082


	//----- nvinfo : EIATTR_KPARAM_INFO
	.align		4
.L_1073:
        /*0008*/ 	.byte	0x04, 0x17
        /*000a*/ 	.short	(.L_1075 - .L_1074)
.L_1074:
        /*000c*/ 	.word	0x00000000
        /*0010*/ 	.short	0x0008
        /*0012*/ 	.short	0x0040
        /*0014*/ 	.byte	0x00, 0xf0, 0x21, 0x00


	//----- nvinfo : EIATTR_KPARAM_INFO
	.align		4
.L_1075:
        /*0018*/ 	.byte	0x04, 0x17
        /*001a*/ 	.short	(.L_1077 - .L_1076)
.L_1076:
        /*001c*/ 	.word	0x00000000
        /*0020*/ 	.short	0x0007
        /*0022*/ 	.short	0x0038
        /*0024*/ 	.byte	0x00, 0xf0, 0x21, 0x00


	//----- nvinfo : EIATTR_KPARAM_INFO
	.align		4
.L_1077:
        /*0028*/ 	.byte	0x04, 0x17
        /*002a*/ 	.short	(.L_1079 - .L_1078)
.L_1078:
        /*002c*/ 	.word	0x00000000
        /*0030*/ 	.short	0x0006
        /*0032*/ 	.short	0x0030
        /*0034*/ 	.byte	0x00, 0xf0, 0x21, 0x00


	//----- nvinfo : EIATTR_KPARAM_INFO
	.align		4
.L_1079:
        /*0038*/ 	.byte	0x04, 0x17
        /*003a*/ 	.short	(.L_1081 - .L_1080)
.L_1080:
        /*003c*/ 	.word	0x00000000
        /*0040*/ 	.short	0x0005
        /*0042*/ 	.short	0x0028
        /*0044*/ 	.byte	0x00, 0xf0, 0x21, 0x00


	//----- nvinfo : EIATTR_KPARAM_INFO
	.align		4
.L_1081:
        /*0048*/ 	.byte	0x04, 0x17
        /*004a*/ 	.short	(.L_1083 - .L_1082)
.L_1082:
        /*004c*/ 	.word	0x00000000
        /*0050*/ 	.short	0x0004
        /*0052*/ 	.short	0x0020
        /*0054*/ 	.byte	0x00, 0xf0, 0x11, 0x00


	//----- nvinfo : EIATTR_KPARAM_INFO
	.align		4
.L_1083:
        /*0058*/ 	.byte	0x04, 0x17
        /*005a*/ 	.short	(.L_1085 - .L_1084)
.L_1084:
        /*005c*/ 	.word	0x00000000
        /*0060*/ 	.short	0x0003
        /*0062*/ 	.short	0x0018
        /*0064*/ 	.byte	0x00, 0xf0, 0x21, 0x00


	//----- nvinfo : EIATTR_KPARAM_INFO
	.align		4
.L_1085:
        /*0068*/ 	.byte	0x04, 0x17
        /*006a*/ 	.short	(.L_1087 - .L_1086)
.L_1086:
        /*006c*/ 	.word	0x00000000
        /*0070*/ 	.short	0x0002
        /*0072*/ 	.short	0x0010
        /*0074*/ 	.byte	0x00, 0xf0, 0x21, 0x00


	//----- nvinfo : EIATTR_KPARAM_INFO
	.align		4
.L_1087:
        /*0078*/ 	.byte	0x04, 0x17
        /*007a*/ 	.short	(.L_1089 - .L_1088)
.L_1088:
        /*007c*/ 	.word	0x00000000
        /*0080*/ 	.short	0x0001
        /*0082*/ 	.short	0x0008
        /*0084*/ 	.byte	0x00, 0xf0, 0x21, 0x00


	//----- nvinfo : EIATTR_KPARAM_INFO
	.align		4
.L_1089:
        /*0088*/ 	.byte	0x04, 0x17
        /*008a*/ 	.short	(.L_1091 - .L_1090)
.L_1090:
        /*008c*/ 	.word	0x00000000
        /*0090*/ 	.short	0x0000
        /*0092*/ 	.short	0x0000
        /*0094*/ 	.byte	0x00, 0xf0, 0x21, 0x00


	//----- nvinfo : EIATTR_SPARSE_MMA_MASK
	.align		4
.L_1091:
        /*0098*/ 	.byte	0x03, 0x50
        /*009a*/ 	.short	0x0000


	//----- nvinfo : EIATTR_MAXREG_COUNT
	.align		4
        /*009c*/ 	.byte	0x03, 0x1b
        /*009e*/ 	.short	0x0040


	//----- nvinfo : EIATTR_NUM_BARRIERS
	.align		4
        /*00a0*/ 	.byte	0x02, 0x4c
        /*00a2*/ 	.byte	0x01
	.zero		1


	//----- nvinfo : EIATTR_MERCURY_ISA_VERSION
	.align		4
        /*00a4*/ 	.byte	0x03, 0x5f
        /*00a6*/ 	.short	0x0101


	//----- nvinfo : EIATTR_COOP_GROUP_MASK_REGIDS
	.align		4
        /*00a8*/ 	.byte	0x04, 0x29
        /*00aa*/ 	.short	(.L_1093 - .L_1092)


	//   ....[0]....
.L_1092:
        /*00ac*/ 	.word	0xffffffff


	//   ....[1]....
        /*00b0*/ 	.word	0xffffffff


	//   ....[2]....
        /*00b4*/ 	.word	0xffffffff


	//   ....[3]....
        /*00b8*/ 	.word	0xffffffff


	//   ....[4]....
        /*00bc*/ 	.word	0xffffffff


	//   ....[5]....
        /*00c0*/ 	.word	0xffffffff


	//   ....[6]....
        /*00c4*/ 	.word	0xffffffff


	//   ....[7]....
        /*00c8*/ 	.word	0xffffffff


	//   ....[8]....
        /*00cc*/ 	.word	0xffffffff


	//   ....[9]....
        /*00d0*/ 	.word	0xffffffff


	//   ....[10]....
        /*00d4*/ 	.word	0xffffffff


	//   ....[11]....
        /*00d8*/ 	.word	0xffffffff


	//----- nvinfo : EIATTR_COOP_GROUP_INSTR_OFFSETS
	.align		4
.L_1093:
        /*00dc*/ 	.byte	0x04, 0x28
        /*00de*/ 	.short	(.L_1095 - .L_1094)


	//   ....[0]....
.L_1094:
        /*00e0*/ 	.word	0x000008f0


	//   ....[1]....
        /*00e4*/ 	.word	0x00000900


	//   ....[2]....
        /*00e8*/ 	.word	0x00000930


	//   ....[3]....
        /*00ec*/ 	.word	0x00000940


	//   ....[4]....
        /*00f0*/ 	.word	0x00000e90


	//   ....[5]....
        /*00f4*/ 	.word	0x00000ed0


	//   ....[6]....
        /*00f8*/ 	.word	0x00000f30


	//   ....[7]....
        /*00fc*/ 	.word	0x00000f40


	//   ....[8]....
        /*0100*/ 	.word	0x00000f70


	//   ....[9]....
        /*0104*/ 	.word	0x00000f80


	//   ....[10]....
        /*0108*/ 	.word	0x00000fc0


	//   ....[11]....
        /*010c*/ 	.word	0x00000ff0


	//----- nvinfo : EIATTR_EXIT_INSTR_OFFSETS
	.align		4
.L_1095:
        /*0110*/ 	.byte	0x04, 0x1c
        /*0112*/ 	.short	(.L_1097 - .L_1096)


	//   ....[0]....
.L_1096:
        /*0114*/ 	.word	0x00000060


	//   ....[1]....
        /*0118*/ 	.word	0x000015e0


	//----- nvinfo : EIATTR_MAX_THREADS
	.align		4
.L_1097:
        /*011c*/ 	.byte	0x04, 0x05
        /*011e*/ 	.short	(.L_1099 - .L_1098)
.L_1098:
        /*0120*/ 	.word	0x00000140
        /*0124*/ 	.word	0x00000001
        /*0128*/ 	.word	0x00000001


	//----- nvinfo : EIATTR_CRS_STACK_SIZE
	.align		4
.L_1099:
        /*012c*/ 	.byte	0x04, 0x1e
        /*012e*/ 	.short	(.L_1101 - .L_1100)
.L_1100:
        /*0130*/ 	.word	0x00000000


	//----- nvinfo : EIATTR_CBANK_PARAM_SIZE
	.align		4
.L_1101:
        /*0134*/ 	.byte	0x03, 0x19
        /*0136*/ 	.short	0x0048


	//----- nvinfo : EIATTR_PARAM_CBANK
	.align		4
        /*0138*/ 	.byte	0x04, 0x0a
        /*013a*/ 	.short	(.L_1103 - .L_1102)
	.align		4
.L_1102:
        /*013c*/ 	.word	index@(.nv.constant0._ZN13group_norm_v214gn_cuda_kernelI13__nv_bfloat16Li320ELi3ELi32ELi20ELi1024ELb0ELi8ELi320ELi320ELi4ELb1ELi2ELb0ELb0ENS_16CompileConditionILi900EEEEEvPT_PKS4_S7_S7_flPfS8_Pj)
        /*0140*/ 	.short	0x0210
        /*0142*/ 	.short	0x0048


	//----- nvinfo : EIATTR_SW_WAR
	.align		4
.L_1103:
        /*0144*/ 	.byte	0x04, 0x36
        /*0146*/ 	.short	(.L_1105 - .L_1104)
.L_1104:
        /*0148*/ 	.word	0x00000008
.L_1105:


//--------------------- .nv.info._ZN13group_norm_v214gn_cuda_kernelI13__nv_bfloat16Li320ELi1ELi32ELi20ELi1024ELb0ELi16ELi320ELi320ELi4ELb1ELi2ELb0ELb0ENS_16CompileConditionILi900EEEEEvPT_PKS4_S7_S7_flPfS8_Pj --------------------------
	.section	.nv.info._ZN13group_norm_v214gn_cuda_kernelI13__nv_bfloat16Li320ELi1ELi32ELi20ELi1024ELb0ELi16ELi320ELi320ELi4ELb1ELi2ELb0ELb0ENS_16CompileConditionILi900EEEEEvPT_PKS4_S7_S7_flPfS8_Pj,"",@"SHT_CUDA_INFO"
	.sectionflags	@""
	.align	4


	//----- nvinfo : EIATTR_CUDA_API_VERSION
	.align		4
        /*0000*/ 	.byte	0x04, 0x37
        /*0002*/ 	.short	(.L_1107 - .L_1106)
.L_1106:
        /*0004*/ 	.word	0x00000082


	//----- nvinfo : EIATTR_KPARAM_INFO
	.align		4
.L_1107:
        /*0008*/ 	.byte	0x04, 0x17
        /*000a*/ 	.short	(.L_1109 - .L_1108)
.L_1108:
        /*000c*/ 	.word	0x00000000
        /*0010*/ 	.short	0x0008
        /*0012*/ 	.short	0x0040
        /*0014*/ 	.byte	0x00, 0xf0, 0x21, 0x00


	//----- nvinfo : EIATTR_KPARAM_INFO
	.align		4
.L_1109:
        /*0018*/ 	.byte	0x04, 0x17
        /*001a*/ 	.short	(.L_1111 - .L_1110)
.L_1110:
        /*001c*/ 	.word	0x00000000
        /*0020*/ 	.short	0x0007
        /*0022*/ 	.short	0x0038
        /*0024*/ 	.byte	0x00, 0xf0, 0x21, 0x00


	//----- nvinfo : EIATTR_KPARAM_INFO
	.align		4
.L_1111:
        /*0028*/ 	.byte	0x04, 0x17
        /*002a*/ 	.short	(.L_1113 - .L_1112)
.L_1112:
        /*002c*/ 	.word	0x00000000
        /*0030*/ 	.short	0x0006
        /*0032*/ 	.short	0x0030
        /*0034*/ 	.byte	0x00, 0xf0, 0x21, 0x00


	//----- nvinfo : EIATTR_KPARAM_INFO
	.align		4
.L_1113:
        /*0038*/ 	.byte	0x04, 0x17
        /*003a*/ 	.short	(.L_1115 - .L_1114)
.L_1114:
        /*003c*/ 	.word	0x00000000
        /*0040*/ 	.short	0x0005
        /*0042*/ 	.short	0x0028
        /*0044*/ 	.byte	0x00, 0xf0, 0x21, 0x00


	//----- nvinfo : EIATTR_KPARAM_INFO
	.align		4
.L_1115:
        /*0048*/ 	.byte	0x04, 0x17
        /*004a*/ 	.short	(.L_1117 - .L_1116)
.L_1116:
        /*004c*/ 	.word	0x00000000
        /*0050*/ 	.short	0x0004
        /*0052*/ 	.short	0x0020
        /*0054*/ 	.byte	0x00, 0xf0, 0x11, 0x00


	//----- nvinfo : EIATTR_KPARAM_INFO
	.align		4
.L_1117:
        /*0058*/ 	.byte	0x04, 0x17
        /*005a*/ 	.short	(.L_1119 - .L_1118)
.L_1118:
        /*005c*/ 	.word	0x00000000
        /*0060*/ 	.short	0x0003
        /*0062*/ 	.short	0x0018
        /*0064*/ 	.byte	0x00, 0xf0, 0x21, 0x00


	//----- nvinfo : EIATTR_KPARAM_INFO
	.align		4
.L_1119:
        /*0068*/ 	.byte	0x04, 0x17
        /*006a*/ 	.short	(.L_1121 - .L_1120)
.L_1120:
        /*006c*/ 	.word	0x00000000
        /*0070*/ 	.short	0x0002
        /*0072*/ 	.short	0x0010
        /*0074*/ 	.byte	0x00, 0xf0, 0x21, 0x00


	//----- nvinfo : EIATTR_KPARAM_INFO
	.align		4
.L_1121:
        /*0078*/ 	.byte	0x04, 0x17
        /*007a*/ 	.short	(.L_1123 - .L_1122)
.L_1122:
        /*007c*/ 	.word	0x00000000
        /*0080*/ 	.short	0x0001
        /*0082*/ 	.short	0x0008
        /*0084*/ 	.byte	0x00, 0xf0, 0x21, 0x00


	//----- nvinfo : EIATTR_KPARAM_INFO
	.align		4
.L_1123:
        /*0088*/ 	.byte	0x04, 0x17
        /*008a*/ 	.short	(.L_1125 - .L_1124)
.L_1124:
        /*008c*/ 	.word	0x00000000
        /*0090*/ 	.short	0x0000
        /*0092*/ 	.short	0x0000
        /*0094*/ 	.byte	0x00, 0xf0, 0x21, 0x00


	//----- nvinfo : EIATTR_SPARSE_MMA_MASK
	.align		4
.L_1125:
        /*0098*/ 	.byte	0x03, 0x50
        /*009a*/ 	.short	0x0000


	//----- nvinfo : EIATTR_MAXREG_COUNT
	.align		4
        /*009c*/ 	.byte	0x03, 0x1b
        /*009e*/ 	.short	0x00a8


	//----- nvinfo : EIATTR_NUM_BARRIERS
	.align		4
        /*00a0*/ 	.byte	0x02, 0x4c
        /*00a2*/ 	.byte	0x01
	.zero		1


	//----- nvinfo : EIATTR_MERCURY_ISA_VERSION
	.align		4
        /*00a4*/ 	.byte	0x03, 0x5f
        /*00a6*/ 	.short	0x0101


	//----- nvinfo : EIATTR_COOP_GROUP_MASK_REGIDS
	.align		4
        /*00a8*/ 	.byte	0x04, 0x29
        /*00aa*/ 	.short	(.L_1127 - .L_1126)


	//   ....[0]....
.L_1126:
        /*00ac*/ 	.word	0xffffffff


	//   ....[1]....
        /*00b0*/ 	.word	0xffffffff


	//   ....[2]....
        /*00b4*/ 	.word	0xffffffff


	//   ....[3]....
        /*00b8*/ 	.word	0xffffffff


	//   ....[4]....
        /*00bc*/ 	.word	0xffffffff


	//   ....[5]....
        /*00c0*/ 	.word	0xffffffff


	//   ....[6]....
        /*00c4*/ 	.word	0xffffffff


	//   ....[7]....
        /*00c8*/ 	.word	0xffffffff


	//   ....[8]....
        /*00cc*/ 	.word	0xffffffff


	//   ....[9]....
        /*00d0*/ 	.word	0xffffffff


	//   ....[10]....
        /*00d4*/ 	.word	0xffffffff


	//   ....[11]....
        /*00d8*/ 	.word	0xffffffff


	//----- nvinfo : EIATTR_COOP_GROUP_INSTR_OFFSETS
	.align		4
.L_1127:
        /*00dc*/ 	.byte	0x04, 0x28
        /*00de*/ 	.short	(.L_1129 - .L_1128)


	//   ....[0]....
.L_1128:
        /*00e0*/ 	.word	0x00000c90


	//   ....[1]....
        /*00e4*/ 	.word	0x00000ca0


	//   ....[2]....
        /*00e8*/ 	.word	0x00000cd0


	//   ....[3]....
        /*00ec*/ 	.word	0x00000ce0


	//   ....[4]....
        /*00f0*/ 	.word	0x00001140


	//   ....[5]....
        /*00f4*/ 	.word	0x00001180


	//   ....[6]....
        /*00f8*/ 	.word	0x00001240


	//   ....[7]....
        /*00fc*/ 	.word	0x00001250


	//   ....[8]....
        /*0100*/ 	.word	0x00001280


	//   ....[9]....
        /*0104*/ 	.word	0x000012a0


	//   ....[10]....
        /*0108*/ 	.word	0x000012d0


	//   ....[11]....
        /*010c*/ 	.word	0x000012e0


	//----- nvinfo : EIATTR_EXIT_INSTR_OFFSETS
	.align		4
.L_1129:
        /*0110*/ 	.byte	0x04, 0x1c
        /*0112*/ 	.short	(.L_1131 - .L_1130)


	//   ....[0]....
.L_1130:
        /*0114*/ 	.word	0x00000060


	//   ....[1]....
        /*0118*/ 	.word	0x00001a60


	//----- nvinfo : EIATTR_MAX_THREADS
	.align		4
.L_1131:
        /*011c*/ 	.byte	0x04, 0x05
        /*011e*/ 	.short	(.L_1133 - .L_1132)
.L_1132:
        /*0120*/ 	.word	0x00000140
        /*0124*/ 	.word	0x00000001
        /*0128*/ 	.word	0x00000001


	//----- nvinfo : EIATTR_CRS_STACK_SIZE
	.align		4
.L_1133:
        /*012c*/ 	.byte	0x04, 0x1e
        /*012e*/ 	.short	(.L_1135 - .L_1134)
.L_1134:
        /*0130*/ 	.word	0x00000000


	//----- nvinfo : EIATTR_CBANK_PARAM_SIZE
	.align		4
.L_1135:
        /*0134*/ 	.byte	0x03, 0x19
        /*0136*/ 	.short	0x0048


	//----- nvinfo : EIATTR_PARAM_CBANK
	.align		4
        /*0138*/ 	.byte	0x04, 0x0a
        /*013a*/ 	.short	(.L_1137 - .L_1136)
	.align		4
.L_1136:
        /*013c*/ 	.word	index@(.nv.constant0._ZN13group_norm_v214gn_cuda_kernelI13__nv_bfloat16Li320ELi1ELi32ELi20ELi1024ELb0ELi16ELi320ELi320ELi4ELb1ELi2ELb0ELb0ENS_16CompileConditionILi900EEEEEvPT_PKS4_S7_S7_flPfS8_Pj)
        /*0140*/ 	.short	0x0210
        /*0142*/ 	.short	0x0048


	//----- nvinfo : EIATTR_SW_WAR
	.align		4
.L_1137:
        /*0144*/ 	.byte	0x04, 0x36
        /*0146*/ 	.short	(.L_1139 - .L_1138)
.L_1138:
        /*0148*/ 	.word	0x00000008
.L_1139:


//--------------------- .nv.info._ZN13group_norm_v214gn_cuda_kernelI13__nv_bfloat16Li320ELi3ELi32ELi20ELi1024ELb0ELi16ELi320ELi320ELi4ELb1ELi5ELb0ELb0ENS_16CompileConditionILi900EEEEEvPT_PKS4_S7_S7_flPfS8_Pj --------------------------
	.section	.nv.info._ZN13group_norm_v214gn_cuda_kernelI13__nv_bfloat16Li320ELi3ELi32ELi20ELi1024ELb0ELi16ELi320ELi320ELi4ELb1ELi5ELb0ELb0ENS_16CompileConditionILi900EEEEEvPT_PKS4_S7_S7_flPfS8_Pj,"",@"SHT_CUDA_INFO"
	.sectionflags	@""
	.align	4


	//----- nvinfo : EIATTR_CUDA_API_VERSION
	.align		4
        /*0000*/ 	.byte	0x04, 0x37
        /*0002*/ 	.short	(.L_1141 - .L_1140)
.L_1140:
        /*0004*/ 	.word	0x00000082


	//----- nvinfo : EIATTR_KPARAM_INFO
	.align		4
.L_1141:
        /*0008*/ 	.byte	0x04, 0x17
        /*000a*/ 	.short	(.L_1143 - .L_1142)
.L_1142:
        /*000c*/ 	.word	0x00000000
        /*0010*/ 	.short	0x0008
        /*0012*/ 	.short	0x0040
        /*0014*/ 	.byte	0x00, 0xf0, 0x21, 0x00


	//----- nvinfo : EIATTR_KPARAM_INFO
	.align		4
.L_1143:
        /*0018*/ 	.byte	0x04, 0x17
        /*001a*/ 	.short	(.L_1145 - .L_1144)
.L_1144:
        /*001c*/ 	.word	0x00000000
        /*0020*/ 	.short	0x0007
        /*0022*/ 	.short	0x0038
        /*0024*/ 	.byte	0x00, 0xf0, 0x21, 0x00


	//----- nvinfo : EIATTR_KPARAM_INFO
	.align		4
.L_1145:
        /*0028*/ 	.byte	0x04, 0x17
        /*002a*/ 	.short	(.L_1147 - .L_1146)
.L_1146:
        /*002c*/ 	.word	0x00000000
        /*0030*/ 	.short	0x0006
        /*0032*/ 	.short	0x0030
        /*0034*/ 	.byte	0x00, 0xf0, 0x21, 0x00


	//----- nvinfo : EIATTR_KPARAM_INFO
	.align		4
.L_1147:
        /*0038*/ 	.byte	0x04, 0x17
        /*003a*/ 	.short	(.L_1149 - .L_1148)
.L_1148:
        /*003c*/ 	.word	0x00000000
        /*0040*/ 	.short	0x0005
        /*0042*/ 	.short	0x0028
        /*0044*/ 	.byte	0x00, 0xf0, 0x21, 0x00


	//----- nvinfo : EIATTR_KPARAM_INFO
	.align		4
.L_1149:
        /*0048*/ 	.byte	0x04, 0x17
        /*004a*/ 	.short	(.L_1151 - .L_1150)
.L_1150:
        /*004c*/ 	.word	0x00000000
        /*0050*/ 	.short	0x0004
        /*0052*/ 	.short	0x0020
        /*0054*/ 	.byte	0x00, 0xf0, 0x11, 0x00


	//----- nvinfo : EIATTR_KPARAM_INFO
	.align		4
.L_1151:
        /*0058*/ 	.byte	0x04, 0x17
        /*005a*/ 	.short	(.L_1153 - .L_1152)
.L_1152:
        /*005c*/ 	.word	0x00000000
        /*0060*/ 	.short	0x0003
        /*0062*/ 	.short	0x0018
        /*0064*/ 	.byte	0x00, 0xf0, 0x21, 0x00


	//----- nvinfo : EIATTR_KPARAM_INFO
	.align		4
.L_1153:
        /*0068*/ 	.byte	0x04, 0x17
        /*006a*/ 	.short	(.L_1155 - .L_1154)
.L_1154:
        /*006c*/ 	.word	0x00000000
        /*0070*/ 	.short	0x0002
        /*0072*/ 	.short	0x0010
        /*0074*/ 	.byte	0x00, 0xf0, 0x21, 0x00


	//----- nvinfo : EIATTR_KPARAM_INFO
	.align		4
.L_1155:
        /*0078*/ 	.byte	0x04, 0x17
        /*007a*/ 	.short	(.L_1157 - .L_1156)
.L_1156:
        /*007c*/ 	.word	0x00000000
        /*0080*/ 	.short	0x0001
        /*0082*/ 	.short	0x0008
        /*0084*/ 	.byte	0x00, 0xf0, 0x21, 0x00


	//----- nvinfo : EIATTR_KPARAM_INFO
	.align		4
.L_1157:
        /*0088*/ 	.byte	0x04, 0x17
        /*008a*/ 	.short	(.L_1159 - .L_1158)
.L_1158:
        /*008c*/ 	.word	0x00000000
        /*0090*/ 	.short	0x0000
        /*0092*/ 	.short	0x0000
        /*0094*/ 	.byte	0x00, 0xf0, 0x21, 0x00


	//----- nvinfo : EIATTR_SPARSE_MMA_MASK
	.align		4
.L_1159:
        /*0098*/ 	.byte	0x03, 0x50
        /*009a*/ 	.short	0x0000


	//----- nvinfo : EIATTR_MAXREG_COUNT
	.align		4
        /*009c*/ 	.byte	0x03, 0x1b
        /*009e*/ 	.short	0x0040


	//----- nvinfo : EIATTR_NUM_BARRIERS
	.align		4
        /*00a0*/ 	.byte	0x02, 0x4c
        /*00a2*/ 	.byte	0x01
	.zero		1


	//----- nvinfo : EIATTR_MERCURY_ISA_VERSION
	.align		4
        /*00a4*/ 	.byte	0x03, 0x5f
        /*00a6*/ 	.short	0x0101


	//----- nvinfo : EIATTR_COOP_GROUP_MASK_REGIDS
	.align		4
        /*00a8*/ 	.byte	0x04, 0x29
        /*00aa*/ 	.short	(.L_1161 - .L_1160)


	//   ....[0]....
.L_1160:
        /*00ac*/ 	.word	0xffffffff


	//   ....[1]....
        /*00b0*/ 	.word	0xffffffff


	//   ....[2]....
        /*00b4*/ 	.word	0xffffffff


	//   ....[3]....
        /*00b8*/ 	.word	0xffffffff


	//   ....[4]....
        /*00bc*/ 	.word	0xffffffff


	//   ....[5]....
        /*00c0*/ 	.word	0xffffffff


	//   ....[6]....
        /*00c4*/ 	.word	0xffffffff


	//   ....[7]....
        /*00c8*/ 	.word	0xffffffff


	//   ....[8]....
        /*00cc*/ 	.word	0xffffffff


	//   ....[9]....
        /*00d0*/ 	.word	0xffffffff


	//   ....[10]....
        /*00d4*/ 	.word	0xffffffff


	//   ....[11]....
        /*00d8*/ 	.word	0xffffffff


	//----- nvinfo : EIATTR_COOP_GROUP_INSTR_OFFSETS
	.align		4
.L_1161:
        /*00dc*/ 	.byte	0x04, 0x28
        /*00de*/ 	.short	(.L_1163 - .L_1162)


	//   ....[0]....
.L_1162:
        /*00e0*/ 	.word	0x00000b90


	//   ....[1]....
        /*00e4*/ 	.word	0x00000bd0


	//   ....[2]....
        /*00e8*/ 	.word	0x00000c10


	//   ....[3]....
        /*00ec*/ 	.word	0x00000c20


	//   ....[4]....
        /*00f0*/ 	.word	0x00001050


	//   ....[5]....
        /*00f4*/ 	.word	0x00001080


	//   ....[6]....
        /*00f8*/ 	.word	0x000010b0


	//   ....[7]....
        /*00fc*/ 	.word	0x000010c0


	//   ....[8]....
        /*0100*/ 	.word	0x000010f0


	//   ....[9]....
        /*0104*/ 	.word	0x00001100


	//   ....[10]....
        /*0108*/ 	.word	0x00001130


	//   ....[11]....
        /*010c*/ 	.word	0x00001140


	//----- nvinfo : EIATTR_EXIT_INSTR_OFFSETS
	.align		4
.L_1163:
        /*0110*/ 	.byte	0x04, 0x1c
        /*0112*/ 	.short	(.L_1165 - .L_1164)


	//   ....[0]....
.L_1164:
        /*0114*/ 	.word	0x00000080


	//   ....[1]....
        /*0118*/ 	.word	0x00001d50


	//----- nvinfo : EIATTR_MAX_THREADS
	.align		4
.L_1165:
        /*011c*/ 	.byte	0x04, 0x05
        /*011e*/ 	.short	(.L_1167 - .L_1166)
.L_1166:
        /*0120*/ 	.word	0x00000140
        /*0124*/ 	.word	0x00000001
        /*0128*/ 	.word	0x00000001


	//----- nvinfo : EIATTR_CRS_STACK_SIZE
	.align		4
.L_1167:
        /*012c*/ 	.byte	0x04, 0x1e
        /*012e*/ 	.short	(.L_1169 - .L_1168)
.L_1168:
        /*0130*/ 	.word	0x00000000


	//----- nvinfo : EIATTR_CBANK_PARAM_SIZE
	.align		4
.L_1169:
        /*0134*/ 	.byte	0x03, 0x19
        /*0136*/ 	.short	0x0048


	//----- nvinfo : EIATTR_PARAM_CBANK
	.align		4
        /*0138*/ 	.byte	0x04, 0x0a
        /*013a*/ 	.short	(.L_1171 - .L_1170)
	.align		4
.L_1170:
        /*013c*/ 	.word	index@(.nv.constant0._ZN13group_norm_v214gn_cuda_kernelI13__nv_bfloat16Li320ELi3ELi32ELi20ELi1024ELb0ELi16ELi320ELi320ELi4ELb1ELi5ELb0ELb0ENS_16CompileConditionILi900EEEEEvPT_PKS4_S7_S7_flPfS8_Pj)
        /*0140*/ 	.short	0x0210
        /*0142*/ 	.short	0x0048


	//----- nvinfo : EIATTR_SW_WAR
	.align		4
.L_1171:
        /*0144*/ 	.byte	0x04, 0x36
        /*0146*/ 	.short	(.L_1173 - .L_1172)
.L_1172:
        /*0148*/ 	.word	0x00000008
.L_1173:


//--------------------- .nv.info._ZN13group_norm_v214gn_cuda_kernelI13__nv_bfloat16Li320ELi1ELi32ELi20ELi1024ELb0ELi32ELi320ELi320ELi4ELb1ELi4ELb0ELb0ENS_16CompileConditionILi900EEEEEvPT_PKS4_S7_S7_flPfS8_Pj --------------------------
	.section	.nv.info._ZN13group_norm_v214gn_cuda_kernelI13__nv_bfloat16Li320ELi1ELi32ELi20ELi1024ELb0ELi32ELi320ELi320ELi4ELb1ELi4ELb0ELb0ENS_16CompileConditionILi900EEEEEvPT_PKS4_S7_S7_flPfS8_Pj,"",@"SHT_CUDA_INFO"
	.sectionflags	@""
	.align	4


	//----- nvinfo : EIATTR_CUDA_API_VERSION
	.align		4
        /*0000*/ 	.byte	0x04, 0x37
        /*0002*/ 	.short	(.L_1175 - .L_1174)
.L_1174:
        /*0004*/ 	.word	0x00000082


	//----- nvinfo : EIATTR_KPARAM_INFO
	.align		4
.L_1175:
        /*0008*/ 	.byte	0x04, 0x17
        /*000a*/ 	.short	(.L_1177 - .L_1176)
.L_1176:
        /*000c*/ 	.word	0x00000000
        /*0010*/ 	.short	0x0008
        /*0012*/ 	.short	0x0040
        /*0014*/ 	.byte	0x00, 0xf0, 0x21, 0x00


	//----- nvinfo : EIATTR_KPARAM_INFO
	.align		4
.L_1177:
        /*0018*/ 	.byte	0x04, 0x17
        /*001a*/ 	.short	(.L_1179 - .L_1178)
.L_1178:
        /*001c*/ 	.word	0x00000000
        /*0020*/ 	.short	0x0007
        /*0022*/ 	.short	0x0038
        /*0024*/ 	.byte	0x00, 0xf0, 0x21, 0x00


	//----- nvinfo : EIATTR_KPARAM_INFO
	.align		4
.L_1179:
        /*0028*/ 	.byte	0x04, 0x17
        /*002a*/ 	.short	(.L_1181 - .L_1180)
.L_1180:
        /*002c*/ 	.word	0x00000000
        /*0030*/ 	.short	0x0006
        /*0032*/ 	.short	0x0030
        /*0034*/ 	.byte	0x00, 0xf0, 0x21, 0x00


	//----- nvinfo : EIATTR_KPARAM_INFO
	.align		4
.L_1181:
        /*0038*/ 	.byte	0x04, 0x17
        /*003a*/ 	.short	(.L_1183 - .L_1182)
.L_1182:
        /*003c*/ 	.word	0x00000000
        /*0040*/ 	.short	0x0005
        /*0042*/ 	.short	0x0028
        /*0044*/ 	.byte	0x00, 0xf0, 0x21, 0x00


	//----- nvinfo : EIATTR_KPARAM_INFO
	.align		4
.L_1183:
        /*0048*/ 	.byte	0x04, 0x17
        /*004a*/ 	.short	(.L_1185 - .L_1184)
.L_1184:
        /*004c*/ 	.word	0x00000000
        /*0050*/ 	.short	0x0004
        /*0052*/ 	.short	0x0020
        /*0054*/ 	.byte	0x00, 0xf0, 0x11, 0x00


	//----- nvinfo : EIATTR_KPARAM_INFO
	.align		4
.L_1185:
        /*0058*/ 	.byte	0x04, 0x17
        /*005a*/ 	.short	(.L_1187 - .L_1186)
.L_1186:
        /*005c*/ 	.word	0x00000000
        /*0060*/ 	.short	0x0003
        /*0062*/ 	.short	0x0018
        /*0064*/ 	.byte	0x00, 0xf0, 0x21, 0x00


	//----- nvinfo : EIATTR_KPARAM_INFO
	.align		4
.L_1187:
        /*0068*/ 	.byte	0x04, 0x17
        /*006a*/ 	.short	(.L_1189 - .L_1188)
.L_1188:
        /*006c*/ 	.word	0x00000000
        /*0070*/ 	.short	0x0002
        /*0072*/ 	.short	0x0010
        /*0074*/ 	.byte	0x00, 0xf0, 0x21, 0x00


	//----- nvinfo : EIATTR_KPARAM_INFO
	.align		4
.L_1189:
        /*0078*/ 	.byte	0x04, 0x17
        /*007a*/ 	.short	(.L_1191 - .L_1190)
.L_1190:
        /*007c*/ 	.word	0x00000000
        /*0080*/ 	.short	0x0001
        /*0082*/ 	.short	0x0008
        /*0084*/ 	.byte	0x00, 0xf0, 0x21, 0x00


	//----- nvinfo : EIATTR_KPARAM_INFO
	.align		4
.L_1191:
        /*0088*/ 	.byte	0x04, 0x17
        /*008a*/ 	.short	(.L_1193 - .L_1192)
.L_1192:
        /*008c*/ 	.word	0x00000000
        /*0090*/ 	.short	0x0000
        /*0092*/ 	.short	0x0000
        /*0094*/ 	.byte	0x00, 0xf0, 0x21, 0x00


	//----- nvinfo : EIATTR_SPARSE_MMA_MASK
	.align		4
.L_1193:
        /*0098*/ 	.byte	0x03, 0x50
        /*009a*/ 	.short	0x0000


	//----- nvinfo : EIATTR_MAXREG_COUNT
	.align		4
        /*009c*/ 	.byte	0x03, 0x1b
        /*009e*/ 	.short	0x00a8


	//----- nvinfo : EIATTR_NUM_BARRIERS
	.align		4
        /*00a0*/ 	.byte	0x02, 0x4c
        /*00a2*/ 	.byte	0x01
	.zero		1


	//----- nvinfo : EIATTR_MERCURY_ISA_VERSION
	.align		4
        /*00a4*/ 	.byte	0x03, 0x5f
        /*00a6*/ 	.short	0x0101


	//----- nvinfo : EIATTR_COOP_GROUP_MASK_REGIDS
	.align		4
        /*00a8*/ 	.byte	0x04, 0x29
        /*00aa*/ 	.short	(.L_1195 - .L_1194)


	//   ....[0]....
.L_1194:
        /*00ac*/ 	.word	0xffffffff


	//   ....[1]....
        /*00b0*/ 	.word	0xffffffff


	//   ....[2]....
        /*00b4*/ 	.word	0xffffffff


	//   ....[3]....
        /*00b8*/ 	.word	0xffffffff


	//   ....[4]....
        /*00bc*/ 	.word	0xffffffff


	//   ....[5]....
        /*00c0*/ 	.word	0xffffffff


	//   ....[6]....
        /*00c4*/ 	.word	0xffffffff


	//   ....[7]....
        /*00c8*/ 	.word	0xffffffff


	//   ....[8]....
        /*00cc*/ 	.word	0xffffffff


	//   ....[9]....
        /*00d0*/ 	.word	0xffffffff


	//   ....[10]....
        /*00d4*/ 	.word	0xffffffff


	//   ....[11]....
        /*00d8*/ 	.word	0xffffffff


	//----- nvinfo : EIATTR_COOP_GROUP_INSTR_OFFSETS
	.align		4
.L_1195:
        /*00dc*/ 	.byte	0x04, 0x28
        /*00de*/ 	.short	(.L_1197 - .L_1196)


	//   ....[0]....
.L_1196:
        /*00e0*/ 	.word	0x000010f0


	//   ....[1]....
        /*00e4*/ 	.word	0x00001100


	//   ....[2]....
        /*00e8*/ 	.word	0x00001180


	//   ....[3]....
        /*00ec*/ 	.word	0x000011c0


	//   ....[4]....
        /*00f0*/ 	.word	0x000014e0


	//   ....[5]....
        /*00f4*/ 	.word	0x00001500


	//   ....[6]....
        /*00f8*/ 	.word	0x00001520


	//   ....[7]....
        /*00fc*/ 	.word	0x00001540


	//   ....[8]....
        /*0100*/ 	.word	0x00001560


	//   ....[9]....
        /*0104*/ 	.word	0x00001580


	//   ....[10]....
        /*0108*/ 	.word	0x000015a0


	//   ....[11]....
        /*010c*/ 	.word	0x000015c0


	//----- nvinfo : EIATTR_EXIT_INSTR_OFFSETS
	.align		4
.L_1197:
        /*0110*/ 	.byte	0x04, 0x1c
        /*0112*/ 	.short	(.L_1199 - .L_1198)


	//   ....[0]....
.L_1198:
        /*0114*/ 	.word	0x00000060


	//   ....[1]....
        /*0118*/ 	.word	0x00002560


	//----- nvinfo : EIATTR_MAX_THREADS
	.align		4
.L_1199:
        /*011c*/ 	.byte	0x04, 0x05
        /*011e*/ 	.short	(.L_1201 - .L_1200)
.L_1200:
        /*0120*/ 	.word	0x00000140
        /*0124*/ 	.word	0x00000001
        /*0128*/ 	.word	0x00000001


	//----- nvinfo : EIATTR_CRS_STACK_SIZE
	.align		4
.L_1201:
        /*012c*/ 	.byte	0x04, 0x1e
        /*012e*/ 	.short	(.L_1203 - .L_1202)
.L_1202:
        /*0130*/ 	.word	0x00000000


	//----- nvinfo : EIATTR_CBANK_PARAM_SIZE
	.align		4
.L_1203:
        /*0134*/ 	.byte	0x03, 0x19
        /*0136*/ 	.short	0x0048


	//----- nvinfo : EIATTR_PARAM_CBANK
	.align		4
        /*0138*/ 	.byte	0x04, 0x0a
        /*013a*/ 	.short	(.L_1205 - .L_1204)
	.align		4
.L_1204:
        /*013c*/ 	.word	index@(.nv.constant0._ZN13group_norm_v214gn_cuda_kernelI13__nv_bfloat16Li320ELi1ELi32ELi20ELi1024ELb0ELi32ELi320ELi320ELi4ELb1ELi4ELb0ELb0ENS_16CompileConditionILi900EEEEEvPT_PKS4_S7_S7_flPfS8_Pj)
        /*0140*/ 	.short	0x0210
        /*0142*/ 	.short	0x0048


	//----- nvinfo : EIATTR_SW_WAR
	.align		4
.L_1205:
        /*0144*/ 	.byte	0x04, 0x36
        /*0146*/ 	.short	(.L_1207 - .L_1206)
.L_1206:
        /*0148*/ 	.word	0x00000008
.L_1207:


//--------------------- .nv.info._ZN13group_norm_v214gn_cuda_kernelI13__nv_bfloat16Li320ELi3ELi32ELi20ELi1024ELb0ELi32ELi320ELi320ELi4ELb1ELi10ELb0ELb0ENS_16CompileConditionILi900EEEEEvPT_PKS4_S7_S7_flPfS8_Pj --------------------------
	.section	.nv.info._ZN13group_norm_v214gn_cuda_kernelI13__nv_bfloat16Li320ELi3ELi32ELi20ELi1024ELb0ELi32ELi320ELi320ELi4ELb1ELi10ELb0ELb0ENS_16CompileConditionILi900EEEEEvPT_PKS4_S7_S7_flPfS8_Pj,"",@"SHT_CUDA_INFO"
	.sectionflags	@""
	.align	4


	//----- nvinfo : EIATTR_CUDA_API_VERSION
	.align		4
        /*0000*/ 	.byte	0x04, 0x37
        /*0002*/ 	.short	(.L_1209 - .L_1208)
.L_1208:
        /*0004*/ 	.word	0x00000082


	//----- nvinfo : EIATTR_KPARAM_INFO
	.align		4
.L_1209:
        /*0008*/ 	.byte	0x04, 0x17
        /*000a*/ 	.short	(.L_1211 - .L_1210)
.L_1210:
        /*000c*/ 	.word	0x00000000
        /*0010*/ 	.short	0x0008
        /*0012*/ 	.short	0x0040
        /*0014*/ 	.byte	0x00, 0xf0, 0x21, 0x00


	//----- nvinfo : EIATTR_KPARAM_INFO
	.align		4
.L_1211:
        /*0018*/ 	.byte	0x04, 0x17
        /*001a*/ 	.short	(.L_1213 - .L_1212)
.L_1212:
        /*001c*/ 	.word	0x00000000
        /*0020*/ 	.short	0x0007
        /*0022*/ 	.short	0x0038
        /*0024*/ 	.byte	0x00, 0xf0, 0x21, 0x00


	//----- nvinfo : EIATTR_KPARAM_INFO
	.align		4
.L_1213:
        /*0028*/ 	.byte	0x04, 0x17
        /*002a*/ 	.short	(.L_1215 - .L_1214)
.L_1214:
        /*002c*/ 	.word	0x00000000
        /*0030*/ 	.short	0x0006
        /*0032*/ 	.short	0x0030
        /*0034*/ 	.byte	0x00, 0xf0, 0x21, 0x00


	//----- nvinfo : EIATTR_KPARAM_INFO
	.align		4
.L_1215:
        /*0038*/ 	.byte	0x04, 0x17
        /*003a*/ 	.short	(.L_1217 - .L_1216)
.L_1216:
        /*003c*/ 	.word	0x00000000
        /*0040*/ 	.short	0x0005
        /*0042*/ 	.short	0x0028
        /*0044*/ 	.byte	0x00, 0xf0, 0x21, 0x00


	//----- nvinfo : EIATTR_KPARAM_INFO
	.align		4
.L_1217:
        /*0048*/ 	.byte	0x04, 0x17
        /*004a*/ 	.short	(.L_1219 - .L_1218)
.L_1218:
        /*004c*/ 	.word	0x00000000
        /*0050*/ 	.short	0x0004
        /*0052*/ 	.short	0x0020
        /*0054*/ 	.byte	0x00, 0xf0, 0x11, 0x00


	//----- nvinfo : EIATTR_KPARAM_INFO
	.align		4
.L_1219:
        /*0058*/ 	.byte	0x04, 0x17
        /*005a*/ 	.short	(.L_1221 - .L_1220)
.L_1220:
        /*005c*/ 	.word	0x00000000
        /*0060*/ 	.short	0x0003
        /*0062*/ 	.short	0x0018
        /*0064*/ 	.byte	0x00, 0xf0, 0x21, 0x00


	//----- nvinfo : EIATTR_KPARAM_INFO
	.align		4
.L_1221:
        /*0068*/ 	.byte	0x04, 0x17
        /*006a*/ 	.short	(.L_1223 - .L_1222)
.L_1222:
        /*006c*/ 	.word	0x00000000
        /*0070*/ 	.short	0x0002
        /*0072*/ 	.short	0x0010
        /*0074*/ 	.byte	0x00, 0xf0, 0x21, 0x00


	//----- nvinfo : EIATTR_KPARAM_INFO
	.align		4
.L_1223:
        /*0078*/ 	.byte	0x04, 0x17
        /*007a*/ 	.short	(.L_1225 - .L_1224)
.L_1224:
        /*007c*/ 	.word	0x00000000
        /*0080*/ 	.short	0x0001
        /*0082*/ 	.short	0x0008
        /*0084*/ 	.byte	0x00, 0xf0, 0x21, 0x00


	//----- nvinfo : EIATTR_KPARAM_INFO
	.align		4
.L_1225:
        /*0088*/ 	.byte	0x04, 0x17
        /*008a*/ 	.short	(.L_1227 - .L_1226)
.L_1226:
        /*008c*/ 	.word	0x00000000
        /*0090*/ 	.short	0x0000
        /*0092*/ 	.short	0x0000
        /*0094*/ 	.byte	0x00, 0xf0, 0x21, 0x00


	//----- nvinfo : EIATTR_SPARSE_MMA_MASK
	.align		4
.L_1227:
        /*0098*/ 	.byte	0x03, 0x50
        /*009a*/ 	.short	0x0000


	//----- nvinfo : EIATTR_MAXREG_COUNT
	.align		4
        /*009c*/ 	.byte	0x03, 0x1b
        /*009e*/ 	.short	0x0040


	//----- nvinfo : EIATTR_NUM_BARRIERS
	.align		4
        /*00a0*/ 	.byte	0x02, 0x4c
        /*00a2*/ 	.byte	0x01
	.zero		1


	//----- nvinfo : EIATTR_ANNOTATIONS
	.align		4
        /*00a4*/ 	.byte	0x04, 0x55
        /*00a6*/ 	.short	(.L_1229 - .L_1228)


	//   ....[0]....
.L_1228:
        /* <DEDUP_REMOVED lines=9> */


	//----- nvinfo : EIATTR_MERCURY_ISA_VERSION
	.align		4
.L_1229:
        /*0128*/ 	.byte	0x03, 0x5f
        /*012a*/ 	.short	0x0101


	//----- nvinfo : EIATTR_COOP_GROUP_MASK_REGIDS
	.align		4
        /*012c*/ 	.byte	0x04, 0x29
        /*012e*/ 	.short	(.L_1231 - .L_1230)


	//   ....[0]....
.L_1230:
        /*0130*/ 	.word	0xffffffff


	//   ....[1]....
        /*0134*/ 	.word	0xffffffff


	//   ....[2]....
        /*0138*/ 	.word	0xffffffff


	//   ....[3]....
        /*013c*/ 	.word	0xffffffff


	//   ....[4]....
        /*0140*/ 	.word	0xffffffff


	//   ....[5]....
        /*0144*/ 	.word	0xffffffff


	//   ....[6]....
        /*0148*/ 	.word	0xffffffff


	//   ....[7]....
        /*014c*/ 	.word	0xffffffff


	//   ....[8]....
        /*0150*/ 	.word	0xffffffff


	//   ....[9]....
        /*0154*/ 	.word	0xffffffff


	//   ....[10]....
        /*0158*/ 	.word	0xffffffff


	//   ....[11]....
        /*015c*/ 	.word	0xffffffff


	//----- nvinfo : EIATTR_COOP_GROUP_INSTR_OFFSETS
	.align		4
.L_1231:
        /*0160*/ 	.byte	0x04, 0x28
        /*0162*/ 	.short	(.L_1233 - .L_1232)


	//   ....[0]....
.L_1232:
        /*0164*/ 	.word	0x00001190


	//   ....[1]....
        /*0168*/ 	.word	0x000011c0


	//   ....[2]....
        /*016c*/ 	.word	0x000011e0


	//   ....[3]....
        /*0170*/ 	.word	0x00001210


	//   ....[4]....
        /*0174*/ 	.word	0x00001770


	//   ....[5]....
        /*0178*/ 	.word	0x00001780


	//   ....[6]....
        /*017c*/ 	.word	0x000017b0


	//   ....[7]....
        /*0180*/ 	.word	0x000017c0


	//   ....[8]....
        /*0184*/ 	.word	0x000017f0


	//   ....[9]....
        /*0188*/ 	.word	0x00001800


	//   ....[10]....
        /*018c*/ 	.word	0x00001840


	//   ....[11]....
        /*0190*/ 	.word	0x00001850


	//----- nvinfo : EIATTR_EXIT_INSTR_OFFSETS
	.align		4
.L_1233:
        /*0194*/ 	.byte	0x04, 0x1c
        /*0196*/ 	.short	(.L_1235 - .L_1234)


	//   ....[0]....
.L_1234:
        /*0198*/ 	.word	0x00000080


	//   ....[1]....
        /*019c*/ 	.word	0x000027a0


	//----- nvinfo : EIATTR_MAX_THREADS
	.align		4
.L_1235:
        /*01a0*/ 	.byte	0x04, 0x05
        /*01a2*/ 	.short	(.L_1237 - .L_1236)
.L_1236:
        /*01a4*/ 	.word	0x00000140
        /*01a8*/ 	.word	0x00000001
        /*01ac*/ 	.word	0x00000001


	//----- nvinfo : EIATTR_CRS_STACK_SIZE
	.align		4
.L_1237:
        /*01b0*/ 	.byte	0x04, 0x1e
        /*01b2*/ 	.short	(.L_1239 - .L_1238)
.L_1238:
        /*01b4*/ 	.word	0x00000000


	//----- nvinfo : EIATTR_CBANK_PARAM_SIZE
	.align		4
.L_1239:
        /*01b8*/ 	.byte	0x03, 0x19
        /*01ba*/ 	.short	0x0048


	//----- nvinfo : EIATTR_PARAM_CBANK
	.align		4
        /*01bc*/ 	.byte	0x04, 0x0a
        /*01be*/ 	.short	(.L_1241 - .L_1240)
	.align		4
.L_1240:
        /*01c0*/ 	.word	index@(.nv.constant0._ZN13group_norm_v214gn_cuda_kernelI13__nv_bfloat16Li320ELi3ELi32ELi20ELi1024ELb0ELi32ELi320ELi320ELi4ELb1ELi10ELb0ELb0ENS_16CompileConditionILi900EEEEEvPT_PKS4_S7_S7_flPfS8_Pj)
        /*01c4*/ 	.short	0x0210
        /*01c6*/ 	.short	0x0048


	//----- nvinfo : EIATTR_SW_WAR
	.align		4
.L_1241:
        /*01c8*/ 	.byte	0x04, 0x36
        /*01ca*/ 	.short	(.L_1243 - .L_1242)
.L_1242:
        /*01cc*/ 	.word	0x00000008
.L_1243:


//--------------------- .nv.info._ZN13group_norm_v214gn_cuda_kernelI13__nv_bfloat16Li320ELi1ELi32ELi20ELi1024ELb0ELi64ELi320ELi320ELi4ELb1ELi9ELb0ELb0ENS_16CompileConditionILi900EEEEEvPT_PKS4_S7_S7_flPfS8_Pj --------------------------
	.section	.nv.info._ZN13group_norm_v214gn_cuda_kernelI13__nv_bfloat16Li320ELi1ELi32ELi20ELi1024ELb0ELi64ELi320ELi320ELi4ELb1ELi9ELb0ELb0ENS_16CompileConditionILi900EEEEEvPT_PKS4_S7_S7_flPfS8_Pj,"",@"SHT_CUDA_INFO"
	.sectionflags	@""
	.align	4


	//----- nvinfo : EIATTR_CUDA_API_VERSION
	.align		4
        /*0000*/ 	.byte	0x04, 0x37
        /*0002*/ 	.short	(.L_1245 - .L_1244)
.L_1244:
        /*0004*/ 	.word	0x00000082


	//----- nvinfo : EIATTR_KPARAM_INFO
	.align		4
.L_1245:
        /*0008*/ 	.byte	0x04, 0x17
        /*000a*/ 	.short	(.L_1247 - .L_1246)
.L_1246:
        /*000c*/ 	.word	0x00000000
        /*0010*/ 	.short	0x0008
        /*0012*/ 	.short	0x0040
        /*0014*/ 	.byte	0x00, 0xf0, 0x21, 0x00


	//----- nvinfo : EIATTR_KPARAM_INFO
	.align		4
.L_1247:
        /*0018*/ 	.byte	0x04, 0x17
        /*001a*/ 	.short	(.L_1249 - .L_1248)
.L_1248:
        /*001c*/ 	.word	0x00000000
        /*0020*/ 	.short	0x0007
        /*0022*/ 	.short	0x0038
        /*0024*/ 	.byte	0x00, 0xf0, 0x21, 0x00


	//----- nvinfo : EIATTR_KPARAM_INFO
	.align		4
.L_1249:
        /*0028*/ 	.byte	0x04, 0x17
        /*002a*/ 	.short	(.L_1251 - .L_1250)
.L_1250:
        /*002c*/ 	.word	0x00000000
        /*0030*/ 	.short	0x0006
        /*0032*/ 	.short	0x0030
        /*0034*/ 	.byte	0x00, 0xf0, 0x21, 0x00


	//----- nvinfo : EIATTR_KPARAM_INFO
	.align		4
.L_1251:
        /*0038*/ 	.byte	0x04, 0x17
        /*003a*/ 	.short	(.L_1253 - .L_1252)
.L_1252:
        /*003c*/ 	.word	0x00000000
        /*0040*/ 	.short	0x0005
        /*0042*/ 	.short	0x0028
        /*0044*/ 	.byte	0x00, 0xf0, 0x21, 0x00


	//----- nvinfo : EIATTR_KPARAM_INFO
	.align		4
.L_1253:
        /*0048*/ 	.byte	0x04, 0x17
        /*004a*/ 	.short	(.L_1255 - .L_1254)
.L_1254:
        /*004c*/ 	.word	0x00000000
        /*0050*/ 	.short	0x0004
        /*0052*/ 	.short	0x0020
        /*0054*/ 	.byte	0x00, 0xf0, 0x11, 0x00


	//----- nvinfo : EIATTR_KPARAM_INFO
	.align		4
.L_1255:
        /*0058*/ 	.byte	0x04, 0x17
        /*005a*/ 	.short	(.L_1257 - .L_1256)
.L_1256:
        /*005c*/ 	.word	0x00000000
        /*0060*/ 	.short	0x0003
        /*0062*/ 	.short	0x0018
        /*0064*/ 	.byte	0x00, 0xf0, 0x21, 0x00


	//----- nvinfo : EIATTR_KPARAM_INFO
	.align		4
.L_1257:
        /*0068*/ 	.byte	0x04, 0x17
        /*006a*/ 	.short	(.L_1259 - .L_1258)
.L_1258:
        /*006c*/ 	.word	0x00000000
        /*0070*/ 	.short	0x0002
        /*0072*/ 	.short	0x0010
        /*0074*/ 	.byte	0x00, 0xf0, 0x21, 0x00


	//----- nvinfo : EIATTR_KPARAM_INFO
	.align		4
.L_1259:
        /*0078*/ 	.byte	0x04, 0x17
        /*007a*/ 	.short	(.L_1261 - .L_1260)
.L_1260:
        /*007c*/ 	.word	0x00000000
        /*0080*/ 	.short	0x0001
        /*0082*/ 	.short	0x0008
        /*0084*/ 	.byte	0x00, 0xf0, 0x21, 0x00


	//----- nvinfo : EIATTR_KPARAM_INFO
	.align		4
.L_1261:
        /*0088*/ 	.byte	0x04, 0x17
        /*008a*/ 	.short	(.L_1263 - .L_1262)
.L_1262:
        /*008c*/ 	.word	0x00000000
        /*0090*/ 	.short	0x0000
        /*0092*/ 	.short	0x0000
        /*0094*/ 	.byte	0x00, 0xf0, 0x21, 0x00


	//----- nvinfo : EIATTR_SPARSE_MMA_MASK
	.align		4
.L_1263:
        /*0098*/ 	.byte	0x03, 0x50
        /*009a*/ 	.short	0x0000


	//----- nvinfo : EIATTR_MAXREG_COUNT
	.align		4
        /*009c*/ 	.byte	0x03, 0x1b
        /*009e*/ 	.short	0x00a8


	//----- nvinfo : EIATTR_NUM_BARRIERS
	.align		4
        /*00a0*/ 	.byte	0x02, 0x4c
        /*00a2*/ 	.byte	0x01
	.zero		1


	//----- nvinfo : EIATTR_MERCURY_ISA_VERSION
	.align		4
        /*00a4*/ 	.byte	0x03, 0x5f
        /*00a6*/ 	.short	0x0101


	//----- nvinfo : EIATTR_COOP_GROUP_MASK_REGIDS
	.align		4
        /*00a8*/ 	.byte	0x04, 0x29
        /*00aa*/ 	.short	(.L_1265 - .L_1264)


	//   ....[0]....
.L_1264:
        /*00ac*/ 	.word	0xffffffff


	//   ....[1]....
        /*00b0*/ 	.word	0xffffffff


	//   ....[2]....
        /*00b4*/ 	.word	0xffffffff


	//   ....[3]....
        /*00b8*/ 	.word	0xffffffff


	//   ....[4]....
        /*00bc*/ 	.word	0xffffffff


	//   ....[5]....
        /*00c0*/ 	.word	0xffffffff


	//   ....[6]....
        /*00c4*/ 	.word	0xffffffff


	//   ....[7]....
        /*00c8*/ 	.word	0xffffffff


	//   ....[8]....
        /*00cc*/ 	.word	0xffffffff


	//   ....[9]....
        /*00d0*/ 	.word	0xffffffff


	//   ....[10]....
        /*00d4*/ 	.word	0xffffffff


	//   ....[11]....
        /*00d8*/ 	.word	0xffffffff


	//----- nvinfo : EIATTR_COOP_GROUP_INSTR_OFFSETS
	.align		4
.L_1265:
        /*00dc*/ 	.byte	0x04, 0x28
        /*00de*/ 	.short	(.L_1267 - .L_1266)


	//   ....[0]....
.L_1266:
        /*00e0*/ 	.word	0x00001df0


	//   ....[1]....
        /*00e4*/ 	.word	0x00001e30


	//   ....[2]....
        /*00e8*/ 	.word	0x00001e70


	//   ....[3]....
        /*00ec*/ 	.word	0x00001e80


	//   ....[4]....
        /*00f0*/ 	.word	0x00002120


	//   ....[5]....
        /*00f4*/ 	.word	0x00002160


	//   ....[6]....
        /*00f8*/ 	.word	0x00002250


	//   ....[7]....
        /*00fc*/ 	.word	0x00002280


	//   ....[8]....
        /*0100*/ 	.word	0x00002310


	//   ....[9]....
        /*0104*/ 	.word	0x00002320


	//   ....[10]....
        /*0108*/ 	.word	0x00002370


	//   ....[11]....
        /*010c*/ 	.word	0x000023a0


	//----- nvinfo : EIATTR_EXIT_INSTR_OFFSETS
	.align		4
.L_1267:
        /*0110*/ 	.byte	0x04, 0x1c
        /*0112*/ 	.short	(.L_1269 - .L_1268)


	//   ....[0]....
.L_1268:
        /*0114*/ 	.word	0x00000070


	//   ....[1]....
        /*0118*/ 	.word	0x00003f70


	//----- nvinfo : EIATTR_MAX_THREADS
	.align		4
.L_1269:
        /*011c*/ 	.byte	0x04, 0x05
        /*011e*/ 	.short	(.L_1271 - .L_1270)
.L_1270:
        /*0120*/ 	.word	0x00000140
        /*0124*/ 	.word	0x00000001
        /*0128*/ 	.word	0x00000001


	//----- nvinfo : EIATTR_CRS_STACK_SIZE
	.align		4
.L_1271:
        /*012c*/ 	.byte	0x04, 0x1e
        /*012e*/ 	.short	(.L_1273 - .L_1272)
.L_1272:
        /*0130*/ 	.word	0x00000000


	//----- nvinfo : EIATTR_CBANK_PARAM_SIZE
	.align		4
.L_1273:
        /*0134*/ 	.byte	0x03, 0x19
        /*0136*/ 	.short	0x0048


	//----- nvinfo : EIATTR_PARAM_CBANK
	.align		4
        /*0138*/ 	.byte	0x04, 0x0a
        /*013a*/ 	.short	(.L_1275 - .L_1274)
	.align		4
.L_1274:
        /*013c*/ 	.word	index@(.nv.constant0._ZN13group_norm_v214gn_cuda_kernelI13__nv_bfloat16Li320ELi1ELi32ELi20ELi1024ELb0ELi64ELi320ELi320ELi4ELb1ELi9ELb0ELb0ENS_16CompileConditionILi900EEEEEvPT_PKS4_S7_S7_flPfS8_Pj)
        /*0140*/ 	.short	0x0210
        /*0142*/ 	.short	0x0048


	//----- nvinfo : EIATTR_SW_WAR
	.align		4
.L_1275:
        /*0144*/ 	.byte	0x04, 0x36
        /*0146*/ 	.short	(.L_1277 - .L_1276)
.L_1276:
        /*0148*/ 	.word	0x00000008
.L_1277:


//--------------------- .nv.info._ZN13group_norm_v214gn_cuda_kernelI13__nv_bfloat16Li320ELi1ELi32ELi20ELi1024ELb0ELi128ELi320ELi320ELi4ELb1ELi18ELb0ELb0ENS_16CompileConditionILi900EEEEEvPT_PKS4_S7_S7_flPfS8_Pj --------------------------
	.section	.nv.info._ZN13group_norm_v214gn_cuda_kernelI13__nv_bfloat16Li320ELi1ELi32ELi20ELi1024ELb0ELi128ELi320ELi320ELi4ELb1ELi18ELb0ELb0ENS_16CompileConditionILi900EEEEEvPT_PKS4_S7_S7_flPfS8_Pj,"",@"SHT_CUDA_INFO"
	.sectionflags	@""
	.align	4


	//----- nvinfo : EIATTR_CUDA_API_VERSION
	.align		4
        /*0000*/ 	.byte	0x04, 0x37
        /*0002*/ 	.short	(.L_1279 - .L_1278)
.L_1278:
        /*0004*/ 	.word	0x00000082


	//----- nvinfo : EIATTR_KPARAM_INFO
	.align		4
.L_1279:
        /*0008*/ 	.byte	0x04, 0x17
        /*000a*/ 	.short	(.L_1281 - .L_1280)
.L_1280:
        /*000c*/ 	.word	0x00000000
        /*0010*/ 	.short	0x0008
        /*0012*/ 	.short	0x0040
        /*0014*/ 	.byte	0x00, 0xf0, 0x21, 0x00


	//----- nvinfo : EIATTR_KPARAM_INFO
	.align		4
.L_1281:
        /*0018*/ 	.byte	0x04, 0x17
        /*001a*/ 	.short	(.L_1283 - .L_1282)
.L_1282:
        /*001c*/ 	.word	0x00000000
        /*0020*/ 	.short	0x0007
        /*0022*/ 	.short	0x0038
        /*0024*/ 	.byte	0x00, 0xf0, 0x21, 0x00


	//----- nvinfo : EIATTR_KPARAM_INFO
	.align		4
.L_1283:
        /*0028*/ 	.byte	0x04, 0x17
        /*002a*/ 	.short	(.L_1285 - .L_1284)
.L_1284:
        /*002c*/ 	.word	0x00000000
        /*0030*/ 	.short	0x0006
        /*0032*/ 	.short	0x0030
        /*0034*/ 	.byte	0x00, 0xf0, 0x21, 0x00


	//----- nvinfo : EIATTR_KPARAM_INFO
	.align		4
.L_1285:
        /*0038*/ 	.byte	0x04, 0x17
        /*003a*/ 	.short	(.L_1287 - .L_1286)
.L_1286:
        /*003c*/ 	.word	0x00000000
        /*0040*/ 	.short	0x0005
        /*0042*/ 	.short	0x0028
        /*0044*/ 	.byte	0x00, 0xf0, 0x21, 0x00


	//----- nvinfo : EIATTR_KPARAM_INFO
	.align		4
.L_1287:
        /*0048*/ 	.byte	0x04, 0x17
        /*004a*/ 	.short	(.L_1289 - .L_1288)
.L_1288:
        /*004c*/ 	.word	0x00000000
        /*0050*/ 	.short	0x0004
        /*0052*/ 	.short	0x0020
        /*0054*/ 	.byte	0x00, 0xf0, 0x11, 0x00


	//----- nvinfo : EIATTR_KPARAM_INFO
	.align		4
.L_1289:
        /*0058*/ 	.byte	0x04, 0x17
        /*005a*/ 	.short	(.L_1291 - .L_1290)
.L_1290:
        /*005c*/ 	.word	0x00000000
        /*0060*/ 	.short	0x0003
        /*0062*/ 	.short	0x0018
        /*0064*/ 	.byte	0x00, 0xf0, 0x21, 0x00


	//----- nvinfo : EIATTR_KPARAM_INFO
	.align		4
.L_1291:
        /*0068*/ 	.byte	0x04, 0x17
        /*006a*/ 	.short	(.L_1293 - .L_1292)
.L_1292:
        /*006c*/ 	.word	0x00000000
        /*0070*/ 	.short	0x0002
        /*0072*/ 	.short	0x0010
        /*0074*/ 	.byte	0x00, 0xf0, 0x21, 0x00


	//----- nvinfo : EIATTR_KPARAM_INFO
	.align		4
.L_1293:
        /*0078*/ 	.byte	0x04, 0x17
        /*007a*/ 	.short	(.L_1295 - .L_1294)
.L_1294:
        /*007c*/ 	.word	0x00000000
        /*0080*/ 	.short	0x0001
        /*0082*/ 	.short	0x0008
        /*0084*/ 	.byte	0x00, 0xf0, 0x21, 0x00


	//----- nvinfo : EIATTR_KPARAM_INFO
	.align		4
.L_1295:
        /*0088*/ 	.byte	0x04, 0x17
        /*008a*/ 	.short	(.L_1297 - .L_1296)
.L_1296:
        /*008c*/ 	.word	0x00000000
        /*0090*/ 	.short	0x0000
        /*0092*/ 	.short	0x0000
        /*0094*/ 	.byte	0x00, 0xf0, 0x21, 0x00


	//----- nvinfo : EIATTR_SPARSE_MMA_MASK
	.align		4
.L_1297:
        /*0098*/ 	.byte	0x03, 0x50
        /*009a*/ 	.short	0x0000


	//----- nvinfo : EIATTR_MAXREG_COUNT
	.align		4
        /*009c*/ 	.byte	0x03, 0x1b
        /*009e*/ 	.short	0x00a8


	//----- nvinfo : EIATTR_NUM_BARRIERS
	.align		4
        /*00a0*/ 	.byte	0x02, 0x4c
        /*00a2*/ 	.byte	0x01
	.zero		1


	//----- nvinfo : EIATTR_ANNOTATIONS
	.align		4
        /*00a4*/ 	.byte	0x04, 0x55
        /*00a6*/ 	.short	(.L_1299 - .L_1298)


	//   ....[0]....
.L_1298:
        /* <DEDUP_REMOVED lines=88> */


	//----- nvinfo : EIATTR_MERCURY_ISA_VERSION
	.align		4
.L_1299:
        /*0618*/ 	.byte	0x03, 0x5f
        /*061a*/ 	.short	0x0101


	//----- nvinfo : EIATTR_COOP_GROUP_MASK_REGIDS
	.align		4
        /*061c*/ 	.byte	0x04, 0x29
        /*061e*/ 	.short	(.L_1301 - .L_1300)


	//   ....[0]....
.L_1300:
        /*0620*/ 	.word	0xffffffff


	//   ....[1]....
        /*0624*/ 	.word	0xffffffff


	//   ....[2]....
        /*0628*/ 	.word	0xffffffff


	//   ....[3]....
        /*062c*/ 	.word	0xffffffff


	//   ....[4]....
        /*0630*/ 	.word	0xffffffff


	//   ....[5]....
        /*0634*/ 	.word	0xffffffff


	//   ....[6]....
        /*0638*/ 	.word	0xffffffff


	//   ....[7]....
        /*063c*/ 	.word	0xffffffff


	//   ....[8]....
        /*0640*/ 	.word	0xffffffff


	//   ....[9]....
        /*0644*/ 	.word	0xffffffff


	//----- nvinfo : EIATTR_COOP_GROUP_INSTR_OFFSETS
	.align		4
.L_1301:
        /*0648*/ 	.byte	0x04, 0x28
        /*064a*/ 	.short	(.L_1303 - .L_1302)


	//   ....[0]....
.L_1302:
        /*064c*/ 	.word	0x00003230


	//   ....[1]....
        /*0650*/ 	.word	0x00003290


	//   ....[2]....
        /*0654*/ 	.word	0x000032e0


	//   ....[3]....
        /*0658*/ 	.word	0x000032f0


	//   ....[4]....
        /*065c*/ 	.word	0x000036e0


	//   ....[5]....
        /*0660*/ 	.word	0x000036f0


	//   ....[6]....
        /*0664*/ 	.word	0x00003720


	//   ....[7]....
        /*0668*/ 	.word	0x00003730


	//   ....[8]....
        /*066c*/ 	.word	0x00003750


	//   ....[9]....
        /*0670*/ 	.word	0x00003770


	//----- nvinfo : EIATTR_EXIT_INSTR_OFFSETS
	.align		4
.L_1303:
        /*0674*/ 	.byte	0x04, 0x1c
        /*0676*/ 	.short	(.L_1305 - .L_1304)


	//   ....[0]....
.L_1304:
        /*0678*/ 	.word	0x00000080


	//   ....[1]....
        /*067c*/ 	.word	0x00007650


	//----- nvinfo : EIATTR_MAX_THREADS
	.align		4
.L_1305:
        /*0680*/ 	.byte	0x04, 0x05
        /*0682*/ 	.short	(.L_1307 - .L_1306)
.L_1306:
        /*0684*/ 	.word	0x00000140
        /*0688*/ 	.word	0x00000001
        /*068c*/ 	.word	0x00000001


	//----- nvinfo : EIATTR_CRS_STACK_SIZE
	.align		4
.L_1307:
        /*0690*/ 	.byte	0x04, 0x1e
        /*0692*/ 	.short	(.L_1309 - .L_1308)
.L_1308:
        /*0694*/ 	.word	0x00000000


	//----- nvinfo : EIATTR_CBANK_PARAM_SIZE
	.align		4
.L_1309:
        /*0698*/ 	.byte	0x03, 0x19
        /*069a*/ 	.short	0x0048


	//----- nvinfo : EIATTR_PARAM_CBANK
	.align		4
        /*069c*/ 	.byte	0x04, 0x0a
        /*069e*/ 	.short	(.L_1311 - .L_1310)
	.align		4
.L_1310:
        /*06a0*/ 	.word	index@(.nv.constant0._ZN13group_norm_v214gn_cuda_kernelI13__nv_bfloat16Li320ELi1ELi32ELi20ELi1024ELb0ELi128ELi320ELi320ELi4ELb1ELi18ELb0ELb0ENS_16CompileConditionILi900EEEEEvPT_PKS4_S7_S7_flPfS8_Pj)
        /*06a4*/ 	.short	0x0210
        /*06a6*/ 	.short	0x0048


	//----- nvinfo : EIATTR_SW_WAR
	.align		4
.L_1311:
        /*06a8*/ 	.byte	0x04, 0x36
        /*06aa*/ 	.short	(.L_1313 - .L_1312)
.L_1312:
        /*06ac*/ 	.word	0x00000008
.L_1313:


//--------------------- .nv.info._ZN13group_norm_v214gn_cuda_kernelI13__nv_bfloat16Li320ELi3ELi32ELi20ELi1024ELb0ELi64ELi320ELi320ELi4ELb1ELi21ELb0ELb0ENS_16CompileConditionILi900EEEEEvPT_PKS4_S7_S7_flPfS8_Pj --------------------------
	.section	.nv.info._ZN13group_norm_v214gn_cuda_kernelI13__nv_bfloat16Li320ELi3ELi32ELi20ELi1024ELb0ELi64ELi320ELi320ELi4ELb1ELi21ELb0ELb0ENS_16CompileConditionILi900EEEEEvPT_PKS4_S7_S7_flPfS8_Pj,"",@"SHT_CUDA_INFO"
	.sectionflags	@""
	.align	4


	//----- nvinfo : EIATTR_CUDA_API_VERSION
	.align		4
        /*0000*/ 	.byte	0x04, 0x37
        /*0002*/ 	.short	(.L_1315 - .L_1314)
.L_1314:
        /*0004*/ 	.word	0x00000082


	//----- nvinfo : EIATTR_KPARAM_INFO
	.align		4
.L_1315:
        /*0008*/ 	.byte	0x04, 0x17
        /*000a*/ 	.short	(.L_1317 - .L_1316)
.L_1316:
        /*000c*/ 	.word	0x00000000
        /*0010*/ 	.short	0x0008
        /*0012*/ 	.short	0x0040
        /*0014*/ 	.byte	0x00, 0xf0, 0x21, 0x00


	//----- nvinfo : EIATTR_KPARAM_INFO
	.align		4
.L_1317:
        /*0018*/ 	.byte	0x04, 0x17
        /*001a*/ 	.short	(.L_1319 - .L_1318)
.L_1318:
        /*001c*/ 	.word	0x00000000
        /*0020*/ 	.short	0x0007
        /*0022*/ 	.short	0x0038
        /*0024*/ 	.byte	0x00, 0xf0, 0x21, 0x00


	//----- nvinfo : EIATTR_KPARAM_INFO
	.align		4
.L_1319:
        /*0028*/ 	.byte	0x04, 0x17
        /*002a*/ 	.short	(.L_1321 - .L_1320)
.L_1320:
        /*002c*/ 	.word	0x00000000
        /*0030*/ 	.short	0x0006
        /*0032*/ 	.short	0x0030
        /*0034*/ 	.byte	0x00, 0xf0, 0x21, 0x00


	//----- nvinfo : EIATTR_KPARAM_INFO
	.align		4
.L_1321:
        /*0038*/ 	.byte	0x04, 0x17
        /*003a*/ 	.short	(.L_1323 - .L_1322)
.L_1322:
        /*003c*/ 	.word	0x00000000
        /*0040*/ 	.short	0x0005
        /*0042*/ 	.short	0x0028
        /*0044*/ 	.byte	0x00, 0xf0, 0x21, 0x00


	//----- nvinfo : EIATTR_KPARAM_INFO
	.align		4
.L_1323:
        /*0048*/ 	.byte	0x04, 0x17
        /*004a*/ 	.short	(.L_1325 - .L_1324)
.L_1324:
        /*004c*/ 	.word	0x00000000
        /*0050*/ 	.short	0x0004
        /*0052*/ 	.short	0x0020
        /*0054*/ 	.byte	0x00, 0xf0, 0x11, 0x00


	//----- nvinfo : EIATTR_KPARAM_INFO
	.align		4
.L_1325:
        /*0058*/ 	.byte	0x04, 0x17
        /*005a*/ 	.short	(.L_1327 - .L_1326)
.L_1326:
        /*005c*/ 	.word	0x00000000
        /*0060*/ 	.short	0x0003
        /*0062*/ 	.short	0x0018
        /*0064*/ 	.byte	0x00, 0xf0, 0x21, 0x00


	//----- nvinfo : EIATTR_KPARAM_INFO
	.align		4
.L_1327:
        /*0068*/ 	.byte	0x04, 0x17
        /*006a*/ 	.short	(.L_1329 - .L_1328)
.L_1328:
        /*006c*/ 	.word	0x00000000
        /*0070*/ 	.short	0x0002
        /*0072*/ 	.short	0x0010
        /*0074*/ 	.byte	0x00, 0xf0, 0x21, 0x00


	//----- nvinfo : EIATTR_KPARAM_INFO
	.align		4
.L_1329:
        /*0078*/ 	.byte	0x04, 0x17
        /*007a*/ 	.short	(.L_1331 - .L_1330)
.L_1330:
        /*007c*/ 	.word	0x00000000
        /*0080*/ 	.short	0x0001
        /*0082*/ 	.short	0x0008
        /*0084*/ 	.byte	0x00, 0xf0, 0x21, 0x00


	//----- nvinfo : EIATTR_KPARAM_INFO
	.align		4
.L_1331:
        /*0088*/ 	.byte	0x04, 0x17
        /*008a*/ 	.short	(.L_1333 - .L_1332)
.L_1332:
        /*008c*/ 	.word	0x00000000
        /*0090*/ 	.short	0x0000
        /*0092*/ 	.short	0x0000
        /*0094*/ 	.byte	0x00, 0xf0, 0x21, 0x00


	//----- nvinfo : EIATTR_SPARSE_MMA_MASK
	.align		4
.L_1333:
        /*0098*/ 	.byte	0x03, 0x50
        /*009a*/ 	.short	0x0000


	//----- nvinfo : EIATTR_MAXREG_COUNT
	.align		4
        /*009c*/ 	.byte	0x03, 0x1b
        /*009e*/ 	.short	0x0040


	//----- nvinfo : EIATTR_NUM_BARRIERS
	.align		4
        /*00a0*/ 	.byte	0x02, 0x4c
        /*00a2*/ 	.byte	0x01
	.zero		1


	//----- nvinfo : EIATTR_ANNOTATIONS
	.align		4
        /*00a4*/ 	.byte	0x04, 0x55
        /*00a6*/ 	.short	(.L_1335 - .L_1334)


	//   ....[0]....
.L_1334:
        /* <DEDUP_REMOVED lines=110> */


	//----- nvinfo : EIATTR_MERCURY_ISA_VERSION
	.align		4
.L_1335:
        /*0778*/ 	.byte	0x03, 0x5f
        /*077a*/ 	.short	0x0101


	//----- nvinfo : EIATTR_COOP_GROUP_MASK_REGIDS
	.align		4
        /*077c*/ 	.byte	0x04, 0x29
        /*077e*/ 	.short	(.L_1337 - .L_1336)


	//   ....[0]....
.L_1336:
        /*0780*/ 	.word	0xffffffff


	//   ....[1]....
        /*0784*/ 	.word	0xffffffff


	//   ....[2]....
        /*0788*/ 	.word	0xffffffff


	//   ....[3]....
        /*078c*/ 	.word	0xffffffff


	//   ....[4]....
        /*0790*/ 	.word	0xffffffff


	//   ....[5]....
        /*0794*/ 	.word	0xffffffff


	//   ....[6]....
        /*0798*/ 	.word	0xffffffff


	//   ....[7]....
        /*079c*/ 	.word	0xffffffff


	//   ....[8]....
        /*07a0*/ 	.word	0xffffffff


	//   ....[9]....
        /*07a4*/ 	.word	0xffffffff


	//   ....[10]....
        /*07a8*/ 	.word	0xffffffff


	//   ....[11]....
        /*07ac*/ 	.word	0xffffffff


	//----- nvinfo : EIATTR_COOP_GROUP_INSTR_OFFSETS
	.align		4
.L_1337:
        /*07b0*/ 	.byte	0x04, 0x28
        /*07b2*/ 	.short	(.L_1339 - .L_1338)


	//   ....[0]....
.L_1338:
        /*07b4*/ 	.word	0x00001e50


	//   ....[1]....
        /*07b8*/ 	.word	0x00001e60


	//   ....[2]....
        /*07bc*/ 	.word	0x00001ea0


	//   ....[3]....
        /*07c0*/ 	.word	0x00001eb0


	//   ....[4]....
        /*07c4*/ 	.word	0x00002710


	//   ....[5]....
        /*07c8*/ 	.word	0x00002730


	//   ....[6]....
        /*07cc*/ 	.word	0x00002750


	//   ....[7]....
        /*07d0*/ 	.word	0x00002770


	//   ....[8]....
        /*07d4*/ 	.word	0x00002790


	//   ....[9]....
        /*07d8*/ 	.word	0x000027b0


	//   ....[10]....
        /*07dc*/ 	.word	0x000027d0


	//   ....[11]....
        /*07e0*/ 	.word	0x000027f0


	//----- nvinfo : EIATTR_EXIT_INSTR_OFFSETS
	.align		4
.L_1339:
        /*07e4*/ 	.byte	0x04, 0x1c
        /*07e6*/ 	.short	(.L_1341 - .L_1340)


	//   ....[0]....
.L_1340:
        /*07e8*/ 	.word	0x00000090


	//   ....[1]....
        /*07ec*/ 	.word	0x00005000


	//----- nvinfo : EIATTR_MAX_THREADS
	.align		4
.L_1341:
        /*07f0*/ 	.byte	0x04, 0x05
        /*07f2*/ 	.short	(.L_1343 - .L_1342)
.L_1342:
        /*07f4*/ 	.word	0x00000140
        /*07f8*/ 	.word	0x00000001
        /*07fc*/ 	.word	0x00000001


	//----- nvinfo : EIATTR_CRS_STACK_SIZE
	.align		4
.L_1343:
        /*0800*/ 	.byte	0x04, 0x1e
        /*0802*/ 	.short	(.L_1345 - .L_1344)
.L_1344:
        /*0804*/ 	.word	0x00000000


	//----- nvinfo : EIATTR_CBANK_PARAM_SIZE
	.align		4
.L_1345:
        /*0808*/ 	.byte	0x03, 0x19
        /*080a*/ 	.short	0x0048


	//----- nvinfo : EIATTR_PARAM_CBANK
	.align		4
        /*080c*/ 	.byte	0x04, 0x0a
        /*080e*/ 	.short	(.L_1347 - .L_1346)
	.align		4
.L_1346:
        /*0810*/ 	.word	index@(.nv.constant0._ZN13group_norm_v214gn_cuda_kernelI13__nv_bfloat16Li320ELi3ELi32ELi20ELi1024ELb0ELi64ELi320ELi320ELi4ELb1ELi21ELb0ELb0ENS_16CompileConditionILi900EEEEEvPT_PKS4_S7_S7_flPfS8_Pj)
        /*0814*/ 	.short	0x0210
        /*0816*/ 	.short	0x0048


	//----- nvinfo : EIATTR_SW_WAR
	.align		4
.L_1347:
        /*0818*/ 	.byte	0x04, 0x36
        /*081a*/ 	.short	(.L_1349 - .L_1348)
.L_1348:
        /*081c*/ 	.word	0x00000008
.L_1349:


//--------------------- .nv.info._ZN13group_norm_v214gn_cuda_kernelI13__nv_bfloat16Li320ELi2ELi32ELi20ELi1024ELb0ELi64ELi320ELi320ELi4ELb1ELi18ELb0ELb0ENS_16CompileConditionILi900EEEEEvPT_PKS4_S7_S7_flPfS8_Pj --------------------------
	.section	.nv.info._ZN13group_norm_v214gn_cuda_kernelI13__nv_bfloat16Li320ELi2ELi32ELi20ELi1024ELb0ELi64ELi320ELi320ELi4ELb1ELi18ELb0ELb0ENS_16CompileConditionILi900EEEEEvPT_PKS4_S7_S7_flPfS8_Pj,"",@"SHT_CUDA_INFO"
	.sectionflags	@""
	.align	4


	//----- nvinfo : EIATTR_CUDA_API_VERSION
	.align		4
        /*0000*/ 	.byte	0x04, 0x37
        /*0002*/ 	.short	(.L_1351 - .L_1350)
.L_1350:
        /*0004*/ 	.word	0x00000082


	//----- nvinfo : EIATTR_KPARAM_INFO
	.align		4
.L_1351:
        /*0008*/ 	.byte	0x04, 0x17
        /*000a*/ 	.short	(.L_1353 - .L_1352)
.L_1352:
        /*000c*/ 	.word	0x00000000
        /*0010*/ 	.short	0x0008
        /*0012*/ 	.short	0x0040
        /*0014*/ 	.byte	0x00, 0xf0, 0x21, 0x00


	//----- nvinfo : EIATTR_KPARAM_INFO
	.align		4
.L_1353:
        /*0018*/ 	.byte	0x04, 0x17
        /*001a*/ 	.short	(.L_1355 - .L_1354)
.L_1354:
        /*001c*/ 	.word	0x00000000
        /*0020*/ 	.short	0x0007
        /*0022*/ 	.short	0x0038
        /*0024*/ 	.byte	0x00, 0xf0, 0x21, 0x00


	//----- nvinfo : EIATTR_KPARAM_INFO
	.align		4
.L_1355:
        /*0028*/ 	.byte	0x04, 0x17
        /*002a*/ 	.short	(.L_1357 - .L_1356)
.L_1356:
        /*002c*/ 	.word	0x00000000
        /*0030*/ 	.short	0x0006
        /*0032*/ 	.short	0x0030
        /*0034*/ 	.byte	0x00, 0xf0, 0x21, 0x00


	//----- nvinfo : EIATTR_KPARAM_INFO
	.align		4
.L_1357:
        /*0038*/ 	.byte	0x04, 0x17
        /*003a*/ 	.short	(.L_1359 - .L_1358)
.L_1358:
        /*003c*/ 	.word	0x00000000
        /*0040*/ 	.short	0x0005
        /*0042*/ 	.short	0x0028
        /*0044*/ 	.byte	0x00, 0xf0, 0x21, 0x00


	//----- nvinfo : EIATTR_KPARAM_INFO
	.align		4
.L_1359:
        /*0048*/ 	.byte	0x04, 0x17
        /*004a*/ 	.short	(.L_1361 - .L_1360)
.L_1360:
        /*004c*/ 	.word	0x00000000
        /*0050*/ 	.short	0x0004
        /*0052*/ 	.short	0x0020
        /*0054*/ 	.byte	0x00, 0xf0, 0x11, 0x00


	//----- nvinfo : EIATTR_KPARAM_INFO
	.align		4
.L_1361:
        /*0058*/ 	.byte	0x04, 0x17
        /*005a*/ 	.short	(.L_1363 - .L_1362)
.L_1362:
        /*005c*/ 	.word	0x00000000
        /*0060*/ 	.short	0x0003
        /*0062*/ 	.short	0x0018
        /*0064*/ 	.byte	0x00, 0xf0, 0x21, 0x00


	//----- nvinfo : EIATTR_KPARAM_INFO
	.align		4
.L_1363:
        /*0068*/ 	.byte	0x04, 0x17
        /*006a*/ 	.short	(.L_1365 - .L_1364)
.L_1364:
        /*006c*/ 	.word	0x00000000
        /*0070*/ 	.short	0x0002
        /*0072*/ 	.short	0x0010
        /*0074*/ 	.byte	0x00, 0xf0, 0x21, 0x00


	//----- nvinfo : EIATTR_KPARAM_INFO
	.align		4
.L_1365:
        /*0078*/ 	.byte	0x04, 0x17
        /*007a*/ 	.short	(.L_1367 - .L_1366)
.L_1366:
        /*007c*/ 	.word	0x00000000
        /*0080*/ 	.short	0x0001
        /*0082*/ 	.short	0x0008
        /*0084*/ 	.byte	0x00, 0xf0, 0x21, 0x00


	//----- nvinfo : EIATTR_KPARAM_INFO
	.align		4
.L_1367:
        /*0088*/ 	.byte	0x04, 0x17
        /*008a*/ 	.short	(.L_1369 - .L_1368)
.L_1368:
        /*008c*/ 	.word	0x00000000
        /*0090*/ 	.short	0x0000
        /*0092*/ 	.short	0x0000
        /*0094*/ 	.byte	0x00, 0xf0, 0x21, 0x00


	//----- nvinfo : EIATTR_SPARSE_MMA_MASK
	.align		4
.L_1369:
        /*0098*/ 	.byte	0x03, 0x50
        /*009a*/ 	.short	0x0000


	//----- nvinfo : EIATTR_MAXREG_COUNT
	.align		4
        /*009c*/ 	.byte	0x03, 0x1b
        /*009e*/ 	.short	0x0060


	//----- nvinfo : EIATTR_NUM_BARRIERS
	.align		4
        /*00a0*/ 	.byte	0x02, 0x4c
        /*00a2*/ 	.byte	0x01
	.zero		1


	//----- nvinfo : EIATTR_ANNOTATIONS
	.align		4
        /*00a4*/ 	.byte	0x04, 0x55
        /*00a6*/ 	.short	(.L_1371 - .L_1370)


	//   ....[0]....
.L_1370:
        /* <DEDUP_REMOVED lines=45> */


	//----- nvinfo : EIATTR_MERCURY_ISA_VERSION
	.align		4
.L_1371:
        /*0368*/ 	.byte	0x03, 0x5f
        /*036a*/ 	.short	0x0101


	//----- nvinfo : EIATTR_COOP_GROUP_MASK_REGIDS
	.align		4
        /*036c*/ 	.byte	0x04, 0x29
        /*036e*/ 	.short	(.L_1373 - .L_1372)


	//   ....[0]....
.L_1372:
        /*0370*/ 	.word	0xffffffff


	//   ....[1]....
        /*0374*/ 	.word	0xffffffff


	//   ....[2]....
        /*0378*/ 	.word	0xffffffff


	//   ....[3]....
        /*037c*/ 	.word	0xffffffff


	//   ....[4]....
        /*0380*/ 	.word	0xffffffff


	//   ....[5]....
        /*0384*/ 	.word	0xffffffff


	//   ....[6]....
        /*0388*/ 	.word	0xffffffff


	//   ....[7]....
        /*038c*/ 	.word	0xffffffff


	//   ....[8]....
        /*0390*/ 	.word	0xffffffff


	//   ....[9]....
        /*0394*/ 	.word	0xffffffff


	//   ....[10]....
        /*0398*/ 	.word	0xffffffff


	//   ....[11]....
        /*039c*/ 	.word	0xffffffff


	//----- nvinfo : EIATTR_COOP_GROUP_INSTR_OFFSETS
	.align		4
.L_1373:
        /*03a0*/ 	.byte	0x04, 0x28
        /*03a2*/ 	.short	(.L_1375 - .L_1374)


	//   ....[0]....
.L_1374:
        /*03a4*/ 	.word	0x00001cb0


	//   ....[1]....
        /*03a8*/ 	.word	0x00001cc0


	//   ....[2]....
        /*03ac*/ 	.word	0x00001d00


	//   ....[3]....
        /*03b0*/ 	.word	0x00001d10


	//   ....[4]....
        /*03b4*/ 	.word	0x00002370


	//   ....[5]....
        /*03b8*/ 	.word	0x00002390


	//   ....[6]....
        /*03bc*/ 	.word	0x000023b0


	//   ....[7]....
        /*03c0*/ 	.word	0x000023d0


	//   ....[8]....
        /*03c4*/ 	.word	0x000023f0


	//   ....[9]....
        /*03c8*/ 	.word	0x00002410


	//   ....[10]....
        /*03cc*/ 	.word	0x00002430


	//   ....[11]....
        /*03d0*/ 	.word	0x00002450


	//----- nvinfo : EIATTR_EXIT_INSTR_OFFSETS
	.align		4
.L_1375:
        /*03d4*/ 	.byte	0x04, 0x1c
        /*03d6*/ 	.short	(.L_1377 - .L_1376)


	//   ....[0]....
.L_1376:
        /*03d8*/ 	.word	0x00000070


	//   ....[1]....
        /*03dc*/ 	.word	0x000042e0


	//----- nvinfo : EIATTR_MAX_THREADS
	.align		4
.L_1377:
        /*03e0*/ 	.byte	0x04, 0x05
        /*03e2*/ 	.short	(.L_1379 - .L_1378)
.L_1378:
        /*03e4*/ 	.word	0x00000140
        /*03e8*/ 	.word	0x00000001
        /*03ec*/ 	.word	0x00000001


	//----- nvinfo : EIATTR_CRS_STACK_SIZE
	.align		4
.L_1379:
        /*03f0*/ 	.byte	0x04, 0x1e
        /*03f2*/ 	.short	(.L_1381 - .L_1380)
.L_1380:
        /*03f4*/ 	.word	0x00000000


	//----- nvinfo : EIATTR_CBANK_PARAM_SIZE
	.align		4
.L_1381:
        /*03f8*/ 	.byte	0x03, 0x19
        /*03fa*/ 	.short	0x0048


	//----- nvinfo : EIATTR_PARAM_CBANK
	.align		4
        /*03fc*/ 	.byte	0x04, 0x0a
        /*03fe*/ 	.short	(.L_1383 - .L_1382)
	.align		4
.L_1382:
        /*0400*/ 	.word	index@(.nv.constant0._ZN13group_norm_v214gn_cuda_kernelI13__nv_bfloat16Li320ELi2ELi32ELi20ELi1024ELb0ELi64ELi320ELi320ELi4ELb1ELi18ELb0ELb0ENS_16CompileConditionILi900EEEEEvPT_PKS4_S7_S7_flPfS8_Pj)
        /*0404*/ 	.short	0x0210
        /*0406*/ 	.short	0x0048


	//----- nvinfo : EIATTR_SW_WAR
	.align		4
.L_1383:
        /*0408*/ 	.byte	0x04, 0x36
        /*040a*/ 	.short	(.L_1385 - .L_1384)
.L_1384:
        /*040c*/ 	.word	0x00000008
.L_1385:


//--------------------- .nv.info._ZN13group_norm_v214gn_cuda_kernelI13__nv_bfloat16Li320ELi3ELi16ELi40ELi1024ELb1ELi8ELi320ELi320ELi4ELb1ELi2ELb0ELb0ENS_16CompileConditionILi900EEEEEvPT_PKS4_S7_S7_flPfS8_Pj --------------------------
	.section	.nv.info._ZN13group_norm_v214gn_cuda_kernelI13__nv_bfloat16Li320ELi3ELi16ELi40ELi1024ELb1ELi8ELi320ELi320ELi4ELb1ELi2ELb0ELb0ENS_16CompileConditionILi900EEEEEvPT_PKS4_S7_S7_flPfS8_Pj,"",@"SHT_CUDA_INFO"
	.sectionflags	@""
	.align	4


	//----- nvinfo : EIATTR_CUDA_API_VERSION
	.align		4
        /*0000*/ 	.byte	0x04, 0x37
        /*0002*/ 	.short	(.L_1387 - .L_1386)
.L_1386:
        /*0004*/ 	.word	0x00000082


	//----- nvinfo : EIATTR_KPARAM_INFO
	.align		4
.L_1387:
        /*0008*/ 	.byte	0x04, 0x17
        /*000a*/ 	.short	(.L_1389 - .L_1388)
.L_1388:
        /*000c*/ 	.word	0x00000000
        /*0010*/ 	.short	0x0008
        /*0012*/ 	.short	0x0040
        /*0014*/ 	.byte	0x00, 0xf0, 0x21, 0x00


	//----- nvinfo : EIATTR_KPARAM_INFO
	.align		4
.L_1389:
        /*0018*/ 	.byte	0x04, 0x17
        /*001a*/ 	.short	(.L_1391 - .L_1390)
.L_1390:
        /*001c*/ 	.word	0x00000000
        /*0020*/ 	.short	0x0007
        /*0022*/ 	.short	0x0038
        /*0024*/ 	.byte	0x00, 0xf0, 0x21, 0x00


	//----- nvinfo : EIATTR_KPARAM_INFO
	.align		4
.L_1391:
        /*0028*/ 	.byte	0x04, 0x17
        /*002a*/ 	.short	(.L_1393 - .L_1392)
.L_1392:
        /*002c*/ 	.word	0x00000000
        /*0030*/ 	.short	0x0006
        /*0032*/ 	.short	0x0030
        /*0034*/ 	.byte	0x00, 0xf0, 0x21, 0x00


	//----- nvinfo : EIATTR_KPARAM_INFO
	.align		4
.L_1393:
        /*0038*/ 	.byte	0x04, 0x17
        /*003a*/ 	.short	(.L_1395 - .L_1394)
.L_1394:
        /*003c*/ 	.word	0x00000000
        /*0040*/ 	.short	0x0005
        /*0042*/ 	.short	0x0028
        /*0044*/ 	.byte	0x00, 0xf0, 0x21, 0x00


	//----- nvinfo : EIATTR_KPARAM_INFO
	.align		4
.L_1395:
        /*0048*/ 	.byte	0x04, 0x17
        /*004a*/ 	.short	(.L_1397 - .L_1396)
.L_1396:
        /*004c*/ 	.word	0x00000000
        /*0050*/ 	.short	0x0004
        /*0052*/ 	.short	0x0020
        /*0054*/ 	.byte	0x00, 0xf0, 0x11, 0x00


	//----- nvinfo : EIATTR_KPARAM_INFO
	.align		4
.L_1397:
        /*0058*/ 	.byte	0x04, 0x17
        /*005a*/ 	.short	(.L_1399 - .L_1398)
.L_1398:
        /*005c*/ 	.word	0x00000000
        /*0060*/ 	.short	0x0003
        /*0062*/ 	.short	0x0018
        /*0064*/ 	.byte	0x00, 0xf0, 0x21, 0x00


	//----- nvinfo : EIATTR_KPARAM_INFO
	.align		4
.L_1399:
        /*0068*/ 	.byte	0x04, 0x17
        /*006a*/ 	.short	(.L_1401 - .L_1400)
.L_1400:
        /*006c*/ 	.word	0x00000000
        /*0070*/ 	.short	0x0002
        /*0072*/ 	.short	0x0010
        /*0074*/ 	.byte	0x00, 0xf0, 0x21, 0x00


	//----- nvinfo : EIATTR_KPARAM_INFO
	.align		4
.L_1401:
        /*0078*/ 	.byte	0x04, 0x17
        /*007a*/ 	.short	(.L_1403 - .L_1402)
.L_1402:
        /*007c*/ 	.word	0x00000000
        /*0080*/ 	.short	0x0001
        /*0082*/ 	.short	0x0008
        /*0084*/ 	.byte	0x00, 0xf0, 0x21, 0x00


	//----- nvinfo : EIATTR_KPARAM_INFO
	.align		4
.L_1403:
        /*0088*/ 	.byte	0x04, 0x17
        /*008a*/ 	.short	(.L_1405 - .L_1404)
.L_1404:
        /*008c*/ 	.word	0x00000000
        /*0090*/ 	.short	0x0000
        /*0092*/ 	.short	0x0000
        /*0094*/ 	.byte	0x00, 0xf0, 0x21, 0x00


	//----- nvinfo : EIATTR_SPARSE_MMA_MASK
	.align		4
.L_1405:
        /*0098*/ 	.byte	0x03, 0x50
        /*009a*/ 	.short	0x0000


	//----- nvinfo : EIATTR_MAXREG_COUNT
	.align		4
        /*009c*/ 	.byte	0x03, 0x1b
        /*009e*/ 	.short	0x0040


	//----- nvinfo : EIATTR_NUM_BARRIERS
	.align		4
        /*00a0*/ 	.byte	0x02, 0x4c
        /*00a2*/ 	.byte	0x01
	.zero		1


	//----- nvinfo : EIATTR_MERCURY_ISA_VERSION
	.align		4
        /*00a4*/ 	.byte	0x03, 0x5f
        /*00a6*/ 	.short	0x0101


	//----- nvinfo : EIATTR_COOP_GROUP_MASK_REGIDS
	.align		4
        /*00a8*/ 	.byte	0x04, 0x29
        /*00aa*/ 	.short	(.L_1407 - .L_1406)


	//   ....[0]....
.L_1406:
        /*00ac*/ 	.word	0xffffffff


	//   ....[1]....
        /*00b0*/ 	.word	0xffffffff


	//   ....[2]....
        /*00b4*/ 	.word	0xffffffff


	//   ....[3]....
        /*00b8*/ 	.word	0xffffffff


	//   ....[4]....
        /*00bc*/ 	.word	0xffffffff


	//   ....[5]....
        /*00c0*/ 	.word	0xffffffff


	//   ....[6]....
        /*00c4*/ 	.word	0xffffffff


	//   ....[7]....
        /*00c8*/ 	.word	0xffffffff


	//   ....[8]....
        /*00cc*/ 	.word	0xffffffff


	//   ....[9]....
        /*00d0*/ 	.word	0xffffffff


	//   ....[10]....
        /*00d4*/ 	.word	0xffffffff


	//   ....[11]....
        /*00d8*/ 	.word	0xffffffff


	//   ....[12]....
        /*00dc*/ 	.word	0xffffffff


	//   ....[13]....
        /*00e0*/ 	.word	0xffffffff


	//----- nvinfo : EIATTR_COOP_GROUP_INSTR_OFFSETS
	.align		4
.L_1407:
        /*00e4*/ 	.byte	0x04, 0x28
        /*00e6*/ 	.short	(.L_1409 - .L_1408)


	//   ....[0]....
.L_1408:
        /*00e8*/ 	.word	0x00000b30


	//   ....[1]....
        /*00ec*/ 	.word	0x00000b60


	//   ....[2]....
        /*00f0*/ 	.word	0x00000bc0


	//   ....[3]....
        /*00f4*/ 	.word	0x00000c00


	//   ....[4]....
        /*00f8*/ 	.word	0x00000f90


	//   ....[5]....
        /*00fc*/ 	.word	0x00000fd0


	//   ....[6]....
        /*0100*/ 	.word	0x00001010


	//   ....[7]....
        /*0104*/ 	.word	0x00001030


	//   ....[8]....
        /*0108*/ 	.word	0x00001060


	//   ....[9]....
        /*010c*/ 	.word	0x00001070


	//   ....[10]....
        /*0110*/ 	.word	0x000010b0


	//   ....[11]....
        /*0114*/ 	.word	0x000010c0


	//   ....[12]....
        /*0118*/ 	.word	0x00001100


	//   ....[13]....
        /*011c*/ 	.word	0x00001120


	//----- nvinfo : EIATTR_EXIT_INSTR_OFFSETS
	.align		4
.L_1409:
        /*0120*/ 	.byte	0x04, 0x1c
        /*0122*/ 	.short	(.L_1411 - .L_1410)


	//   ....[0]....
.L_1410:
        /*0124*/ 	.word	0x00000060


	//   ....[1]....
        /*0128*/ 	.word	0x000019a0


	//----- nvinfo : EIATTR_MAX_THREADS
	.align		4
.L_1411:
        /*012c*/ 	.byte	0x04, 0x05
        /*012e*/ 	.short	(.L_1413 - .L_1412)
.L_1412:
        /*0130*/ 	.word	0x00000140
        /*0134*/ 	.word	0x00000001
        /*0138*/ 	.word	0x00000001


	//----- nvinfo : EIATTR_CRS_STACK_SIZE
	.align		4
.L_1413:
        /*013c*/ 	.byte	0x04, 0x1e
        /*013e*/ 	.short	(.L_1415 - .L_1414)
.L_1414:
        /*0140*/ 	.word	0x00000000


	//----- nvinfo : EIATTR_CBANK_PARAM_SIZE
	.align		4
.L_1415:
        /*0144*/ 	.byte	0x03, 0x19
        /*0146*/ 	.short	0x0048


	//----- nvinfo : EIATTR_PARAM_CBANK
	.align		4
        /*0148*/ 	.byte	0x04, 0x0a
        /*014a*/ 	.short	(.L_1417 - .L_1416)
	.align		4
.L_1416:
        /*014c*/ 	.word	index@(.nv.constant0._ZN13group_norm_v214gn_cuda_kernelI13__nv_bfloat16Li320ELi3ELi16ELi40ELi1024ELb1ELi8ELi320ELi320ELi4ELb1ELi2ELb0ELb0ENS_16CompileConditionILi900EEEEEvPT_PKS4_S7_S7_flPfS8_Pj)
        /*0150*/ 	.short	0x0210
        /*0152*/ 	.short	0x0048


	//----- nvinfo : EIATTR_SW_WAR
	.align		4
.L_1417:
        /*0154*/ 	.byte	0x04, 0x36
        /*0156*/ 	.short	(.L_1419 - .L_1418)
.L_1418:
        /*0158*/ 	.word	0x00000008
.L_1419:


//--------------------- .nv.info._ZN13group_norm_v214gn_cuda_kernelI13__nv_bfloat16Li320ELi1ELi16ELi40ELi1024ELb1ELi16ELi320ELi320ELi4ELb1ELi2ELb0ELb0ENS_16CompileConditionILi900EEEEEvPT_PKS4_S7_S7_flPfS8_Pj --------------------------
	.section	.nv.info._ZN13group_norm_v214gn_cuda_kernelI13__nv_bfloat16Li320ELi1ELi16ELi40ELi1024ELb1ELi16ELi320ELi320ELi4ELb1ELi2ELb0ELb0ENS_16CompileConditionILi900EEEEEvPT_PKS4_S7_S7_flPfS8_Pj,"",@"SHT_CUDA_INFO"
	.sectionflags	@""
	.align	4


	//----- nvinfo : EIATTR_CUDA_API_VERSION
	.align		4
        /*0000*/ 	.byte	0x04, 0x37
        /*0002*/ 	.short	(.L_1421 - .L_1420)
.L_1420:
        /*0004*/ 	.word	0x00000082


	//----- nvinfo : EIATTR_KPARAM_INFO
	.align		4
.L_1421:
        /*0008*/ 	.byte	0x04, 0x17
        /*000a*/ 	.short	(.L_1423 - .L_1422)
.L_1422:
        /*000c*/ 	.word	0x00000000
        /*0010*/ 	.short	0x0008
        /*0012*/ 	.short	0x0040
        /*0014*/ 	.byte	0x00, 0xf0, 0x21, 0x00


	//----- nvinfo : EIATTR_KPARAM_INFO
	.align		4
.L_1423:
        /*0018*/ 	.byte	0x04, 0x17
        /*001a*/ 	.short	(.L_1425 - .L_1424)
.L_1424:
        /*001c*/ 	.word	0x00000000
        /*0020*/ 	.short	0x0007
        /*0022*/ 	.short	0x0038
        /*0024*/ 	.byte	0x00, 0xf0, 0x21, 0x00


	//----- nvinfo : EIATTR_KPARAM_INFO
	.align		4
.L_1425:
        /*0028*/ 	.byte	0x04, 0x17
        /*002a*/ 	.short	(.L_1427 - .L_1426)
.L_1426:
        /*002c*/ 	.word	0x00000000
        /*0030*/ 	.short	0x0006
        /*0032*/ 	.short	0x0030
        /*0034*/ 	.byte	0x00, 0xf0, 0x21, 0x00


	//----- nvinfo : EIATTR_KPARAM_INFO
	.align		4
.L_1427:
        /*0038*/ 	.byte	0x04, 0x17
        /*003a*/ 	.short	(.L_1429 - .L_1428)
.L_1428:
        /*003c*/ 	.word	0x00000000
        /*0040*/ 	.short	0x0005
        /*0042*/ 	.short	0x0028
        /*0044*/ 	.byte	0x00, 0xf0, 0x21, 0x00


	//----- nvinfo : EIATTR_KPARAM_INFO
	.align		4
.L_1429:
        /*0048*/ 	.byte	0x04, 0x17
        /*004a*/ 	.short	(.L_1431 - .L_1430)
.L_1430:
        /*004c*/ 	.word	0x00000000
        /*0050*/ 	.short	0x0004
        /*0052*/ 	.short	0x0020
        /*0054*/ 	.byte	0x00, 0xf0, 0x11, 0x00


	//----- nvinfo : EIATTR_KPARAM_INFO
	.align		4
.L_1431:
        /*0058*/ 	.byte	0x04, 0x17
        /*005a*/ 	.short	(.L_1433 - .L_1432)
.L_1432:
        /*005c*/ 	.word	0x00000000
        /*0060*/ 	.short	0x0003
        /*0062*/ 	.short	0x0018
        /*0064*/ 	.byte	0x00, 0xf0, 0x21, 0x00


	//----- nvinfo : EIATTR_KPARAM_INFO
	.align		4
.L_1433:
        /*0068*/ 	.byte	0x04, 0x17
        /*006a*/ 	.short	(.L_1435 - .L_1434)
.L_1434:
        /*006c*/ 	.word	0x00000000
        /*0070*/ 	.short	0x0002
        /*0072*/ 	.short	0x0010
        /*0074*/ 	.byte	0x00, 0xf0, 0x21, 0x00


	//----- nvinfo : EIATTR_KPARAM_INFO
	.align		4
.L_1435:
        /*0078*/ 	.byte	0x04, 0x17
        /*007a*/ 	.short	(.L_1437 - .L_1436)
.L_1436:
        /*007c*/ 	.word	0x00000000
        /*0080*/ 	.short	0x0001
        /*0082*/ 	.short	0x0008
        /*0084*/ 	.byte	0x00, 0xf0, 0x21, 0x00


	//----- nvinfo : EIATTR_KPARAM_INFO
	.align		4
.L_1437:
        /*0088*/ 	.byte	0x04, 0x17
        /*008a*/ 	.short	(.L_1439 - .L_1438)
.L_1438:
        /*008c*/ 	.word	0x00000000
        /*0090*/ 	.short	0x0000
        /*0092*/ 	.short	0x0000
        /*0094*/ 	.byte	0x00, 0xf0, 0x21, 0x00


	//----- nvinfo : EIATTR_SPARSE_MMA_MASK
	.align		4
.L_1439:
        /*0098*/ 	.byte	0x03, 0x50
        /*009a*/ 	.short	0x0000


	//----- nvinfo : EIATTR_MAXREG_COUNT
	.align		4
        /*009c*/ 	.byte	0x03, 0x1b
        /*009e*/ 	.short	0x00a8


	//----- nvinfo : EIATTR_NUM_BARRIERS
	.align		4
        /*00a0*/ 	.byte	0x02, 0x4c
        /*00a2*/ 	.byte	0x01
	.zero		1


	//----- nvinfo : EIATTR_MERCURY_ISA_VERSION
	.align		4
        /*00a4*/ 	.byte	0x03, 0x5f
        /*00a6*/ 	.short	0x0101


	//----- nvinfo : EIATTR_COOP_GROUP_MASK_REGIDS
	.align		4
        /*00a8*/ 	.byte	0x04, 0x29
        /*00aa*/ 	.short	(.L_1441 - .L_1440)


	//   ....[0]....
.L_1440:
        /*00ac*/ 	.word	0xffffffff


	//   ....[1]....
        /*00b0*/ 	.word	0xffffffff


	//   ....[2]....
        /*00b4*/ 	.word	0xffffffff


	//   ....[3]....
        /*00b8*/ 	.word	0xffffffff


	//   ....[4]....
        /*00bc*/ 	.word	0xffffffff


	//   ....[5]....
        /*00c0*/ 	.word	0xffffffff


	//   ....[6]....
        /*00c4*/ 	.word	0xffffffff


	//   ....[7]....
        /*00c8*/ 	.word	0xffffffff


	//   ....[8]....
        /*00cc*/ 	.word	0xffffffff


	//   ....[9]....
        /*00d0*/ 	.word	0xffffffff


	//   ....[10]....
        /*00d4*/ 	.word	0xffffffff


	//   ....[11]....
        /*00d8*/ 	.word	0xffffffff


	//   ....[12]....
        /*00dc*/ 	.word	0xffffffff


	//   ....[13]....
        /*00e0*/ 	.word	0xffffffff


	//----- nvinfo : EIATTR_COOP_GROUP_INSTR_OFFSETS
	.align		4
.L_1441:
        /*00e4*/ 	.byte	0x04, 0x28
        /*00e6*/ 	.short	(.L_1443 - .L_1442)


	//   ....[0]....
.L_1442:
        /*00e8*/ 	.word	0x00000eb0


	//   ....[1]....
        /*00ec*/ 	.word	0x00000ef0


	//   ....[2]....
        /*00f0*/ 	.word	0x00000f30


	//   ....[3]....
        /*00f4*/ 	.word	0x00000f40


	//   ....[4]....
        /*00f8*/ 	.word	0x00001230


	//   ....[5]....
        /*00fc*/ 	.word	0x00001270


	//   ....[6]....
        /*0100*/ 	.word	0x00001300


	//   ....[7]....
        /*0104*/ 	.word	0x00001310


	//   ....[8]....
        /*0108*/ 	.word	0x00001340


	//   ....[9]....
        /*010c*/ 	.word	0x00001350


	//   ....[10]....
        /*0110*/ 	.word	0x00001390


	//   ....[11]....
        /*0114*/ 	.word	0x000013a0


	//   ....[12]....
        /*0118*/ 	.word	0x000013d0


	//   ....[13]....
        /*011c*/ 	.word	0x000013e0


	//----- nvinfo : EIATTR_EXIT_INSTR_OFFSETS
	.align		4
.L_1443:
        /*0120*/ 	.byte	0x04, 0x1c
        /*0122*/ 	.short	(.L_1445 - .L_1444)


	//   ....[0]....
.L_1444:
        /*0124*/ 	.word	0x00000060


	//   ....[1]....
        /*0128*/ 	.word	0x000021d0


	//----- nvinfo : EIATTR_MAX_THREADS
	.align		4
.L_1445:
        /*012c*/ 	.byte	0x04, 0x05
        /*012e*/ 	.short	(.L_1447 - .L_1446)
.L_1446:
        /*0130*/ 	.word	0x00000140
        /*0134*/ 	.word	0x00000001
        /*0138*/ 	.word	0x00000001


	//----- nvinfo : EIATTR_CRS_STACK_SIZE
	.align		4
.L_1447:
        /*013c*/ 	.byte	0x04, 0x1e
        /*013e*/ 	.short	(.L_1449 - .L_1448)
.L_1448:
        /*0140*/ 	.word	0x00000000


	//----- nvinfo : EIATTR_CBANK_PARAM_SIZE
	.align		4
.L_1449:
        /*0144*/ 	.byte	0x03, 0x19
        /*0146*/ 	.short	0x0048


	//----- nvinfo : EIATTR_PARAM_CBANK
	.align		4
        /*0148*/ 	.byte	0x04, 0x0a
        /*014a*/ 	.short	(.L_1451 - .L_1450)
	.align		4
.L_1450:
        /*014c*/ 	.word	index@(.nv.constant0._ZN13group_norm_v214gn_cuda_kernelI13__nv_bfloat16Li320ELi1ELi16ELi40ELi1024ELb1ELi16ELi320ELi320ELi4ELb1ELi2ELb0ELb0ENS_16CompileConditionILi900EEEEEvPT_PKS4_S7_S7_flPfS8_Pj)
        /*0150*/ 	.short	0x0210
        /*0152*/ 	.short	0x0048


	//----- nvinfo : EIATTR_SW_WAR
	.align		4
.L_1451:
        /*0154*/ 	.byte	0x04, 0x36
        /*0156*/ 	.short	(.L_1453 - .L_1452)
.L_1452:
        /*0158*/ 	.word	0x00000008
.L_1453:


//--------------------- .nv.info._ZN13group_norm_v214gn_cuda_kernelI13__nv_bfloat16Li320ELi3ELi16ELi40ELi1024ELb1ELi16ELi320ELi320ELi4ELb1ELi5ELb0ELb0ENS_16CompileConditionILi900EEEEEvPT_PKS4_S7_S7_flPfS8_Pj --------------------------
	.section	.nv.info._ZN13group_norm_v214gn_cuda_kernelI13__nv_bfloat16Li320ELi3ELi16ELi40ELi1024ELb1ELi16ELi320ELi320ELi4ELb1ELi5ELb0ELb0ENS_16CompileConditionILi900EEEEEvPT_PKS4_S7_S7_flPfS8_Pj,"",@"SHT_CUDA_INFO"
	.sectionflags	@""
	.align	4


	//----- nvinfo : EIATTR_CUDA_API_VERSION
	.align		4
        /*0000*/ 	.byte	0x04, 0x37
        /*0002*/ 	.short	(.L_1455 - .L_1454)
.L_1454:
        /*0004*/ 	.word	0x00000082


	//----- nvinfo : EIATTR_KPARAM_INFO
	.align		4
.L_1455:
        /*0008*/ 	.byte	0x04, 0x17
        /*000a*/ 	.short	(.L_1457 - .L_1456)
.L_1456:
        /*000c*/ 	.word	0x00000000
        /*0010*/ 	.short	0x0008
        /*0012*/ 	.short	0x0040
        /*0014*/ 	.byte	0x00, 0xf0, 0x21, 0x00


	//----- nvinfo : EIATTR_KPARAM_INFO
	.align		4
.L_1457:
        /*0018*/ 	.byte	0x04, 0x17
        /*001a*/ 	.short	(.L_1459 - .L_1458)
.L_1458:
        /*001c*/ 	.word	0x00000000
        /*0020*/ 	.short	0x0007
        /*0022*/ 	.short	0x0038
        /*0024*/ 	.byte	0x00, 0xf0, 0x21, 0x00


	//----- nvinfo : EIATTR_KPARAM_INFO
	.align		4
.L_1459:
        /*0028*/ 	.byte	0x04, 0x17
        /*002a*/ 	.short	(.L_1461 - .L_1460)
.L_1460:
        /*002c*/ 	.word	0x00000000
        /*0030*/ 	.short	0x0006
        /*0032*/ 	.short	0x0030
        /*0034*/ 	.byte	0x00, 0xf0, 0x21, 0x00


	//----- nvinfo : EIATTR_KPARAM_INFO
	.align		4
.L_1461:
        /*0038*/ 	.byte	0x04, 0x17
        /*003a*/ 	.short	(.L_1463 - .L_1462)
.L_1462:
        /*003c*/ 	.word	0x00000000
        /*0040*/ 	.short	0x0005
        /*0042*/ 	.short	0x0028
        /*0044*/ 	.byte	0x00, 0xf0, 0x21, 0x00


	//----- nvinfo : EIATTR_KPARAM_INFO
	.align		4
.L_1463:
        /*0048*/ 	.byte	0x04, 0x17
        /*004a*/ 	.short	(.L_1465 - .L_1464)
.L_1464:
        /*004c*/ 	.word	0x00000000
        /*0050*/ 	.short	0x0004
        /*0052*/ 	.short	0x0020
        /*0054*/ 	.byte	0x00, 0xf0, 0x11, 0x00


	//----- nvinfo : EIATTR_KPARAM_INFO
	.align		4
.L_1465:
        /*0058*/ 	.byte	0x04, 0x17
        /*005a*/ 	.short	(.L_1467 - .L_1466)
.L_1466:
        /*005c*/ 	.word	0x00000000
        /*0060*/ 	.short	0x0003
        /*0062*/ 	.short	0x0018
        /*0064*/ 	.byte	0x00, 0xf0, 0x21, 0x00


	//----- nvinfo : EIATTR_KPARAM_INFO
	.align		4
.L_1467:
        /*0068*/ 	.byte	0x04, 0x17
        /*006a*/ 	.short	(.L_1469 - .L_1468)
.L_1468:
        /*006c*/ 	.word	0x00000000
        /*0070*/ 	.short	0x0002
        /*0072*/ 	.short	0x0010
        /*0074*/ 	.byte	0x00, 0xf0, 0x21, 0x00


	//----- nvinfo : EIATTR_KPARAM_INFO
	.align		4
.L_1469:
        /*0078*/ 	.byte	0x04, 0x17
        /*007a*/ 	.short	(.L_1471 - .L_1470)
.L_1470:
        /*007c*/ 	.word	0x00000000
        /*0080*/ 	.short	0x0001
        /*0082*/ 	.short	0x0008
        /*0084*/ 	.byte	0x00, 0xf0, 0x21, 0x00


	//----- nvinfo : EIATTR_KPARAM_INFO
	.align		4
.L_1471:
        /*0088*/ 	.byte	0x04, 0x17
        /*008a*/ 	.short	(.L_1473 - .L_1472)
.L_1472:
        /*008c*/ 	.word	0x00000000
        /*0090*/ 	.short	0x0000
        /*0092*/ 	.short	0x0000
        /*0094*/ 	.byte	0x00, 0xf0, 0x21, 0x00


	//----- nvinfo : EIATTR_SPARSE_MMA_MASK
	.align		4
.L_1473:
        /*0098*/ 	.byte	0x03, 0x50
        /*009a*/ 	.short	0x0000


	//----- nvinfo : EIATTR_MAXREG_COUNT
	.align		4
        /*009c*/ 	.byte	0x03, 0x1b
        /*009e*/ 	.short	0x0040


	//----- nvinfo : EIATTR_NUM_BARRIERS
	.align		4
        /*00a0*/ 	.byte	0x02, 0x4c
        /*00a2*/ 	.byte	0x01
	.zero		1


	//----- nvinfo : EIATTR_MERCURY_ISA_VERSION
	.align		4
        /*00a4*/ 	.byte	0x03, 0x5f
        /*00a6*/ 	.short	0x0101


	//----- nvinfo : EIATTR_COOP_GROUP_MASK_REGIDS
	.align		4
        /*00a8*/ 	.byte	0x04, 0x29
        /*00aa*/ 	.short	(.L_1475 - .L_1474)


	//   ....[0]....
.L_1474:
        /*00ac*/ 	.word	0xffffffff


	//   ....[1]....
        /*00b0*/ 	.word	0xffffffff


	//   ....[2]....
        /*00b4*/ 	.word	0xffffffff


	//   ....[3]....
        /*00b8*/ 	.word	0xffffffff


	//   ....[4]....
        /*00bc*/ 	.word	0xffffffff


	//   ....[5]....
        /*00c0*/ 	.word	0xffffffff


	//   ....[6]....
        /*00c4*/ 	.word	0xffffffff


	//   ....[7]....
        /*00c8*/ 	.word	0xffffffff


	//   ....[8]....
        /*00cc*/ 	.word	0xffffffff


	//   ....[9]....
        /*00d0*/ 	.word	0xffffffff


	//   ....[10]....
        /*00d4*/ 	.word	0xffffffff


	//   ....[11]....
        /*00d8*/ 	.word	0xffffffff


	//   ....[12]....
        /*00dc*/ 	.word	0xffffffff


	//   ....[13]....
        /*00e0*/ 	.word	0xffffffff


	//----- nvinfo : EIATTR_COOP_GROUP_INSTR_OFFSETS
	.align		4
.L_1475:
        /*00e4*/ 	.byte	0x04, 0x28
        /*00e6*/ 	.short	(.L_1477 - .L_1476)


	//   ....[0]....
.L_1476:
        /*00e8*/ 	.word	0x00000e60


	//   ....[1]....
        /*00ec*/ 	.word	0x00000e90


	//   ....[2]....
        /*00f0*/ 	.word	0x00000ec0


	//   ....[3]....
        /*00f4*/ 	.word	0x00000ed0


	//   ....[4]....
        /*00f8*/ 	.word	0x00001350


	//   ....[5]....
        /*00fc*/ 	.word	0x00001360


	//   ....[6]....
        /*0100*/ 	.word	0x00001390


	//   ....[7]....
        /*0104*/ 	.word	0x000013a0


	//   ....[8]....
        /*0108*/ 	.word	0x000013d0


	//   ....[9]....
        /*010c*/ 	.word	0x000013f0


	//   ....[10]....
        /*0110*/ 	.word	0x00001420


	//   ....[11]....
        /*0114*/ 	.word	0x00001430


	//   ....[12]....
        /*0118*/ 	.word	0x00001480


	//   ....[13]....
        /*011c*/ 	.word	0x000014b0


	//----- nvinfo : EIATTR_EXIT_INSTR_OFFSETS
	.align		4
.L_1477:
        /*0120*/ 	.byte	0x04, 0x1c
        /*0122*/ 	.short	(.L_1479 - .L_1478)


	//   ....[0]....
.L_1478:
        /*0124*/ 	.word	0x00000080


	//   ....[1]....
        /*0128*/ 	.word	0x00002460


	//----- nvinfo : EIATTR_MAX_THREADS
	.align		4
.L_1479:
        /*012c*/ 	.byte	0x04, 0x05
        /*012e*/ 	.short	(.L_1481 - .L_1480)
.L_1480:
        /*0130*/ 	.word	0x00000140
        /*0134*/ 	.word	0x00000001
        /*0138*/ 	.word	0x00000001


	//----- nvinfo : EIATTR_CRS_STACK_SIZE
	.align		4
.L_1481:
        /*013c*/ 	.byte	0x04, 0x1e
        /*013e*/ 	.short	(.L_1483 - .L_1482)
.L_1482:
        /*0140*/ 	.word	0x00000000


	//----- nvinfo : EIATTR_CBANK_PARAM_SIZE
	.align		4
.L_1483:
        /*0144*/ 	.byte	0x03, 0x19
        /*0146*/ 	.short	0x0048


	//----- nvinfo : EIATTR_PARAM_CBANK
	.align		4
        /*0148*/ 	.byte	0x04, 0x0a
        /*014a*/ 	.short	(.L_1485 - .L_1484)
	.align		4
.L_1484:
        /*014c*/ 	.word	index@(.nv.constant0._ZN13group_norm_v214gn_cuda_kernelI13__nv_bfloat16Li320ELi3ELi16ELi40ELi1024ELb1ELi16ELi320ELi320ELi4ELb1ELi5ELb0ELb0ENS_16CompileConditionILi900EEEEEvPT_PKS4_S7_S7_flPfS8_Pj)
        /*0150*/ 	.short	0x0210
        /*0152*/ 	.short	0x0048


	//----- nvinfo : EIATTR_SW_WAR
	.align		4
.L_1485:
        /*0154*/ 	.byte	0x04, 0x36
        /*0156*/ 	.short	(.L_1487 - .L_1486)
.L_1486:
        /*0158*/ 	.word	0x00000008
.L_1487:


//--------------------- .nv.info._ZN13group_norm_v214gn_cuda_kernelI13__nv_bfloat16Li320ELi1ELi16ELi40ELi1024ELb1ELi32ELi320ELi320ELi4ELb1ELi4ELb0ELb0ENS_16CompileConditionILi900EEEEEvPT_PKS4_S7_S7_flPfS8_Pj --------------------------
	.section	.nv.info._ZN13group_norm_v214gn_cuda_kernelI13__nv_bfloat16Li320ELi1ELi16ELi40ELi1024ELb1ELi32ELi320ELi320ELi4ELb1ELi4ELb0ELb0ENS_16CompileConditionILi900EEEEEvPT_PKS4_S7_S7_flPfS8_Pj,"",@"SHT_CUDA_INFO"
	.sectionflags	@""
	.align	4


	//----- nvinfo : EIATTR_CUDA_API_VERSION
	.align		4
        /*0000*/ 	.byte	0x04, 0x37
        /*0002*/ 	.short	(.L_1489 - .L_1488)
.L_1488:
        /*0004*/ 	.word	0x00000082


	//----- nvinfo : EIATTR_KPARAM_INFO
	.align		4
.L_1489:
        /*0008*/ 	.byte	0x04, 0x17
        /*000a*/ 	.short	(.L_1491 - .L_1490)
.L_1490:
        /*000c*/ 	.word	0x00000000
        /*0010*/ 	.short	0x0008
        /*0012*/ 	.short	0x0040
        /*0014*/ 	.byte	0x00, 0xf0, 0x21, 0x00


	//----- nvinfo : EIATTR_KPARAM_INFO
	.align		4
.L_1491:
        /*0018*/ 	.byte	0x04, 0x17
        /*001a*/ 	.short	(.L_1493 - .L_1492)
.L_1492:
        /*001c*/ 	.word	0x00000000
        /*0020*/ 	.short	0x0007
        /*0022*/ 	.short	0x0038
        /*0024*/ 	.byte	0x00, 0xf0, 0x21, 0x00


	//----- nvinfo : EIATTR_KPARAM_INFO
	.align		4
.L_1493:
        /*0028*/ 	.byte	0x04, 0x17
        /*002a*/ 	.short	(.L_1495 - .L_1494)
.L_1494:
        /*002c*/ 	.word	0x00000000
        /*0030*/ 	.short	0x0006
        /*0032*/ 	.short	0x0030
        /*0034*/ 	.byte	0x00, 0xf0, 0x21, 0x00


	//----- nvinfo : EIATTR_KPARAM_INFO
	.align		4
.L_1495:
        /*0038*/ 	.byte	0x04, 0x17
        /*003a*/ 	.short	(.L_1497 - .L_1496)
.L_1496:
        /*003c*/ 	.word	0x00000000
        /*0040*/ 	.short	0x0005
        /*0042*/ 	.short	0x0028
        /*0044*/ 	.byte	0x00, 0xf0, 0x21, 0x00


	//----- nvinfo : EIATTR_KPARAM_INFO
	.align		4
.L_1497:
        /*0048*/ 	.byte	0x04, 0x17
        /*004a*/ 	.short	(.L_1499 - .L_1498)
.L_1498:
        /*004c*/ 	.word	0x00000000
        /*0050*/ 	.short	0x0004
        /*0052*/ 	.short	0x0020
        /*0054*/ 	.byte	0x00, 0xf0, 0x11, 0x00


	//----- nvinfo : EIATTR_KPARAM_INFO
	.align		4
.L_1499:
        /*0058*/ 	.byte	0x04, 0x17
        /*005a*/ 	.short	(.L_1501 - .L_1500)
.L_1500:
        /*005c*/ 	.word	0x00000000
        /*0060*/ 	.short	0x0003
        /*0062*/ 	.short	0x0018
        /*0064*/ 	.byte	0x00, 0xf0, 0x21, 0x00


	//----- nvinfo : EIATTR_KPARAM_INFO
	.align		4
.L_1501:
        /*0068*/ 	.byte	0x04, 0x17
        /*006a*/ 	.short	(.L_1503 - .L_1502)
.L_1502:
        /*006c*/ 	.word	0x00000000
        /*0070*/ 	.short	0x0002
        /*0072*/ 	.short	0x0010
        /*0074*/ 	.byte	0x00, 0xf0, 0x21, 0x00


	//----- nvinfo : EIATTR_KPARAM_INFO
	.align		4
.L_1503:
        /*0078*/ 	.byte	0x04, 0x17
        /*007a*/ 	.short	(.L_1505 - .L_1504)
.L_1504:
        /*007c*/ 	.word	0x00000000
        /*0080*/ 	.short	0x0001
        /*0082*/ 	.short	0x0008
        /*0084*/ 	.byte	0x00, 0xf0, 0x21, 0x00


	//----- nvinfo : EIATTR_KPARAM_INFO
	.align		4
.L_1505:
        /*0088*/ 	.byte	0x04, 0x17
        /*008a*/ 	.short	(.L_1507 - .L_1506)
.L_1506:
        /*008c*/ 	.word	0x00000000
        /*0090*/ 	.short	0x0000
        /*0092*/ 	.short	0x0000
        /*0094*/ 	.byte	0x00, 0xf0, 0x21, 0x00


	//----- nvinfo : EIATTR_SPARSE_MMA_MASK
	.align		4
.L_1507:
        /*0098*/ 	.byte	0x03, 0x50
        /*009a*/ 	.short	0x0000


	//----- nvinfo : EIATTR_MAXREG_COUNT
	.align		4
        /*009c*/ 	.byte	0x03, 0x1b
        /*009e*/ 	.short	0x00a8


	//----- nvinfo : EIATTR_NUM_BARRIERS
	.align		4
        /*00a0*/ 	.byte	0x02, 0x4c
        /*00a2*/ 	.byte	0x01
	.zero		1


	//----- nvinfo : EIATTR_MERCURY_ISA_VERSION
	.align		4
        /*00a4*/ 	.byte	0x03, 0x5f
        /*00a6*/ 	.short	0x0101


	//----- nvinfo : EIATTR_COOP_GROUP_MASK_REGIDS
	.align		4
        /*00a8*/ 	.byte	0x04, 0x29
        /*00aa*/ 	.short	(.L_1509 - .L_1508)


	//   ....[0]....
.L_1508:
        /*00ac*/ 	.word	0xffffffff


	//   ....[1]....
        /*00b0*/ 	.word	0xffffffff


	//   ....[2]....
        /*00b4*/ 	.word	0xffffffff


	//   ....[3]....
        /*00b8*/ 	.word	0xffffffff


	//   ....[4]....
        /*00bc*/ 	.word	0xffffffff


	//   ....[5]....
        /*00c0*/ 	.word	0xffffffff


	//   ....[6]....
        /*00c4*/ 	.word	0xffffffff


	//   ....[7]....
        /*00c8*/ 	.word	0xffffffff


	//   ....[8]....
        /*00cc*/ 	.word	0xffffffff


	//   ....[9]....
        /*00d0*/ 	.word	0xffffffff


	//   ....[10]....
        /*00d4*/ 	.word	0xffffffff


	//   ....[11]....
        /*00d8*/ 	.word	0xffffffff


	//   ....[12]....
        /*00dc*/ 	.word	0xffffffff


	//   ....[13]....
        /*00e0*/ 	.word	0xffffffff


	//----- nvinfo : EIATTR_COOP_GROUP_INSTR_OFFSETS
	.align		4
.L_1509:
        /*00e4*/ 	.byte	0x04, 0x28
        /*00e6*/ 	.short	(.L_1511 - .L_1510)


	//   ....[0]....
.L_1510:
        /*00e8*/ 	.word	0x00001350


	//   ....[1]....
        /*00ec*/ 	.word	0x00001380


	//   ....[2]....
        /*00f0*/ 	.word	0x000013e0


	//   ....[3]....
        /*00f4*/ 	.word	0x00001400


	//   ....[4]....
        /*00f8*/ 	.word	0x00001770


	//   ....[5]....
        /*00fc*/ 	.word	0x00001780


	//   ....[6]....
        /*0100*/ 	.word	0x000017a0


	//   ....[7]....
        /*0104*/ 	.word	0x000017c0


	//   ....[8]....
        /*0108*/ 	.word	0x000017e0


	//   ....[9]....
        /*010c*/ 	.word	0x00001800


	//   ....[10]....
        /*0110*/ 	.word	0x00001820


	//   ....[11]....
        /*0114*/ 	.word	0x00001840


	//   ....[12]....
        /*0118*/ 	.word	0x00001860


	//   ....[13]....
        /*011c*/ 	.word	0x00001880


	//----- nvinfo : EIATTR_EXIT_INSTR_OFFSETS
	.align		4
.L_1511:
        /*0120*/ 	.byte	0x04, 0x1c
        /*0122*/ 	.short	(.L_1513 - .L_1512)


	//   ....[0]....
.L_1512:
        /*0124*/ 	.word	0x00000060


	//   ....[1]....
        /*0128*/ 	.word	0x00003170


	//----- nvinfo : EIATTR_MAX_THREADS
	.align		4
.L_1513:
        /*012c*/ 	.byte	0x04, 0x05
        /*012e*/ 	.short	(.L_1515 - .L_1514)
.L_1514:
        /*0130*/ 	.word	0x00000140
        /*0134*/ 	.word	0x00000001
        /*0138*/ 	.word	0x00000001


	//----- nvinfo : EIATTR_CRS_STACK_SIZE
	.align		4
.L_1515:
        /*013c*/ 	.byte	0x04, 0x1e
        /*013e*/ 	.short	(.L_1517 - .L_1516)
.L_1516:
        /*0140*/ 	.word	0x00000000


	//----- nvinfo : EIATTR_CBANK_PARAM_SIZE
	.align		4
.L_1517:
        /*0144*/ 	.byte	0x03, 0x19
        /*0146*/ 	.short	0x0048


	//----- nvinfo : EIATTR_PARAM_CBANK
	.align		4
        /*0148*/ 	.byte	0x04, 0x0a
        /*014a*/ 	.short	(.L_1519 - .L_1518)
	.align		4
.L_1518:
        /*014c*/ 	.word	index@(.nv.constant0._ZN13group_norm_v214gn_cuda_kernelI13__nv_bfloat16Li320ELi1ELi16ELi40ELi1024ELb1ELi32ELi320ELi320ELi4ELb1ELi4ELb0ELb0ENS_16CompileConditionILi900EEEEEvPT_PKS4_S7_S7_flPfS8_Pj)
        /*0150*/ 	.short	0x0210
        /*0152*/ 	.short	0x0048


	//----- nvinfo : EIATTR_SW_WAR
	.align		4
.L_1519:
        /*0154*/ 	.byte	0x04, 0x36
        /*0156*/ 	.short	(.L_1521 - .L_1520)
.L_1520:
        /*0158*/ 	.word	0x00000008
.L_1521:


//--------------------- .nv.info._ZN13group_norm_v214gn_cuda_kernelI13__nv_bfloat16Li320ELi3ELi16ELi40ELi1024ELb1ELi32ELi320ELi320ELi4ELb1ELi10ELb0ELb0ENS_16CompileConditionILi900EEEEEvPT_PKS4_S7_S7_flPfS8_Pj --------------------------
	.section	.nv.info._ZN13group_norm_v214gn_cuda_kernelI13__nv_bfloat16Li320ELi3ELi16ELi40ELi1024ELb1ELi32ELi320ELi320ELi4ELb1ELi10ELb0ELb0ENS_16CompileConditionILi900EEEEEvPT_PKS4_S7_S7_flPfS8_Pj,"",@"SHT_CUDA_INFO"
	.sectionflags	@""
	.align	4


	//----- nvinfo : EIATTR_CUDA_API_VERSION
	.align		4
        /*0000*/ 	.byte	0x04, 0x37
        /*0002*/ 	.short	(.L_1523 - .L_1522)
.L_1522:
        /*0004*/ 	.word	0x00000082


	//----- nvinfo : EIATTR_KPARAM_INFO
	.align		4
.L_1523:
        /*0008*/ 	.byte	0x04, 0x17
        /*000a*/ 	.short	(.L_1525 - .L_1524)
.L_1524:
        /*000c*/ 	.word	0x00000000
        /*0010*/ 	.short	0x0008
        /*0012*/ 	.short	0x0040
        /*0014*/ 	.byte	0x00, 0xf0, 0x21, 0x00


	//----- nvinfo : EIATTR_KPARAM_INFO
	.align		4
.L_1525:
        /*0018*/ 	.byte	0x04, 0x17
        /*001a*/ 	.short	(.L_1527 - .L_1526)
.L_1526:
        /*001c*/ 	.word	0x00000000
        /*0020*/ 	.short	0x0007
        /*0022*/ 	.short	0x0038
        /*0024*/ 	.byte	0x00, 0xf0, 0x21, 0x00


	//----- nvinfo : EIATTR_KPARAM_INFO
	.align		4
.L_1527:
        /*0028*/ 	.byte	0x04, 0x17
        /*002a*/ 	.short	(.L_1529 - .L_1528)
.L_1528:
        /*002c*/ 	.word	0x00000000
        /*0030*/ 	.short	0x0006
        /*0032*/ 	.short	0x0030
        /*0034*/ 	.byte	0x00, 0xf0, 0x21, 0x00


	//----- nvinfo : EIATTR_KPARAM_INFO
	.align		4
.L_1529:
        /*0038*/ 	.byte	0x04, 0x17
        /*003a*/ 	.short	(.L_1531 - .L_1530)
.L_1530:
        /*003c*/ 	.word	0x00000000
        /*0040*/ 	.short	0x0005
        /*0042*/ 	.short	0x0028
        /*0044*/ 	.byte	0x00, 0xf0, 0x21, 0x00


	//----- nvinfo : EIATTR_KPARAM_INFO
	.align		4
.L_1531:
        /*0048*/ 	.byte	0x04, 0x17
        /*004a*/ 	.short	(.L_1533 - .L_1532)
.L_1532:
        /*004c*/ 	.word	0x00000000
        /*0050*/ 	.short	0x0004
        /*0052*/ 	.short	0x0020
        /*0054*/ 	.byte	0x00, 0xf0, 0x11, 0x00


	//----- nvinfo : EIATTR_KPARAM_INFO
	.align		4
.L_1533:
        /*0058*/ 	.byte	0x04, 0x17
        /*005a*/ 	.short	(.L_1535 - .L_1534)
.L_1534:
        /*005c*/ 	.word	0x00000000
        /*0060*/ 	.short	0x0003
        /*0062*/ 	.short	0x0018
        /*0064*/ 	.byte	0x00, 0xf0, 0x21, 0x00


	//----- nvinfo : EIATTR_KPARAM_INFO
	.align		4
.L_1535:
        /*0068*/ 	.byte	0x04, 0x17
        /*006a*/ 	.short	(.L_1537 - .L_1536)
.L_1536:
        /*006c*/ 	.word	0x00000000
        /*0070*/ 	.short	0x0002
        /*0072*/ 	.short	0x0010
        /*0074*/ 	.byte	0x00, 0xf0, 0x21, 0x00


	//----- nvinfo : EIATTR_KPARAM_INFO
	.align		4
.L_1537:
        /*0078*/ 	.byte	0x04, 0x17
        /*007a*/ 	.short	(.L_1539 - .L_1538)
.L_1538:
        /*007c*/ 	.word	0x00000000
        /*0080*/ 	.short	0x0001
        /*0082*/ 	.short	0x0008
        /*0084*/ 	.byte	0x00, 0xf0, 0x21, 0x00


	//----- nvinfo : EIATTR_KPARAM_INFO
	.align		4
.L_1539:
        /*0088*/ 	.byte	0x04, 0x17
        /*008a*/ 	.short	(.L_1541 - .L_1540)
.L_1540:
        /*008c*/ 	.word	0x00000000
        /*0090*/ 	.short	0x0000
        /*0092*/ 	.short	0x0000
        /*0094*/ 	.byte	0x00, 0xf0, 0x21, 0x00


	//----- nvinfo : EIATTR_SPARSE_MMA_MASK
	.align		4
.L_1541:
        /*0098*/ 	.byte	0x03, 0x50
        /*009a*/ 	.short	0x0000


	//----- nvinfo : EIATTR_MAXREG_COUNT
	.align		4
        /*009c*/ 	.byte	0x03, 0x1b
        /*009e*/ 	.short	0x0040


	//----- nvinfo : EIATTR_NUM_BARRIERS
	.align		4
        /*00a0*/ 	.byte	0x02, 0x4c
        /*00a2*/ 	.byte	0x01
	.zero		1


	//----- nvinfo : EIATTR_ANNOTATIONS
	.align		4
        /*00a4*/ 	.byte	0x04, 0x55
        /*00a6*/ 	.short	(.L_1543 - .L_1542)


	//   ....[0]....
.L_1542:
        /* <DEDUP_REMOVED lines=18> */


	//----- nvinfo : EIATTR_MERCURY_ISA_VERSION
	.align		4
.L_1543:
        /*01b8*/ 	.byte	0x03, 0x5f
        /*01ba*/ 	.short	0x0101


	//----- nvinfo : EIATTR_COOP_GROUP_MASK_REGIDS
	.align		4
        /*01bc*/ 	.byte	0x04, 0x29
        /*01be*/ 	.short	(.L_1545 - .L_1544)


	//   ....[0]....
.L_1544:
        /*01c0*/ 	.word	0xffffffff


	//   ....[1]....
        /*01c4*/ 	.word	0xffffffff


	//   ....[2]....
        /*01c8*/ 	.word	0xffffffff


	//   ....[3]....
        /*01cc*/ 	.word	0xffffffff


	//   ....[4]....
        /*01d0*/ 	.word	0xffffffff


	//   ....[5]....
        /*01d4*/ 	.word	0xffffffff


	//   ....[6]....
        /*01d8*/ 	.word	0xffffffff


	//   ....[7]....
        /*01dc*/ 	.word	0xffffffff


	//   ....[8]....
        /*01e0*/ 	.word	0xffffffff


	//   ....[9]....
        /*01e4*/ 	.word	0xffffffff


	//   ....[10]....
        /*01e8*/ 	.word	0xffffffff


	//   ....[11]....
        /*01ec*/ 	.word	0xffffffff


	//   ....[12]....
        /*01f0*/ 	.word	0xffffffff


	//   ....[13]....
        /*01f4*/ 	.word	0xffffffff


	//----- nvinfo : EIATTR_COOP_GROUP_INSTR_OFFSETS
	.align		4
.L_1545:
        /*01f8*/ 	.byte	0x04, 0x28
        /*01fa*/ 	.short	(.L_1547 - .L_1546)


	//   ....[0]....
.L_1546:
        /*01fc*/ 	.word	0x00001440


	//   ....[1]....
        /*0200*/ 	.word	0x00001460


	//   ....[2]....
        /*0204*/ 	.word	0x00001500


	//   ....[3]....
        /*0208*/ 	.word	0x00001530


	//   ....[4]....
        /*020c*/ 	.word	0x00001a20


	//   ....[5]....
        /*0210*/ 	.word	0x00001a40


	//   ....[6]....
        /*0214*/ 	.word	0x00001a60


	//   ....[7]....
        /*0218*/ 	.word	0x00001a80


	//   ....[8]....
        /*021c*/ 	.word	0x00001aa0


	//   ....[9]....
        /*0220*/ 	.word	0x00001ac0


	//   ....[10]....
        /*0224*/ 	.word	0x00001ae0


	//   ....[11]....
        /*0228*/ 	.word	0x00001b00


	//   ....[12]....
        /*022c*/ 	.word	0x00001b20


	//   ....[13]....
        /*0230*/ 	.word	0x00001b40


	//----- nvinfo : EIATTR_EXIT_INSTR_OFFSETS
	.align		4
.L_1547:
        /*0234*/ 	.byte	0x04, 0x1c
        /*0236*/ 	.short	(.L_1549 - .L_1548)


	//   ....[0]....
.L_1548:
        /*0238*/ 	.word	0x00000070


	//   ....[1]....
        /*023c*/ 	.word	0x00003480


	//----- nvinfo : EIATTR_MAX_THREADS
	.align		4
.L_1549:
        /*0240*/ 	.byte	0x04, 0x05
        /*0242*/ 	.short	(.L_1551 - .L_1550)
.L_1550:
        /*0244*/ 	.word	0x00000140
        /*0248*/ 	.word	0x00000001
        /*024c*/ 	.word	0x00000001


	//----- nvinfo : EIATTR_CRS_STACK_SIZE
	.align		4
.L_1551:
        /*0250*/ 	.byte	0x04, 0x1e
        /*0252*/ 	.short	(.L_1553 - .L_1552)
.L_1552:
        /*0254*/ 	.word	0x00000000


	//----- nvinfo : EIATTR_CBANK_PARAM_SIZE
	.align		4
.L_1553:
        /*0258*/ 	.byte	0x03, 0x19
        /*025a*/ 	.short	0x0048


	//----- nvinfo : EIATTR_PARAM_CBANK
	.align		4
        /*025c*/ 	.byte	0x04, 0x0a
        /*025e*/ 	.short	(.L_1555 - .L_1554)
	.align		4
.L_1554:
        /*0260*/ 	.word	index@(.nv.constant0._ZN13group_norm_v214gn_cuda_kernelI13__nv_bfloat16Li320ELi3ELi16ELi40ELi1024ELb1ELi32ELi320ELi320ELi4ELb1ELi10ELb0ELb0ENS_16CompileConditionILi900EEEEEvPT_PKS4_S7_S7_flPfS8_Pj)
        /*0264*/ 	.short	0x0210
        /*0266*/ 	.short	0x0048


	//----- nvinfo : EIATTR_SW_WAR
	.align		4
.L_1555:
        /*0268*/ 	.byte	0x04, 0x36
        /*026a*/ 	.short	(.L_1557 - .L_1556)
.L_1556:
        /*026c*/ 	.word	0x00000008
.L_1557:


//--------------------- .nv.info._ZN13group_norm_v214gn_cuda_kernelI13__nv_bfloat16Li320ELi1ELi16ELi40ELi1024ELb1ELi64ELi320ELi320ELi4ELb1ELi9ELb0ELb0ENS_16CompileConditionILi900EEEEEvPT_PKS4_S7_S7_flPfS8_Pj --------------------------
	.section	.nv.info._ZN13group_norm_v214gn_cuda_kernelI13__nv_bfloat16Li320ELi1ELi16ELi40ELi1024ELb1ELi64ELi320ELi320ELi4ELb1ELi9ELb0ELb0ENS_16CompileConditionILi900EEEEEvPT_PKS4_S7_S7_flPfS8_Pj,"",@"SHT_CUDA_INFO"
	.sectionflags	@""
	.align	4


	//----- nvinfo : EIATTR_CUDA_API_VERSION
	.align		4
        /*0000*/ 	.byte	0x04, 0x37
        /*0002*/ 	.short	(.L_1559 - .L_1558)
.L_1558:
        /*0004*/ 	.word	0x00000082


	//----- nvinfo : EIATTR_KPARAM_INFO
	.align		4
.L_1559:
        /*0008*/ 	.byte	0x04, 0x17
        /*000a*/ 	.short	(.L_1561 - .L_1560)
.L_1560:
        /*000c*/ 	.word	0x00000000
        /*0010*/ 	.short	0x0008
        /*0012*/ 	.short	0x0040
        /*0014*/ 	.byte	0x00, 0xf0, 0x21, 0x00


	//----- nvinfo : EIATTR_KPARAM_INFO
	.align		4
.L_1561:
        /*0018*/ 	.byte	0x04, 0x17
        /*001a*/ 	.short	(.L_1563 - .L_1562)
.L_1562:
        /*001c*/ 	.word	0x00000000
        /*0020*/ 	.short	0x0007
        /*0022*/ 	.short	0x0038
        /*0024*/ 	.byte	0x00, 0xf0, 0x21, 0x00


	//----- nvinfo : EIATTR_KPARAM_INFO
	.align		4
.L_1563:
        /*0028*/ 	.byte	0x04, 0x17
        /*002a*/ 	.short	(.L_1565 - .L_1564)
.L_1564:
        /*002c*/ 	.word	0x00000000
        /*0030*/ 	.short	0x0006
        /*0032*/ 	.short	0x0030
        /*0034*/ 	.byte	0x00, 0xf0, 0x21, 0x00


	//----- nvinfo : EIATTR_KPARAM_INFO
	.align		4
.L_1565:
        /*0038*/ 	.byte	0x04, 0x17
        /*003a*/ 	.short	(.L_1567 - .L_1566)
.L_1566:
        /*003c*/ 	.word	0x00000000
        /*0040*/ 	.short	0x0005
        /*0042*/ 	.short	0x0028
        /*0044*/ 	.byte	0x00, 0xf0, 0x21, 0x00


	//----- nvinfo : EIATTR_KPARAM_INFO
	.align		4
.L_1567:
        /*0048*/ 	.byte	0x04, 0x17
        /*004a*/ 	.short	(.L_1569 - .L_1568)
.L_1568:
        /*004c*/ 	.word	0x00000000
        /*0050*/ 	.short	0x0004
        /*0052*/ 	.short	0x0020
        /*0054*/ 	.byte	0x00, 0xf0, 0x11, 0x00


	//----- nvinfo : EIATTR_KPARAM_INFO
	.align		4
.L_1569:
        /*0058*/ 	.byte	0x04, 0x17
        /*005a*/ 	.short	(.L_1571 - .L_1570)
.L_1570:
        /*005c*/ 	.word	0x00000000
        /*0060*/ 	.short	0x0003
        /*0062*/ 	.short	0x0018
        /*0064*/ 	.byte	0x00, 0xf0, 0x21, 0x00


	//----- nvinfo : EIATTR_KPARAM_INFO
	.align		4
.L_1571:
        /*0068*/ 	.byte	0x04, 0x17
        /*006a*/ 	.short	(.L_1573 - .L_1572)
.L_1572:
        /*006c*/ 	.word	0x00000000
        /*0070*/ 	.short	0x0002
        /*0072*/ 	.short	0x0010
        /*0074*/ 	.byte	0x00, 0xf0, 0x21, 0x00


	//----- nvinfo : EIATTR_KPARAM_INFO
	.align		4
.L_1573:
        /*0078*/ 	.byte	0x04, 0x17
        /*007a*/ 	.short	(.L_1575 - .L_1574)
.L_1574:
        /*007c*/ 	.word	0x00000000
        /*0080*/ 	.short	0x0001
        /*0082*/ 	.short	0x0008
        /*0084*/ 	.byte	0x00, 0xf0, 0x21, 0x00


	//----- nvinfo : EIATTR_KPARAM_INFO
	.align		4
.L_1575:
        /*0088*/ 	.byte	0x04, 0x17
        /*008a*/ 	.short	(.L_1577 - .L_1576)
.L_1576:
        /*008c*/ 	.word	0x00000000
        /*0090*/ 	.short	0x0000
        /*0092*/ 	.short	0x0000
        /*0094*/ 	.byte	0x00, 0xf0, 0x21, 0x00


	//----- nvinfo : EIATTR_SPARSE_MMA_MASK
	.align		4
.L_1577:
        /*0098*/ 	.byte	0x03, 0x50
        /*009a*/ 	.short	0x0000


	//----- nvinfo : EIATTR_MAXREG_COUNT
	.align		4
        /*009c*/ 	.byte	0x03, 0x1b
        /*009e*/ 	.short	0x00a8


	//----- nvinfo : EIATTR_NUM_BARRIERS
	.align		4
        /*00a0*/ 	.byte	0x02, 0x4c
        /*00a2*/ 	.byte	0x01
	.zero		1


	//----- nvinfo : EIATTR_MERCURY_ISA_VERSION
	.align		4
        /*00a4*/ 	.byte	0x03, 0x5f
        /*00a6*/ 	.short	0x0101


	//----- nvinfo : EIATTR_COOP_GROUP_MASK_REGIDS
	.align		4
        /*00a8*/ 	.byte	0x04, 0x29
        /*00aa*/ 	.short	(.L_1579 - .L_1578)


	//   ....[0]....
.L_1578:
        /*00ac*/ 	.word	0xffffffff


	//   ....[1]....
        /*00b0*/ 	.word	0xffffffff


	//   ....[2]....
        /*00b4*/ 	.word	0xffffffff


	//   ....[3]....
        /*00b8*/ 	.word	0xffffffff


	//   ....[4]....
        /*00bc*/ 	.word	0xffffffff


	//   ....[5]....
        /*00c0*/ 	.word	0xffffffff


	//   ....[6]....
        /*00c4*/ 	.word	0xffffffff


	//   ....[7]....
        /*00c8*/ 	.word	0xffffffff


	//   ....[8]....
        /*00cc*/ 	.word	0xffffffff


	//   ....[9]....
        /*00d0*/ 	.word	0xffffffff


	//   ....[10]....
        /*00d4*/ 	.word	0xffffffff


	//   ....[11]....
        /*00d8*/ 	.word	0xffffffff


	//----- nvinfo : EIATTR_COOP_GROUP_INSTR_OFFSETS
	.align		4
.L_1579:
        /*00dc*/ 	.byte	0x04, 0x28
        /*00de*/ 	.short	(.L_1581 - .L_1580)


	//   ....[0]....
.L_1580:
        /*00e0*/ 	.word	0x000020c0


	//   ....[1]....
        /*00e4*/ 	.word	0x00002100


	//   ....[2]....
        /*00e8*/ 	.word	0x00002140


	//   ....[3]....
        /*00ec*/ 	.word	0x00002150


	//   ....[4]....
        /*00f0*/ 	.word	0x000023f0


	//   ....[5]....
        /*00f4*/ 	.word	0x00002430


	//   ....[6]....
        /*00f8*/ 	.word	0x00002520


	//   ....[7]....
        /*00fc*/ 	.word	0x00002550


	//   ....[8]....
        /*0100*/ 	.word	0x00002640


	//   ....[9]....
        /*0104*/ 	.word	0x00002660


	//   ....[10]....
        /*0108*/ 	.word	0x000026a0


	//   ....[11]....
        /*010c*/ 	.word	0x000026c0


	//----- nvinfo : EIATTR_EXIT_INSTR_OFFSETS
	.align		4
.L_1581:
        /*0110*/ 	.byte	0x04, 0x1c
        /*0112*/ 	.short	(.L_1583 - .L_1582)


	//   ....[0]....
.L_1582:
        /*0114*/ 	.word	0x00000070


	//   ....[1]....
        /*0118*/ 	.word	0x00005640


	//----- nvinfo : EIATTR_MAX_THREADS
	.align		4
.L_1583:
        /*011c*/ 	.byte	0x04, 0x05
        /*011e*/ 	.short	(.L_1585 - .L_1584)
.L_1584:
        /*0120*/ 	.word	0x00000140
        /*0124*/ 	.word	0x00000001
        /*0128*/ 	.word	0x00000001


	//----- nvinfo : EIATTR_CRS_STACK_SIZE
	.align		4
.L_1585:
        /*012c*/ 	.byte	0x04, 0x1e
        /*012e*/ 	.short	(.L_1587 - .L_1586)
.L_1586:
        /*0130*/ 	.word	0x00000000


	//----- nvinfo : EIATTR_CBANK_PARAM_SIZE
	.align		4
.L_1587:
        /*0134*/ 	.byte	0x03, 0x19
        /*0136*/ 	.short	0x0048


	//----- nvinfo : EIATTR_PARAM_CBANK
	.align		4
        /*0138*/ 	.byte	0x04, 0x0a
        /*013a*/ 	.short	(.L_1589 - .L_1588)
	.align		4
.L_1588:
        /*013c*/ 	.word	index@(.nv.constant0._ZN13group_norm_v214gn_cuda_kernelI13__nv_bfloat16Li320ELi1ELi16ELi40ELi1024ELb1ELi64ELi320ELi320ELi4ELb1ELi9ELb0ELb0ENS_16CompileConditionILi900EEEEEvPT_PKS4_S7_S7_flPfS8_Pj)
        /*0140*/ 	.short	0x0210
        /*0142*/ 	.short	0x0048


	//----- nvinfo : EIATTR_SW_WAR
	.align		4
.L_1589:
        /*0144*/ 	.byte	0x04, 0x36
        /*0146*/ 	.short	(.L_1591 - .L_1590)
.L_1590:
        /*0148*/ 	.word	0x00000008
.L_1591:


//--------------------- .nv.info._ZN13group_norm_v214gn_cuda_kernelI13__nv_bfloat16Li320ELi1ELi16ELi40ELi1024ELb1ELi128ELi320ELi320ELi4ELb1ELi18ELb0ELb0ENS_16CompileConditionILi900EEEEEvPT_PKS4_S7_S7_flPfS8_Pj --------------------------
	.section	.nv.info._ZN13group_norm_v214gn_cuda_kernelI13__nv_bfloat16Li320ELi1ELi16ELi40ELi1024ELb1ELi128ELi320ELi320ELi4ELb1ELi18ELb0ELb0ENS_16CompileConditionILi900EEEEEvPT_PKS4_S7_S7_flPfS8_Pj,"",@"SHT_CUDA_INFO"
	.sectionflags	@""
	.align	4


	//----- nvinfo : EIATTR_CUDA_API_VERSION
	.align		4
        /*0000*/ 	.byte	0x04, 0x37
        /*0002*/ 	.short	(.L_1593 - .L_1592)
.L_1592:
        /*0004*/ 	.word	0x00000082


	//----- nvinfo : EIATTR_KPARAM_INFO
	.align		4
.L_1593:
        /*0008*/ 	.byte	0x04, 0x17
        /*000a*/ 	.short	(.L_1595 - .L_1594)
.L_1594:
        /*000c*/ 	.word	0x00000000
        /*0010*/ 	.short	0x0008
        /*0012*/ 	.short	0x0040
        /*0014*/ 	.byte	0x00, 0xf0, 0x21, 0x00


	//----- nvinfo : EIATTR_KPARAM_INFO
	.align		4
.L_1595:
        /*0018*/ 	.byte	0x04, 0x17
        /*001a*/ 	.short	(.L_1597 - .L_1596)
.L_1596:
        /*001c*/ 	.word	0x00000000
        /*0020*/ 	.short	0x0007
        /*0022*/ 	.short	0x0038
        /*0024*/ 	.byte	0x00, 0xf0, 0x21, 0x00


	//----- nvinfo : EIATTR_KPARAM_INFO
	.align		4
.L_1597:
        /*0028*/ 	.byte	0x04, 0x17
        /*002a*/ 	.short	(.L_1599 - .L_1598)
.L_1598:
        /*002c*/ 	.word	0x00000000
        /*0030*/ 	.short	0x0006
        /*0032*/ 	.short	0x0030
        /*0034*/ 	.byte	0x00, 0xf0, 0x21, 0x00


	//----- nvinfo : EIATTR_KPARAM_INFO
	.align		4
.L_1599:
        /*0038*/ 	.byte	0x04, 0x17
        /*003a*/ 	.short	(.L_1601 - .L_1600)
.L_1600:
        /*003c*/ 	.word	0x00000000
        /*0040*/ 	.short	0x0005
        /*0042*/ 	.short	0x0028
        /*0044*/ 	.byte	0x00, 0xf0, 0x21, 0x00


	//----- nvinfo : EIATTR_KPARAM_INFO
	.align		4
.L_1601:
        /*0048*/ 	.byte	0x04, 0x17
        /*004a*/ 	.short	(.L_1603 - .L_1602)
.L_1602:
        /*004c*/ 	.word	0x00000000
        /*0050*/ 	.short	0x0004
        /*0052*/ 	.short	0x0020
        /*0054*/ 	.byte	0x00, 0xf0, 0x11, 0x00


	//----- nvinfo : EIATTR_KPARAM_INFO
	.align		4
.L_1603:
        /*0058*/ 	.byte	0x04, 0x17
        /*005a*/ 	.short	(.L_1605 - .L_1604)
.L_1604:
        /*005c*/ 	.word	0x00000000
        /*0060*/ 	.short	0x0003
        /*0062*/ 	.short	0x0018
        /*0064*/ 	.byte	0x00, 0xf0, 0x21, 0x00


	//----- nvinfo : EIATTR_KPARAM_INFO
	.align		4
.L_1605:
        /*0068*/ 	.byte	0x04, 0x17
        /*006a*/ 	.short	(.L_1607 - .L_1606)
.L_1606:
        /*006c*/ 	.word	0x00000000
        /*0070*/ 	.short	0x0002
        /*0072*/ 	.short	0x0010
        /*0074*/ 	.byte	0x00, 0xf0, 0x21, 0x00


	//----- nvinfo : EIATTR_KPARAM_INFO
	.align		4
.L_1607:
        /*0078*/ 	.byte	0x04, 0x17
        /*007a*/ 	.short	(.L_1609 - .L_1608)
.L_1608:
        /*007c*/ 	.word	0x00000000
        /*0080*/ 	.short	0x0001
        /*0082*/ 	.short	0x0008
        /*0084*/ 	.byte	0x00, 0xf0, 0x21, 0x00


	//----- nvinfo : EIATTR_KPARAM_INFO
	.align		4
.L_1609:
        /*0088*/ 	.byte	0x04, 0x17
        /*008a*/ 	.short	(.L_1611 - .L_1610)
.L_1610:
        /*008c*/ 	.word	0x00000000
        /*0090*/ 	.short	0x0000
        /*0092*/ 	.short	0x0000
        /*0094*/ 	.byte	0x00, 0xf0, 0x21, 0x00


	//----- nvinfo : EIATTR_SPARSE_MMA_MASK
	.align		4
.L_1611:
        /*0098*/ 	.byte	0x03, 0x50
        /*009a*/ 	.short	0x0000


	//----- nvinfo : EIATTR_MAXREG_COUNT
	.align		4
        /*009c*/ 	.byte	0x03, 0x1b
        /*009e*/ 	.short	0x00a8


	//----- nvinfo : EIATTR_NUM_BARRIERS
	.align		4
        /*00a0*/ 	.byte	0x02, 0x4c
        /*00a2*/ 	.byte	0x01
	.zero		1


	//----- nvinfo : EIATTR_ANNOTATIONS
	.align		4
        /*00a4*/ 	.byte	0x04, 0x55
        /*00a6*/ 	.short	(.L_1613 - .L_1612)


	//   ....[0]....
.L_1612:
        /* <DEDUP_REMOVED lines=101> */


	//----- nvinfo : EIATTR_MERCURY_ISA_VERSION
	.align		4
.L_1613:
        /*06e8*/ 	.byte	0x03, 0x5f
        /*06ea*/ 	.short	0x0101


	//----- nvinfo : EIATTR_COOP_GROUP_MASK_REGIDS
	.align		4
        /*06ec*/ 	.byte	0x04, 0x29
        /*06ee*/ 	.short	(.L_1615 - .L_1614)


	//   ....[0]....
.L_1614:
        /*06f0*/ 	.word	0xffffffff


	//   ....[1]....
        /*06f4*/ 	.word	0xffffffff


	//   ....[2]....
        /*06f8*/ 	.word	0xffffffff


	//   ....[3]....
        /*06fc*/ 	.word	0xffffffff


	//   ....[4]....
        /*0700*/ 	.word	0xffffffff


	//   ....[5]....
        /*0704*/ 	.word	0xffffffff


	//   ....[6]....
        /*0708*/ 	.word	0xffffffff


	//   ....[7]....
        /*070c*/ 	.word	0xffffffff


	//   ....[8]....
        /*0710*/ 	.word	0xffffffff


	//   ....[9]....
        /*0714*/ 	.word	0xffffffff


	//----- nvinfo : EIATTR_COOP_GROUP_INSTR_OFFSETS
	.align		4
.L_1615:
        /*0718*/ 	.byte	0x04, 0x28
        /*071a*/ 	.short	(.L_1617 - .L_1616)


	//   ....[0]....
.L_1616:
        /*071c*/ 	.word	0x00003590


	//   ....[1]....
        /*0720*/ 	.word	0x00003600


	//   ....[2]....
        /*0724*/ 	.word	0x00003660


	//   ....[3]....
        /*0728*/ 	.word	0x00003670


	//   ....[4]....
        /*072c*/ 	.word	0x00003df0


	//   ....[5]....
        /*0730*/ 	.word	0x00003e00


	//   ....[6]....
        /*0734*/ 	.word	0x00003e30


	//   ....[7]....
        /*0738*/ 	.word	0x00003e40


	//   ....[8]....
        /*073c*/ 	.word	0x00003e70


	//   ....[9]....
        /*0740*/ 	.word	0x00003e80


	//----- nvinfo : EIATTR_EXIT_INSTR_OFFSETS
	.align		4
.L_1617:
        /*0744*/ 	.byte	0x04, 0x1c
        /*0746*/ 	.short	(.L_1619 - .L_1618)


	//   ....[0]....
.L_1618:
        /*0748*/ 	.word	0x00000080


	//   ....[1]....
        /*074c*/ 	.word	0x0000a260


	//----- nvinfo : EIATTR_MAX_THREADS
	.align		4
.L_1619:
        /*0750*/ 	.byte	0x04, 0x05
        /*0752*/ 	.short	(.L_1621 - .L_1620)
.L_1620:
        /*0754*/ 	.word	0x00000140
        /*0758*/ 	.word	0x00000001
        /*075c*/ 	.word	0x00000001


	//----- nvinfo : EIATTR_CRS_STACK_SIZE
	.align		4
.L_1621:
        /*0760*/ 	.byte	0x04, 0x1e
        /*0762*/ 	.short	(.L_1623 - .L_1622)
.L_1622:
        /*0764*/ 	.word	0x00000000


	//----- nvinfo : EIATTR_CBANK_PARAM_SIZE
	.align		4
.L_1623:
        /*0768*/ 	.byte	0x03, 0x19
        /*076a*/ 	.short	0x0048


	//----- nvinfo : EIATTR_PARAM_CBANK
	.align		4
        /*076c*/ 	.byte	0x04, 0x0a
        /*076e*/ 	.short	(.L_1625 - .L_1624)
	.align		4
.L_1624:
        /*0770*/ 	.word	index@(.nv.constant0._ZN13group_norm_v214gn_cuda_kernelI13__nv_bfloat16Li320ELi1ELi16ELi40ELi1024ELb1ELi128ELi320ELi320ELi4ELb1ELi18ELb0ELb0ENS_16CompileConditionILi900EEEEEvPT_PKS4_S7_S7_flPfS8_Pj)
        /*0774*/ 	.short	0x0210
        /*0776*/ 	.short	0x0048


	//----- nvinfo : EIATTR_SW_WAR
	.align		4
.L_1625:
        /*0778*/ 	.byte	0x04, 0x36
        /*077a*/ 	.short	(.L_1627 - .L_1626)
.L_1626:
        /*077c*/ 	.word	0x00000008
.L_1627:


//--------------------- .nv.info._ZN13group_norm_v214gn_cuda_kernelI13__nv_bfloat16Li320ELi3ELi16ELi40ELi1024ELb1ELi64ELi320ELi320ELi4ELb1ELi21ELb0ELb0ENS_16CompileConditionILi900EEEEEvPT_PKS4_S7_S7_flPfS8_Pj --------------------------
	.section	.nv.info._ZN13group_norm_v214gn_cuda_kernelI13__nv_bfloat16Li320ELi3ELi16ELi40ELi1024ELb1ELi64ELi320ELi320ELi4ELb1ELi21ELb0ELb0ENS_16CompileConditionILi900EEEEEvPT_PKS4_S7_S7_flPfS8_Pj,"",@"SHT_CUDA_INFO"
	.sectionflags	@""
	.align	4


	//----- nvinfo : EIATTR_CUDA_API_VERSION
	.align		4
        /*0000*/ 	.byte	0x04, 0x37
        /*0002*/ 	.short	(.L_1629 - .L_1628)
.L_1628:
        /*0004*/ 	.word	0x00000082


	//----- nvinfo : EIATTR_KPARAM_INFO
	.align		4
.L_1629:
        /*0008*/ 	.byte	0x04, 0x17
        /*000a*/ 	.short	(.L_1631 - .L_1630)
.L_1630:
        /*000c*/ 	.word	0x00000000
        /*0010*/ 	.short	0x0008
        /*0012*/ 	.short	0x0040
        /*0014*/ 	.byte	0x00, 0xf0, 0x21, 0x00


	//----- nvinfo : EIATTR_KPARAM_INFO
	.align		4
.L_1631:
        /*0018*/ 	.byte	0x04, 0x17
        /*001a*/ 	.short	(.L_1633 - .L_1632)
.L_1632:
        /*001c*/ 	.word	0x00000000
        /*0020*/ 	.short	0x0007
        /*0022*/ 	.short	0x0038
        /*0024*/ 	.byte	0x00, 0xf0, 0x21, 0x00


	//----- nvinfo : EIATTR_KPARAM_INFO
	.align		4
.L_1633:
        /*0028*/ 	.byte	0x04, 0x17
        /*002a*/ 	.short	(.L_1635 - .L_1634)
.L_1634:
        /*002c*/ 	.word	0x00000000
        /*0030*/ 	.short	0x0006
        /*0032*/ 	.short	0x0030
        /*0034*/ 	.byte	0x00, 0xf0, 0x21, 0x00


	//----- nvinfo : EIATTR_KPARAM_INFO
	.align		4
.L_1635:
        /*0038*/ 	.byte	0x04, 0x17
        /*003a*/ 	.short	(.L_1637 - .L_1636)
.L_1636:
        /*003c*/ 	.word	0x00000000
        /*0040*/ 	.short	0x0005
        /*0042*/ 	.short	0x0028
        /*0044*/ 	.byte	0x00, 0xf0, 0x21, 0x00


	//----- nvinfo : EIATTR_KPARAM_INFO
	.align		4
.L_1637:
        /*0048*/ 	.byte	0x04, 0x17
        /*004a*/ 	.short	(.L_1639 - .L_1638)
.L_1638:
        /*004c*/ 	.word	0x00000000
        /*0050*/ 	.short	0x0004
        /*0052*/ 	.short	0x0020
        /*0054*/ 	.byte	0x00, 0xf0, 0x11, 0x00


	//----- nvinfo : EIATTR_KPARAM_INFO
	.align		4
.L_1639:
        /*0058*/ 	.byte	0x04, 0x17
        /*005a*/ 	.short	(.L_1641 - .L_1640)
.L_1640:
        /*005c*/ 	.word	0x00000000
        /*0060*/ 	.short	0x0003
        /*0062*/ 	.short	0x0018
        /*0064*/ 	.byte	0x00, 0xf0, 0x21, 0x00


	//----- nvinfo : EIATTR_KPARAM_INFO
	.align		4
.L_1641:
        /*0068*/ 	.byte	0x04, 0x17
        /*006a*/ 	.short	(.L_1643 - .L_1642)
.L_1642:
        /*006c*/ 	.word	0x00000000
        /*0070*/ 	.short	0x0002
        /*0072*/ 	.short	0x0010
        /*0074*/ 	.byte	0x00, 0xf0, 0x21, 0x00


	//----- nvinfo : EIATTR_KPARAM_INFO
	.align		4
.L_1643:
        /*0078*/ 	.byte	0x04, 0x17
        /*007a*/ 	.short	(.L_1645 - .L_1644)
.L_1644:
        /*007c*/ 	.word	0x00000000
        /*0080*/ 	.short	0x0001
        /*0082*/ 	.short	0x0008
        /*0084*/ 	.byte	0x00, 0xf0, 0x21, 0x00


	//----- nvinfo : EIATTR_KPARAM_INFO
	.align		4
.L_1645:
        /*0088*/ 	.byte	0x04, 0x17
        /*008a*/ 	.short	(.L_1647 - .L_1646)
.L_1646:
        /*008c*/ 	.word	0x00000000
        /*0090*/ 	.short	0x0000
        /*0092*/ 	.short	0x0000
        /*0094*/ 	.byte	0x00, 0xf0, 0x21, 0x00


	//----- nvinfo : EIATTR_SPARSE_MMA_MASK
	.align		4
.L_1647:
        /*0098*/ 	.byte	0x03, 0x50
        /*009a*/ 	.short	0x0000


	//----- nvinfo : EIATTR_MAXREG_COUNT
	.align		4
        /*009c*/ 	.byte	0x03, 0x1b
        /*009e*/ 	.short	0x0040


	//----- nvinfo : EIATTR_NUM_BARRIERS
	.align		4
        /*00a0*/ 	.byte	0x02, 0x4c
        /*00a2*/ 	.byte	0x01
	.zero		1


	//----- nvinfo : EIATTR_ANNOTATIONS
	.align		4
        /*00a4*/ 	.byte	0x04, 0x55
        /*00a6*/ 	.short	(.L_1649 - .L_1648)


	//   ....[0]....
.L_1648:
        /* <DEDUP_REMOVED lines=115> */


	//----- nvinfo : EIATTR_MERCURY_ISA_VERSION
	.align		4
.L_1649:
        /*07c8*/ 	.byte	0x03, 0x5f
        /*07ca*/ 	.short	0x0101


	//----- nvinfo : EIATTR_COOP_GROUP_MASK_REGIDS
	.align		4
        /*07cc*/ 	.byte	0x04, 0x29
        /*07ce*/ 	.short	(.L_1651 - .L_1650)


	//   ....[0]....
.L_1650:
        /*07d0*/ 	.word	0xffffffff


	//   ....[1]....
        /*07d4*/ 	.word	0xffffffff


	//   ....[2]....
        /*07d8*/ 	.word	0xffffffff


	//   ....[3]....
        /*07dc*/ 	.word	0xffffffff


	//   ....[4]....
        /*07e0*/ 	.word	0xffffffff


	//   ....[5]....
        /*07e4*/ 	.word	0xffffffff


	//   ....[6]....
        /*07e8*/ 	.word	0xffffffff


	//   ....[7]....
        /*07ec*/ 	.word	0xffffffff


	//   ....[8]....
        /*07f0*/ 	.word	0xffffffff


	//   ....[9]....
        /*07f4*/ 	.word	0xffffffff


	//   ....[10]....
        /*07f8*/ 	.word	0xffffffff


	//   ....[11]....
        /*07fc*/ 	.word	0xffffffff


	//----- nvinfo : EIATTR_COOP_GROUP_INSTR_OFFSETS
	.align		4
.L_1651:
        /*0800*/ 	.byte	0x04, 0x28
        /*0802*/ 	.short	(.L_1653 - .L_1652)


	//   ....[0]....
.L_1652:
        /*0804*/ 	.word	0x00002080


	//   ....[1]....
        /*0808*/ 	.word	0x000020a0


	//   ....[2]....
        /*080c*/ 	.word	0x000020f0


	//   ....[3]....
        /*0810*/ 	.word	0x00002100


	//   ....[4]....
        /*0814*/ 	.word	0x00002840


	//   ....[5]....
        /*0818*/ 	.word	0x00002860


	//   ....[6]....
        /*081c*/ 	.word	0x00002880


	//   ....[7]....
        /*0820*/ 	.word	0x000028a0


	//   ....[8]....
        /*0824*/ 	.word	0x000028c0


	//   ....[9]....
        /*0828*/ 	.word	0x000028e0


	//   ....[10]....
        /*082c*/ 	.word	0x00002900


	//   ....[11]....
        /*0830*/ 	.word	0x00002920


	//----- nvinfo : EIATTR_EXIT_INSTR_OFFSETS
	.align		4
.L_1653:
        /*0834*/ 	.byte	0x04, 0x1c
        /*0836*/ 	.short	(.L_1655 - .L_1654)


	//   ....[0]....
.L_1654:
        /*0838*/ 	.word	0x00000090


	//   ....[1]....
        /*083c*/ 	.word	0x00006560


	//----- nvinfo : EIATTR_MAX_THREADS
	.align		4
.L_1655:
        /*0840*/ 	.byte	0x04, 0x05
        /*0842*/ 	.short	(.L_1657 - .L_1656)
.L_1656:
        /*0844*/ 	.word	0x00000140
        /*0848*/ 	.word	0x00000001
        /*084c*/ 	.word	0x00000001


	//----- nvinfo : EIATTR_CRS_STACK_SIZE
	.align		4
.L_1657:
        /*0850*/ 	.byte	0x04, 0x1e
        /*0852*/ 	.short	(.L_1659 - .L_1658)
.L_1658:
        /*0854*/ 	.word	0x00000000


	//----- nvinfo : EIATTR_CBANK_PARAM_SIZE
	.align		4
.L_1659:
        /*0858*/ 	.byte	0x03, 0x19
        /*085a*/ 	.short	0x0048


	//----- nvinfo : EIATTR_PARAM_CBANK
	.align		4
        /*085c*/ 	.byte	0x04, 0x0a
        /*085e*/ 	.short	(.L_1661 - .L_1660)
	.align		4
.L_1660:
        /*0860*/ 	.word	index@(.nv.constant0._ZN13group_norm_v214gn_cuda_kernelI13__nv_bfloat16Li320ELi3ELi16ELi40ELi1024ELb1ELi64ELi320ELi320ELi4ELb1ELi21ELb0ELb0ENS_16CompileConditionILi900EEEEEvPT_PKS4_S7_S7_flPfS8_Pj)
        /*0864*/ 	.short	0x0210
        /*0866*/ 	.short	0x0048


	//----- nvinfo : EIATTR_SW_WAR
	.align		4
.L_1661:
        /*0868*/ 	.byte	0x04, 0x36
        /*086a*/ 	.short	(.L_1663 - .L_1662)
.L_1662:
        /*086c*/ 	.word	0x00000008
.L_1663:


//--------------------- .nv.info._ZN13group_norm_v214gn_cuda_kernelI13__nv_bfloat16Li320ELi2ELi16ELi40ELi1024ELb1ELi64ELi320ELi320ELi4ELb1ELi18ELb0ELb0ENS_16CompileConditionILi900EEEEEvPT_PKS4_S7_S7_flPfS8_Pj --------------------------
	.section	.nv.info._ZN13group_norm_v214gn_cuda_kernelI13__nv_bfloat16Li320ELi2ELi16ELi40ELi1024ELb1ELi64ELi320ELi320ELi4ELb1ELi18ELb0ELb0ENS_16CompileConditionILi900EEEEEvPT_PKS4_S7_S7_flPfS8_Pj,"",@"SHT_CUDA_INFO"
	.sectionflags	@""
	.align	4


	//----- nvinfo : EIATTR_CUDA_API_VERSION
	.align		4
        /*0000*/ 	.byte	0x04, 0x37
        /*0002*/ 	.short	(.L_1665 - .L_1664)
.L_1664:
        /*0004*/ 	.word	0x00000082


	//----- nvinfo : EIATTR_KPARAM_INFO
	.align		4
.L_1665:
        /*0008*/ 	.byte	0x04, 0x17
        /*000a*/ 	.short	(.L_1667 - .L_1666)
.L_1666:
        /*000c*/ 	.word	0x00000000
        /*0010*/ 	.short	0x0008
        /*0012*/ 	.short	0x0040
        /*0014*/ 	.byte	0x00, 0xf0, 0x21, 0x00


	//----- nvinfo : EIATTR_KPARAM_INFO
	.align		4
.L_1667:
        /*0018*/ 	.byte	0x04, 0x17
        /*001a*/ 	.short	(.L_1669 - .L_1668)
.L_1668:
        /*001c*/ 	.word	0x00000000
        /*0020*/ 	.short	0x0007
        /*0022*/ 	.short	0x0038
        /*0024*/ 	.byte	0x00, 0xf0, 0x21, 0x00


	//----- nvinfo : EIATTR_KPARAM_INFO
	.align		4
.L_1669:
        /*0028*/ 	.byte	0x04, 0x17
        /*002a*/ 	.short	(.L_1671 - .L_1670)
.L_1670:
        /*002c*/ 	.word	0x00000000
        /*0030*/ 	.short	0x0006
        /*0032*/ 	.short	0x0030
        /*0034*/ 	.byte	0x00, 0xf0, 0x21, 0x00


	//----- nvinfo : EIATTR_KPARAM_INFO
	.align		4
.L_1671:
        /*0038*/ 	.byte	0x04, 0x17
        /*003a*/ 	.short	(.L_1673 - .L_1672)
.L_1672:
        /*003c*/ 	.word	0x00000000
        /*0040*/ 	.short	0x0005
        /*0042*/ 	.short	0x0028
        /*0044*/ 	.byte	0x00, 0xf0, 0x21, 0x00


	//----- nvinfo : EIATTR_KPARAM_INFO
	.align		4
.L_1673:
        /*0048*/ 	.byte	0x04, 0x17
        /*004a*/ 	.short	(.L_1675 - .L_1674)
.L_1674:
        /*004c*/ 	.word	0x00000000
        /*0050*/ 	.short	0x0004
        /*0052*/ 	.short	0x0020
        /*0054*/ 	.byte	0x00, 0xf0, 0x11, 0x00


	//----- nvinfo : EIATTR_KPARAM_INFO
	.align		4
.L_1675:
        /*0058*/ 	.byte	0x04, 0x17
        /*005a*/ 	.short	(.L_1677 - .L_1676)
.L_1676:
        /*005c*/ 	.word	0x00000000
        /*0060*/ 	.short	0x0003
        /*0062*/ 	.short	0x0018
        /*0064*/ 	.byte	0x00, 0xf0, 0x21, 0x00


	//----- nvinfo : EIATTR_KPARAM_INFO
	.align		4
.L_1677:
        /*0068*/ 	.byte	0x04, 0x17
        /*006a*/ 	.short	(.L_1679 - .L_1678)
.L_1678:
        /*006c*/ 	.word	0x00000000
        /*0070*/ 	.short	0x0002
        /*0072*/ 	.short	0x0010
        /*0074*/ 	.byte	0x00, 0xf0, 0x21, 0x00


	//----- nvinfo : EIATTR_KPARAM_INFO
	.align		4
.L_1679:
        /*0078*/ 	.byte	0x04, 0x17
        /*007a*/ 	.short	(.L_1681 - .L_1680)
.L_1680:
        /*007c*/ 	.word	0x00000000
        /*0080*/ 	.short	0x0001
        /*0082*/ 	.short	0x0008
        /*0084*/ 	.byte	0x00, 0xf0, 0x21, 0x00


	//----- nvinfo : EIATTR_KPARAM_INFO
	.align		4
.L_1681:
        /*0088*/ 	.byte	0x04, 0x17
        /*008a*/ 	.short	(.L_1683 - .L_1682)
.L_1682:
        /*008c*/ 	.word	0x00000000
        /*0090*/ 	.short	0x0000
        /*0092*/ 	.short	0x0000
        /*0094*/ 	.byte	0x00, 0xf0, 0x21, 0x00


	//----- nvinfo : EIATTR_SPARSE_MMA_MASK
	.align		4
.L_1683:
        /*0098*/ 	.byte	0x03, 0x50
        /*009a*/ 	.short	0x0000


	//----- nvinfo : EIATTR_MAXREG_COUNT
	.align		4
        /*009c*/ 	.byte	0x03, 0x1b
        /*009e*/ 	.short	0x0060


	//----- nvinfo : EIATTR_NUM_BARRIERS
	.align		4
        /*00a0*/ 	.byte	0x02, 0x4c
        /*00a2*/ 	.byte	0x01
	.zero		1


	//----- nvinfo : EIATTR_ANNOTATIONS
	.align		4
        /*00a4*/ 	.byte	0x04, 0x55
        /*00a6*/ 	.short	(.L_1685 - .L_1684)


	//   ....[0]....
.L_1684:
        /* <DEDUP_REMOVED lines=52> */


	//----- nvinfo : EIATTR_MERCURY_ISA_VERSION
	.align		4
.L_1685:
        /*03d8*/ 	.byte	0x03, 0x5f
        /*03da*/ 	.short	0x0101


	//----- nvinfo : EIATTR_COOP_GROUP_MASK_REGIDS
	.align		4
        /*03dc*/ 	.byte	0x04, 0x29
        /*03de*/ 	.short	(.L_1687 - .L_1686)


	//   ....[0]....
.L_1686:
        /*03e0*/ 	.word	0xffffffff


	//   ....[1]....
        /*03e4*/ 	.word	0xffffffff


	//   ....[2]....
        /*03e8*/ 	.word	0xffffffff


	//   ....[3]....
        /*03ec*/ 	.word	0xffffffff


	//   ....[4]....
        /*03f0*/ 	.word	0xffffffff


	//   ....[5]....
        /*03f4*/ 	.word	0xffffffff


	//   ....[6]....
        /*03f8*/ 	.word	0xffffffff


	//   ....[7]....
        /*03fc*/ 	.word	0xffffffff


	//   ....[8]....
        /*0400*/ 	.word	0xffffffff


	//   ....[9]....
        /*0404*/ 	.word	0xffffffff


	//   ....[10]....
        /*0408*/ 	.word	0xffffffff


	//   ....[11]....
        /*040c*/ 	.word	0xffffffff


	//----- nvinfo : EIATTR_COOP_GROUP_INSTR_OFFSETS
	.align		4
.L_1687:
        /*0410*/ 	.byte	0x04, 0x28
        /*0412*/ 	.short	(.L_1689 - .L_1688)


	//   ....[0]....
.L_1688:
        /*0414*/ 	.word	0x00001f20


	//   ....[1]....
        /*0418*/ 	.word	0x00001f30


	//   ....[2]....
        /*041c*/ 	.word	0x00001f70


	//   ....[3]....
        /*0420*/ 	.word	0x00001f80


	//   ....[4]....
        /*0424*/ 	.word	0x000026e0


	//   ....[5]....
        /*0428*/ 	.word	0x00002700


	//   ....[6]....
        /*042c*/ 	.word	0x00002720


	//   ....[7]....
        /*0430*/ 	.word	0x00002740


	//   ....[8]....
        /*0434*/ 	.word	0x00002760


	//   ....[9]....
        /*0438*/ 	.word	0x00002780


	//   ....[10]....
        /*043c*/ 	.word	0x000027a0


	//   ....[11]....
        /*0440*/ 	.word	0x000027c0


	//----- nvinfo : EIATTR_EXIT_INSTR_OFFSETS
	.align		4
.L_1689:
        /*0444*/ 	.byte	0x04, 0x1c
        /*0446*/ 	.short	(.L_1691 - .L_1690)


	//   ....[0]....
.L_1690:
        /*0448*/ 	.word	0x00000070


	//   ....[1]....
        /*044c*/ 	.word	0x000059b0


	//----- nvinfo : EIATTR_MAX_THREADS
	.align		4
.L_1691:
        /*0450*/ 	.byte	0x04, 0x05
        /*0452*/ 	.short	(.L_1693 - .L_1692)
.L_1692:
        /*0454*/ 	.word	0x00000140
        /*0458*/ 	.word	0x00000001
        /*045c*/ 	.word	0x00000001


	//----- nvinfo : EIATTR_CRS_STACK_SIZE
	.align		4
.L_1693:
        /*0460*/ 	.byte	0x04, 0x1e
        /*0462*/ 	.short	(.L_1695 - .L_1694)
.L_1694:
        /*0464*/ 	.word	0x00000000


	//----- nvinfo : EIATTR_CBANK_PARAM_SIZE
	.align		4
.L_1695:
        /*0468*/ 	.byte	0x03, 0x19
        /*046a*/ 	.short	0x0048


	//----- nvinfo : EIATTR_PARAM_CBANK
	.align		4
        /*046c*/ 	.byte	0x04, 0x0a
        /*046e*/ 	.short	(.L_1697 - .L_1696)
	.align		4
.L_1696:
        /*0470*/ 	.word	index@(.nv.constant0._ZN13group_norm_v214gn_cuda_kernelI13__nv_bfloat16Li320ELi2ELi16ELi40ELi1024ELb1ELi64ELi320ELi320ELi4ELb1ELi18ELb0ELb0ENS_16CompileConditionILi900EEEEEvPT_PKS4_S7_S7_flPfS8_Pj)
        /*0474*/ 	.short	0x0210
        /*0476*/ 	.short	0x0048


	//----- nvinfo : EIATTR_SW_WAR
	.align		4
.L_1697:
        /*0478*/ 	.byte	0x04, 0x36
        /*047a*/ 	.short	(.L_1699 - .L_1698)
.L_1698:
        /*047c*/ 	.word	0x00000008
.L_1699:


//--------------------- .nv.info._ZN13group_norm_v218gn_bwd_cuda_kernelI6__halfLi320ELi3ELi32ELi20ELi1024ELb0ELb1ELi8ELi320ELi320ELi4ELb1ELi2ELb0ELb0ELNS_15WgradSyncMethodE3ENS_16CompileConditionILi900EEEEEvPT_S6_S6_PKS5_S8_S8_S8_PKfflPfPj --------------------------
	.section	.nv.info._ZN13group_norm_v218gn_bwd_cuda_kernelI6__halfLi320ELi3ELi32ELi20ELi1024ELb0ELb1ELi8ELi320ELi320ELi4ELb1ELi2ELb0ELb0ELNS_15WgradSyncMethodE3ENS_16CompileConditionILi900EEEEEvPT_S6_S6_PKS5_S8_S8_S8_PKfflPfPj,"",@"SHT_CUDA_INFO"
	.sectionflags	@""
	.align	4


	//----- nvinfo : EIATTR_CUDA_API_VERSION
	.align		4
        /*0000*/ 	.byte	0x04, 0x37
        /*0002*/ 	.short	(.L_1701 - .L_1700)
.L_1700:
        /*0004*/ 	.word	0x00000082


	//----- nvinfo : EIATTR_KPARAM_INFO
	.align		4
.L_1701:
        /*0008*/ 	.byte	0x04, 0x17
        /*000a*/ 	.short	(.L_1703 - .L_1702)
.L_1702:
        /*000c*/ 	.word	0x00000000
        /*0010*/ 	.short	0x000b
        /*0012*/ 	.short	0x0058
        /*0014*/ 	.byte	0x00, 0xf0, 0x21, 0x00


	//----- nvinfo : EIATTR_KPARAM_INFO
	.align		4
.L_1703:
        /*0018*/ 	.byte	0x04, 0x17
        /*001a*/ 	.short	(.L_1705 - .L_1704)
.L_1704:
        /*001c*/ 	.word	0x00000000
        /*0020*/ 	.short	0x000a
        /*0022*/ 	.short	0x0050
        /*0024*/ 	.byte	0x00, 0xf0, 0x21, 0x00


	//----- nvinfo : EIATTR_KPARAM_INFO
	.align		4
.L_1705:
        /*0028*/ 	.byte	0x04, 0x17
        /*002a*/ 	.short	(.L_1707 - .L_1706)
.L_1706:
        /*002c*/ 	.word	0x00000000
        /*0030*/ 	.short	0x0009
        /*0032*/ 	.short	0x0048
        /*0034*/ 	.byte	0x00, 0xf0, 0x21, 0x00


	//----- nvinfo : EIATTR_KPARAM_INFO
	.align		4
.L_1707:
        /*0038*/ 	.byte	0x04, 0x17
        /*003a*/ 	.short	(.L_1709 - .L_1708)
.L_1708:
        /*003c*/ 	.word	0x00000000
        /*0040*/ 	.short	0x0008
        /*0042*/ 	.short	0x0040
        /*0044*/ 	.byte	0x00, 0xf0, 0x11, 0x00


	//----- nvinfo : EIATTR_KPARAM_INFO
	.align		4
.L_1709:
        /*0048*/ 	.byte	0x04, 0x17
        /*004a*/ 	.short	(.L_1711 - .L_1710)
.L_1710:
        /*004c*/ 	.word	0x00000000
        /*0050*/ 	.short	0x0007
        /*0052*/ 	.short	0x0038
        /*0054*/ 	.byte	0x00, 0xf0, 0x21, 0x00


	//----- nvinfo : EIATTR_KPARAM_INFO
	.align		4
.L_1711:
        /*0058*/ 	.byte	0x04, 0x17
        /*005a*/ 	.short	(.L_1713 - .L_1712)
.L_1712:
        /*005c*/ 	.word	0x00000000
        /*0060*/ 	.short	0x0006
        /*0062*/ 	.short	0x0030
        /*0064*/ 	.byte	0x00, 0xf0, 0x21, 0x00


	//----- nvinfo : EIATTR_KPARAM_INFO
	.align		4
.L_1713:
        /*0068*/ 	.byte	0x04, 0x17
        /*006a*/ 	.short	(.L_1715 - .L_1714)
.L_1714:
        /*006c*/ 	.word	0x00000000
        /*0070*/ 	.short	0x0005
        /*0072*/ 	.short	0x0028
        /*0074*/ 	.byte	0x00, 0xf0, 0x21, 0x00


	//----- nvinfo : EIATTR_KPARAM_INFO
	.align		4
.L_1715:
        /*0078*/ 	.byte	0x04, 0x17
        /*007a*/ 	.short	(.L_1717 - .L_1716)
.L_1716:
        /*007c*/ 	.word	0x00000000
        /*0080*/ 	.short	0x0004
        /*0082*/ 	.short	0x0020
        /*0084*/ 	.byte	0x00, 0xf0, 0x21, 0x00


	//----- nvinfo : EIATTR_KPARAM_INFO
	.align		4
.L_1717:
        /*0088*/ 	.byte	0x04, 0x17
        /*008a*/ 	.short	(.L_1719 - .L_1718)
.L_1718:
        /*008c*/ 	.word	0x00000000
        /*0090*/ 	.short	0x0003
        /*0092*/ 	.short	0x0018
        /*0094*/ 	.byte	0x00, 0xf0, 0x21, 0x00


	//----- nvinfo : EIATTR_KPARAM_INFO
	.align		4
.L_1719:
        /*0098*/ 	.byte	0x04, 0x17
        /*009a*/ 	.short	(.L_1721 - .L_1720)
.L_1720:
        /*009c*/ 	.word	0x00000000
        /*00a0*/ 	.short	0x0002
        /*00a2*/ 	.short	0x0010
        /*00a4*/ 	.byte	0x00, 0xf0, 0x21, 0x00


	//----- nvinfo : EIATTR_KPARAM_INFO
	.align		4
.L_1721:
        /*00a8*/ 	.byte	0x04, 0x17
        /*00aa*/ 	.short	(.L_1723 - .L_1722)
.L_1722:
        /*00ac*/ 	.word	0x00000000
        /*00b0*/ 	.short	0x0001
        /*00b2*/ 	.short	0x0008
        /*00b4*/ 	.byte	0x00, 0xf0, 0x21, 0x00


	//----- nvinfo : EIATTR_KPARAM_INFO
	.align		4
.L_1723:
        /*00b8*/ 	.byte	0x04, 0x17
        /*00ba*/ 	.short	(.L_1725 - .L_1724)
.L_1724:
        /*00bc*/ 	.word	0x00000000
        /*00c0*/ 	.short	0x0000
        /*00c2*/ 	.short	0x0000
        /*00c4*/ 	.byte	0x00, 0xf0, 0x21, 0x00


	//----- nvinfo : EIATTR_SPARSE_MMA_MASK
	.align		4
.L_1725:
        /*00c8*/ 	.byte	0x03, 0x50
        /*00ca*/ 	.short	0x0000


	//----- nvinfo : EIATTR_MAXREG_COUNT
	.align		4
        /*00cc*/ 	.byte	0x03, 0x1b
        /*00ce*/ 	.short	0x0040


	//----- nvinfo : EIATTR_NUM_BARRIERS
	.align		4
        /*00d0*/ 	.byte	0x02, 0x4c
        /*00d2*/ 	.byte	0x01
	.zero		1


	//----- nvinfo : EIATTR_MERCURY_ISA_VERSION
	.align		4
        /*00d4*/ 	.byte	0x03, 0x5f
        /*00d6*/ 	.short	0x0101


	//----- nvinfo : EIATTR_COOP_GROUP_MASK_REGIDS
	.align		4
        /*00d8*/ 	.byte	0x04, 0x29
        /*00da*/ 	.short	(.L_1727 - .L_1726)


	//   ....[0]....
.L_1726:
        /*00dc*/ 	.word	0xffffffff


	//   ....[1]....
        /*00e0*/ 	.word	0xffffffff


	//   ....[2]....
        /*00e4*/ 	.word	0xffffffff


	//   ....[3]....
        /*00e8*/ 	.word	0xffffffff


	//   ....[4]....
        /*00ec*/ 	.word	0xffffffff


	//   ....[5]....
        /*00f0*/ 	.word	0xffffffff


	//   ....[6]....
        /*00f4*/ 	.word	0xffffffff


	//   ....[7]....
        /*00f8*/ 	.word	0xffffffff


	//   ....[8]....
        /*00fc*/ 	.word	0xffffffff


	//   ....[9]....
        /*0100*/ 	.word	0xffffffff


	//   ....[10]....
        /*0104*/ 	.word	0xffffffff


	//   ....[11]....
        /*0108*/ 	.word	0xffffffff


	//   ....[12]....
        /*010c*/ 	.word	0x05000017


	//   ....[13]....
        /*0110*/ 	.word	0x05000016


	//   ....[14]....
        /*0114*/ 	.word	0x05000018


	//   ....[15]....
        /*0118*/ 	.word	0x05000019


	//   ....[16]....
        /*011c*/ 	.word	0x0500001b


	//   ....[17]....
        /*0120*/ 	.word	0x0500001a


	//   ....[18]....
        /*0124*/ 	.word	0x0500001c


	//   ....[19]....
        /*0128*/ 	.word	0x05000011


	//   ....[20]....
        /*012c*/ 	.word	0x0500001b


	//   ....[21]....
        /*0130*/ 	.word	0x0500001a


	//   ....[22]....
        /*0134*/ 	.word	0x0500001c


	//   ....[23]....
        /*0138*/ 	.word	0x0500001d


	//   ....[24]....
        /*013c*/ 	.word	0x0500001f


	//   ....[25]....
        /*0140*/ 	.word	0x0500001e


	//   ....[26]....
        /*0144*/ 	.word	0x05000020


	//   ....[27]....
        /*0148*/ 	.word	0x05000011


	//   ....[28]....
        /*014c*/ 	.word	0x0500001b


	//   ....[29]....
        /*0150*/ 	.word	0x0500001a


	//   ....[30]....
        /*0154*/ 	.word	0x0500001c


	//   ....[31]....
        /*0158*/ 	.word	0x0500001d


	//   ....[32]....
        /*015c*/ 	.word	0x0500001f


	//   ....[33]....
        /*0160*/ 	.word	0x0500001e


	//   ....[34]....
        /*0164*/ 	.word	0x05000020


	//   ....[35]....
        /*0168*/ 	.word	0x05000011


	//   ....[36]....
        /*016c*/ 	.word	0x05000022


	//   ....[37]....
        /*0170*/ 	.word	0x0500001d


	//   ....[38]....
        /*0174*/ 	.word	0x0500001e


	//   ....[39]....
        /*0178*/ 	.word	0x05000021


	//   ....[40]....
        /*017c*/ 	.word	0x05000029


	//   ....[41]....
        /*0180*/ 	.word	0x0500001f


	//   ....[42]....
        /*0184*/ 	.word	0x0500001c


	//   ....[43]....
        /*0188*/ 	.word	0x05000017


	//   ....[44]....
        /*018c*/ 	.word	0x0500001a


	//   ....[45]....
        /*0190*/ 	.word	0x05000019


	//   ....[46]....
        /*0194*/ 	.word	0x05000020


	//   ....[47]....
        /*0198*/ 	.word	0x0500002a


	//   ....[48]....
        /*019c*/ 	.word	0x0500001e


	//   ....[49]....
        /*01a0*/ 	.word	0x05000029


	//   ....[50]....
        /*01a4*/ 	.word	0x0500001f


	//   ....[51]....
        /*01a8*/ 	.word	0x05000022


	//   ....[52]....
        /*01ac*/ 	.word	0x05000017


	//   ....[53]....
        /*01b0*/ 	.word	0x05000018


	//   ....[54]....
        /*01b4*/ 	.word	0x05000027


	//   ....[55]....
        /*01b8*/ 	.word	0x05000015


	//   ....[56]....
        /*01bc*/ 	.word	0x0500001b


	//   ....[57]....
        /*01c0*/ 	.word	0x0500001d


	//   ....[58]....
        /*01c4*/ 	.word	0x05000014


	//   ....[59]....
        /*01c8*/ 	.word	0x05000011


	//   ....[60]....
        /*01cc*/ 	.word	0x05000024


	//   ....[61]....
        /*01d0*/ 	.word	0x0500002a


	//   ....[62]....
        /*01d4*/ 	.word	0x05000023


	//   ....[63]....
        /*01d8*/ 	.word	0x05000029


	//   ....[64]....
        /*01dc*/ 	.word	0x0500002d


	//   ....[65]....
        /*01e0*/ 	.word	0x0500001d


	//   ....[66]....
        /*01e4*/ 	.word	0x05000025


	//   ....[67]....
        /*01e8*/ 	.word	0x0500001d


	//   ....[68]....
        /*01ec*/ 	.word	0x0500001e


	//   ....[69]....
        /*01f0*/ 	.word	0x0500001e


	//   ....[70]....
        /*01f4*/ 	.word	0x0500001e


	//   ....[71]....
        /*01f8*/ 	.word	0x0500001e


	//   ....[72]....
        /*01fc*/ 	.word	0x0500001e


	//   ....[73]....
        /*0200*/ 	.word	0x0500001e


	//   ....[74]....
        /*0204*/ 	.word	0x0500001e


	//   ....[75]....
        /*0208*/ 	.word	0x0500001e


	//   ....[76]....
        /*020c*/ 	.word	0x0500001e


	//   ....[77]....
        /*0210*/ 	.word	0x0500001e


	//   ....[78]....
        /*0214*/ 	.word	0x0500001e


	//   ....[79]....
        /*0218*/ 	.word	0x0500001e


	//   ....[80]....
        /*021c*/ 	.word	0x0500001e


	//   ....[81]....
        /*0220*/ 	.word	0x0500001e


	//   ....[82]....
        /*0224*/ 	.word	0x0500001e


	//   ....[83]....
        /*0228*/ 	.word	0x0500001e


	//   ....[84]....
        /*022c*/ 	.word	0x0500001e


	//   ....[85]....
        /*0230*/ 	.word	0x0500001e


	//   ....[86]....
        /*0234*/ 	.word	0x0500001e


	//   ....[87]....
        /*0238*/ 	.word	0x0500001e


	//   ....[88]....
        /*023c*/ 	.word	0x0500001e


	//   ....[89]....
        /*0240*/ 	.word	0x0500001e


	//   ....[90]....
        /*0244*/ 	.word	0x0500001e


	//   ....[91]....
        /*0248*/ 	.word	0x0500001e


	//   ....[92]....
        /*024c*/ 	.word	0x0500001e


	//   ....[93]....
        /*0250*/ 	.word	0x0500001e


	//   ....[94]....
        /*0254*/ 	.word	0x0500001e


	//   ....[95]....
        /*0258*/ 	.word	0x0500001e


	//   ....[96]....
        /*025c*/ 	.word	0x0500001e


	//   ....[97]....
        /*0260*/ 	.word	0x0500001e


	//   ....[98]....
        /*0264*/ 	.word	0x0500001e


	//   ....[99]....
        /*0268*/ 	.word	0x0500001e


	//   ....[100]....
        /*026c*/ 	.word	0x0500001e


	//   ....[101]....
        /*0270*/ 	.word	0x0500001e


	//   ....[102]....
        /*0274*/ 	.word	0x0500001e


	//   ....[103]....
        /*0278*/ 	.word	0x0500001e


	//   ....[104]....
        /*027c*/ 	.word	0x0500001e


	//   ....[105]....
        /*0280*/ 	.word	0x0500001e


	//   ....[106]....
        /*0284*/ 	.word	0x0500001e


	//   ....[107]....
        /*0288*/ 	.word	0x0500001e


	//   ....[108]....
        /*028c*/ 	.word	0x0500001e


	//   ....[109]....
        /*0290*/ 	.word	0x0500001e


	//   ....[110]....
        /*0294*/ 	.word	0x0500001e


	//   ....[111]....
        /*0298*/ 	.word	0x0500001e


	//   ....[112]....
        /*029c*/ 	.word	0x0500001e


	//   ....[113]....
        /*02a0*/ 	.word	0x0500001e


	//   ....[114]....
        /*02a4*/ 	.word	0x0500001e


	//   ....[115]....
        /*02a8*/ 	.word	0x0500001e


	//   ....[116]....
        /*02ac*/ 	.word	0x0500001e


	//   ....[117]....
        /*02b0*/ 	.word	0x0500001e


	//   ....[118]....
        /*02b4*/ 	.word	0x0500001e


	//   ....[119]....
        /*02b8*/ 	.word	0x0500001e


	//   ....[120]....
        /*02bc*/ 	.word	0x0500001e


	//   ....[121]....
        /*02c0*/ 	.word	0x0500001e


	//   ....[122]....
        /*02c4*/ 	.word	0x0500001e


	//   ....[123]....
        /*02c8*/ 	.word	0x0500001e


	//----- nvinfo : EIATTR_COOP_GROUP_INSTR_OFFSETS
	.align		4
.L_1727:
        /*02cc*/ 	.byte	0x04, 0x28
        /*02ce*/ 	.short	(.L_1729 - .L_1728)


	//   ....[0]....
.L_1728:
        /*02d0*/ 	.word	0x00001390


	//   ....[1]....
        /*02d4*/ 	.word	0x000013d0


	//   ....[2]....
        /*02d8*/ 	.word	0x00001410


	//   ....[3]....
        /*02dc*/ 	.word	0x00001420


	//   ....[4]....
        /*02e0*/ 	.word	0x00001b40


	//   ....[5]....
        /*02e4*/ 	.word	0x00001b70


	//   ....[6]....
        /*02e8*/ 	.word	0x00001ba0


	//   ....[7]....
        /*02ec*/ 	.word	0x00001bb0


	//   ....[8]....
        /*02f0*/ 	.word	0x00001be0


	//   ....[9]....
        /*02f4*/ 	.word	0x00001bf0


	//   ....[10]....
        /*02f8*/ 	.word	0x00001c20


	//   ....[11]....
        /*02fc*/ 	.word	0x00001c30


	//   ....[12]....
        /*0300*/ 	.word	0x000031a0


	//   ....[13]....
        /*0304*/ 	.word	0x000031d0


	//   ....[14]....
        /*0308*/ 	.word	0x00003200


	//   ....[15]....
        /*030c*/ 	.word	0x00003220


	//   ....[16]....
        /*0310*/ 	.word	0x00003250


	//   ....[17]....
        /*0314*/ 	.word	0x00003260


	//   ....[18]....
        /*0318*/ 	.word	0x00003290


	//   ....[19]....
        /*031c*/ 	.word	0x000032a0


	//   ....[20]....
        /*0320*/ 	.word	0x00003490


	//   ....[21]....
        /*0324*/ 	.word	0x000034c0


	//   ....[22]....
        /*0328*/ 	.word	0x000034f0


	//   ....[23]....
        /*032c*/ 	.word	0x00003510


	//   ....[24]....
        /*0330*/ 	.word	0x00003540


	//   ....[25]....
        /*0334*/ 	.word	0x00003550


	//   ....[26]....
        /*0338*/ 	.word	0x00003580


	//   ....[27]....
        /*033c*/ 	.word	0x00003590


	//   ....[28]....
        /*0340*/ 	.word	0x00003720


	//   ....[29]....
        /*0344*/ 	.word	0x00003750


	//   ....[30]....
        /*0348*/ 	.word	0x00003780


	//   ....[31]....
        /*034c*/ 	.word	0x000037a0


	//   ....[32]....
        /*0350*/ 	.word	0x000037d0


	//   ....[33]....
        /*0354*/ 	.word	0x000037e0


	//   ....[34]....
        /*0358*/ 	.word	0x00003810


	//   ....[35]....
        /*035c*/ 	.word	0x00003820


	//   ....[36]....
        /*0360*/ 	.word	0x00003a70


	//   ....[37]....
        /*0364*/ 	.word	0x00003b70


	//   ....[38]....
        /*0368*/ 	.word	0x00003c30


	//   ....[39]....
        /*036c*/ 	.word	0x00003c50


	//   ....[40]....
        /*0370*/ 	.word	0x00003c80


	//   ....[41]....
        /*0374*/ 	.word	0x00003c90


	//   ....[42]....
        /*0378*/ 	.word	0x00003ca0


	//   ....[43]....
        /*037c*/ 	.word	0x00003d60


	//   ....[44]....
        /*0380*/ 	.word	0x00003da0


	//   ....[45]....
        /*0384*/ 	.word	0x00003dc0


	//   ....[46]....
        /*0388*/ 	.word	0x00003dd0


	//   ....[47]....
        /*038c*/ 	.word	0x00003de0


	//   ....[48]....
        /*0390*/ 	.word	0x00003df0


	//   ....[49]....
        /*0394*/ 	.word	0x00003e00


	//   ....[50]....
        /*0398*/ 	.word	0x00003e30


	//   ....[51]....
        /*039c*/ 	.word	0x00003e60


	//   ....[52]....
        /*03a0*/ 	.word	0x00003eb0


	//   ....[53]....
        /*03a4*/ 	.word	0x00003ee0


	//   ....[54]....
        /*03a8*/ 	.word	0x00003f20


	//   ....[55]....
        /*03ac*/ 	.word	0x00003f50


	//   ....[56]....
        /*03b0*/ 	.word	0x00003f80


	//   ....[57]....
        /*03b4*/ 	.word	0x00003fb0


	//   ....[58]....
        /*03b8*/ 	.word	0x00003fd0


	//   ....[59]....
        /*03bc*/ 	.word	0x00003ff0


	//   ....[60]....
        /*03c0*/ 	.word	0x00004020


	//   ....[61]....
        /*03c4*/ 	.word	0x00004040


	//   ....[62]....
        /*03c8*/ 	.word	0x00004060


	//   ....[63]....
        /*03cc*/ 	.word	0x000040a0


	//   ....[64]....
        /*03d0*/ 	.word	0x000040c0


	//   ....[65]....
        /*03d4*/ 	.word	0x00004100


	//   ....[66]....
        /*03d8*/ 	.word	0x00004220


	//   ....[67]....
        /*03dc*/ 	.word	0x00004270


	//   ....[68]....
        /*03e0*/ 	.word	0x00004460


	//   ....[69]....
        /*03e4*/ 	.word	0x000044b0


	//   ....[70]....
        /*03e8*/ 	.word	0x00004520


	//   ....[71]....
        /*03ec*/ 	.word	0x00004580


	//   ....[72]....
        /*03f0*/ 	.word	0x000045f0


	//   ....[73]....
        /*03f4*/ 	.word	0x00004650


	//   ....[74]....
        /*03f8*/ 	.word	0x000046c0


	//   ....[75]....
        /*03fc*/ 	.word	0x00004720


	//   ....[76]....
        /*0400*/ 	.word	0x000047c0


	//   ....[77]....
        /*0404*/ 	.word	0x00004850


	//   ....[78]....
        /*0408*/ 	.word	0x000048c0


	//   ....[79]....
        /*040c*/ 	.word	0x00004920


	//   ....[80]....
        /*0410*/ 	.word	0x00004990


	//   ....[81]....
        /*0414*/ 	.word	0x000049f0


	//   ....[82]....
        /*0418*/ 	.word	0x00004a60


	//   ....[83]....
        /*041c*/ 	.word	0x00004ac0


	//   ....[84]....
        /*0420*/ 	.word	0x00004b60


	//   ....[85]....
        /*0424*/ 	.word	0x00004bf0


	//   ....[86]....
        /*0428*/ 	.word	0x00004c60


	//   ....[87]....
        /*042c*/ 	.word	0x00004cc0


	//   ....[88]....
        /*0430*/ 	.word	0x00004d30


	//   ....[89]....
        /*0434*/ 	.word	0x00004d90


	//   ....[90]....
        /*0438*/ 	.word	0x00004e00


	//   ....[91]....
        /*043c*/ 	.word	0x00004e60


	//   ....[92]....
        /*0440*/ 	.word	0x00004f00


	//   ....[93]....
        /*0444*/ 	.word	0x00004fc0


	//   ....[94]....
        /*0448*/ 	.word	0x000050c0


	//   ....[95]....
        /*044c*/ 	.word	0x00005110


	//   ....[96]....
        /*0450*/ 	.word	0x000051f0


	//   ....[97]....
        /*0454*/ 	.word	0x00005250


	//   ....[98]....
        /*0458*/ 	.word	0x000052d0


	//   ....[99]....
        /*045c*/ 	.word	0x00005320


	//   ....[100]....
        /*0460*/ 	.word	0x00005390


	//   ....[101]....
        /*0464*/ 	.word	0x000053f0


	//   ....[102]....
        /*0468*/ 	.word	0x00005460


	//   ....[103]....
        /*046c*/ 	.word	0x000054c0


	//   ....[104]....
        /*0470*/ 	.word	0x00005560


	//   ....[105]....
        /*0474*/ 	.word	0x000055c0


	//   ....[106]....
        /*0478*/ 	.word	0x00005640


	//   ....[107]....
        /*047c*/ 	.word	0x000056b0


	//   ....[108]....
        /*0480*/ 	.word	0x00005720


	//   ....[109]....
        /*0484*/ 	.word	0x00005780


	//   ....[110]....
        /*0488*/ 	.word	0x00005840


	//   ....[111]....
        /*048c*/ 	.word	0x000058b0


	//   ....[112]....
        /*0490*/ 	.word	0x00005960


	//   ....[113]....
        /*0494*/ 	.word	0x000059e0


	//   ....[114]....
        /*0498*/ 	.word	0x00005a50


	//   ....[115]....
        /*049c*/ 	.word	0x00005ac0


	//   ....[116]....
        /*04a0*/ 	.word	0x00005b40


	//   ....[117]....
        /*04a4*/ 	.word	0x00005ba0


	//   ....[118]....
        /*04a8*/ 	.word	0x00005c20


	//   ....[119]....
        /*04ac*/ 	.word	0x00005ca0


	//   ....[120]....
        /*04b0*/ 	.word	0x00005d20


	//   ....[121]....
        /*04b4*/ 	.word	0x00005de0


	//   ....[122]....
        /*04b8*/ 	.word	0x00005ef0


	//   ....[123]....
        /*04bc*/ 	.word	0x00005f70


	//----- nvinfo : EIATTR_EXIT_INSTR_OFFSETS
	.align		4
.L_1729:
        /*04c0*/ 	.byte	0x04, 0x1c
        /*04c2*/ 	.short	(.L_1731 - .L_1730)


	//   ....[0]....
.L_1730:
        /*04c4*/ 	.word	0x000021c0


	//   ....[1]....
        /*04c8*/ 	.word	0x00004400


	//----- nvinfo : EIATTR_MAX_THREADS
	.align		4
.L_1731:
        /*04cc*/ 	.byte	0x04, 0x05
        /*04ce*/ 	.short	(.L_1733 - .L_1732)
.L_1732:
        /*04d0*/ 	.word	0x00000140
        /*04d4*/ 	.word	0x00000001
        /*04d8*/ 	.word	0x00000001


	//----- nvinfo : EIATTR_CRS_STACK_SIZE
	.align		4
.L_1733:
        /*04dc*/ 	.byte	0x04, 0x1e
        /*04de*/ 	.short	(.L_1735 - .L_1734)
.L_1734:
        /*04e0*/ 	.word	0x00000000


	//----- nvinfo : EIATTR_CBANK_PARAM_SIZE
	.align		4
.L_1735:
        /*04e4*/ 	.byte	0x03, 0x19
        /*04e6*/ 	.short	0x0060


	//----- nvinfo : EIATTR_PARAM_CBANK
	.align		4
        /*04e8*/ 	.byte	0x04, 0x0a
        /*04ea*/ 	.short	(.L_1737 - .L_1736)
	.align		4
.L_1736:
        /*04ec*/ 	.word	index@(.nv.constant0._ZN13group_norm_v218gn_bwd_cuda_kernelI6__halfLi320ELi3ELi32ELi20ELi1024ELb0ELb1ELi8ELi320ELi320ELi4ELb1ELi2ELb0ELb0ELNS_15WgradSyncMethodE3ENS_16CompileConditionILi900EEEEEvPT_S6_S6_PKS5_S8_S8_S8_PKfflPfPj)
        /*04f0*/ 	.short	0x0210
        /*04f2*/ 	.short	0x0060


	//----- nvinfo : EIATTR_SW_WAR
	.align		4
.L_1737:
        /*04f4*/ 	.byte	0x04, 0x36
        /*04f6*/ 	.short	(.L_1739 - .L_1738)
.L_1738:
        /*04f8*/ 	.word	0x00000008
.L_1739:


//--------------------- .nv.info._ZN13group_norm_v218gn_bwd_cuda_kernelI6__halfLi320ELi1ELi32ELi20ELi1024ELb0ELb1ELi16ELi320ELi320ELi4ELb1ELi2ELb0ELb0ELNS_15WgradSyncMethodE3ENS_16CompileConditionILi900EEEEEvPT_S6_S6_PKS5_S8_S8_S8_PKfflPfPj --------------------------
	.section	.nv.info._ZN13group_norm_v218gn_bwd_cuda_kernelI6__halfLi320ELi1ELi32ELi20ELi1024ELb0ELb1ELi16ELi320ELi320ELi4ELb1ELi2ELb0ELb0ELNS_15WgradSyncMethodE3ENS_16CompileConditionILi900EEEEEvPT_S6_S6_PKS5_S8_S8_S8_PKfflPfPj,"",@"SHT_CUDA_INFO"
	.sectionflags	@""
	.align	4


	//----- nvinfo : EIATTR_CUDA_API_VERSION
	.align		4
        /*0000*/ 	.byte	0x04, 0x37
        /*0002*/ 	.short	(.L_1741 - .L_1740)
.L_1740:
        /*0004*/ 	.word	0x00000082


	//----- nvinfo : EIATTR_KPARAM_INFO
	.align		4
.L_1741:
        /*0008*/ 	.byte	0x04, 0x17
        /*000a*/ 	.short	(.L_1743 - .L_1742)
.L_1742:
        /*000c*/ 	.word	0x00000000
        /*0010*/ 	.short	0x000b
        /*0012*/ 	.short	0x0058
        /*0014*/ 	.byte	0x00, 0xf0, 0x21, 0x00


	//----- nvinfo : EIATTR_KPARAM_INFO
	.align		4
.L_1743:
        /*0018*/ 	.byte	0x04, 0x17
        /*001a*/ 	.short	(.L_1745 - .L_1744)
.L_1744:
        /*001c*/ 	.word	0x00000000
        /*0020*/ 	.short	0x000a
        /*0022*/ 	.short	0x0050
        /*0024*/ 	.byte	0x00, 0xf0, 0x21, 0x00


	//----- nvinfo : EIATTR_KPARAM_INFO
	.align		4
.L_1745:
        /*0028*/ 	.byte	0x04, 0x17
        /*002a*/ 	.short	(.L_1747 - .L_1746)
.L_1746:
        /*002c*/ 	.word	0x00000000
        /*0030*/ 	.short	0x0009
        /*0032*/ 	.short	0x0048
        /*0034*/ 	.byte	0x00, 0xf0, 0x21, 0x00


	//----- nvinfo : EIATTR_KPARAM_INFO
	.align		4
.L_1747:
        /*0038*/ 	.byte	0x04, 0x17
        /*003a*/ 	.short	(.L_1749 - .L_1748)
.L_1748:
        /*003c*/ 	.word	0x00000000
        /*0040*/ 	.short	0x0008
        /*0042*/ 	.short	0x0040
        /*0044*/ 	.byte	0x00, 0xf0, 0x11, 0x00


	//----- nvinfo : EIATTR_KPARAM_INFO
	.align		4
.L_1749:
        /*0048*/ 	.byte	0x04, 0x17
        /*004a*/ 	.short	(.L_1751 - .L_1750)
.L_1750:
        /*004c*/ 	.word	0x00000000
        /*0050*/ 	.short	0x0007
        /*0052*/ 	.short	0x0038
        /*0054*/ 	.byte	0x00, 0xf0, 0x21, 0x00


	//----- nvinfo : EIATTR_KPARAM_INFO
	.align		4
.L_1751:
        /*0058*/ 	.byte	0x04, 0x17
        /*005a*/ 	.short	(.L_1753 - .L_1752)
.L_1752:
        /*005c*/ 	.word	0x00000000
        /*0060*/ 	.short	0x0006
        /*0062*/ 	.short	0x0030
        /*0064*/ 	.byte	0x00, 0xf0, 0x21, 0x00


	//----- nvinfo : EIATTR_KPARAM_INFO
	.align		4
.L_1753:
        /*0068*/ 	.byte	0x04, 0x17
        /*006a*/ 	.short	(.L_1755 - .L_1754)
.L_1754:
        /*006c*/ 	.word	0x00000000
        /*0070*/ 	.short	0x0005
        /*0072*/ 	.short	0x0028
        /*0074*/ 	.byte	0x00, 0xf0, 0x21, 0x00


	//----- nvinfo : EIATTR_KPARAM_INFO
	.align		4
.L_1755:
        /*0078*/ 	.byte	0x04, 0x17
        /*007a*/ 	.short	(.L_1757 - .L_1756)
.L_1756:
        /*007c*/ 	.word	0x00000000
        /*0080*/ 	.short	0x0004
        /*0082*/ 	.short	0x0020
        /*0084*/ 	.byte	0x00, 0xf0, 0x21, 0x00


	//----- nvinfo : EIATTR_KPARAM_INFO
	.align		4
.L_1757:
        /*0088*/ 	.byte	0x04, 0x17
        /*008a*/ 	.short	(.L_1759 - .L_1758)
.L_1758:
        /*008c*/ 	.word	0x00000000
        /*0090*/ 	.short	0x0003
        /*0092*/ 	.short	0x0018
        /*0094*/ 	.byte	0x00, 0xf0, 0x21, 0x00


	//----- nvinfo : EIATTR_KPARAM_INFO
	.align		4
.L_1759:
        /*0098*/ 	.byte	0x04, 0x17
        /*009a*/ 	.short	(.L_1761 - .L_1760)
.L_1760:
        /*009c*/ 	.word	0x00000000
        /*00a0*/ 	.short	0x0002
        /*00a2*/ 	.short	0x0010
        /*00a4*/ 	.byte	0x00, 0xf0, 0x21, 0x00


	//----- nvinfo : EIATTR_KPARAM_INFO
	.align		4
.L_1761:
        /*00a8*/ 	.byte	0x04, 0x17
        /*00aa*/ 	.short	(.L_1763 - .L_1762)
.L_1762:
        /*00ac*/ 	.word	0x00000000
        /*00b0*/ 	.short	0x0001
        /*00b2*/ 	.short	0x0008
        /*00b4*/ 	.byte	0x00, 0xf0, 0x21, 0x00


	//----- nvinfo : EIATTR_KPARAM_INFO
	.align		4
.L_1763:
        /*00b8*/ 	.byte	0x04, 0x17
        /*00ba*/ 	.short	(.L_1765 - .L_1764)
.L_1764:
        /*00bc*/ 	.word	0x00000000
        /*00c0*/ 	.short	0x0000
        /*00c2*/ 	.short	0x0000
        /*00c4*/ 	.byte	0x00, 0xf0, 0x21, 0x00


	//----- nvinfo : EIATTR_SPARSE_MMA_MASK
	.align		4
.L_1765:
        /*00c8*/ 	.byte	0x03, 0x50
        /*00ca*/ 	.short	0x0000


	//----- nvinfo : EIATTR_MAXREG_COUNT
	.align		4
        /*00cc*/ 	.byte	0x03, 0x1b
        /*00ce*/ 	.short	0x00a8


	//----- nvinfo : EIATTR_NUM_BARRIERS
	.align		4
        /*00d0*/ 	.byte	0x02, 0x4c
        /*00d2*/ 	.byte	0x01
	.zero		1


	//----- nvinfo : EIATTR_MERCURY_ISA_VERSION
	.align		4
        /*00d4*/ 	.byte	0x03, 0x5f
        /*00d6*/ 	.short	0x0101


	//----- nvinfo : EIATTR_COOP_GROUP_MASK_REGIDS
	.align		4
        /*00d8*/ 	.byte	0x04, 0x29
        /*00da*/ 	.short	(.L_1767 - .L_1766)


	//   ....[0]....
.L_1766:
        /*00dc*/ 	.word	0xffffffff


	//   ....[1]....
        /*00e0*/ 	.word	0xffffffff


	//   ....[2]....
        /*00e4*/ 	.word	0xffffffff


	//   ....[3]....
        /*00e8*/ 	.word	0xffffffff


	//   ....[4]....
        /*00ec*/ 	.word	0xffffffff


	//   ....[5]....
        /*00f0*/ 	.word	0xffffffff


	//   ....[6]....
        /*00f4*/ 	.word	0xffffffff


	//   ....[7]....
        /*00f8*/ 	.word	0xffffffff


	//   ....[8]....
        /*00fc*/ 	.word	0xffffffff


	//   ....[9]....
        /*0100*/ 	.word	0xffffffff


	//   ....[10]....
        /*0104*/ 	.word	0xffffffff


	//   ....[11]....
        /*0108*/ 	.word	0xffffffff


	//   ....[12]....
        /*010c*/ 	.word	0x05000017


	//   ....[13]....
        /*0110*/ 	.word	0x05000010


	//   ....[14]....
        /*0114*/ 	.word	0x05000016


	//   ....[15]....
        /*0118*/ 	.word	0x05000019


	//   ....[16]....
        /*011c*/ 	.word	0x0500001f


	//   ....[17]....
        /*0120*/ 	.word	0x05000012


	//   ....[18]....
        /*0124*/ 	.word	0x05000010


	//   ....[19]....
        /*0128*/ 	.word	0x05000013


	//   ....[20]....
        /*012c*/ 	.word	0x05000017


	//   ....[21]....
        /*0130*/ 	.word	0x05000010


	//   ....[22]....
        /*0134*/ 	.word	0x05000016


	//   ....[23]....
        /*0138*/ 	.word	0x05000019


	//   ....[24]....
        /*013c*/ 	.word	0x05000023


	//   ....[25]....
        /*0140*/ 	.word	0x05000022


	//   ....[26]....
        /*0144*/ 	.word	0x05000010


	//   ....[27]....
        /*0148*/ 	.word	0x05000017


	//   ....[28]....
        /*014c*/ 	.word	0x05000017


	//   ....[29]....
        /*0150*/ 	.word	0x05000010


	//   ....[30]....
        /*0154*/ 	.word	0x05000016


	//   ....[31]....
        /*0158*/ 	.word	0x05000019


	//   ....[32]....
        /*015c*/ 	.word	0x05000023


	//   ....[33]....
        /*0160*/ 	.word	0x05000022


	//   ....[34]....
        /*0164*/ 	.word	0x05000010


	//   ....[35]....
        /*0168*/ 	.word	0x05000017


	//   ....[36]....
        /*016c*/ 	.word	0x05000017


	//   ....[37]....
        /*0170*/ 	.word	0x05000018


	//   ....[38]....
        /*0174*/ 	.word	0x05000010


	//   ....[39]....
        /*0178*/ 	.word	0x05000016


	//   ....[40]....
        /*017c*/ 	.word	0x05000017


	//   ....[41]....
        /*0180*/ 	.word	0x05000019


	//   ....[42]....
        /*0184*/ 	.word	0x0500001f


	//   ....[43]....
        /*0188*/ 	.word	0x05000017


	//   ....[44]....
        /*018c*/ 	.word	0x05000023


	//   ....[45]....
        /*0190*/ 	.word	0x05000019


	//   ....[46]....
        /*0194*/ 	.word	0x0500001f


	//   ....[47]....
        /*0198*/ 	.word	0x05000010


	//   ....[48]....
        /*019c*/ 	.word	0x05000016


	//   ....[49]....
        /*01a0*/ 	.word	0x0500001a


	//   ....[50]....
        /*01a4*/ 	.word	0x05000022


	//   ....[51]....
        /*01a8*/ 	.word	0x05000018


	//   ....[52]....
        /*01ac*/ 	.word	0x0500001a


	//   ....[53]....
        /*01b0*/ 	.word	0x05000014


	//   ....[54]....
        /*01b4*/ 	.word	0x0500001e


	//   ....[55]....
        /*01b8*/ 	.word	0x05000021


	//   ....[56]....
        /*01bc*/ 	.word	0x05000027


	//   ....[57]....
        /*01c0*/ 	.word	0x0500002b


	//   ....[58]....
        /*01c4*/ 	.word	0x0500002d


	//   ....[59]....
        /*01c8*/ 	.word	0x0500001f


	//   ....[60]....
        /*01cc*/ 	.word	0x05000024


	//   ....[61]....
        /*01d0*/ 	.word	0x05000032


	//   ....[62]....
        /*01d4*/ 	.word	0x05000025


	//   ....[63]....
        /*01d8*/ 	.word	0x0500002a


	//   ....[64]....
        /*01dc*/ 	.word	0x0500002c


	//   ....[65]....
        /*01e0*/ 	.word	0x0500002d


	//   ....[66]....
        /*01e4*/ 	.word	0x05000017


	//   ....[67]....
        /*01e8*/ 	.word	0x05000014


	//   ....[68]....
        /*01ec*/ 	.word	0x05000010


	//   ....[69]....
        /*01f0*/ 	.word	0x05000010


	//   ....[70]....
        /*01f4*/ 	.word	0x05000010


	//   ....[71]....
        /*01f8*/ 	.word	0x05000010


	//   ....[72]....
        /*01fc*/ 	.word	0x05000010


	//   ....[73]....
        /*0200*/ 	.word	0x05000010


	//   ....[74]....
        /*0204*/ 	.word	0x05000010


	//   ....[75]....
        /*0208*/ 	.word	0x05000010


	//   ....[76]....
        /*020c*/ 	.word	0x05000010


	//   ....[77]....
        /*0210*/ 	.word	0x05000010


	//   ....[78]....
        /*0214*/ 	.word	0x05000010


	//   ....[79]....
        /*0218*/ 	.word	0x05000010


	//   ....[80]....
        /*021c*/ 	.word	0x05000010


	//   ....[81]....
        /*0220*/ 	.word	0x05000010


	//   ....[82]....
        /*0224*/ 	.word	0x05000010


	//   ....[83]....
        /*0228*/ 	.word	0x05000010


	//   ....[84]....
        /*022c*/ 	.word	0x05000010


	//   ....[85]....
        /*0230*/ 	.word	0x05000010


	//   ....[86]....
        /*0234*/ 	.word	0x05000010


	//   ....[87]....
        /*0238*/ 	.word	0x05000010


	//   ....[88]....
        /*023c*/ 	.word	0x05000010


	//   ....[89]....
        /*0240*/ 	.word	0x05000010


	//   ....[90]....
        /*0244*/ 	.word	0x05000010


	//   ....[91]....
        /*0248*/ 	.word	0x05000010


	//   ....[92]....
        /*024c*/ 	.word	0x05000010


	//   ....[93]....
        /*0250*/ 	.word	0x05000010


	//   ....[94]....
        /*0254*/ 	.word	0x05000010


	//   ....[95]....
        /*0258*/ 	.word	0x05000010


	//   ....[96]....
        /*025c*/ 	.word	0x05000010


	//   ....[97]....
        /*0260*/ 	.word	0x05000010


	//   ....[98]....
        /*0264*/ 	.word	0x05000010


	//   ....[99]....
        /*0268*/ 	.word	0x05000010


	//   ....[100]....
        /*026c*/ 	.word	0x05000010


	//   ....[101]....
        /*0270*/ 	.word	0x05000010


	//   ....[102]....
        /*0274*/ 	.word	0x05000010


	//   ....[103]....
        /*0278*/ 	.word	0x05000010


	//   ....[104]....
        /*027c*/ 	.word	0x05000010


	//   ....[105]....
        /*0280*/ 	.word	0x05000010


	//   ....[106]....
        /*0284*/ 	.word	0x05000010


	//   ....[107]....
        /*0288*/ 	.word	0x05000010


	//   ....[108]....
        /*028c*/ 	.word	0x05000010


	//   ....[109]....
        /*0290*/ 	.word	0x05000010


	//   ....[110]....
        /*0294*/ 	.word	0x05000010


	//   ....[111]....
        /*0298*/ 	.word	0x05000010


	//   ....[112]....
        /*029c*/ 	.word	0x05000010


	//   ....[113]....
        /*02a0*/ 	.word	0x05000010


	//   ....[114]....
        /*02a4*/ 	.word	0x05000010


	//   ....[115]....
        /*02a8*/ 	.word	0x05000010


	//   ....[116]....
        /*02ac*/ 	.word	0x05000010


	//   ....[117]....
        /*02b0*/ 	.word	0x05000010


	//   ....[118]....
        /*02b4*/ 	.word	0x05000010


	//   ....[119]....
        /*02b8*/ 	.word	0x05000010


	//   ....[120]....
        /*02bc*/ 	.word	0x05000010


	//   ....[121]....
        /*02c0*/ 	.word	0x05000010


	//   ....[122]....
        /*02c4*/ 	.word	0x05000010


	//   ....[123]....
        /*02c8*/ 	.word	0x05000010


	//----- nvinfo : EIATTR_COOP_GROUP_INSTR_OFFSETS
	.align		4
.L_1767:
        /*02cc*/ 	.byte	0x04, 0x28
        /*02ce*/ 	.short	(.L_1769 - .L_1768)


	//   ....[0]....
.L_1768:
        /*02d0*/ 	.word	0x00001940


	//   ....[1]....
        /*02d4*/ 	.word	0x00001980


	//   ....[2]....
        /*02d8*/ 	.word	0x000019c0


	//   ....[3]....
        /*02dc*/ 	.word	0x000019d0


	//   ....[4]....
        /*02e0*/ 	.word	0x00001fb0


	//   ....[5]....
        /*02e4*/ 	.word	0x00001fe0


	//   ....[6]....
        /*02e8*/ 	.word	0x00002010


	//   ....[7]....
        /*02ec*/ 	.word	0x00002020


	//   ....[8]....
        /*02f0*/ 	.word	0x00002050


	//   ....[9]....
        /*02f4*/ 	.word	0x00002060


	//   ....[10]....
        /*02f8*/ 	.word	0x00002090


	//   ....[11]....
        /*02fc*/ 	.word	0x000020a0


	//   ....[12]....
        /*0300*/ 	.word	0x00003830


	//   ....[13]....
        /*0304*/ 	.word	0x00003850


	//   ....[14]....
        /*0308*/ 	.word	0x00003890


	//   ....[15]....
        /*030c*/ 	.word	0x000038b0


	//   ....[16]....
        /*0310*/ 	.word	0x000038e0


	//   ....[17]....
        /*0314*/ 	.word	0x000038f0


	//   ....[18]....
        /*0318*/ 	.word	0x00003920


	//   ....[19]....
        /*031c*/ 	.word	0x00003930


	//   ....[20]....
        /*0320*/ 	.word	0x00003b00


	//   ....[21]....
        /*0324*/ 	.word	0x00003b30


	//   ....[22]....
        /*0328*/ 	.word	0x00003b60


	//   ....[23]....
        /*032c*/ 	.word	0x00003b70


	//   ....[24]....
        /*0330*/ 	.word	0x00003ba0


	//   ....[25]....
        /*0334*/ 	.word	0x00003bb0


	//   ....[26]....
        /*0338*/ 	.word	0x00003be0


	//   ....[27]....
        /*033c*/ 	.word	0x00003bf0


	//   ....[28]....
        /*0340*/ 	.word	0x00003d60


	//   ....[29]....
        /*0344*/ 	.word	0x00003d90


	//   ....[30]....
        /*0348*/ 	.word	0x00003dc0


	//   ....[31]....
        /*034c*/ 	.word	0x00003dd0


	//   ....[32]....
        /*0350*/ 	.word	0x00003e00


	//   ....[33]....
        /*0354*/ 	.word	0x00003e10


	//   ....[34]....
        /*0358*/ 	.word	0x00003e40


	//   ....[35]....
        /*035c*/ 	.word	0x00003e50


	//   ....[36]....
        /*0360*/ 	.word	0x00004160


	//   ....[37]....
        /*0364*/ 	.word	0x00004190


	//   ....[38]....
        /*0368*/ 	.word	0x00004240


	//   ....[39]....
        /*036c*/ 	.word	0x00004270


	//   ....[40]....
        /*0370*/ 	.word	0x000042a0


	//   ....[41]....
        /*0374*/ 	.word	0x000042c0


	//   ....[42]....
        /*0378*/ 	.word	0x000042d0


	//   ....[43]....
        /*037c*/ 	.word	0x000042f0


	//   ....[44]....
        /*0380*/ 	.word	0x00004330


	//   ....[45]....
        /*0384*/ 	.word	0x00004360


	//   ....[46]....
        /*0388*/ 	.word	0x00004380


	//   ....[47]....
        /*038c*/ 	.word	0x000043a0


	//   ....[48]....
        /*0390*/ 	.word	0x000043c0


	//   ....[49]....
        /*0394*/ 	.word	0x000043e0


	//   ....[50]....
        /*0398*/ 	.word	0x00004400


	//   ....[51]....
        /*039c*/ 	.word	0x00004420


	//   ....[52]....
        /*03a0*/ 	.word	0x00004470


	//   ....[53]....
        /*03a4*/ 	.word	0x000044a0


	//   ....[54]....
        /*03a8*/ 	.word	0x000044d0


	//   ....[55]....
        /*03ac*/ 	.word	0x000044f0


	//   ....[56]....
        /*03b0*/ 	.word	0x00004520


	//   ....[57]....
        /*03b4*/ 	.word	0x00004540


	//   ....[58]....
        /*03b8*/ 	.word	0x00004550


	//   ....[59]....
        /*03bc*/ 	.word	0x00004570


	//   ....[60]....
        /*03c0*/ 	.word	0x000045c0


	//   ....[61]....
        /*03c4*/ 	.word	0x000045f0


	//   ....[62]....
        /*03c8*/ 	.word	0x00004630


	//   ....[63]....
        /*03cc*/ 	.word	0x00004650


	//   ....[64]....
        /*03d0*/ 	.word	0x00004690


	//   ....[65]....
        /*03d4*/ 	.word	0x000046c0


	//   ....[66]....
        /*03d8*/ 	.word	0x00004810


	//   ....[67]....
        /*03dc*/ 	.word	0x00004840


	//   ....[68]....
        /*03e0*/ 	.word	0x00004a10


	//   ....[69]....
        /*03e4*/ 	.word	0x00004a60


	//   ....[70]....
        /*03e8*/ 	.word	0x00004ad0


	//   ....[71]....
        /*03ec*/ 	.word	0x00004b30


	//   ....[72]....
        /*03f0*/ 	.word	0x00004ba0


	//   ....[73]....
        /*03f4*/ 	.word	0x00004c00


	//   ....[74]....
        /*03f8*/ 	.word	0x00004c70


	//   ....[75]....
        /*03fc*/ 	.word	0x00004cd0


	//   ....[76]....
        /*0400*/ 	.word	0x00004d70


	//   ....[77]....
        /*0404*/ 	.word	0x00004e00


	//   ....[78]....
        /*0408*/ 	.word	0x00004e70


	//   ....[79]....
        /*040c*/ 	.word	0x00004ed0


	//   ....[80]....
        /*0410*/ 	.word	0x00004f40


	//   ....[81]....
        /*0414*/ 	.word	0x00004fa0


	//   ....[82]....
        /*0418*/ 	.word	0x00005010


	//   ....[83]....
        /*041c*/ 	.word	0x00005070


	//   ....[84]....
        /*0420*/ 	.word	0x00005110


	//   ....[85]....
        /*0424*/ 	.word	0x000051a0


	//   ....[86]....
        /*0428*/ 	.word	0x00005210


	//   ....[87]....
        /*042c*/ 	.word	0x00005270


	//   ....[88]....
        /*0430*/ 	.word	0x000052e0


	//   ....[89]....
        /*0434*/ 	.word	0x00005340


	//   ....[90]....
        /*0438*/ 	.word	0x000053b0


	//   ....[91]....
        /*043c*/ 	.word	0x00005410


	//   ....[92]....
        /*0440*/ 	.word	0x000054b0


	//   ....[93]....
        /*0444*/ 	.word	0x00005570


	//   ....[94]....
        /*0448*/ 	.word	0x00005670


	//   ....[95]....
        /*044c*/ 	.word	0x000056c0


	//   ....[96]....
        /*0450*/ 	.word	0x00005750


	//   ....[97]....
        /*0454*/ 	.word	0x000057a0


	//   ....[98]....
        /*0458*/ 	.word	0x00005830


	//   ....[99]....
        /*045c*/ 	.word	0x000058c0


	//   ....[100]....
        /*0460*/ 	.word	0x00005930


	//   ....[101]....
        /*0464*/ 	.word	0x000059a0


	//   ....[102]....
        /*0468*/ 	.word	0x00005a10


	//   ....[103]....
        /*046c*/ 	.word	0x00005a70


	//   ....[104]....
        /*0470*/ 	.word	0x00005ae0


	//   ....[105]....
        /*0474*/ 	.word	0x00005b40


	//   ....[106]....
        /*0478*/ 	.word	0x00005bd0


	//   ....[107]....
        /*047c*/ 	.word	0x00005c80


	//   ....[108]....
        /*0480*/ 	.word	0x00005d00


	//   ....[109]....
        /*0484*/ 	.word	0x00005d90


	//   ....[110]....
        /*0488*/ 	.word	0x00005e10


	//   ....[111]....
        /*048c*/ 	.word	0x00005e70


	//   ....[112]....
        /*0490*/ 	.word	0x00005ee0


	//   ....[113]....
        /*0494*/ 	.word	0x00005f40


	//   ....[114]....
        /*0498*/ 	.word	0x00006000


	//   ....[115]....
        /*049c*/ 	.word	0x00006080


	//   ....[116]....
        /*04a0*/ 	.word	0x000060f0


	//   ....[117]....
        /*04a4*/ 	.word	0x00006150


	//   ....[118]....
        /*04a8*/ 	.word	0x000061e0


	//   ....[119]....
        /*04ac*/ 	.word	0x00006240


	//   ....[120]....
        /*04b0*/ 	.word	0x000062c0


	//   ....[121]....
        /*04b4*/ 	.word	0x00006370


	//   ....[122]....
        /*04b8*/ 	.word	0x000064a0


	//   ....[123]....
        /*04bc*/ 	.word	0x00006520


	//----- nvinfo : EIATTR_EXIT_INSTR_OFFSETS
	.align		4
.L_1769:
        /*04c0*/ 	.byte	0x04, 0x1c
        /*04c2*/ 	.short	(.L_1771 - .L_1770)


	//   ....[0]....
.L_1770:
        /*04c4*/ 	.word	0x00002860


	//   ....[1]....
        /*04c8*/ 	.word	0x000049b0


	//----- nvinfo : EIATTR_MAX_THREADS
	.align		4
.L_1771:
        /*04cc*/ 	.byte	0x04, 0x05
        /*04ce*/ 	.short	(.L_1773 - .L_1772)
.L_1772:
        /*04d0*/ 	.word	0x00000140
        /*04d4*/ 	.word	0x00000001
        /*04d8*/ 	.word	0x00000001


	//----- nvinfo : EIATTR_CRS_STACK_SIZE
	.align		4
.L_1773:
        /*04dc*/ 	.byte	0x04, 0x1e
        /*04de*/ 	.short	(.L_1775 - .L_1774)
.L_1774:
        /*04e0*/ 	.word	0x00000000


	//----- nvinfo : EIATTR_CBANK_PARAM_SIZE
	.align		4
.L_1775:
        /*04e4*/ 	.byte	0x03, 0x19
        /*04e6*/ 	.short	0x0060


	//----- nvinfo : EIATTR_PARAM_CBANK
	.align		4
        /*04e8*/ 	.byte	0x04, 0x0a
        /*04ea*/ 	.short	(.L_1777 - .L_1776)
	.align		4
.L_1776:
        /*04ec*/ 	.word	index@(.nv.constant0._ZN13group_norm_v218gn_bwd_cuda_kernelI6__halfLi320ELi1ELi32ELi20ELi1024ELb0ELb1ELi16ELi320ELi320ELi4ELb1ELi2ELb0ELb0ELNS_15WgradSyncMethodE3ENS_16CompileConditionILi900EEEEEvPT_S6_S6_PKS5_S8_S8_S8_PKfflPfPj)
        /*04f0*/ 	.short	0x0210
        /*04f2*/ 	.short	0x0060


	//----- nvinfo : EIATTR_SW_WAR
	.align		4
.L_1777:
        /*04f4*/ 	.byte	0x04, 0x36
        /*04f6*/ 	.short	(.L_1779 - .L_1778)
.L_1778:
        /*04f8*/ 	.word	0x00000008
.L_1779:


//--------------------- .nv.info._ZN13group_norm_v218gn_bwd_cuda_kernelI6__halfLi320ELi3ELi32ELi20ELi1024ELb0ELb1ELi16ELi320ELi320ELi4ELb1ELi4ELb0ELb0ELNS_15WgradSyncMethodE3ENS_16CompileConditionILi900EEEEEvPT_S6_S6_PKS5_S8_S8_S8_PKfflPfPj --------------------------
	.section	.nv.info._ZN13group_norm_v218gn_bwd_cuda_kernelI6__halfLi320ELi3ELi32ELi20ELi1024ELb0ELb1ELi16ELi320ELi320ELi4ELb1ELi4ELb0ELb0ELNS_15WgradSyncMethodE3ENS_16CompileConditionILi900EEEEEvPT_S6_S6_PKS5_S8_S8_S8_PKfflPfPj,"",@"SHT_CUDA_INFO"
	.sectionflags	@""
	.align	4


	//----- nvinfo : EIATTR_CUDA_API_VERSION
	.align		4
        /*0000*/ 	.byte	0x04, 0x37
        /*0002*/ 	.short	(.L_1781 - .L_1780)
.L_1780:
        /*0004*/ 	.word	0x00000082


	//----- nvinfo : EIATTR_KPARAM_INFO
	.align		4
.L_1781:
        /*0008*/ 	.byte	0x04, 0x17
        /*000a*/ 	.short	(.L_1783 - .L_1782)
.L_1782:
        /*000c*/ 	.word	0x00000000
        /*0010*/ 	.short	0x000b
        /*0012*/ 	.short	0x0058
        /*0014*/ 	.byte	0x00, 0xf0, 0x21, 0x00


	//----- nvinfo : EIATTR_KPARAM_INFO
	.align		4
.L_1783:
        /*0018*/ 	.byte	0x04, 0x17
        /*001a*/ 	.short	(.L_1785 - .L_1784)
.L_1784:
        /*001c*/ 	.word	0x00000000
        /*0020*/ 	.short	0x000a
        /*0022*/ 	.short	0x0050
        /*0024*/ 	.byte	0x00, 0xf0, 0x21, 0x00


	//----- nvinfo : EIATTR_KPARAM_INFO
	.align		4
.L_1785:
        /*0028*/ 	.byte	0x04, 0x17
        /*002a*/ 	.short	(.L_1787 - .L_1786)
.L_1786:
        /*002c*/ 	.word	0x00000000
        /*0030*/ 	.short	0x0009
        /*0032*/ 	.short	0x0048
        /*0034*/ 	.byte	0x00, 0xf0, 0x21, 0x00


	//----- nvinfo : EIATTR_KPARAM_INFO
	.align		4
.L_1787:
        /*0038*/ 	.byte	0x04, 0x17
        /*003a*/ 	.short	(.L_1789 - .L_1788)
.L_1788:
        /*003c*/ 	.word	0x00000000
        /*0040*/ 	.short	0x0008
        /*0042*/ 	.short	0x0040
        /*0044*/ 	.byte	0x00, 0xf0, 0x11, 0x00


	//----- nvinfo : EIATTR_KPARAM_INFO
	.align		4
.L_1789:
        /*0048*/ 	.byte	0x04, 0x17
        /*004a*/ 	.short	(.L_1791 - .L_1790)
.L_1790:
        /*004c*/ 	.word	0x00000000
        /*0050*/ 	.short	0x0007
        /*0052*/ 	.short	0x0038
        /*0054*/ 	.byte	0x00, 0xf0, 0x21, 0x00


	//----- nvinfo : EIATTR_KPARAM_INFO
	.align		4
.L_1791:
        /*0058*/ 	.byte	0x04, 0x17
        /*005a*/ 	.short	(.L_1793 - .L_1792)
.L_1792:
        /*005c*/ 	.word	0x00000000
        /*0060*/ 	.short	0x0006
        /*0062*/ 	.short	0x0030
        /*0064*/ 	.byte	0x00, 0xf0, 0x21, 0x00


	//----- nvinfo : EIATTR_KPARAM_INFO
	.align		4
.L_1793:
        /*0068*/ 	.byte	0x04, 0x17
        /*006a*/ 	.short	(.L_1795 - .L_1794)
.L_1794:
        /*006c*/ 	.word	0x00000000
        /*0070*/ 	.short	0x0005
        /*0072*/ 	.short	0x0028
        /*0074*/ 	.byte	0x00, 0xf0, 0x21, 0x00


	//----- nvinfo : EIATTR_KPARAM_INFO
	.align		4
.L_1795:
        /*0078*/ 	.byte	0x04, 0x17
        /*007a*/ 	.short	(.L_1797 - .L_1796)
.L_1796:
        /*007c*/ 	.word	0x00000000
        /*0080*/ 	.short	0x0004
        /*0082*/ 	.short	0x0020
        /*0084*/ 	.byte	0x00, 0xf0, 0x21, 0x00


	//----- nvinfo : EIATTR_KPARAM_INFO
	.align		4
.L_1797:
        /*0088*/ 	.byte	0x04, 0x17
        /*008a*/ 	.short	(.L_1799 - .L_1798)
.L_1798:
        /*008c*/ 	.word	0x00000000
        /*0090*/ 	.short	0x0003
        /*0092*/ 	.short	0x0018
        /*0094*/ 	.byte	0x00, 0xf0, 0x21, 0x00


	//----- nvinfo : EIATTR_KPARAM_INFO
	.align		4
.L_1799:
        /*0098*/ 	.byte	0x04, 0x17
        /*009a*/ 	.short	(.L_1801 - .L_1800)
.L_1800:
        /*009c*/ 	.word	0x00000000
        /*00a0*/ 	.short	0x0002
        /*00a2*/ 	.short	0x0010
        /*00a4*/ 	.byte	0x00, 0xf0, 0x21, 0x00


	//----- nvinfo : EIATTR_KPARAM_INFO
	.align		4
.L_1801:
        /*00a8*/ 	.byte	0x04, 0x17
        /*00aa*/ 	.short	(.L_1803 - .L_1802)
.L_1802:
        /*00ac*/ 	.word	0x00000000
        /*00b0*/ 	.short	0x0001
        /*00b2*/ 	.short	0x0008
        /*00b4*/ 	.byte	0x00, 0xf0, 0x21, 0x00


	//----- nvinfo : EIATTR_KPARAM_INFO
	.align		4
.L_1803:
        /*00b8*/ 	.byte	0x04, 0x17
        /*00ba*/ 	.short	(.L_1805 - .L_1804)
.L_1804:
        /*00bc*/ 	.word	0x00000000
        /*00c0*/ 	.short	0x0000
        /*00c2*/ 	.short	0x0000
        /*00c4*/ 	.byte	0x00, 0xf0, 0x21, 0x00


	//----- nvinfo : EIATTR_SPARSE_MMA_MASK
	.align		4
.L_1805:
        /*00c8*/ 	.byte	0x03, 0x50
        /*00ca*/ 	.short	0x0000


	//----- nvinfo : EIATTR_MAXREG_COUNT
	.align		4
        /*00cc*/ 	.byte	0x03, 0x1b
        /*00ce*/ 	.short	0x0040


	//----- nvinfo : EIATTR_NUM_BARRIERS
	.align		4
        /*00d0*/ 	.byte	0x02, 0x4c
        /*00d2*/ 	.byte	0x01
	.zero		1


	//----- nvinfo : EIATTR_ANNOTATIONS
	.align		4
        /*00d4*/ 	.byte	0x04, 0x55
        /*00d6*/ 	.short	(.L_1807 - .L_1806)


	//   ....[0]....
.L_1806:
        /*00d8*/ 	.word	0x00000001
        /*00dc*/ 	.byte	0x70, 0x04, 0x00, 0x00, 0x01, 0x00, 0x00, 0x00, 0xa0, 0x04, 0x00, 0x00, 0x01, 0x00, 0x00, 0x00
        /*00ec*/ 	.byte	0xc0, 0x04, 0x00, 0x00, 0x01, 0x00, 0x00, 0x00, 0xd0, 0x04, 0x00, 0x00, 0x01, 0x00, 0x00, 0x00
        /*00fc*/ 	.byte	0x30, 0x06, 0x00, 0x00, 0x01, 0x00, 0x00, 0x00, 0x10, 0x14, 0x00, 0x00, 0x01, 0x00, 0x00, 0x00
        /*010c*/ 	.byte	0x30, 0x14, 0x00, 0x00, 0x01, 0x00, 0x00, 0x00, 0xf0, 0x14, 0x00, 0x00, 0x01, 0x00, 0x00, 0x00
        /*011c*/ 	.byte	0x60, 0x15, 0x00, 0x00, 0x01, 0x00, 0x00, 0x00, 0x20, 0x20, 0x00, 0x00, 0x01, 0x00, 0x00, 0x00
        /*012c*/ 	.byte	0x70, 0x21, 0x00, 0x00, 0x01, 0x00, 0x00, 0x00, 0xf0, 0x23, 0x00, 0x00


	//----- nvinfo : EIATTR_MERCURY_ISA_VERSION
	.align		4
.L_1807:
        /*0138*/ 	.byte	0x03, 0x5f
        /*013a*/ 	.short	0x0101


	//----- nvinfo : EIATTR_COOP_GROUP_MASK_REGIDS
	.align		4
        /*013c*/ 	.byte	0x04, 0x29
        /*013e*/ 	.short	(.L_1809 - .L_1808)


	//   ....[0]....
.L_1808:
        /*0140*/ 	.word	0xffffffff


	//   ....[1]....
        /*0144*/ 	.word	0xffffffff


	//   ....[2]....
        /*0148*/ 	.word	0xffffffff


	//   ....[3]....
        /*014c*/ 	.word	0xffffffff


	//   ....[4]....
        /*0150*/ 	.word	0xffffffff


	//   ....[5]....
        /*0154*/ 	.word	0xffffffff


	//   ....[6]....
        /*0158*/ 	.word	0xffffffff


	//   ....[7]....
        /*015c*/ 	.word	0xffffffff


	//   ....[8]....
        /*0160*/ 	.word	0xffffffff


	//   ....[9]....
        /*0164*/ 	.word	0xffffffff


	//   ....[10]....
        /*0168*/ 	.word	0xffffffff


	//   ....[11]....
        /*016c*/ 	.word	0xffffffff


	//   ....[12]....
        /*0170*/ 	.word	0x05000015


	//   ....[13]....
        /*0174*/ 	.word	0x05000014


	//   ....[14]....
        /*0178*/ 	.word	0x05000016


	//   ....[15]....
        /*017c*/ 	.word	0x05000017


	//   ....[16]....
        /*0180*/ 	.word	0x05000019


	//   ....[17]....
        /*0184*/ 	.word	0x05000018


	//   ....[18]....
        /*0188*/ 	.word	0x0500001a


	//   ....[19]....
        /*018c*/ 	.word	0x0500000f


	//   ....[20]....
        /*0190*/ 	.word	0x05000019


	//   ....[21]....
        /*0194*/ 	.word	0x05000018


	//   ....[22]....
        /*0198*/ 	.word	0x0500001a


	//   ....[23]....
        /*019c*/ 	.word	0x0500001b


	//   ....[24]....
        /*01a0*/ 	.word	0x0500001d


	//   ....[25]....
        /*01a4*/ 	.word	0x0500001c


	//   ....[26]....
        /*01a8*/ 	.word	0x05000020


	//   ....[27]....
        /*01ac*/ 	.word	0x0500000f


	//   ....[28]....
        /*01b0*/ 	.word	0x05000019


	//   ....[29]....
        /*01b4*/ 	.word	0x05000018


	//   ....[30]....
        /*01b8*/ 	.word	0x0500001a


	//   ....[31]....
        /*01bc*/ 	.word	0x0500001b


	//   ....[32]....
        /*01c0*/ 	.word	0x0500001d


	//   ....[33]....
        /*01c4*/ 	.word	0x0500001c


	//   ....[34]....
        /*01c8*/ 	.word	0x05000020


	//   ....[35]....
        /*01cc*/ 	.word	0x0500000f


	//   ....[36]....
        /*01d0*/ 	.word	0x05000011


	//   ....[37]....
        /*01d4*/ 	.word	0x0500001b


	//   ....[38]....
        /*01d8*/ 	.word	0x05000010


	//   ....[39]....
        /*01dc*/ 	.word	0x0500001d


	//   ....[40]....
        /*01e0*/ 	.word	0x05000023


	//   ....[41]....
        /*01e4*/ 	.word	0x0500001e


	//   ....[42]....
        /*01e8*/ 	.word	0x05000026


	//   ....[43]....
        /*01ec*/ 	.word	0x05000025


	//   ....[44]....
        /*01f0*/ 	.word	0x0500001c


	//   ....[45]....
        /*01f4*/ 	.word	0x05000016


	//   ....[46]....
        /*01f8*/ 	.word	0x05000011


	//   ....[47]....
        /*01fc*/ 	.word	0x0500001b


	//   ....[48]....
        /*0200*/ 	.word	0x05000014


	//   ....[49]....
        /*0204*/ 	.word	0x05000017


	//   ....[50]....
        /*0208*/ 	.word	0x05000018


	//   ....[51]....
        /*020c*/ 	.word	0x0500001a


	//   ....[52]....
        /*0210*/ 	.word	0x05000029


	//   ....[53]....
        /*0214*/ 	.word	0x05000013


	//   ....[54]....
        /*0218*/ 	.word	0x05000018


	//   ....[55]....
        /*021c*/ 	.word	0x0500000e


	//   ....[56]....
        /*0220*/ 	.word	0x05000014


	//   ....[57]....
        /*0224*/ 	.word	0x05000012


	//   ....[58]....
        /*0228*/ 	.word	0x05000015


	//   ....[59]....
        /*022c*/ 	.word	0x05000017


	//   ....[60]....
        /*0230*/ 	.word	0x0500002b


	//   ....[61]....
        /*0234*/ 	.word	0x05000028


	//   ....[62]....
        /*0238*/ 	.word	0x05000020


	//   ....[63]....
        /*023c*/ 	.word	0x05000022


	//   ....[64]....
        /*0240*/ 	.word	0x05000021


	//   ....[65]....
        /*0244*/ 	.word	0x05000027


	//   ....[66]....
        /*0248*/ 	.word	0x05000023


	//   ....[67]....
        /*024c*/ 	.word	0x0500001e


	//   ....[68]....
        /*0250*/ 	.word	0x0500001a


	//   ....[69]....
        /*0254*/ 	.word	0x0500001a


	//   ....[70]....
        /*0258*/ 	.word	0x0500001a


	//   ....[71]....
        /*025c*/ 	.word	0x0500001a


	//   ....[72]....
        /*0260*/ 	.word	0x0500001a


	//   ....[73]....
        /*0264*/ 	.word	0x0500001a


	//   ....[74]....
        /*0268*/ 	.word	0x0500001a


	//   ....[75]....
        /*026c*/ 	.word	0x0500001a


	//   ....[76]....
        /*0270*/ 	.word	0x0500001a


	//   ....[77]....
        /*0274*/ 	.word	0x0500001a


	//   ....[78]....
        /*0278*/ 	.word	0x0500001a


	//   ....[79]....
        /*027c*/ 	.word	0x0500001a


	//   ....[80]....
        /*0280*/ 	.word	0x0500001a


	//   ....[81]....
        /*0284*/ 	.word	0x0500001a


	//   ....[82]....
        /*0288*/ 	.word	0x0500001a


	//   ....[83]....
        /*028c*/ 	.word	0x0500001a


	//   ....[84]....
        /*0290*/ 	.word	0x0500001a


	//   ....[85]....
        /*0294*/ 	.word	0x0500001a


	//   ....[86]....
        /*0298*/ 	.word	0x0500001a


	//   ....[87]....
        /*029c*/ 	.word	0x0500001a


	//   ....[88]....
        /*02a0*/ 	.word	0x0500001a


	//   ....[89]....
        /*02a4*/ 	.word	0x0500001a


	//   ....[90]....
        /*02a8*/ 	.word	0x0500001a


	//   ....[91]....
        /*02ac*/ 	.word	0x0500001a


	//   ....[92]....
        /*02b0*/ 	.word	0x0500001a


	//   ....[93]....
        /*02b4*/ 	.word	0x0500001a


	//   ....[94]....
        /*02b8*/ 	.word	0x0500001a


	//   ....[95]....
        /*02bc*/ 	.word	0x0500001a


	//   ....[96]....
        /*02c0*/ 	.word	0x0500001a


	//   ....[97]....
        /*02c4*/ 	.word	0x0500001a


	//   ....[98]....
        /*02c8*/ 	.word	0x0500001a


	//   ....[99]....
        /*02cc*/ 	.word	0x0500001a


	//   ....[100]....
        /*02d0*/ 	.word	0x0500001a


	//   ....[101]....
        /*02d4*/ 	.word	0x0500001a


	//   ....[102]....
        /*02d8*/ 	.word	0x0500001a


	//   ....[103]....
        /*02dc*/ 	.word	0x0500001a


	//   ....[104]....
        /*02e0*/ 	.word	0x0500001a


	//   ....[105]....
        /*02e4*/ 	.word	0x0500001a


	//   ....[106]....
        /*02e8*/ 	.word	0x0500001a


	//   ....[107]....
        /*02ec*/ 	.word	0x0500001a


	//   ....[108]....
        /*02f0*/ 	.word	0x0500001a


	//   ....[109]....
        /*02f4*/ 	.word	0x0500001a


	//   ....[110]....
        /*02f8*/ 	.word	0x0500001a


	//   ....[111]....
        /*02fc*/ 	.word	0x0500001a


	//   ....[112]....
        /*0300*/ 	.word	0x0500001a


	//   ....[113]....
        /*0304*/ 	.word	0x0500001a


	//   ....[114]....
        /*0308*/ 	.word	0x0500001a


	//   ....[115]....
        /*030c*/ 	.word	0x0500001a


	//   ....[116]....
        /*0310*/ 	.word	0x0500001a


	//   ....[117]....
        /*0314*/ 	.word	0x0500001a


	//   ....[118]....
        /*0318*/ 	.word	0x0500001a


	//   ....[119]....
        /*031c*/ 	.word	0x0500001a


	//   ....[120]....
        /*0320*/ 	.word	0x0500001a


	//   ....[121]....
        /*0324*/ 	.word	0x0500001a


	//   ....[122]....
        /*0328*/ 	.word	0x0500001a


	//   ....[123]....
        /*032c*/ 	.word	0x0500001a


	//----- nvinfo : EIATTR_COOP_GROUP_INSTR_OFFSETS
	.align		4
.L_1809:
        /*0330*/ 	.byte	0x04, 0x28
        /*0332*/ 	.short	(.L_1811 - .L_1810)


	//   ....[0]....
.L_1810:
        /*0334*/ 	.word	0x00001af0


	//   ....[1]....
        /*0338*/ 	.word	0x00001b20


	//   ....[2]....
        /*033c*/ 	.word	0x00001b50


	//   ....[3]....
        /*0340*/ 	.word	0x00001b60


	//   ....[4]....
        /*0344*/ 	.word	0x00002210


	//   ....[5]....
        /*0348*/ 	.word	0x00002250


	//   ....[6]....
        /*034c*/ 	.word	0x00002280


	//   ....[7]....
        /*0350*/ 	.word	0x000022a0


	//   ....[8]....
        /*0354*/ 	.word	0x000022c0


	//   ....[9]....
        /*0358*/ 	.word	0x000022e0


	//   ....[10]....
        /*035c*/ 	.word	0x00002300


	//   ....[11]....
        /*0360*/ 	.word	0x00002320


	//   ....[12]....
        /*0364*/ 	.word	0x00003ae0


	//   ....[13]....
        /*0368*/ 	.word	0x00003b10


	//   ....[14]....
        /*036c*/ 	.word	0x00003b40


	//   ....[15]....
        /*0370*/ 	.word	0x00003b60


	//   ....[16]....
        /*0374*/ 	.word	0x00003b90


	//   ....[17]....
        /*0378*/ 	.word	0x00003ba0


	//   ....[18]....
        /*037c*/ 	.word	0x00003bd0


	//   ....[19]....
        /*0380*/ 	.word	0x00003be0


	//   ....[20]....
        /*0384*/ 	.word	0x00003db0


	//   ....[21]....
        /*0388*/ 	.word	0x00003de0


	//   ....[22]....
        /*038c*/ 	.word	0x00003e20


	//   ....[23]....
        /*0390*/ 	.word	0x00003e40


	//   ....[24]....
        /*0394*/ 	.word	0x00003e70


	//   ....[25]....
        /*0398*/ 	.word	0x00003e80


	//   ....[26]....
        /*039c*/ 	.word	0x00003eb0


	//   ....[27]....
        /*03a0*/ 	.word	0x00003ec0


	//   ....[28]....
        /*03a4*/ 	.word	0x00004050


	//   ....[29]....
        /*03a8*/ 	.word	0x00004080


	//   ....[30]....
        /*03ac*/ 	.word	0x000040b0


	//   ....[31]....
        /*03b0*/ 	.word	0x000040d0


	//   ....[32]....
        /*03b4*/ 	.word	0x00004100


	//   ....[33]....
        /*03b8*/ 	.word	0x00004110


	//   ....[34]....
        /*03bc*/ 	.word	0x00004140


	//   ....[35]....
        /*03c0*/ 	.word	0x00004150


	//   ....[36]....
        /*03c4*/ 	.word	0x00004350


	//   ....[37]....
        /*03c8*/ 	.word	0x00004450


	//   ....[38]....
        /*03cc*/ 	.word	0x000044e0


	//   ....[39]....
        /*03d0*/ 	.word	0x00004580


	//   ....[40]....
        /*03d4*/ 	.word	0x000045b0


	//   ....[41]....
        /*03d8*/ 	.word	0x00004600


	//   ....[42]....
        /*03dc*/ 	.word	0x00004620


	//   ....[43]....
        /*03e0*/ 	.word	0x00004650


	//   ....[44]....
        /*03e4*/ 	.word	0x00004660


	//   ....[45]....
        /*03e8*/ 	.word	0x00004680


	//   ....[46]....
        /*03ec*/ 	.word	0x00004700


	//   ....[47]....
        /*03f0*/ 	.word	0x00004740


	//   ....[48]....
        /*03f4*/ 	.word	0x00004780


	//   ....[49]....
        /*03f8*/ 	.word	0x000047b0


	//   ....[50]....
        /*03fc*/ 	.word	0x000047c0


	//   ....[51]....
        /*0400*/ 	.word	0x000047d0


	//   ....[52]....
        /*0404*/ 	.word	0x000047e0


	//   ....[53]....
        /*0408*/ 	.word	0x00004820


	//   ....[54]....
        /*040c*/ 	.word	0x00004860


	//   ....[55]....
        /*0410*/ 	.word	0x00004890


	//   ....[56]....
        /*0414*/ 	.word	0x000048d0


	//   ....[57]....
        /*0418*/ 	.word	0x000048f0


	//   ....[58]....
        /*041c*/ 	.word	0x00004920


	//   ....[59]....
        /*0420*/ 	.word	0x00004940


	//   ....[60]....
        /*0424*/ 	.word	0x00004960


	//   ....[61]....
        /*0428*/ 	.word	0x000049a0


	//   ....[62]....
        /*042c*/ 	.word	0x000049f0


	//   ....[63]....
        /*0430*/ 	.word	0x00004a10


	//   ....[64]....
        /*0434*/ 	.word	0x00004a40


	//   ....[65]....
        /*0438*/ 	.word	0x00004a50


	//   ....[66]....
        /*043c*/ 	.word	0x00004b70


	//   ....[67]....
        /*0440*/ 	.word	0x00004bc0


	//   ....[68]....
        /*0444*/ 	.word	0x00004da0


	//   ....[69]....
        /*0448*/ 	.word	0x00004df0


	//   ....[70]....
        /*044c*/ 	.word	0x00004e60


	//   ....[71]....
        /*0450*/ 	.word	0x00004ec0


	//   ....[72]....
        /*0454*/ 	.word	0x00004f30


	//   ....[73]....
        /*0458*/ 	.word	0x00004f90


	//   ....[74]....
        /*045c*/ 	.word	0x00005000


	//   ....[75]....
        /*0460*/ 	.word	0x00005060


	//   ....[76]....
        /*0464*/ 	.word	0x00005100


	//   ....[77]....
        /*0468*/ 	.word	0x00005190


	//   ....[78]....
        /*046c*/ 	.word	0x00005200


	//   ....[79]....
        /*0470*/ 	.word	0x00005260


	//   ....[80]....
        /*0474*/ 	.word	0x000052d0


	//   ....[81]....
        /*0478*/ 	.word	0x00005330


	//   ....[82]....
        /*047c*/ 	.word	0x000053a0


	//   ....[83]....
        /*0480*/ 	.word	0x00005400


	//   ....[84]....
        /*0484*/ 	.word	0x000054a0


	//   ....[85]....
        /*0488*/ 	.word	0x00005530


	//   ....[86]....
        /*048c*/ 	.word	0x000055a0


	//   ....[87]....
        /*0490*/ 	.word	0x00005600


	//   ....[88]....
        /*0494*/ 	.word	0x00005670


	//   ....[89]....
        /*0498*/ 	.word	0x000056d0


	//   ....[90]....
        /*049c*/ 	.word	0x00005740


	//   ....[91]....
        /*04a0*/ 	.word	0x000057a0


	//   ....[92]....
        /*04a4*/ 	.word	0x00005840


	//   ....[93]....
        /*04a8*/ 	.word	0x00005900


	//   ....[94]....
        /*04ac*/ 	.word	0x00005a00


	//   ....[95]....
        /*04b0*/ 	.word	0x00005a50


	//   ....[96]....
        /*04b4*/ 	.word	0x00005b40


	//   ....[97]....
        /*04b8*/ 	.word	0x00005b90


	//   ....[98]....
        /*04bc*/ 	.word	0x00005c20


	//   ....[99]....
        /*04c0*/ 	.word	0x00005c70


	//   ....[100]....
        /*04c4*/ 	.word	0x00005ce0


	//   ....[101]....
        /*04c8*/ 	.word	0x00005d40


	//   ....[102]....
        /*04cc*/ 	.word	0x00005db0


	//   ....[103]....
        /*04d0*/ 	.word	0x00005e10


	//   ....[104]....
        /*04d4*/ 	.word	0x00005e80


	//   ....[105]....
        /*04d8*/ 	.word	0x00005ee0


	//   ....[106]....
        /*04dc*/ 	.word	0x00005f60


	//   ....[107]....
        /*04e0*/ 	.word	0x00005fd0


	//   ....[108]....
        /*04e4*/ 	.word	0x00006040


	//   ....[109]....
        /*04e8*/ 	.word	0x000060a0


	//   ....[110]....
        /*04ec*/ 	.word	0x00006120


	//   ....[111]....
        /*04f0*/ 	.word	0x000061a0


	//   ....[112]....
        /*04f4*/ 	.word	0x00006240


	//   ....[113]....
        /*04f8*/ 	.word	0x000062b0


	//   ....[114]....
        /*04fc*/ 	.word	0x00006340


	//   ....[115]....
        /*0500*/ 	.word	0x000063d0


	//   ....[116]....
        /*0504*/ 	.word	0x00006440


	//   ....[117]....
        /*0508*/ 	.word	0x000064a0


	//   ....[118]....
        /*050c*/ 	.word	0x00006510


	//   ....[119]....
        /*0510*/ 	.word	0x00006590


	//   ....[120]....
        /*0514*/ 	.word	0x00006650


	//   ....[121]....
        /*0518*/ 	.word	0x00006720


	//   ....[122]....
        /*051c*/ 	.word	0x00006800


	//   ....[123]....
        /*0520*/ 	.word	0x000068b0


	//----- nvinfo : EIATTR_EXIT_INSTR_OFFSETS
	.align		4
.L_1811:
        /*0524*/ 	.byte	0x04, 0x1c
        /*0526*/ 	.short	(.L_1813 - .L_1812)


	//   ....[0]....
.L_1812:
        /*0528*/ 	.word	0x00002b00


	//   ....[1]....
        /*052c*/ 	.word	0x00004d40


	//----- nvinfo : EIATTR_MAX_THREADS
	.align		4
.L_1813:
        /*0530*/ 	.byte	0x04, 0x05
        /*0532*/ 	.short	(.L_1815 - .L_1814)
.L_1814:
        /*0534*/ 	.word	0x00000140
        /*0538*/ 	.word	0x00000001
        /*053c*/ 	.word	0x00000001


	//----- nvinfo : EIATTR_CRS_STACK_SIZE
	.align		4
.L_1815:
        /*0540*/ 	.byte	0x04, 0x1e
        /*0542*/ 	.short	(.L_1817 - .L_1816)
.L_1816:
        /*0544*/ 	.word	0x00000000


	//----- nvinfo : EIATTR_CBANK_PARAM_SIZE
	.align		4
.L_1817:
        /*0548*/ 	.byte	0x03, 0x19
        /*054a*/ 	.short	0x0060


	//----- nvinfo : EIATTR_PARAM_CBANK
	.align		4
        /*054c*/ 	.byte	0x04, 0x0a
        /*054e*/ 	.short	(.L_1819 - .L_1818)
	.align		4
.L_1818:
        /*0550*/ 	.word	index@(.nv.constant0._ZN13group_norm_v218gn_bwd_cuda_kernelI6__halfLi320ELi3ELi32ELi20ELi1024ELb0ELb1ELi16ELi320ELi320ELi4ELb1ELi4ELb0ELb0ELNS_15WgradSyncMethodE3ENS_16CompileConditionILi900EEEEEvPT_S6_S6_PKS5_S8_S8_S8_PKfflPfPj)
        /*0554*/ 	.short	0x0210
        /*0556*/ 	.short	0x0060


	//----- nvinfo : EIATTR_SW_WAR
	.align		4
.L_1819:
        /*0558*/ 	.byte	0x04, 0x36
        /*055a*/ 	.short	(.L_1821 - .L_1820)
.L_1820:
        /*055c*/ 	.word	0x00000008
.L_1821:


//--------------------- .nv.info._ZN13group_norm_v218gn_bwd_cuda_kernelI6__halfLi320ELi1ELi32ELi20ELi1024ELb0ELb1ELi32ELi320ELi320ELi4ELb1ELi4ELb0ELb0ELNS_15WgradSyncMethodE3ENS_16CompileConditionILi900EEEEEvPT_S6_S6_PKS5_S8_S8_S8_PKfflPfPj --------------------------
	.section	.nv.info._ZN13group_norm_v218gn_bwd_cuda_kernelI6__halfLi320ELi1ELi32ELi20ELi1024ELb0ELb1ELi32ELi320ELi320ELi4ELb1ELi4ELb0ELb0ELNS_15WgradSyncMethodE3ENS_16CompileConditionILi900EEEEEvPT_S6_S6_PKS5_S8_S8_S8_PKfflPfPj,"",@"SHT_CUDA_INFO"
	.sectionflags	@""
	.align	4


	//----- nvinfo : EIATTR_CUDA_API_VERSION
	.align		4
        /*0000*/ 	.byte	0x04, 0x37
        /*0002*/ 	.short	(.L_1823 - .L_1822)
.L_1822:
        /*0004*/ 	.word	0x00000082


	//----- nvinfo : EIATTR_KPARAM_INFO
	.align		4
.L_1823:
        /*0008*/ 	.byte	0x04, 0x17
        /*000a*/ 	.short	(.L_1825 - .L_1824)
.L_1824:
        /*000c*/ 	.word	0x00000000
        /*0010*/ 	.short	0x000b
        /*0012*/ 	.short	0x0058
        /*0014*/ 	.byte	0x00, 0xf0, 0x21, 0x00


	//----- nvinfo : EIATTR_KPARAM_INFO
	.align		4
.L_1825:
        /*0018*/ 	.byte	0x04, 0x17
        /*001a*/ 	.short	(.L_1827 - .L_1826)
.L_1826:
        /*001c*/ 	.word	0x00000000
        /*0020*/ 	.short	0x000a
        /*0022*/ 	.short	0x0050
        /*0024*/ 	.byte	0x00, 0xf0, 0x21, 0x00


	//----- nvinfo : EIATTR_KPARAM_INFO
	.align		4
.L_1827:
        /*0028*/ 	.byte	0x04, 0x17
        /*002a*/ 	.short	(.L_1829 - .L_1828)
.L_1828:
        /*002c*/ 	.word	0x00000000
        /*0030*/ 	.short	0x0009
        /*0032*/ 	.short	0x0048
        /*0034*/ 	.byte	0x00, 0xf0, 0x21, 0x00


	//----- nvinfo : EIATTR_KPARAM_INFO
	.align		4
.L_1829:
        /*0038*/ 	.byte	0x04, 0x17
        /*003a*/ 	.short	(.L_1831 - .L_1830)
.L_1830:
        /*003c*/ 	.word	0x00000000
        /*0040*/ 	.short	0x0008
        /*0042*/ 	.short	0x0040
        /*0044*/ 	.byte	0x00, 0xf0, 0x11, 0x00


	//----- nvinfo : EIATTR_KPARAM_INFO
	.align		4
.L_1831:
        /*0048*/ 	.byte	0x04, 0x17
        /*004a*/ 	.short	(.L_1833 - .L_1832)
.L_1832:
        /*004c*/ 	.word	0x00000000
        /*0050*/ 	.short	0x0007
        /*0052*/ 	.short	0x0038
        /*0054*/ 	.byte	0x00, 0xf0, 0x21, 0x00


	//----- nvinfo : EIATTR_KPARAM_INFO
	.align		4
.L_1833:
        /*0058*/ 	.byte	0x04, 0x17
        /*005a*/ 	.short	(.L_1835 - .L_1834)
.L_1834:
        /*005c*/ 	.word	0x00000000
        /*0060*/ 	.short	0x0006
        /*0062*/ 	.short	0x0030
        /*0064*/ 	.byte	0x00, 0xf0, 0x21, 0x00


	//----- nvinfo : EIATTR_KPARAM_INFO
	.align		4
.L_1835:
        /*0068*/ 	.byte	0x04, 0x17
        /*006a*/ 	.short	(.L_1837 - .L_1836)
.L_1836:
        /*006c*/ 	.word	0x00000000
        /*0070*/ 	.short	0x0005
        /*0072*/ 	.short	0x0028
        /*0074*/ 	.byte	0x00, 0xf0, 0x21, 0x00


	//----- nvinfo : EIATTR_KPARAM_INFO
	.align		4
.L_1837:
        /*0078*/ 	.byte	0x04, 0x17
        /*007a*/ 	.short	(.L_1839 - .L_1838)
.L_1838:
        /*007c*/ 	.word	0x00000000
        /*0080*/ 	.short	0x0004
        /*0082*/ 	.short	0x0020
        /*0084*/ 	.byte	0x00, 0xf0, 0x21, 0x00


	//----- nvinfo : EIATTR_KPARAM_INFO
	.align		4
.L_1839:
        /*0088*/ 	.byte	0x04, 0x17
        /*008a*/ 	.short	(.L_1841 - .L_1840)
.L_1840:
        /*008c*/ 	.word	0x00000000
        /*0090*/ 	.short	0x0003
        /*0092*/ 	.short	0x0018
        /*0094*/ 	.byte	0x00, 0xf0, 0x21, 0x00


	//----- nvinfo : EIATTR_KPARAM_INFO
	.align		4
.L_1841:
        /*0098*/ 	.byte	0x04, 0x17
        /*009a*/ 	.short	(.L_1843 - .L_1842)
.L_1842:
        /*009c*/ 	.word	0x00000000
        /*00a0*/ 	.short	0x0002
        /*00a2*/ 	.short	0x0010
        /*00a4*/ 	.byte	0x00, 0xf0, 0x21, 0x00


	//----- nvinfo : EIATTR_KPARAM_INFO
	.align		4
.L_1843:
        /*00a8*/ 	.byte	0x04, 0x17
        /*00aa*/ 	.short	(.L_1845 - .L_1844)
.L_1844:
        /*00ac*/ 	.word	0x00000000
        /*00b0*/ 	.short	0x0001
        /*00b2*/ 	.short	0x0008
        /*00b4*/ 	.byte	0x00, 0xf0, 0x21, 0x00


	//----- nvinfo : EIATTR_KPARAM_INFO
	.align		4
.L_1845:
        /*00b8*/ 	.byte	0x04, 0x17
        /*00ba*/ 	.short	(.L_1847 - .L_1846)
.L_1846:
        /*00bc*/ 	.word	0x00000000
        /*00c0*/ 	.short	0x0000
        /*00c2*/ 	.short	0x0000
        /*00c4*/ 	.byte	0x00, 0xf0, 0x21, 0x00


	//----- nvinfo : EIATTR_SPARSE_MMA_MASK
	.align		4
.L_1847:
        /*00c8*/ 	.byte	0x03, 0x50
        /*00ca*/ 	.short	0x0000


	//----- nvinfo : EIATTR_MAXREG_COUNT
	.align		4
        /*00cc*/ 	.byte	0x03, 0x1b
        /*00ce*/ 	.short	0x00a8


	//----- nvinfo : EIATTR_NUM_BARRIERS
	.align		4
        /*00d0*/ 	.byte	0x02, 0x4c
        /*00d2*/ 	.byte	0x01
	.zero		1


	//----- nvinfo : EIATTR_MERCURY_ISA_VERSION
	.align		4
        /*00d4*/ 	.byte	0x03, 0x5f
        /*00d6*/ 	.short	0x0101


	//----- nvinfo : EIATTR_COOP_GROUP_MASK_REGIDS
	.align		4
        /*00d8*/ 	.byte	0x04, 0x29
        /*00da*/ 	.short	(.L_1849 - .L_1848)


	//   ....[0]....
.L_1848:
        /*00dc*/ 	.word	0xffffffff


	//   ....[1]....
        /*00e0*/ 	.word	0xffffffff


	//   ....[2]....
        /*00e4*/ 	.word	0xffffffff


	//   ....[3]....
        /*00e8*/ 	.word	0xffffffff


	//   ....[4]....
        /*00ec*/ 	.word	0xffffffff


	//   ....[5]....
        /*00f0*/ 	.word	0xffffffff


	//   ....[6]....
        /*00f4*/ 	.word	0xffffffff


	//   ....[7]....
        /*00f8*/ 	.word	0xffffffff


	//   ....[8]....
        /*00fc*/ 	.word	0xffffffff


	//   ....[9]....
        /*0100*/ 	.word	0xffffffff


	//   ....[10]....
        /*0104*/ 	.word	0xffffffff


	//   ....[11]....
        /*0108*/ 	.word	0xffffffff


	//   ....[12]....
        /*010c*/ 	.word	0x0500001f


	//   ....[13]....
        /*0110*/ 	.word	0x0500001e


	//   ....[14]....
        /*0114*/ 	.word	0x05000020


	//   ....[15]....
        /*0118*/ 	.word	0x05000021


	//   ....[16]....
        /*011c*/ 	.word	0x05000023


	//   ....[17]....
        /*0120*/ 	.word	0x0500001a


	//   ....[18]....
        /*0124*/ 	.word	0x0500001e


	//   ....[19]....
        /*0128*/ 	.word	0x0500001b


	//   ....[20]....
        /*012c*/ 	.word	0x0500001f


	//   ....[21]....
        /*0130*/ 	.word	0x05000021


	//   ....[22]....
        /*0134*/ 	.word	0x0500001e


	//   ....[23]....
        /*0138*/ 	.word	0x05000020


	//   ....[24]....
        /*013c*/ 	.word	0x05000023


	//   ....[25]....
        /*0140*/ 	.word	0x0500001f


	//   ....[26]....
        /*0144*/ 	.word	0x05000024


	//   ....[27]....
        /*0148*/ 	.word	0x0500001e


	//   ....[28]....
        /*014c*/ 	.word	0x0500001f


	//   ....[29]....
        /*0150*/ 	.word	0x05000021


	//   ....[30]....
        /*0154*/ 	.word	0x0500001e


	//   ....[31]....
        /*0158*/ 	.word	0x05000020


	//   ....[32]....
        /*015c*/ 	.word	0x05000023


	//   ....[33]....
        /*0160*/ 	.word	0x0500001f


	//   ....[34]....
        /*0164*/ 	.word	0x05000024


	//   ....[35]....
        /*0168*/ 	.word	0x0500001e


	//   ....[36]....
        /*016c*/ 	.word	0x0500001e


	//   ....[37]....
        /*0170*/ 	.word	0x05000023


	//   ....[38]....
        /*0174*/ 	.word	0x0500001f


	//   ....[39]....
        /*0178*/ 	.word	0x05000020


	//   ....[40]....
        /*017c*/ 	.word	0x05000024


	//   ....[41]....
        /*0180*/ 	.word	0x05000025


	//   ....[42]....
        /*0184*/ 	.word	0x05000021


	//   ....[43]....
        /*0188*/ 	.word	0x05000026


	//   ....[44]....
        /*018c*/ 	.word	0x05000020


	//   ....[45]....
        /*0190*/ 	.word	0x0500001e


	//   ....[46]....
        /*0194*/ 	.word	0x0500001f


	//   ....[47]....
        /*0198*/ 	.word	0x05000023


	//   ....[48]....
        /*019c*/ 	.word	0x05000024


	//   ....[49]....
        /*01a0*/ 	.word	0x05000025


	//   ....[50]....
        /*01a4*/ 	.word	0x0500001e


	//   ....[51]....
        /*01a8*/ 	.word	0x0500001f


	//   ....[52]....
        /*01ac*/ 	.word	0x05000031


	//   ....[53]....
        /*01b0*/ 	.word	0x0500001d


	//   ....[54]....
        /*01b4*/ 	.word	0x0500001c


	//   ....[55]....
        /*01b8*/ 	.word	0x05000023


	//   ....[56]....
        /*01bc*/ 	.word	0x0500002e


	//   ....[57]....
        /*01c0*/ 	.word	0x05000032


	//   ....[58]....
        /*01c4*/ 	.word	0x05000026


	//   ....[59]....
        /*01c8*/ 	.word	0x0500002a


	//   ....[60]....
        /*01cc*/ 	.word	0x05000027


	//   ....[61]....
        /*01d0*/ 	.word	0x05000029


	//   ....[62]....
        /*01d4*/ 	.word	0x0500002c


	//   ....[63]....
        /*01d8*/ 	.word	0x0500002e


	//   ....[64]....
        /*01dc*/ 	.word	0x05000038


	//   ....[65]....
        /*01e0*/ 	.word	0x05000033


	//   ....[66]....
        /*01e4*/ 	.word	0x05000024


	//   ....[67]....
        /*01e8*/ 	.word	0x05000021


	//   ....[68]....
        /*01ec*/ 	.word	0x0500001e


	//   ....[69]....
        /*01f0*/ 	.word	0x0500001e


	//   ....[70]....
        /*01f4*/ 	.word	0x0500001e


	//   ....[71]....
        /*01f8*/ 	.word	0x0500001e


	//   ....[72]....
        /*01fc*/ 	.word	0x0500001e


	//   ....[73]....
        /*0200*/ 	.word	0x0500001e


	//   ....[74]....
        /*0204*/ 	.word	0x0500001e


	//   ....[75]....
        /*0208*/ 	.word	0x0500001e


	//   ....[76]....
        /*020c*/ 	.word	0x0500001e


	//   ....[77]....
        /*0210*/ 	.word	0x0500001e


	//   ....[78]....
        /*0214*/ 	.word	0x0500001e


	//   ....[79]....
        /*0218*/ 	.word	0x0500001e


	//   ....[80]....
        /*021c*/ 	.word	0x0500001e


	//   ....[81]....
        /*0220*/ 	.word	0x0500001e


	//   ....[82]....
        /*0224*/ 	.word	0x0500001e


	//   ....[83]....
        /*0228*/ 	.word	0x0500001e


	//   ....[84]....
        /*022c*/ 	.word	0x0500001e


	//   ....[85]....
        /*0230*/ 	.word	0x0500001e


	//   ....[86]....
        /*0234*/ 	.word	0x0500001e


	//   ....[87]....
        /*0238*/ 	.word	0x0500001e


	//   ....[88]....
        /*023c*/ 	.word	0x0500001e


	//   ....[89]....
        /*0240*/ 	.word	0x0500001e


	//   ....[90]....
        /*0244*/ 	.word	0x0500001e


	//   ....[91]....
        /*0248*/ 	.word	0x0500001e


	//   ....[92]....
        /*024c*/ 	.word	0x0500001e


	//   ....[93]....
        /*0250*/ 	.word	0x0500001e


	//   ....[94]....
        /*0254*/ 	.word	0x0500001e


	//   ....[95]....
        /*0258*/ 	.word	0x0500001e


	//   ....[96]....
        /*025c*/ 	.word	0x0500001e


	//   ....[97]....
        /*0260*/ 	.word	0x0500001e


	//   ....[98]....
        /*0264*/ 	.word	0x0500001e


	//   ....[99]....
        /*0268*/ 	.word	0x0500001e


	//   ....[100]....
        /*026c*/ 	.word	0x0500001e


	//   ....[101]....
        /*0270*/ 	.word	0x0500001e


	//   ....[102]....
        /*0274*/ 	.word	0x0500001e


	//   ....[103]....
        /*0278*/ 	.word	0x0500001e


	//   ....[104]....
        /*027c*/ 	.word	0x0500001e


	//   ....[105]....
        /*0280*/ 	.word	0x0500001e


	//   ....[106]....
        /*0284*/ 	.word	0x0500001e


	//   ....[107]....
        /*0288*/ 	.word	0x0500001e


	//   ....[108]....
        /*028c*/ 	.word	0x0500001e


	//   ....[109]....
        /*0290*/ 	.word	0x0500001e


	//   ....[110]....
        /*0294*/ 	.word	0x0500001e


	//   ....[111]....
        /*0298*/ 	.word	0x0500001e


	//   ....[112]....
        /*029c*/ 	.word	0x0500001e


	//   ....[113]....
        /*02a0*/ 	.word	0x0500001e


	//   ....[114]....
        /*02a4*/ 	.word	0x0500001e


	//   ....[115]....
        /*02a8*/ 	.word	0x0500001e


	//   ....[116]....
        /*02ac*/ 	.word	0x0500001e


	//   ....[117]....
        /*02b0*/ 	.word	0x0500001e


	//   ....[118]....
        /*02b4*/ 	.word	0x0500001e


	//   ....[119]....
        /*02b8*/ 	.word	0x0500001e


	//   ....[120]....
        /*02bc*/ 	.word	0x0500001e


	//   ....[121]....
        /*02c0*/ 	.word	0x0500001e


	//   ....[122]....
        /*02c4*/ 	.word	0x0500001e


	//   ....[123]....
        /*02c8*/ 	.word	0x0500001e


	//----- nvinfo : EIATTR_COOP_GROUP_INSTR_OFFSETS
	.align		4
.L_1849:
        /*02cc*/ 	.byte	0x04, 0x28
        /*02ce*/ 	.short	(.L_1851 - .L_1850)


	//   ....[0]....
.L_1850:
        /*02d0*/ 	.word	0x00002500


	//   ....[1]....
        /*02d4*/ 	.word	0x00002540


	//   ....[2]....
        /*02d8*/ 	.word	0x00002580


	//   ....[3]....
        /*02dc*/ 	.word	0x00002590


	//   ....[4]....
        /*02e0*/ 	.word	0x00002b20


	//   ....[5]....
        /*02e4*/ 	.word	0x00002b30


	//   ....[6]....
        /*02e8*/ 	.word	0x00002b60


	//   ....[7]....
        /*02ec*/ 	.word	0x00002b70


	//   ....[8]....
        /*02f0*/ 	.word	0x00002ba0


	//   ....[9]....
        /*02f4*/ 	.word	0x00002bd0


	//   ....[10]....
        /*02f8*/ 	.word	0x00002c20


	//   ....[11]....
        /*02fc*/ 	.word	0x00002c30


	//   ....[12]....
        /*0300*/ 	.word	0x00004870


	//   ....[13]....
        /*0304*/ 	.word	0x000048a0


	//   ....[14]....
        /*0308*/ 	.word	0x000048e0


	//   ....[15]....
        /*030c*/ 	.word	0x00004900


	//   ....[16]....
        /*0310*/ 	.word	0x00004930


	//   ....[17]....
        /*0314*/ 	.word	0x00004940


	//   ....[18]....
        /*0318*/ 	.word	0x00004970


	//   ....[19]....
        /*031c*/ 	.word	0x00004980


	//   ....[20]....
        /*0320*/ 	.word	0x00004b10


	//   ....[21]....
        /*0324*/ 	.word	0x00004b40


	//   ....[22]....
        /*0328*/ 	.word	0x00004b70


	//   ....[23]....
        /*032c*/ 	.word	0x00004b90


	//   ....[24]....
        /*0330*/ 	.word	0x00004bc0


	//   ....[25]....
        /*0334*/ 	.word	0x00004bd0


	//   ....[26]....
        /*0338*/ 	.word	0x00004c00


	//   ....[27]....
        /*033c*/ 	.word	0x00004c10


	//   ....[28]....
        /*0340*/ 	.word	0x00004d50


	//   ....[29]....
        /*0344*/ 	.word	0x00004d70


	//   ....[30]....
        /*0348*/ 	.word	0x00004da0


	//   ....[31]....
        /*034c*/ 	.word	0x00004dc0


	//   ....[32]....
        /*0350*/ 	.word	0x00004df0


	//   ....[33]....
        /*0354*/ 	.word	0x00004e00


	//   ....[34]....
        /*0358*/ 	.word	0x00004e30


	//   ....[35]....
        /*035c*/ 	.word	0x00004e40


	//   ....[36]....
        /*0360*/ 	.word	0x00005130


	//   ....[37]....
        /*0364*/ 	.word	0x00005180


	//   ....[38]....
        /*0368*/ 	.word	0x000051a0


	//   ....[39]....
        /*036c*/ 	.word	0x000051e0


	//   ....[40]....
        /*0370*/ 	.word	0x00005210


	//   ....[41]....
        /*0374*/ 	.word	0x00005230


	//   ....[42]....
        /*0378*/ 	.word	0x00005250


	//   ....[43]....
        /*037c*/ 	.word	0x00005270


	//   ....[44]....
        /*0380*/ 	.word	0x00005290


	//   ....[45]....
        /*0384*/ 	.word	0x000052b0


	//   ....[46]....
        /*0388*/ 	.word	0x000052d0


	//   ....[47]....
        /*038c*/ 	.word	0x000052f0


	//   ....[48]....
        /*0390*/ 	.word	0x00005310


	//   ....[49]....
        /*0394*/ 	.word	0x00005330


	//   ....[50]....
        /*0398*/ 	.word	0x00005370


	//   ....[51]....
        /*039c*/ 	.word	0x000053a0


	//   ....[52]....
        /*03a0*/ 	.word	0x000053d0


	//   ....[53]....
        /*03a4*/ 	.word	0x00005400


	//   ....[54]....
        /*03a8*/ 	.word	0x00005430


	//   ....[55]....
        /*03ac*/ 	.word	0x00005460


	//   ....[56]....
        /*03b0*/ 	.word	0x00005480


	//   ....[57]....
        /*03b4*/ 	.word	0x00005490


	//   ....[58]....
        /*03b8*/ 	.word	0x000054b0


	//   ....[59]....
        /*03bc*/ 	.word	0x000054f0


	//   ....[60]....
        /*03c0*/ 	.word	0x00005530


	//   ....[61]....
        /*03c4*/ 	.word	0x00005570


	//   ....[62]....
        /*03c8*/ 	.word	0x000055a0


	//   ....[63]....
        /*03cc*/ 	.word	0x000055d0


	//   ....[64]....
        /*03d0*/ 	.word	0x000055f0


	//   ....[65]....
        /*03d4*/ 	.word	0x00005620


	//   ....[66]....
        /*03d8*/ 	.word	0x00005760


	//   ....[67]....
        /*03dc*/ 	.word	0x00005790


	//   ....[68]....
        /*03e0*/ 	.word	0x000058c0


	//   ....[69]....
        /*03e4*/ 	.word	0x00005910


	//   ....[70]....
        /*03e8*/ 	.word	0x00005980


	//   ....[71]....
        /*03ec*/ 	.word	0x000059e0


	//   ....[72]....
        /*03f0*/ 	.word	0x00005a50


	//   ....[73]....
        /*03f4*/ 	.word	0x00005ab0


	//   ....[74]....
        /*03f8*/ 	.word	0x00005b20


	//   ....[75]....
        /*03fc*/ 	.word	0x00005b80


	//   ....[76]....
        /*0400*/ 	.word	0x00005c20


	//   ....[77]....
        /*0404*/ 	.word	0x00005cb0


	//   ....[78]....
        /*0408*/ 	.word	0x00005d20


	//   ....[79]....
        /*040c*/ 	.word	0x00005d80


	//   ....[80]....
        /*0410*/ 	.word	0x00005df0


	//   ....[81]....
        /*0414*/ 	.word	0x00005e50


	//   ....[82]....
        /*0418*/ 	.word	0x00005ec0


	//   ....[83]....
        /*041c*/ 	.word	0x00005f20


	//   ....[84]....
        /*0420*/ 	.word	0x00005fc0


	//   ....[85]....
        /*0424*/ 	.word	0x00006050


	//   ....[86]....
        /*0428*/ 	.word	0x000060c0


	//   ....[87]....
        /*042c*/ 	.word	0x00006120


	//   ....[88]....
        /*0430*/ 	.word	0x00006190


	//   ....[89]....
        /*0434*/ 	.word	0x000061f0


	//   ....[90]....
        /*0438*/ 	.word	0x00006260


	//   ....[91]....
        /*043c*/ 	.word	0x000062c0


	//   ....[92]....
        /*0440*/ 	.word	0x00006360


	//   ....[93]....
        /*0444*/ 	.word	0x00006430


	//   ....[94]....
        /*0448*/ 	.word	0x00006510


	//   ....[95]....
        /*044c*/ 	.word	0x00006560


	//   ....[96]....
        /*0450*/ 	.word	0x00006600


	//   ....[97]....
        /*0454*/ 	.word	0x00006660


	//   ....[98]....
        /*0458*/ 	.word	0x00006710


	//   ....[99]....
        /*045c*/ 	.word	0x00006770


	//   ....[100]....
        /*0460*/ 	.word	0x00006820


	//   ....[101]....
        /*0464*/ 	.word	0x00006880


	//   ....[102]....
        /*0468*/ 	.word	0x000068f0


	//   ....[103]....
        /*046c*/ 	.word	0x00006950


	//   ....[104]....
        /*0470*/ 	.word	0x000069c0


	//   ....[105]....
        /*0474*/ 	.word	0x00006a20


	//   ....[106]....
        /*0478*/ 	.word	0x00006a90


	//   ....[107]....
        /*047c*/ 	.word	0x00006b00


	//   ....[108]....
        /*0480*/ 	.word	0x00006b80


	//   ....[109]....
        /*0484*/ 	.word	0x00006be0


	//   ....[110]....
        /*0488*/ 	.word	0x00006c50


	//   ....[111]....
        /*048c*/ 	.word	0x00006cb0


	//   ....[112]....
        /*0490*/ 	.word	0x00006d50


	//   ....[113]....
        /*0494*/ 	.word	0x00006dd0


	//   ....[114]....
        /*0498*/ 	.word	0x00006e60


	//   ....[115]....
        /*049c*/ 	.word	0x00006ee0


	//   ....[116]....
        /*04a0*/ 	.word	0x00006f40


	//   ....[117]....
        /*04a4*/ 	.word	0x00006f90


	//   ....[118]....
        /*04a8*/ 	.word	0x00007000


	//   ....[119]....
        /*04ac*/ 	.word	0x00007060


	//   ....[120]....
        /*04b0*/ 	.word	0x000070d0


	//   ....[121]....
        /*04b4*/ 	.word	0x00007130


	//   ....[122]....
        /*04b8*/ 	.word	0x00007280


	//   ....[123]....
        /*04bc*/ 	.word	0x00007330


	//----- nvinfo : EIATTR_EXIT_INSTR_OFFSETS
	.align		4
.L_1851:
        /*04c0*/ 	.byte	0x04, 0x1c
        /*04c2*/ 	.short	(.L_1853 - .L_1852)


	//   ....[0]....
.L_1852:
        /*04c4*/ 	.word	0x00003860


	//   ....[1]....
        /*04c8*/ 	.word	0x00005860


	//----- nvinfo : EIATTR_MAX_THREADS
	.align		4
.L_1853:
        /*04cc*/ 	.byte	0x04, 0x05
        /*04ce*/ 	.short	(.L_1855 - .L_1854)
.L_1854:
        /*04d0*/ 	.word	0x00000140
        /*04d4*/ 	.word	0x00000001
        /*04d8*/ 	.word	0x00000001


	//----- nvinfo : EIATTR_CRS_STACK_SIZE
	.align		4
.L_1855:
        /*04dc*/ 	.byte	0x04, 0x1e
        /*04de*/ 	.short	(.L_1857 - .L_1856)
.L_1856:
        /*04e0*/ 	.word	0x00000000


	//----- nvinfo : EIATTR_CBANK_PARAM_SIZE
	.align		4
.L_1857:
        /*04e4*/ 	.byte	0x03, 0x19
        /*04e6*/ 	.short	0x0060


	//----- nvinfo : EIATTR_PARAM_CBANK
	.align		4
        /*04e8*/ 	.byte	0x04, 0x0a
        /*04ea*/ 	.short	(.L_1859 - .L_1858)
	.align		4
.L_1858:
        /*04ec*/ 	.word	index@(.nv.constant0._ZN13group_norm_v218gn_bwd_cuda_kernelI6__halfLi320ELi1ELi32ELi20ELi1024ELb0ELb1ELi32ELi320ELi320ELi4ELb1ELi4ELb0ELb0ELNS_15WgradSyncMethodE3ENS_16CompileConditionILi900EEEEEvPT_S6_S6_PKS5_S8_S8_S8_PKfflPfPj)
        /*04f0*/ 	.short	0x0210
        /*04f2*/ 	.short	0x0060


	//----- nvinfo : EIATTR_SW_WAR
	.align		4
.L_1859:
        /*04f4*/ 	.byte	0x04, 0x36
        /*04f6*/ 	.short	(.L_1861 - .L_1860)
.L_1860:
        /*04f8*/ 	.word	0x00000008
.L_1861:


//--------------------- .nv.info._ZN13group_norm_v218gn_bwd_cuda_kernelI6__halfLi320ELi1ELi32ELi20ELi1024ELb0ELb1ELi64ELi320ELi320ELi4ELb1ELi8ELb0ELb0ELNS_15WgradSyncMethodE3ENS_16CompileConditionILi900EEEEEvPT_S6_S6_PKS5_S8_S8_S8_PKfflPfPj --------------------------
	.section	.nv.info._ZN13group_norm_v218gn_bwd_cuda_kernelI6__halfLi320ELi1ELi32ELi20ELi1024ELb0ELb1ELi64ELi320ELi320ELi4ELb1ELi8ELb0ELb0ELNS_15WgradSyncMethodE3ENS_16CompileConditionILi900EEEEEvPT_S6_S6_PKS5_S8_S8_S8_PKfflPfPj,"",@"SHT_CUDA_INFO"
	.sectionflags	@""
	.align	4


	//----- nvinfo : EIATTR_CUDA_API_VERSION
	.align		4
        /*0000*/ 	.byte	0x04, 0x37
        /*0002*/ 	.short	(.L_1863 - .L_1862)
.L_1862:
        /*0004*/ 	.word	0x00000082


	//----- nvinfo : EIATTR_KPARAM_INFO
	.align		4
.L_1863:
        /*0008*/ 	.byte	0x04, 0x17
        /*000a*/ 	.short	(.L_1865 - .L_1864)
.L_1864:
        /*000c*/ 	.word	0x00000000
        /*0010*/ 	.short	0x000b
        /*0012*/ 	.short	0x0058
        /*0014*/ 	.byte	0x00, 0xf0, 0x21, 0x00


	//----- nvinfo : EIATTR_KPARAM_INFO
	.align		4
.L_1865:
        /*0018*/ 	.byte	0x04, 0x17
        /*001a*/ 	.short	(.L_1867 - .L_1866)
.L_1866:
        /*001c*/ 	.word	0x00000000
        /*0020*/ 	.short	0x000a
        /*0022*/ 	.short	0x0050
        /*0024*/ 	.byte	0x00, 0xf0, 0x21, 0x00


	//----- nvinfo : EIATTR_KPARAM_INFO
	.align		4
.L_1867:
        /*0028*/ 	.byte	0x04, 0x17
        /*002a*/ 	.short	(.L_1869 - .L_1868)
.L_1868:
        /*002c*/ 	.word	0x00000000
        /*0030*/ 	.short	0x0009
        /*0032*/ 	.short	0x0048
        /*0034*/ 	.byte	0x00, 0xf0, 0x21, 0x00


	//----- nvinfo : EIATTR_KPARAM_INFO
	.align		4
.L_1869:
        /*0038*/ 	.byte	0x04, 0x17
        /*003a*/ 	.short	(.L_1871 - .L_1870)
.L_1870:
        /*003c*/ 	.word	0x00000000
        /*0040*/ 	.short	0x0008
        /*0042*/ 	.short	0x0040
        /*0044*/ 	.byte	0x00, 0xf0, 0x11, 0x00


	//----- nvinfo : EIATTR_KPARAM_INFO
	.align		4
.L_1871:
        /*0048*/ 	.byte	0x04, 0x17
        /*004a*/ 	.short	(.L_1873 - .L_1872)
.L_1872:
        /*004c*/ 	.word	0x00000000
        /*0050*/ 	.short	0x0007
        /*0052*/ 	.short	0x0038
        /*0054*/ 	.byte	0x00, 0xf0, 0x21, 0x00


	//----- nvinfo : EIATTR_KPARAM_INFO
	.align		4
.L_1873:
        /*0058*/ 	.byte	0x04, 0x17
        /*005a*/ 	.short	(.L_1875 - .L_1874)
.L_1874:
        /*005c*/ 	.word	0x00000000
        /*0060*/ 	.short	0x0006
        /*0062*/ 	.short	0x0030
        /*0064*/ 	.byte	0x00, 0xf0, 0x21, 0x00


	//----- nvinfo : EIATTR_KPARAM_INFO
	.align		4
.L_1875:
        /*0068*/ 	.byte	0x04, 0x17
        /*006a*/ 	.short	(.L_1877 - .L_1876)
.L_1876:
        /*006c*/ 	.word	0x00000000
        /*0070*/ 	.short	0x0005
        /*0072*/ 	.short	0x0028
        /*0074*/ 	.byte	0x00, 0xf0, 0x21, 0x00


	//----- nvinfo : EIATTR_KPARAM_INFO
	.align		4
.L_1877:
        /*0078*/ 	.byte	0x04, 0x17
        /*007a*/ 	.short	(.L_1879 - .L_1878)
.L_1878:
        /*007c*/ 	.word	0x00000000
        /*0080*/ 	.short	0x0004
        /*0082*/ 	.short	0x0020
        /*0084*/ 	.byte	0x00, 0xf0, 0x21, 0x00


	//----- nvinfo : EIATTR_KPARAM_INFO
	.align		4
.L_1879:
        /*0088*/ 	.byte	0x04, 0x17
        /*008a*/ 	.short	(.L_1881 - .L_1880)
.L_1880:
        /*008c*/ 	.word	0x00000000
        /*0090*/ 	.short	0x0003
        /*0092*/ 	.short	0x0018
        /*0094*/ 	.byte	0x00, 0xf0, 0x21, 0x00


	//----- nvinfo : EIATTR_KPARAM_INFO
	.align		4
.L_1881:
        /*0098*/ 	.byte	0x04, 0x17
        /*009a*/ 	.short	(.L_1883 - .L_1882)
.L_1882:
        /*009c*/ 	.word	0x00000000
        /*00a0*/ 	.short	0x0002
        /*00a2*/ 	.short	0x0010
        /*00a4*/ 	.byte	0x00, 0xf0, 0x21, 0x00


	//----- nvinfo : EIATTR_KPARAM_INFO
	.align		4
.L_1883:
        /*00a8*/ 	.byte	0x04, 0x17
        /*00aa*/ 	.short	(.L_1885 - .L_1884)
.L_1884:
        /*00ac*/ 	.word	0x00000000
        /*00b0*/ 	.short	0x0001
        /*00b2*/ 	.short	0x0008
        /*00b4*/ 	.byte	0x00, 0xf0, 0x21, 0x00


	//----- nvinfo : EIATTR_KPARAM_INFO
	.align		4
.L_1885:
        /*00b8*/ 	.byte	0x04, 0x17
        /*00ba*/ 	.short	(.L_1887 - .L_1886)
.L_1886:
        /*00bc*/ 	.word	0x00000000
        /*00c0*/ 	.short	0x0000
        /*00c2*/ 	.short	0x0000
        /*00c4*/ 	.byte	0x00, 0xf0, 0x21, 0x00


	//----- nvinfo : EIATTR_SPARSE_MMA_MASK
	.align		4
.L_1887:
        /*00c8*/ 	.byte	0x03, 0x50
        /*00ca*/ 	.short	0x0000


	//----- nvinfo : EIATTR_MAXREG_COUNT
	.align		4
        /*00cc*/ 	.byte	0x03, 0x1b
        /*00ce*/ 	.short	0x00a8


	//----- nvinfo : EIATTR_NUM_BARRIERS
	.align		4
        /*00d0*/ 	.byte	0x02, 0x4c
        /*00d2*/ 	.byte	0x01
	.zero		1


	//----- nvinfo : EIATTR_ANNOTATIONS
	.align		4
        /*00d4*/ 	.byte	0x04, 0x55
        /*00d6*/ 	.short	(.L_1889 - .L_1888)


	//   ....[0]....
.L_1888:
        /* <DEDUP_REMOVED lines=31> */


	//----- nvinfo : EIATTR_MERCURY_ISA_VERSION
	.align		4
.L_1889:
        /*02b8*/ 	.byte	0x03, 0x5f
        /*02ba*/ 	.short	0x0101


	//----- nvinfo : EIATTR_INT_WARP_WIDE_INSTR_OFFSETS
	.align		4
        /*02bc*/ 	.byte	0x04, 0x31
        /*02be*/ 	.short	(.L_1891 - .L_1890)


	//   ....[0]....
.L_1890:
        /*02c0*/ 	.word	0x000046c0


	//----- nvinfo : EIATTR_COOP_GROUP_MASK_REGIDS
	.align		4
.L_1891:
        /*02c4*/ 	.byte	0x04, 0x29
        /*02c6*/ 	.short	(.L_1893 - .L_1892)


	//   ....[0]....
.L_1892:
        /*02c8*/ 	.word	0xffffffff


	//   ....[1]....
        /*02cc*/ 	.word	0xffffffff


	//   ....[2]....
        /*02d0*/ 	.word	0xffffffff


	//   ....[3]....
        /*02d4*/ 	.word	0xffffffff


	//   ....[4]....
        /*02d8*/ 	.word	0xffffffff


	//   ....[5]....
        /*02dc*/ 	.word	0xffffffff


	//   ....[6]....
        /*02e0*/ 	.word	0xffffffff


	//   ....[7]....
        /*02e4*/ 	.word	0xffffffff


	//   ....[8]....
        /*02e8*/ 	.word	0xffffffff


	//   ....[9]....
        /*02ec*/ 	.word	0xffffffff


	//   ....[10]....
        /*02f0*/ 	.word	0xffffffff


	//   ....[11]....
        /*02f4*/ 	.word	0xffffffff


	//   ....[12]....
        /*02f8*/ 	.word	0x05000020


	//   ....[13]....
        /*02fc*/ 	.word	0x0500001f


	//   ....[14]....
        /*0300*/ 	.word	0x05000021


	//   ....[15]....
        /*0304*/ 	.word	0x05000022


	//   ....[16]....
        /*0308*/ 	.word	0x05000024


	//   ....[17]....
        /*030c*/ 	.word	0x05000023


	//   ....[18]....
        /*0310*/ 	.word	0x05000025


	//   ....[19]....
        /*0314*/ 	.word	0x0500001a


	//   ....[20]....
        /*0318*/ 	.word	0x05000024


	//   ....[21]....
        /*031c*/ 	.word	0x05000023


	//   ....[22]....
        /*0320*/ 	.word	0x05000025


	//   ....[23]....
        /*0324*/ 	.word	0x0500002a


	//   ....[24]....
        /*0328*/ 	.word	0x0500002c


	//   ....[25]....
        /*032c*/ 	.word	0x05000029


	//   ....[26]....
        /*0330*/ 	.word	0x0500002b


	//   ....[27]....
        /*0334*/ 	.word	0x0500001e


	//   ....[28]....
        /*0338*/ 	.word	0x05000024


	//   ....[29]....
        /*033c*/ 	.word	0x05000023


	//   ....[30]....
        /*0340*/ 	.word	0x05000025


	//   ....[31]....
        /*0344*/ 	.word	0x0500002a


	//   ....[32]....
        /*0348*/ 	.word	0x0500002c


	//   ....[33]....
        /*034c*/ 	.word	0x05000029


	//   ....[34]....
        /*0350*/ 	.word	0x0500002b


	//   ....[35]....
        /*0354*/ 	.word	0x0500001e


	//   ....[36]....
        /*0358*/ 	.word	0x0500001e


	//   ....[37]....
        /*035c*/ 	.word	0x0500001f


	//   ....[38]....
        /*0360*/ 	.word	0x05000032


	//   ....[39]....
        /*0364*/ 	.word	0x05000021


	//   ....[40]....
        /*0368*/ 	.word	0x05000020


	//   ....[41]....
        /*036c*/ 	.word	0x05000031


	//   ....[42]....
        /*0370*/ 	.word	0x0500001f


	//   ....[43]....
        /*0374*/ 	.word	0x05000034


	//   ....[44]....
        /*0378*/ 	.word	0x0500001e


	//   ....[45]....
        /*037c*/ 	.word	0x05000031


	//   ....[46]....
        /*0380*/ 	.word	0x05000020


	//   ....[47]....
        /*0384*/ 	.word	0x05000021


	//   ....[48]....
        /*0388*/ 	.word	0x05000030


	//   ....[49]....
        /*038c*/ 	.word	0x05000033


	//   ....[50]....
        /*0390*/ 	.word	0x0500001c


	//   ....[51]....
        /*0394*/ 	.word	0x0500002d


	//   ....[52]....
        /*0398*/ 	.word	0x0500001d


	//   ....[53]....
        /*039c*/ 	.word	0x05000031


	//   ....[54]....
        /*03a0*/ 	.word	0x05000030


	//   ....[55]....
        /*03a4*/ 	.word	0x05000034


	//   ....[56]....
        /*03a8*/ 	.word	0x0500002b


	//   ....[57]....
        /*03ac*/ 	.word	0x0500002e


	//   ....[58]....
        /*03b0*/ 	.word	0x05000020


	//   ....[59]....
        /*03b4*/ 	.word	0x05000021


	//   ....[60]....
        /*03b8*/ 	.word	0x05000022


	//   ....[61]....
        /*03bc*/ 	.word	0x05000023


	//   ....[62]....
        /*03c0*/ 	.word	0x05000029


	//   ....[63]....
        /*03c4*/ 	.word	0x0500002b


	//   ....[64]....
        /*03c8*/ 	.word	0x05000030


	//   ....[65]....
        /*03cc*/ 	.word	0x0500002f


	//   ....[66]....
        /*03d0*/ 	.word	0x05000022


	//   ....[67]....
        /*03d4*/ 	.word	0x05000019


	//   ....[68]....
        /*03d8*/ 	.word	0x05000033


	//   ....[69]....
        /*03dc*/ 	.word	0x05000033


	//   ....[70]....
        /*03e0*/ 	.word	0x05000033


	//   ....[71]....
        /*03e4*/ 	.word	0x05000033


	//   ....[72]....
        /*03e8*/ 	.word	0x05000033


	//   ....[73]....
        /*03ec*/ 	.word	0x05000033


	//   ....[74]....
        /*03f0*/ 	.word	0x05000033


	//   ....[75]....
        /*03f4*/ 	.word	0x05000033


	//   ....[76]....
        /*03f8*/ 	.word	0x05000033


	//   ....[77]....
        /*03fc*/ 	.word	0x05000033


	//   ....[78]....
        /*0400*/ 	.word	0x05000033


	//   ....[79]....
        /*0404*/ 	.word	0x05000033


	//   ....[80]....
        /*0408*/ 	.word	0x05000033


	//   ....[81]....
        /*040c*/ 	.word	0x05000033


	//   ....[82]....
        /*0410*/ 	.word	0x05000033


	//   ....[83]....
        /*0414*/ 	.word	0x05000033


	//   ....[84]....
        /*0418*/ 	.word	0x05000033


	//   ....[85]....
        /*041c*/ 	.word	0x05000033


	//   ....[86]....
        /*0420*/ 	.word	0x05000033


	//   ....[87]....
        /*0424*/ 	.word	0x05000033


	//   ....[88]....
        /*0428*/ 	.word	0x05000033


	//   ....[89]....
        /*042c*/ 	.word	0x05000033


	//   ....[90]....
        /*0430*/ 	.word	0x05000033


	//   ....[91]....
        /*0434*/ 	.word	0x05000033


	//   ....[92]....
        /*0438*/ 	.word	0x05000033


	//   ....[93]....
        /*043c*/ 	.word	0x05000033


	//   ....[94]....
        /*0440*/ 	.word	0x05000033


	//   ....[95]....
        /*0444*/ 	.word	0x05000033


	//   ....[96]....
        /*0448*/ 	.word	0x05000033


	//   ....[97]....
        /*044c*/ 	.word	0x05000033


	//   ....[98]....
        /*0450*/ 	.word	0x05000033


	//   ....[99]....
        /*0454*/ 	.word	0x05000033


	//   ....[100]....
        /*0458*/ 	.word	0x05000033


	//   ....[101]....
        /*045c*/ 	.word	0x05000033


	//   ....[102]....
        /*0460*/ 	.word	0x05000033


	//   ....[103]....
        /*0464*/ 	.word	0x05000033


	//   ....[104]....
        /*0468*/ 	.word	0x05000033


	//   ....[105]....
        /*046c*/ 	.word	0x05000033


	//   ....[106]....
        /*0470*/ 	.word	0x05000033


	//   ....[107]....
        /*0474*/ 	.word	0x05000033


	//   ....[108]....
        /*0478*/ 	.word	0x05000033


	//   ....[109]....
        /*047c*/ 	.word	0x05000033


	//   ....[110]....
        /*0480*/ 	.word	0x05000033


	//   ....[111]....
        /*0484*/ 	.word	0x05000033


	//   ....[112]....
        /*0488*/ 	.word	0x05000033


	//   ....[113]....
        /*048c*/ 	.word	0x05000033


	//   ....[114]....
        /*0490*/ 	.word	0x05000033


	//   ....[115]....
        /*0494*/ 	.word	0x05000033


	//   ....[116]....
        /*0498*/ 	.word	0x05000033


	//   ....[117]....
        /*049c*/ 	.word	0x05000033


	//   ....[118]....
        /*04a0*/ 	.word	0x05000033


	//   ....[119]....
        /*04a4*/ 	.word	0x05000033


	//   ....[120]....
        /*04a8*/ 	.word	0x05000033


	//   ....[121]....
        /*04ac*/ 	.word	0x05000033


	//   ....[122]....
        /*04b0*/ 	.word	0x05000033


	//   ....[123]....
        /*04b4*/ 	.word	0x05000033


	//----- nvinfo : EIATTR_COOP_GROUP_INSTR_OFFSETS
	.align		4
.L_1893:
        /*04b8*/ 	.byte	0x04, 0x28
        /*04ba*/ 	.short	(.L_1895 - .L_1894)


	//   ....[0]....
.L_1894:
        /*04bc*/ 	.word	0x000041c0


	//   ....[1]....
        /*04c0*/ 	.word	0x00004240


	//   ....[2]....
        /*04c4*/ 	.word	0x00004290


	//   ....[3]....
        /*04c8*/ 	.word	0x00004320


	//   ....[4]....
        /*04cc*/ 	.word	0x00004820


	//   ....[5]....
        /*04d0*/ 	.word	0x00004840


	//   ....[6]....
        /*04d4*/ 	.word	0x00004860


	//   ....[7]....
        /*04d8*/ 	.word	0x00004880


	//   ....[8]....
        /*04dc*/ 	.word	0x000048a0


	//   ....[9]....
        /*04e0*/ 	.word	0x000048c0


	//   ....[10]....
        /*04e4*/ 	.word	0x000048e0


	//   ....[11]....
        /*04e8*/ 	.word	0x00004900


	//   ....[12]....
        /*04ec*/ 	.word	0x000071a0


	//   ....[13]....
        /*04f0*/ 	.word	0x000071d0


	//   ....[14]....
        /*04f4*/ 	.word	0x00007220


	//   ....[15]....
        /*04f8*/ 	.word	0x00007240


	//   ....[16]....
        /*04fc*/ 	.word	0x00007270


	//   ....[17]....
        /*0500*/ 	.word	0x00007280


	//   ....[18]....
        /*0504*/ 	.word	0x000072b0


	//   ....[19]....
        /*0508*/ 	.word	0x000072c0


	//   ....[20]....
        /*050c*/ 	.word	0x00007450


	//   ....[21]....
        /*0510*/ 	.word	0x00007480


	//   ....[22]....
        /*0514*/ 	.word	0x000074d0


	//   ....[23]....
        /*0518*/ 	.word	0x000074f0


	//   ....[24]....
        /*051c*/ 	.word	0x00007520


	//   ....[25]....
        /*0520*/ 	.word	0x00007530


	//   ....[26]....
        /*0524*/ 	.word	0x00007560


	//   ....[27]....
        /*0528*/ 	.word	0x00007570


	//   ....[28]....
        /*052c*/ 	.word	0x000076b0


	//   ....[29]....
        /*0530*/ 	.word	0x000076e0


	//   ....[30]....
        /*0534*/ 	.word	0x00007730


	//   ....[31]....
        /*0538*/ 	.word	0x00007750


	//   ....[32]....
        /*053c*/ 	.word	0x00007780


	//   ....[33]....
        /*0540*/ 	.word	0x00007790


	//   ....[34]....
        /*0544*/ 	.word	0x000077c0


	//   ....[35]....
        /*0548*/ 	.word	0x000077d0


	//   ....[36]....
        /*054c*/ 	.word	0x00007af0


	//   ....[37]....
        /*0550*/ 	.word	0x00007b20


	//   ....[38]....
        /*0554*/ 	.word	0x00007b50


	//   ....[39]....
        /*0558*/ 	.word	0x00007ba0


	//   ....[40]....
        /*055c*/ 	.word	0x00007bc0


	//   ....[41]....
        /*0560*/ 	.word	0x00007bf0


	//   ....[42]....
        /*0564*/ 	.word	0x00007c10


	//   ....[43]....
        /*0568*/ 	.word	0x00007c30


	//   ....[44]....
        /*056c*/ 	.word	0x00007c50


	//   ....[45]....
        /*0570*/ 	.word	0x00007c70


	//   ....[46]....
        /*0574*/ 	.word	0x00007c90


	//   ....[47]....
        /*0578*/ 	.word	0x00007cb0


	//   ....[48]....
        /*057c*/ 	.word	0x00007cd0


	//   ....[49]....
        /*0580*/ 	.word	0x00007d00


	//   ....[50]....
        /*0584*/ 	.word	0x00007d40


	//   ....[51]....
        /*0588*/ 	.word	0x00007d60


	//   ....[52]....
        /*058c*/ 	.word	0x00007d80


	//   ....[53]....
        /*0590*/ 	.word	0x00007da0


	//   ....[54]....
        /*0594*/ 	.word	0x00007dd0


	//   ....[55]....
        /*0598*/ 	.word	0x00007e00


	//   ....[56]....
        /*059c*/ 	.word	0x00007e20


	//   ....[57]....
        /*05a0*/ 	.word	0x00007e40


	//   ....[58]....
        /*05a4*/ 	.word	0x00007e60


	//   ....[59]....
        /*05a8*/ 	.word	0x00007e90


	//   ....[60]....
        /*05ac*/ 	.word	0x00007ee0


	//   ....[61]....
        /*05b0*/ 	.word	0x00007f10


	//   ....[62]....
        /*05b4*/ 	.word	0x00007f40


	//   ....[63]....
        /*05b8*/ 	.word	0x00007f70


	//   ....[64]....
        /*05bc*/ 	.word	0x00007fa0


	//   ....[65]....
        /*05c0*/ 	.word	0x00007fd0


	//   ....[66]....
        /*05c4*/ 	.word	0x00008100


	//   ....[67]....
        /*05c8*/ 	.word	0x00008150


	//   ....[68]....
        /*05cc*/ 	.word	0x00008280


	//   ....[69]....
        /*05d0*/ 	.word	0x000082d0


	//   ....[70]....
        /*05d4*/ 	.word	0x00008340


	//   ....[71]....
        /*05d8*/ 	.word	0x000083a0


	//   ....[72]....
        /*05dc*/ 	.word	0x00008410


	//   ....[73]....
        /*05e0*/ 	.word	0x00008470


	//   ....[74]....
        /*05e4*/ 	.word	0x000084e0


	//   ....[75]....
        /*05e8*/ 	.word	0x00008540


	//   ....[76]....
        /*05ec*/ 	.word	0x000085f0


	//   ....[77]....
        /*05f0*/ 	.word	0x00008680


	//   ....[78]....
        /*05f4*/ 	.word	0x000086f0


	//   ....[79]....
        /*05f8*/ 	.word	0x00008750


	//   ....[80]....
        /*05fc*/ 	.word	0x000087c0


	//   ....[81]....
        /*0600*/ 	.word	0x00008820


	//   ....[82]....
        /*0604*/ 	.word	0x00008890


	//   ....[83]....
        /*0608*/ 	.word	0x000088f0


	//   ....[84]....
        /*060c*/ 	.word	0x000089a0


	//   ....[85]....
        /*0610*/ 	.word	0x00008a30


	//   ....[86]....
        /*0614*/ 	.word	0x00008aa0


	//   ....[87]....
        /*0618*/ 	.word	0x00008b00


	//   ....[88]....
        /*061c*/ 	.word	0x00008b70


	//   ....[89]....
        /*0620*/ 	.word	0x00008bd0


	//   ....[90]....
        /*0624*/ 	.word	0x00008c40


	//   ....[91]....
        /*0628*/ 	.word	0x00008ca0


	//   ....[92]....
        /*062c*/ 	.word	0x00008d50


	//   ....[93]....
        /*0630*/ 	.word	0x00008e10


	//   ....[94]....
        /*0634*/ 	.word	0x00008f40


	//   ....[95]....
        /*0638*/ 	.word	0x00008fc0


	//   ....[96]....
        /*063c*/ 	.word	0x00009070


	//   ....[97]....
        /*0640*/ 	.word	0x000090d0


	//   ....[98]....
        /*0644*/ 	.word	0x00009150


	//   ....[99]....
        /*0648*/ 	.word	0x00009220


	//   ....[100]....
        /*064c*/ 	.word	0x000092a0


	//   ....[101]....
        /*0650*/ 	.word	0x00009340


	//   ....[102]....
        /*0654*/ 	.word	0x00009400


	//   ....[103]....
        /*0658*/ 	.word	0x00009460


	//   ....[104]....
        /*065c*/ 	.word	0x000094d0


	//   ....[105]....
        /*0660*/ 	.word	0x00009530


	//   ....[106]....
        /*0664*/ 	.word	0x000095a0


	//   ....[107]....
        /*0668*/ 	.word	0x00009600


	//   ....[108]....
        /*066c*/ 	.word	0x00009680


	//   ....[109]....
        /*0670*/ 	.word	0x00009700


	//   ....[110]....
        /*0674*/ 	.word	0x00009770


	//   ....[111]....
        /*0678*/ 	.word	0x000097d0


	//   ....[112]....
        /*067c*/ 	.word	0x00009840


	//   ....[113]....
        /*0680*/ 	.word	0x000098a0


	//   ....[114]....
        /*0684*/ 	.word	0x00009910


	//   ....[115]....
        /*0688*/ 	.word	0x00009970


	//   ....[116]....
        /*068c*/ 	.word	0x000099d0


	//   ....[117]....
        /*0690*/ 	.word	0x00009a40


	//   ....[118]....
        /*0694*/ 	.word	0x00009ab0


	//   ....[119]....
        /*0698*/ 	.word	0x00009b10


	//   ....[120]....
        /*069c*/ 	.word	0x00009b80


	//   ....[121]....
        /*06a0*/ 	.word	0x00009be0


	//   ....[122]....
        /*06a4*/ 	.word	0x00009ca0


	//   ....[123]....
        /*06a8*/ 	.word	0x00009d30


	//----- nvinfo : EIATTR_EXIT_INSTR_OFFSETS
	.align		4
.L_1895:
        /*06ac*/ 	.byte	0x04, 0x1c
        /*06ae*/ 	.short	(.L_1897 - .L_1896)


	//   ....[0]....
.L_1896:
        /*06b0*/ 	.word	0x00006170


	//   ....[1]....
        /*06b4*/ 	.word	0x00008220


	//----- nvinfo : EIATTR_MAX_THREADS
	.align		4
.L_1897:
        /*06b8*/ 	.byte	0x04, 0x05
        /*06ba*/ 	.short	(.L_1899 - .L_1898)
.L_1898:
        /*06bc*/ 	.word	0x00000140
        /*06c0*/ 	.word	0x00000001
        /*06c4*/ 	.word	0x00000001


	//----- nvinfo : EIATTR_CRS_STACK_SIZE
	.align		4
.L_1899:
        /*06c8*/ 	.byte	0x04, 0x1e
        /*06ca*/ 	.short	(.L_1901 - .L_1900)
.L_1900:
        /*06cc*/ 	.word	0x00000000


	//----- nvinfo : EIATTR_CBANK_PARAM_SIZE
	.align		4
.L_1901:
        /*06d0*/ 	.byte	0x03, 0x19
        /*06d2*/ 	.short	0x0060


	//----- nvinfo : EIATTR_PARAM_CBANK
	.align		4
        /*06d4*/ 	.byte	0x04, 0x0a
        /*06d6*/ 	.short	(.L_1903 - .L_1902)
	.align		4
.L_1902:
        /*06d8*/ 	.word	index@(.nv.constant0._ZN13group_norm_v218gn_bwd_cuda_kernelI6__halfLi320ELi1ELi32ELi20ELi1024ELb0ELb1ELi64ELi320ELi320ELi4ELb1ELi8ELb0ELb0ELNS_15WgradSyncMethodE3ENS_16CompileConditionILi900EEEEEvPT_S6_S6_PKS5_S8_S8_S8_PKfflPfPj)
        /*06dc*/ 	.short	0x0210
        /*06de*/ 	.short	0x0060


	//----- nvinfo : EIATTR_SW_WAR
	.align		4
.L_1903:
        /*06e0*/ 	.byte	0x04, 0x36
        /*06e2*/ 	.short	(.L_1905 - .L_1904)
.L_1904:
        /*06e4*/ 	.word	0x00000008
.L_1905:


//--------------------- .nv.info._ZN13group_norm_v218gn_bwd_cuda_kernelI6__halfLi320ELi2ELi32ELi20ELi1024ELb0ELb1ELi32ELi320ELi320ELi4ELb1ELi8ELb0ELb0ELNS_15WgradSyncMethodE3ENS_16CompileConditionILi900EEEEEvPT_S6_S6_PKS5_S8_S8_S8_PKfflPfPj --------------------------
	.section	.nv.info._ZN13group_norm_v218gn_bwd_cuda_kernelI6__halfLi320ELi2ELi32ELi20ELi1024ELb0ELb1ELi32ELi320ELi320ELi4ELb1ELi8ELb0ELb0ELNS_15WgradSyncMethodE3ENS_16CompileConditionILi900EEEEEvPT_S6_S6_PKS5_S8_S8_S8_PKfflPfPj,"",@"SHT_CUDA_INFO"
	.sectionflags	@""
	.align	4


	//----- nvinfo : EIATTR_CUDA_API_VERSION
	.align		4
        /*0000*/ 	.byte	0x04, 0x37
        /*0002*/ 	.short	(.L_1907 - .L_1906)
.L_1906:
        /*0004*/ 	.word	0x00000082


	//----- nvinfo : EIATTR_KPARAM_INFO
	.align		4
.L_1907:
        /*0008*/ 	.byte	0x04, 0x17
        /*000a*/ 	.short	(.L_1909 - .L_1908)
.L_1908:
        /*000c*/ 	.word	0x00000000
        /*0010*/ 	.short	0x000b
        /*0012*/ 	.short	0x0058
        /*0014*/ 	.byte	0x00, 0xf0, 0x21, 0x00


	//----- nvinfo : EIATTR_KPARAM_INFO
	.align		4
.L_1909:
        /*0018*/ 	.byte	0x04, 0x17
        /*001a*/ 	.short	(.L_1911 - .L_1910)
.L_1910:
        /*001c*/ 	.word	0x00000000
        /*0020*/ 	.short	0x000a
        /*0022*/ 	.short	0x0050
        /*0024*/ 	.byte	0x00, 0xf0, 0x21, 0x00


	//----- nvinfo : EIATTR_KPARAM_INFO
	.align		4
.L_1911:
        /*0028*/ 	.byte	0x04, 0x17
        /*002a*/ 	.short	(.L_1913 - .L_1912)
.L_1912:
        /*002c*/ 	.word	0x00000000
        /*0030*/ 	.short	0x0009
        /*0032*/ 	.short	0x0048
        /*0034*/ 	.byte	0x00, 0xf0, 0x21, 0x00


	//----- nvinfo : EIATTR_KPARAM_INFO
	.align		4
.L_1913:
        /*0038*/ 	.byte	0x04, 0x17
        /*003a*/ 	.short	(.L_1915 - .L_1914)
.L_1914:
        /*003c*/ 	.word	0x00000000
        /*0040*/ 	.short	0x0008
        /*0042*/ 	.short	0x0040
        /*0044*/ 	.byte	0x00, 0xf0, 0x11, 0x00


	//----- nvinfo : EIATTR_KPARAM_INFO
	.align		4
.L_1915:
        /*0048*/ 	.byte	0x04, 0x17
        /*004a*/ 	.short	(.L_1917 - .L_1916)
.L_1916:
        /*004c*/ 	.word	0x00000000
        /*0050*/ 	.short	0x0007
        /*0052*/ 	.short	0x0038
        /*0054*/ 	.byte	0x00, 0xf0, 0x21, 0x00


	//----- nvinfo : EIATTR_KPARAM_INFO
	.align		4
.L_1917:
        /*0058*/ 	.byte	0x04, 0x17
        /*005a*/ 	.short	(.L_1919 - .L_1918)
.L_1918:
        /*005c*/ 	.word	0x00000000
        /*0060*/ 	.short	0x0006
        /*0062*/ 	.short	0x0030
        /*0064*/ 	.byte	0x00, 0xf0, 0x21, 0x00


	//----- nvinfo : EIATTR_KPARAM_INFO
	.align		4
.L_1919:
        /*0068*/ 	.byte	0x04, 0x17
        /*006a*/ 	.short	(.L_1921 - .L_1920)
.L_1920:
        /*006c*/ 	.word	0x00000000
        /*0070*/ 	.short	0x0005
        /*0072*/ 	.short	0x0028
        /*0074*/ 	.byte	0x00, 0xf0, 0x21, 0x00


	//----- nvinfo : EIATTR_KPARAM_INFO
	.align		4
.L_1921:
        /*0078*/ 	.byte	0x04, 0x17
        /*007a*/ 	.short	(.L_1923 - .L_1922)
.L_1922:
        /*007c*/ 	.word	0x00000000
        /*0080*/ 	.short	0x0004
        /*0082*/ 	.short	0x0020
        /*0084*/ 	.byte	0x00, 0xf0, 0x21, 0x00


	//----- nvinfo : EIATTR_KPARAM_INFO
	.align		4
.L_1923:
        /*0088*/ 	.byte	0x04, 0x17
        /*008a*/ 	.short	(.L_1925 - .L_1924)
.L_1924:
        /*008c*/ 	.word	0x00000000
        /*0090*/ 	.short	0x0003
        /*0092*/ 	.short	0x0018
        /*0094*/ 	.byte	0x00, 0xf0, 0x21, 0x00


	//----- nvinfo : EIATTR_KPARAM_INFO
	.align		4
.L_1925:
        /*0098*/ 	.byte	0x04, 0x17
        /*009a*/ 	.short	(.L_1927 - .L_1926)
.L_1926:
        /*009c*/ 	.word	0x00000000
        /*00a0*/ 	.short	0x0002
        /*00a2*/ 	.short	0x0010
        /*00a4*/ 	.byte	0x00, 0xf0, 0x21, 0x00


	//----- nvinfo : EIATTR_KPARAM_INFO
	.align		4
.L_1927:
        /*00a8*/ 	.byte	0x04, 0x17
        /*00aa*/ 	.short	(.L_1929 - .L_1928)
.L_1928:
        /*00ac*/ 	.word	0x00000000
        /*00b0*/ 	.short	0x0001
        /*00b2*/ 	.short	0x0008
        /*00b4*/ 	.byte	0x00, 0xf0, 0x21, 0x00


	//----- nvinfo : EIATTR_KPARAM_INFO
	.align		4
.L_1929:
        /*00b8*/ 	.byte	0x04, 0x17
        /*00ba*/ 	.short	(.L_1931 - .L_1930)
.L_1930:
        /*00bc*/ 	.word	0x00000000
        /*00c0*/ 	.short	0x0000
        /*00c2*/ 	.short	0x0000
        /*00c4*/ 	.byte	0x00, 0xf0, 0x21, 0x00


	//----- nvinfo : EIATTR_SPARSE_MMA_MASK
	.align		4
.L_1931:
        /*00c8*/ 	.byte	0x03, 0x50
        /*00ca*/ 	.short	0x0000


	//----- nvinfo : EIATTR_MAXREG_COUNT
	.align		4
        /*00cc*/ 	.byte	0x03, 0x1b
        /*00ce*/ 	.short	0x0060


	//----- nvinfo : EIATTR_NUM_BARRIERS
	.align		4
        /*00d0*/ 	.byte	0x02, 0x4c
        /*00d2*/ 	.byte	0x01
	.zero		1


	//----- nvinfo : EIATTR_ANNOTATIONS
	.align		4
        /*00d4*/ 	.byte	0x04, 0x55
        /*00d6*/ 	.short	(.L_1933 - .L_1932)


	//   ....[0]....
.L_1932:
        /* <DEDUP_REMOVED lines=16> */


	//----- nvinfo : EIATTR_MERCURY_ISA_VERSION
	.align		4
.L_1933:
        /*01c8*/ 	.byte	0x03, 0x5f
        /*01ca*/ 	.short	0x0101


	//----- nvinfo : EIATTR_COOP_GROUP_MASK_REGIDS
	.align		4
        /*01cc*/ 	.byte	0x04, 0x29
        /*01ce*/ 	.short	(.L_1935 - .L_1934)


	//   ....[0]....
.L_1934:
        /*01d0*/ 	.word	0xffffffff


	//   ....[1]....
        /*01d4*/ 	.word	0xffffffff


	//   ....[2]....
        /*01d8*/ 	.word	0xffffffff


	//   ....[3]....
        /*01dc*/ 	.word	0xffffffff


	//   ....[4]....
        /*01e0*/ 	.word	0xffffffff


	//   ....[5]....
        /*01e4*/ 	.word	0xffffffff


	//   ....[6]....
        /*01e8*/ 	.word	0xffffffff


	//   ....[7]....
        /*01ec*/ 	.word	0xffffffff


	//   ....[8]....
        /*01f0*/ 	.word	0xffffffff


	//   ....[9]....
        /*01f4*/ 	.word	0xffffffff


	//   ....[10]....
        /*01f8*/ 	.word	0xffffffff


	//   ....[11]....
        /*01fc*/ 	.word	0xffffffff


	//   ....[12]....
        /*0200*/ 	.word	0x0500000f


	//   ....[13]....
        /*0204*/ 	.word	0x05000016


	//   ....[14]....
        /*0208*/ 	.word	0x05000018


	//   ....[15]....
        /*020c*/ 	.word	0x05000011


	//   ....[16]....
        /*0210*/ 	.word	0x0500001d


	//   ....[17]....
        /*0214*/ 	.word	0x05000012


	//   ....[18]....
        /*0218*/ 	.word	0x05000016


	//   ....[19]....
        /*021c*/ 	.word	0x05000017


	//   ....[20]....
        /*0220*/ 	.word	0x05000016


	//   ....[21]....
        /*0224*/ 	.word	0x0500000f


	//   ....[22]....
        /*0228*/ 	.word	0x05000011


	//   ....[23]....
        /*022c*/ 	.word	0x05000018


	//   ....[24]....
        /*0230*/ 	.word	0x05000022


	//   ....[25]....
        /*0234*/ 	.word	0x05000021


	//   ....[26]....
        /*0238*/ 	.word	0x0500000f


	//   ....[27]....
        /*023c*/ 	.word	0x05000016


	//   ....[28]....
        /*0240*/ 	.word	0x05000016


	//   ....[29]....
        /*0244*/ 	.word	0x0500000f


	//   ....[30]....
        /*0248*/ 	.word	0x05000011


	//   ....[31]....
        /*024c*/ 	.word	0x05000018


	//   ....[32]....
        /*0250*/ 	.word	0x05000022


	//   ....[33]....
        /*0254*/ 	.word	0x05000021


	//   ....[34]....
        /*0258*/ 	.word	0x0500000f


	//   ....[35]....
        /*025c*/ 	.word	0x05000016


	//   ....[36]....
        /*0260*/ 	.word	0x0500000f


	//   ....[37]....
        /*0264*/ 	.word	0x05000016


	//   ....[38]....
        /*0268*/ 	.word	0x05000022


	//   ....[39]....
        /*026c*/ 	.word	0x05000018


	//   ....[40]....
        /*0270*/ 	.word	0x0500001c


	//   ....[41]....
        /*0274*/ 	.word	0x0500002e


	//   ....[42]....
        /*0278*/ 	.word	0x05000024


	//   ....[43]....
        /*027c*/ 	.word	0x05000017


	//   ....[44]....
        /*0280*/ 	.word	0x05000016


	//   ....[45]....
        /*0284*/ 	.word	0x0500001b


	//   ....[46]....
        /*0288*/ 	.word	0x0500000f


	//   ....[47]....
        /*028c*/ 	.word	0x05000011


	//   ....[48]....
        /*0290*/ 	.word	0x05000029


	//   ....[49]....
        /*0294*/ 	.word	0x05000023


	//   ....[50]....
        /*0298*/ 	.word	0x0500002c


	//   ....[51]....
        /*029c*/ 	.word	0x05000012


	//   ....[52]....
        /*02a0*/ 	.word	0x05000022


	//   ....[53]....
        /*02a4*/ 	.word	0x05000025


	//   ....[54]....
        /*02a8*/ 	.word	0x05000014


	//   ....[55]....
        /*02ac*/ 	.word	0x05000020


	//   ....[56]....
        /*02b0*/ 	.word	0x0500001e


	//   ....[57]....
        /*02b4*/ 	.word	0x0500001c


	//   ....[58]....
        /*02b8*/ 	.word	0x05000027


	//   ....[59]....
        /*02bc*/ 	.word	0x0500001b


	//   ....[60]....
        /*02c0*/ 	.word	0x05000023


	//   ....[61]....
        /*02c4*/ 	.word	0x05000024


	//   ....[62]....
        /*02c8*/ 	.word	0x0500002a


	//   ....[63]....
        /*02cc*/ 	.word	0x0500002b


	//   ....[64]....
        /*02d0*/ 	.word	0x05000031


	//   ....[65]....
        /*02d4*/ 	.word	0x05000033


	//   ....[66]....
        /*02d8*/ 	.word	0x05000021


	//   ....[67]....
        /*02dc*/ 	.word	0x05000011


	//   ....[68]....
        /*02e0*/ 	.word	0x0500000f


	//   ....[69]....
        /*02e4*/ 	.word	0x0500000f


	//   ....[70]....
        /*02e8*/ 	.word	0x0500000f


	//   ....[71]....
        /*02ec*/ 	.word	0x0500000f


	//   ....[72]....
        /*02f0*/ 	.word	0x0500000f


	//   ....[73]....
        /*02f4*/ 	.word	0x0500000f


	//   ....[74]....
        /*02f8*/ 	.word	0x0500000f


	//   ....[75]....
        /*02fc*/ 	.word	0x0500000f


	//   ....[76]....
        /*0300*/ 	.word	0x0500000f


	//   ....[77]....
        /*0304*/ 	.word	0x0500000f


	//   ....[78]....
        /*0308*/ 	.word	0x0500000f


	//   ....[79]....
        /*030c*/ 	.word	0x0500000f


	//   ....[80]....
        /*0310*/ 	.word	0x0500000f


	//   ....[81]....
        /*0314*/ 	.word	0x0500000f


	//   ....[82]....
        /*0318*/ 	.word	0x0500000f


	//   ....[83]....
        /*031c*/ 	.word	0x0500000f


	//   ....[84]....
        /*0320*/ 	.word	0x0500000f


	//   ....[85]....
        /*0324*/ 	.word	0x0500000f


	//   ....[86]....
        /*0328*/ 	.word	0x0500000f


	//   ....[87]....
        /*032c*/ 	.word	0x0500000f


	//   ....[88]....
        /*0330*/ 	.word	0x0500000f


	//   ....[89]....
        /*0334*/ 	.word	0x0500000f


	//   ....[90]....
        /*0338*/ 	.word	0x0500000f


	//   ....[91]....
        /*033c*/ 	.word	0x0500000f


	//   ....[92]....
        /*0340*/ 	.word	0x0500000f


	//   ....[93]....
        /*0344*/ 	.word	0x0500000f


	//   ....[94]....
        /*0348*/ 	.word	0x0500000f


	//   ....[95]....
        /*034c*/ 	.word	0x0500000f


	//   ....[96]....
        /*0350*/ 	.word	0x0500000f


	//   ....[97]....
        /*0354*/ 	.word	0x0500000f


	//   ....[98]....
        /*0358*/ 	.word	0x0500000f


	//   ....[99]....
        /*035c*/ 	.word	0x0500000f


	//   ....[100]....
        /*0360*/ 	.word	0x0500000f


	//   ....[101]....
        /*0364*/ 	.word	0x0500000f


	//   ....[102]....
        /*0368*/ 	.word	0x0500000f


	//   ....[103]....
        /*036c*/ 	.word	0x0500000f


	//   ....[104]....
        /*0370*/ 	.word	0x0500000f


	//   ....[105]....
        /*0374*/ 	.word	0x0500000f


	//   ....[106]....
        /*0378*/ 	.word	0x0500000f


	//   ....[107]....
        /*037c*/ 	.word	0x0500000f


	//   ....[108]....
        /*0380*/ 	.word	0x0500000f


	//   ....[109]....
        /*0384*/ 	.word	0x0500000f


	//   ....[110]....
        /*0388*/ 	.word	0x0500000f


	//   ....[111]....
        /*038c*/ 	.word	0x0500000f


	//   ....[112]....
        /*0390*/ 	.word	0x0500000f


	//   ....[113]....
        /*0394*/ 	.word	0x0500000f


	//   ....[114]....
        /*0398*/ 	.word	0x0500000f


	//   ....[115]....
        /*039c*/ 	.word	0x0500000f


	//   ....[116]....
        /*03a0*/ 	.word	0x0500000f


	//   ....[117]....
        /*03a4*/ 	.word	0x0500000f


	//   ....[118]....
        /*03a8*/ 	.word	0x0500000f


	//   ....[119]....
        /*03ac*/ 	.word	0x0500000f


	//   ....[120]....
        /*03b0*/ 	.word	0x0500000f


	//   ....[121]....
        /*03b4*/ 	.word	0x0500000f


	//   ....[122]....
        /*03b8*/ 	.word	0x0500000f


	//   ....[123]....
        /*03bc*/ 	.word	0x0500000f


	//----- nvinfo : EIATTR_COOP_GROUP_INSTR_OFFSETS
	.align		4
.L_1935:
        /*03c0*/ 	.byte	0x04, 0x28
        /*03c2*/ 	.short	(.L_1937 - .L_1936)


	//   ....[0]....
.L_1936:
        /*03c4*/ 	.word	0x000027f0


	//   ....[1]....
        /*03c8*/ 	.word	0x00002810


	//   ....[2]....
        /*03cc*/ 	.word	0x00002850


	//   ....[3]....
        /*03d0*/ 	.word	0x00002860


	//   ....[4]....
        /*03d4*/ 	.word	0x00002ec0


	//   ....[5]....
        /*03d8*/ 	.word	0x00002ed0


	//   ....[6]....
        /*03dc*/ 	.word	0x00002ef0


	//   ....[7]....
        /*03e0*/ 	.word	0x00002f10


	//   ....[8]....
        /*03e4*/ 	.word	0x00002f30


	//   ....[9]....
        /*03e8*/ 	.word	0x00002f50


	//   ....[10]....
        /*03ec*/ 	.word	0x00002f70


	//   ....[11]....
        /*03f0*/ 	.word	0x00002f90


	//   ....[12]....
        /*03f4*/ 	.word	0x00004cd0


	//   ....[13]....
        /*03f8*/ 	.word	0x00004d00


	//   ....[14]....
        /*03fc*/ 	.word	0x00004d40


	//   ....[15]....
        /*0400*/ 	.word	0x00004d50


	//   ....[16]....
        /*0404*/ 	.word	0x00004d80


	//   ....[17]....
        /*0408*/ 	.word	0x00004d90


	//   ....[18]....
        /*040c*/ 	.word	0x00004dc0


	//   ....[19]....
        /*0410*/ 	.word	0x00004dd0


	//   ....[20]....
        /*0414*/ 	.word	0x00004fb0


	//   ....[21]....
        /*0418*/ 	.word	0x00004fe0


	//   ....[22]....
        /*041c*/ 	.word	0x00005010


	//   ....[23]....
        /*0420*/ 	.word	0x00005020


	//   ....[24]....
        /*0424*/ 	.word	0x00005050


	//   ....[25]....
        /*0428*/ 	.word	0x00005060


	//   ....[26]....
        /*042c*/ 	.word	0x00005090


	//   ....[27]....
        /*0430*/ 	.word	0x000050a0


	//   ....[28]....
        /*0434*/ 	.word	0x00005210


	//   ....[29]....
        /*0438*/ 	.word	0x00005240


	//   ....[30]....
        /*043c*/ 	.word	0x00005280


	//   ....[31]....
        /*0440*/ 	.word	0x00005290


	//   ....[32]....
        /*0444*/ 	.word	0x000052c0


	//   ....[33]....
        /*0448*/ 	.word	0x000052d0


	//   ....[34]....
        /*044c*/ 	.word	0x00005300


	//   ....[35]....
        /*0450*/ 	.word	0x00005310


	//   ....[36]....
        /*0454*/ 	.word	0x000055f0


	//   ....[37]....
        /*0458*/ 	.word	0x00005620


	//   ....[38]....
        /*045c*/ 	.word	0x00005710


	//   ....[39]....
        /*0460*/ 	.word	0x00005750


	//   ....[40]....
        /*0464*/ 	.word	0x00005780


	//   ....[41]....
        /*0468*/ 	.word	0x000057b0


	//   ....[42]....
        /*046c*/ 	.word	0x000057c0


	//   ....[43]....
        /*0470*/ 	.word	0x000057f0


	//   ....[44]....
        /*0474*/ 	.word	0x00005830


	//   ....[45]....
        /*0478*/ 	.word	0x00005860


	//   ....[46]....
        /*047c*/ 	.word	0x00005880


	//   ....[47]....
        /*0480*/ 	.word	0x000058a0


	//   ....[48]....
        /*0484*/ 	.word	0x000058c0


	//   ....[49]....
        /*0488*/ 	.word	0x000058e0


	//   ....[50]....
        /*048c*/ 	.word	0x00005900


	//   ....[51]....
        /*0490*/ 	.word	0x00005930


	//   ....[52]....
        /*0494*/ 	.word	0x00005980


	//   ....[53]....
        /*0498*/ 	.word	0x000059b0


	//   ....[54]....
        /*049c*/ 	.word	0x000059d0


	//   ....[55]....
        /*04a0*/ 	.word	0x000059f0


	//   ....[56]....
        /*04a4*/ 	.word	0x00005a20


	//   ....[57]....
        /*04a8*/ 	.word	0x00005a40


	//   ....[58]....
        /*04ac*/ 	.word	0x00005a50


	//   ....[59]....
        /*04b0*/ 	.word	0x00005a70


	//   ....[60]....
        /*04b4*/ 	.word	0x00005ab0


	//   ....[61]....
        /*04b8*/ 	.word	0x00005ae0


	//   ....[62]....
        /*04bc*/ 	.word	0x00005b00


	//   ....[63]....
        /*04c0*/ 	.word	0x00005b30


	//   ....[64]....
        /*04c4*/ 	.word	0x00005b50


	//   ....[65]....
        /*04c8*/ 	.word	0x00005b90


	//   ....[66]....
        /*04cc*/ 	.word	0x00005d30


	//   ....[67]....
        /*04d0*/ 	.word	0x00005d80


	//   ....[68]....
        /*04d4*/ 	.word	0x00005f10


	//   ....[69]....
        /*04d8*/ 	.word	0x00005f60


	//   ....[70]....
        /*04dc*/ 	.word	0x00005fd0


	//   ....[71]....
        /*04e0*/ 	.word	0x00006030


	//   ....[72]....
        /*04e4*/ 	.word	0x000060a0


	//   ....[73]....
        /*04e8*/ 	.word	0x00006100


	//   ....[74]....
        /*04ec*/ 	.word	0x00006170


	//   ....[75]....
        /*04f0*/ 	.word	0x000061d0


	//   ....[76]....
        /*04f4*/ 	.word	0x00006270


	//   ....[77]....
        /*04f8*/ 	.word	0x00006300


	//   ....[78]....
        /*04fc*/ 	.word	0x00006370


	//   ....[79]....
        /*0500*/ 	.word	0x000063d0


	//   ....[80]....
        /*0504*/ 	.word	0x00006440


	//   ....[81]....
        /*0508*/ 	.word	0x000064a0


	//   ....[82]....
        /*050c*/ 	.word	0x00006510


	//   ....[83]....
        /*0510*/ 	.word	0x00006570


	//   ....[84]....
        /*0514*/ 	.word	0x00006610


	//   ....[85]....
        /*0518*/ 	.word	0x000066a0


	//   ....[86]....
        /*051c*/ 	.word	0x00006710


	//   ....[87]....
        /*0520*/ 	.word	0x00006770


	//   ....[88]....
        /*0524*/ 	.word	0x000067e0


	//   ....[89]....
        /*0528*/ 	.word	0x00006840


	//   ....[90]....
        /*052c*/ 	.word	0x000068b0


	//   ....[91]....
        /*0530*/ 	.word	0x00006910


	//   ....[92]....
        /*0534*/ 	.word	0x000069b0


	//   ....[93]....
        /*0538*/ 	.word	0x00006a70


	//   ....[94]....
        /*053c*/ 	.word	0x00006b70


	//   ....[95]....
        /*0540*/ 	.word	0x00006bd0


	//   ....[96]....
        /*0544*/ 	.word	0x00006c60


	//   ....[97]....
        /*0548*/ 	.word	0x00006cb0


	//   ....[98]....
        /*054c*/ 	.word	0x00006d40


	//   ....[99]....
        /*0550*/ 	.word	0x00006de0


	//   ....[100]....
        /*0554*/ 	.word	0x00006e50


	//   ....[101]....
        /*0558*/ 	.word	0x00006ec0


	//   ....[102]....
        /*055c*/ 	.word	0x00006f30


	//   ....[103]....
        /*0560*/ 	.word	0x00006f90


	//   ....[104]....
        /*0564*/ 	.word	0x00007000


	//   ....[105]....
        /*0568*/ 	.word	0x00007060


	//   ....[106]....
        /*056c*/ 	.word	0x000070e0


	//   ....[107]....
        /*0570*/ 	.word	0x00007140


	//   ....[108]....
        /*0574*/ 	.word	0x000071b0


	//   ....[109]....
        /*0578*/ 	.word	0x00007200


	//   ....[110]....
        /*057c*/ 	.word	0x00007270


	//   ....[111]....
        /*0580*/ 	.word	0x000072d0


	//   ....[112]....
        /*0584*/ 	.word	0x00007370


	//   ....[113]....
        /*0588*/ 	.word	0x00007400


	//   ....[114]....
        /*058c*/ 	.word	0x00007480


	//   ....[115]....
        /*0590*/ 	.word	0x00007520


	//   ....[116]....
        /*0594*/ 	.word	0x000075b0


	//   ....[117]....
        /*0598*/ 	.word	0x00007610


	//   ....[118]....
        /*059c*/ 	.word	0x00007680


	//   ....[119]....
        /*05a0*/ 	.word	0x000076f0


	//   ....[120]....
        /*05a4*/ 	.word	0x000077c0


	//   ....[121]....
        /*05a8*/ 	.word	0x00007880


	//   ....[122]....
        /*05ac*/ 	.word	0x000079b0


	//   ....[123]....
        /*05b0*/ 	.word	0x00007a30


	//----- nvinfo : EIATTR_EXIT_INSTR_OFFSETS
	.align		4
.L_1937:
        /*05b4*/ 	.byte	0x04, 0x1c
        /*05b6*/ 	.short	(.L_1939 - .L_1938)


	//   ....[0]....
.L_1938:
        /*05b8*/ 	.word	0x00003cf0


	//   ....[1]....
        /*05bc*/ 	.word	0x00005eb0


	//----- nvinfo : EIATTR_MAX_THREADS
	.align		4
.L_1939:
        /*05c0*/ 	.byte	0x04, 0x05
        /*05c2*/ 	.short	(.L_1941 - .L_1940)
.L_1940:
        /*05c4*/ 	.word	0x00000140
        /*05c8*/ 	.word	0x00000001
        /*05cc*/ 	.word	0x00000001


	//----- nvinfo : EIATTR_CRS_STACK_SIZE
	.align		4
.L_1941:
        /*05d0*/ 	.byte	0x04, 0x1e
        /*05d2*/ 	.short	(.L_1943 - .L_1942)
.L_1942:
        /*05d4*/ 	.word	0x00000000


	//----- nvinfo : EIATTR_CBANK_PARAM_SIZE
	.align		4
.L_1943:
        /*05d8*/ 	.byte	0x03, 0x19
        /*05da*/ 	.short	0x0060


	//----- nvinfo : EIATTR_PARAM_CBANK
	.align		4
        /*05dc*/ 	.byte	0x04, 0x0a
        /*05de*/ 	.short	(.L_1945 - .L_1944)
	.align		4
.L_1944:
        /*05e0*/ 	.word	index@(.nv.constant0._ZN13group_norm_v218gn_bwd_cuda_kernelI6__halfLi320ELi2ELi32ELi20ELi1024ELb0ELb1ELi32ELi320ELi320ELi4ELb1ELi8ELb0ELb0ELNS_15WgradSyncMethodE3ENS_16CompileConditionILi900EEEEEvPT_S6_S6_PKS5_S8_S8_S8_PKfflPfPj)
        /*05e4*/ 	.short	0x0210
        /*05e6*/ 	.short	0x0060


	//----- nvinfo : EIATTR_SW_WAR
	.align		4
.L_1945:
        /*05e8*/ 	.byte	0x04, 0x36
        /*05ea*/ 	.short	(.L_1947 - .L_1946)
.L_1946:
        /*05ec*/ 	.word	0x00000008
.L_1947:


//--------------------- .nv.info._ZN13group_norm_v218gn_bwd_cuda_kernelI6__halfLi320ELi3ELi32ELi20ELi1024ELb0ELb1ELi32ELi320ELi320ELi4ELb1ELi10ELb0ELb0ELNS_15WgradSyncMethodE3ENS_16CompileConditionILi900EEEEEvPT_S6_S6_PKS5_S8_S8_S8_PKfflPfPj --------------------------
	.section	.nv.info._ZN13group_norm_v218gn_bwd_cuda_kernelI6__halfLi320ELi3ELi32ELi20ELi1024ELb0ELb1ELi32ELi320ELi320ELi4ELb1ELi10ELb0ELb0ELNS_15WgradSyncMethodE3ENS_16CompileConditionILi900EEEEEvPT_S6_S6_PKS5_S8_S8_S8_PKfflPfPj,"",@"SHT_CUDA_INFO"
	.sectionflags	@""
	.align	4


	//----- nvinfo : EIATTR_CUDA_API_VERSION
	.align		4
        /*0000*/ 	.byte	0x04, 0x37
        /*0002*/ 	.short	(.L_1949 - .L_1948)
.L_1948:
        /*0004*/ 	.word	0x00000082


	//----- nvinfo : EIATTR_KPARAM_INFO
	.align		4
.L_1949:
        /*0008*/ 	.byte	0x04, 0x17
        /*000a*/ 	.short	(.L_1951 - .L_1950)
.L_1950:
        /*000c*/ 	.word	0x00000000
        /*0010*/ 	.short	0x000b
        /*0012*/ 	.short	0x0058
        /*0014*/ 	.byte	0x00, 0xf0, 0x21, 0x00


	//----- nvinfo : EIATTR_KPARAM_INFO
	.align		4
.L_1951:
        /*0018*/ 	.byte	0x04, 0x17
        /*001a*/ 	.short	(.L_1953 - .L_1952)
.L_1952:
        /*001c*/ 	.word	0x00000000
        /*0020*/ 	.short	0x000a
        /*0022*/ 	.short	0x0050
        /*0024*/ 	.byte	0x00, 0xf0, 0x21, 0x00


	//----- nvinfo : EIATTR_KPARAM_INFO
	.align		4
.L_1953:
        /*0028*/ 	.byte	0x04, 0x17
        /*002a*/ 	.short	(.L_1955 - .L_1954)
.L_1954:
        /*002c*/ 	.word	0x00000000
        /*0030*/ 	.short	0x0009
        /*0032*/ 	.short	0x0048
        /*0034*/ 	.byte	0x00, 0xf0, 0x21, 0x00


	//----- nvinfo : EIATTR_KPARAM_INFO
	.align		4
.L_1955:
        /*0038*/ 	.byte	0x04, 0x17
        /*003a*/ 	.short	(.L_1957 - .L_1956)
.L_1956:
        /*003c*/ 	.word	0x00000000
        /*0040*/ 	.short	0x0008
        /*0042*/ 	.short	0x0040
        /*0044*/ 	.byte	0x00, 0xf0, 0x11, 0x00


	//----- nvinfo : EIATTR_KPARAM_INFO
	.align		4
.L_1957:
        /*0048*/ 	.byte	0x04, 0x17
        /*004a*/ 	.short	(.L_1959 - .L_1958)
.L_1958:
        /*004c*/ 	.word	0x00000000
        /*0050*/ 	.short	0x0007
        /*0052*/ 	.short	0x0038
        /*0054*/ 	.byte	0x00, 0xf0, 0x21, 0x00


	//----- nvinfo : EIATTR_KPARAM_INFO
	.align		4
.L_1959:
        /*0058*/ 	.byte	0x04, 0x17
        /*005a*/ 	.short	(.L_1961 - .L_1960)
.L_1960:
        /*005c*/ 	.word	0x00000000
        /*0060*/ 	.short	0x0006
        /*0062*/ 	.short	0x0030
        /*0064*/ 	.byte	0x00, 0xf0, 0x21, 0x00


	//----- nvinfo : EIATTR_KPARAM_INFO
	.align		4
.L_1961:
        /*0068*/ 	.byte	0x04, 0x17
        /*006a*/ 	.short	(.L_1963 - .L_1962)
.L_1962:
        /*006c*/ 	.word	0x00000000
        /*0070*/ 	.short	0x0005
        /*0072*/ 	.short	0x0028
        /*0074*/ 	.byte	0x00, 0xf0, 0x21, 0x00


	//----- nvinfo : EIATTR_KPARAM_INFO
	.align		4
.L_1963:
        /*0078*/ 	.byte	0x04, 0x17
        /*007a*/ 	.short	(.L_1965 - .L_1964)
.L_1964:
        /*007c*/ 	.word	0x00000000
        /*0080*/ 	.short	0x0004
        /*0082*/ 	.short	0x0020
        /*0084*/ 	.byte	0x00, 0xf0, 0x21, 0x00


	//----- nvinfo : EIATTR_KPARAM_INFO
	.align		4
.L_1965:
        /*0088*/ 	.byte	0x04, 0x17
        /*008a*/ 	.short	(.L_1967 - .L_1966)
.L_1966:
        /*008c*/ 	.word	0x00000000
        /*0090*/ 	.short	0x0003
        /*0092*/ 	.short	0x0018
        /*0094*/ 	.byte	0x00, 0xf0, 0x21, 0x00


	//----- nvinfo : EIATTR_KPARAM_INFO
	.align		4
.L_1967:
        /*0098*/ 	.byte	0x04, 0x17
        /*009a*/ 	.short	(.L_1969 - .L_1968)
.L_1968:
        /*009c*/ 	.word	0x00000000
        /*00a0*/ 	.short	0x0002
        /*00a2*/ 	.short	0x0010
        /*00a4*/ 	.byte	0x00, 0xf0, 0x21, 0x00


	//----- nvinfo : EIATTR_KPARAM_INFO
	.align		4
.L_1969:
        /*00a8*/ 	.byte	0x04, 0x17
        /*00aa*/ 	.short	(.L_1971 - .L_1970)
.L_1970:
        /*00ac*/ 	.word	0x00000000
        /*00b0*/ 	.short	0x0001
        /*00b2*/ 	.short	0x0008
        /*00b4*/ 	.byte	0x00, 0xf0, 0x21, 0x00


	//----- nvinfo : EIATTR_KPARAM_INFO
	.align		4
.L_1971:
        /*00b8*/ 	.byte	0x04, 0x17
        /*00ba*/ 	.short	(.L_1973 - .L_1972)
.L_1972:
        /*00bc*/ 	.word	0x00000000
        /*00c0*/ 	.short	0x0000
        /*00c2*/ 	.short	0x0000
        /*00c4*/ 	.byte	0x00, 0xf0, 0x21, 0x00


	//----- nvinfo : EIATTR_SPARSE_MMA_MASK
	.align		4
.L_1973:
        /*00c8*/ 	.byte	0x03, 0x50
        /*00ca*/ 	.short	0x0000


	//----- nvinfo : EIATTR_MAXREG_COUNT
	.align		4
        /*00cc*/ 	.byte	0x03, 0x1b
        /*00ce*/ 	.short	0x0040


	//----- nvinfo : EIATTR_NUM_BARRIERS
	.align		4
        /*00d0*/ 	.byte	0x02, 0x4c
        /*00d2*/ 	.byte	0x01
	.zero		1


	//----- nvinfo : EIATTR_ANNOTATIONS
	.align		4
        /*00d4*/ 	.byte	0x04, 0x55
        /*00d6*/ 	.short	(.L_1975 - .L_1974)


	//   ....[0]....
.L_1974:
        /* <DEDUP_REMOVED lines=77> */


	//----- nvinfo : EIATTR_MERCURY_ISA_VERSION
	.align		4
.L_1975:
        /*0598*/ 	.byte	0x03, 0x5f
        /*059a*/ 	.short	0x0101


	//----- nvinfo : EIATTR_COOP_GROUP_MASK_REGIDS
	.align		4
        /*059c*/ 	.byte	0x04, 0x29
        /*059e*/ 	.short	(.L_1977 - .L_1976)


	//   ....[0]....
.L_1976:
        /*05a0*/ 	.word	0xffffffff


	//   ....[1]....
        /*05a4*/ 	.word	0xffffffff


	//   ....[2]....
        /*05a8*/ 	.word	0xffffffff


	//   ....[3]....
        /*05ac*/ 	.word	0xffffffff


	//   ....[4]....
        /*05b0*/ 	.word	0xffffffff


	//   ....[5]....
        /*05b4*/ 	.word	0xffffffff


	//   ....[6]....
        /*05b8*/ 	.word	0xffffffff


	//   ....[7]....
        /*05bc*/ 	.word	0xffffffff


	//   ....[8]....
        /*05c0*/ 	.word	0xffffffff


	//   ....[9]....
        /*05c4*/ 	.word	0xffffffff


	//   ....[10]....
        /*05c8*/ 	.word	0xffffffff


	//   ....[11]....
        /*05cc*/ 	.word	0xffffffff


	//   ....[12]....
        /*05d0*/ 	.word	0x05000015


	//   ....[13]....
        /*05d4*/ 	.word	0x05000014


	//   ....[14]....
        /*05d8*/ 	.word	0x05000016


	//   ....[15]....
        /*05dc*/ 	.word	0x05000017


	//   ....[16]....
        /*05e0*/ 	.word	0x05000019


	//   ....[17]....
        /*05e4*/ 	.word	0x05000018


	//   ....[18]....
        /*05e8*/ 	.word	0x0500001a


	//   ....[19]....
        /*05ec*/ 	.word	0x0500000f


	//   ....[20]....
        /*05f0*/ 	.word	0x05000019


	//   ....[21]....
        /*05f4*/ 	.word	0x05000018


	//   ....[22]....
        /*05f8*/ 	.word	0x0500001a


	//   ....[23]....
        /*05fc*/ 	.word	0x0500001b


	//   ....[24]....
        /*0600*/ 	.word	0x0500001d


	//   ....[25]....
        /*0604*/ 	.word	0x0500001c


	//   ....[26]....
        /*0608*/ 	.word	0x05000020


	//   ....[27]....
        /*060c*/ 	.word	0x0500000f


	//   ....[28]....
        /*0610*/ 	.word	0x05000019


	//   ....[29]....
        /*0614*/ 	.word	0x05000018


	//   ....[30]....
        /*0618*/ 	.word	0x0500001a


	//   ....[31]....
        /*061c*/ 	.word	0x0500001b


	//   ....[32]....
        /*0620*/ 	.word	0x0500001d


	//   ....[33]....
        /*0624*/ 	.word	0x0500001c


	//   ....[34]....
        /*0628*/ 	.word	0x05000020


	//   ....[35]....
        /*062c*/ 	.word	0x0500000f


	//   ....[36]....
        /*0630*/ 	.word	0x05000011


	//   ....[37]....
        /*0634*/ 	.word	0x0500001b


	//   ....[38]....
        /*0638*/ 	.word	0x0500001d


	//   ....[39]....
        /*063c*/ 	.word	0x05000010


	//   ....[40]....
        /*0640*/ 	.word	0x05000023


	//   ....[41]....
        /*0644*/ 	.word	0x0500001e


	//   ....[42]....
        /*0648*/ 	.word	0x05000026


	//   ....[43]....
        /*064c*/ 	.word	0x05000025


	//   ....[44]....
        /*0650*/ 	.word	0x0500001c


	//   ....[45]....
        /*0654*/ 	.word	0x05000016


	//   ....[46]....
        /*0658*/ 	.word	0x05000014


	//   ....[47]....
        /*065c*/ 	.word	0x05000017


	//   ....[48]....
        /*0660*/ 	.word	0x05000018


	//   ....[49]....
        /*0664*/ 	.word	0x0500001a


	//   ....[50]....
        /*0668*/ 	.word	0x0500001b


	//   ....[51]....
        /*066c*/ 	.word	0x05000011


	//   ....[52]....
        /*0670*/ 	.word	0x05000029


	//   ....[53]....
        /*0674*/ 	.word	0x05000013


	//   ....[54]....
        /*0678*/ 	.word	0x05000014


	//   ....[55]....
        /*067c*/ 	.word	0x05000012


	//   ....[56]....
        /*0680*/ 	.word	0x05000015


	//   ....[57]....
        /*0684*/ 	.word	0x05000017


	//   ....[58]....
        /*0688*/ 	.word	0x05000018


	//   ....[59]....
        /*068c*/ 	.word	0x0500000e


	//   ....[60]....
        /*0690*/ 	.word	0x0500002b


	//   ....[61]....
        /*0694*/ 	.word	0x05000020


	//   ....[62]....
        /*0698*/ 	.word	0x05000022


	//   ....[63]....
        /*069c*/ 	.word	0x05000021


	//   ....[64]....
        /*06a0*/ 	.word	0x05000027


	//   ....[65]....
        /*06a4*/ 	.word	0x05000028


	//   ....[66]....
        /*06a8*/ 	.word	0x05000023


	//   ....[67]....
        /*06ac*/ 	.word	0x0500001e


	//   ....[68]....
        /*06b0*/ 	.word	0x0500001a


	//   ....[69]....
        /*06b4*/ 	.word	0x0500001a


	//   ....[70]....
        /*06b8*/ 	.word	0x0500001a


	//   ....[71]....
        /*06bc*/ 	.word	0x0500001a


	//   ....[72]....
        /*06c0*/ 	.word	0x0500001a


	//   ....[73]....
        /*06c4*/ 	.word	0x0500001a


	//   ....[74]....
        /*06c8*/ 	.word	0x0500001a


	//   ....[75]....
        /*06cc*/ 	.word	0x0500001a


	//   ....[76]....
        /*06d0*/ 	.word	0x0500001a


	//   ....[77]....
        /*06d4*/ 	.word	0x0500001a


	//   ....[78]....
        /*06d8*/ 	.word	0x0500001a


	//   ....[79]....
        /*06dc*/ 	.word	0x0500001a


	//   ....[80]....
        /*06e0*/ 	.word	0x0500001a


	//   ....[81]....
        /*06e4*/ 	.word	0x0500001a


	//   ....[82]....
        /*06e8*/ 	.word	0x0500001a


	//   ....[83]....
        /*06ec*/ 	.word	0x0500001a


	//   ....[84]....
        /*06f0*/ 	.word	0x0500001a


	//   ....[85]....
        /*06f4*/ 	.word	0x0500001a


	//   ....[86]....
        /*06f8*/ 	.word	0x0500001a


	//   ....[87]....
        /*06fc*/ 	.word	0x0500001a


	//   ....[88]....
        /*0700*/ 	.word	0x0500001a


	//   ....[89]....
        /*0704*/ 	.word	0x0500001a


	//   ....[90]....
        /*0708*/ 	.word	0x0500001a


	//   ....[91]....
        /*070c*/ 	.word	0x0500001a


	//   ....[92]....
        /*0710*/ 	.word	0x0500001a


	//   ....[93]....
        /*0714*/ 	.word	0x0500001a


	//   ....[94]....
        /*0718*/ 	.word	0x0500001a


	//   ....[95]....
        /*071c*/ 	.word	0x0500001a


	//   ....[96]....
        /*0720*/ 	.word	0x0500001a


	//   ....[97]....
        /*0724*/ 	.word	0x0500001a


	//   ....[98]....
        /*0728*/ 	.word	0x0500001a


	//   ....[99]....
        /*072c*/ 	.word	0x0500001a


	//   ....[100]....
        /*0730*/ 	.word	0x0500001a


	//   ....[101]....
        /*0734*/ 	.word	0x0500001a


	//   ....[102]....
        /*0738*/ 	.word	0x0500001a


	//   ....[103]....
        /*073c*/ 	.word	0x0500001a


	//   ....[104]....
        /*0740*/ 	.word	0x0500001a


	//   ....[105]....
        /*0744*/ 	.word	0x0500001a


	//   ....[106]....
        /*0748*/ 	.word	0x0500001a


	//   ....[107]....
        /*074c*/ 	.word	0x0500001a


	//   ....[108]....
        /*0750*/ 	.word	0x0500001a


	//   ....[109]....
        /*0754*/ 	.word	0x0500001a


	//   ....[110]....
        /*0758*/ 	.word	0x0500001a


	//   ....[111]....
        /*075c*/ 	.word	0x0500001a


	//   ....[112]....
        /*0760*/ 	.word	0x0500001a


	//   ....[113]....
        /*0764*/ 	.word	0x0500001a


	//   ....[114]....
        /*0768*/ 	.word	0x0500001a


	//   ....[115]....
        /*076c*/ 	.word	0x0500001a


	//   ....[116]....
        /*0770*/ 	.word	0x0500001a


	//   ....[117]....
        /*0774*/ 	.word	0x0500001a


	//   ....[118]....
        /*0778*/ 	.word	0x0500001a


	//   ....[119]....
        /*077c*/ 	.word	0x0500001a


	//   ....[120]....
        /*0780*/ 	.word	0x0500001a


	//   ....[121]....
        /*0784*/ 	.word	0x0500001a


	//   ....[122]....
        /*0788*/ 	.word	0x0500001a


	//   ....[123]....
        /*078c*/ 	.word	0x0500001a


	//----- nvinfo : EIATTR_COOP_GROUP_INSTR_OFFSETS
	.align		4
.L_1977:
        /*0790*/ 	.byte	0x04, 0x28
        /*0792*/ 	.short	(.L_1979 - .L_1978)


	//   ....[0]....
.L_1978:
        /*0794*/ 	.word	0x00002ca0


	//   ....[1]....
        /*0798*/ 	.word	0x00002cc0


	//   ....[2]....
        /*079c*/ 	.word	0x00002d00


	//   ....[3]....
        /*07a0*/ 	.word	0x00002d10


	//   ....[4]....
        /*07a4*/ 	.word	0x00003450


	//   ....[5]....
        /*07a8*/ 	.word	0x00003460


	//   ....[6]....
        /*07ac*/ 	.word	0x00003490


	//   ....[7]....
        /*07b0*/ 	.word	0x000034a0


	//   ....[8]....
        /*07b4*/ 	.word	0x000034d0


	//   ....[9]....
        /*07b8*/ 	.word	0x000034e0


	//   ....[10]....
        /*07bc*/ 	.word	0x00003520


	//   ....[11]....
        /*07c0*/ 	.word	0x00003530


	//   ....[12]....
        /*07c4*/ 	.word	0x00005450


	//   ....[13]....
        /*07c8*/ 	.word	0x00005480


	//   ....[14]....
        /*07cc*/ 	.word	0x000054c0


	//   ....[15]....
        /*07d0*/ 	.word	0x000054e0


	//   ....[16]....
        /*07d4*/ 	.word	0x00005510


	//   ....[17]....
        /*07d8*/ 	.word	0x00005520


	//   ....[18]....
        /*07dc*/ 	.word	0x00005550


	//   ....[19]....
        /*07e0*/ 	.word	0x00005560


	//   ....[20]....
        /*07e4*/ 	.word	0x00005720


	//   ....[21]....
        /*07e8*/ 	.word	0x00005750


	//   ....[22]....
        /*07ec*/ 	.word	0x000057a0


	//   ....[23]....
        /*07f0*/ 	.word	0x000057c0


	//   ....[24]....
        /*07f4*/ 	.word	0x000057f0


	//   ....[25]....
        /*07f8*/ 	.word	0x00005800


	//   ....[26]....
        /*07fc*/ 	.word	0x00005830


	//   ....[27]....
        /*0800*/ 	.word	0x00005840


	//   ....[28]....
        /*0804*/ 	.word	0x000059b0


	//   ....[29]....
        /*0808*/ 	.word	0x000059e0


	//   ....[30]....
        /*080c*/ 	.word	0x00005a30


	//   ....[31]....
        /*0810*/ 	.word	0x00005a50


	//   ....[32]....
        /*0814*/ 	.word	0x00005a80


	//   ....[33]....
        /*0818*/ 	.word	0x00005a90


	//   ....[34]....
        /*081c*/ 	.word	0x00005ac0


	//   ....[35]....
        /*0820*/ 	.word	0x00005ad0


	//   ....[36]....
        /*0824*/ 	.word	0x00005db0


	//   ....[37]....
        /*0828*/ 	.word	0x00005de0


	//   ....[38]....
        /*082c*/ 	.word	0x00005ec0


	//   ....[39]....
        /*0830*/ 	.word	0x00005f00


	//   ....[40]....
        /*0834*/ 	.word	0x00005f30


	//   ....[41]....
        /*0838*/ 	.word	0x00005f70


	//   ....[42]....
        /*083c*/ 	.word	0x00005f90


	//   ....[43]....
        /*0840*/ 	.word	0x00005fa0


	//   ....[44]....
        /*0844*/ 	.word	0x00005fe0


	//   ....[45]....
        /*0848*/ 	.word	0x00006010


	//   ....[46]....
        /*084c*/ 	.word	0x000060b0


	//   ....[47]....
        /*0850*/ 	.word	0x000060d0


	//   ....[48]....
        /*0854*/ 	.word	0x00006100


	//   ....[49]....
        /*0858*/ 	.word	0x00006120


	//   ....[50]....
        /*085c*/ 	.word	0x00006140


	//   ....[51]....
        /*0860*/ 	.word	0x00006150


	//   ....[52]....
        /*0864*/ 	.word	0x00006180


	//   ....[53]....
        /*0868*/ 	.word	0x000061b0


	//   ....[54]....
        /*086c*/ 	.word	0x000061f0


	//   ....[55]....
        /*0870*/ 	.word	0x00006210


	//   ....[56]....
        /*0874*/ 	.word	0x00006240


	//   ....[57]....
        /*0878*/ 	.word	0x00006270


	//   ....[58]....
        /*087c*/ 	.word	0x00006280


	//   ....[59]....
        /*0880*/ 	.word	0x000062b0


	//   ....[60]....
        /*0884*/ 	.word	0x000062e0


	//   ....[61]....
        /*0888*/ 	.word	0x00006310


	//   ....[62]....
        /*088c*/ 	.word	0x00006340


	//   ....[63]....
        /*0890*/ 	.word	0x00006360


	//   ....[64]....
        /*0894*/ 	.word	0x00006390


	//   ....[65]....
        /*0898*/ 	.word	0x000063b0


	//   ....[66]....
        /*089c*/ 	.word	0x00006470


	//   ....[67]....
        /*08a0*/ 	.word	0x00006570


	//   ....[68]....
        /*08a4*/ 	.word	0x00006720


	//   ....[69]....
        /*08a8*/ 	.word	0x00006770


	//   ....[70]....
        /*08ac*/ 	.word	0x000067e0


	//   ....[71]....
        /*08b0*/ 	.word	0x00006840


	//   ....[72]....
        /*08b4*/ 	.word	0x000068b0


	//   ....[73]....
        /*08b8*/ 	.word	0x00006910


	//   ....[74]....
        /*08bc*/ 	.word	0x00006980


	//   ....[75]....
        /*08c0*/ 	.word	0x000069e0


	//   ....[76]....
        /*08c4*/ 	.word	0x00006a80


	//   ....[77]....
        /*08c8*/ 	.word	0x00006b10


	//   ....[78]....
        /*08cc*/ 	.word	0x00006b80


	//   ....[79]....
        /*08d0*/ 	.word	0x00006be0


	//   ....[80]....
        /*08d4*/ 	.word	0x00006c50


	//   ....[81]....
        /*08d8*/ 	.word	0x00006cb0


	//   ....[82]....
        /*08dc*/ 	.word	0x00006d20


	//   ....[83]....
        /*08e0*/ 	.word	0x00006d80


	//   ....[84]....
        /*08e4*/ 	.word	0x00006e20


	//   ....[85]....
        /*08e8*/ 	.word	0x00006eb0


	//   ....[86]....
        /*08ec*/ 	.word	0x00006f20


	//   ....[87]....
        /*08f0*/ 	.word	0x00006f80


	//   ....[88]....
        /*08f4*/ 	.word	0x00006ff0


	//   ....[89]....
        /*08f8*/ 	.word	0x00007050


	//   ....[90]....
        /*08fc*/ 	.word	0x000070c0


	//   ....[91]....
        /*0900*/ 	.word	0x00007120


	//   ....[92]....
        /*0904*/ 	.word	0x000071c0


	//   ....[93]....
        /*0908*/ 	.word	0x00007280


	//   ....[94]....
        /*090c*/ 	.word	0x00007380


	//   ....[95]....
        /*0910*/ 	.word	0x000073d0


	//   ....[96]....
        /*0914*/ 	.word	0x000074a0


	//   ....[97]....
        /*0918*/ 	.word	0x00007510


	//   ....[98]....
        /*091c*/ 	.word	0x000075a0


	//   ....[99]....
        /*0920*/ 	.word	0x000075f0


	//   ....[100]....
        /*0924*/ 	.word	0x00007660


	//   ....[101]....
        /*0928*/ 	.word	0x000076c0


	//   ....[102]....
        /*092c*/ 	.word	0x00007730


	//   ....[103]....
        /*0930*/ 	.word	0x00007790


	//   ....[104]....
        /*0934*/ 	.word	0x00007800


	//   ....[105]....
        /*0938*/ 	.word	0x00007860


	//   ....[106]....
        /*093c*/ 	.word	0x000078e0


	//   ....[107]....
        /*0940*/ 	.word	0x00007950


	//   ....[108]....
        /*0944*/ 	.word	0x000079c0


	//   ....[109]....
        /*0948*/ 	.word	0x00007a20


	//   ....[110]....
        /*094c*/ 	.word	0x00007aa0


	//   ....[111]....
        /*0950*/ 	.word	0x00007b20


	//   ....[112]....
        /*0954*/ 	.word	0x00007bc0


	//   ....[113]....
        /*0958*/ 	.word	0x00007c30


	//   ....[114]....
        /*095c*/ 	.word	0x00007cc0


	//   ....[115]....
        /*0960*/ 	.word	0x00007d50


	//   ....[116]....
        /*0964*/ 	.word	0x00007dc0


	//   ....[117]....
        /*0968*/ 	.word	0x00007e20


	//   ....[118]....
        /*096c*/ 	.word	0x00007e90


	//   ....[119]....
        /*0970*/ 	.word	0x00007f10


	//   ....[120]....
        /*0974*/ 	.word	0x00007fd0


	//   ....[121]....
        /*0978*/ 	.word	0x000080a0


	//   ....[122]....
        /*097c*/ 	.word	0x00008180


	//   ....[123]....
        /*0980*/ 	.word	0x00008230


	//----- nvinfo : EIATTR_EXIT_INSTR_OFFSETS
	.align		4
.L_1979:
        /*0984*/ 	.byte	0x04, 0x1c
        /*0986*/ 	.short	(.L_1981 - .L_1980)


	//   ....[0]....
.L_1980:
        /*0988*/ 	.word	0x00004480


	//   ....[1]....
        /*098c*/ 	.word	0x000066c0


	//----- nvinfo : EIATTR_MAX_THREADS
	.align		4
.L_1981:
        /*0990*/ 	.byte	0x04, 0x05
        /*0992*/ 	.short	(.L_1983 - .L_1982)
.L_1982:
        /*0994*/ 	.word	0x00000140
        /*0998*/ 	.word	0x00000001
        /*099c*/ 	.word	0x00000001


	//----- nvinfo : EIATTR_CRS_STACK_SIZE
	.align		4
.L_1983:
        /*09a0*/ 	.byte	0x04, 0x1e
        /*09a2*/ 	.short	(.L_1985 - .L_1984)
.L_1984:
        /*09a4*/ 	.word	0x00000000


	//----- nvinfo : EIATTR_CBANK_PARAM_SIZE
	.align		4
.L_1985:
        /*09a8*/ 	.byte	0x03, 0x19
        /*09aa*/ 	.short	0x0060


	//----- nvinfo : EIATTR_PARAM_CBANK
	.align		4
        /*09ac*/ 	.byte	0x04, 0x0a
        /*09ae*/ 	.short	(.L_1987 - .L_1986)
	.align		4
.L_1986:
        /*09b0*/ 	.word	index@(.nv.constant0._ZN13group_norm_v218gn_bwd_cuda_kernelI6__halfLi320ELi3ELi32ELi20ELi1024ELb0ELb1ELi32ELi320ELi320ELi4ELb1ELi10ELb0ELb0ELNS_15WgradSyncMethodE3ENS_16CompileConditionILi900EEEEEvPT_S6_S6_PKS5_S8_S8_S8_PKfflPfPj)
        /*09b4*/ 	.short	0x0210
        /*09b6*/ 	.short	0x0060


	//----- nvinfo : EIATTR_SW_WAR
	.align		4
.L_1987:
        /*09b8*/ 	.byte	0x04, 0x36
        /*09ba*/ 	.short	(.L_1989 - .L_1988)
.L_1988:
        /*09bc*/ 	.word	0x00000008
.L_1989:


//--------------------- .nv.info._ZN13group_norm_v218gn_bwd_cuda_kernelI6__halfLi320ELi3ELi32ELi20ELi1024ELb0ELb1ELi32ELi320ELi320ELi4ELb1ELi12ELb0ELb0ELNS_15WgradSyncMethodE3ENS_16CompileConditionILi900EEEEEvPT_S6_S6_PKS5_S8_S8_S8_PKfflPfPj --------------------------
	.section	.nv.info._ZN13group_norm_v218gn_bwd_cuda_kernelI6__halfLi320ELi3ELi32ELi20ELi1024ELb0ELb1ELi32ELi320ELi320ELi4ELb1ELi12ELb0ELb0ELNS_15WgradSyncMethodE3ENS_16CompileConditionILi900EEEEEvPT_S6_S6_PKS5_S8_S8_S8_PKfflPfPj,"",@"SHT_CUDA_INFO"
	.sectionflags	@""
	.align	4


	//----- nvinfo : EIATTR_CUDA_API_VERSION
	.align		4
        /*0000*/ 	.byte	0x04, 0x37
        /*0002*/ 	.short	(.L_1991 - .L_1990)
.L_1990:
        /*0004*/ 	.word	0x00000082


	//----- nvinfo : EIATTR_KPARAM_INFO
	.align		4
.L_1991:
        /*0008*/ 	.byte	0x04, 0x17
        /*000a*/ 	.short	(.L_1993 - .L_1992)
.L_1992:
        /*000c*/ 	.word	0x00000000
        /*0010*/ 	.short	0x000b
        /*0012*/ 	.short	0x0058
        /*0014*/ 	.byte	0x00, 0xf0, 0x21, 0x00


	//----- nvinfo : EIATTR_KPARAM_INFO
	.align		4
.L_1993:
        /*0018*/ 	.byte	0x04, 0x17
        /*001a*/ 	.short	(.L_1995 - .L_1994)
.L_1994:
        /*001c*/ 	.word	0x00000000
        /*0020*/ 	.short	0x000a
        /*0022*/ 	.short	0x0050
        /*0024*/ 	.byte	0x00, 0xf0, 0x21, 0x00


	//----- nvinfo : EIATTR_KPARAM_INFO
	.align		4
.L_1995:
        /*0028*/ 	.byte	0x04, 0x17
        /*002a*/ 	.short	(.L_1997 - .L_1996)
.L_1996:
        /*002c*/ 	.word	0x00000000
        /*0030*/ 	.short	0x0009
        /*0032*/ 	.short	0x0048
        /*0034*/ 	.byte	0x00, 0xf0, 0x21, 0x00


	//----- nvinfo : EIATTR_KPARAM_INFO
	.align		4
.L_1997:
        /*0038*/ 	.byte	0x04, 0x17
        /*003a*/ 	.short	(.L_1999 - .L_1998)
.L_1998:
        /*003c*/ 	.word	0x00000000
        /*0040*/ 	.short	0x0008
        /*0042*/ 	.short	0x0040
        /*0044*/ 	.byte	0x00, 0xf0, 0x11, 0x00


	//----- nvinfo : EIATTR_KPARAM_INFO
	.align		4
.L_1999:
        /*0048*/ 	.byte	0x04, 0x17
        /*004a*/ 	.short	(.L_2001 - .L_2000)
.L_2000:
        /*004c*/ 	.word	0x00000000
        /*0050*/ 	.short	0x0007
        /*0052*/ 	.short	0x0038
        /*0054*/ 	.byte	0x00, 0xf0, 0x21, 0x00


	//----- nvinfo : EIATTR_KPARAM_INFO
	.align		4
.L_2001:
        /*0058*/ 	.byte	0x04, 0x17
        /*005a*/ 	.short	(.L_2003 - .L_2002)
.L_2002:
        /*005c*/ 	.word	0x00000000
        /*0060*/ 	.short	0x0006
        /*0062*/ 	.short	0x0030
        /*0064*/ 	.byte	0x00, 0xf0, 0x21, 0x00


	//----- nvinfo : EIATTR_KPARAM_INFO
	.align		4
.L_2003:
        /*0068*/ 	.byte	0x04, 0x17
        /*006a*/ 	.short	(.L_2005 - .L_2004)
.L_2004:
        /*006c*/ 	.word	0x00000000
        /*0070*/ 	.short	0x0005
        /*0072*/ 	.short	0x0028
        /*0074*/ 	.byte	0x00, 0xf0, 0x21, 0x00


	//----- nvinfo : EIATTR_KPARAM_INFO
	.align		4
.L_2005:
        /*0078*/ 	.byte	0x04, 0x17
        /*007a*/ 	.short	(.L_2007 - .L_2006)
.L_2006:
        /*007c*/ 	.word	0x00000000
        /*0080*/ 	.short	0x0004
        /*0082*/ 	.short	0x0020
        /*0084*/ 	.byte	0x00, 0xf0, 0x21, 0x00


	//----- nvinfo : EIATTR_KPARAM_INFO
	.align		4
.L_2007:
        /*0088*/ 	.byte	0x04, 0x17
        /*008a*/ 	.short	(.L_2009 - .L_2008)
.L_2008:
        /*008c*/ 	.word	0x00000000
        /*0090*/ 	.short	0x0003
        /*0092*/ 	.short	0x0018
        /*0094*/ 	.byte	0x00, 0xf0, 0x21, 0x00


	//----- nvinfo : EIATTR_KPARAM_INFO
	.align		4
.L_2009:
        /*0098*/ 	.byte	0x04, 0x17
        /*009a*/ 	.short	(.L_2011 - .L_2010)
.L_2010:
        /*009c*/ 	.word	0x00000000
        /*00a0*/ 	.short	0x0002
        /*00a2*/ 	.short	0x0010
        /*00a4*/ 	.byte	0x00, 0xf0, 0x21, 0x00


	//----- nvinfo : EIATTR_KPARAM_INFO
	.align		4
.L_2011:
        /*00a8*/ 	.byte	0x04, 0x17
        /*00aa*/ 	.short	(.L_2013 - .L_2012)
.L_2012:
        /*00ac*/ 	.word	0x00000000
        /*00b0*/ 	.short	0x0001
        /*00b2*/ 	.short	0x0008
        /*00b4*/ 	.byte	0x00, 0xf0, 0x21, 0x00


	//----- nvinfo : EIATTR_KPARAM_INFO
	.align		4
.L_2013:
        /*00b8*/ 	.byte	0x04, 0x17
        /*00ba*/ 	.short	(.L_2015 - .L_2014)
.L_2014:
        /*00bc*/ 	.word	0x00000000
        /*00c0*/ 	.short	0x0000
        /*00c2*/ 	.short	0x0000
        /*00c4*/ 	.byte	0x00, 0xf0, 0x21, 0x00


	//----- nvinfo : EIATTR_SPARSE_MMA_MASK
	.align		4
.L_2015:
        /*00c8*/ 	.byte	0x03, 0x50
        /*00ca*/ 	.short	0x0000


	//----- nvinfo : EIATTR_MAXREG_COUNT
	.align		4
        /*00cc*/ 	.byte	0x03, 0x1b
        /*00ce*/ 	.short	0x0040


	//----- nvinfo : EIATTR_NUM_BARRIERS
	.align		4
        /*00d0*/ 	.byte	0x02, 0x4c
        /*00d2*/ 	.byte	0x01
	.zero		1


	//----- nvinfo : EIATTR_ANNOTATIONS
	.align		4
        /*00d4*/ 	.byte	0x04, 0x55
        /*00d6*/ 	.short	(.L_2017 - .L_2016)


	//   ....[0]....
.L_2016:
        /* <DEDUP_REMOVED lines=77> */


	//----- nvinfo : EIATTR_MERCURY_ISA_VERSION
	.align		4
.L_2017:
        /*0598*/ 	.byte	0x03, 0x5f
        /*059a*/ 	.short	0x0101


	//----- nvinfo : EIATTR_COOP_GROUP_MASK_REGIDS
	.align		4
        /*059c*/ 	.byte	0x04, 0x29
        /*059e*/ 	.short	(.L_2019 - .L_2018)


	//   ....[0]....
.L_2018:
        /*05a0*/ 	.word	0xffffffff


	//   ....[1]....
        /*05a4*/ 	.word	0xffffffff


	//   ....[2]....
        /*05a8*/ 	.word	0xffffffff


	//   ....[3]....
        /*05ac*/ 	.word	0xffffffff


	//   ....[4]....
        /*05b0*/ 	.word	0xffffffff


	//   ....[5]....
        /*05b4*/ 	.word	0xffffffff


	//   ....[6]....
        /*05b8*/ 	.word	0xffffffff


	//   ....[7]....
        /*05bc*/ 	.word	0xffffffff


	//   ....[8]....
        /*05c0*/ 	.word	0xffffffff


	//   ....[9]....
        /*05c4*/ 	.word	0xffffffff


	//   ....[10]....
        /*05c8*/ 	.word	0xffffffff


	//   ....[11]....
        /*05cc*/ 	.word	0xffffffff


	//   ....[12]....
        /*05d0*/ 	.word	0x05000015


	//   ....[13]....
        /*05d4*/ 	.word	0x05000014


	//   ....[14]....
        /*05d8*/ 	.word	0x05000016


	//   ....[15]....
        /*05dc*/ 	.word	0x05000017


	//   ....[16]....
        /*05e0*/ 	.word	0x05000019


	//   ....[17]....
        /*05e4*/ 	.word	0x05000018


	//   ....[18]....
        /*05e8*/ 	.word	0x0500001a


	//   ....[19]....
        /*05ec*/ 	.word	0x0500000f


	//   ....[20]....
        /*05f0*/ 	.word	0x05000019


	//   ....[21]....
        /*05f4*/ 	.word	0x05000018


	//   ....[22]....
        /*05f8*/ 	.word	0x0500001a


	//   ....[23]....
        /*05fc*/ 	.word	0x0500001b


	//   ....[24]....
        /*0600*/ 	.word	0x0500001d


	//   ....[25]....
        /*0604*/ 	.word	0x0500001c


	//   ....[26]....
        /*0608*/ 	.word	0x05000020


	//   ....[27]....
        /*060c*/ 	.word	0x0500000f


	//   ....[28]....
        /*0610*/ 	.word	0x05000019


	//   ....[29]....
        /*0614*/ 	.word	0x05000018


	//   ....[30]....
        /*0618*/ 	.word	0x0500001a


	//   ....[31]....
        /*061c*/ 	.word	0x0500001b


	//   ....[32]....
        /*0620*/ 	.word	0x0500001d


	//   ....[33]....
        /*0624*/ 	.word	0x0500001c


	//   ....[34]....
        /*0628*/ 	.word	0x05000020


	//   ....[35]....
        /*062c*/ 	.word	0x0500000f


	//   ....[36]....
        /*0630*/ 	.word	0x05000011


	//   ....[37]....
        /*0634*/ 	.word	0x0500001b


	//   ....[38]....
        /*0638*/ 	.word	0x0500001d


	//   ....[39]....
        /*063c*/ 	.word	0x05000010


	//   ....[40]....
        /*0640*/ 	.word	0x05000023


	//   ....[41]....
        /*0644*/ 	.word	0x0500001e


	//   ....[42]....
        /*0648*/ 	.word	0x05000026


	//   ....[43]....
        /*064c*/ 	.word	0x05000025


	//   ....[44]....
        /*0650*/ 	.word	0x0500001c


	//   ....[45]....
        /*0654*/ 	.word	0x05000016


	//   ....[46]....
        /*0658*/ 	.word	0x05000014


	//   ....[47]....
        /*065c*/ 	.word	0x05000017


	//   ....[48]....
        /*0660*/ 	.word	0x05000018


	//   ....[49]....
        /*0664*/ 	.word	0x0500001a


	//   ....[50]....
        /*0668*/ 	.word	0x0500001b


	//   ....[51]....
        /*066c*/ 	.word	0x05000011


	//   ....[52]....
        /*0670*/ 	.word	0x05000029


	//   ....[53]....
        /*0674*/ 	.word	0x05000013


	//   ....[54]....
        /*0678*/ 	.word	0x05000014


	//   ....[55]....
        /*067c*/ 	.word	0x05000012


	//   ....[56]....
        /*0680*/ 	.word	0x05000015


	//   ....[57]....
        /*0684*/ 	.word	0x05000017


	//   ....[58]....
        /*0688*/ 	.word	0x05000018


	//   ....[59]....
        /*068c*/ 	.word	0x0500000e


	//   ....[60]....
        /*0690*/ 	.word	0x0500002b


	//   ....[61]....
        /*0694*/ 	.word	0x05000020


	//   ....[62]....
        /*0698*/ 	.word	0x05000022


	//   ....[63]....
        /*069c*/ 	.word	0x05000021


	//   ....[64]....
        /*06a0*/ 	.word	0x05000027


	//   ....[65]....
        /*06a4*/ 	.word	0x05000028


	//   ....[66]....
        /*06a8*/ 	.word	0x05000023


	//   ....[67]....
        /*06ac*/ 	.word	0x0500001e


	//   ....[68]....
        /*06b0*/ 	.word	0x0500001a


	//   ....[69]....
        /*06b4*/ 	.word	0x0500001a


	//   ....[70]....
        /*06b8*/ 	.word	0x0500001a


	//   ....[71]....
        /*06bc*/ 	.word	0x0500001a


	//   ....[72]....
        /*06c0*/ 	.word	0x0500001a


	//   ....[73]....
        /*06c4*/ 	.word	0x0500001a


	//   ....[74]....
        /*06c8*/ 	.word	0x0500001a


	//   ....[75]....
        /*06cc*/ 	.word	0x0500001a


	//   ....[76]....
        /*06d0*/ 	.word	0x0500001a


	//   ....[77]....
        /*06d4*/ 	.word	0x0500001a


	//   ....[78]....
        /*06d8*/ 	.word	0x0500001a


	//   ....[79]....
        /*06dc*/ 	.word	0x0500001a


	//   ....[80]....
        /*06e0*/ 	.word	0x0500001a


	//   ....[81]....
        /*06e4*/ 	.word	0x0500001a


	//   ....[82]....
        /*06e8*/ 	.word	0x0500001a


	//   ....[83]....
        /*06ec*/ 	.word	0x0500001a


	//   ....[84]....
        /*06f0*/ 	.word	0x0500001a


	//   ....[85]....
        /*06f4*/ 	.word	0x0500001a


	//   ....[86]....
        /*06f8*/ 	.word	0x0500001a


	//   ....[87]....
        /*06fc*/ 	.word	0x0500001a


	//   ....[88]....
        /*0700*/ 	.word	0x0500001a


	//   ....[89]....
        /*0704*/ 	.word	0x0500001a


	//   ....[90]....
        /*0708*/ 	.word	0x0500001a


	//   ....[91]....
        /*070c*/ 	.word	0x0500001a


	//   ....[92]....
        /*0710*/ 	.word	0x0500001a


	//   ....[93]....
        /*0714*/ 	.word	0x0500001a


	//   ....[94]....
        /*0718*/ 	.word	0x0500001a


	//   ....[95]....
        /*071c*/ 	.word	0x0500001a


	//   ....[96]....
        /*0720*/ 	.word	0x0500001a


	//   ....[97]....
        /*0724*/ 	.word	0x0500001a


	//   ....[98]....
        /*0728*/ 	.word	0x0500001a


	//   ....[99]....
        /*072c*/ 	.word	0x0500001a


	//   ....[100]....
        /*0730*/ 	.word	0x0500001a


	//   ....[101]....
        /*0734*/ 	.word	0x0500001a


	//   ....[102]....
        /*0738*/ 	.word	0x0500001a


	//   ....[103]....
        /*073c*/ 	.word	0x0500001a


	//   ....[104]....
        /*0740*/ 	.word	0x0500001a


	//   ....[105]....
        /*0744*/ 	.word	0x0500001a


	//   ....[106]....
        /*0748*/ 	.word	0x0500001a


	//   ....[107]....
        /*074c*/ 	.word	0x0500001a


	//   ....[108]....
        /*0750*/ 	.word	0x0500001a


	//   ....[109]....
        /*0754*/ 	.word	0x0500001a


	//   ....[110]....
        /*0758*/ 	.word	0x0500001a


	//   ....[111]....
        /*075c*/ 	.word	0x0500001a


	//   ....[112]....
        /*0760*/ 	.word	0x0500001a


	//   ....[113]....
        /*0764*/ 	.word	0x0500001a


	//   ....[114]....
        /*0768*/ 	.word	0x0500001a


	//   ....[115]....
        /*076c*/ 	.word	0x0500001a


	//   ....[116]....
        /*0770*/ 	.word	0x0500001a


	//   ....[117]....
        /*0774*/ 	.word	0x0500001a


	//   ....[118]....
        /*0778*/ 	.word	0x0500001a


	//   ....[119]....
        /*077c*/ 	.word	0x0500001a


	//   ....[120]....
        /*0780*/ 	.word	0x0500001a


	//   ....[121]....
        /*0784*/ 	.word	0x0500001a


	//   ....[122]....
        /*0788*/ 	.word	0x0500001a


	//   ....[123]....
        /*078c*/ 	.word	0x0500001a


	//----- nvinfo : EIATTR_COOP_GROUP_INSTR_OFFSETS
	.align		4
.L_2019:
        /*0790*/ 	.byte	0x04, 0x28
        /*0792*/ 	.short	(.L_2021 - .L_2020)


	//   ....[0]....
.L_2020:
        /*0794*/ 	.word	0x00002ca0


	//   ....[1]....
        /*0798*/ 	.word	0x00002cc0


	//   ....[2]....
        /*079c*/ 	.word	0x00002d00


	//   ....[3]....
        /*07a0*/ 	.word	0x00002d10


	//   ....[4]....
        /*07a4*/ 	.word	0x00003450


	//   ....[5]....
        /*07a8*/ 	.word	0x00003460


	//   ....[6]....
        /*07ac*/ 	.word	0x00003490


	//   ....[7]....
        /*07b0*/ 	.word	0x000034a0


	//   ....[8]....
        /*07b4*/ 	.word	0x000034d0


	//   ....[9]....
        /*07b8*/ 	.word	0x000034e0


	//   ....[10]....
        /*07bc*/ 	.word	0x00003520


	//   ....[11]....
        /*07c0*/ 	.word	0x00003530


	//   ....[12]....
        /*07c4*/ 	.word	0x00005450


	//   ....[13]....
        /*07c8*/ 	.word	0x00005480


	//   ....[14]....
        /*07cc*/ 	.word	0x000054c0


	//   ....[15]....
        /*07d0*/ 	.word	0x000054e0


	//   ....[16]....
        /*07d4*/ 	.word	0x00005510


	//   ....[17]....
        /*07d8*/ 	.word	0x00005520


	//   ....[18]....
        /*07dc*/ 	.word	0x00005550


	//   ....[19]....
        /*07e0*/ 	.word	0x00005560


	//   ....[20]....
        /*07e4*/ 	.word	0x00005720


	//   ....[21]....
        /*07e8*/ 	.word	0x00005750


	//   ....[22]....
        /*07ec*/ 	.word	0x000057a0


	//   ....[23]....
        /*07f0*/ 	.word	0x000057c0


	//   ....[24]....
        /*07f4*/ 	.word	0x000057f0


	//   ....[25]....
        /*07f8*/ 	.word	0x00005800


	//   ....[26]....
        /*07fc*/ 	.word	0x00005830


	//   ....[27]....
        /*0800*/ 	.word	0x00005840


	//   ....[28]....
        /*0804*/ 	.word	0x000059b0


	//   ....[29]....
        /*0808*/ 	.word	0x000059e0


	//   ....[30]....
        /*080c*/ 	.word	0x00005a30


	//   ....[31]....
        /*0810*/ 	.word	0x00005a50


	//   ....[32]....
        /*0814*/ 	.word	0x00005a80


	//   ....[33]....
        /*0818*/ 	.word	0x00005a90


	//   ....[34]....
        /*081c*/ 	.word	0x00005ac0


	//   ....[35]....
        /*0820*/ 	.word	0x00005ad0


	//   ....[36]....
        /*0824*/ 	.word	0x00005db0


	//   ....[37]....
        /*0828*/ 	.word	0x00005de0


	//   ....[38]....
        /*082c*/ 	.word	0x00005ec0


	//   ....[39]....
        /*0830*/ 	.word	0x00005f00


	//   ....[40]....
        /*0834*/ 	.word	0x00005f30


	//   ....[41]....
        /*0838*/ 	.word	0x00005f70


	//   ....[42]....
        /*083c*/ 	.word	0x00005f90


	//   ....[43]....
        /*0840*/ 	.word	0x00005fa0


	//   ....[44]....
        /*0844*/ 	.word	0x00005fe0


	//   ....[45]....
        /*0848*/ 	.word	0x00006010


	//   ....[46]....
        /*084c*/ 	.word	0x000060b0


	//   ....[47]....
        /*0850*/ 	.word	0x000060d0


	//   ....[48]....
        /*0854*/ 	.word	0x00006100


	//   ....[49]....
        /*0858*/ 	.word	0x00006120


	//   ....[50]....
        /*085c*/ 	.word	0x00006140


	//   ....[51]....
        /*0860*/ 	.word	0x00006150


	//   ....[52]....
        /*0864*/ 	.word	0x00006180


	//   ....[53]....
        /*0868*/ 	.word	0x000061b0


	//   ....[54]....
        /*086c*/ 	.word	0x000061f0


	//   ....[55]....
        /*0870*/ 	.word	0x00006210


	//   ....[56]....
        /*0874*/ 	.word	0x00006240


	//   ....[57]....
        /*0878*/ 	.word	0x00006270


	//   ....[58]....
        /*087c*/ 	.word	0x00006280


	//   ....[59]....
        /*0880*/ 	.word	0x000062b0


	//   ....[60]....
        /*0884*/ 	.word	0x000062e0


	//   ....[61]....
        /*0888*/ 	.word	0x00006310


	//   ....[62]....
        /*088c*/ 	.word	0x00006340


	//   ....[63]....
        /*0890*/ 	.word	0x00006360


	//   ....[64]....
        /*0894*/ 	.word	0x00006390


	//   ....[65]....
        /*0898*/ 	.word	0x000063b0


	//   ....[66]....
        /*089c*/ 	.word	0x00006470


	//   ....[67]....
        /*08a0*/ 	.word	0x00006570


	//   ....[68]....
        /*08a4*/ 	.word	0x00006720


	//   ....[69]....
        /*08a8*/ 	.word	0x00006770


	//   ....[70]....
        /*08ac*/ 	.word	0x000067e0


	//   ....[71]....
        /*08b0*/ 	.word	0x00006840


	//   ....[72]....
        /*08b4*/ 	.word	0x000068b0


	//   ....[73]....
        /*08b8*/ 	.word	0x00006910


	//   ....[74]....
        /*08bc*/ 	.word	0x00006980


	//   ....[75]....
        /*08c0*/ 	.word	0x000069e0


	//   ....[76]....
        /*08c4*/ 	.word	0x00006a80


	//   ....[77]....
        /*08c8*/ 	.word	0x00006b10


	//   ....[78]....
        /*08cc*/ 	.word	0x00006b80


	//   ....[79]....
        /*08d0*/ 	.word	0x00006be0


	//   ....[80]....
        /*08d4*/ 	.word	0x00006c50


	//   ....[81]....
        /*08d8*/ 	.word	0x00006cb0


	//   ....[82]....
        /*08dc*/ 	.word	0x00006d20


	//   ....[83]....
        /*08e0*/ 	.word	0x00006d80


	//   ....[84]....
        /*08e4*/ 	.word	0x00006e20


	//   ....[85]....
        /*08e8*/ 	.word	0x00006eb0


	//   ....[86]....
        /*08ec*/ 	.word	0x00006f20


	//   ....[87]....
        /*08f0*/ 	.word	0x00006f80


	//   ....[88]....
        /*08f4*/ 	.word	0x00006ff0


	//   ....[89]....
        /*08f8*/ 	.word	0x00007050


	//   ....[90]....
        /*08fc*/ 	.word	0x000070c0


	//   ....[91]....
        /*0900*/ 	.word	0x00007120


	//   ....[92]....
        /*0904*/ 	.word	0x000071c0


	//   ....[93]....
        /*0908*/ 	.word	0x00007280


	//   ....[94]....
        /*090c*/ 	.word	0x00007380


	//   ....[95]....
        /*0910*/ 	.word	0x000073d0


	//   ....[96]....
        /*0914*/ 	.word	0x000074a0


	//   ....[97]....
        /*0918*/ 	.word	0x00007510


	//   ....[98]....
        /*091c*/ 	.word	0x000075a0


	//   ....[99]....
        /*0920*/ 	.word	0x000075f0


	//   ....[100]....
        /*0924*/ 	.word	0x00007660


	//   ....[101]....
        /*0928*/ 	.word	0x000076c0


	//   ....[102]....
        /*092c*/ 	.word	0x00007730


	//   ....[103]....
        /*0930*/ 	.word	0x00007790


	//   ....[104]....
        /*0934*/ 	.word	0x00007800


	//   ....[105]....
        /*0938*/ 	.word	0x00007860


	//   ....[106]....
        /*093c*/ 	.word	0x000078e0


	//   ....[107]....
        /*0940*/ 	.word	0x00007950


	//   ....[108]....
        /*0944*/ 	.word	0x000079c0


	//   ....[109]....
        /*0948*/ 	.word	0x00007a20


	//   ....[110]....
        /*094c*/ 	.word	0x00007aa0


	//   ....[111]....
        /*0950*/ 	.word	0x00007b20


	//   ....[112]....
        /*0954*/ 	.word	0x00007bc0


	//   ....[113]....
        /*0958*/ 	.word	0x00007c30


	//   ....[114]....
        /*095c*/ 	.word	0x00007cc0


	//   ....[115]....
        /*0960*/ 	.word	0x00007d50


	//   ....[116]....
        /*0964*/ 	.word	0x00007dc0


	//   ....[117]....
        /*0968*/ 	.word	0x00007e20


	//   ....[118]....
        /*096c*/ 	.word	0x00007e90


	//   ....[119]....
        /*0970*/ 	.word	0x00007f10


	//   ....[120]....
        /*0974*/ 	.word	0x00007fd0


	//   ....[121]....
        /*0978*/ 	.word	0x000080a0


	//   ....[122]....
        /*097c*/ 	.word	0x00008180


	//   ....[123]....
        /*0980*/ 	.word	0x00008230


	//----- nvinfo : EIATTR_EXIT_INSTR_OFFSETS
	.align		4
.L_2021:
        /*0984*/ 	.byte	0x04, 0x1c
        /*0986*/ 	.short	(.L_2023 - .L_2022)


	//   ....[0]....
.L_2022:
        /*0988*/ 	.word	0x00004480


	//   ....[1]....
        /*098c*/ 	.word	0x000066c0


	//----- nvinfo : EIATTR_MAX_THREADS
	.align		4
.L_2023:
        /*0990*/ 	.byte	0x04, 0x05
        /*0992*/ 	.short	(.L_2025 - .L_2024)
.L_2024:
        /*0994*/ 	.word	0x00000140
        /*0998*/ 	.word	0x00000001
        /*099c*/ 	.word	0x00000001


	//----- nvinfo : EIATTR_CRS_STACK_SIZE
	.align		4
.L_2025:
        /*09a0*/ 	.byte	0x04, 0x1e
        /*09a2*/ 	.short	(.L_2027 - .L_2026)
.L_2026:
        /*09a4*/ 	.word	0x00000000


	//----- nvinfo : EIATTR_CBANK_PARAM_SIZE
	.align		4
.L_2027:
        /*09a8*/ 	.byte	0x03, 0x19
        /*09aa*/ 	.short	0x0060


	//----- nvinfo : EIATTR_PARAM_CBANK
	.align		4
        /*09ac*/ 	.byte	0x04, 0x0a
        /*09ae*/ 	.short	(.L_2029 - .L_2028)
	.align		4
.L_2028:
        /*09b0*/ 	.word	index@(.nv.constant0._ZN13group_norm_v218gn_bwd_cuda_kernelI6__halfLi320ELi3ELi32ELi20ELi1024ELb0ELb1ELi32ELi320ELi320ELi4ELb1ELi12ELb0ELb0ELNS_15WgradSyncMethodE3ENS_16CompileConditionILi900EEEEEvPT_S6_S6_PKS5_S8_S8_S8_PKfflPfPj)
        /*09b4*/ 	.short	0x0210
        /*09b6*/ 	.short	0x0060


	//----- nvinfo : EIATTR_SW_WAR
	.align		4
.L_2029:
        /*09b8*/ 	.byte	0x04, 0x36
        /*09ba*/ 	.short	(.L_2031 - .L_2030)
.L_2030:
        /*09bc*/ 	.word	0x00000008
.L_2031:


//--------------------- .nv.info._ZN13group_norm_v218gn_bwd_cuda_kernelI6__halfLi320ELi3ELi16ELi40ELi1024ELb1ELb1ELi8ELi320ELi320ELi4ELb1ELi2ELb0ELb0ELNS_15WgradSyncMethodE3ENS_16CompileConditionILi900EEEEEvPT_S6_S6_PKS5_S8_S8_S8_PKfflPfPj --------------------------
	.section	.nv.info._ZN13group_norm_v218gn_bwd_cuda_kernelI6__halfLi320ELi3ELi16ELi40ELi1024ELb1ELb1ELi8ELi320ELi320ELi4ELb1ELi2ELb0ELb0ELNS_15WgradSyncMethodE3ENS_16CompileConditionILi900EEEEEvPT_S6_S6_PKS5_S8_S8_S8_PKfflPfPj,"",@"SHT_CUDA_INFO"
	.sectionflags	@""
	.align	4


	//----- nvinfo : EIATTR_CUDA_API_VERSION
	.align		4
        /*0000*/ 	.byte	0x04, 0x37
        /*0002*/ 	.short	(.L_2033 - .L_2032)
.L_2032:
        /*0004*/ 	.word	0x00000082


	//----- nvinfo : EIATTR_KPARAM_INFO
	.align		4
.L_2033:
        /*0008*/ 	.byte	0x04, 0x17
        /*000a*/ 	.short	(.L_2035 - .L_2034)
.L_2034:
        /*000c*/ 	.word	0x00000000
        /*0010*/ 	.short	0x000b
        /*0012*/ 	.short	0x0058
        /*0014*/ 	.byte	0x00, 0xf0, 0x21, 0x00


	//----- nvinfo : EIATTR_KPARAM_INFO
	.align		4
.L_2035:
        /*0018*/ 	.byte	0x04, 0x17
        /*001a*/ 	.short	(.L_2037 - .L_2036)
.L_2036:
        /*001c*/ 	.word	0x00000000
        /*0020*/ 	.short	0x000a
        /*0022*/ 	.short	0x0050
        /*0024*/ 	.byte	0x00, 0xf0, 0x21, 0x00


	//----- nvinfo : EIATTR_KPARAM_INFO
	.align		4
.L_2037:
        /*0028*/ 	.byte	0x04, 0x17
        /*002a*/ 	.short	(.L_2039 - .L_2038)
.L_2038:
        /*002c*/ 	.word	0x00000000
        /*0030*/ 	.short	0x0009
        /*0032*/ 	.short	0x0048
        /*0034*/ 	.byte	0x00, 0xf0, 0x21, 0x00


	//----- nvinfo : EIATTR_KPARAM_INFO
	.align		4
.L_2039:
        /*0038*/ 	.byte	0x04, 0x17
        /*003a*/ 	.short	(.L_2041 - .L_2040)
.L_2040:
        /*003c*/ 	.word	0x00000000
        /*0040*/ 	.short	0x0008
        /*0042*/ 	.short	0x0040
        /*0044*/ 	.byte	0x00, 0xf0, 0x11, 0x00


	//----- nvinfo : EIATTR_KPARAM_INFO
	.align		4
.L_2041:
        /*0048*/ 	.byte	0x04, 0x17
        /*004a*/ 	.short	(.L_2043 - .L_2042)
.L_2042:
        /*004c*/ 	.word	0x00000000
        /*0050*/ 	.short	0x0007
        /*0052*/ 	.short	0x0038
        /*0054*/ 	.byte	0x00, 0xf0, 0x21, 0x00


	//----- nvinfo : EIATTR_KPARAM_INFO
	.align		4
.L_2043:
        /*0058*/ 	.byte	0x04, 0x17
        /*005a*/ 	.short	(.L_2045 - .L_2044)
.L_2044:
        /*005c*/ 	.word	0x00000000
        /*0060*/ 	.short	0x0006
        /*0062*/ 	.short	0x0030
        /*0064*/ 	.byte	0x00, 0xf0, 0x21, 0x00


	//----- nvinfo : EIATTR_KPARAM_INFO
	.align		4
.L_2045:
        /*0068*/ 	.byte	0x04, 0x17
        /*006a*/ 	.short	(.L_2047 - .L_2046)
.L_2046:
        /*006c*/ 	.word	0x00000000
        /*0070*/ 	.short	0x0005
        /*0072*/ 	.short	0x0028
        /*0074*/ 	.byte	0x00, 0xf0, 0x21, 0x00


	//----- nvinfo : EIATTR_KPARAM_INFO
	.align		4
.L_2047:
        /*0078*/ 	.byte	0x04, 0x17
        /*007a*/ 	.short	(.L_2049 - .L_2048)
.L_2048:
        /*007c*/ 	.word	0x00000000
        /*0080*/ 	.short	0x0004
        /*0082*/ 	.short	0x0020
        /*0084*/ 	.byte	0x00, 0xf0, 0x21, 0x00


	//----- nvinfo : EIATTR_KPARAM_INFO
	.align		4
.L_2049:
        /*0088*/ 	.byte	0x04, 0x17
        /*008a*/ 	.short	(.L_2051 - .L_2050)
.L_2050:
        /*008c*/ 	.word	0x00000000
        /*0090*/ 	.short	0x0003
        /*0092*/ 	.short	0x0018
        /*0094*/ 	.byte	0x00, 0xf0, 0x21, 0x00


	//----- nvinfo : EIATTR_KPARAM_INFO
	.align		4
.L_2051:
        /*0098*/ 	.byte	0x04, 0x17
        /*009a*/ 	.short	(.L_2053 - .L_2052)
.L_2052:
        /*009c*/ 	.word	0x00000000
        /*00a0*/ 	.short	0x0002
        /*00a2*/ 	.short	0x0010
        /*00a4*/ 	.byte	0x00, 0xf0, 0x21, 0x00


	//----- nvinfo : EIATTR_KPARAM_INFO
	.align		4
.L_2053:
        /*00a8*/ 	.byte	0x04, 0x17
        /*00aa*/ 	.short	(.L_2055 - .L_2054)
.L_2054:
        /*00ac*/ 	.word	0x00000000
        /*00b0*/ 	.short	0x0001
        /*00b2*/ 	.short	0x0008
        /*00b4*/ 	.byte	0x00, 0xf0, 0x21, 0x00


	//----- nvinfo : EIATTR_KPARAM_INFO
	.align		4
.L_2055:
        /*00b8*/ 	.byte	0x04, 0x17
        /*00ba*/ 	.short	(.L_2057 - .L_2056)
.L_2056:
        /*00bc*/ 	.word	0x00000000
        /*00c0*/ 	.short	0x0000
        /*00c2*/ 	.short	0x0000
        /*00c4*/ 	.byte	0x00, 0xf0, 0x21, 0x00


	//----- nvinfo : EIATTR_SPARSE_MMA_MASK
	.align		4
.L_2057:
        /*00c8*/ 	.byte	0x03, 0x50
        /*00ca*/ 	.short	0x0000


	//----- nvinfo : EIATTR_MAXREG_COUNT
	.align		4
        /*00cc*/ 	.byte	0x03, 0x1b
        /*00ce*/ 	.short	0x0040


	//----- nvinfo : EIATTR_NUM_BARRIERS
	.align		4
        /*00d0*/ 	.byte	0x02, 0x4c
        /*00d2*/ 	.byte	0x01
	.zero		1


	//----- nvinfo : EIATTR_MERCURY_ISA_VERSION
	.align		4
        /*00d4*/ 	.byte	0x03, 0x5f
        /*00d6*/ 	.short	0x0101


	//----- nvinfo : EIATTR_COOP_GROUP_MASK_REGIDS
	.align		4
        /*00d8*/ 	.byte	0x04, 0x29
        /*00da*/ 	.short	(.L_2059 - .L_2058)


	//   ....[0]....
.L_2058:
        /*00dc*/ 	.word	0xffffffff


	//   ....[1]....
        /*00e0*/ 	.word	0xffffffff


	//   ....[2]....
        /*00e4*/ 	.word	0xffffffff


	//   ....[3]....
        /*00e8*/ 	.word	0xffffffff


	//   ....[4]....
        /*00ec*/ 	.word	0xffffffff


	//   ....[5]....
        /*00f0*/ 	.word	0xffffffff


	//   ....[6]....
        /*00f4*/ 	.word	0xffffffff


	//   ....[7]....
        /*00f8*/ 	.word	0xffffffff


	//   ....[8]....
        /*00fc*/ 	.word	0xffffffff


	//   ....[9]....
        /*0100*/ 	.word	0xffffffff


	//   ....[10]....
        /*0104*/ 	.word	0xffffffff


	//   ....[11]....
        /*0108*/ 	.word	0xffffffff


	//   ....[12]....
        /*010c*/ 	.word	0xffffffff


	//   ....[13]....
        /*0110*/ 	.word	0xffffffff


	//   ....[14]....
        /*0114*/ 	.word	0x05000017


	//   ....[15]....
        /*0118*/ 	.word	0x05000016


	//   ....[16]....
        /*011c*/ 	.word	0x05000018


	//   ....[17]....
        /*0120*/ 	.word	0x05000019


	//   ....[18]....
        /*0124*/ 	.word	0x0500001b


	//   ....[19]....
        /*0128*/ 	.word	0x0500001a


	//   ....[20]....
        /*012c*/ 	.word	0x0500001c


	//   ....[21]....
        /*0130*/ 	.word	0x05000011


	//   ....[22]....
        /*0134*/ 	.word	0x0500001b


	//   ....[23]....
        /*0138*/ 	.word	0x0500001a


	//   ....[24]....
        /*013c*/ 	.word	0x0500001c


	//   ....[25]....
        /*0140*/ 	.word	0x0500001d


	//   ....[26]....
        /*0144*/ 	.word	0x0500001f


	//   ....[27]....
        /*0148*/ 	.word	0x0500001e


	//   ....[28]....
        /*014c*/ 	.word	0x05000022


	//   ....[29]....
        /*0150*/ 	.word	0x05000011


	//   ....[30]....
        /*0154*/ 	.word	0x0500001b


	//   ....[31]....
        /*0158*/ 	.word	0x0500001a


	//   ....[32]....
        /*015c*/ 	.word	0x0500001c


	//   ....[33]....
        /*0160*/ 	.word	0x0500001d


	//   ....[34]....
        /*0164*/ 	.word	0x0500001f


	//   ....[35]....
        /*0168*/ 	.word	0x0500001e


	//   ....[36]....
        /*016c*/ 	.word	0x05000022


	//   ....[37]....
        /*0170*/ 	.word	0x05000011


	//   ....[38]....
        /*0174*/ 	.word	0x0500001d


	//   ....[39]....
        /*0178*/ 	.word	0x05000020


	//   ....[40]....
        /*017c*/ 	.word	0x0500001d


	//   ....[41]....
        /*0180*/ 	.word	0x05000028


	//   ....[42]....
        /*0184*/ 	.word	0x05000025


	//   ....[43]....
        /*0188*/ 	.word	0x0500001f


	//   ....[44]....
        /*018c*/ 	.word	0x0500001c


	//   ....[45]....
        /*0190*/ 	.word	0x0500001e


	//   ....[46]....
        /*0194*/ 	.word	0x05000019


	//   ....[47]....
        /*0198*/ 	.word	0x0500001c


	//   ....[48]....
        /*019c*/ 	.word	0x05000016


	//   ....[49]....
        /*01a0*/ 	.word	0x05000018


	//   ....[50]....
        /*01a4*/ 	.word	0x0500001a


	//   ....[51]....
        /*01a8*/ 	.word	0x0500001f


	//   ....[52]....
        /*01ac*/ 	.word	0x0500001d


	//   ....[53]....
        /*01b0*/ 	.word	0x05000017


	//   ....[54]....
        /*01b4*/ 	.word	0x05000020


	//   ....[55]....
        /*01b8*/ 	.word	0x05000019


	//   ....[56]....
        /*01bc*/ 	.word	0x05000016


	//   ....[57]....
        /*01c0*/ 	.word	0x05000015


	//   ....[58]....
        /*01c4*/ 	.word	0x0500001a


	//   ....[59]....
        /*01c8*/ 	.word	0x05000022


	//   ....[60]....
        /*01cc*/ 	.word	0x05000014


	//   ....[61]....
        /*01d0*/ 	.word	0x0500002d


	//   ....[62]....
        /*01d4*/ 	.word	0x05000011


	//   ....[63]....
        /*01d8*/ 	.word	0x05000024


	//   ....[64]....
        /*01dc*/ 	.word	0x05000023


	//   ....[65]....
        /*01e0*/ 	.word	0x05000029


	//   ....[66]....
        /*01e4*/ 	.word	0x0500002a


	//   ....[67]....
        /*01e8*/ 	.word	0x05000022


	//   ....[68]....
        /*01ec*/ 	.word	0x05000025


	//   ....[69]....
        /*01f0*/ 	.word	0x05000020


	//   ....[70]....
        /*01f4*/ 	.word	0x0500001c


	//   ....[71]....
        /*01f8*/ 	.word	0x0500001c


	//   ....[72]....
        /*01fc*/ 	.word	0x0500001c


	//   ....[73]....
        /*0200*/ 	.word	0x0500001c


	//   ....[74]....
        /*0204*/ 	.word	0x0500001c


	//   ....[75]....
        /*0208*/ 	.word	0x0500001c


	//   ....[76]....
        /*020c*/ 	.word	0x0500001c


	//   ....[77]....
        /*0210*/ 	.word	0x0500001c


	//   ....[78]....
        /*0214*/ 	.word	0x0500001c


	//   ....[79]....
        /*0218*/ 	.word	0x0500001c


	//   ....[80]....
        /*021c*/ 	.word	0x0500001c


	//   ....[81]....
        /*0220*/ 	.word	0x0500001c


	//   ....[82]....
        /*0224*/ 	.word	0x0500001c


	//   ....[83]....
        /*0228*/ 	.word	0x0500001c


	//   ....[84]....
        /*022c*/ 	.word	0x0500001c


	//   ....[85]....
        /*0230*/ 	.word	0x0500001c


	//   ....[86]....
        /*0234*/ 	.word	0x0500001c


	//   ....[87]....
        /*0238*/ 	.word	0x0500001c


	//   ....[88]....
        /*023c*/ 	.word	0x0500001c


	//   ....[89]....
        /*0240*/ 	.word	0x0500001c


	//   ....[90]....
        /*0244*/ 	.word	0x0500001c


	//   ....[91]....
        /*0248*/ 	.word	0x0500001c


	//   ....[92]....
        /*024c*/ 	.word	0x0500001c


	//   ....[93]....
        /*0250*/ 	.word	0x0500001c


	//   ....[94]....
        /*0254*/ 	.word	0x0500001c


	//   ....[95]....
        /*0258*/ 	.word	0x0500001c


	//   ....[96]....
        /*025c*/ 	.word	0x0500001c


	//   ....[97]....
        /*0260*/ 	.word	0x0500001c


	//   ....[98]....
        /*0264*/ 	.word	0x0500001c


	//   ....[99]....
        /*0268*/ 	.word	0x0500001c


	//   ....[100]....
        /*026c*/ 	.word	0x0500001c


	//   ....[101]....
        /*0270*/ 	.word	0x0500001c


	//   ....[102]....
        /*0274*/ 	.word	0x0500001c


	//   ....[103]....
        /*0278*/ 	.word	0x0500001c


	//   ....[104]....
        /*027c*/ 	.word	0x0500001c


	//   ....[105]....
        /*0280*/ 	.word	0x0500001c


	//   ....[106]....
        /*0284*/ 	.word	0x0500001c


	//   ....[107]....
        /*0288*/ 	.word	0x0500001c


	//   ....[108]....
        /*028c*/ 	.word	0x0500001c


	//   ....[109]....
        /*0290*/ 	.word	0x0500001c


	//   ....[110]....
        /*0294*/ 	.word	0x0500001c


	//   ....[111]....
        /*0298*/ 	.word	0x0500001c


	//   ....[112]....
        /*029c*/ 	.word	0x0500001c


	//   ....[113]....
        /*02a0*/ 	.word	0x0500001c


	//   ....[114]....
        /*02a4*/ 	.word	0x0500001c


	//   ....[115]....
        /*02a8*/ 	.word	0x0500001c


	//   ....[116]....
        /*02ac*/ 	.word	0x0500001c


	//   ....[117]....
        /*02b0*/ 	.word	0x0500001c


	//   ....[118]....
        /*02b4*/ 	.word	0x0500001c


	//   ....[119]....
        /*02b8*/ 	.word	0x0500001c


	//   ....[120]....
        /*02bc*/ 	.word	0x0500001c


	//   ....[121]....
        /*02c0*/ 	.word	0x0500001c


	//   ....[122]....
        /*02c4*/ 	.word	0x0500001c


	//   ....[123]....
        /*02c8*/ 	.word	0x0500001c


	//   ....[124]....
        /*02cc*/ 	.word	0x0500001c


	//   ....[125]....
        /*02d0*/ 	.word	0x0500001c


	//----- nvinfo : EIATTR_COOP_GROUP_INSTR_OFFSETS
	.align		4
.L_2059:
        /*02d4*/ 	.byte	0x04, 0x28
        /*02d6*/ 	.short	(.L_2061 - .L_2060)


	//   ....[0]....
.L_2060:
        /*02d8*/ 	.word	0x00001b80


	//   ....[1]....
        /*02dc*/ 	.word	0x00001bb0


	//   ....[2]....
        /*02e0*/ 	.word	0x00001be0


	//   ....[3]....
        /*02e4*/ 	.word	0x00001bf0


	//   ....[4]....
        /*02e8*/ 	.word	0x00002250


	//   ....[5]....
        /*02ec*/ 	.word	0x00002280


	//   ....[6]....
        /*02f0*/ 	.word	0x000022b0


	//   ....[7]....
        /*02f4*/ 	.word	0x000022c0


	//   ....[8]....
        /*02f8*/ 	.word	0x000022f0


	//   ....[9]....
        /*02fc*/ 	.word	0x00002300


	//   ....[10]....
        /*0300*/ 	.word	0x00002330


	//   ....[11]....
        /*0304*/ 	.word	0x00002340


	//   ....[12]....
        /*0308*/ 	.word	0x00002370


	//   ....[13]....
        /*030c*/ 	.word	0x00002380


	//   ....[14]....
        /*0310*/ 	.word	0x00003890


	//   ....[15]....
        /*0314*/ 	.word	0x000038c0


	//   ....[16]....
        /*0318*/ 	.word	0x000038f0


	//   ....[17]....
        /*031c*/ 	.word	0x00003910


	//   ....[18]....
        /*0320*/ 	.word	0x00003940


	//   ....[19]....
        /*0324*/ 	.word	0x00003950


	//   ....[20]....
        /*0328*/ 	.word	0x00003980


	//   ....[21]....
        /*032c*/ 	.word	0x00003990


	//   ....[22]....
        /*0330*/ 	.word	0x00003b70


	//   ....[23]....
        /*0334*/ 	.word	0x00003ba0


	//   ....[24]....
        /*0338*/ 	.word	0x00003be0


	//   ....[25]....
        /*033c*/ 	.word	0x00003c00


	//   ....[26]....
        /*0340*/ 	.word	0x00003c30


	//   ....[27]....
        /*0344*/ 	.word	0x00003c40


	//   ....[28]....
        /*0348*/ 	.word	0x00003c70


	//   ....[29]....
        /*034c*/ 	.word	0x00003c80


	//   ....[30]....
        /*0350*/ 	.word	0x00003e10


	//   ....[31]....
        /*0354*/ 	.word	0x00003e40


	//   ....[32]....
        /*0358*/ 	.word	0x00003e70


	//   ....[33]....
        /*035c*/ 	.word	0x00003e90


	//   ....[34]....
        /*0360*/ 	.word	0x00003ec0


	//   ....[35]....
        /*0364*/ 	.word	0x00003ed0


	//   ....[36]....
        /*0368*/ 	.word	0x00003f00


	//   ....[37]....
        /*036c*/ 	.word	0x00003f10


	//   ....[38]....
        /*0370*/ 	.word	0x00004250


	//   ....[39]....
        /*0374*/ 	.word	0x00004280


	//   ....[40]....
        /*0378*/ 	.word	0x00004300


	//   ....[41]....
        /*037c*/ 	.word	0x00004320


	//   ....[42]....
        /*0380*/ 	.word	0x00004350


	//   ....[43]....
        /*0384*/ 	.word	0x00004370


	//   ....[44]....
        /*0388*/ 	.word	0x00004380


	//   ....[45]....
        /*038c*/ 	.word	0x000043b0


	//   ....[46]....
        /*0390*/ 	.word	0x00004410


	//   ....[47]....
        /*0394*/ 	.word	0x00004450


	//   ....[48]....
        /*0398*/ 	.word	0x00004480


	//   ....[49]....
        /*039c*/ 	.word	0x000044a0


	//   ....[50]....
        /*03a0*/ 	.word	0x000044d0


	//   ....[51]....
        /*03a4*/ 	.word	0x000044e0


	//   ....[52]....
        /*03a8*/ 	.word	0x00004510


	//   ....[53]....
        /*03ac*/ 	.word	0x00004530


	//   ....[54]....
        /*03b0*/ 	.word	0x00004550


	//   ....[55]....
        /*03b4*/ 	.word	0x00004590


	//   ....[56]....
        /*03b8*/ 	.word	0x000045c0


	//   ....[57]....
        /*03bc*/ 	.word	0x000045f0


	//   ....[58]....
        /*03c0*/ 	.word	0x00004620


	//   ....[59]....
        /*03c4*/ 	.word	0x00004640


	//   ....[60]....
        /*03c8*/ 	.word	0x00004670


	//   ....[61]....
        /*03cc*/ 	.word	0x00004690


	//   ....[62]....
        /*03d0*/ 	.word	0x000046c0


	//   ....[63]....
        /*03d4*/ 	.word	0x000046e0


	//   ....[64]....
        /*03d8*/ 	.word	0x00004710


	//   ....[65]....
        /*03dc*/ 	.word	0x00004750


	//   ....[66]....
        /*03e0*/ 	.word	0x00004770


	//   ....[67]....
        /*03e4*/ 	.word	0x000047b0


	//   ....[68]....
        /*03e8*/ 	.word	0x00004840


	//   ....[69]....
        /*03ec*/ 	.word	0x00004950


	//   ....[70]....
        /*03f0*/ 	.word	0x00004b00


	//   ....[71]....
        /*03f4*/ 	.word	0x00004b50


	//   ....[72]....
        /*03f8*/ 	.word	0x00004bc0


	//   ....[73]....
        /*03fc*/ 	.word	0x00004c20


	//   ....[74]....
        /*0400*/ 	.word	0x00004c90


	//   ....[75]....
        /*0404*/ 	.word	0x00004cf0


	//   ....[76]....
        /*0408*/ 	.word	0x00004d60


	//   ....[77]....
        /*040c*/ 	.word	0x00004dc0


	//   ....[78]....
        /*0410*/ 	.word	0x00004e60


	//   ....[79]....
        /*0414*/ 	.word	0x00004ef0


	//   ....[80]....
        /*0418*/ 	.word	0x00004f60


	//   ....[81]....
        /*041c*/ 	.word	0x00004fc0


	//   ....[82]....
        /*0420*/ 	.word	0x00005030


	//   ....[83]....
        /*0424*/ 	.word	0x00005090


	//   ....[84]....
        /*0428*/ 	.word	0x00005100


	//   ....[85]....
        /*042c*/ 	.word	0x00005160


	//   ....[86]....
        /*0430*/ 	.word	0x00005200


	//   ....[87]....
        /*0434*/ 	.word	0x00005290


	//   ....[88]....
        /*0438*/ 	.word	0x00005300


	//   ....[89]....
        /*043c*/ 	.word	0x00005360


	//   ....[90]....
        /*0440*/ 	.word	0x000053d0


	//   ....[91]....
        /*0444*/ 	.word	0x00005430


	//   ....[92]....
        /*0448*/ 	.word	0x000054a0


	//   ....[93]....
        /*044c*/ 	.word	0x00005500


	//   ....[94]....
        /*0450*/ 	.word	0x000055a0


	//   ....[95]....
        /*0454*/ 	.word	0x00005660


	//   ....[96]....
        /*0458*/ 	.word	0x00005760


	//   ....[97]....
        /*045c*/ 	.word	0x000057b0


	//   ....[98]....
        /*0460*/ 	.word	0x00005870


	//   ....[99]....
        /*0464*/ 	.word	0x000058c0


	//   ....[100]....
        /*0468*/ 	.word	0x00005930


	//   ....[101]....
        /*046c*/ 	.word	0x00005980


	//   ....[102]....
        /*0470*/ 	.word	0x000059f0


	//   ....[103]....
        /*0474*/ 	.word	0x00005a50


	//   ....[104]....
        /*0478*/ 	.word	0x00005ac0


	//   ....[105]....
        /*047c*/ 	.word	0x00005b20


	//   ....[106]....
        /*0480*/ 	.word	0x00005bd0


	//   ....[107]....
        /*0484*/ 	.word	0x00005c40


	//   ....[108]....
        /*0488*/ 	.word	0x00005cd0


	//   ....[109]....
        /*048c*/ 	.word	0x00005d40


	//   ....[110]....
        /*0490*/ 	.word	0x00005db0


	//   ....[111]....
        /*0494*/ 	.word	0x00005e10


	//   ....[112]....
        /*0498*/ 	.word	0x00005e90


	//   ....[113]....
        /*049c*/ 	.word	0x00005f10


	//   ....[114]....
        /*04a0*/ 	.word	0x00005fb0


	//   ....[115]....
        /*04a4*/ 	.word	0x00006020


	//   ....[116]....
        /*04a8*/ 	.word	0x000060b0


	//   ....[117]....
        /*04ac*/ 	.word	0x00006150


	//   ....[118]....
        /*04b0*/ 	.word	0x000061e0


	//   ....[119]....
        /*04b4*/ 	.word	0x00006240


	//   ....[120]....
        /*04b8*/ 	.word	0x000062b0


	//   ....[121]....
        /*04bc*/ 	.word	0x00006330


	//   ....[122]....
        /*04c0*/ 	.word	0x000063d0


	//   ....[123]....
        /*04c4*/ 	.word	0x00006480


	//   ....[124]....
        /*04c8*/ 	.word	0x00006560


	//   ....[125]....
        /*04cc*/ 	.word	0x00006610


	//----- nvinfo : EIATTR_EXIT_INSTR_OFFSETS
	.align		4
.L_2061:
        /*04d0*/ 	.byte	0x04, 0x1c
        /*04d2*/ 	.short	(.L_2063 - .L_2062)


	//   ....[0]....
.L_2062:
        /*04d4*/ 	.word	0x000028a0


	//   ....[1]....
        /*04d8*/ 	.word	0x00004aa0


	//----- nvinfo : EIATTR_MAX_THREADS
	.align		4
.L_2063:
        /*04dc*/ 	.byte	0x04, 0x05
        /*04de*/ 	.short	(.L_2065 - .L_2064)
.L_2064:
        /*04e0*/ 	.word	0x00000140
        /*04e4*/ 	.word	0x00000001
        /*04e8*/ 	.word	0x00000001


	//----- nvinfo : EIATTR_CRS_STACK_SIZE
	.align		4
.L_2065:
        /*04ec*/ 	.byte	0x04, 0x1e
        /*04ee*/ 	.short	(.L_2067 - .L_2066)
.L_2066:
        /*04f0*/ 	.word	0x00000000


	//----- nvinfo : EIATTR_CBANK_PARAM_SIZE
	.align		4
.L_2067:
        /*04f4*/ 	.byte	0x03, 0x19
        /*04f6*/ 	.short	0x0060


	//----- nvinfo : EIATTR_PARAM_CBANK
	.align		4
        /*04f8*/ 	.byte	0x04, 0x0a
        /*04fa*/ 	.short	(.L_2069 - .L_2068)
	.align		4
.L_2068:
        /*04fc*/ 	.word	index@(.nv.constant0._ZN13group_norm_v218gn_bwd_cuda_kernelI6__halfLi320ELi3ELi16ELi40ELi1024ELb1ELb1ELi8ELi320ELi320ELi4ELb1ELi2ELb0ELb0ELNS_15WgradSyncMethodE3ENS_16CompileConditionILi900EEEEEvPT_S6_S6_PKS5_S8_S8_S8_PKfflPfPj)
        /*0500*/ 	.short	0x0210
        /*0502*/ 	.short	0x0060


	//----- nvinfo : EIATTR_SW_WAR
	.align		4
.L_2069:
        /*0504*/ 	.byte	0x04, 0x36
        /*0506*/ 	.short	(.L_2071 - .L_2070)
.L_2070:
        /*0508*/ 	.word	0x00000008
.L_2071:


//--------------------- .nv.info._ZN13group_norm_v218gn_bwd_cuda_kernelI6__halfLi320ELi1ELi16ELi40ELi1024ELb1ELb1ELi16ELi320ELi320ELi4ELb1ELi2ELb0ELb0ELNS_15WgradSyncMethodE3ENS_16CompileConditionILi900EEEEEvPT_S6_S6_PKS5_S8_S8_S8_PKfflPfPj --------------------------
	.section	.nv.info._ZN13group_norm_v218gn_bwd_cuda_kernelI6__halfLi320ELi1ELi16ELi40ELi1024ELb1ELb1ELi16ELi320ELi320ELi4ELb1ELi2ELb0ELb0ELNS_15WgradSyncMethodE3ENS_16CompileConditionILi900EEEEEvPT_S6_S6_PKS5_S8_S8_S8_PKfflPfPj,"",@"SHT_CUDA_INFO"
	.sectionflags	@""
	.align	4


	//----- nvinfo : EIATTR_CUDA_API_VERSION
	.align		4
        /*0000*/ 	.byte	0x04, 0x37
        /*0002*/ 	.short	(.L_2073 - .L_2072)
.L_2072:
        /*0004*/ 	.word	0x00000082


	//----- nvinfo : EIATTR_KPARAM_INFO
	.align		4
.L_2073:
        /*0008*/ 	.byte	0x04, 0x17
        /*000a*/ 	.short	(.L_2075 - .L_2074)
.L_2074:
        /*000c*/ 	.word	0x00000000
        /*0010*/ 	.short	0x000b
        /*0012*/ 	.short	0x0058
        /*0014*/ 	.byte	0x00, 0xf0, 0x21, 0x00


	//----- nvinfo : EIATTR_KPARAM_INFO
	.align		4
.L_2075:
        /*0018*/ 	.byte	0x04, 0x17
        /*001a*/ 	.short	(.L_2077 - .L_2076)
.L_2076:
        /*001c*/ 	.word	0x00000000
        /*0020*/ 	.short	0x000a
        /*0022*/ 	.short	0x0050
        /*0024*/ 	.byte	0x00, 0xf0, 0x21, 0x00


	//----- nvinfo : EIATTR_KPARAM_INFO
	.align		4
.L_2077:
        /*0028*/ 	.byte	0x04, 0x17
        /*002a*/ 	.short	(.L_2079 - .L_2078)
.L_2078:
        /*002c*/ 	.word	0x00000000
        /*0030*/ 	.short	0x0009
        /*0032*/ 	.short	0x0048
        /*0034*/ 	.byte	0x00, 0xf0, 0x21, 0x00


	//----- nvinfo : EIATTR_KPARAM_INFO
	.align		4
.L_2079:
        /*0038*/ 	.byte	0x04, 0x17
        /*003a*/ 	.short	(.L_2081 - .L_2080)
.L_2080:
        /*003c*/ 	.word	0x00000000
        /*0040*/ 	.short	0x0008
        /*0042*/ 	.short	0x0040
        /*0044*/ 	.byte	0x00, 0xf0, 0x11, 0x00


	//----- nvinfo : EIATTR_KPARAM_INFO
	.align		4
.L_2081:
        /*0048*/ 	.byte	0x04, 0x17
        /*004a*/ 	.short	(.L_2083 - .L_2082)
.L_2082:
        /*004c*/ 	.word	0x00000000
        /*0050*/ 	.short	0x0007
        /*0052*/ 	.short	0x0038
        /*0054*/ 	.byte	0x00, 0xf0, 0x21, 0x00


	//----- nvinfo : EIATTR_KPARAM_INFO
	.align		4
.L_2083:
        /*0058*/ 	.byte	0x04, 0x17
        /*005a*/ 	.short	(.L_2085 - .L_2084)
.L_2084:
        /*005c*/ 	.word	0x00000000
        /*0060*/ 	.short	0x0006
        /*0062*/ 	.short	0x0030
        /*0064*/ 	.byte	0x00, 0xf0, 0x21, 0x00


	//----- nvinfo : EIATTR_KPARAM_INFO
	.align		4
.L_2085:
        /*0068*/ 	.byte	0x04, 0x17
        /*006a*/ 	.short	(.L_2087 - .L_2086)
.L_2086:
        /*006c*/ 	.word	0x00000000
        /*0070*/ 	.short	0x0005
        /*0072*/ 	.short	0x0028
        /*0074*/ 	.byte	0x00, 0xf0, 0x21, 0x00


	//----- nvinfo : EIATTR_KPARAM_INFO
	.align		4
.L_2087:
        /*0078*/ 	.byte	0x04, 0x17
        /*007a*/ 	.short	(.L_2089 - .L_2088)
.L_2088:
        /*007c*/ 	.word	0x00000000
        /*0080*/ 	.short	0x0004
        /*0082*/ 	.short	0x0020
        /*0084*/ 	.byte	0x00, 0xf0, 0x21, 0x00


	//----- nvinfo : EIATTR_KPARAM_INFO
	.align		4
.L_2089:
        /*0088*/ 	.byte	0x04, 0x17
        /*008a*/ 	.short	(.L_2091 - .L_2090)
.L_2090:
        /*008c*/ 	.word	0x00000000
        /*0090*/ 	.short	0x0003
        /*0092*/ 	.short	0x0018
        /*0094*/ 	.byte	0x00, 0xf0, 0x21, 0x00


	//----- nvinfo : EIATTR_KPARAM_INFO
	.align		4
.L_2091:
        /*0098*/ 	.byte	0x04, 0x17
        /*009a*/ 	.short	(.L_2093 - .L_2092)
.L_2092:
        /*009c*/ 	.word	0x00000000
        /*00a0*/ 	.short	0x0002
        /*00a2*/ 	.short	0x0010
        /*00a4*/ 	.byte	0x00, 0xf0, 0x21, 0x00


	//----- nvinfo : EIATTR_KPARAM_INFO
	.align		4
.L_2093:
        /*00a8*/ 	.byte	0x04, 0x17
        /*00aa*/ 	.short	(.L_2095 - .L_2094)
.L_2094:
        /*00ac*/ 	.word	0x00000000
        /*00b0*/ 	.short	0x0001
        /*00b2*/ 	.short	0x0008
        /*00b4*/ 	.byte	0x00, 0xf0, 0x21, 0x00


	//----- nvinfo : EIATTR_KPARAM_INFO
	.align		4
.L_2095:
        /*00b8*/ 	.byte	0x04, 0x17
        /*00ba*/ 	.short	(.L_2097 - .L_2096)
.L_2096:
        /*00bc*/ 	.word	0x00000000
        /*00c0*/ 	.short	0x0000
        /*00c2*/ 	.short	0x0000
        /*00c4*/ 	.byte	0x00, 0xf0, 0x21, 0x00


	//----- nvinfo : EIATTR_SPARSE_MMA_MASK
	.align		4
.L_2097:
        /*00c8*/ 	.byte	0x03, 0x50
        /*00ca*/ 	.short	0x0000


	//----- nvinfo : EIATTR_MAXREG_COUNT
	.align		4
        /*00cc*/ 	.byte	0x03, 0x1b
        /*00ce*/ 	.short	0x00a8


	//----- nvinfo : EIATTR_NUM_BARRIERS
	.align		4
        /*00d0*/ 	.byte	0x02, 0x4c
        /*00d2*/ 	.byte	0x01
	.zero		1


	//----- nvinfo : EIATTR_MERCURY_ISA_VERSION
	.align		4
        /*00d4*/ 	.byte	0x03, 0x5f
        /*00d6*/ 	.short	0x0101


	//----- nvinfo : EIATTR_COOP_GROUP_MASK_REGIDS
	.align		4
        /*00d8*/ 	.byte	0x04, 0x29
        /*00da*/ 	.short	(.L_2099 - .L_2098)


	//   ....[0]....
.L_2098:
        /*00dc*/ 	.word	0xffffffff


	//   ....[1]....
        /*00e0*/ 	.word	0xffffffff


	//   ....[2]....
        /*00e4*/ 	.word	0xffffffff


	//   ....[3]....
        /*00e8*/ 	.word	0xffffffff


	//   ....[4]....
        /*00ec*/ 	.word	0xffffffff


	//   ....[5]....
        /*00f0*/ 	.word	0xffffffff


	//   ....[6]....
        /*00f4*/ 	.word	0xffffffff


	//   ....[7]....
        /*00f8*/ 	.word	0xffffffff


	//   ....[8]....
        /*00fc*/ 	.word	0xffffffff


	//   ....[9]....
        /*0100*/ 	.word	0xffffffff


	//   ....[10]....
        /*0104*/ 	.word	0xffffffff


	//   ....[11]....
        /*0108*/ 	.word	0xffffffff


	//   ....[12]....
        /*010c*/ 	.word	0xffffffff


	//   ....[13]....
        /*0110*/ 	.word	0xffffffff


	//   ....[14]....
        /*0114*/ 	.word	0x05000019


	//   ....[15]....
        /*0118*/ 	.word	0x0500001e


	//   ....[16]....
        /*011c*/ 	.word	0x05000020


	//   ....[17]....
        /*0120*/ 	.word	0x0500001f


	//   ....[18]....
        /*0124*/ 	.word	0x05000027


	//   ....[19]....
        /*0128*/ 	.word	0x0500001a


	//   ....[20]....
        /*012c*/ 	.word	0x0500001e


	//   ....[21]....
        /*0130*/ 	.word	0x05000020


	//   ....[22]....
        /*0134*/ 	.word	0x0500001e


	//   ....[23]....
        /*0138*/ 	.word	0x05000020


	//   ....[24]....
        /*013c*/ 	.word	0x05000019


	//   ....[25]....
        /*0140*/ 	.word	0x0500001f


	//   ....[26]....
        /*0144*/ 	.word	0x05000022


	//   ....[27]....
        /*0148*/ 	.word	0x0500001e


	//   ....[28]....
        /*014c*/ 	.word	0x05000023


	//   ....[29]....
        /*0150*/ 	.word	0x05000019


	//   ....[30]....
        /*0154*/ 	.word	0x0500001e


	//   ....[31]....
        /*0158*/ 	.word	0x05000020


	//   ....[32]....
        /*015c*/ 	.word	0x05000019


	//   ....[33]....
        /*0160*/ 	.word	0x0500001f


	//   ....[34]....
        /*0164*/ 	.word	0x05000022


	//   ....[35]....
        /*0168*/ 	.word	0x0500001e


	//   ....[36]....
        /*016c*/ 	.word	0x05000023


	//   ....[37]....
        /*0170*/ 	.word	0x05000019


	//   ....[38]....
        /*0174*/ 	.word	0x05000020


	//   ....[39]....
        /*0178*/ 	.word	0x05000019


	//   ....[40]....
        /*017c*/ 	.word	0x0500001f


	//   ....[41]....
        /*0180*/ 	.word	0x0500001e


	//   ....[42]....
        /*0184*/ 	.word	0x05000022


	//   ....[43]....
        /*0188*/ 	.word	0x05000023


	//   ....[44]....
        /*018c*/ 	.word	0x05000019


	//   ....[45]....
        /*0190*/ 	.word	0x0500001e


	//   ....[46]....
        /*0194*/ 	.word	0x05000025


	//   ....[47]....
        /*0198*/ 	.word	0x05000022


	//   ....[48]....
        /*019c*/ 	.word	0x0500001f


	//   ....[49]....
        /*01a0*/ 	.word	0x05000023


	//   ....[50]....
        /*01a4*/ 	.word	0x05000024


	//   ....[51]....
        /*01a8*/ 	.word	0x0500002b


	//   ....[52]....
        /*01ac*/ 	.word	0x05000020


	//   ....[53]....
        /*01b0*/ 	.word	0x0500001d


	//   ....[54]....
        /*01b4*/ 	.word	0x05000019


	//   ....[55]....
        /*01b8*/ 	.word	0x0500001c


	//   ....[56]....
        /*01bc*/ 	.word	0x05000030


	//   ....[57]....
        /*01c0*/ 	.word	0x0500001f


	//   ....[58]....
        /*01c4*/ 	.word	0x0500002e


	//   ....[59]....
        /*01c8*/ 	.word	0x05000032


	//   ....[60]....
        /*01cc*/ 	.word	0x05000025


	//   ....[61]....
        /*01d0*/ 	.word	0x05000026


	//   ....[62]....
        /*01d4*/ 	.word	0x05000028


	//   ....[63]....
        /*01d8*/ 	.word	0x0500002a


	//   ....[64]....
        /*01dc*/ 	.word	0x05000027


	//   ....[65]....
        /*01e0*/ 	.word	0x0500002c


	//   ....[66]....
        /*01e4*/ 	.word	0x0500002e


	//   ....[67]....
        /*01e8*/ 	.word	0x05000037


	//   ....[68]....
        /*01ec*/ 	.word	0x05000024


	//   ....[69]....
        /*01f0*/ 	.word	0x05000019


	//   ....[70]....
        /*01f4*/ 	.word	0x05000019


	//   ....[71]....
        /*01f8*/ 	.word	0x05000019


	//   ....[72]....
        /*01fc*/ 	.word	0x05000019


	//   ....[73]....
        /*0200*/ 	.word	0x05000019


	//   ....[74]....
        /*0204*/ 	.word	0x05000019


	//   ....[75]....
        /*0208*/ 	.word	0x05000019


	//   ....[76]....
        /*020c*/ 	.word	0x05000019


	//   ....[77]....
        /*0210*/ 	.word	0x05000019


	//   ....[78]....
        /*0214*/ 	.word	0x05000019


	//   ....[79]....
        /*0218*/ 	.word	0x05000019


	//   ....[80]....
        /*021c*/ 	.word	0x05000019


	//   ....[81]....
        /*0220*/ 	.word	0x05000019


	//   ....[82]....
        /*0224*/ 	.word	0x05000019


	//   ....[83]....
        /*0228*/ 	.word	0x05000019


	//   ....[84]....
        /*022c*/ 	.word	0x05000019


	//   ....[85]....
        /*0230*/ 	.word	0x05000019


	//   ....[86]....
        /*0234*/ 	.word	0x05000019


	//   ....[87]....
        /*0238*/ 	.word	0x05000019


	//   ....[88]....
        /*023c*/ 	.word	0x05000019


	//   ....[89]....
        /*0240*/ 	.word	0x05000019


	//   ....[90]....
        /*0244*/ 	.word	0x05000019


	//   ....[91]....
        /*0248*/ 	.word	0x05000019


	//   ....[92]....
        /*024c*/ 	.word	0x05000019


	//   ....[93]....
        /*0250*/ 	.word	0x05000019


	//   ....[94]....
        /*0254*/ 	.word	0x05000019


	//   ....[95]....
        /*0258*/ 	.word	0x05000019


	//   ....[96]....
        /*025c*/ 	.word	0x05000019


	//   ....[97]....
        /*0260*/ 	.word	0x05000019


	//   ....[98]....
        /*0264*/ 	.word	0x05000019


	//   ....[99]....
        /*0268*/ 	.word	0x05000019


	//   ....[100]....
        /*026c*/ 	.word	0x05000019


	//   ....[101]....
        /*0270*/ 	.word	0x05000019


	//   ....[102]....
        /*0274*/ 	.word	0x05000019


	//   ....[103]....
        /*0278*/ 	.word	0x05000019


	//   ....[104]....
        /*027c*/ 	.word	0x05000019


	//   ....[105]....
        /*0280*/ 	.word	0x05000019


	//   ....[106]....
        /*0284*/ 	.word	0x05000019


	//   ....[107]....
        /*0288*/ 	.word	0x05000019


	//   ....[108]....
        /*028c*/ 	.word	0x05000019


	//   ....[109]....
        /*0290*/ 	.word	0x05000019


	//   ....[110]....
        /*0294*/ 	.word	0x05000019


	//   ....[111]....
        /*0298*/ 	.word	0x05000019


	//   ....[112]....
        /*029c*/ 	.word	0x05000019


	//   ....[113]....
        /*02a0*/ 	.word	0x05000019


	//   ....[114]....
        /*02a4*/ 	.word	0x05000019


	//   ....[115]....
        /*02a8*/ 	.word	0x05000019


	//   ....[116]....
        /*02ac*/ 	.word	0x05000019


	//   ....[117]....
        /*02b0*/ 	.word	0x05000019


	//   ....[118]....
        /*02b4*/ 	.word	0x05000019


	//   ....[119]....
        /*02b8*/ 	.word	0x05000019


	//   ....[120]....
        /*02bc*/ 	.word	0x05000019


	//   ....[121]....
        /*02c0*/ 	.word	0x05000019


	//   ....[122]....
        /*02c4*/ 	.word	0x05000019


	//   ....[123]....
        /*02c8*/ 	.word	0x05000019


	//   ....[124]....
        /*02cc*/ 	.word	0x05000019


	//   ....[125]....
        /*02d0*/ 	.word	0x05000019


	//----- nvinfo : EIATTR_COOP_GROUP_INSTR_OFFSETS
	.align		4
.L_2099:
        /*02d4*/ 	.byte	0x04, 0x28
        /*02d6*/ 	.short	(.L_2101 - .L_2100)


	//   ....[0]....
.L_2100:
        /*02d8*/ 	.word	0x00002640


	//   ....[1]....
        /*02dc*/ 	.word	0x00002660


	//   ....[2]....
        /*02e0*/ 	.word	0x000026b0


	//   ....[3]....
        /*02e4*/ 	.word	0x000026d0


	//   ....[4]....
        /*02e8*/ 	.word	0x00002b30


	//   ....[5]....
        /*02ec*/ 	.word	0x00002b40


	//   ....[6]....
        /*02f0*/ 	.word	0x00002b70


	//   ....[7]....
        /*02f4*/ 	.word	0x00002b80


	//   ....[8]....
        /*02f8*/ 	.word	0x00002bb0


	//   ....[9]....
        /*02fc*/ 	.word	0x00002bc0


	//   ....[10]....
        /*0300*/ 	.word	0x00002bf0


	//   ....[11]....
        /*0304*/ 	.word	0x00002c00


	//   ....[12]....
        /*0308*/ 	.word	0x00002c40


	//   ....[13]....
        /*030c*/ 	.word	0x00002c70


	//   ....[14]....
        /*0310*/ 	.word	0x00004350


	//   ....[15]....
        /*0314*/ 	.word	0x00004380


	//   ....[16]....
        /*0318*/ 	.word	0x000043c0


	//   ....[17]....
        /*031c*/ 	.word	0x000043d0


	//   ....[18]....
        /*0320*/ 	.word	0x00004400


	//   ....[19]....
        /*0324*/ 	.word	0x00004410


	//   ....[20]....
        /*0328*/ 	.word	0x00004440


	//   ....[21]....
        /*032c*/ 	.word	0x00004450


	//   ....[22]....
        /*0330*/ 	.word	0x000045f0


	//   ....[23]....
        /*0334*/ 	.word	0x00004610


	//   ....[24]....
        /*0338*/ 	.word	0x00004640


	//   ....[25]....
        /*033c*/ 	.word	0x00004660


	//   ....[26]....
        /*0340*/ 	.word	0x00004690


	//   ....[27]....
        /*0344*/ 	.word	0x000046a0


	//   ....[28]....
        /*0348*/ 	.word	0x000046d0


	//   ....[29]....
        /*034c*/ 	.word	0x000046e0


	//   ....[30]....
        /*0350*/ 	.word	0x00004820


	//   ....[31]....
        /*0354*/ 	.word	0x00004840


	//   ....[32]....
        /*0358*/ 	.word	0x00004870


	//   ....[33]....
        /*035c*/ 	.word	0x00004890


	//   ....[34]....
        /*0360*/ 	.word	0x000048c0


	//   ....[35]....
        /*0364*/ 	.word	0x000048d0


	//   ....[36]....
        /*0368*/ 	.word	0x00004900


	//   ....[37]....
        /*036c*/ 	.word	0x00004910


	//   ....[38]....
        /*0370*/ 	.word	0x00004be0


	//   ....[39]....
        /*0374*/ 	.word	0x00004c30


	//   ....[40]....
        /*0378*/ 	.word	0x00004c70


	//   ....[41]....
        /*037c*/ 	.word	0x00004cb0


	//   ....[42]....
        /*0380*/ 	.word	0x00004cf0


	//   ....[43]....
        /*0384*/ 	.word	0x00004d10


	//   ....[44]....
        /*0388*/ 	.word	0x00004d20


	//   ....[45]....
        /*038c*/ 	.word	0x00004d40


	//   ....[46]....
        /*0390*/ 	.word	0x00004d70


	//   ....[47]....
        /*0394*/ 	.word	0x00004d90


	//   ....[48]....
        /*0398*/ 	.word	0x00004db0


	//   ....[49]....
        /*039c*/ 	.word	0x00004dd0


	//   ....[50]....
        /*03a0*/ 	.word	0x00004df0


	//   ....[51]....
        /*03a4*/ 	.word	0x00004e20


	//   ....[52]....
        /*03a8*/ 	.word	0x00004e50


	//   ....[53]....
        /*03ac*/ 	.word	0x00004e90


	//   ....[54]....
        /*03b0*/ 	.word	0x00004eb0


	//   ....[55]....
        /*03b4*/ 	.word	0x00004ef0


	//   ....[56]....
        /*03b8*/ 	.word	0x00004f10


	//   ....[57]....
        /*03bc*/ 	.word	0x00004f50


	//   ....[58]....
        /*03c0*/ 	.word	0x00004f70


	//   ....[59]....
        /*03c4*/ 	.word	0x00004f90


	//   ....[60]....
        /*03c8*/ 	.word	0x00004fc0


	//   ....[61]....
        /*03cc*/ 	.word	0x00004ff0


	//   ....[62]....
        /*03d0*/ 	.word	0x00005030


	//   ....[63]....
        /*03d4*/ 	.word	0x00005070


	//   ....[64]....
        /*03d8*/ 	.word	0x000050a0


	//   ....[65]....
        /*03dc*/ 	.word	0x000050d0


	//   ....[66]....
        /*03e0*/ 	.word	0x000050f0


	//   ....[67]....
        /*03e4*/ 	.word	0x00005110


	//   ....[68]....
        /*03e8*/ 	.word	0x000051f0


	//   ....[69]....
        /*03ec*/ 	.word	0x000052a0


	//   ....[70]....
        /*03f0*/ 	.word	0x000053c0


	//   ....[71]....
        /*03f4*/ 	.word	0x00005410


	//   ....[72]....
        /*03f8*/ 	.word	0x00005480


	//   ....[73]....
        /*03fc*/ 	.word	0x000054e0


	//   ....[74]....
        /*0400*/ 	.word	0x00005550


	//   ....[75]....
        /*0404*/ 	.word	0x000055b0


	//   ....[76]....
        /*0408*/ 	.word	0x00005620


	//   ....[77]....
        /*040c*/ 	.word	0x00005680


	//   ....[78]....
        /*0410*/ 	.word	0x00005720


	//   ....[79]....
        /*0414*/ 	.word	0x000057b0


	//   ....[80]....
        /*0418*/ 	.word	0x00005820


	//   ....[81]....
        /*041c*/ 	.word	0x00005880


	//   ....[82]....
        /*0420*/ 	.word	0x000058f0


	//   ....[83]....
        /*0424*/ 	.word	0x00005950


	//   ....[84]....
        /*0428*/ 	.word	0x000059c0


	//   ....[85]....
        /*042c*/ 	.word	0x00005a20


	//   ....[86]....
        /*0430*/ 	.word	0x00005ac0


	//   ....[87]....
        /*0434*/ 	.word	0x00005b60


	//   ....[88]....
        /*0438*/ 	.word	0x00005bc0


	//   ....[89]....
        /*043c*/ 	.word	0x00005c20


	//   ....[90]....
        /*0440*/ 	.word	0x00005c90


	//   ....[91]....
        /*0444*/ 	.word	0x00005cf0


	//   ....[92]....
        /*0448*/ 	.word	0x00005d60


	//   ....[93]....
        /*044c*/ 	.word	0x00005dc0


	//   ....[94]....
        /*0450*/ 	.word	0x00005e60


	//   ....[95]....
        /*0454*/ 	.word	0x00005f40


	//   ....[96]....
        /*0458*/ 	.word	0x00006000


	//   ....[97]....
        /*045c*/ 	.word	0x00006050


	//   ....[98]....
        /*0460*/ 	.word	0x000060f0


	//   ....[99]....
        /*0464*/ 	.word	0x00006140


	//   ....[100]....
        /*0468*/ 	.word	0x00006200


	//   ....[101]....
        /*046c*/ 	.word	0x00006260


	//   ....[102]....
        /*0470*/ 	.word	0x00006300


	//   ....[103]....
        /*0474*/ 	.word	0x00006380


	//   ....[104]....
        /*0478*/ 	.word	0x000063f0


	//   ....[105]....
        /*047c*/ 	.word	0x00006450


	//   ....[106]....
        /*0480*/ 	.word	0x000064c0


	//   ....[107]....
        /*0484*/ 	.word	0x00006520


	//   ....[108]....
        /*0488*/ 	.word	0x000065f0


	//   ....[109]....
        /*048c*/ 	.word	0x00006660


	//   ....[110]....
        /*0490*/ 	.word	0x00006720


	//   ....[111]....
        /*0494*/ 	.word	0x00006780


	//   ....[112]....
        /*0498*/ 	.word	0x000067f0


	//   ....[113]....
        /*049c*/ 	.word	0x00006850


	//   ....[114]....
        /*04a0*/ 	.word	0x000068c0


	//   ....[115]....
        /*04a4*/ 	.word	0x00006920


	//   ....[116]....
        /*04a8*/ 	.word	0x00006990


	//   ....[117]....
        /*04ac*/ 	.word	0x000069f0


	//   ....[118]....
        /*04b0*/ 	.word	0x00006a50


	//   ....[119]....
        /*04b4*/ 	.word	0x00006aa0


	//   ....[120]....
        /*04b8*/ 	.word	0x00006b10


	//   ....[121]....
        /*04bc*/ 	.word	0x00006b70


	//   ....[122]....
        /*04c0*/ 	.word	0x00006be0


	//   ....[123]....
        /*04c4*/ 	.word	0x00006c40


	//   ....[124]....
        /*04c8*/ 	.word	0x00006d90


	//   ....[125]....
        /*04cc*/ 	.word	0x00006e40


	//----- nvinfo : EIATTR_EXIT_INSTR_OFFSETS
	.align		4
.L_2101:
        /*04d0*/ 	.byte	0x04, 0x1c
        /*04d2*/ 	.short	(.L_2103 - .L_2102)


	//   ....[0]....
.L_2102:
        /*04d4*/ 	.word	0x00003330


	//   ....[1]....
        /*04d8*/ 	.word	0x00005360


	//----- nvinfo : EIATTR_MAX_THREADS
	.align		4
.L_2103:
        /*04dc*/ 	.byte	0x04, 0x05
        /*04de*/ 	.short	(.L_2105 - .L_2104)
.L_2104:
        /*04e0*/ 	.word	0x00000140
        /*04e4*/ 	.word	0x00000001
        /*04e8*/ 	.word	0x00000001


	//----- nvinfo : EIATTR_CRS_STACK_SIZE
	.align		4
.L_2105:
        /*04ec*/ 	.byte	0x04, 0x1e
        /*04ee*/ 	.short	(.L_2107 - .L_2106)
.L_2106:
        /*04f0*/ 	.word	0x00000000


	//----- nvinfo : EIATTR_CBANK_PARAM_SIZE
	.align		4
.L_2107:
        /*04f4*/ 	.byte	0x03, 0x19
        /*04f6*/ 	.short	0x0060


	//----- nvinfo : EIATTR_PARAM_CBANK
	.align		4
        /*04f8*/ 	.byte	0x04, 0x0a
        /*04fa*/ 	.short	(.L_2109 - .L_2108)
	.align		4
.L_2108:
        /*04fc*/ 	.word	index@(.nv.constant0._ZN13group_norm_v218gn_bwd_cuda_kernelI6__halfLi320ELi1ELi16ELi40ELi1024ELb1ELb1ELi16ELi320ELi320ELi4ELb1ELi2ELb0ELb0ELNS_15WgradSyncMethodE3ENS_16CompileConditionILi900EEEEEvPT_S6_S6_PKS5_S8_S8_S8_PKfflPfPj)
        /*0500*/ 	.short	0x0210
        /*0502*/ 	.short	0x0060


	//----- nvinfo : EIATTR_SW_WAR
	.align		4
.L_2109:
        /*0504*/ 	.byte	0x04, 0x36
        /*0506*/ 	.short	(.L_2111 - .L_2110)
.L_2110:
        /*0508*/ 	.word	0x00000008
.L_2111:


//--------------------- .nv.info._ZN13group_norm_v218gn_bwd_cuda_kernelI6__halfLi320ELi3ELi16ELi40ELi1024ELb1ELb1ELi16ELi320ELi320ELi4ELb1ELi4ELb0ELb0ELNS_15WgradSyncMethodE3ENS_16CompileConditionILi900EEEEEvPT_S6_S6_PKS5_S8_S8_S8_PKfflPfPj --------------------------
	.section	.nv.info._ZN13group_norm_v218gn_bwd_cuda_kernelI6__halfLi320ELi3ELi16ELi40ELi1024ELb1ELb1ELi16ELi320ELi320ELi4ELb1ELi4ELb0ELb0ELNS_15WgradSyncMethodE3ENS_16CompileConditionILi900EEEEEvPT_S6_S6_PKS5_S8_S8_S8_PKfflPfPj,"",@"SHT_CUDA_INFO"
	.sectionflags	@""
	.align	4


	//----- nvinfo : EIATTR_CUDA_API_VERSION
	.align		4
        /*0000*/ 	.byte	0x04, 0x37
        /*0002*/ 	.short	(.L_2113 - .L_2112)
.L_2112:
        /*0004*/ 	.word	0x00000082


	//----- nvinfo : EIATTR_KPARAM_INFO
	.align		4
.L_2113:
        /*0008*/ 	.byte	0x04, 0x17
        /*000a*/ 	.short	(.L_2115 - .L_2114)
.L_2114:
        /*000c*/ 	.word	0x00000000
        /*0010*/ 	.short	0x000b
        /*0012*/ 	.short	0x0058
        /*0014*/ 	.byte	0x00, 0xf0, 0x21, 0x00


	//----- nvinfo : EIATTR_KPARAM_INFO
	.align		4
.L_2115:
        /*0018*/ 	.byte	0x04, 0x17
        /*001a*/ 	.short	(.L_2117 - .L_2116)
.L_2116:
        /*001c*/ 	.word	0x00000000
        /*0020*/ 	.short	0x000a
        /*0022*/ 	.short	0x0050
        /*0024*/ 	.byte	0x00, 0xf0, 0x21, 0x00


	//----- nvinfo : EIATTR_KPARAM_INFO
	.align		4
.L_2117:
        /*0028*/ 	.byte	0x04, 0x17
        /*002a*/ 	.short	(.L_2119 - .L_2118)
.L_2118:
        /*002c*/ 	.word	0x00000000
        /*0030*/ 	.short	0x0009
        /*0032*/ 	.short	0x0048
        /*0034*/ 	.byte	0x00, 0xf0, 0x21, 0x00


	//----- nvinfo : EIATTR_KPARAM_INFO
	.align		4
.L_2119:
        /*0038*/ 	.byte	0x04, 0x17
        /*003a*/ 	.short	(.L_2121 - .L_2120)
.L_2120:
        /*003c*/ 	.word	0x00000000
        /*0040*/ 	.short	0x0008
        /*0042*/ 	.short	0x0040
        /*0044*/ 	.byte	0x00, 0xf0, 0x11, 0x00


	//----- nvinfo : EIATTR_KPARAM_INFO
	.align		4
.L_2121:
        /*0048*/ 	.byte	0x04, 0x17
        /*004a*/ 	.short	(.L_2123 - .L_2122)
.L_2122:
        /*004c*/ 	.word	0x00000000
        /*0050*/ 	.short	0x0007
        /*0052*/ 	.short	0x0038
        /*0054*/ 	.byte	0x00, 0xf0, 0x21, 0x00


	//----- nvinfo : EIATTR_KPARAM_INFO
	.align		4
.L_2123:
        /*0058*/ 	.byte	0x04, 0x17
        /*005a*/ 	.short	(.L_2125 - .L_2124)
.L_2124:
        /*005c*/ 	.word	0x00000000
        /*0060*/ 	.short	0x0006
        /*0062*/ 	.short	0x0030
        /*0064*/ 	.byte	0x00, 0xf0, 0x21, 0x00


	//----- nvinfo : EIATTR_KPARAM_INFO
	.align		4
.L_2125:
        /*0068*/ 	.byte	0x04, 0x17
        /*006a*/ 	.short	(.L_2127 - .L_2126)
.L_2126:
        /*006c*/ 	.word	0x00000000
        /*0070*/ 	.short	0x0005
        /*0072*/ 	.short	0x0028
        /*0074*/ 	.byte	0x00, 0xf0, 0x21, 0x00


	//----- nvinfo : EIATTR_KPARAM_INFO
	.align		4
.L_2127:
        /*0078*/ 	.byte	0x04, 0x17
        /*007a*/ 	.short	(.L_2129 - .L_2128)
.L_2128:
        /*007c*/ 	.word	0x00000000
        /*0080*/ 	.short	0x0004
        /*0082*/ 	.short	0x0020
        /*0084*/ 	.byte	0x00, 0xf0, 0x21, 0x00


	//----- nvinfo : EIATTR_KPARAM_INFO
	.align		4
.L_2129:
        /*0088*/ 	.byte	0x04, 0x17
        /*008a*/ 	.short	(.L_2131 - .L_2130)
.L_2130:
        /*008c*/ 	.word	0x00000000
        /*0090*/ 	.short	0x0003
        /*0092*/ 	.short	0x0018
        /*0094*/ 	.byte	0x00, 0xf0, 0x21, 0x00


	//----- nvinfo : EIATTR_KPARAM_INFO
	.align		4
.L_2131:
        /*0098*/ 	.byte	0x04, 0x17
        /*009a*/ 	.short	(.L_2133 - .L_2132)
.L_2132:
        /*009c*/ 	.word	0x00000000
        /*00a0*/ 	.short	0x0002
        /*00a2*/ 	.short	0x0010
        /*00a4*/ 	.byte	0x00, 0xf0, 0x21, 0x00


	//----- nvinfo : EIATTR_KPARAM_INFO
	.align		4
.L_2133:
        /*00a8*/ 	.byte	0x04, 0x17
        /*00aa*/ 	.short	(.L_2135 - .L_2134)
.L_2134:
        /*00ac*/ 	.word	0x00000000
        /*00b0*/ 	.short	0x0001
        /*00b2*/ 	.short	0x0008
        /*00b4*/ 	.byte	0x00, 0xf0, 0x21, 0x00


	//----- nvinfo : EIATTR_KPARAM_INFO
	.align		4
.L_2135:
        /*00b8*/ 	.byte	0x04, 0x17
        /*00ba*/ 	.short	(.L_2137 - .L_2136)
.L_2136:
        /*00bc*/ 	.word	0x00000000
        /*00c0*/ 	.short	0x0000
        /*00c2*/ 	.short	0x0000
        /*00c4*/ 	.byte	0x00, 0xf0, 0x21, 0x00


	//----- nvinfo : EIATTR_SPARSE_MMA_MASK
	.align		4
.L_2137:
        /*00c8*/ 	.byte	0x03, 0x50
        /*00ca*/ 	.short	0x0000


	//----- nvinfo : EIATTR_MAXREG_COUNT
	.align		4
        /*00cc*/ 	.byte	0x03, 0x1b
        /*00ce*/ 	.short	0x0040


	//----- nvinfo : EIATTR_NUM_BARRIERS
	.align		4
        /*00d0*/ 	.byte	0x02, 0x4c
        /*00d2*/ 	.byte	0x01
	.zero		1


	//----- nvinfo : EIATTR_ANNOTATIONS
	.align		4
        /*00d4*/ 	.byte	0x04, 0x55
        /*00d6*/ 	.short	(.L_2139 - .L_2138)


	//   ....[0]....
.L_2138:
        /* <DEDUP_REMOVED lines=11> */


	//----- nvinfo : EIATTR_MERCURY_ISA_VERSION
	.align		4
.L_2139:
        /*0178*/ 	.byte	0x03, 0x5f
        /*017a*/ 	.short	0x0101


	//----- nvinfo : EIATTR_COOP_GROUP_MASK_REGIDS
	.align		4
        /*017c*/ 	.byte	0x04, 0x29
        /*017e*/ 	.short	(.L_2141 - .L_2140)


	//   ....[0]....
.L_2140:
        /*0180*/ 	.word	0xffffffff


	//   ....[1]....
        /*0184*/ 	.word	0xffffffff


	//   ....[2]....
        /*0188*/ 	.word	0xffffffff


	//   ....[3]....
        /*018c*/ 	.word	0xffffffff


	//   ....[4]....
        /*0190*/ 	.word	0xffffffff


	//   ....[5]....
        /*0194*/ 	.word	0xffffffff


	//   ....[6]....
        /*0198*/ 	.word	0xffffffff


	//   ....[7]....
        /*019c*/ 	.word	0xffffffff


	//   ....[8]....
        /*01a0*/ 	.word	0xffffffff


	//   ....[9]....
        /*01a4*/ 	.word	0xffffffff


	//   ....[10]....
        /*01a8*/ 	.word	0xffffffff


	//   ....[11]....
        /*01ac*/ 	.word	0xffffffff


	//   ....[12]....
        /*01b0*/ 	.word	0xffffffff


	//   ....[13]....
        /*01b4*/ 	.word	0xffffffff


	//   ....[14]....
        /*01b8*/ 	.word	0x05000015


	//   ....[15]....
        /*01bc*/ 	.word	0x05000014


	//   ....[16]....
        /*01c0*/ 	.word	0x05000016


	//   ....[17]....
        /*01c4*/ 	.word	0x05000017


	//   ....[18]....
        /*01c8*/ 	.word	0x05000019


	//   ....[19]....
        /*01cc*/ 	.word	0x05000018


	//   ....[20]....
        /*01d0*/ 	.word	0x0500001a


	//   ....[21]....
        /*01d4*/ 	.word	0x0500000f


	//   ....[22]....
        /*01d8*/ 	.word	0x05000019


	//   ....[23]....
        /*01dc*/ 	.word	0x05000018


	//   ....[24]....
        /*01e0*/ 	.word	0x0500001a


	//   ....[25]....
        /*01e4*/ 	.word	0x0500001b


	//   ....[26]....
        /*01e8*/ 	.word	0x0500001d


	//   ....[27]....
        /*01ec*/ 	.word	0x0500001c


	//   ....[28]....
        /*01f0*/ 	.word	0x05000020


	//   ....[29]....
        /*01f4*/ 	.word	0x0500000f


	//   ....[30]....
        /*01f8*/ 	.word	0x05000019


	//   ....[31]....
        /*01fc*/ 	.word	0x05000018


	//   ....[32]....
        /*0200*/ 	.word	0x0500001a


	//   ....[33]....
        /*0204*/ 	.word	0x0500001b


	//   ....[34]....
        /*0208*/ 	.word	0x0500001d


	//   ....[35]....
        /*020c*/ 	.word	0x0500001c


	//   ....[36]....
        /*0210*/ 	.word	0x05000020


	//   ....[37]....
        /*0214*/ 	.word	0x0500000f


	//   ....[38]....
        /*0218*/ 	.word	0x05000011


	//   ....[39]....
        /*021c*/ 	.word	0x0500001b


	//   ....[40]....
        /*0220*/ 	.word	0x0500001d


	//   ....[41]....
        /*0224*/ 	.word	0x05000010


	//   ....[42]....
        /*0228*/ 	.word	0x05000023


	//   ....[43]....
        /*022c*/ 	.word	0x05000026


	//   ....[44]....
        /*0230*/ 	.word	0x0500001e


	//   ....[45]....
        /*0234*/ 	.word	0x05000025


	//   ....[46]....
        /*0238*/ 	.word	0x0500001c


	//   ....[47]....
        /*023c*/ 	.word	0x05000016


	//   ....[48]....
        /*0240*/ 	.word	0x05000014


	//   ....[49]....
        /*0244*/ 	.word	0x05000017


	//   ....[50]....
        /*0248*/ 	.word	0x05000018


	//   ....[51]....
        /*024c*/ 	.word	0x0500001a


	//   ....[52]....
        /*0250*/ 	.word	0x0500001b


	//   ....[53]....
        /*0254*/ 	.word	0x05000011


	//   ....[54]....
        /*0258*/ 	.word	0x05000029


	//   ....[55]....
        /*025c*/ 	.word	0x05000013


	//   ....[56]....
        /*0260*/ 	.word	0x05000014


	//   ....[57]....
        /*0264*/ 	.word	0x05000012


	//   ....[58]....
        /*0268*/ 	.word	0x05000015


	//   ....[59]....
        /*026c*/ 	.word	0x05000017


	//   ....[60]....
        /*0270*/ 	.word	0x05000018


	//   ....[61]....
        /*0274*/ 	.word	0x0500000e


	//   ....[62]....
        /*0278*/ 	.word	0x0500002b


	//   ....[63]....
        /*027c*/ 	.word	0x05000020


	//   ....[64]....
        /*0280*/ 	.word	0x05000022


	//   ....[65]....
        /*0284*/ 	.word	0x05000021


	//   ....[66]....
        /*0288*/ 	.word	0x05000027


	//   ....[67]....
        /*028c*/ 	.word	0x05000028


	//   ....[68]....
        /*0290*/ 	.word	0x05000023


	//   ....[69]....
        /*0294*/ 	.word	0x0500001e


	//   ....[70]....
        /*0298*/ 	.word	0x0500001a


	//   ....[71]....
        /*029c*/ 	.word	0x0500001a


	//   ....[72]....
        /*02a0*/ 	.word	0x0500001a


	//   ....[73]....
        /*02a4*/ 	.word	0x0500001a


	//   ....[74]....
        /*02a8*/ 	.word	0x0500001a


	//   ....[75]....
        /*02ac*/ 	.word	0x0500001a


	//   ....[76]....
        /*02b0*/ 	.word	0x0500001a


	//   ....[77]....
        /*02b4*/ 	.word	0x0500001a


	//   ....[78]....
        /*02b8*/ 	.word	0x0500001a


	//   ....[79]....
        /*02bc*/ 	.word	0x0500001a


	//   ....[80]....
        /*02c0*/ 	.word	0x0500001a


	//   ....[81]....
        /*02c4*/ 	.word	0x0500001a


	//   ....[82]....
        /*02c8*/ 	.word	0x0500001a


	//   ....[83]....
        /*02cc*/ 	.word	0x0500001a


	//   ....[84]....
        /*02d0*/ 	.word	0x0500001a


	//   ....[85]....
        /*02d4*/ 	.word	0x0500001a


	//   ....[86]....
        /*02d8*/ 	.word	0x0500001a


	//   ....[87]....
        /*02dc*/ 	.word	0x0500001a


	//   ....[88]....
        /*02e0*/ 	.word	0x0500001a


	//   ....[89]....
        /*02e4*/ 	.word	0x0500001a


	//   ....[90]....
        /*02e8*/ 	.word	0x0500001a


	//   ....[91]....
        /*02ec*/ 	.word	0x0500001a


	//   ....[92]....
        /*02f0*/ 	.word	0x0500001a


	//   ....[93]....
        /*02f4*/ 	.word	0x0500001a


	//   ....[94]....
        /*02f8*/ 	.word	0x0500001a


	//   ....[95]....
        /*02fc*/ 	.word	0x0500001a


	//   ....[96]....
        /*0300*/ 	.word	0x0500001a


	//   ....[97]....
        /*0304*/ 	.word	0x0500001a


	//   ....[98]....
        /*0308*/ 	.word	0x0500001a


	//   ....[99]....
        /*030c*/ 	.word	0x0500001a


	//   ....[100]....
        /*0310*/ 	.word	0x0500001a


	//   ....[101]....
        /*0314*/ 	.word	0x0500001a


	//   ....[102]....
        /*0318*/ 	.word	0x0500001a


	//   ....[103]....
        /*031c*/ 	.word	0x0500001a


	//   ....[104]....
        /*0320*/ 	.word	0x0500001a


	//   ....[105]....
        /*0324*/ 	.word	0x0500001a


	//   ....[106]....
        /*0328*/ 	.word	0x0500001a


	//   ....[107]....
        /*032c*/ 	.word	0x0500001a


	//   ....[108]....
        /*0330*/ 	.word	0x0500001a


	//   ....[109]....
        /*0334*/ 	.word	0x0500001a


	//   ....[110]....
        /*0338*/ 	.word	0x0500001a


	//   ....[111]....
        /*033c*/ 	.word	0x0500001a


	//   ....[112]....
        /*0340*/ 	.word	0x0500001a


	//   ....[113]....
        /*0344*/ 	.word	0x0500001a


	//   ....[114]....
        /*0348*/ 	.word	0x0500001a


	//   ....[115]....
        /*034c*/ 	.word	0x0500001a


	//   ....[116]....
        /*0350*/ 	.word	0x0500001a


	//   ....[117]....
        /*0354*/ 	.word	0x0500001a


	//   ....[118]....
        /*0358*/ 	.word	0x0500001a


	//   ....[119]....
        /*035c*/ 	.word	0x0500001a


	//   ....[120]....
        /*0360*/ 	.word	0x0500001a


	//   ....[121]....
        /*0364*/ 	.word	0x0500001a


	//   ....[122]....
        /*0368*/ 	.word	0x0500001a


	//   ....[123]....
        /*036c*/ 	.word	0x0500001a


	//   ....[124]....
        /*0370*/ 	.word	0x0500001a


	//   ....[125]....
        /*0374*/ 	.word	0x0500001a


	//----- nvinfo : EIATTR_COOP_GROUP_INSTR_OFFSETS
	.align		4
.L_2141:
        /*0378*/ 	.byte	0x04, 0x28
        /*037a*/ 	.short	(.L_2143 - .L_2142)


	//   ....[0]....
.L_2142:
        /*037c*/ 	.word	0x00002810


	//   ....[1]....
        /*0380*/ 	.word	0x00002840


	//   ....[2]....
        /*0384*/ 	.word	0x00002870


	//   ....[3]....
        /*0388*/ 	.word	0x00002880


	//   ....[4]....
        /*038c*/ 	.word	0x00002f20


	//   ....[5]....
        /*0390*/ 	.word	0x00002f30


	//   ....[6]....
        /*0394*/ 	.word	0x00002f60


	//   ....[7]....
        /*0398*/ 	.word	0x00002f70


	//   ....[8]....
        /*039c*/ 	.word	0x00002fa0


	//   ....[9]....
        /*03a0*/ 	.word	0x00002fb0


	//   ....[10]....
        /*03a4*/ 	.word	0x00002fe0


	//   ....[11]....
        /*03a8*/ 	.word	0x00002ff0


	//   ....[12]....
        /*03ac*/ 	.word	0x00003020


	//   ....[13]....
        /*03b0*/ 	.word	0x00003030


	//   ....[14]....
        /*03b4*/ 	.word	0x000046d0


	//   ....[15]....
        /*03b8*/ 	.word	0x00004700


	//   ....[16]....
        /*03bc*/ 	.word	0x00004740


	//   ....[17]....
        /*03c0*/ 	.word	0x00004760


	//   ....[18]....
        /*03c4*/ 	.word	0x00004790


	//   ....[19]....
        /*03c8*/ 	.word	0x000047a0


	//   ....[20]....
        /*03cc*/ 	.word	0x000047d0


	//   ....[21]....
        /*03d0*/ 	.word	0x000047e0


	//   ....[22]....
        /*03d4*/ 	.word	0x000049a0


	//   ....[23]....
        /*03d8*/ 	.word	0x000049d0


	//   ....[24]....
        /*03dc*/ 	.word	0x00004a20


	//   ....[25]....
        /*03e0*/ 	.word	0x00004a40


	//   ....[26]....
        /*03e4*/ 	.word	0x00004a70


	//   ....[27]....
        /*03e8*/ 	.word	0x00004a80


	//   ....[28]....
        /*03ec*/ 	.word	0x00004ab0


	//   ....[29]....
        /*03f0*/ 	.word	0x00004ac0


	//   ....[30]....
        /*03f4*/ 	.word	0x00004c30


	//   ....[31]....
        /*03f8*/ 	.word	0x00004c60


	//   ....[32]....
        /*03fc*/ 	.word	0x00004cb0


	//   ....[33]....
        /*0400*/ 	.word	0x00004cd0


	//   ....[34]....
        /*0404*/ 	.word	0x00004d00


	//   ....[35]....
        /*0408*/ 	.word	0x00004d10


	//   ....[36]....
        /*040c*/ 	.word	0x00004d40


	//   ....[37]....
        /*0410*/ 	.word	0x00004d50


	//   ....[38]....
        /*0414*/ 	.word	0x00005040


	//   ....[39]....
        /*0418*/ 	.word	0x00005070


	//   ....[40]....
        /*041c*/ 	.word	0x00005140


	//   ....[41]....
        /*0420*/ 	.word	0x00005180


	//   ....[42]....
        /*0424*/ 	.word	0x000051c0


	//   ....[43]....
        /*0428*/ 	.word	0x000051f0


	//   ....[44]....
        /*042c*/ 	.word	0x00005210


	//   ....[45]....
        /*0430*/ 	.word	0x00005220


	//   ....[46]....
        /*0434*/ 	.word	0x00005260


	//   ....[47]....
        /*0438*/ 	.word	0x00005290


	//   ....[48]....
        /*043c*/ 	.word	0x00005330


	//   ....[49]....
        /*0440*/ 	.word	0x00005350


	//   ....[50]....
        /*0444*/ 	.word	0x00005380


	//   ....[51]....
        /*0448*/ 	.word	0x000053a0


	//   ....[52]....
        /*044c*/ 	.word	0x000053c0


	//   ....[53]....
        /*0450*/ 	.word	0x000053d0


	//   ....[54]....
        /*0454*/ 	.word	0x00005400


	//   ....[55]....
        /*0458*/ 	.word	0x00005430


	//   ....[56]....
        /*045c*/ 	.word	0x00005470


	//   ....[57]....
        /*0460*/ 	.word	0x00005490


	//   ....[58]....
        /*0464*/ 	.word	0x000054c0


	//   ....[59]....
        /*0468*/ 	.word	0x000054f0


	//   ....[60]....
        /*046c*/ 	.word	0x00005500


	//   ....[61]....
        /*0470*/ 	.word	0x00005530


	//   ....[62]....
        /*0474*/ 	.word	0x00005560


	//   ....[63]....
        /*0478*/ 	.word	0x00005590


	//   ....[64]....
        /*047c*/ 	.word	0x000055c0


	//   ....[65]....
        /*0480*/ 	.word	0x000055e0


	//   ....[66]....
        /*0484*/ 	.word	0x00005610


	//   ....[67]....
        /*0488*/ 	.word	0x00005630


	//   ....[68]....
        /*048c*/ 	.word	0x00005700


	//   ....[69]....
        /*0490*/ 	.word	0x000057f0


	//   ....[70]....
        /*0494*/ 	.word	0x000059a0


	//   ....[71]....
        /*0498*/ 	.word	0x000059f0


	//   ....[72]....
        /*049c*/ 	.word	0x00005a60


	//   ....[73]....
        /*04a0*/ 	.word	0x00005ac0


	//   ....[74]....
        /*04a4*/ 	.word	0x00005b30


	//   ....[75]....
        /*04a8*/ 	.word	0x00005b90


	//   ....[76]....
        /*04ac*/ 	.word	0x00005c00


	//   ....[77]....
        /*04b0*/ 	.word	0x00005c60


	//   ....[78]....
        /*04b4*/ 	.word	0x00005d00


	//   ....[79]....
        /*04b8*/ 	.word	0x00005d90


	//   ....[80]....
        /*04bc*/ 	.word	0x00005e00


	//   ....[81]....
        /*04c0*/ 	.word	0x00005e60


	//   ....[82]....
        /*04c4*/ 	.word	0x00005ed0


	//   ....[83]....
        /*04c8*/ 	.word	0x00005f30


	//   ....[84]....
        /*04cc*/ 	.word	0x00005fa0


	//   ....[85]....
        /*04d0*/ 	.word	0x00006000


	//   ....[86]....
        /*04d4*/ 	.word	0x000060a0


	//   ....[87]....
        /*04d8*/ 	.word	0x00006130


	//   ....[88]....
        /*04dc*/ 	.word	0x000061a0


	//   ....[89]....
        /*04e0*/ 	.word	0x00006200


	//   ....[90]....
        /*04e4*/ 	.word	0x00006270


	//   ....[91]....
        /*04e8*/ 	.word	0x000062d0


	//   ....[92]....
        /*04ec*/ 	.word	0x00006340


	//   ....[93]....
        /*04f0*/ 	.word	0x000063a0


	//   ....[94]....
        /*04f4*/ 	.word	0x00006440


	//   ....[95]....
        /*04f8*/ 	.word	0x00006500


	//   ....[96]....
        /*04fc*/ 	.word	0x00006600


	//   ....[97]....
        /*0500*/ 	.word	0x00006650


	//   ....[98]....
        /*0504*/ 	.word	0x00006730


	//   ....[99]....
        /*0508*/ 	.word	0x00006790


	//   ....[100]....
        /*050c*/ 	.word	0x00006820


	//   ....[101]....
        /*0510*/ 	.word	0x00006870


	//   ....[102]....
        /*0514*/ 	.word	0x000068e0


	//   ....[103]....
        /*0518*/ 	.word	0x00006940


	//   ....[104]....
        /*051c*/ 	.word	0x000069b0


	//   ....[105]....
        /*0520*/ 	.word	0x00006a10


	//   ....[106]....
        /*0524*/ 	.word	0x00006a80


	//   ....[107]....
        /*0528*/ 	.word	0x00006ae0


	//   ....[108]....
        /*052c*/ 	.word	0x00006b60


	//   ....[109]....
        /*0530*/ 	.word	0x00006bd0


	//   ....[110]....
        /*0534*/ 	.word	0x00006c40


	//   ....[111]....
        /*0538*/ 	.word	0x00006ca0


	//   ....[112]....
        /*053c*/ 	.word	0x00006d20


	//   ....[113]....
        /*0540*/ 	.word	0x00006da0


	//   ....[114]....
        /*0544*/ 	.word	0x00006e40


	//   ....[115]....
        /*0548*/ 	.word	0x00006eb0


	//   ....[116]....
        /*054c*/ 	.word	0x00006f40


	//   ....[117]....
        /*0550*/ 	.word	0x00006fd0


	//   ....[118]....
        /*0554*/ 	.word	0x00007040


	//   ....[119]....
        /*0558*/ 	.word	0x000070a0


	//   ....[120]....
        /*055c*/ 	.word	0x00007110


	//   ....[121]....
        /*0560*/ 	.word	0x00007190


	//   ....[122]....
        /*0564*/ 	.word	0x00007250


	//   ....[123]....
        /*0568*/ 	.word	0x00007320


	//   ....[124]....
        /*056c*/ 	.word	0x00007400


	//   ....[125]....
        /*0570*/ 	.word	0x000074b0


	//----- nvinfo : EIATTR_EXIT_INSTR_OFFSETS
	.align		4
.L_2143:
        /*0574*/ 	.byte	0x04, 0x1c
        /*0576*/ 	.short	(.L_2145 - .L_2144)


	//   ....[0]....
.L_2144:
        /*0578*/ 	.word	0x00003700


	//   ....[1]....
        /*057c*/ 	.word	0x00005940


	//----- nvinfo : EIATTR_MAX_THREADS
	.align		4
.L_2145:
        /*0580*/ 	.byte	0x04, 0x05
        /*0582*/ 	.short	(.L_2147 - .L_2146)
.L_2146:
        /*0584*/ 	.word	0x00000140
        /*0588*/ 	.word	0x00000001
        /*058c*/ 	.word	0x00000001


	//----- nvinfo : EIATTR_CRS_STACK_SIZE
	.align		4
.L_2147:
        /*0590*/ 	.byte	0x04, 0x1e
        /*0592*/ 	.short	(.L_2149 - .L_2148)
.L_2148:
        /*0594*/ 	.word	0x00000000


	//----- nvinfo : EIATTR_CBANK_PARAM_SIZE
	.align		4
.L_2149:
        /*0598*/ 	.byte	0x03, 0x19
        /*059a*/ 	.short	0x0060


	//----- nvinfo : EIATTR_PARAM_CBANK
	.align		4
        /*059c*/ 	.byte	0x04, 0x0a
        /*059e*/ 	.short	(.L_2151 - .L_2150)
	.align		4
.L_2150:
        /*05a0*/ 	.word	index@(.nv.constant0._ZN13group_norm_v218gn_bwd_cuda_kernelI6__halfLi320ELi3ELi16ELi40ELi1024ELb1ELb1ELi16ELi320ELi320ELi4ELb1ELi4ELb0ELb0ELNS_15WgradSyncMethodE3ENS_16CompileConditionILi900EEEEEvPT_S6_S6_PKS5_S8_S8_S8_PKfflPfPj)
        /*05a4*/ 	.short	0x0210
        /*05a6*/ 	.short	0x0060


	//----- nvinfo : EIATTR_SW_WAR
	.align		4
.L_2151:
        /*05a8*/ 	.byte	0x04, 0x36
        /*05aa*/ 	.short	(.L_2153 - .L_2152)
.L_2152:
        /*05ac*/ 	.word	0x00000008
.L_2153:


//--------------------- .nv.info._ZN13group_norm_v218gn_bwd_cuda_kernelI6__halfLi320ELi1ELi16ELi40ELi1024ELb1ELb1ELi32ELi320ELi320ELi4ELb1ELi4ELb0ELb0ELNS_15WgradSyncMethodE3ENS_16CompileConditionILi900EEEEEvPT_S6_S6_PKS5_S8_S8_S8_PKfflPfPj --------------------------
	.section	.nv.info._ZN13group_norm_v218gn_bwd_cuda_kernelI6__halfLi320ELi1ELi16ELi40ELi1024ELb1ELb1ELi32ELi320ELi320ELi4ELb1ELi4ELb0ELb0ELNS_15WgradSyncMethodE3ENS_16CompileConditionILi900EEEEEvPT_S6_S6_PKS5_S8_S8_S8_PKfflPfPj,"",@"SHT_CUDA_INFO"
	.sectionflags	@""
	.align	4


	//----- nvinfo : EIATTR_CUDA_API_VERSION
	.align		4
        /*0000*/ 	.byte	0x04, 0x37
        /*0002*/ 	.short	(.L_2155 - .L_2154)
.L_2154:
        /*0004*/ 	.word	0x00000082


	//----- nvinfo : EIATTR_KPARAM_INFO
	.align		4
.L_2155:
        /*0008*/ 	.byte	0x04, 0x17
        /*000a*/ 	.short	(.L_2157 - .L_2156)
.L_2156:
        /*000c*/ 	.word	0x00000000
        /*0010*/ 	.short	0x000b
        /*0012*/ 	.short	0x0058
        /*0014*/ 	.byte	0x00, 0xf0, 0x21, 0x00


	//----- nvinfo : EIATTR_KPARAM_INFO
	.align		4
.L_2157:
        /*0018*/ 	.byte	0x04, 0x17
        /*001a*/ 	.short	(.L_2159 - .L_2158)
.L_2158:
        /*001c*/ 	.word	0x00000000
        /*0020*/ 	.short	0x000a
        /*0022*/ 	.short	0x0050
        /*0024*/ 	.byte	0x00, 0xf0, 0x21, 0x00


	//----- nvinfo : EIATTR_KPARAM_INFO
	.align		4
.L_2159:
        /*0028*/ 	.byte	0x04, 0x17
        /*002a*/ 	.short	(.L_2161 - .L_2160)
.L_2160:
        /*002c*/ 	.word	0x00000000
        /*0030*/ 	.short	0x0009
        /*0032*/ 	.short	0x0048
        /*0034*/ 	.byte	0x00, 0xf0, 0x21, 0x00


	//----- nvinfo : EIATTR_KPARAM_INFO
	.align		4
.L_2161:
        /*0038*/ 	.byte	0x04, 0x17
        /*003a*/ 	.short	(.L_2163 - .L_2162)
.L_2162:
        /*003c*/ 	.word	0x00000000
        /*0040*/ 	.short	0x0008
        /*0042*/ 	.short	0x0040
        /*0044*/ 	.byte	0x00, 0xf0, 0x11, 0x00


	//----- nvinfo : EIATTR_KPARAM_INFO
	.align		4
.L_2163:
        /*0048*/ 	.byte	0x04, 0x17
        /*004a*/ 	.short	(.L_2165 - .L_2164)
.L_2164:
        /*004c*/ 	.word	0x00000000
        /*0050*/ 	.short	0x0007
        /*0052*/ 	.short	0x0038
        /*0054*/ 	.byte	0x00, 0xf0, 0x21, 0x00


	//----- nvinfo : EIATTR_KPARAM_INFO
	.align		4
.L_2165:
        /*0058*/ 	.byte	0x04, 0x17
        /*005a*/ 	.short	(.L_2167 - .L_2166)
.L_2166:
        /*005c*/ 	.word	0x00000000
        /*0060*/ 	.short	0x0006
        /*0062*/ 	.short	0x0030
        /*0064*/ 	.byte	0x00, 0xf0, 0x21, 0x00


	//----- nvinfo : EIATTR_KPARAM_INFO
	.align		4
.L_2167:
        /*0068*/ 	.byte	0x04, 0x17
        /*006a*/ 	.short	(.L_2169 - .L_2168)
.L_2168:
        /*006c*/ 	.word	0x00000000
        /*0070*/ 	.short	0x0005
        /*0072*/ 	.short	0x0028
        /*0074*/ 	.byte	0x00, 0xf0, 0x21, 0x00


	//----- nvinfo : EIATTR_KPARAM_INFO
	.align		4
.L_2169:
        /*0078*/ 	.byte	0x04, 0x17
        /*007a*/ 	.short	(.L_2171 - .L_2170)
.L_2170:
        /*007c*/ 	.word	0x00000000
        /*0080*/ 	.short	0x0004
        /*0082*/ 	.short	0x0020
        /*0084*/ 	.byte	0x00, 0xf0, 0x21, 0x00


	//----- nvinfo : EIATTR_KPARAM_INFO
	.align		4
.L_2171:
        /*0088*/ 	.byte	0x04, 0x17
        /*008a*/ 	.short	(.L_2173 - .L_2172)
.L_2172:
        /*008c*/ 	.word	0x00000000
        /*0090*/ 	.short	0x0003
        /*0092*/ 	.short	0x0018
        /*0094*/ 	.byte	0x00, 0xf0, 0x21, 0x00


	//----- nvinfo : EIATTR_KPARAM_INFO
	.align		4
.L_2173:
        /*0098*/ 	.byte	0x04, 0x17
        /*009a*/ 	.short	(.L_2175 - .L_2174)
.L_2174:
        /*009c*/ 	.word	0x00000000
        /*00a0*/ 	.short	0x0002
        /*00a2*/ 	.short	0x0010
        /*00a4*/ 	.byte	0x00, 0xf0, 0x21, 0x00


	//----- nvinfo : EIATTR_KPARAM_INFO
	.align		4
.L_2175:
        /*00a8*/ 	.byte	0x04, 0x17
        /*00aa*/ 	.short	(.L_2177 - .L_2176)
.L_2176:
        /*00ac*/ 	.word	0x00000000
        /*00b0*/ 	.short	0x0001
        /*00b2*/ 	.short	0x0008
        /*00b4*/ 	.byte	0x00, 0xf0, 0x21, 0x00


	//----- nvinfo : EIATTR_KPARAM_INFO
	.align		4
.L_2177:
        /*00b8*/ 	.byte	0x04, 0x17
        /*00ba*/ 	.short	(.L_2179 - .L_2178)
.L_2178:
        /*00bc*/ 	.word	0x00000000
        /*00c0*/ 	.short	0x0000
        /*00c2*/ 	.short	0x0000
        /*00c4*/ 	.byte	0x00, 0xf0, 0x21, 0x00


	//----- nvinfo : EIATTR_SPARSE_MMA_MASK
	.align		4
.L_2179:
        /*00c8*/ 	.byte	0x03, 0x50
        /*00ca*/ 	.short	0x0000


	//----- nvinfo : EIATTR_MAXREG_COUNT
	.align		4
        /*00cc*/ 	.byte	0x03, 0x1b
        /*00ce*/ 	.short	0x00a8


	//----- nvinfo : EIATTR_NUM_BARRIERS
	.align		4
        /*00d0*/ 	.byte	0x02, 0x4c
        /*00d2*/ 	.byte	0x01
	.zero		1


	//----- nvinfo : EIATTR_MERCURY_ISA_VERSION
	.align		4
        /*00d4*/ 	.byte	0x03, 0x5f
        /*00d6*/ 	.short	0x0101


	//----- nvinfo : EIATTR_COOP_GROUP_MASK_REGIDS
	.align		4
        /*00d8*/ 	.byte	0x04, 0x29
        /*00da*/ 	.short	(.L_2181 - .L_2180)


	//   ....[0]....
.L_2180:
        /*00dc*/ 	.word	0xffffffff


	//   ....[1]....
        /*00e0*/ 	.word	0xffffffff


	//   ....[2]....
        /*00e4*/ 	.word	0xffffffff


	//   ....[3]....
        /*00e8*/ 	.word	0xffffffff


	//   ....[4]....
        /*00ec*/ 	.word	0xffffffff


	//   ....[5]....
        /*00f0*/ 	.word	0xffffffff


	//   ....[6]....
        /*00f4*/ 	.word	0xffffffff


	//   ....[7]....
        /*00f8*/ 	.word	0xffffffff


	//   ....[8]....
        /*00fc*/ 	.word	0xffffffff


	//   ....[9]....
        /*0100*/ 	.word	0xffffffff


	//   ....[10]....
        /*0104*/ 	.word	0xffffffff


	//   ....[11]....
        /*0108*/ 	.word	0xffffffff


	//   ....[12]....
        /*010c*/ 	.word	0xffffffff


	//   ....[13]....
        /*0110*/ 	.word	0xffffffff


	//   ....[14]....
        /*0114*/ 	.word	0x0500001c


	//   ....[15]....
        /*0118*/ 	.word	0x0500001b


	//   ....[16]....
        /*011c*/ 	.word	0x0500001d


	//   ....[17]....
        /*0120*/ 	.word	0x0500001e


	//   ....[18]....
        /*0124*/ 	.word	0x05000020


	//   ....[19]....
        /*0128*/ 	.word	0x0500001f


	//   ....[20]....
        /*012c*/ 	.word	0x05000021


	//   ....[21]....
        /*0130*/ 	.word	0x05000016


	//   ....[22]....
        /*0134*/ 	.word	0x05000020


	//   ....[23]....
        /*0138*/ 	.word	0x0500001f


	//   ....[24]....
        /*013c*/ 	.word	0x05000021


	//   ....[25]....
        /*0140*/ 	.word	0x05000026


	//   ....[26]....
        /*0144*/ 	.word	0x05000028


	//   ....[27]....
        /*0148*/ 	.word	0x05000025


	//   ....[28]....
        /*014c*/ 	.word	0x05000027


	//   ....[29]....
        /*0150*/ 	.word	0x0500001a


	//   ....[30]....
        /*0154*/ 	.word	0x05000020


	//   ....[31]....
        /*0158*/ 	.word	0x0500001f


	//   ....[32]....
        /*015c*/ 	.word	0x05000021


	//   ....[33]....
        /*0160*/ 	.word	0x05000026


	//   ....[34]....
        /*0164*/ 	.word	0x05000028


	//   ....[35]....
        /*0168*/ 	.word	0x05000025


	//   ....[36]....
        /*016c*/ 	.word	0x05000027


	//   ....[37]....
        /*0170*/ 	.word	0x0500001a


	//   ....[38]....
        /*0174*/ 	.word	0x0500001b


	//   ....[39]....
        /*0178*/ 	.word	0x0500002e


	//   ....[40]....
        /*017c*/ 	.word	0x0500001c


	//   ....[41]....
        /*0180*/ 	.word	0x0500001e


	//   ....[42]....
        /*0184*/ 	.word	0x05000032


	//   ....[43]....
        /*0188*/ 	.word	0x05000030


	//   ....[44]....
        /*018c*/ 	.word	0x0500001c


	//   ....[45]....
        /*0190*/ 	.word	0x0500001e


	//   ....[46]....
        /*0194*/ 	.word	0x0500002b


	//   ....[47]....
        /*0198*/ 	.word	0x0500001b


	//   ....[48]....
        /*019c*/ 	.word	0x0500001f


	//   ....[49]....
        /*01a0*/ 	.word	0x0500002f


	//   ....[50]....
        /*01a4*/ 	.word	0x0500002d


	//   ....[51]....
        /*01a8*/ 	.word	0x05000030


	//   ....[52]....
        /*01ac*/ 	.word	0x05000017


	//   ....[53]....
        /*01b0*/ 	.word	0x05000032


	//   ....[54]....
        /*01b4*/ 	.word	0x05000027


	//   ....[55]....
        /*01b8*/ 	.word	0x05000018


	//   ....[56]....
        /*01bc*/ 	.word	0x05000030


	//   ....[57]....
        /*01c0*/ 	.word	0x05000034


	//   ....[58]....
        /*01c4*/ 	.word	0x0500002a


	//   ....[59]....
        /*01c8*/ 	.word	0x05000029


	//   ....[60]....
        /*01cc*/ 	.word	0x0500001f


	//   ....[61]....
        /*01d0*/ 	.word	0x0500001c


	//   ....[62]....
        /*01d4*/ 	.word	0x0500001e


	//   ....[63]....
        /*01d8*/ 	.word	0x0500001d


	//   ....[64]....
        /*01dc*/ 	.word	0x05000021


	//   ....[65]....
        /*01e0*/ 	.word	0x0500002a


	//   ....[66]....
        /*01e4*/ 	.word	0x0500002e


	//   ....[67]....
        /*01e8*/ 	.word	0x0500002c


	//   ....[68]....
        /*01ec*/ 	.word	0x0500001e


	//   ....[69]....
        /*01f0*/ 	.word	0x0500001a


	//   ....[70]....
        /*01f4*/ 	.word	0x0500002d


	//   ....[71]....
        /*01f8*/ 	.word	0x0500002d


	//   ....[72]....
        /*01fc*/ 	.word	0x0500002d


	//   ....[73]....
        /*0200*/ 	.word	0x0500002d


	//   ....[74]....
        /*0204*/ 	.word	0x0500002d


	//   ....[75]....
        /*0208*/ 	.word	0x0500002d


	//   ....[76]....
        /*020c*/ 	.word	0x0500002d


	//   ....[77]....
        /*0210*/ 	.word	0x0500002d


	//   ....[78]....
        /*0214*/ 	.word	0x0500002d


	//   ....[79]....
        /*0218*/ 	.word	0x0500002d


	//   ....[80]....
        /*021c*/ 	.word	0x0500002d


	//   ....[81]....
        /*0220*/ 	.word	0x0500002d


	//   ....[82]....
        /*0224*/ 	.word	0x0500002d


	//   ....[83]....
        /*0228*/ 	.word	0x0500002d


	//   ....[84]....
        /*022c*/ 	.word	0x0500002d


	//   ....[85]....
        /*0230*/ 	.word	0x0500002d


	//   ....[86]....
        /*0234*/ 	.word	0x0500002d


	//   ....[87]....
        /*0238*/ 	.word	0x0500002d


	//   ....[88]....
        /*023c*/ 	.word	0x0500002d


	//   ....[89]....
        /*0240*/ 	.word	0x0500002d


	//   ....[90]....
        /*0244*/ 	.word	0x0500002d


	//   ....[91]....
        /*0248*/ 	.word	0x0500002d


	//   ....[92]....
        /*024c*/ 	.word	0x0500002d


	//   ....[93]....
        /*0250*/ 	.word	0x0500002d


	//   ....[94]....
        /*0254*/ 	.word	0x0500002d


	//   ....[95]....
        /*0258*/ 	.word	0x0500002d


	//   ....[96]....
        /*025c*/ 	.word	0x0500002d


	//   ....[97]....
        /*0260*/ 	.word	0x0500002d


	//   ....[98]....
        /*0264*/ 	.word	0x0500002d


	//   ....[99]....
        /*0268*/ 	.word	0x0500002d


	//   ....[100]....
        /*026c*/ 	.word	0x0500002d


	//   ....[101]....
        /*0270*/ 	.word	0x0500002d


	//   ....[102]....
        /*0274*/ 	.word	0x0500002d


	//   ....[103]....
        /*0278*/ 	.word	0x0500002d


	//   ....[104]....
        /*027c*/ 	.word	0x0500002d


	//   ....[105]....
        /*0280*/ 	.word	0x0500002d


	//   ....[106]....
        /*0284*/ 	.word	0x0500002d


	//   ....[107]....
        /*0288*/ 	.word	0x0500002d


	//   ....[108]....
        /*028c*/ 	.word	0x0500002d


	//   ....[109]....
        /*0290*/ 	.word	0x0500002d


	//   ....[110]....
        /*0294*/ 	.word	0x0500002d


	//   ....[111]....
        /*0298*/ 	.word	0x0500002d


	//   ....[112]....
        /*029c*/ 	.word	0x0500002d


	//   ....[113]....
        /*02a0*/ 	.word	0x0500002d


	//   ....[114]....
        /*02a4*/ 	.word	0x0500002d


	//   ....[115]....
        /*02a8*/ 	.word	0x0500002d


	//   ....[116]....
        /*02ac*/ 	.word	0x0500002d


	//   ....[117]....
        /*02b0*/ 	.word	0x0500002d


	//   ....[118]....
        /*02b4*/ 	.word	0x0500002d


	//   ....[119]....
        /*02b8*/ 	.word	0x0500002d


	//   ....[120]....
        /*02bc*/ 	.word	0x0500002d


	//   ....[121]....
        /*02c0*/ 	.word	0x0500002d


	//   ....[122]....
        /*02c4*/ 	.word	0x0500002d


	//   ....[123]....
        /*02c8*/ 	.word	0x0500002d


	//   ....[124]....
        /*02cc*/ 	.word	0x0500002d


	//   ....[125]....
        /*02d0*/ 	.word	0x0500002d


	//----- nvinfo : EIATTR_COOP_GROUP_INSTR_OFFSETS
	.align		4
.L_2181:
        /*02d4*/ 	.byte	0x04, 0x28
        /*02d6*/ 	.short	(.L_2183 - .L_2182)


	//   ....[0]....
.L_2182:
        /*02d8*/ 	.word	0x00003a30


	//   ....[1]....
        /*02dc*/ 	.word	0x00003a70


	//   ....[2]....
        /*02e0*/ 	.word	0x00003ab0


	//   ....[3]....
        /*02e4*/ 	.word	0x00003ac0


	//   ....[4]....
        /*02e8*/ 	.word	0x00003fe0


	//   ....[5]....
        /*02ec*/ 	.word	0x00003ff0


	//   ....[6]....
        /*02f0*/ 	.word	0x00004020


	//   ....[7]....
        /*02f4*/ 	.word	0x00004030


	//   ....[8]....
        /*02f8*/ 	.word	0x00004060


	//   ....[9]....
        /*02fc*/ 	.word	0x00004070


	//   ....[10]....
        /*0300*/ 	.word	0x000040c0


	//   ....[11]....
        /*0304*/ 	.word	0x000040d0


	//   ....[12]....
        /*0308*/ 	.word	0x00004110


	//   ....[13]....
        /*030c*/ 	.word	0x00004130


	//   ....[14]....
        /*0310*/ 	.word	0x00005d80


	//   ....[15]....
        /*0314*/ 	.word	0x00005db0


	//   ....[16]....
        /*0318*/ 	.word	0x00005e00


	//   ....[17]....
        /*031c*/ 	.word	0x00005e20


	//   ....[18]....
        /*0320*/ 	.word	0x00005e50


	//   ....[19]....
        /*0324*/ 	.word	0x00005e60


	//   ....[20]....
        /*0328*/ 	.word	0x00005e90


	//   ....[21]....
        /*032c*/ 	.word	0x00005ea0


	//   ....[22]....
        /*0330*/ 	.word	0x00006040


	//   ....[23]....
        /*0334*/ 	.word	0x00006070


	//   ....[24]....
        /*0338*/ 	.word	0x000060c0


	//   ....[25]....
        /*033c*/ 	.word	0x000060e0


	//   ....[26]....
        /*0340*/ 	.word	0x00006110


	//   ....[27]....
        /*0344*/ 	.word	0x00006120


	//   ....[28]....
        /*0348*/ 	.word	0x00006150


	//   ....[29]....
        /*034c*/ 	.word	0x00006160


	//   ....[30]....
        /*0350*/ 	.word	0x000062e0


	//   ....[31]....
        /*0354*/ 	.word	0x00006310


	//   ....[32]....
        /*0358*/ 	.word	0x00006360


	//   ....[33]....
        /*035c*/ 	.word	0x00006380


	//   ....[34]....
        /*0360*/ 	.word	0x000063b0


	//   ....[35]....
        /*0364*/ 	.word	0x000063c0


	//   ....[36]....
        /*0368*/ 	.word	0x000063f0


	//   ....[37]....
        /*036c*/ 	.word	0x00006400


	//   ....[38]....
        /*0370*/ 	.word	0x00006700


	//   ....[39]....
        /*0374*/ 	.word	0x00006800


	//   ....[40]....
        /*0378*/ 	.word	0x00006820


	//   ....[41]....
        /*037c*/ 	.word	0x00006840


	//   ....[42]....
        /*0380*/ 	.word	0x00006870


	//   ....[43]....
        /*0384*/ 	.word	0x00006880


	//   ....[44]....
        /*0388*/ 	.word	0x000068b0


	//   ....[45]....
        /*038c*/ 	.word	0x000068d0


	//   ....[46]....
        /*0390*/ 	.word	0x000068f0


	//   ....[47]....
        /*0394*/ 	.word	0x00006910


	//   ....[48]....
        /*0398*/ 	.word	0x00006930


	//   ....[49]....
        /*039c*/ 	.word	0x00006950


	//   ....[50]....
        /*03a0*/ 	.word	0x00006970


	//   ....[51]....
        /*03a4*/ 	.word	0x00006990


	//   ....[52]....
        /*03a8*/ 	.word	0x000069d0


	//   ....[53]....
        /*03ac*/ 	.word	0x00006a00


	//   ....[54]....
        /*03b0*/ 	.word	0x00006a20


	//   ....[55]....
        /*03b4*/ 	.word	0x00006a50


	//   ....[56]....
        /*03b8*/ 	.word	0x00006a70


	//   ....[57]....
        /*03bc*/ 	.word	0x00006aa0


	//   ....[58]....
        /*03c0*/ 	.word	0x00006ab0


	//   ....[59]....
        /*03c4*/ 	.word	0x00006ac0


	//   ....[60]....
        /*03c8*/ 	.word	0x00006b10


	//   ....[61]....
        /*03cc*/ 	.word	0x00006b60


	//   ....[62]....
        /*03d0*/ 	.word	0x00006b80


	//   ....[63]....
        /*03d4*/ 	.word	0x00006bc0


	//   ....[64]....
        /*03d8*/ 	.word	0x00006c00


	//   ....[65]....
        /*03dc*/ 	.word	0x00006c10


	//   ....[66]....
        /*03e0*/ 	.word	0x00006c20


	//   ....[67]....
        /*03e4*/ 	.word	0x00006c40


	//   ....[68]....
        /*03e8*/ 	.word	0x00006db0


	//   ....[69]....
        /*03ec*/ 	.word	0x00006e10


	//   ....[70]....
        /*03f0*/ 	.word	0x00006f40


	//   ....[71]....
        /*03f4*/ 	.word	0x00006f90


	//   ....[72]....
        /*03f8*/ 	.word	0x00007000


	//   ....[73]....
        /*03fc*/ 	.word	0x00007060


	//   ....[74]....
        /*0400*/ 	.word	0x000070d0


	//   ....[75]....
        /*0404*/ 	.word	0x00007130


	//   ....[76]....
        /*0408*/ 	.word	0x000071a0


	//   ....[77]....
        /*040c*/ 	.word	0x00007200


	//   ....[78]....
        /*0410*/ 	.word	0x000072b0


	//   ....[79]....
        /*0414*/ 	.word	0x00007340


	//   ....[80]....
        /*0418*/ 	.word	0x000073b0


	//   ....[81]....
        /*041c*/ 	.word	0x00007410


	//   ....[82]....
        /*0420*/ 	.word	0x00007480


	//   ....[83]....
        /*0424*/ 	.word	0x000074e0


	//   ....[84]....
        /*0428*/ 	.word	0x00007550


	//   ....[85]....
        /*042c*/ 	.word	0x000075b0


	//   ....[86]....
        /*0430*/ 	.word	0x00007660


	//   ....[87]....
        /*0434*/ 	.word	0x000076f0


	//   ....[88]....
        /*0438*/ 	.word	0x00007760


	//   ....[89]....
        /*043c*/ 	.word	0x000077c0


	//   ....[90]....
        /*0440*/ 	.word	0x00007830


	//   ....[91]....
        /*0444*/ 	.word	0x00007890


	//   ....[92]....
        /*0448*/ 	.word	0x00007900


	//   ....[93]....
        /*044c*/ 	.word	0x00007960


	//   ....[94]....
        /*0450*/ 	.word	0x00007a10


	//   ....[95]....
        /*0454*/ 	.word	0x00007ad0


	//   ....[96]....
        /*0458*/ 	.word	0x00007c00


	//   ....[97]....
        /*045c*/ 	.word	0x00007c60


	//   ....[98]....
        /*0460*/ 	.word	0x00007cf0


	//   ....[99]....
        /*0464*/ 	.word	0x00007d50


	//   ....[100]....
        /*0468*/ 	.word	0x00007dd0


	//   ....[101]....
        /*046c*/ 	.word	0x00007e80


	//   ....[102]....
        /*0470*/ 	.word	0x00007f00


	//   ....[103]....
        /*0474*/ 	.word	0x00007f80


	//   ....[104]....
        /*0478*/ 	.word	0x00007ff0


	//   ....[105]....
        /*047c*/ 	.word	0x00008050


	//   ....[106]....
        /*0480*/ 	.word	0x000080c0


	//   ....[107]....
        /*0484*/ 	.word	0x00008120


	//   ....[108]....
        /*0488*/ 	.word	0x000081f0


	//   ....[109]....
        /*048c*/ 	.word	0x00008260


	//   ....[110]....
        /*0490*/ 	.word	0x00008320


	//   ....[111]....
        /*0494*/ 	.word	0x00008450


	//   ....[112]....
        /*0498*/ 	.word	0x000084c0


	//   ....[113]....
        /*049c*/ 	.word	0x00008520


	//   ....[114]....
        /*04a0*/ 	.word	0x00008590


	//   ....[115]....
        /*04a4*/ 	.word	0x000085f0


	//   ....[116]....
        /*04a8*/ 	.word	0x00008660


	//   ....[117]....
        /*04ac*/ 	.word	0x000086c0


	//   ....[118]....
        /*04b0*/ 	.word	0x00008750


	//   ....[119]....
        /*04b4*/ 	.word	0x000087d0


	//   ....[120]....
        /*04b8*/ 	.word	0x00008840


	//   ....[121]....
        /*04bc*/ 	.word	0x000088a0


	//   ....[122]....
        /*04c0*/ 	.word	0x00008910


	//   ....[123]....
        /*04c4*/ 	.word	0x00008970


	//   ....[124]....
        /*04c8*/ 	.word	0x000089e0


	//   ....[125]....
        /*04cc*/ 	.word	0x00008a40


	//----- nvinfo : EIATTR_EXIT_INSTR_OFFSETS
	.align		4
.L_2183:
        /*04d0*/ 	.byte	0x04, 0x1c
        /*04d2*/ 	.short	(.L_2185 - .L_2184)


	//   ....[0]....
.L_2184:
        /*04d4*/ 	.word	0x00004d70


	//   ....[1]....
        /*04d8*/ 	.word	0x00006ee0


	//----- nvinfo : EIATTR_MAX_THREADS
	.align		4
.L_2185:
        /*04dc*/ 	.byte	0x04, 0x05
        /*04de*/ 	.short	(.L_2187 - .L_2186)
.L_2186:
        /*04e0*/ 	.word	0x00000140
        /*04e4*/ 	.word	0x00000001
        /*04e8*/ 	.word	0x00000001


	//----- nvinfo : EIATTR_CRS_STACK_SIZE
	.align		4
.L_2187:
        /*04ec*/ 	.byte	0x04, 0x1e
        /*04ee*/ 	.short	(.L_2189 - .L_2188)
.L_2188:
        /*04f0*/ 	.word	0x00000000


	//----- nvinfo : EIATTR_CBANK_PARAM_SIZE
	.align		4
.L_2189:
        /*04f4*/ 	.byte	0x03, 0x19
        /*04f6*/ 	.short	0x0060


	//----- nvinfo : EIATTR_PARAM_CBANK
	.align		4
        /*04f8*/ 	.byte	0x04, 0x0a
        /*04fa*/ 	.short	(.L_2191 - .L_2190)
	.align		4
.L_2190:
        /*04fc*/ 	.word	index@(.nv.constant0._ZN13group_norm_v218gn_bwd_cuda_kernelI6__halfLi320ELi1ELi16ELi40ELi1024ELb1ELb1ELi32ELi320ELi320ELi4ELb1ELi4ELb0ELb0ELNS_15WgradSyncMethodE3ENS_16CompileConditionILi900EEEEEvPT_S6_S6_PKS5_S8_S8_S8_PKfflPfPj)
        /*0500*/ 	.short	0x0210
        /*0502*/ 	.short	0x0060


	//----- nvinfo : EIATTR_SW_WAR
	.align		4
.L_2191:
        /*0504*/ 	.byte	0x04, 0x36
        /*0506*/ 	.short	(.L_2193 - .L_2192)
.L_2192:
        /*0508*/ 	.word	0x00000008
.L_2193:


//--------------------- .nv.info._ZN13group_norm_v218gn_bwd_cuda_kernelI6__halfLi320ELi1ELi16ELi40ELi1024ELb1ELb1ELi64ELi320ELi320ELi4ELb1ELi8ELb0ELb0ELNS_15WgradSyncMethodE3ENS_16CompileConditionILi900EEEEEvPT_S6_S6_PKS5_S8_S8_S8_PKfflPfPj --------------------------
	.section	.nv.info._ZN13group_norm_v218gn_bwd_cuda_kernelI6__halfLi320ELi1ELi16ELi40ELi1024ELb1ELb1ELi64ELi320ELi320ELi4ELb1ELi8ELb0ELb0ELNS_15WgradSyncMethodE3ENS_16CompileConditionILi900EEEEEvPT_S6_S6_PKS5_S8_S8_S8_PKfflPfPj,"",@"SHT_CUDA_INFO"
	.sectionflags	@""
	.align	4


	//----- nvinfo : EIATTR_CUDA_API_VERSION
	.align		4
        /*0000*/ 	.byte	0x04, 0x37
        /*0002*/ 	.short	(.L_2195 - .L_2194)
.L_2194:
        /*0004*/ 	.word	0x00000082


	//----- nvinfo : EIATTR_KPARAM_INFO
	.align		4
.L_2195:
        /*0008*/ 	.byte	0x04, 0x17
        /*000a*/ 	.short	(.L_2197 - .L_2196)
.L_2196:
        /*000c*/ 	.word	0x00000000
        /*0010*/ 	.short	0x000b
        /*0012*/ 	.short	0x0058
        /*0014*/ 	.byte	0x00, 0xf0, 0x21, 0x00


	//----- nvinfo : EIATTR_KPARAM_INFO
	.align		4
.L_2197:
        /*0018*/ 	.byte	0x04, 0x17
        /*001a*/ 	.short	(.L_2199 - .L_2198)
.L_2198:
        /*001c*/ 	.word	0x00000000
        /*0020*/ 	.short	0x000a
        /*0022*/ 	.short	0x0050
        /*0024*/ 	.byte	0x00, 0xf0, 0x21, 0x00


	//----- nvinfo : EIATTR_KPARAM_INFO
	.align		4
.L_2199:
        /*0028*/ 	.byte	0x04, 0x17
        /*002a*/ 	.short	(.L_2201 - .L_2200)
.L_2200:
        /*002c*/ 	.word	0x00000000
        /*0030*/ 	.short	0x0009
        /*0032*/ 	.short	0x0048
        /*0034*/ 	.byte	0x00, 0xf0, 0x21, 0x00


	//----- nvinfo : EIATTR_KPARAM_INFO
	.align		4
.L_2201:
        /*0038*/ 	.byte	0x04, 0x17
        /*003a*/ 	.short	(.L_2203 - .L_2202)
.L_2202:
        /*003c*/ 	.word	0x00000000
        /*0040*/ 	.short	0x0008
        /*0042*/ 	.short	0x0040
        /*0044*/ 	.byte	0x00, 0xf0, 0x11, 0x00


	//----- nvinfo : EIATTR_KPARAM_INFO
	.align		4
.L_2203:
        /*0048*/ 	.byte	0x04, 0x17
        /*004a*/ 	.short	(.L_2205 - .L_2204)
.L_2204:
        /*004c*/ 	.word	0x00000000
        /*0050*/ 	.short	0x0007
        /*0052*/ 	.short	0x0038
        /*0054*/ 	.byte	0x00, 0xf0, 0x21, 0x00


	//----- nvinfo : EIATTR_KPARAM_INFO
	.align		4
.L_2205:
        /*0058*/ 	.byte	0x04, 0x17
        /*005a*/ 	.short	(.L_2207 - .L_2206)
.L_2206:
        /*005c*/ 	.word	0x00000000
        /*0060*/ 	.short	0x0006
        /*0062*/ 	.short	0x0030
        /*0064*/ 	.byte	0x00, 0xf0, 0x21, 0x00


	//----- nvinfo : EIATTR_KPARAM_INFO
	.align		4
.L_2207:
        /*0068*/ 	.byte	0x04, 0x17
        /*006a*/ 	.short	(.L_2209 - .L_2208)
.L_2208:
        /*006c*/ 	.word	0x00000000
        /*0070*/ 	.short	0x0005
        /*0072*/ 	.short	0x0028
        /*0074*/ 	.byte	0x00, 0xf0, 0x21, 0x00


	//----- nvinfo : EIATTR_KPARAM_INFO
	.align		4
.L_2209:
        /*0078*/ 	.byte	0x04, 0x17
        /*007a*/ 	.short	(.L_2211 - .L_2210)
.L_2210:
        /*007c*/ 	.word	0x00000000
        /*0080*/ 	.short	0x0004
        /*0082*/ 	.short	0x0020
        /*0084*/ 	.byte	0x00, 0xf0, 0x21, 0x00


	//----- nvinfo : EIATTR_KPARAM_INFO
	.align		4
.L_2211:
        /*0088*/ 	.byte	0x04, 0x17
        /*008a*/ 	.short	(.L_2213 - .L_2212)
.L_2212:
        /*008c*/ 	.word	0x00000000
        /*0090*/ 	.short	0x0003
        /*0092*/ 	.short	0x0018
        /*0094*/ 	.byte	0x00, 0xf0, 0x21, 0x00


	//----- nvinfo : EIATTR_KPARAM_INFO
	.align		4
.L_2213:
        /*0098*/ 	.byte	0x04, 0x17
        /*009a*/ 	.short	(.L_2215 - .L_2214)
.L_2214:
        /*009c*/ 	.word	0x00000000
        /*00a0*/ 	.short	0x0002
        /*00a2*/ 	.short	0x0010
        /*00a4*/ 	.byte	0x00, 0xf0, 0x21, 0x00


	//----- nvinfo : EIATTR_KPARAM_INFO
	.align		4
.L_2215:
        /*00a8*/ 	.byte	0x04, 0x17
        /*00aa*/ 	.short	(.L_2217 - .L_2216)
.L_2216:
        /*00ac*/ 	.word	0x00000000
        /*00b0*/ 	.short	0x0001
        /*00b2*/ 	.short	0x0008
        /*00b4*/ 	.byte	0x00, 0xf0, 0x21, 0x00


	//----- nvinfo : EIATTR_KPARAM_INFO
	.align		4
.L_2217:
        /*00b8*/ 	.byte	0x04, 0x17
        /*00ba*/ 	.short	(.L_2219 - .L_2218)
.L_2218:
        /*00bc*/ 	.word	0x00000000
        /*00c0*/ 	.short	0x0000
        /*00c2*/ 	.short	0x0000
        /*00c4*/ 	.byte	0x00, 0xf0, 0x21, 0x00


	//----- nvinfo : EIATTR_SPARSE_MMA_MASK
	.align		4
.L_2219:
        /*00c8*/ 	.byte	0x03, 0x50
        /*00ca*/ 	.short	0x0000


	//----- nvinfo : EIATTR_MAXREG_COUNT
	.align		4
        /*00cc*/ 	.byte	0x03, 0x1b
        /*00ce*/ 	.short	0x00a8


	//----- nvinfo : EIATTR_NUM_BARRIERS
	.align		4
        /*00d0*/ 	.byte	0x02, 0x4c
        /*00d2*/ 	.byte	0x01
	.zero		1


	//----- nvinfo : EIATTR_ANNOTATIONS
	.align		4
        /*00d4*/ 	.byte	0x04, 0x55
        /*00d6*/ 	.short	(.L_2221 - .L_2220)


	//   ....[0]....
.L_2220:
        /* <DEDUP_REMOVED lines=34> */


	//----- nvinfo : EIATTR_MERCURY_ISA_VERSION
	.align		4
.L_2221:
        /*02e8*/ 	.byte	0x03, 0x5f
        /*02ea*/ 	.short	0x0101


	//----- nvinfo : EIATTR_INT_WARP_WIDE_INSTR_OFFSETS
	.align		4
        /*02ec*/ 	.byte	0x04, 0x31
        /*02ee*/ 	.short	(.L_2223 - .L_2222)


	//   ....[0]....
.L_2222:
        /*02f0*/ 	.word	0x00006e00


	//----- nvinfo : EIATTR_COOP_GROUP_MASK_REGIDS
	.align		4
.L_2223:
        /*02f4*/ 	.byte	0x04, 0x29
        /*02f6*/ 	.short	(.L_2225 - .L_2224)


	//   ....[0]....
.L_2224:
        /*02f8*/ 	.word	0xffffffff


	//   ....[1]....
        /*02fc*/ 	.word	0xffffffff


	//   ....[2]....
        /*0300*/ 	.word	0xffffffff


	//   ....[3]....
        /*0304*/ 	.word	0xffffffff


	//   ....[4]....
        /*0308*/ 	.word	0xffffffff


	//   ....[5]....
        /*030c*/ 	.word	0xffffffff


	//   ....[6]....
        /*0310*/ 	.word	0xffffffff


	//   ....[7]....
        /*0314*/ 	.word	0xffffffff


	//   ....[8]....
        /*0318*/ 	.word	0xffffffff


	//   ....[9]....
        /*031c*/ 	.word	0xffffffff


	//   ....[10]....
        /*0320*/ 	.word	0xffffffff


	//   ....[11]....
        /*0324*/ 	.word	0xffffffff


	//   ....[12]....
        /*0328*/ 	.word	0x05000020


	//   ....[13]....
        /*032c*/ 	.word	0x0500001f


	//   ....[14]....
        /*0330*/ 	.word	0x05000021


	//   ....[15]....
        /*0334*/ 	.word	0x05000022


	//   ....[16]....
        /*0338*/ 	.word	0x05000024


	//   ....[17]....
        /*033c*/ 	.word	0x05000023


	//   ....[18]....
        /*0340*/ 	.word	0x05000025


	//   ....[19]....
        /*0344*/ 	.word	0x0500001a


	//   ....[20]....
        /*0348*/ 	.word	0x05000024


	//   ....[21]....
        /*034c*/ 	.word	0x05000023


	//   ....[22]....
        /*0350*/ 	.word	0x05000025


	//   ....[23]....
        /*0354*/ 	.word	0x0500002a


	//   ....[24]....
        /*0358*/ 	.word	0x0500002c


	//   ....[25]....
        /*035c*/ 	.word	0x05000029


	//   ....[26]....
        /*0360*/ 	.word	0x0500002b


	//   ....[27]....
        /*0364*/ 	.word	0x0500001e


	//   ....[28]....
        /*0368*/ 	.word	0x05000024


	//   ....[29]....
        /*036c*/ 	.word	0x05000023


	//   ....[30]....
        /*0370*/ 	.word	0x05000025


	//   ....[31]....
        /*0374*/ 	.word	0x0500002a


	//   ....[32]....
        /*0378*/ 	.word	0x0500002c


	//   ....[33]....
        /*037c*/ 	.word	0x05000029


	//   ....[34]....
        /*0380*/ 	.word	0x0500002b


	//   ....[35]....
        /*0384*/ 	.word	0x0500001e


	//   ....[36]....
        /*0388*/ 	.word	0x0500001e


	//   ....[37]....
        /*038c*/ 	.word	0x0500001f


	//   ....[38]....
        /*0390*/ 	.word	0x05000032


	//   ....[39]....
        /*0394*/ 	.word	0x05000021


	//   ....[40]....
        /*0398*/ 	.word	0x05000020


	//   ....[41]....
        /*039c*/ 	.word	0x05000031


	//   ....[42]....
        /*03a0*/ 	.word	0x0500001f


	//   ....[43]....
        /*03a4*/ 	.word	0x05000034


	//   ....[44]....
        /*03a8*/ 	.word	0x0500001e


	//   ....[45]....
        /*03ac*/ 	.word	0x05000031


	//   ....[46]....
        /*03b0*/ 	.word	0x05000020


	//   ....[47]....
        /*03b4*/ 	.word	0x05000021


	//   ....[48]....
        /*03b8*/ 	.word	0x05000030


	//   ....[49]....
        /*03bc*/ 	.word	0x05000033


	//   ....[50]....
        /*03c0*/ 	.word	0x0500001c


	//   ....[51]....
        /*03c4*/ 	.word	0x0500002d


	//   ....[52]....
        /*03c8*/ 	.word	0x0500001d


	//   ....[53]....
        /*03cc*/ 	.word	0x05000031


	//   ....[54]....
        /*03d0*/ 	.word	0x05000030


	//   ....[55]....
        /*03d4*/ 	.word	0x05000034


	//   ....[56]....
        /*03d8*/ 	.word	0x0500002b


	//   ....[57]....
        /*03dc*/ 	.word	0x0500002e


	//   ....[58]....
        /*03e0*/ 	.word	0x05000020


	//   ....[59]....
        /*03e4*/ 	.word	0x05000021


	//   ....[60]....
        /*03e8*/ 	.word	0x05000022


	//   ....[61]....
        /*03ec*/ 	.word	0x05000023


	//   ....[62]....
        /*03f0*/ 	.word	0x05000029


	//   ....[63]....
        /*03f4*/ 	.word	0x0500002b


	//   ....[64]....
        /*03f8*/ 	.word	0x05000030


	//   ....[65]....
        /*03fc*/ 	.word	0x0500002f


	//   ....[66]....
        /*0400*/ 	.word	0x05000022


	//   ....[67]....
        /*0404*/ 	.word	0x05000019


	//   ....[68]....
        /*0408*/ 	.word	0x05000033


	//   ....[69]....
        /*040c*/ 	.word	0x05000033


	//   ....[70]....
        /*0410*/ 	.word	0x05000033


	//   ....[71]....
        /*0414*/ 	.word	0x05000033


	//   ....[72]....
        /*0418*/ 	.word	0x05000033


	//   ....[73]....
        /*041c*/ 	.word	0x05000033


	//   ....[74]....
        /*0420*/ 	.word	0x05000033


	//   ....[75]....
        /*0424*/ 	.word	0x05000033


	//   ....[76]....
        /*0428*/ 	.word	0x05000033


	//   ....[77]....
        /*042c*/ 	.word	0x05000033


	//   ....[78]....
        /*0430*/ 	.word	0x05000033


	//   ....[79]....
        /*0434*/ 	.word	0x05000033


	//   ....[80]....
        /*0438*/ 	.word	0x05000033


	//   ....[81]....
        /*043c*/ 	.word	0x05000033


	//   ....[82]....
        /*0440*/ 	.word	0x05000033


	//   ....[83]....
        /*0444*/ 	.word	0x05000033


	//   ....[84]....
        /*0448*/ 	.word	0x05000033


	//   ....[85]....
        /*044c*/ 	.word	0x05000033


	//   ....[86]....
        /*0450*/ 	.word	0x05000033


	//   ....[87]....
        /*0454*/ 	.word	0x05000033


	//   ....[88]....
        /*0458*/ 	.word	0x05000033


	//   ....[89]....
        /*045c*/ 	.word	0x05000033


	//   ....[90]....
        /*0460*/ 	.word	0x05000033


	//   ....[91]....
        /*0464*/ 	.word	0x05000033


	//   ....[92]....
        /*0468*/ 	.word	0x05000033


	//   ....[93]....
        /*046c*/ 	.word	0x05000033


	//   ....[94]....
        /*0470*/ 	.word	0x05000033


	//   ....[95]....
        /*0474*/ 	.word	0x05000033


	//   ....[96]....
        /*0478*/ 	.word	0x05000033


	//   ....[97]....
        /*047c*/ 	.word	0x05000033


	//   ....[98]....
        /*0480*/ 	.word	0x05000033


	//   ....[99]....
        /*0484*/ 	.word	0x05000033


	//   ....[100]....
        /*0488*/ 	.word	0x05000033


	//   ....[101]....
        /*048c*/ 	.word	0x05000033


	//   ....[102]....
        /*0490*/ 	.word	0x05000033


	//   ....[103]....
        /*0494*/ 	.word	0x05000033


	//   ....[104]....
        /*0498*/ 	.word	0x05000033


	//   ....[105]....
        /*049c*/ 	.word	0x05000033


	//   ....[106]....
        /*04a0*/ 	.word	0x05000033


	//   ....[107]....
        /*04a4*/ 	.word	0x05000033


	//   ....[108]....
        /*04a8*/ 	.word	0x05000033


	//   ....[109]....
        /*04ac*/ 	.word	0x05000033


	//   ....[110]....
        /*04b0*/ 	.word	0x05000033


	//   ....[111]....
        /*04b4*/ 	.word	0x05000033


	//   ....[112]....
        /*04b8*/ 	.word	0x05000033


	//   ....[113]....
        /*04bc*/ 	.word	0x05000033


	//   ....[114]....
        /*04c0*/ 	.word	0x05000033


	//   ....[115]....
        /*04c4*/ 	.word	0x05000033


	//   ....[116]....
        /*04c8*/ 	.word	0x05000033


	//   ....[117]....
        /*04cc*/ 	.word	0x05000033


	//   ....[118]....
        /*04d0*/ 	.word	0x05000033


	//   ....[119]....
        /*04d4*/ 	.word	0x05000033


	//   ....[120]....
        /*04d8*/ 	.word	0x05000033


	//   ....[121]....
        /*04dc*/ 	.word	0x05000033


	//   ....[122]....
        /*04e0*/ 	.word	0x05000033


	//   ....[123]....
        /*04e4*/ 	.word	0x05000033


	//----- nvinfo : EIATTR_COOP_GROUP_INSTR_OFFSETS
	.align		4
.L_2225:
        /*04e8*/ 	.byte	0x04, 0x28
        /*04ea*/ 	.short	(.L_2227 - .L_2226)


	//   ....[0]....
.L_2226:
        /*04ec*/ 	.word	0x00006970


	//   ....[1]....
        /*04f0*/ 	.word	0x00006990


	//   ....[2]....
        /*04f4*/ 	.word	0x000069f0


	//   ....[3]....
        /*04f8*/ 	.word	0x00006a20


	//   ....[4]....
        /*04fc*/ 	.word	0x00006f50


	//   ....[5]....
        /*0500*/ 	.word	0x00006f70


	//   ....[6]....
        /*0504*/ 	.word	0x00006f90


	//   ....[7]....
        /*0508*/ 	.word	0x00006fb0


	//   ....[8]....
        /*050c*/ 	.word	0x00006fd0


	//   ....[9]....
        /*0510*/ 	.word	0x00006ff0


	//   ....[10]....
        /*0514*/ 	.word	0x00007010


	//   ....[11]....
        /*0518*/ 	.word	0x00007030


	//   ....[12]....
        /*051c*/ 	.word	0x000098e0


	//   ....[13]....
        /*0520*/ 	.word	0x00009910


	//   ....[14]....
        /*0524*/ 	.word	0x00009960


	//   ....[15]....
        /*0528*/ 	.word	0x00009980


	//   ....[16]....
        /*052c*/ 	.word	0x000099b0


	//   ....[17]....
        /*0530*/ 	.word	0x000099c0


	//   ....[18]....
        /*0534*/ 	.word	0x000099f0


	//   ....[19]....
        /*0538*/ 	.word	0x00009a00


	//   ....[20]....
        /*053c*/ 	.word	0x00009b90


	//   ....[21]....
        /*0540*/ 	.word	0x00009bc0


	//   ....[22]....
        /*0544*/ 	.word	0x00009c10


	//   ....[23]....
        /*0548*/ 	.word	0x00009c30


	//   ....[24]....
        /*054c*/ 	.word	0x00009c60


	//   ....[25]....
        /*0550*/ 	.word	0x00009c70


	//   ....[26]....
        /*0554*/ 	.word	0x00009ca0


	//   ....[27]....
        /*0558*/ 	.word	0x00009cb0


	//   ....[28]....
        /*055c*/ 	.word	0x00009df0


	//   ....[29]....
        /*0560*/ 	.word	0x00009e20


	//   ....[30]....
        /*0564*/ 	.word	0x00009e70


	//   ....[31]....
        /*0568*/ 	.word	0x00009e90


	//   ....[32]....
        /*056c*/ 	.word	0x00009ec0


	//   ....[33]....
        /*0570*/ 	.word	0x00009ed0


	//   ....[34]....
        /*0574*/ 	.word	0x00009f00


	//   ....[35]....
        /*0578*/ 	.word	0x00009f10


	//   ....[36]....
        /*057c*/ 	.word	0x0000a230


	//   ....[37]....
        /*0580*/ 	.word	0x0000a260


	//   ....[38]....
        /*0584*/ 	.word	0x0000a290


	//   ....[39]....
        /*0588*/ 	.word	0x0000a2e0


	//   ....[40]....
        /*058c*/ 	.word	0x0000a300


	//   ....[41]....
        /*0590*/ 	.word	0x0000a330


	//   ....[42]....
        /*0594*/ 	.word	0x0000a350


	//   ....[43]....
        /*0598*/ 	.word	0x0000a370


	//   ....[44]....
        /*059c*/ 	.word	0x0000a390


	//   ....[45]....
        /*05a0*/ 	.word	0x0000a3b0


	//   ....[46]....
        /*05a4*/ 	.word	0x0000a3d0


	//   ....[47]....
        /*05a8*/ 	.word	0x0000a3f0


	//   ....[48]....
        /*05ac*/ 	.word	0x0000a410


	//   ....[49]....
        /*05b0*/ 	.word	0x0000a440


	//   ....[50]....
        /*05b4*/ 	.word	0x0000a480


	//   ....[51]....
        /*05b8*/ 	.word	0x0000a4a0


	//   ....[52]....
        /*05bc*/ 	.word	0x0000a4c0


	//   ....[53]....
        /*05c0*/ 	.word	0x0000a4e0


	//   ....[54]....
        /*05c4*/ 	.word	0x0000a510


	//   ....[55]....
        /*05c8*/ 	.word	0x0000a540


	//   ....[56]....
        /*05cc*/ 	.word	0x0000a560


	//   ....[57]....
        /*05d0*/ 	.word	0x0000a580


	//   ....[58]....
        /*05d4*/ 	.word	0x0000a5a0


	//   ....[59]....
        /*05d8*/ 	.word	0x0000a5d0


	//   ....[60]....
        /*05dc*/ 	.word	0x0000a620


	//   ....[61]....
        /*05e0*/ 	.word	0x0000a650


	//   ....[62]....
        /*05e4*/ 	.word	0x0000a680


	//   ....[63]....
        /*05e8*/ 	.word	0x0000a6b0


	//   ....[64]....
        /*05ec*/ 	.word	0x0000a6e0


	//   ....[65]....
        /*05f0*/ 	.word	0x0000a710


	//   ....[66]....
        /*05f4*/ 	.word	0x0000a840


	//   ....[67]....
        /*05f8*/ 	.word	0x0000a890


	//   ....[68]....
        /*05fc*/ 	.word	0x0000a9c0


	//   ....[69]....
        /*0600*/ 	.word	0x0000aa10


	//   ....[70]....
        /*0604*/ 	.word	0x0000aa80


	//   ....[71]....
        /*0608*/ 	.word	0x0000aae0


	//   ....[72]....
        /*060c*/ 	.word	0x0000ab50


	//   ....[73]....
        /*0610*/ 	.word	0x0000abb0


	//   ....[74]....
        /*0614*/ 	.word	0x0000ac20


	//   ....[75]....
        /*0618*/ 	.word	0x0000ac80


	//   ....[76]....
        /*061c*/ 	.word	0x0000ad30


	//   ....[77]....
        /*0620*/ 	.word	0x0000adc0


	//   ....[78]....
        /*0624*/ 	.word	0x0000ae30


	//   ....[79]....
        /*0628*/ 	.word	0x0000ae90


	//   ....[80]....
        /*062c*/ 	.word	0x0000af00


	//   ....[81]....
        /*0630*/ 	.word	0x0000af60


	//   ....[82]....
        /*0634*/ 	.word	0x0000afd0


	//   ....[83]....
        /*0638*/ 	.word	0x0000b030


	//   ....[84]....
        /*063c*/ 	.word	0x0000b0e0


	//   ....[85]....
        /*0640*/ 	.word	0x0000b170


	//   ....[86]....
        /*0644*/ 	.word	0x0000b1e0


	//   ....[87]....
        /*0648*/ 	.word	0x0000b240


	//   ....[88]....
        /*064c*/ 	.word	0x0000b2b0


	//   ....[89]....
        /*0650*/ 	.word	0x0000b310


	//   ....[90]....
        /*0654*/ 	.word	0x0000b380


	//   ....[91]....
        /*0658*/ 	.word	0x0000b3e0


	//   ....[92]....
        /*065c*/ 	.word	0x0000b490


	//   ....[93]....
        /*0660*/ 	.word	0x0000b550


	//   ....[94]....
        /*0664*/ 	.word	0x0000b680


	//   ....[95]....
        /*0668*/ 	.word	0x0000b700


	//   ....[96]....
        /*066c*/ 	.word	0x0000b7b0


	//   ....[97]....
        /*0670*/ 	.word	0x0000b810


	//   ....[98]....
        /*0674*/ 	.word	0x0000b890


	//   ....[99]....
        /*0678*/ 	.word	0x0000b960


	//   ....[100]....
        /*067c*/ 	.word	0x0000b9e0


	//   ....[101]....
        /*0680*/ 	.word	0x0000ba80


	//   ....[102]....
        /*0684*/ 	.word	0x0000bb40


	//   ....[103]....
        /*0688*/ 	.word	0x0000bba0


	//   ....[104]....
        /*068c*/ 	.word	0x0000bc10


	//   ....[105]....
        /*0690*/ 	.word	0x0000bc70


	//   ....[106]....
        /*0694*/ 	.word	0x0000bce0


	//   ....[107]....
        /*0698*/ 	.word	0x0000bd40


	//   ....[108]....
        /*069c*/ 	.word	0x0000bdc0


	//   ....[109]....
        /*06a0*/ 	.word	0x0000be40


	//   ....[110]....
        /*06a4*/ 	.word	0x0000beb0


	//   ....[111]....
        /*06a8*/ 	.word	0x0000bf10


	//   ....[112]....
        /*06ac*/ 	.word	0x0000bf80


	//   ....[113]....
        /*06b0*/ 	.word	0x0000bfe0


	//   ....[114]....
        /*06b4*/ 	.word	0x0000c050


	//   ....[115]....
        /*06b8*/ 	.word	0x0000c0b0


	//   ....[116]....
        /*06bc*/ 	.word	0x0000c110


	//   ....[117]....
        /*06c0*/ 	.word	0x0000c180


	//   ....[118]....
        /*06c4*/ 	.word	0x0000c1f0


	//   ....[119]....
        /*06c8*/ 	.word	0x0000c250


	//   ....[120]....
        /*06cc*/ 	.word	0x0000c2c0


	//   ....[121]....
        /*06d0*/ 	.word	0x0000c320


	//   ....[122]....
        /*06d4*/ 	.word	0x0000c3e0


	//   ....[123]....
        /*06d8*/ 	.word	0x0000c470


	//----- nvinfo : EIATTR_EXIT_INSTR_OFFSETS
	.align		4
.L_2227:
        /*06dc*/ 	.byte	0x04, 0x1c
        /*06de*/ 	.short	(.L_2229 - .L_2228)


	//   ....[0]....
.L_2228:
        /*06e0*/ 	.word	0x000088b0


	//   ....[1]....
        /*06e4*/ 	.word	0x0000a960


	//----- nvinfo : EIATTR_MAX_THREADS
	.align		4
.L_2229:
        /*06e8*/ 	.byte	0x04, 0x05
        /*06ea*/ 	.short	(.L_2231 - .L_2230)
.L_2230:
        /*06ec*/ 	.word	0x00000140
        /*06f0*/ 	.word	0x00000001
        /*06f4*/ 	.word	0x00000001


	//----- nvinfo : EIATTR_CRS_STACK_SIZE
	.align		4
.L_2231:
        /*06f8*/ 	.byte	0x04, 0x1e
        /*06fa*/ 	.short	(.L_2233 - .L_2232)
.L_2232:
        /*06fc*/ 	.word	0x00000000


	//----- nvinfo : EIATTR_CBANK_PARAM_SIZE
	.align		4
.L_2233:
        /*0700*/ 	.byte	0x03, 0x19
        /*0702*/ 	.short	0x0060


	//----- nvinfo : EIATTR_PARAM_CBANK
	.align		4
        /*0704*/ 	.byte	0x04, 0x0a
        /*0706*/ 	.short	(.L_2235 - .L_2234)
	.align		4
.L_2234:
        /*0708*/ 	.word	index@(.nv.constant0._ZN13group_norm_v218gn_bwd_cuda_kernelI6__halfLi320ELi1ELi16ELi40ELi1024ELb1ELb1ELi64ELi320ELi320ELi4ELb1ELi8ELb0ELb0ELNS_15WgradSyncMethodE3ENS_16CompileConditionILi900EEEEEvPT_S6_S6_PKS5_S8_S8_S8_PKfflPfPj)
        /*070c*/ 	.short	0x0210
        /*070e*/ 	.short	0x0060


	//----- nvinfo : EIATTR_SW_WAR
	.align		4
.L_2235:
        /*0710*/ 	.byte	0x04, 0x36
        /*0712*/ 	.short	(.L_2237 - .L_2236)
.L_2236:
        /*0714*/ 	.word	0x00000008
.L_2237:


//--------------------- .nv.info._ZN13group_norm_v218gn_bwd_cuda_kernelI6__halfLi320ELi2ELi16ELi40ELi1024ELb1ELb1ELi32ELi320ELi320ELi4ELb1ELi8ELb0ELb0ELNS_15WgradSyncMethodE3ENS_16CompileConditionILi900EEEEEvPT_S6_S6_PKS5_S8_S8_S8_PKfflPfPj --------------------------
	.section	.nv.info._ZN13group_norm_v218gn_bwd_cuda_kernelI6__halfLi320ELi2ELi16ELi40ELi1024ELb1ELb1ELi32ELi320ELi320ELi4ELb1ELi8ELb0ELb0ELNS_15WgradSyncMethodE3ENS_16CompileConditionILi900EEEEEvPT_S6_S6_PKS5_S8_S8_S8_PKfflPfPj,"",@"SHT_CUDA_INFO"
	.sectionflags	@""
	.align	4


	//----- nvinfo : EIATTR_CUDA_API_VERSION
	.align		4
        /*0000*/ 	.byte	0x04, 0x37
        /*0002*/ 	.short	(.L_2239 - .L_2238)
.L_2238:
        /*0004*/ 	.word	0x00000082


	//----- nvinfo : EIATTR_KPARAM_INFO
	.align		4
.L_2239:
        /*0008*/ 	.byte	0x04, 0x17
        /*000a*/ 	.short	(.L_2241 - .L_2240)
.L_2240:
        /*000c*/ 	.word	0x00000000
        /*0010*/ 	.short	0x000b
        /*0012*/ 	.short	0x0058
        /*0014*/ 	.byte	0x00, 0xf0, 0x21, 0x00


	//----- nvinfo : EIATTR_KPARAM_INFO
	.align		4
.L_2241:
        /*0018*/ 	.byte	0x04, 0x17
        /*001a*/ 	.short	(.L_2243 - .L_2242)
.L_2242:
        /*001c*/ 	.word	0x00000000
        /*0020*/ 	.short	0x000a
        /*0022*/ 	.short	0x0050
        /*0024*/ 	.byte	0x00, 0xf0, 0x21, 0x00


	//----- nvinfo : EIATTR_KPARAM_INFO
	.align		4
.L_2243:
        /*0028*/ 	.byte	0x04, 0x17
        /*002a*/ 	.short	(.L_2245 - .L_2244)
.L_2244:
        /*002c*/ 	.word	0x00000000
        /*0030*/ 	.short	0x0009
        /*0032*/ 	.short	0x0048
        /*0034*/ 	.byte	0x00, 0xf0, 0x21, 0x00


	//----- nvinfo : EIATTR_KPARAM_INFO
	.align		4
.L_2245:
        /*0038*/ 	.byte	0x04, 0x17
        /*003a*/ 	.short	(.L_2247 - .L_2246)
.L_2246:
        /*003c*/ 	.word	0x00000000
        /*0040*/ 	.short	0x0008
        /*0042*/ 	.short	0x0040
        /*0044*/ 	.byte	0x00, 0xf0, 0x11, 0x00


	//----- nvinfo : EIATTR_KPARAM_INFO
	.align		4
.L_2247:
        /*0048*/ 	.byte	0x04, 0x17
        /*004a*/ 	.short	(.L_2249 - .L_2248)
.L_2248:
        /*004c*/ 	.word	0x00000000
        /*0050*/ 	.short	0x0007
        /*0052*/ 	.short	0x0038
        /*0054*/ 	.byte	0x00, 0xf0, 0x21, 0x00


	//----- nvinfo : EIATTR_KPARAM_INFO
	.align		4
.L_2249:
        /*0058*/ 	.byte	0x04, 0x17
        /*005a*/ 	.short	(.L_2251 - .L_2250)
.L_2250:
        /*005c*/ 	.word	0x00000000
        /*0060*/ 	.short	0x0006
        /*0062*/ 	.short	0x0030
        /*0064*/ 	.byte	0x00, 0xf0, 0x21, 0x00


	//----- nvinfo : EIATTR_KPARAM_INFO
	.align		4
.L_2251:
        /*0068*/ 	.byte	0x04, 0x17
        /*006a*/ 	.short	(.L_2253 - .L_2252)
.L_2252:
        /*006c*/ 	.word	0x00000000
        /*0070*/ 	.short	0x0005
        /*0072*/ 	.short	0x0028
        /*0074*/ 	.byte	0x00, 0xf0, 0x21, 0x00


	//----- nvinfo : EIATTR_KPARAM_INFO
	.align		4
.L_2253:
        /*0078*/ 	.byte	0x04, 0x17
        /*007a*/ 	.short	(.L_2255 - .L_2254)
.L_2254:
        /*007c*/ 	.word	0x00000000
        /*0080*/ 	.short	0x0004
        /*0082*/ 	.short	0x0020
        /*0084*/ 	.byte	0x00, 0xf0, 0x21, 0x00


	//----- nvinfo : EIATTR_KPARAM_INFO
	.align		4
.L_2255:
        /*0088*/ 	.byte	0x04, 0x17
        /*008a*/ 	.short	(.L_2257 - .L_2256)
.L_2256:
        /*008c*/ 	.word	0x00000000
        /*0090*/ 	.short	0x0003
        /*0092*/ 	.short	0x0018
        /*0094*/ 	.byte	0x00, 0xf0, 0x21, 0x00


	//----- nvinfo : EIATTR_KPARAM_INFO
	.align		4
.L_2257:
        /*0098*/ 	.byte	0x04, 0x17
        /*009a*/ 	.short	(.L_2259 - .L_2258)
.L_2258:
        /*009c*/ 	.word	0x00000000
        /*00a0*/ 	.short	0x0002
        /*00a2*/ 	.short	0x0010
        /*00a4*/ 	.byte	0x00, 0xf0, 0x21, 0x00


	//----- nvinfo : EIATTR_KPARAM_INFO
	.align		4
.L_2259:
        /*00a8*/ 	.byte	0x04, 0x17
        /*00aa*/ 	.short	(.L_2261 - .L_2260)
.L_2260:
        /*00ac*/ 	.word	0x00000000
        /*00b0*/ 	.short	0x0001
        /*00b2*/ 	.short	0x0008
        /*00b4*/ 	.byte	0x00, 0xf0, 0x21, 0x00


	//----- nvinfo : EIATTR_KPARAM_INFO
	.align		4
.L_2261:
        /*00b8*/ 	.byte	0x04, 0x17
        /*00ba*/ 	.short	(.L_2263 - .L_2262)
.L_2262:
        /*00bc*/ 	.word	0x00000000
        /*00c0*/ 	.short	0x0000
        /*00c2*/ 	.short	0x0000
        /*00c4*/ 	.byte	0x00, 0xf0, 0x21, 0x00


	//----- nvinfo : EIATTR_SPARSE_MMA_MASK
	.align		4
.L_2263:
        /*00c8*/ 	.byte	0x03, 0x50
        /*00ca*/ 	.short	0x0000


	//----- nvinfo : EIATTR_MAXREG_COUNT
	.align		4
        /*00cc*/ 	.byte	0x03, 0x1b
        /*00ce*/ 	.short	0x0060


	//----- nvinfo : EIATTR_NUM_BARRIERS
	.align		4
        /*00d0*/ 	.byte	0x02, 0x4c
        /*00d2*/ 	.byte	0x01
	.zero		1


	//----- nvinfo : EIATTR_ANNOTATIONS
	.align		4
        /*00d4*/ 	.byte	0x04, 0x55
        /*00d6*/ 	.short	(.L_2265 - .L_2264)


	//   ....[0]....
.L_2264:
        /* <DEDUP_REMOVED lines=20> */


	//----- nvinfo : EIATTR_MERCURY_ISA_VERSION
	.align		4
.L_2265:
        /*0208*/ 	.byte	0x03, 0x5f
        /*020a*/ 	.short	0x0101


	//----- nvinfo : EIATTR_COOP_GROUP_MASK_REGIDS
	.align		4
        /*020c*/ 	.byte	0x04, 0x29
        /*020e*/ 	.short	(.L_2267 - .L_2266)


	//   ....[0]....
.L_2266:
        /*0210*/ 	.word	0xffffffff


	//   ....[1]....
        /*0214*/ 	.word	0xffffffff


	//   ....[2]....
        /*0218*/ 	.word	0xffffffff


	//   ....[3]....
        /*021c*/ 	.word	0xffffffff


	//   ....[4]....
        /*0220*/ 	.word	0xffffffff


	//   ....[5]....
        /*0224*/ 	.word	0xffffffff


	//   ....[6]....
        /*0228*/ 	.word	0xffffffff


	//   ....[7]....
        /*022c*/ 	.word	0xffffffff


	//   ....[8]....
        /*0230*/ 	.word	0xffffffff


	//   ....[9]....
        /*0234*/ 	.word	0xffffffff


	//   ....[10]....
        /*0238*/ 	.word	0xffffffff


	//   ....[11]....
        /*023c*/ 	.word	0xffffffff


	//   ....[12]....
        /*0240*/ 	.word	0xffffffff


	//   ....[13]....
        /*0244*/ 	.word	0xffffffff


	//   ....[14]....
        /*0248*/ 	.word	0x0500000f


	//   ....[15]....
        /*024c*/ 	.word	0x05000016


	//   ....[16]....
        /*0250*/ 	.word	0x05000018


	//   ....[17]....
        /*0254*/ 	.word	0x05000011


	//   ....[18]....
        /*0258*/ 	.word	0x0500001d


	//   ....[19]....
        /*025c*/ 	.word	0x05000012


	//   ....[20]....
        /*0260*/ 	.word	0x05000016


	//   ....[21]....
        /*0264*/ 	.word	0x05000017


	//   ....[22]....
        /*0268*/ 	.word	0x05000016


	//   ....[23]....
        /*026c*/ 	.word	0x0500000f


	//   ....[24]....
        /*0270*/ 	.word	0x05000011


	//   ....[25]....
        /*0274*/ 	.word	0x05000018


	//   ....[26]....
        /*0278*/ 	.word	0x05000022


	//   ....[27]....
        /*027c*/ 	.word	0x05000021


	//   ....[28]....
        /*0280*/ 	.word	0x0500000f


	//   ....[29]....
        /*0284*/ 	.word	0x05000016


	//   ....[30]....
        /*0288*/ 	.word	0x05000016


	//   ....[31]....
        /*028c*/ 	.word	0x0500000f


	//   ....[32]....
        /*0290*/ 	.word	0x05000011


	//   ....[33]....
        /*0294*/ 	.word	0x05000018


	//   ....[34]....
        /*0298*/ 	.word	0x05000022


	//   ....[35]....
        /*029c*/ 	.word	0x05000021


	//   ....[36]....
        /*02a0*/ 	.word	0x0500000f


	//   ....[37]....
        /*02a4*/ 	.word	0x05000016


	//   ....[38]....
        /*02a8*/ 	.word	0x0500000f


	//   ....[39]....
        /*02ac*/ 	.word	0x05000016


	//   ....[40]....
        /*02b0*/ 	.word	0x05000022


	//   ....[41]....
        /*02b4*/ 	.word	0x05000018


	//   ....[42]....
        /*02b8*/ 	.word	0x0500001c


	//   ....[43]....
        /*02bc*/ 	.word	0x0500002e


	//   ....[44]....
        /*02c0*/ 	.word	0x05000024


	//   ....[45]....
        /*02c4*/ 	.word	0x05000017


	//   ....[46]....
        /*02c8*/ 	.word	0x05000016


	//   ....[47]....
        /*02cc*/ 	.word	0x0500001b


	//   ....[48]....
        /*02d0*/ 	.word	0x0500000f


	//   ....[49]....
        /*02d4*/ 	.word	0x05000011


	//   ....[50]....
        /*02d8*/ 	.word	0x05000029


	//   ....[51]....
        /*02dc*/ 	.word	0x05000023


	//   ....[52]....
        /*02e0*/ 	.word	0x0500002c


	//   ....[53]....
        /*02e4*/ 	.word	0x05000012


	//   ....[54]....
        /*02e8*/ 	.word	0x05000022


	//   ....[55]....
        /*02ec*/ 	.word	0x05000025


	//   ....[56]....
        /*02f0*/ 	.word	0x05000014


	//   ....[57]....
        /*02f4*/ 	.word	0x05000020


	//   ....[58]....
        /*02f8*/ 	.word	0x0500001e


	//   ....[59]....
        /*02fc*/ 	.word	0x0500001c


	//   ....[60]....
        /*0300*/ 	.word	0x05000027


	//   ....[61]....
        /*0304*/ 	.word	0x0500001b


	//   ....[62]....
        /*0308*/ 	.word	0x05000023


	//   ....[63]....
        /*030c*/ 	.word	0x05000024


	//   ....[64]....
        /*0310*/ 	.word	0x0500002a


	//   ....[65]....
        /*0314*/ 	.word	0x0500002b


	//   ....[66]....
        /*0318*/ 	.word	0x05000031


	//   ....[67]....
        /*031c*/ 	.word	0x05000033


	//   ....[68]....
        /*0320*/ 	.word	0x05000021


	//   ....[69]....
        /*0324*/ 	.word	0x05000011


	//   ....[70]....
        /*0328*/ 	.word	0x0500000f


	//   ....[71]....
        /*032c*/ 	.word	0x0500000f


	//   ....[72]....
        /*0330*/ 	.word	0x0500000f


	//   ....[73]....
        /*0334*/ 	.word	0x0500000f


	//   ....[74]....
        /*0338*/ 	.word	0x0500000f


	//   ....[75]....
        /*033c*/ 	.word	0x0500000f


	//   ....[76]....
        /*0340*/ 	.word	0x0500000f


	//   ....[77]....
        /*0344*/ 	.word	0x0500000f


	//   ....[78]....
        /*0348*/ 	.word	0x0500000f


	//   ....[79]....
        /*034c*/ 	.word	0x0500000f


	//   ....[80]....
        /*0350*/ 	.word	0x0500000f


	//   ....[81]....
        /*0354*/ 	.word	0x0500000f


	//   ....[82]....
        /*0358*/ 	.word	0x0500000f


	//   ....[83]....
        /*035c*/ 	.word	0x0500000f


	//   ....[84]....
        /*0360*/ 	.word	0x0500000f


	//   ....[85]....
        /*0364*/ 	.word	0x0500000f


	//   ....[86]....
        /*0368*/ 	.word	0x0500000f


	//   ....[87]....
        /*036c*/ 	.word	0x0500000f


	//   ....[88]....
        /*0370*/ 	.word	0x0500000f


	//   ....[89]....
        /*0374*/ 	.word	0x0500000f


	//   ....[90]....
        /*0378*/ 	.word	0x0500000f


	//   ....[91]....
        /*037c*/ 	.word	0x0500000f


	//   ....[92]....
        /*0380*/ 	.word	0x0500000f


	//   ....[93]....
        /*0384*/ 	.word	0x0500000f


	//   ....[94]....
        /*0388*/ 	.word	0x0500000f


	//   ....[95]....
        /*038c*/ 	.word	0x0500000f


	//   ....[96]....
        /*0390*/ 	.word	0x0500000f


	//   ....[97]....
        /*0394*/ 	.word	0x0500000f


	//   ....[98]....
        /*0398*/ 	.word	0x0500000f


	//   ....[99]....
        /*039c*/ 	.word	0x0500000f


	//   ....[100]....
        /*03a0*/ 	.word	0x0500000f


	//   ....[101]....
        /*03a4*/ 	.word	0x0500000f


	//   ....[102]....
        /*03a8*/ 	.word	0x0500000f


	//   ....[103]....
        /*03ac*/ 	.word	0x0500000f


	//   ....[104]....
        /*03b0*/ 	.word	0x0500000f


	//   ....[105]....
        /*03b4*/ 	.word	0x0500000f


	//   ....[106]....
        /*03b8*/ 	.word	0x0500000f


	//   ....[107]....
        /*03bc*/ 	.word	0x0500000f


	//   ....[108]....
        /*03c0*/ 	.word	0x0500000f


	//   ....[109]....
        /*03c4*/ 	.word	0x0500000f


	//   ....[110]....
        /*03c8*/ 	.word	0x0500000f


	//   ....[111]....
        /*03cc*/ 	.word	0x0500000f


	//   ....[112]....
        /*03d0*/ 	.word	0x0500000f


	//   ....[113]....
        /*03d4*/ 	.word	0x0500000f


	//   ....[114]....
        /*03d8*/ 	.word	0x0500000f


	//   ....[115]....
        /*03dc*/ 	.word	0x0500000f


	//   ....[116]....
        /*03e0*/ 	.word	0x0500000f


	//   ....[117]....
        /*03e4*/ 	.word	0x0500000f


	//   ....[118]....
        /*03e8*/ 	.word	0x0500000f


	//   ....[119]....
        /*03ec*/ 	.word	0x0500000f


	//   ....[120]....
        /*03f0*/ 	.word	0x0500000f


	//   ....[121]....
        /*03f4*/ 	.word	0x0500000f


	//   ....[122]....
        /*03f8*/ 	.word	0x0500000f


	//   ....[123]....
        /*03fc*/ 	.word	0x0500000f


	//   ....[124]....
        /*0400*/ 	.word	0x0500000f


	//   ....[125]....
        /*0404*/ 	.word	0x0500000f


	//----- nvinfo : EIATTR_COOP_GROUP_INSTR_OFFSETS
	.align		4
.L_2267:
        /*0408*/ 	.byte	0x04, 0x28
        /*040a*/ 	.short	(.L_2269 - .L_2268)


	//   ....[0]....
.L_2268:
        /*040c*/ 	.word	0x00003df0


	//   ....[1]....
        /*0410*/ 	.word	0x00003e10


	//   ....[2]....
        /*0414*/ 	.word	0x00003e50


	//   ....[3]....
        /*0418*/ 	.word	0x00003e60


	//   ....[4]....
        /*041c*/ 	.word	0x00004460


	//   ....[5]....
        /*0420*/ 	.word	0x00004480


	//   ....[6]....
        /*0424*/ 	.word	0x000044a0


	//   ....[7]....
        /*0428*/ 	.word	0x000044c0


	//   ....[8]....
        /*042c*/ 	.word	0x000044e0


	//   ....[9]....
        /*0430*/ 	.word	0x00004500


	//   ....[10]....
        /*0434*/ 	.word	0x00004520


	//   ....[11]....
        /*0438*/ 	.word	0x00004540


	//   ....[12]....
        /*043c*/ 	.word	0x00004560


	//   ....[13]....
        /*0440*/ 	.word	0x00004580


	//   ....[14]....
        /*0444*/ 	.word	0x00006260


	//   ....[15]....
        /*0448*/ 	.word	0x00006290


	//   ....[16]....
        /*044c*/ 	.word	0x000062e0


	//   ....[17]....
        /*0450*/ 	.word	0x000062f0


	//   ....[18]....
        /*0454*/ 	.word	0x00006320


	//   ....[19]....
        /*0458*/ 	.word	0x00006330


	//   ....[20]....
        /*045c*/ 	.word	0x00006360


	//   ....[21]....
        /*0460*/ 	.word	0x00006370


	//   ....[22]....
        /*0464*/ 	.word	0x00006540


	//   ....[23]....
        /*0468*/ 	.word	0x00006570


	//   ....[24]....
        /*046c*/ 	.word	0x000065b0


	//   ....[25]....
        /*0470*/ 	.word	0x000065c0


	//   ....[26]....
        /*0474*/ 	.word	0x000065f0


	//   ....[27]....
        /*0478*/ 	.word	0x00006600


	//   ....[28]....
        /*047c*/ 	.word	0x00006630


	//   ....[29]....
        /*0480*/ 	.word	0x00006640


	//   ....[30]....
        /*0484*/ 	.word	0x000067b0


	//   ....[31]....
        /*0488*/ 	.word	0x000067e0


	//   ....[32]....
        /*048c*/ 	.word	0x00006820


	//   ....[33]....
        /*0490*/ 	.word	0x00006830


	//   ....[34]....
        /*0494*/ 	.word	0x00006860


	//   ....[35]....
        /*0498*/ 	.word	0x00006870


	//   ....[36]....
        /*049c*/ 	.word	0x000068a0


	//   ....[37]....
        /*04a0*/ 	.word	0x000068b0


	//   ....[38]....
        /*04a4*/ 	.word	0x00006b80


	//   ....[39]....
        /*04a8*/ 	.word	0x00006bb0


	//   ....[40]....
        /*04ac*/ 	.word	0x00006cb0


	//   ....[41]....
        /*04b0*/ 	.word	0x00006cf0


	//   ....[42]....
        /*04b4*/ 	.word	0x00006d20


	//   ....[43]....
        /*04b8*/ 	.word	0x00006d50


	//   ....[44]....
        /*04bc*/ 	.word	0x00006d60


	//   ....[45]....
        /*04c0*/ 	.word	0x00006d80


	//   ....[46]....
        /*04c4*/ 	.word	0x00006dc0


	//   ....[47]....
        /*04c8*/ 	.word	0x00006df0


	//   ....[48]....
        /*04cc*/ 	.word	0x00006e20


	//   ....[49]....
        /*04d0*/ 	.word	0x00006e40


	//   ....[50]....
        /*04d4*/ 	.word	0x00006e60


	//   ....[51]....
        /*04d8*/ 	.word	0x00006e80


	//   ....[52]....
        /*04dc*/ 	.word	0x00006ea0


	//   ....[53]....
        /*04e0*/ 	.word	0x00006ed0


	//   ....[54]....
        /*04e4*/ 	.word	0x00006f20


	//   ....[55]....
        /*04e8*/ 	.word	0x00006f50


	//   ....[56]....
        /*04ec*/ 	.word	0x00006f70


	//   ....[57]....
        /*04f0*/ 	.word	0x00006f90


	//   ....[58]....
        /*04f4*/ 	.word	0x00006fc0


	//   ....[59]....
        /*04f8*/ 	.word	0x00006fe0


	//   ....[60]....
        /*04fc*/ 	.word	0x00006ff0


	//   ....[61]....
        /*0500*/ 	.word	0x00007010


	//   ....[62]....
        /*0504*/ 	.word	0x00007050


	//   ....[63]....
        /*0508*/ 	.word	0x00007080


	//   ....[64]....
        /*050c*/ 	.word	0x000070a0


	//   ....[65]....
        /*0510*/ 	.word	0x000070d0


	//   ....[66]....
        /*0514*/ 	.word	0x000070f0


	//   ....[67]....
        /*0518*/ 	.word	0x00007130


	//   ....[68]....
        /*051c*/ 	.word	0x000072d0


	//   ....[69]....
        /*0520*/ 	.word	0x00007320


	//   ....[70]....
        /*0524*/ 	.word	0x000074b0


	//   ....[71]....
        /*0528*/ 	.word	0x00007500


	//   ....[72]....
        /*052c*/ 	.word	0x00007570


	//   ....[73]....
        /*0530*/ 	.word	0x000075d0


	//   ....[74]....
        /*0534*/ 	.word	0x00007640


	//   ....[75]....
        /*0538*/ 	.word	0x000076a0


	//   ....[76]....
        /*053c*/ 	.word	0x00007710


	//   ....[77]....
        /*0540*/ 	.word	0x00007770


	//   ....[78]....
        /*0544*/ 	.word	0x00007810


	//   ....[79]....
        /*0548*/ 	.word	0x000078a0


	//   ....[80]....
        /*054c*/ 	.word	0x00007910


	//   ....[81]....
        /*0550*/ 	.word	0x00007970


	//   ....[82]....
        /*0554*/ 	.word	0x000079e0


	//   ....[83]....
        /*0558*/ 	.word	0x00007a40


	//   ....[84]....
        /*055c*/ 	.word	0x00007ab0


	//   ....[85]....
        /*0560*/ 	.word	0x00007b10


	//   ....[86]....
        /*0564*/ 	.word	0x00007bb0


	//   ....[87]....
        /*0568*/ 	.word	0x00007c40


	//   ....[88]....
        /*056c*/ 	.word	0x00007cb0


	//   ....[89]....
        /*0570*/ 	.word	0x00007d10


	//   ....[90]....
        /*0574*/ 	.word	0x00007d80


	//   ....[91]....
        /*0578*/ 	.word	0x00007de0


	//   ....[92]....
        /*057c*/ 	.word	0x00007e50


	//   ....[93]....
        /*0580*/ 	.word	0x00007eb0


	//   ....[94]....
        /*0584*/ 	.word	0x00007f50


	//   ....[95]....
        /*0588*/ 	.word	0x00008000


	//   ....[96]....
        /*058c*/ 	.word	0x00008110


	//   ....[97]....
        /*0590*/ 	.word	0x00008170


	//   ....[98]....
        /*0594*/ 	.word	0x00008200


	//   ....[99]....
        /*0598*/ 	.word	0x00008250


	//   ....[100]....
        /*059c*/ 	.word	0x000082e0


	//   ....[101]....
        /*05a0*/ 	.word	0x00008380


	//   ....[102]....
        /*05a4*/ 	.word	0x000083f0


	//   ....[103]....
        /*05a8*/ 	.word	0x00008460


	//   ....[104]....
        /*05ac*/ 	.word	0x000084d0


	//   ....[105]....
        /*05b0*/ 	.word	0x00008530


	//   ....[106]....
        /*05b4*/ 	.word	0x000085a0


	//   ....[107]....
        /*05b8*/ 	.word	0x00008600


	//   ....[108]....
        /*05bc*/ 	.word	0x00008680


	//   ....[109]....
        /*05c0*/ 	.word	0x000086e0


	//   ....[110]....
        /*05c4*/ 	.word	0x00008750


	//   ....[111]....
        /*05c8*/ 	.word	0x000087a0


	//   ....[112]....
        /*05cc*/ 	.word	0x00008810


	//   ....[113]....
        /*05d0*/ 	.word	0x00008870


	//   ....[114]....
        /*05d4*/ 	.word	0x00008910


	//   ....[115]....
        /*05d8*/ 	.word	0x000089a0


	//   ....[116]....
        /*05dc*/ 	.word	0x00008a20


	//   ....[117]....
        /*05e0*/ 	.word	0x00008ac0


	//   ....[118]....
        /*05e4*/ 	.word	0x00008b50


	//   ....[119]....
        /*05e8*/ 	.word	0x00008bb0


	//   ....[120]....
        /*05ec*/ 	.word	0x00008c20


	//   ....[121]....
        /*05f0*/ 	.word	0x00008c90


	//   ....[122]....
        /*05f4*/ 	.word	0x00008d60


	//   ....[123]....
        /*05f8*/ 	.word	0x00008e20


	//   ....[124]....
        /*05fc*/ 	.word	0x00008f50


	//   ....[125]....
        /*0600*/ 	.word	0x00008fd0


	//----- nvinfo : EIATTR_EXIT_INSTR_OFFSETS
	.align		4
.L_2269:
        /*0604*/ 	.byte	0x04, 0x1c
        /*0606*/ 	.short	(.L_2271 - .L_2270)


	//   ....[0]....
.L_2270:
        /*0608*/ 	.word	0x00005290


	//   ....[1]....
        /*060c*/ 	.word	0x00007450


	//----- nvinfo : EIATTR_MAX_THREADS
	.align		4
.L_2271:
        /*0610*/ 	.byte	0x04, 0x05
        /*0612*/ 	.short	(.L_2273 - .L_2272)
.L_2272:
        /*0614*/ 	.word	0x00000140
        /*0618*/ 	.word	0x00000001
        /*061c*/ 	.word	0x00000001


	//----- nvinfo : EIATTR_CRS_STACK_SIZE
	.align		4
.L_2273:
        /*0620*/ 	.byte	0x04, 0x1e
        /*0622*/ 	.short	(.L_2275 - .L_2274)
.L_2274:
        /*0624*/ 	.word	0x00000000


	//----- nvinfo : EIATTR_CBANK_PARAM_SIZE
	.align		4
.L_2275:
        /*0628*/ 	.byte	0x03, 0x19
        /*062a*/ 	.short	0x0060


	//----- nvinfo : EIATTR_PARAM_CBANK
	.align		4
        /*062c*/ 	.byte	0x04, 0x0a
        /*062e*/ 	.short	(.L_2277 - .L_2276)
	.align		4
.L_2276:
        /*0630*/ 	.word	index@(.nv.constant0._ZN13group_norm_v218gn_bwd_cuda_kernelI6__halfLi320ELi2ELi16ELi40ELi1024ELb1ELb1ELi32ELi320ELi320ELi4ELb1ELi8ELb0ELb0ELNS_15WgradSyncMethodE3ENS_16CompileConditionILi900EEEEEvPT_S6_S6_PKS5_S8_S8_S8_PKfflPfPj)
        /*0634*/ 	.short	0x0210
        /*0636*/ 	.short	0x0060


	//----- nvinfo : EIATTR_SW_WAR
	.align		4
.L_2277:
        /*0638*/ 	.byte	0x04, 0x36
        /*063a*/ 	.short	(.L_2279 - .L_2278)
.L_2278:
        /*063c*/ 	.word	0x00000008
.L_2279:


//--------------------- .nv.info._ZN13group_norm_v218gn_bwd_cuda_kernelI6__halfLi320ELi3ELi16ELi40ELi1024ELb1ELb1ELi32ELi320ELi320ELi4ELb1ELi10ELb0ELb0ELNS_15WgradSyncMethodE3ENS_16CompileConditionILi900EEEEEvPT_S6_S6_PKS5_S8_S8_S8_PKfflPfPj --------------------------
	.section	.nv.info._ZN13group_norm_v218gn_bwd_cuda_kernelI6__halfLi320ELi3ELi16ELi40ELi1024ELb1ELb1ELi32ELi320ELi320ELi4ELb1ELi10ELb0ELb0ELNS_15WgradSyncMethodE3ENS_16CompileConditionILi900EEEEEvPT_S6_S6_PKS5_S8_S8_S8_PKfflPfPj,"",@"SHT_CUDA_INFO"
	.sectionflags	@""
	.align	4


	//----- nvinfo : EIATTR_CUDA_API_VERSION
	.align		4
        /*0000*/ 	.byte	0x04, 0x37
        /*0002*/ 	.short	(.L_2281 - .L_2280)
.L_2280:
        /*0004*/ 	.word	0x00000082


	//----- nvinfo : EIATTR_KPARAM_INFO
	.align		4
.L_2281:
        /*0008*/ 	.byte	0x04, 0x17
        /*000a*/ 	.short	(.L_2283 - .L_2282)
.L_2282:
        /*000c*/ 	.word	0x00000000
        /*0010*/ 	.short	0x000b
        /*0012*/ 	.short	0x0058
        /*0014*/ 	.byte	0x00, 0xf0, 0x21, 0x00


	//----- nvinfo : EIATTR_KPARAM_INFO
	.align		4
.L_2283:
        /*0018*/ 	.byte	0x04, 0x17
        /*001a*/ 	.short	(.L_2285 - .L_2284)
.L_2284:
        /*001c*/ 	.word	0x00000000
        /*0020*/ 	.short	0x000a
        /*0022*/ 	.short	0x0050
        /*0024*/ 	.byte	0x00, 0xf0, 0x21, 0x00


	//----- nvinfo : EIATTR_KPARAM_INFO
	.align		4
.L_2285:
        /*0028*/ 	.byte	0x04, 0x17
        /*002a*/ 	.short	(.L_2287 - .L_2286)
.L_2286:
        /*002c*/ 	.word	0x00000000
        /*0030*/ 	.short	0x0009
        /*0032*/ 	.short	0x0048
        /*0034*/ 	.byte	0x00, 0xf0, 0x21, 0x00


	//----- nvinfo : EIATTR_KPARAM_INFO
	.align		4
.L_2287:
        /*0038*/ 	.byte	0x04, 0x17
        /*003a*/ 	.short	(.L_2289 - .L_2288)
.L_2288:
        /*003c*/ 	.word	0x00000000
        /*0040*/ 	.short	0x0008
        /*0042*/ 	.short	0x0040
        /*0044*/ 	.byte	0x00, 0xf0, 0x11, 0x00


	//----- nvinfo : EIATTR_KPARAM_INFO
	.align		4
.L_2289:
        /*0048*/ 	.byte	0x04, 0x17
        /*004a*/ 	.short	(.L_2291 - .L_2290)
.L_2290:
        /*004c*/ 	.word	0x00000000
        /*0050*/ 	.short	0x0007
        /*0052*/ 	.short	0x0038
        /*0054*/ 	.byte	0x00, 0xf0, 0x21, 0x00


	//----- nvinfo : EIATTR_KPARAM_INFO
	.align		4
.L_2291:
        /*0058*/ 	.byte	0x04, 0x17
        /*005a*/ 	.short	(.L_2293 - .L_2292)
.L_2292:
        /*005c*/ 	.word	0x00000000
        /*0060*/ 	.short	0x0006
        /*0062*/ 	.short	0x0030
        /*0064*/ 	.byte	0x00, 0xf0, 0x21, 0x00


	//----- nvinfo : EIATTR_KPARAM_INFO
	.align		4
.L_2293:
        /*0068*/ 	.byte	0x04, 0x17
        /*006a*/ 	.short	(.L_2295 - .L_2294)
.L_2294:
        /*006c*/ 	.word	0x00000000
        /*0070*/ 	.short	0x0005
        /*0072*/ 	.short	0x0028
        /*0074*/ 	.byte	0x00, 0xf0, 0x21, 0x00


	//----- nvinfo : EIATTR_KPARAM_INFO
	.align		4
.L_2295:
        /*0078*/ 	.byte	0x04, 0x17
        /*007a*/ 	.short	(.L_2297 - .L_2296)
.L_2296:
        /*007c*/ 	.word	0x00000000
        /*0080*/ 	.short	0x0004
        /*0082*/ 	.short	0x0020
        /*0084*/ 	.byte	0x00, 0xf0, 0x21, 0x00


	//----- nvinfo : EIATTR_KPARAM_INFO
	.align		4
.L_2297:
        /*0088*/ 	.byte	0x04, 0x17
        /*008a*/ 	.short	(.L_2299 - .L_2298)
.L_2298:
        /*008c*/ 	.word	0x00000000
        /*0090*/ 	.short	0x0003
        /*0092*/ 	.short	0x0018
        /*0094*/ 	.byte	0x00, 0xf0, 0x21, 0x00


	//----- nvinfo : EIATTR_KPARAM_INFO
	.align		4
.L_2299:
        /*0098*/ 	.byte	0x04, 0x17
        /*009a*/ 	.short	(.L_2301 - .L_2300)
.L_2300:
        /*009c*/ 	.word	0x00000000
        /*00a0*/ 	.short	0x0002
        /*00a2*/ 	.short	0x0010
        /*00a4*/ 	.byte	0x00, 0xf0, 0x21, 0x00


	//----- nvinfo : EIATTR_KPARAM_INFO
	.align		4
.L_2301:
        /*00a8*/ 	.byte	0x04, 0x17
        /*00aa*/ 	.short	(.L_2303 - .L_2302)
.L_2302:
        /*00ac*/ 	.word	0x00000000
        /*00b0*/ 	.short	0x0001
        /*00b2*/ 	.short	0x0008
        /*00b4*/ 	.byte	0x00, 0xf0, 0x21, 0x00


	//----- nvinfo : EIATTR_KPARAM_INFO
	.align		4
.L_2303:
        /*00b8*/ 	.byte	0x04, 0x17
        /*00ba*/ 	.short	(.L_2305 - .L_2304)
.L_2304:
        /*00bc*/ 	.word	0x00000000
        /*00c0*/ 	.short	0x0000
        /*00c2*/ 	.short	0x0000
        /*00c4*/ 	.byte	0x00, 0xf0, 0x21, 0x00


	//----- nvinfo : EIATTR_SPARSE_MMA_MASK
	.align		4
.L_2305:
        /*00c8*/ 	.byte	0x03, 0x50
        /*00ca*/ 	.short	0x0000


	//----- nvinfo : EIATTR_MAXREG_COUNT
	.align		4
        /*00cc*/ 	.byte	0x03, 0x1b
        /*00ce*/ 	.short	0x0040


	//----- nvinfo : EIATTR_NUM_BARRIERS
	.align		4
        /*00d0*/ 	.byte	0x02, 0x4c
        /*00d2*/ 	.byte	0x01
	.zero		1


	//----- nvinfo : EIATTR_ANNOTATIONS
	.align		4
        /*00d4*/ 	.byte	0x04, 0x55
        /*00d6*/ 	.short	(.L_2307 - .L_2306)


	//   ....[0]....
.L_2306:
        /* <DEDUP_REMOVED lines=98> */


	//----- nvinfo : EIATTR_MERCURY_ISA_VERSION
	.align		4
.L_2307:
        /*06e8*/ 	.byte	0x03, 0x5f
        /*06ea*/ 	.short	0x0101


	//----- nvinfo : EIATTR_COOP_GROUP_MASK_REGIDS
	.align		4
        /*06ec*/ 	.byte	0x04, 0x29
        /*06ee*/ 	.short	(.L_2309 - .L_2308)


	//   ....[0]....
.L_2308:
        /*06f0*/ 	.word	0xffffffff


	//   ....[1]....
        /*06f4*/ 	.word	0xffffffff


	//   ....[2]....
        /*06f8*/ 	.word	0xffffffff


	//   ....[3]....
        /*06fc*/ 	.word	0xffffffff


	//   ....[4]....
        /*0700*/ 	.word	0xffffffff


	//   ....[5]....
        /*0704*/ 	.word	0xffffffff


	//   ....[6]....
        /*0708*/ 	.word	0xffffffff


	//   ....[7]....
        /*070c*/ 	.word	0xffffffff


	//   ....[8]....
        /*0710*/ 	.word	0xffffffff


	//   ....[9]....
        /*0714*/ 	.word	0xffffffff


	//   ....[10]....
        /*0718*/ 	.word	0xffffffff


	//   ....[11]....
        /*071c*/ 	.word	0xffffffff


	//   ....[12]....
        /*0720*/ 	.word	0xffffffff


	//   ....[13]....
        /*0724*/ 	.word	0xffffffff


	//   ....[14]....
        /*0728*/ 	.word	0x05000015


	//   ....[15]....
        /*072c*/ 	.word	0x05000014


	//   ....[16]....
        /*0730*/ 	.word	0x05000016


	//   ....[17]....
        /*0734*/ 	.word	0x05000017


	//   ....[18]....
        /*0738*/ 	.word	0x05000019


	//   ....[19]....
        /*073c*/ 	.word	0x05000018


	//   ....[20]....
        /*0740*/ 	.word	0x0500001a


	//   ....[21]....
        /*0744*/ 	.word	0x0500000f


	//   ....[22]....
        /*0748*/ 	.word	0x05000019


	//   ....[23]....
        /*074c*/ 	.word	0x05000018


	//   ....[24]....
        /*0750*/ 	.word	0x0500001a


	//   ....[25]....
        /*0754*/ 	.word	0x0500001b


	//   ....[26]....
        /*0758*/ 	.word	0x0500001d


	//   ....[27]....
        /*075c*/ 	.word	0x0500001c


	//   ....[28]....
        /*0760*/ 	.word	0x05000020


	//   ....[29]....
        /*0764*/ 	.word	0x0500000f


	//   ....[30]....
        /*0768*/ 	.word	0x05000019


	//   ....[31]....
        /*076c*/ 	.word	0x05000018


	//   ....[32]....
        /*0770*/ 	.word	0x0500001a


	//   ....[33]....
        /*0774*/ 	.word	0x0500001b


	//   ....[34]....
        /*0778*/ 	.word	0x0500001d


	//   ....[35]....
        /*077c*/ 	.word	0x0500001c


	//   ....[36]....
        /*0780*/ 	.word	0x05000020


	//   ....[37]....
        /*0784*/ 	.word	0x0500000f


	//   ....[38]....
        /*0788*/ 	.word	0x05000011


	//   ....[39]....
        /*078c*/ 	.word	0x0500001b


	//   ....[40]....
        /*0790*/ 	.word	0x0500001d


	//   ....[41]....
        /*0794*/ 	.word	0x05000010


	//   ....[42]....
        /*0798*/ 	.word	0x05000023


	//   ....[43]....
        /*079c*/ 	.word	0x0500001e


	//   ....[44]....
        /*07a0*/ 	.word	0x05000026


	//   ....[45]....
        /*07a4*/ 	.word	0x05000025


	//   ....[46]....
        /*07a8*/ 	.word	0x0500001c


	//   ....[47]....
        /*07ac*/ 	.word	0x05000016


	//   ....[48]....
        /*07b0*/ 	.word	0x05000014


	//   ....[49]....
        /*07b4*/ 	.word	0x05000017


	//   ....[50]....
        /*07b8*/ 	.word	0x05000018


	//   ....[51]....
        /*07bc*/ 	.word	0x0500001a


	//   ....[52]....
        /*07c0*/ 	.word	0x0500001b


	//   ....[53]....
        /*07c4*/ 	.word	0x05000011


	//   ....[54]....
        /*07c8*/ 	.word	0x05000029


	//   ....[55]....
        /*07cc*/ 	.word	0x05000013


	//   ....[56]....
        /*07d0*/ 	.word	0x05000014


	//   ....[57]....
        /*07d4*/ 	.word	0x05000012


	//   ....[58]....
        /*07d8*/ 	.word	0x05000015


	//   ....[59]....
        /*07dc*/ 	.word	0x05000017


	//   ....[60]....
        /*07e0*/ 	.word	0x05000018


	//   ....[61]....
        /*07e4*/ 	.word	0x0500000e


	//   ....[62]....
        /*07e8*/ 	.word	0x0500002b


	//   ....[63]....
        /*07ec*/ 	.word	0x05000020


	//   ....[64]....
        /*07f0*/ 	.word	0x05000022


	//   ....[65]....
        /*07f4*/ 	.word	0x05000021


	//   ....[66]....
        /*07f8*/ 	.word	0x05000027


	//   ....[67]....
        /*07fc*/ 	.word	0x05000028


	//   ....[68]....
        /*0800*/ 	.word	0x05000023


	//   ....[69]....
        /*0804*/ 	.word	0x0500001e


	//   ....[70]....
        /*0808*/ 	.word	0x0500001a


	//   ....[71]....
        /*080c*/ 	.word	0x0500001a


	//   ....[72]....
        /*0810*/ 	.word	0x0500001a


	//   ....[73]....
        /*0814*/ 	.word	0x0500001a


	//   ....[74]....
        /*0818*/ 	.word	0x0500001a


	//   ....[75]....
        /*081c*/ 	.word	0x0500001a


	//   ....[76]....
        /*0820*/ 	.word	0x0500001a


	//   ....[77]....
        /*0824*/ 	.word	0x0500001a


	//   ....[78]....
        /*0828*/ 	.word	0x0500001a


	//   ....[79]....
        /*082c*/ 	.word	0x0500001a


	//   ....[80]....
        /*0830*/ 	.word	0x0500001a


	//   ....[81]....
        /*0834*/ 	.word	0x0500001a


	//   ....[82]....
        /*0838*/ 	.word	0x0500001a


	//   ....[83]....
        /*083c*/ 	.word	0x0500001a


	//   ....[84]....
        /*0840*/ 	.word	0x0500001a


	//   ....[85]....
        /*0844*/ 	.word	0x0500001a


	//   ....[86]....
        /*0848*/ 	.word	0x0500001a


	//   ....[87]....
        /*084c*/ 	.word	0x0500001a


	//   ....[88]....
        /*0850*/ 	.word	0x0500001a


	//   ....[89]....
        /*0854*/ 	.word	0x0500001a


	//   ....[90]....
        /*0858*/ 	.word	0x0500001a


	//   ....[91]....
        /*085c*/ 	.word	0x0500001a


	//   ....[92]....
        /*0860*/ 	.word	0x0500001a


	//   ....[93]....
        /*0864*/ 	.word	0x0500001a


	//   ....[94]....
        /*0868*/ 	.word	0x0500001a


	//   ....[95]....
        /*086c*/ 	.word	0x0500001a


	//   ....[96]....
        /*0870*/ 	.word	0x0500001a


	//   ....[97]....
        /*0874*/ 	.word	0x0500001a


	//   ....[98]....
        /*0878*/ 	.word	0x0500001a


	//   ....[99]....
        /*087c*/ 	.word	0x0500001a


	//   ....[100]....
        /*0880*/ 	.word	0x0500001a


	//   ....[101]....
        /*0884*/ 	.word	0x0500001a


	//   ....[102]....
        /*0888*/ 	.word	0x0500001a


	//   ....[103]....
        /*088c*/ 	.word	0x0500001a


	//   ....[104]....
        /*0890*/ 	.word	0x0500001a


	//   ....[105]....
        /*0894*/ 	.word	0x0500001a


	//   ....[106]....
        /*0898*/ 	.word	0x0500001a


	//   ....[107]....
        /*089c*/ 	.word	0x0500001a


	//   ....[108]....
        /*08a0*/ 	.word	0x0500001a


	//   ....[109]....
        /*08a4*/ 	.word	0x0500001a


	//   ....[110]....
        /*08a8*/ 	.word	0x0500001a


	//   ....[111]....
        /*08ac*/ 	.word	0x0500001a


	//   ....[112]....
        /*08b0*/ 	.word	0x0500001a


	//   ....[113]....
        /*08b4*/ 	.word	0x0500001a


	//   ....[114]....
        /*08b8*/ 	.word	0x0500001a


	//   ....[115]....
        /*08bc*/ 	.word	0x0500001a


	//   ....[116]....
        /*08c0*/ 	.word	0x0500001a


	//   ....[117]....
        /*08c4*/ 	.word	0x0500001a


	//   ....[118]....
        /*08c8*/ 	.word	0x0500001a


	//   ....[119]....
        /*08cc*/ 	.word	0x0500001a


	//   ....[120]....
        /*08d0*/ 	.word	0x0500001a


	//   ....[121]....
        /*08d4*/ 	.word	0x0500001a


	//   ....[122]....
        /*08d8*/ 	.word	0x0500001a


	//   ....[123]....
        /*08dc*/ 	.word	0x0500001a


	//   ....[124]....
        /*08e0*/ 	.word	0x0500001a


	//   ....[125]....
        /*08e4*/ 	.word	0x0500001a


	//----- nvinfo : EIATTR_COOP_GROUP_INSTR_OFFSETS
	.align		4
.L_2309:
        /*08e8*/ 	.byte	0x04, 0x28
        /*08ea*/ 	.short	(.L_2311 - .L_2310)


	//   ....[0]....
.L_2310:
        /*08ec*/ 	.word	0x00004520


	//   ....[1]....
        /*08f0*/ 	.word	0x00004540


	//   ....[2]....
        /*08f4*/ 	.word	0x00004580


	//   ....[3]....
        /*08f8*/ 	.word	0x00004590


	//   ....[4]....
        /*08fc*/ 	.word	0x00004c00


	//   ....[5]....
        /*0900*/ 	.word	0x00004c20


	//   ....[6]....
        /*0904*/ 	.word	0x00004c40


	//   ....[7]....
        /*0908*/ 	.word	0x00004c60


	//   ....[8]....
        /*090c*/ 	.word	0x00004c80


	//   ....[9]....
        /*0910*/ 	.word	0x00004ca0


	//   ....[10]....
        /*0914*/ 	.word	0x00004cc0


	//   ....[11]....
        /*0918*/ 	.word	0x00004ce0


	//   ....[12]....
        /*091c*/ 	.word	0x00004d00


	//   ....[13]....
        /*0920*/ 	.word	0x00004d20


	//   ....[14]....
        /*0924*/ 	.word	0x00006be0


	//   ....[15]....
        /*0928*/ 	.word	0x00006c10


	//   ....[16]....
        /*092c*/ 	.word	0x00006c60


	//   ....[17]....
        /*0930*/ 	.word	0x00006c80


	//   ....[18]....
        /*0934*/ 	.word	0x00006cb0


	//   ....[19]....
        /*0938*/ 	.word	0x00006cc0


	//   ....[20]....
        /*093c*/ 	.word	0x00006cf0


	//   ....[21]....
        /*0940*/ 	.word	0x00006d00


	//   ....[22]....
        /*0944*/ 	.word	0x00006ec0


	//   ....[23]....
        /*0948*/ 	.word	0x00006ef0


	//   ....[24]....
        /*094c*/ 	.word	0x00006f40


	//   ....[25]....
        /*0950*/ 	.word	0x00006f60


	//   ....[26]....
        /*0954*/ 	.word	0x00006f90


	//   ....[27]....
        /*0958*/ 	.word	0x00006fa0


	//   ....[28]....
        /*095c*/ 	.word	0x00006fd0


	//   ....[29]....
        /*0960*/ 	.word	0x00006fe0


	//   ....[30]....
        /*0964*/ 	.word	0x00007150


	//   ....[31]....
        /*0968*/ 	.word	0x00007180


	//   ....[32]....
        /*096c*/ 	.word	0x000071d0


	//   ....[33]....
        /*0970*/ 	.word	0x000071f0


	//   ....[34]....
        /*0974*/ 	.word	0x00007220


	//   ....[35]....
        /*0978*/ 	.word	0x00007230


	//   ....[36]....
        /*097c*/ 	.word	0x00007260


	//   ....[37]....
        /*0980*/ 	.word	0x00007270


	//   ....[38]....
        /*0984*/ 	.word	0x00007530


	//   ....[39]....
        /*0988*/ 	.word	0x00007560


	//   ....[40]....
        /*098c*/ 	.word	0x00007640


	//   ....[41]....
        /*0990*/ 	.word	0x00007680


	//   ....[42]....
        /*0994*/ 	.word	0x000076b0


	//   ....[43]....
        /*0998*/ 	.word	0x000076e0


	//   ....[44]....
        /*099c*/ 	.word	0x00007710


	//   ....[45]....
        /*09a0*/ 	.word	0x00007740


	//   ....[46]....
        /*09a4*/ 	.word	0x00007780


	//   ....[47]....
        /*09a8*/ 	.word	0x000077b0


	//   ....[48]....
        /*09ac*/ 	.word	0x00007850


	//   ....[49]....
        /*09b0*/ 	.word	0x00007870


	//   ....[50]....
        /*09b4*/ 	.word	0x000078a0


	//   ....[51]....
        /*09b8*/ 	.word	0x000078c0


	//   ....[52]....
        /*09bc*/ 	.word	0x000078e0


	//   ....[53]....
        /*09c0*/ 	.word	0x000078f0


	//   ....[54]....
        /*09c4*/ 	.word	0x00007920


	//   ....[55]....
        /*09c8*/ 	.word	0x00007950


	//   ....[56]....
        /*09cc*/ 	.word	0x00007990


	//   ....[57]....
        /*09d0*/ 	.word	0x000079b0


	//   ....[58]....
        /*09d4*/ 	.word	0x000079e0


	//   ....[59]....
        /*09d8*/ 	.word	0x00007a10


	//   ....[60]....
        /*09dc*/ 	.word	0x00007a20


	//   ....[61]....
        /*09e0*/ 	.word	0x00007a50


	//   ....[62]....
        /*09e4*/ 	.word	0x00007a80


	//   ....[63]....
        /*09e8*/ 	.word	0x00007ab0


	//   ....[64]....
        /*09ec*/ 	.word	0x00007ae0


	//   ....[65]....
        /*09f0*/ 	.word	0x00007b00


	//   ....[66]....
        /*09f4*/ 	.word	0x00007b30


	//   ....[67]....
        /*09f8*/ 	.word	0x00007b50


	//   ....[68]....
        /*09fc*/ 	.word	0x00007c10


	//   ....[69]....
        /*0a00*/ 	.word	0x00007d10


	//   ....[70]....
        /*0a04*/ 	.word	0x00007ec0


	//   ....[71]....
        /*0a08*/ 	.word	0x00007f10


	//   ....[72]....
        /*0a0c*/ 	.word	0x00007f80


	//   ....[73]....
        /*0a10*/ 	.word	0x00007fe0


	//   ....[74]....
        /*0a14*/ 	.word	0x00008050


	//   ....[75]....
        /*0a18*/ 	.word	0x000080b0


	//   ....[76]....
        /*0a1c*/ 	.word	0x00008120


	//   ....[77]....
        /*0a20*/ 	.word	0x00008180


	//   ....[78]....
        /*0a24*/ 	.word	0x00008220


	//   ....[79]....
        /*0a28*/ 	.word	0x000082b0


	//   ....[80]....
        /*0a2c*/ 	.word	0x00008320


	//   ....[81]....
        /*0a30*/ 	.word	0x00008380


	//   ....[82]....
        /*0a34*/ 	.word	0x000083f0


	//   ....[83]....
        /*0a38*/ 	.word	0x00008450


	//   ....[84]....
        /*0a3c*/ 	.word	0x000084c0


	//   ....[85]....
        /*0a40*/ 	.word	0x00008520


	//   ....[86]....
        /*0a44*/ 	.word	0x000085c0


	//   ....[87]....
        /*0a48*/ 	.word	0x00008650


	//   ....[88]....
        /*0a4c*/ 	.word	0x000086c0


	//   ....[89]....
        /*0a50*/ 	.word	0x00008720


	//   ....[90]....
        /*0a54*/ 	.word	0x00008790


	//   ....[91]....
        /*0a58*/ 	.word	0x000087f0


	//   ....[92]....
        /*0a5c*/ 	.word	0x00008860


	//   ....[93]....
        /*0a60*/ 	.word	0x000088c0


	//   ....[94]....
        /*0a64*/ 	.word	0x00008960


	//   ....[95]....
        /*0a68*/ 	.word	0x00008a10


	//   ....[96]....
        /*0a6c*/ 	.word	0x00008b20


	//   ....[97]....
        /*0a70*/ 	.word	0x00008b70


	//   ....[98]....
        /*0a74*/ 	.word	0x00008c40


	//   ....[99]....
        /*0a78*/ 	.word	0x00008cb0


	//   ....[100]....
        /*0a7c*/ 	.word	0x00008d40


	//   ....[101]....
        /*0a80*/ 	.word	0x00008d90


	//   ....[102]....
        /*0a84*/ 	.word	0x00008e00


	//   ....[103]....
        /*0a88*/ 	.word	0x00008e60


	//   ....[104]....
        /*0a8c*/ 	.word	0x00008ed0


	//   ....[105]....
        /*0a90*/ 	.word	0x00008f30


	//   ....[106]....
        /*0a94*/ 	.word	0x00008fa0


	//   ....[107]....
        /*0a98*/ 	.word	0x00009000


	//   ....[108]....
        /*0a9c*/ 	.word	0x00009080


	//   ....[109]....
        /*0aa0*/ 	.word	0x000090f0


	//   ....[110]....
        /*0aa4*/ 	.word	0x00009160


	//   ....[111]....
        /*0aa8*/ 	.word	0x000091c0


	//   ....[112]....
        /*0aac*/ 	.word	0x00009240


	//   ....[113]....
        /*0ab0*/ 	.word	0x000092c0


	//   ....[114]....
        /*0ab4*/ 	.word	0x00009360


	//   ....[115]....
        /*0ab8*/ 	.word	0x000093d0


	//   ....[116]....
        /*0abc*/ 	.word	0x00009460


	//   ....[117]....
        /*0ac0*/ 	.word	0x000094f0


	//   ....[118]....
        /*0ac4*/ 	.word	0x00009560


	//   ....[119]....
        /*0ac8*/ 	.word	0x000095c0


	//   ....[120]....
        /*0acc*/ 	.word	0x00009630


	//   ....[121]....
        /*0ad0*/ 	.word	0x000096b0


	//   ....[122]....
        /*0ad4*/ 	.word	0x00009770


	//   ....[123]....
        /*0ad8*/ 	.word	0x00009840


	//   ....[124]....
        /*0adc*/ 	.word	0x00009920


	//   ....[125]....
        /*0ae0*/ 	.word	0x000099d0


	//----- nvinfo : EIATTR_EXIT_INSTR_OFFSETS
	.align		4
.L_2311:
        /*0ae4*/ 	.byte	0x04, 0x1c
        /*0ae6*/ 	.short	(.L_2313 - .L_2312)


	//   ....[0]....
.L_2312:
        /*0ae8*/ 	.word	0x00005c20


	//   ....[1]....
        /*0aec*/ 	.word	0x00007e60


	//----- nvinfo : EIATTR_MAX_THREADS
	.align		4
.L_2313:
        /*0af0*/ 	.byte	0x04, 0x05
        /*0af2*/ 	.short	(.L_2315 - .L_2314)
.L_2314:
        /*0af4*/ 	.word	0x00000140
        /*0af8*/ 	.word	0x00000001
        /*0afc*/ 	.word	0x00000001


	//----- nvinfo : EIATTR_CRS_STACK_SIZE
	.align		4
.L_2315:
        /*0b00*/ 	.byte	0x04, 0x1e
        /*0b02*/ 	.short	(.L_2317 - .L_2316)
.L_2316:
        /*0b04*/ 	.word	0x00000000


	//----- nvinfo : EIATTR_CBANK_PARAM_SIZE
	.align		4
.L_2317:
        /*0b08*/ 	.byte	0x03, 0x19
        /*0b0a*/ 	.short	0x0060


	//----- nvinfo : EIATTR_PARAM_CBANK
	.align		4
        /*0b0c*/ 	.byte	0x04, 0x0a
        /*0b0e*/ 	.short	(.L_2319 - .L_2318)
	.align		4
.L_2318:
        /*0b10*/ 	.word	index@(.nv.constant0._ZN13group_norm_v218gn_bwd_cuda_kernelI6__halfLi320ELi3ELi16ELi40ELi1024ELb1ELb1ELi32ELi320ELi320ELi4ELb1ELi10ELb0ELb0ELNS_15WgradSyncMethodE3ENS_16CompileConditionILi900EEEEEvPT_S6_S6_PKS5_S8_S8_S8_PKfflPfPj)
        /*0b14*/ 	.short	0x0210
        /*0b16*/ 	.short	0x0060


	//----- nvinfo : EIATTR_SW_WAR
	.align		4
.L_2319:
        /*0b18*/ 	.byte	0x04, 0x36
        /*0b1a*/ 	.short	(.L_2321 - .L_2320)
.L_2320:
        /*0b1c*/ 	.word	0x00000008
.L_2321:


//--------------------- .nv.info._ZN13group_norm_v218gn_bwd_cuda_kernelI6__halfLi320ELi3ELi16ELi40ELi1024ELb1ELb1ELi32ELi320ELi320ELi4ELb1ELi12ELb0ELb0ELNS_15WgradSyncMethodE3ENS_16CompileConditionILi900EEEEEvPT_S6_S6_PKS5_S8_S8_S8_PKfflPfPj --------------------------
	.section	.nv.info._ZN13group_norm_v218gn_bwd_cuda_kernelI6__halfLi320ELi3ELi16ELi40ELi1024ELb1ELb1ELi32ELi320ELi320ELi4ELb1ELi12ELb0ELb0ELNS_15WgradSyncMethodE3ENS_16CompileConditionILi900EEEEEvPT_S6_S6_PKS5_S8_S8_S8_PKfflPfPj,"",@"SHT_CUDA_INFO"
	.sectionflags	@""
	.align	4


	//----- nvinfo : EIATTR_CUDA_API_VERSION
	.align		4
        /*0000*/ 	.byte	0x04, 0x37
        /*0002*/ 	.short	(.L_2323 - .L_2322)
.L_2322:
        /*0004*/ 	.word	0x00000082


	//----- nvinfo : EIATTR_KPARAM_INFO
	.align		4
.L_2323:
        /*0008*/ 	.byte	0x04, 0x17
        /*000a*/ 	.short	(.L_2325 - .L_2324)
.L_2324:
        /*000c*/ 	.word	0x00000000
        /*0010*/ 	.short	0x000b
        /*0012*/ 	.short	0x0058
        /*0014*/ 	.byte	0x00, 0xf0, 0x21, 0x00


	//----- nvinfo : EIATTR_KPARAM_INFO
	.align		4
.L_2325:
        /*0018*/ 	.byte	0x04, 0x17
        /*001a*/ 	.short	(.L_2327 - .L_2326)
.L_2326:
        /*001c*/ 	.word	0x00000000
        /*0020*/ 	.short	0x000a
        /*0022*/ 	.short	0x0050
        /*0024*/ 	.byte	0x00, 0xf0, 0x21, 0x00


	//----- nvinfo : EIATTR_KPARAM_INFO
	.align		4
.L_2327:
        /*0028*/ 	.byte	0x04, 0x17
        /*002a*/ 	.short	(.L_2329 - .L_2328)
.L_2328:
        /*002c*/ 	.word	0x00000000
        /*0030*/ 	.short	0x0009
        /*0032*/ 	.short	0x0048
        /*0034*/ 	.byte	0x00, 0xf0, 0x21, 0x00


	//----- nvinfo : EIATTR_KPARAM_INFO
	.align		4
.L_2329:
        /*0038*/ 	.byte	0x04, 0x17
        /*003a*/ 	.short	(.L_2331 - .L_2330)
.L_2330:
        /*003c*/ 	.word	0x00000000
        /*0040*/ 	.short	0x0008
        /*0042*/ 	.short	0x0040
        /*0044*/ 	.byte	0x00, 0xf0, 0x11, 0x00


	//----- nvinfo : EIATTR_KPARAM_INFO
	.align		4
.L_2331:
        /*0048*/ 	.byte	0x04, 0x17
        /*004a*/ 	.short	(.L_2333 - .L_2332)
.L_2332:
        /*004c*/ 	.word	0x00000000
        /*0050*/ 	.short	0x0007
        /*0052*/ 	.short	0x0038
        /*0054*/ 	.byte	0x00, 0xf0, 0x21, 0x00


	//----- nvinfo : EIATTR_KPARAM_INFO
	.align		4
.L_2333:
        /*0058*/ 	.byte	0x04, 0x17
        /*005a*/ 	.short	(.L_2335 - .L_2334)
.L_2334:
        /*005c*/ 	.word	0x00000000
        /*0060*/ 	.short	0x0006
        /*0062*/ 	.short	0x0030
        /*0064*/ 	.byte	0x00, 0xf0, 0x21, 0x00


	//----- nvinfo : EIATTR_KPARAM_INFO
	.align		4
.L_2335:
        /*0068*/ 	.byte	0x04, 0x17
        /*006a*/ 	.short	(.L_2337 - .L_2336)
.L_2336:
        /*006c*/ 	.word	0x00000000
        /*0070*/ 	.short	0x0005
        /*0072*/ 	.short	0x0028
        /*0074*/ 	.byte	0x00, 0xf0, 0x21, 0x00


	//----- nvinfo : EIATTR_KPARAM_INFO
	.align		4
.L_2337:
        /*0078*/ 	.byte	0x04, 0x17
        /*007a*/ 	.short	(.L_2339 - .L_2338)
.L_2338:
        /*007c*/ 	.word	0x00000000
        /*0080*/ 	.short	0x0004
        /*0082*/ 	.short	0x0020
        /*0084*/ 	.byte	0x00, 0xf0, 0x21, 0x00


	//----- nvinfo : EIATTR_KPARAM_INFO
	.align		4
.L_2339:
        /*0088*/ 	.byte	0x04, 0x17
        /*008a*/ 	.short	(.L_2341 - .L_2340)
.L_2340:
        /*008c*/ 	.word	0x00000000
        /*0090*/ 	.short	0x0003
        /*0092*/ 	.short	0x0018
        /*0094*/ 	.byte	0x00, 0xf0, 0x21, 0x00


	//----- nvinfo : EIATTR_KPARAM_INFO
	.align		4
.L_2341:
        /*0098*/ 	.byte	0x04, 0x17
        /*009a*/ 	.short	(.L_2343 - .L_2342)
.L_2342:
        /*009c*/ 	.word	0x00000000
        /*00a0*/ 	.short	0x0002
        /*00a2*/ 	.short	0x0010
        /*00a4*/ 	.byte	0x00, 0xf0, 0x21, 0x00


	//----- nvinfo : EIATTR_KPARAM_INFO
	.align		4
.L_2343:
        /*00a8*/ 	.byte	0x04, 0x17
        /*00aa*/ 	.short	(.L_2345 - .L_2344)
.L_2344:
        /*00ac*/ 	.word	0x00000000
        /*00b0*/ 	.short	0x0001
        /*00b2*/ 	.short	0x0008
        /*00b4*/ 	.byte	0x00, 0xf0, 0x21, 0x00


	//----- nvinfo : EIATTR_KPARAM_INFO
	.align		4
.L_2345:
        /*00b8*/ 	.byte	0x04, 0x17
        /*00ba*/ 	.short	(.L_2347 - .L_2346)
.L_2346:
        /*00bc*/ 	.word	0x00000000
        /*00c0*/ 	.short	0x0000
        /*00c2*/ 	.short	0x0000
        /*00c4*/ 	.byte	0x00, 0xf0, 0x21, 0x00


	//----- nvinfo : EIATTR_SPARSE_MMA_MASK
	.align		4
.L_2347:
        /*00c8*/ 	.byte	0x03, 0x50
        /*00ca*/ 	.short	0x0000


	//----- nvinfo : EIATTR_MAXREG_COUNT
	.align		4
        /*00cc*/ 	.byte	0x03, 0x1b
        /*00ce*/ 	.short	0x0040


	//----- nvinfo : EIATTR_NUM_BARRIERS
	.align		4
        /*00d0*/ 	.byte	0x02, 0x4c
        /*00d2*/ 	.byte	0x01
	.zero		1


	//----- nvinfo : EIATTR_ANNOTATIONS
	.align		4
        /*00d4*/ 	.byte	0x04, 0x55
        /*00d6*/ 	.short	(.L_2349 - .L_2348)


	//   ....[0]....
.L_2348:
        /* <DEDUP_REMOVED lines=98> */


	//----- nvinfo : EIATTR_MERCURY_ISA_VERSION
	.align		4
.L_2349:
        /*06e8*/ 	.byte	0x03, 0x5f
        /*06ea*/ 	.short	0x0101


	//----- nvinfo : EIATTR_COOP_GROUP_MASK_REGIDS
	.align		4
        /*06ec*/ 	.byte	0x04, 0x29
        /*06ee*/ 	.short	(.L_2351 - .L_2350)


	//   ....[0]....
.L_2350:
        /*06f0*/ 	.word	0xffffffff


	//   ....[1]....
        /*06f4*/ 	.word	0xffffffff


	//   ....[2]....
        /*06f8*/ 	.word	0xffffffff


	//   ....[3]....
        /*06fc*/ 	.word	0xffffffff


	//   ....[4]....
        /*0700*/ 	.word	0xffffffff


	//   ....[5]....
        /*0704*/ 	.word	0xffffffff


	//   ....[6]....
        /*0708*/ 	.word	0xffffffff


	//   ....[7]....
        /*070c*/ 	.word	0xffffffff


	//   ....[8]....
        /*0710*/ 	.word	0xffffffff


	//   ....[9]....
        /*0714*/ 	.word	0xffffffff


	//   ....[10]....
        /*0718*/ 	.word	0xffffffff


	//   ....[11]....
        /*071c*/ 	.word	0xffffffff


	//   ....[12]....
        /*0720*/ 	.word	0xffffffff


	//   ....[13]....
        /*0724*/ 	.word	0xffffffff


	//   ....[14]....
        /*0728*/ 	.word	0x05000015


	//   ....[15]....
        /*072c*/ 	.word	0x05000014


	//   ....[16]....
        /*0730*/ 	.word	0x05000016


	//   ....[17]....
        /*0734*/ 	.word	0x05000017


	//   ....[18]....
        /*0738*/ 	.word	0x05000019


	//   ....[19]....
        /*073c*/ 	.word	0x05000018


	//   ....[20]....
        /*0740*/ 	.word	0x0500001a


	//   ....[21]....
        /*0744*/ 	.word	0x0500000f


	//   ....[22]....
        /*0748*/ 	.word	0x05000019


	//   ....[23]....
        /*074c*/ 	.word	0x05000018


	//   ....[24]....
        /*0750*/ 	.word	0x0500001a


	//   ....[25]....
        /*0754*/ 	.word	0x0500001b


	//   ....[26]....
        /*0758*/ 	.word	0x0500001d


	//   ....[27]....
        /*075c*/ 	.word	0x0500001c


	//   ....[28]....
        /*0760*/ 	.word	0x05000020


	//   ....[29]....
        /*0764*/ 	.word	0x0500000f


	//   ....[30]....
        /*0768*/ 	.word	0x05000019


	//   ....[31]....
        /*076c*/ 	.word	0x05000018


	//   ....[32]....
        /*0770*/ 	.word	0x0500001a


	//   ....[33]....
        /*0774*/ 	.word	0x0500001b


	//   ....[34]....
        /*0778*/ 	.word	0x0500001d


	//   ....[35]....
        /*077c*/ 	.word	0x0500001c


	//   ....[36]....
        /*0780*/ 	.word	0x05000020


	//   ....[37]....
        /*0784*/ 	.word	0x0500000f


	//   ....[38]....
        /*0788*/ 	.word	0x05000011


	//   ....[39]....
        /*078c*/ 	.word	0x0500001b


	//   ....[40]....
        /*0790*/ 	.word	0x0500001d


	//   ....[41]....
        /*0794*/ 	.word	0x05000010


	//   ....[42]....
        /*0798*/ 	.word	0x05000023


	//   ....[43]....
        /*079c*/ 	.word	0x0500001e


	//   ....[44]....
        /*07a0*/ 	.word	0x05000026


	//   ....[45]....
        /*07a4*/ 	.word	0x05000025


	//   ....[46]....
        /*07a8*/ 	.word	0x0500001c


	//   ....[47]....
        /*07ac*/ 	.word	0x05000016


	//   ....[48]....
        /*07b0*/ 	.word	0x05000014


	//   ....[49]....
        /*07b4*/ 	.word	0x05000017


	//   ....[50]....
        /*07b8*/ 	.word	0x05000018


	//   ....[51]....
        /*07bc*/ 	.word	0x0500001a


	//   ....[52]....
        /*07c0*/ 	.word	0x0500001b


	//   ....[53]....
        /*07c4*/ 	.word	0x05000011


	//   ....[54]....
        /*07c8*/ 	.word	0x05000029


	//   ....[55]....
        /*07cc*/ 	.word	0x05000013


	//   ....[56]....
        /*07d0*/ 	.word	0x05000014


	//   ....[57]....
        /*07d4*/ 	.word	0x05000012


	//   ....[58]....
        /*07d8*/ 	.word	0x05000015


	//   ....[59]....
        /*07dc*/ 	.word	0x05000017


	//   ....[60]....
        /*07e0*/ 	.word	0x05000018


	//   ....[61]....
        /*07e4*/ 	.word	0x0500000e


	//   ....[62]....
        /*07e8*/ 	.word	0x0500002b


	//   ....[63]....
        /*07ec*/ 	.word	0x05000020


	//   ....[64]....
        /*07f0*/ 	.word	0x05000022


	//   ....[65]....
        /*07f4*/ 	.word	0x05000021


	//   ....[66]....
        /*07f8*/ 	.word	0x05000027


	//   ....[67]....
        /*07fc*/ 	.word	0x05000028


	//   ....[68]....
        /*0800*/ 	.word	0x05000023


	//   ....[69]....
        /*0804*/ 	.word	0x0500001e


	//   ....[70]....
        /*0808*/ 	.word	0x0500001a


	//   ....[71]....
        /*080c*/ 	.word	0x0500001a


	//   ....[72]....
        /*0810*/ 	.word	0x0500001a


	//   ....[73]....
        /*0814*/ 	.word	0x0500001a


	//   ....[74]....
        /*0818*/ 	.word	0x0500001a


	//   ....[75]....
        /*081c*/ 	.word	0x0500001a


	//   ....[76]....
        /*0820*/ 	.word	0x0500001a


	//   ....[77]....
        /*0824*/ 	.word	0x0500001a


	//   ....[78]....
        /*0828*/ 	.word	0x0500001a


	//   ....[79]....
        /*082c*/ 	.word	0x0500001a


	//   ....[80]....
        /*0830*/ 	.word	0x0500001a


	//   ....[81]....
        /*0834*/ 	.word	0x0500001a


	//   ....[82]....
        /*0838*/ 	.word	0x0500001a


	//   ....[83]....
        /*083c*/ 	.word	0x0500001a


	//   ....[84]....
        /*0840*/ 	.word	0x0500001a


	//   ....[85]....
        /*0844*/ 	.word	0x0500001a


	//   ....[86]....
        /*0848*/ 	.word	0x0500001a


	//   ....[87]....
        /*084c*/ 	.word	0x0500001a


	//   ....[88]....
        /*0850*/ 	.word	0x0500001a


	//   ....[89]....
        /*0854*/ 	.word	0x0500001a


	//   ....[90]....
        /*0858*/ 	.word	0x0500001a


	//   ....[91]....
        /*085c*/ 	.word	0x0500001a


	//   ....[92]....
        /*0860*/ 	.word	0x0500001a


	//   ....[93]....
        /*0864*/ 	.word	0x0500001a


	//   ....[94]....
        /*0868*/ 	.word	0x0500001a


	//   ....[95]....
        /*086c*/ 	.word	0x0500001a


	//   ....[96]....
        /*0870*/ 	.word	0x0500001a


	//   ....[97]....
        /*0874*/ 	.word	0x0500001a


	//   ....[98]....
        /*0878*/ 	.word	0x0500001a


	//   ....[99]....
        /*087c*/ 	.word	0x0500001a


	//   ....[100]....
        /*0880*/ 	.word	0x0500001a


	//   ....[101]....
        /*0884*/ 	.word	0x0500001a


	//   ....[102]....
        /*0888*/ 	.word	0x0500001a


	//   ....[103]....
        /*088c*/ 	.word	0x0500001a


	//   ....[104]....
        /*0890*/ 	.word	0x0500001a


	//   ....[105]....
        /*0894*/ 	.word	0x0500001a


	//   ....[106]....
        /*0898*/ 	.word	0x0500001a


	//   ....[107]....
        /*089c*/ 	.word	0x0500001a


	//   ....[108]....
        /*08a0*/ 	.word	0x0500001a


	//   ....[109]....
        /*08a4*/ 	.word	0x0500001a


	//   ....[110]....
        /*08a8*/ 	.word	0x0500001a


	//   ....[111]....
        /*08ac*/ 	.word	0x0500001a


	//   ....[112]....
        /*08b0*/ 	.word	0x0500001a


	//   ....[113]....
        /*08b4*/ 	.word	0x0500001a


	//   ....[114]....
        /*08b8*/ 	.word	0x0500001a


	//   ....[115]....
        /*08bc*/ 	.word	0x0500001a


	//   ....[116]....
        /*08c0*/ 	.word	0x0500001a


	//   ....[117]....
        /*08c4*/ 	.word	0x0500001a


	//   ....[118]....
        /*08c8*/ 	.word	0x0500001a


	//   ....[119]....
        /*08cc*/ 	.word	0x0500001a


	//   ....[120]....
        /*08d0*/ 	.word	0x0500001a


	//   ....[121]....
        /*08d4*/ 	.word	0x0500001a


	//   ....[122]....
        /*08d8*/ 	.word	0x0500001a


	//   ....[123]....
        /*08dc*/ 	.word	0x0500001a


	//   ....[124]....
        /*08e0*/ 	.word	0x0500001a


	//   ....[125]....
        /*08e4*/ 	.word	0x0500001a


	//----- nvinfo : EIATTR_COOP_GROUP_INSTR_OFFSETS
	.align		4
.L_2351:
        /*08e8*/ 	.byte	0x04, 0x28
        /*08ea*/ 	.short	(.L_2353 - .L_2352)


	//   ....[0]....
.L_2352:
        /*08ec*/ 	.word	0x00004520


	//   ....[1]....
        /*08f0*/ 	.word	0x00004540


	//   ....[2]....
        /*08f4*/ 	.word	0x00004580


	//   ....[3]....
        /*08f8*/ 	.word	0x00004590


	//   ....[4]....
        /*08fc*/ 	.word	0x00004c00


	//   ....[5]....
        /*0900*/ 	.word	0x00004c20


	//   ....[6]....
        /*0904*/ 	.word	0x00004c40


	//   ....[7]....
        /*0908*/ 	.word	0x00004c60


	//   ....[8]....
        /*090c*/ 	.word	0x00004c80


	//   ....[9]....
        /*0910*/ 	.word	0x00004ca0


	//   ....[10]....
        /*0914*/ 	.word	0x00004cc0


	//   ....[11]....
        /*0918*/ 	.word	0x00004ce0


	//   ....[12]....
        /*091c*/ 	.word	0x00004d00


	//   ....[13]....
        /*0920*/ 	.word	0x00004d20


	//   ....[14]....
        /*0924*/ 	.word	0x00006be0


	//   ....[15]....
        /*0928*/ 	.word	0x00006c10


	//   ....[16]....
        /*092c*/ 	.word	0x00006c60


	//   ....[17]....
        /*0930*/ 	.word	0x00006c80


	//   ....[18]....
        /*0934*/ 	.word	0x00006cb0


	//   ....[19]....
        /*0938*/ 	.word	0x00006cc0


	//   ....[20]....
        /*093c*/ 	.word	0x00006cf0


	//   ....[21]....
        /*0940*/ 	.word	0x00006d00


	//   ....[22]....
        /*0944*/ 	.word	0x00006ec0


	//   ....[23]....
        /*0948*/ 	.word	0x00006ef0


	//   ....[24]....
        /*094c*/ 	.word	0x00006f40


	//   ....[25]....
        /*0950*/ 	.word	0x00006f60


	//   ....[26]....
        /*0954*/ 	.word	0x00006f90


	//   ....[27]....
        /*0958*/ 	.word	0x00006fa0


	//   ....[28]....
        /*095c*/ 	.word	0x00006fd0


	//   ....[29]....
        /*0960*/ 	.word	0x00006fe0


	//   ....[30]....
        /*0964*/ 	.word	0x00007150


	//   ....[31]....
        /*0968*/ 	.word	0x00007180


	//   ....[32]....
        /*096c*/ 	.word	0x000071d0


	//   ....[33]....
        /*0970*/ 	.word	0x000071f0


	//   ....[34]....
        /*0974*/ 	.word	0x00007220


	//   ....[35]....
        /*0978*/ 	.word	0x00007230


	//   ....[36]....
        /*097c*/ 	.word	0x00007260


	//   ....[37]....
        /*0980*/ 	.word	0x00007270


	//   ....[38]....
        /*0984*/ 	.word	0x00007530


	//   ....[39]....
        /*0988*/ 	.word	0x00007560


	//   ....[40]....
        /*098c*/ 	.word	0x00007640


	//   ....[41]....
        /*0990*/ 	.word	0x00007680


	//   ....[42]....
        /*0994*/ 	.word	0x000076b0


	//   ....[43]....
        /*0998*/ 	.word	0x000076e0


	//   ....[44]....
        /*099c*/ 	.word	0x00007710


	//   ....[45]....
        /*09a0*/ 	.word	0x00007740


	//   ....[46]....
        /*09a4*/ 	.word	0x00007780


	//   ....[47]....
        /*09a8*/ 	.word	0x000077b0


	//   ....[48]....
        /*09ac*/ 	.word	0x00007850


	//   ....[49]....
        /*09b0*/ 	.word	0x00007870


	//   ....[50]....
        /*09b4*/ 	.word	0x000078a0


	//   ....[51]....
        /*09b8*/ 	.word	0x000078c0


	//   ....[52]....
        /*09bc*/ 	.word	0x000078e0


	//   ....[53]....
        /*09c0*/ 	.word	0x000078f0


	//   ....[54]....
        /*09c4*/ 	.word	0x00007920


	//   ....[55]....
        /*09c8*/ 	.word	0x00007950


	//   ....[56]....
        /*09cc*/ 	.word	0x00007990


	//   ....[57]....
        /*09d0*/ 	.word	0x000079b0


	//   ....[58]....
        /*09d4*/ 	.word	0x000079e0


	//   ....[59]....
        /*09d8*/ 	.word	0x00007a10


	//   ....[60]....
        /*09dc*/ 	.word	0x00007a20


	//   ....[61]....
        /*09e0*/ 	.word	0x00007a50


	//   ....[62]....
        /*09e4*/ 	.word	0x00007a80


	//   ....[63]....
        /*09e8*/ 	.word	0x00007ab0


	//   ....[64]....
        /*09ec*/ 	.word	0x00007ae0


	//   ....[65]....
        /*09f0*/ 	.word	0x00007b00


	//   ....[66]....
        /*09f4*/ 	.word	0x00007b30


	//   ....[67]....
        /*09f8*/ 	.word	0x00007b50


	//   ....[68]....
        /*09fc*/ 	.word	0x00007c10


	//   ....[69]....
        /*0a00*/ 	.word	0x00007d10


	//   ....[70]....
        /*0a04*/ 	.word	0x00007ec0


	//   ....[71]....
        /*0a08*/ 	.word	0x00007f10


	//   ....[72]....
        /*0a0c*/ 	.word	0x00007f80


	//   ....[73]....
        /*0a10*/ 	.word	0x00007fe0


	//   ....[74]....
        /*0a14*/ 	.word	0x00008050


	//   ....[75]....
        /*0a18*/ 	.word	0x000080b0


	//   ....[76]....
        /*0a1c*/ 	.word	0x00008120


	//   ....[77]....
        /*0a20*/ 	.word	0x00008180


	//   ....[78]....
        /*0a24*/ 	.word	0x00008220


	//   ....[79]....
        /*0a28*/ 	.word	0x000082b0


	//   ....[80]....
        /*0a2c*/ 	.word	0x00008320


	//   ....[81]....
        /*0a30*/ 	.word	0x00008380


	//   ....[82]....
        /*0a34*/ 	.word	0x000083f0


	//   ....[83]....
        /*0a38*/ 	.word	0x00008450


	//   ....[84]....
        /*0a3c*/ 	.word	0x000084c0


	//   ....[85]....
        /*0a40*/ 	.word	0x00008520


	//   ....[86]....
        /*0a44*/ 	.word	0x000085c0


	//   ....[87]....
        /*0a48*/ 	.word	0x00008650


	//   ....[88]....
        /*0a4c*/ 	.word	0x000086c0


	//   ....[89]....
        /*0a50*/ 	.word	0x00008720


	//   ....[90]....
        /*0a54*/ 	.word	0x00008790


	//   ....[91]....
        /*0a58*/ 	.word	0x000087f0


	//   ....[92]....
        /*0a5c*/ 	.word	0x00008860


	//   ....[93]....
        /*0a60*/ 	.word	0x000088c0


	//   ....[94]....
        /*0a64*/ 	.word	0x00008960


	//   ....[95]....
        /*0a68*/ 	.word	0x00008a10


	//   ....[96]....
        /*0a6c*/ 	.word	0x00008b20


	//   ....[97]....
        /*0a70*/ 	.word	0x00008b70


	//   ....[98]....
        /*0a74*/ 	.word	0x00008c40


	//   ....[99]....
        /*0a78*/ 	.word	0x00008cb0


	//   ....[100]....
        /*0a7c*/ 	.word	0x00008d40


	//   ....[101]....
        /*0a80*/ 	.word	0x00008d90


	//   ....[102]....
        /*0a84*/ 	.word	0x00008e00


	//   ....[103]....
        /*0a88*/ 	.word	0x00008e60


	//   ....[104]....
        /*0a8c*/ 	.word	0x00008ed0


	//   ....[105]....
        /*0a90*/ 	.word	0x00008f30


	//   ....[106]....
        /*0a94*/ 	.word	0x00008fa0


	//   ....[107]....
        /*0a98*/ 	.word	0x00009000


	//   ....[108]....
        /*0a9c*/ 	.word	0x00009080


	//   ....[109]....
        /*0aa0*/ 	.word	0x000090f0


	//   ....[110]....
        /*0aa4*/ 	.word	0x00009160


	//   ....[111]....
        /*0aa8*/ 	.word	0x000091c0


	//   ....[112]....
        /*0aac*/ 	.word	0x00009240


	//   ....[113]....
        /*0ab0*/ 	.word	0x000092c0


	//   ....[114]....
        /*0ab4*/ 	.word	0x00009360


	//   ....[115]....
        /*0ab8*/ 	.word	0x000093d0


	//   ....[116]....
        /*0abc*/ 	.word	0x00009460


	//   ....[117]....
        /*0ac0*/ 	.word	0x000094f0


	//   ....[118]....
        /*0ac4*/ 	.word	0x00009560


	//   ....[119]....
        /*0ac8*/ 	.word	0x000095c0


	//   ....[120]....
        /*0acc*/ 	.word	0x00009630


	//   ....[121]....
        /*0ad0*/ 	.word	0x000096b0


	//   ....[122]....
        /*0ad4*/ 	.word	0x00009770


	//   ....[123]....
        /*0ad8*/ 	.word	0x00009840


	//   ....[124]....
        /*0adc*/ 	.word	0x00009920


	//   ....[125]....
        /*0ae0*/ 	.word	0x000099d0


	//----- nvinfo : EIATTR_EXIT_INSTR_OFFSETS
	.align		4
.L_2353:
        /*0ae4*/ 	.byte	0x04, 0x1c
        /*0ae6*/ 	.short	(.L_2355 - .L_2354)


	//   ....[0]....
.L_2354:
        /*0ae8*/ 	.word	0x00005c20


	//   ....[1]....
        /*0aec*/ 	.word	0x00007e60


	//----- nvinfo : EIATTR_MAX_THREADS
	.align		4
.L_2355:
        /*0af0*/ 	.byte	0x04, 0x05
        /*0af2*/ 	.short	(.L_2357 - .L_2356)
.L_2356:
        /*0af4*/ 	.word	0x00000140
        /*0af8*/ 	.word	0x00000001
        /*0afc*/ 	.word	0x00000001


	//----- nvinfo : EIATTR_CRS_STACK_SIZE
	.align		4
.L_2357:
        /*0b00*/ 	.byte	0x04, 0x1e
        /*0b02*/ 	.short	(.L_2359 - .L_2358)
.L_2358:
        /*0b04*/ 	.word	0x00000000


	//----- nvinfo : EIATTR_CBANK_PARAM_SIZE
	.align		4
.L_2359:
        /*0b08*/ 	.byte	0x03, 0x19
        /*0b0a*/ 	.short	0x0060


	//----- nvinfo : EIATTR_PARAM_CBANK
	.align		4
        /*0b0c*/ 	.byte	0x04, 0x0a
        /*0b0e*/ 	.short	(.L_2361 - .L_2360)
	.align		4
.L_2360:
        /*0b10*/ 	.word	index@(.nv.constant0._ZN13group_norm_v218gn_bwd_cuda_kernelI6__halfLi320ELi3ELi16ELi40ELi1024ELb1ELb1ELi32ELi320ELi320ELi4ELb1ELi12ELb0ELb0ELNS_15WgradSyncMethodE3ENS_16CompileConditionILi900EEEEEvPT_S6_S6_PKS5_S8_S8_S8_PKfflPfPj)
        /*0b14*/ 	.short	0x0210
        /*0b16*/ 	.short	0x0060


	//----- nvinfo : EIATTR_SW_WAR
	.align		4
.L_2361:
        /*0b18*/ 	.byte	0x04, 0x36
        /*0b1a*/ 	.short	(.L_2363 - .L_2362)
.L_2362:
        /*0b1c*/ 	.word	0x00000008
.L_2363:


//--------------------- .nv.info._ZN13group_norm_v214gn_cuda_kernelI6__halfLi320ELi3ELi32ELi20ELi1024ELb0ELi8ELi320ELi320ELi4ELb1ELi2ELb0ELb0ENS_16CompileConditionILi900EEEEEvPT_PKS4_S7_S7_flPfS8_Pj --------------------------
	.section	.nv.info._ZN13group_norm_v214gn_cuda_kernelI6__halfLi320ELi3ELi32ELi20ELi1024ELb0ELi8ELi320ELi320ELi4ELb1ELi2ELb0ELb0ENS_16CompileConditionILi900EEEEEvPT_PKS4_S7_S7_flPfS8_Pj,"",@"SHT_CUDA_INFO"
	.sectionflags	@""
	.align	4


	//----- nvinfo : EIATTR_CUDA_API_VERSION
	.align		4
        /*0000*/ 	.byte	0x04, 0x37
        /*0002*/ 	.short	(.L_2365 - .L_2364)
.L_2364:
        /*0004*/ 	.word	0x00000082


	//----- nvinfo : EIATTR_KPARAM_INFO
	.align		4
.L_2365:
        /*0008*/ 	.byte	0x04, 0x17
        /*000a*/ 	.short	(.L_2367 - .L_2366)
.L_2366:
        /*000c*/ 	.word	0x00000000
        /*0010*/ 	.short	0x0008
        /*0012*/ 	.short	0x0040
        /*0014*/ 	.byte	0x00, 0xf0, 0x21, 0x00


	//----- nvinfo : EIATTR_KPARAM_INFO
	.align		4
.L_2367:
        /*0018*/ 	.byte	0x04, 0x17
        /*001a*/ 	.short	(.L_2369 - .L_2368)
.L_2368:
        /*001c*/ 	.word	0x00000000
        /*0020*/ 	.short	0x0007
        /*0022*/ 	.short	0x0038
        /*0024*/ 	.byte	0x00, 0xf0, 0x21, 0x00


	//----- nvinfo : EIATTR_KPARAM_INFO
	.align		4
.L_2369:
        /*0028*/ 	.byte	0x04, 0x17
        /*002a*/ 	.short	(.L_2371 - .L_2370)
.L_2370:
        /*002c*/ 	.word	0x00000000
        /*0030*/ 	.short	0x0006
        /*0032*/ 	.short	0x0030
        /*0034*/ 	.byte	0x00, 0xf0, 0x21, 0x00


	//----- nvinfo : EIATTR_KPARAM_INFO
	.align		4
.L_2371:
        /*0038*/ 	.byte	0x04, 0x17
        /*003a*/ 	.short	(.L_2373 - .L_2372)
.L_2372:
        /*003c*/ 	.word	0x00000000
        /*0040*/ 	.short	0x0005
        /*0042*/ 	.short	0x0028
        /*0044*/ 	.byte	0x00, 0xf0, 0x21, 0x00


	//----- nvinfo : EIATTR_KPARAM_INFO
	.align		4
.L_2373:
        /*0048*/ 	.byte	0x04, 0x17
        /*004a*/ 	.short	(.L_2375 - .L_2374)
.L_2374:
        /*004c*/ 	.word	0x00000000
        /*0050*/ 	.short	0x0004
        /*0052*/ 	.short	0x0020
        /*0054*/ 	.byte	0x00, 0xf0, 0x11, 0x00


	//----- nvinfo : EIATTR_KPARAM_INFO
	.align		4
.L_2375:
        /*0058*/ 	.byte	0x04, 0x17
        /*005a*/ 	.short	(.L_2377 - .L_2376)
.L_2376:
        /*005c*/ 	.word	0x00000000
        /*0060*/ 	.short	0x0003
        /*0062*/ 	.short	0x0018
        /*0064*/ 	.byte	0x00, 0xf0, 0x21, 0x00


	//----- nvinfo : EIATTR_KPARAM_INFO
	.align		4
.L_2377:
        /*0068*/ 	.byte	0x04, 0x17
        /*006a*/ 	.short	(.L_2379 - .L_2378)
.L_2378:
        /*006c*/ 	.word	0x00000000
        /*0070*/ 	.short	0x0002
        /*0072*/ 	.short	0x0010
        /*0074*/ 	.byte	0x00, 0xf0, 0x21, 0x00


	//----- nvinfo : EIATTR_KPARAM_INFO
	.align		4
.L_2379:
        /*0078*/ 	.byte	0x04, 0x17
        /*007a*/ 	.short	(.L_2381 - .L_2380)
.L_2380:
        /*007c*/ 	.word	0x00000000
        /*0080*/ 	.short	0x0001
        /*0082*/ 	.short	0x0008
        /*0084*/ 	.byte	0x00, 0xf0, 0x21, 0x00


	//----- nvinfo : EIATTR_KPARAM_INFO
	.align		4
.L_2381:
        /*0088*/ 	.byte	0x04, 0x17
        /*008a*/ 	.short	(.L_2383 - .L_2382)
.L_2382:
        /*008c*/ 	.word	0x00000000
        /*0090*/ 	.short	0x0000
        /*0092*/ 	.short	0x0000
        /*0094*/ 	.byte	0x00, 0xf0, 0x21, 0x00


	//----- nvinfo : EIATTR_SPARSE_MMA_MASK
	.align		4
.L_2383:
        /*0098*/ 	.byte	0x03, 0x50
        /*009a*/ 	.short	0x0000


	//----- nvinfo : EIATTR_MAXREG_COUNT
	.align		4
        /*009c*/ 	.byte	0x03, 0x1b
        /*009e*/ 	.short	0x0040


	//----- nvinfo : EIATTR_NUM_BARRIERS
	.align		4
        /*00a0*/ 	.byte	0x02, 0x4c
        /*00a2*/ 	.byte	0x01
	.zero		1


	//----- nvinfo : EIATTR_MERCURY_ISA_VERSION
	.align		4
        /*00a4*/ 	.byte	0x03, 0x5f
        /*00a6*/ 	.short	0x0101


	//----- nvinfo : EIATTR_COOP_GROUP_MASK_REGIDS
	.align		4
        /*00a8*/ 	.byte	0x04, 0x29
        /*00aa*/ 	.short	(.L_2385 - .L_2384)


	//   ....[0]....
.L_2384:
        /*00ac*/ 	.word	0xffffffff


	//   ....[1]....
        /*00b0*/ 	.word	0xffffffff


	//   ....[2]....
        /*00b4*/ 	.word	0xffffffff


	//   ....[3]....
        /*00b8*/ 	.word	0xffffffff


	//   ....[4]....
        /*00bc*/ 	.word	0xffffffff


	//   ....[5]....
        /*00c0*/ 	.word	0xffffffff


	//   ....[6]....
        /*00c4*/ 	.word	0xffffffff


	//   ....[7]....
        /*00c8*/ 	.word	0xffffffff


	//   ....[8]....
        /*00cc*/ 	.word	0xffffffff


	//   ....[9]....
        /*00d0*/ 	.word	0xffffffff


	//   ....[10]....
        /*00d4*/ 	.word	0xffffffff


	//   ....[11]....
        /*00d8*/ 	.word	0xffffffff


	//----- nvinfo : EIATTR_COOP_GROUP_INSTR_OFFSETS
	.align		4
.L_2385:
        /*00dc*/ 	.byte	0x04, 0x28
        /*00de*/ 	.short	(.L_2387 - .L_2386)


	//   ....[0]....
.L_2386:
        /*00e0*/ 	.word	0x00000870


	//   ....[1]....
        /*00e4*/ 	.word	0x000008b0


	//   ....[2]....
        /*00e8*/ 	.word	0x000008f0


	//   ....[3]....
        /*00ec*/ 	.word	0x00000900


	//   ....[4]....
        /*00f0*/ 	.word	0x00000e50


	//   ....[5]....
        /*00f4*/ 	.word	0x00000e90


	//   ....[6]....
        /*00f8*/ 	.word	0x00000ed0


	//   ....[7]....
        /*00fc*/ 	.word	0x00000ee0


	//   ....[8]....
        /*0100*/ 	.word	0x00000f10


	//   ....[9]....
        /*0104*/ 	.word	0x00000f20


	//   ....[10]....
        /*0108*/ 	.word	0x00000f60


	//   ....[11]....
        /*010c*/ 	.word	0x00000f80


	//----- nvinfo : EIATTR_EXIT_INSTR_OFFSETS
	.align		4
.L_2387:
        /*0110*/ 	.byte	0x04, 0x1c
        /*0112*/ 	.short	(.L_2389 - .L_2388)


	//   ....[0]....
.L_2388:
        /*0114*/ 	.word	0x00000060


	//   ....[1]....
        /*0118*/ 	.word	0x00001540


	//----- nvinfo : EIATTR_MAX_THREADS
	.align		4
.L_2389:
        /*011c*/ 	.byte	0x04, 0x05
        /*011e*/ 	.short	(.L_2391 - .L_2390)
.L_2390:
        /*0120*/ 	.word	0x00000140
        /*0124*/ 	.word	0x00000001
        /*0128*/ 	.word	0x00000001


	//----- nvinfo : EIATTR_CRS_STACK_SIZE
	.align		4
.L_2391:
        /*012c*/ 	.byte	0x04, 0x1e
        /*012e*/ 	.short	(.L_2393 - .L_2392)
.L_2392:
        /*0130*/ 	.word	0x00000000


	//----- nvinfo : EIATTR_CBANK_PARAM_SIZE
	.align		4
.L_2393:
        /*0134*/ 	.byte	0x03, 0x19
        /*0136*/ 	.short	0x0048


	//----- nvinfo : EIATTR_PARAM_CBANK
	.align		4
        /*0138*/ 	.byte	0x04, 0x0a
        /*013a*/ 	.short	(.L_2395 - .L_2394)
	.align		4
.L_2394:
        /*013c*/ 	.word	index@(.nv.constant0._ZN13group_norm_v214gn_cuda_kernelI6__halfLi320ELi3ELi32ELi20ELi1024ELb0ELi8ELi320ELi320ELi4ELb1ELi2ELb0ELb0ENS_16CompileConditionILi900EEEEEvPT_PKS4_S7_S7_flPfS8_Pj)
        /*0140*/ 	.short	0x0210
        /*0142*/ 	.short	0x0048


	//----- nvinfo : EIATTR_SW_WAR
	.align		4
.L_2395:
        /*0144*/ 	.byte	0x04, 0x36
        /*0146*/ 	.short	(.L_2397 - .L_2396)
.L_2396:
        /*0148*/ 	.word	0x00000008
.L_2397:


//--------------------- .nv.info._ZN13group_norm_v214gn_cuda_kernelI6__halfLi320ELi1ELi32ELi20ELi1024ELb0ELi16ELi320ELi320ELi4ELb1ELi2ELb0ELb0ENS_16CompileConditionILi900EEEEEvPT_PKS4_S7_S7_flPfS8_Pj --------------------------
	.section	.nv.info._ZN13group_norm_v214gn_cuda_kernelI6__halfLi320ELi1ELi32ELi20ELi1024ELb0ELi16ELi320ELi320ELi4ELb1ELi2ELb0ELb0ENS_16CompileConditionILi900EEEEEvPT_PKS4_S7_S7_flPfS8_Pj,"",@"SHT_CUDA_INFO"
	.sectionflags	@""
	.align	4


	//----- nvinfo : EIATTR_CUDA_API_VERSION
	.align		4
        /*0000*/ 	.byte	0x04, 0x37
        /*0002*/ 	.short	(.L_2399 - .L_2398)
.L_2398:
        /*0004*/ 	.word	0x00000082


	//----- nvinfo : EIATTR_KPARAM_INFO
	.align		4
.L_2399:
        /*0008*/ 	.byte	0x04, 0x17
        /*000a*/ 	.short	(.L_2401 - .L_2400)
.L_2400:
        /*000c*/ 	.word	0x00000000
        /*0010*/ 	.short	0x0008
        /*0012*/ 	.short	0x0040
        /*0014*/ 	.byte	0x00, 0xf0, 0x21, 0x00


	//----- nvinfo : EIATTR_KPARAM_INFO
	.align		4
.L_2401:
        /*0018*/ 	.byte	0x04, 0x17
        /*001a*/ 	.short	(.L_2403 - .L_2402)
.L_2402:
        /*001c*/ 	.word	0x00000000
        /*0020*/ 	.short	0x0007
        /*0022*/ 	.short	0x0038
        /*0024*/ 	.byte	0x00, 0xf0, 0x21, 0x00


	//----- nvinfo : EIATTR_KPARAM_INFO
	.align		4
.L_2403:
        /*0028*/ 	.byte	0x04, 0x17
        /*002a*/ 	.short	(.L_2405 - .L_2404)
.L_2404:
        /*002c*/ 	.word	0x00000000
        /*0030*/ 	.short	0x0006
        /*0032*/ 	.short	0x0030
        /*0034*/ 	.byte	0x00, 0xf0, 0x21, 0x00


	//----- nvinfo : EIATTR_KPARAM_INFO
	.align		4
.L_2405:
        /*0038*/ 	.byte	0x04, 0x17
        /*003a*/ 	.short	(.L_2407 - .L_2406)
.L_2406:
        /*003c*/ 	.word	0x00000000
        /*0040*/ 	.short	0x0005
        /*0042*/ 	.short	0x0028
        /*0044*/ 	.byte	0x00, 0xf0, 0x21, 0x00


	//----- nvinfo : EIATTR_KPARAM_INFO
	.align		4
.L_2407:
        /*0048*/ 	.byte	0x04, 0x17
        /*004a*/ 	.short	(.L_2409 - .L_2408)
.L_2408:
        /*004c*/ 	.word	0x00000000
        /*0050*/ 	.short	0x0004
        /*0052*/ 	.short	0x0020
        /*0054*/ 	.byte	0x00, 0xf0, 0x11, 0x00


	//----- nvinfo : EIATTR_KPARAM_INFO
	.align		4
.L_2409:
        /*0058*/ 	.byte	0x04, 0x17
        /*005a*/ 	.short	(.L_2411 - .L_2410)
.L_2410:
        /*005c*/ 	.word	0x00000000
        /*0060*/ 	.short	0x0003
        /*0062*/ 	.short	0x0018
        /*0064*/ 	.byte	0x00, 0xf0, 0x21, 0x00


	//----- nvinfo : EIATTR_KPARAM_INFO
	.align		4
.L_2411:
        /*0068*/ 	.byte	0x04, 0x17
        /*006a*/ 	.short	(.L_2413 - .L_2412)
.L_2412:
        /*006c*/ 	.word	0x00000000
        /*0070*/ 	.short	0x0002
        /*0072*/ 	.short	0x0010
        /*0074*/ 	.byte	0x00, 0xf0, 0x21, 0x00


	//----- nvinfo : EIATTR_KPARAM_INFO
	.align		4
.L_2413:
        /*0078*/ 	.byte	0x04, 0x17
        /*007a*/ 	.short	(.L_2415 - .L_2414)
.L_2414:
        /*007c*/ 	.word	0x00000000
        /*0080*/ 	.short	0x0001
        /*0082*/ 	.short	0x0008
        /*0084*/ 	.byte	0x00, 0xf0, 0x21, 0x00


	//----- nvinfo : EIATTR_KPARAM_INFO
	.align		4
.L_2415:
        /*0088*/ 	.byte	0x04, 0x17
        /*008a*/ 	.short	(.L_2417 - .L_2416)
.L_2416:
        /*008c*/ 	.word	0x00000000
        /*0090*/ 	.short	0x0000
        /*0092*/ 	.short	0x0000
        /*0094*/ 	.byte	0x00, 0xf0, 0x21, 0x00


	//----- nvinfo : EIATTR_SPARSE_MMA_MASK
	.align		4
.L_2417:
        /*0098*/ 	.byte	0x03, 0x50
        /*009a*/ 	.short	0x0000


	//----- nvinfo : EIATTR_MAXREG_COUNT
	.align		4
        /*009c*/ 	.byte	0x03, 0x1b
        /*009e*/ 	.short	0x00a8


	//----- nvinfo : EIATTR_NUM_BARRIERS
	.align		4
        /*00a0*/ 	.byte	0x02, 0x4c
        /*00a2*/ 	.byte	0x01
	.zero		1


	//----- nvinfo : EIATTR_MERCURY_ISA_VERSION
	.align		4
        /*00a4*/ 	.byte	0x03, 0x5f
        /*00a6*/ 	.short	0x0101


	//----- nvinfo : EIATTR_COOP_GROUP_MASK_REGIDS
	.align		4
        /*00a8*/ 	.byte	0x04, 0x29
        /*00aa*/ 	.short	(.L_2419 - .L_2418)


	//   ....[0]....
.L_2418:
        /*00ac*/ 	.word	0xffffffff


	//   ....[1]....
        /*00b0*/ 	.word	0xffffffff


	//   ....[2]....
        /*00b4*/ 	.word	0xffffffff


	//   ....[3]....
        /*00b8*/ 	.word	0xffffffff


	//   ....[4]....
        /*00bc*/ 	.word	0xffffffff


	//   ....[5]....
        /*00c0*/ 	.word	0xffffffff


	//   ....[6]....
        /*00c4*/ 	.word	0xffffffff


	//   ....[7]....
        /*00c8*/ 	.word	0xffffffff


	//   ....[8]....
        /*00cc*/ 	.word	0xffffffff


	//   ....[9]....
        /*00d0*/ 	.word	0xffffffff


	//   ....[10]....
        /*00d4*/ 	.word	0xffffffff


	//   ....[11]....
        /*00d8*/ 	.word	0xffffffff


	//----- nvinfo : EIATTR_COOP_GROUP_INSTR_OFFSETS
	.align		4
.L_2419:
        /*00dc*/ 	.byte	0x04, 0x28
        /*00de*/ 	.short	(.L_2421 - .L_2420)


	//   ....[0]....
.L_2420:
        /*00e0*/ 	.word	0x00000c00


	//   ....[1]....
        /*00e4*/ 	.word	0x00000c10


	//   ....[2]....
        /*00e8*/ 	.word	0x00000c40


	//   ....[3]....
        /*00ec*/ 	.word	0x00000c50


	//   ....[4]....
        /*00f0*/ 	.word	0x00000ff0


	//   ....[5]....
        /*00f4*/ 	.word	0x00001030


	//   ....[6]....
        /*00f8*/ 	.word	0x000010b0


	//   ....[7]....
        /*00fc*/ 	.word	0x000010c0


	//   ....[8]....
        /*0100*/ 	.word	0x000010f0


	//   ....[9]....
        /*0104*/ 	.word	0x00001100


	//   ....[10]....
        /*0108*/ 	.word	0x00001130


	//   ....[11]....
        /*010c*/ 	.word	0x00001150


	//----- nvinfo : EIATTR_EXIT_INSTR_OFFSETS
	.align		4
.L_2421:
        /*0110*/ 	.byte	0x04, 0x1c
        /*0112*/ 	.short	(.L_2423 - .L_2422)


	//   ....[0]....
.L_2422:
        /*0114*/ 	.word	0x00000060


	//   ....[1]....
        /*0118*/ 	.word	0x00001890


	//----- nvinfo : EIATTR_MAX_THREADS
	.align		4
.L_2423:
        /*011c*/ 	.byte	0x04, 0x05
        /*011e*/ 	.short	(.L_2425 - .L_2424)
.L_2424:
        /*0120*/ 	.word	0x00000140
        /*0124*/ 	.word	0x00000001
        /*0128*/ 	.word	0x00000001


	//----- nvinfo : EIATTR_CRS_STACK_SIZE
	.align		4
.L_2425:
        /*012c*/ 	.byte	0x04, 0x1e
        /*012e*/ 	.short	(.L_2427 - .L_2426)
.L_2426:
        /*0130*/ 	.word	0x00000000


	//----- nvinfo : EIATTR_CBANK_PARAM_SIZE
	.align		4
.L_2427:
        /*0134*/ 	.byte	0x03, 0x19
        /*0136*/ 	.short	0x0048


	//----- nvinfo : EIATTR_PARAM_CBANK
	.align		4
        /*0138*/ 	.byte	0x04, 0x0a
        /*013a*/ 	.short	(.L_2429 - .L_2428)
	.align		4
.L_2428:
        /*013c*/ 	.word	index@(.nv.constant0._ZN13group_norm_v214gn_cuda_kernelI6__halfLi320ELi1ELi32ELi20ELi1024ELb0ELi16ELi320ELi320ELi4ELb1ELi2ELb0ELb0ENS_16CompileConditionILi900EEEEEvPT_PKS4_S7_S7_flPfS8_Pj)
        /*0140*/ 	.short	0x0210
        /*0142*/ 	.short	0x0048


	//----- nvinfo : EIATTR_SW_WAR
	.align		4
.L_2429:
        /*0144*/ 	.byte	0x04, 0x36
        /*0146*/ 	.short	(.L_2431 - .L_2430)
.L_2430:
        /*0148*/ 	.word	0x00000008
.L_2431:


//--------------------- .nv.info._ZN13group_norm_v214gn_cuda_kernelI6__halfLi320ELi3ELi32ELi20ELi1024ELb0ELi16ELi320ELi320ELi4ELb1ELi5ELb0ELb0ENS_16CompileConditionILi900EEEEEvPT_PKS4_S7_S7_flPfS8_Pj --------------------------
	.section	.nv.info._ZN13group_norm_v214gn_cuda_kernelI6__halfLi320ELi3ELi32ELi20ELi1024ELb0ELi16ELi320ELi320ELi4ELb1ELi5ELb0ELb0ENS_16CompileConditionILi900EEEEEvPT_PKS4_S7_S7_flPfS8_Pj,"",@"SHT_CUDA_INFO"
	.sectionflags	@""
	.align	4


	//----- nvinfo : EIATTR_CUDA_API_VERSION
	.align		4
        /*0000*/ 	.byte	0x04, 0x37
        /*0002*/ 	.short	(.L_2433 - .L_2432)
.L_2432:
        /*0004*/ 	.word	0x00000082


	//----- nvinfo : EIATTR_KPARAM_INFO
	.align		4
.L_2433:
        /*0008*/ 	.byte	0x04, 0x17
        /*000a*/ 	.short	(.L_2435 - .L_2434)
.L_2434:
        /*000c*/ 	.word	0x00000000
        /*0010*/ 	.short	0x0008
        /*0012*/ 	.short	0x0040
        /*0014*/ 	.byte	0x00, 0xf0, 0x21, 0x00


	//----- nvinfo : EIATTR_KPARAM_INFO
	.align		4
.L_2435:
        /*0018*/ 	.byte	0x04, 0x17
        /*001a*/ 	.short	(.L_2437 - .L_2436)
.L_2436:
        /*001c*/ 	.word	0x00000000
        /*0020*/ 	.short	0x0007
        /*0022*/ 	.short	0x0038
        /*0024*/ 	.byte	0x00, 0xf0, 0x21, 0x00


	//----- nvinfo : EIATTR_KPARAM_INFO
	.align		4
.L_2437:
        /*0028*/ 	.byte	0x04, 0x17
        /*002a*/ 	.short	(.L_2439 - .L_2438)
.L_2438:
        /*002c*/ 	.word	0x00000000
        /*0030*/ 	.short	0x0006
        /*0032*/ 	.short	0x0030
        /*0034*/ 	.byte	0x00, 0xf0, 0x21, 0x00


	//----- nvinfo : EIATTR_KPARAM_INFO
	.align		4
.L_2439:
        /*0038*/ 	.byte	0x04, 0x17
        /*003a*/ 	.short	(.L_2441 - .L_2440)
.L_2440:
        /*003c*/ 	.word	0x00000000
        /*0040*/ 	.short	0x0005
        /*0042*/ 	.short	0x0028
        /*0044*/ 	.byte	0x00, 0xf0, 0x21, 0x00


	//----- nvinfo : EIATTR_KPARAM_INFO
	.align		4
.L_2441:
        /*0048*/ 	.byte	0x04, 0x17
        /*004a*/ 	.short	(.L_2443 - .L_2442)
.L_2442:
        /*004c*/ 	.word	0x00000000
        /*0050*/ 	.short	0x0004
        /*0052*/ 	.short	0x0020
        /*0054*/ 	.byte	0x00, 0xf0, 0x11, 0x00


	//----- nvinfo : EIATTR_KPARAM_INFO
	.align		4
.L_2443:
        /*0058*/ 	.byte	0x04, 0x17
        /*005a*/ 	.short	(.L_2445 - .L_2444)
.L_2444:
        /*005c*/ 	.word	0x00000000
        /*0060*/ 	.short	0x0003
        /*0062*/ 	.short	0x0018
        /*0064*/ 	.byte	0x00, 0xf0, 0x21, 0x00


	//----- nvinfo : EIATTR_KPARAM_INFO
	.align		4
.L_2445:
        /*0068*/ 	.byte	0x04, 0x17
        /*006a*/ 	.short	(.L_2447 - .L_2446)
.L_2446:
        /*006c*/ 	.word	0x00000000
        /*0070*/ 	.short	0x0002
        /*0072*/ 	.short	0x0010
        /*0074*/ 	.byte	0x00, 0xf0, 0x21, 0x00


	//----- nvinfo : EIATTR_KPARAM_INFO
	.align		4
.L_2447:
        /*0078*/ 	.byte	0x04, 0x17
        /*007a*/ 	.short	(.L_2449 - .L_2448)
.L_2448:
        /*007c*/ 	.word	0x00000000
        /*0080*/ 	.short	0x0001
        /*0082*/ 	.short	0x0008
        /*0084*/ 	.byte	0x00, 0xf0, 0x21, 0x00


	//----- nvinfo : EIATTR_KPARAM_INFO
	.align		4
.L_2449:
        /*0088*/ 	.byte	0x04, 0x17
        /*008a*/ 	.short	(.L_2451 - .L_2450)
.L_2450:
        /*008c*/ 	.word	0x00000000
        /*0090*/ 	.short	0x0000
        /*0092*/ 	.short	0x0000
        /*0094*/ 	.byte	0x00, 0xf0, 0x21, 0x00


	//----- nvinfo : EIATTR_SPARSE_MMA_MASK
	.align		4
.L_2451:
        /*0098*/ 	.byte	0x03, 0x50
        /*009a*/ 	.short	0x0000


	//----- nvinfo : EIATTR_MAXREG_COUNT
	.align		4
        /*009c*/ 	.byte	0x03, 0x1b
        /*009e*/ 	.short	0x0040


	//----- nvinfo : EIATTR_NUM_BARRIERS
	.align		4
        /*00a0*/ 	.byte	0x02, 0x4c
        /*00a2*/ 	.byte	0x01
	.zero		1


	//----- nvinfo : EIATTR_MERCURY_ISA_VERSION
	.align		4
        /*00a4*/ 	.byte	0x03, 0x5f
        /*00a6*/ 	.short	0x0101


	//----- nvinfo : EIATTR_COOP_GROUP_MASK_REGIDS
	.align		4
        /*00a8*/ 	.byte	0x04, 0x29
        /*00aa*/ 	.short	(.L_2453 - .L_2452)


	//   ....[0]....
.L_2452:
        /*00ac*/ 	.word	0xffffffff


	//   ....[1]....
        /*00b0*/ 	.word	0xffffffff


	//   ....[2]....
        /*00b4*/ 	.word	0xffffffff


	//   ....[3]....
        /*00b8*/ 	.word	0xffffffff


	//   ....[4]....
        /*00bc*/ 	.word	0xffffffff


	//   ....[5]....
        /*00c0*/ 	.word	0xffffffff


	//   ....[6]....
        /*00c4*/ 	.word	0xffffffff


	//   ....[7]....
        /*00c8*/ 	.word	0xffffffff


	//   ....[8]....
        /*00cc*/ 	.word	0xffffffff


	//   ....[9]....
        /*00d0*/ 	.word	0xffffffff


	//   ....[10]....
        /*00d4*/ 	.word	0xffffffff


	//   ....[11]....
        /*00d8*/ 	.word	0xffffffff


	//----- nvinfo : EIATTR_COOP_GROUP_INSTR_OFFSETS
	.align		4
.L_2453:
        /*00dc*/ 	.byte	0x04, 0x28
        /*00de*/ 	.short	(.L_2455 - .L_2454)


	//   ....[0]....
.L_2454:
        /*00e0*/ 	.word	0x00000b20


	//   ....[1]....
        /*00e4*/ 	.word	0x00000b60


	//   ....[2]....
        /*00e8*/ 	.word	0x00000ba0


	//   ....[3]....
        /*00ec*/ 	.word	0x00000bb0


	//   ....[4]....
        /*00f0*/ 	.word	0x00000fe0


	//   ....[5]....
        /*00f4*/ 	.word	0x00001010


	//   ....[6]....
        /*00f8*/ 	.word	0x00001040


	//   ....[7]....
        /*00fc*/ 	.word	0x00001050


	//   ....[8]....
        /*0100*/ 	.word	0x00001080


	//   ....[9]....
        /*0104*/ 	.word	0x00001090


	//   ....[10]....
        /*0108*/ 	.word	0x000010c0


	//   ....[11]....
        /*010c*/ 	.word	0x000010d0


	//----- nvinfo : EIATTR_EXIT_INSTR_OFFSETS
	.align		4
.L_2455:
        /*0110*/ 	.byte	0x04, 0x1c
        /*0112*/ 	.short	(.L_2457 - .L_2456)


	//   ....[0]....
.L_2456:
        /*0114*/ 	.word	0x00000080


	//   ....[1]....
        /*0118*/ 	.word	0x00001ba0


	//----- nvinfo : EIATTR_MAX_THREADS
	.align		4
.L_2457:
        /*011c*/ 	.byte	0x04, 0x05
        /*011e*/ 	.short	(.L_2459 - .L_2458)
.L_2458:
        /*0120*/ 	.word	0x00000140
        /*0124*/ 	.word	0x00000001
        /*0128*/ 	.word	0x00000001


	//----- nvinfo : EIATTR_CRS_STACK_SIZE
	.align		4
.L_2459:
        /*012c*/ 	.byte	0x04, 0x1e
        /*012e*/ 	.short	(.L_2461 - .L_2460)
.L_2460:
        /*0130*/ 	.word	0x00000000


	//----- nvinfo : EIATTR_CBANK_PARAM_SIZE
	.align		4
.L_2461:
        /*0134*/ 	.byte	0x03, 0x19
        /*0136*/ 	.short	0x0048


	//----- nvinfo : EIATTR_PARAM_CBANK
	.align		4
        /*0138*/ 	.byte	0x04, 0x0a
        /*013a*/ 	.short	(.L_2463 - .L_2462)
	.align		4
.L_2462:
        /*013c*/ 	.word	index@(.nv.constant0._ZN13group_norm_v214gn_cuda_kernelI6__halfLi320ELi3ELi32ELi20ELi1024ELb0ELi16ELi320ELi320ELi4ELb1ELi5ELb0ELb0ENS_16CompileConditionILi900EEEEEvPT_PKS4_S7_S7_flPfS8_Pj)
        /*0140*/ 	.short	0x0210
        /*0142*/ 	.short	0x0048


	//----- nvinfo : EIATTR_SW_WAR
	.align		4
.L_2463:
        /*0144*/ 	.byte	0x04, 0x36
        /*0146*/ 	.short	(.L_2465 - .L_2464)
.L_2464:
        /*0148*/ 	.word	0x00000008
.L_2465:


//--------------------- .nv.info._ZN13group_norm_v214gn_cuda_kernelI6__halfLi320ELi1ELi32ELi20ELi1024ELb0ELi32ELi320ELi320ELi4ELb1ELi4ELb0ELb0ENS_16CompileConditionILi900EEEEEvPT_PKS4_S7_S7_flPfS8_Pj --------------------------
	.section	.nv.info._ZN13group_norm_v214gn_cuda_kernelI6__halfLi320ELi1ELi32ELi20ELi1024ELb0ELi32ELi320ELi320ELi4ELb1ELi4ELb0ELb0ENS_16CompileConditionILi900EEEEEvPT_PKS4_S7_S7_flPfS8_Pj,"",@"SHT_CUDA_INFO"
	.sectionflags	@""
	.align	4


	//----- nvinfo : EIATTR_CUDA_API_VERSION
	.align		4
        /*0000*/ 	.byte	0x04, 0x37
        /*0002*/ 	.short	(.L_2467 - .L_2466)
.L_2466:
        /*0004*/ 	.word	0x00000082


	//----- nvinfo : EIATTR_KPARAM_INFO
	.align		4
.L_2467:
        /*0008*/ 	.byte	0x04, 0x17
        /*000a*/ 	.short	(.L_2469 - .L_2468)
.L_2468:
        /*000c*/ 	.word	0x00000000
        /*0010*/ 	.short	0x0008
        /*0012*/ 	.short	0x0040
        /*0014*/ 	.byte	0x00, 0xf0, 0x21, 0x00


	//----- nvinfo : EIATTR_KPARAM_INFO
	.align		4
.L_2469:
        /*0018*/ 	.byte	0x04, 0x17
        /*001a*/ 	.short	(.L_2471 - .L_2470)
.L_2470:
        /*001c*/ 	.word	0x00000000
        /*0020*/ 	.short	0x0007
        /*0022*/ 	.short	0x0038
        /*0024*/ 	.byte	0x00, 0xf0, 0x21, 0x00


	//----- nvinfo : EIATTR_KPARAM_INFO
	.align		4
.L_2471:
        /*0028*/ 	.byte	0x04, 0x17
        /*002a*/ 	.short	(.L_2473 - .L_2472)
.L_2472:
        /*002c*/ 	.word	0x00000000
        /*0030*/ 	.short	0x0006
        /*0032*/ 	.short	0x0030
        /*0034*/ 	.byte	0x00, 0xf0, 0x21, 0x00


	//----- nvinfo : EIATTR_KPARAM_INFO
	.align		4
.L_2473:
        /*0038*/ 	.byte	0x04, 0x17
        /*003a*/ 	.short	(.L_2475 - .L_2474)
.L_2474:
        /*003c*/ 	.word	0x00000000
        /*0040*/ 	.short	0x0005
        /*0042*/ 	.short	0x0028
        /*0044*/ 	.byte	0x00, 0xf0, 0x21, 0x00


	//----- nvinfo : EIATTR_KPARAM_INFO
	.align		4
.L_2475:
        /*0048*/ 	.byte	0x04, 0x17
        /*004a*/ 	.short	(.L_2477 - .L_2476)
.L_2476:
        /*004c*/ 	.word	0x00000000
        /*0050*/ 	.short	0x0004
        /*0052*/ 	.short	0x0020
        /*0054*/ 	.byte	0x00, 0xf0, 0x11, 0x00


	//----- nvinfo : EIATTR_KPARAM_INFO
	.align		4
.L_2477:
        /*0058*/ 	.byte	0x04, 0x17
        /*005a*/ 	.short	(.L_2479 - .L_2478)
.L_2478:
        /*005c*/ 	.word	0x00000000
        /*0060*/ 	.short	0x0003
        /*0062*/ 	.short	0x0018
        /*0064*/ 	.byte	0x00, 0xf0, 0x21, 0x00


	//----- nvinfo : EIATTR_KPARAM_INFO
	.align		4
.L_2479:
        /*0068*/ 	.byte	0x04, 0x17
        /*006a*/ 	.short	(.L_2481 - .L_2480)
.L_2480:
        /*006c*/ 	.word	0x00000000
        /*0070*/ 	.short	0x0002
        /*0072*/ 	.short	0x0010
        /*0074*/ 	.byte	0x00, 0xf0, 0x21, 0x00


	//----- nvinfo : EIATTR_KPARAM_INFO
	.align		4
.L_2481:
        /*0078*/ 	.byte	0x04, 0x17
        /*007a*/ 	.short	(.L_2483 - .L_2482)
.L_2482:
        /*007c*/ 	.word	0x00000000
        /*0080*/ 	.short	0x0001
        /*0082*/ 	.short	0x0008
        /*0084*/ 	.byte	0x00, 0xf0, 0x21, 0x00


	//----- nvinfo : EIATTR_KPARAM_INFO
	.align		4
.L_2483:
        /*0088*/ 	.byte	0x04, 0x17
        /*008a*/ 	.short	(.L_2485 - .L_2484)
.L_2484:
        /*008c*/ 	.word	0x00000000
        /*0090*/ 	.short	0x0000
        /*0092*/ 	.short	0x0000
        /*0094*/ 	.byte	0x00, 0xf0, 0x21, 0x00


	//----- nvinfo : EIATTR_SPARSE_MMA_MASK
	.align		4
.L_2485:
        /*0098*/ 	.byte	0x03, 0x50
        /*009a*/ 	.short	0x0000


	//----- nvinfo : EIATTR_MAXREG_COUNT
	.align		4
        /*009c*/ 	.byte	0x03, 0x1b
        /*009e*/ 	.short	0x00a8


	//----- nvinfo : EIATTR_NUM_BARRIERS
	.align		4
        /*00a0*/ 	.byte	0x02, 0x4c
        /*00a2*/ 	.byte	0x01
	.zero		1


	//----- nvinfo : EIATTR_MERCURY_ISA_VERSION
	.align		4
        /*00a4*/ 	.byte	0x03, 0x5f
        /*00a6*/ 	.short	0x0101


	//----- nvinfo : EIATTR_COOP_GROUP_MASK_REGIDS
	.align		4
        /*00a8*/ 	.byte	0x04, 0x29
        /*00aa*/ 	.short	(.L_2487 - .L_2486)


	//   ....[0]....
.L_2486:
        /*00ac*/ 	.word	0xffffffff


	//   ....[1]....
        /*00b0*/ 	.word	0xffffffff


	//   ....[2]....
        /*00b4*/ 	.word	0xffffffff


	//   ....[3]....
        /*00b8*/ 	.word	0xffffffff


	//   ....[4]....
        /*00bc*/ 	.word	0xffffffff


	//   ....[5]....
        /*00c0*/ 	.word	0xffffffff


	//   ....[6]....
        /*00c4*/ 	.word	0xffffffff


	//   ....[7]....
        /*00c8*/ 	.word	0xffffffff


	//   ....[8]....
        /*00cc*/ 	.word	0xffffffff


	//   ....[9]....
        /*00d0*/ 	.word	0xffffffff


	//   ....[10]....
        /*00d4*/ 	.word	0xffffffff


	//   ....[11]....
        /*00d8*/ 	.word	0xffffffff


	//----- nvinfo : EIATTR_COOP_GROUP_INSTR_OFFSETS
	.align		4
.L_2487:
        /*00dc*/ 	.byte	0x04, 0x28
        /*00de*/ 	.short	(.L_2489 - .L_2488)


	//   ....[0]....
.L_2488:
        /*00e0*/ 	.word	0x00000fb0


	//   ....[1]....
        /*00e4*/ 	.word	0x00000fc0


	//   ....[2]....
        /*00e8*/ 	.word	0x00001050


	//   ....[3]....
        /*00ec*/ 	.word	0x00001080


	//   ....[4]....
        /*00f0*/ 	.word	0x00001370


	//   ....[5]....
        /*00f4*/ 	.word	0x00001390


	//   ....[6]....
        /*00f8*/ 	.word	0x000013b0


	//   ....[7]....
        /*00fc*/ 	.word	0x000013d0


	//   ....[8]....
        /*0100*/ 	.word	0x000013f0


	//   ....[9]....
        /*0104*/ 	.word	0x00001410


	//   ....[10]....
        /*0108*/ 	.word	0x00001430


	//   ....[11]....
        /*010c*/ 	.word	0x00001450


	//----- nvinfo : EIATTR_EXIT_INSTR_OFFSETS
	.align		4
.L_2489:
        /*0110*/ 	.byte	0x04, 0x1c
        /*0112*/ 	.short	(.L_2491 - .L_2490)


	//   ....[0]....
.L_2490:
        /*0114*/ 	.word	0x00000060


	//   ....[1]....
        /*0118*/ 	.word	0x000021f0


	//----- nvinfo : EIATTR_MAX_THREADS
	.align		4
.L_2491:
        /*011c*/ 	.byte	0x04, 0x05
        /*011e*/ 	.short	(.L_2493 - .L_2492)
.L_2492:
        /*0120*/ 	.word	0x00000140
        /*0124*/ 	.word	0x00000001
        /*0128*/ 	.word	0x00000001


	//----- nvinfo : EIATTR_CRS_STACK_SIZE
	.align		4
.L_2493:
        /*012c*/ 	.byte	0x04, 0x1e
        /*012e*/ 	.short	(.L_2495 - .L_2494)
.L_2494:
        /*0130*/ 	.word	0x00000000


	//----- nvinfo : EIATTR_CBANK_PARAM_SIZE
	.align		4
.L_2495:
        /*0134*/ 	.byte	0x03, 0x19
        /*0136*/ 	.short	0x0048


	//----- nvinfo : EIATTR_PARAM_CBANK
	.align		4
        /*0138*/ 	.byte	0x04, 0x0a
        /*013a*/ 	.short	(.L_2497 - .L_2496)
	.align		4
.L_2496:
        /*013c*/ 	.word	index@(.nv.constant0._ZN13group_norm_v214gn_cuda_kernelI6__halfLi320ELi1ELi32ELi20ELi1024ELb0ELi32ELi320ELi320ELi4ELb1ELi4ELb0ELb0ENS_16CompileConditionILi900EEEEEvPT_PKS4_S7_S7_flPfS8_Pj)
        /*0140*/ 	.short	0x0210
        /*0142*/ 	.short	0x0048


	//----- nvinfo : EIATTR_SW_WAR
	.align		4
.L_2497:
        /*0144*/ 	.byte	0x04, 0x36
        /*0146*/ 	.short	(.L_2499 - .L_2498)
.L_2498:
        /*0148*/ 	.word	0x00000008
.L_2499:


//--------------------- .nv.info._ZN13group_norm_v214gn_cuda_kernelI6__halfLi320ELi3ELi32ELi20ELi1024ELb0ELi32ELi320ELi320ELi4ELb1ELi10ELb0ELb0ENS_16CompileConditionILi900EEEEEvPT_PKS4_S7_S7_flPfS8_Pj --------------------------
	.section	.nv.info._ZN13group_norm_v214gn_cuda_kernelI6__halfLi320ELi3ELi32ELi20ELi1024ELb0ELi32ELi320ELi320ELi4ELb1ELi10ELb0ELb0ENS_16CompileConditionILi900EEEEEvPT_PKS4_S7_S7_flPfS8_Pj,"",@"SHT_CUDA_INFO"
	.sectionflags	@""
	.align	4


	//----- nvinfo : EIATTR_CUDA_API_VERSION
	.align		4
        /*0000*/ 	.byte	0x04, 0x37
        /*0002*/ 	.short	(.L_2501 - .L_2500)
.L_2500:
        /*0004*/ 	.word	0x00000082


	//----- nvinfo : EIATTR_KPARAM_INFO
	.align		4
.L_2501:
        /*0008*/ 	.byte	0x04, 0x17
        /*000a*/ 	.short	(.L_2503 - .L_2502)
.L_2502:
        /*000c*/ 	.word	0x00000000
        /*0010*/ 	.short	0x0008
        /*0012*/ 	.short	0x0040
        /*0014*/ 	.byte	0x00, 0xf0, 0x21, 0x00


	//----- nvinfo : EIATTR_KPARAM_INFO
	.align		4
.L_2503:
        /*0018*/ 	.byte	0x04, 0x17
        /*001a*/ 	.short	(.L_2505 - .L_2504)
.L_2504:
        /*001c*/ 	.word	0x00000000
        /*0020*/ 	.short	0x0007
        /*0022*/ 	.short	0x0038
        /*0024*/ 	.byte	0x00, 0xf0, 0x21, 0x00


	//----- nvinfo : EIATTR_KPARAM_INFO
	.align		4
.L_2505:
        /*0028*/ 	.byte	0x04, 0x17
        /*002a*/ 	.short	(.L_2507 - .L_2506)
.L_2506:
        /*002c*/ 	.word	0x00000000
        /*0030*/ 	.short	0x0006
        /*0032*/ 	.short	0x0030
        /*0034*/ 	.byte	0x00, 0xf0, 0x21, 0x00


	//----- nvinfo : EIATTR_KPARAM_INFO
	.align		4
.L_2507:
        /*0038*/ 	.byte	0x04, 0x17
        /*003a*/ 	.short	(.L_2509 - .L_2508)
.L_2508:
        /*003c*/ 	.word	0x00000000
        /*0040*/ 	.short	0x0005
        /*0042*/ 	.short	0x0028
        /*0044*/ 	.byte	0x00, 0xf0, 0x21, 0x00


	//----- nvinfo : EIATTR_KPARAM_INFO
	.align		4
.L_2509:
        /*0048*/ 	.byte	0x04, 0x17
        /*004a*/ 	.short	(.L_2511 - .L_2510)
.L_2510:
        /*004c*/ 	.word	0x00000000
        /*0050*/ 	.short	0x0004
        /*0052*/ 	.short	0x0020
        /*0054*/ 	.byte	0x00, 0xf0, 0x11, 0x00


	//----- nvinfo : EIATTR_KPARAM_INFO
	.align		4
.L_2511:
        /*0058*/ 	.byte	0x04, 0x17
        /*005a*/ 	.short	(.L_2513 - .L_2512)
.L_2512:
        /*005c*/ 	.word	0x00000000
        /*0060*/ 	.short	0x0003
        /*0062*/ 	.short	0x0018
        /*0064*/ 	.byte	0x00, 0xf0, 0x21, 0x00


	//----- nvinfo : EIATTR_KPARAM_INFO
	.align		4
.L_2513:
        /*0068*/ 	.byte	0x04, 0x17
        /*006a*/ 	.short	(.L_2515 - .L_2514)
.L_2514:
        /*006c*/ 	.word	0x00000000
        /*0070*/ 	.short	0x0002
        /*0072*/ 	.short	0x0010
        /*0074*/ 	.byte	0x00, 0xf0, 0x21, 0x00


	//----- nvinfo : EIATTR_KPARAM_INFO
	.align		4
.L_2515:
        /*0078*/ 	.byte	0x04, 0x17
        /*007a*/ 	.short	(.L_2517 - .L_2516)
.L_2516:
        /*007c*/ 	.word	0x00000000
        /*0080*/ 	.short	0x0001
        /*0082*/ 	.short	0x0008
        /*0084*/ 	.byte	0x00, 0xf0, 0x21, 0x00


	//----- nvinfo : EIATTR_KPARAM_INFO
	.align		4
.L_2517:
        /*0088*/ 	.byte	0x04, 0x17
        /*008a*/ 	.short	(.L_2519 - .L_2518)
.L_2518:
        /*008c*/ 	.word	0x00000000
        /*0090*/ 	.short	0x0000
        /*0092*/ 	.short	0x0000
        /*0094*/ 	.byte	0x00, 0xf0, 0x21, 0x00


	//----- nvinfo : EIATTR_SPARSE_MMA_MASK
	.align		4
.L_2519:
        /*0098*/ 	.byte	0x03, 0x50
        /*009a*/ 	.short	0x0000


	//----- nvinfo : EIATTR_MAXREG_COUNT
	.align		4
        /*009c*/ 	.byte	0x03, 0x1b
        /*009e*/ 	.short	0x0040


	//----- nvinfo : EIATTR_NUM_BARRIERS
	.align		4
        /*00a0*/ 	.byte	0x02, 0x4c
        /*00a2*/ 	.byte	0x01
	.zero		1


	//----- nvinfo : EIATTR_ANNOTATIONS
	.align		4
        /*00a4*/ 	.byte	0x04, 0x55
        /*00a6*/ 	.short	(.L_2521 - .L_2520)


	//   ....[0]....
.L_2520:
        /*00a8*/ 	.word	0x00000001
        /*00ac*/ 	.byte	0x60, 0x02, 0x00, 0x00, 0x01, 0x00, 0x00, 0x00, 0x60, 0x03, 0x00, 0x00, 0x01, 0x00, 0x00, 0x00
        /*00bc*/ 	.byte	0x90, 0x03, 0x00, 0x00, 0x01, 0x00, 0x00, 0x00, 0xe0, 0x03, 0x00, 0x00, 0x01, 0x00, 0x00, 0x00
        /*00cc*/ 	.byte	0x60, 0x04, 0x00, 0x00, 0x01, 0x00, 0x00, 0x00, 0xa0, 0x04, 0x00, 0x00, 0x01, 0x00, 0x00, 0x00
        /*00dc*/ 	.byte	0xe0, 0x0d, 0x00, 0x00, 0x01, 0x00, 0x00, 0x00, 0xc0, 0x10, 0x00, 0x00, 0x01, 0x00, 0x00, 0x00
        /*00ec*/ 	.byte	0x70, 0x11, 0x00, 0x00, 0x01, 0x00, 0x00, 0x00, 0x10, 0x13, 0x00, 0x00, 0x01, 0x00, 0x00, 0x00
        /*00fc*/ 	.byte	0x20, 0x14, 0x00, 0x00, 0x01, 0x00, 0x00, 0x00, 0x50, 0x17, 0x00, 0x00


	//----- nvinfo : EIATTR_MERCURY_ISA_VERSION
	.align		4
.L_2521:
        /*0108*/ 	.byte	0x03, 0x5f
        /*010a*/ 	.short	0x0101


	//----- nvinfo : EIATTR_COOP_GROUP_MASK_REGIDS
	.align		4
        /*010c*/ 	.byte	0x04, 0x29
        /*010e*/ 	.short	(.L_2523 - .L_2522)


	//   ....[0]....
.L_2522:
        /*0110*/ 	.word	0xffffffff


	//   ....[1]....
        /*0114*/ 	.word	0xffffffff


	//   ....[2]....
        /*0118*/ 	.word	0xffffffff


	//   ....[3]....
        /*011c*/ 	.word	0xffffffff


	//   ....[4]....
        /*0120*/ 	.word	0xffffffff


	//   ....[5]....
        /*0124*/ 	.word	0xffffffff


	//   ....[6]....
        /*0128*/ 	.word	0xffffffff


	//   ....[7]....
        /*012c*/ 	.word	0xffffffff


	//   ....[8]....
        /*0130*/ 	.word	0xffffffff


	//   ....[9]....
        /*0134*/ 	.word	0xffffffff


	//   ....[10]....
        /*0138*/ 	.word	0xffffffff


	//   ....[11]....
        /*013c*/ 	.word	0xffffffff


	//----- nvinfo : EIATTR_COOP_GROUP_INSTR_OFFSETS
	.align		4
.L_2523:
        /*0140*/ 	.byte	0x04, 0x28
        /*0142*/ 	.short	(.L_2525 - .L_2524)


	//   ....[0]....
.L_2524:
        /*0144*/ 	.word	0x00001030


	//   ....[1]....
        /*0148*/ 	.word	0x00001040


	//   ....[2]....
        /*014c*/ 	.word	0x00001070


	//   ....[3]....
        /*0150*/ 	.word	0x00001080


	//   ....[4]....
        /*0154*/ 	.word	0x000014a0


	//   ....[5]....
        /*0158*/ 	.word	0x000014b0


	//   ....[6]....
        /*015c*/ 	.word	0x000014e0


	//   ....[7]....
        /*0160*/ 	.word	0x000014f0


	//   ....[8]....
        /*0164*/ 	.word	0x00001520


	//   ....[9]....
        /*0168*/ 	.word	0x00001530


	//   ....[10]....
        /*016c*/ 	.word	0x00001560


	//   ....[11]....
        /*0170*/ 	.word	0x00001570


	//----- nvinfo : EIATTR_EXIT_INSTR_OFFSETS
	.align		4
.L_2525:
        /*0174*/ 	.byte	0x04, 0x1c
        /*0176*/ 	.short	(.L_2527 - .L_2526)


	//   ....[0]....
.L_2526:
        /*0178*/ 	.word	0x00000080


	//   ....[1]....
        /*017c*/ 	.word	0x000023b0


	//----- nvinfo : EIATTR_MAX_THREADS
	.align		4
.L_2527:
        /*0180*/ 	.byte	0x04, 0x05
        /*0182*/ 	.short	(.L_2529 - .L_2528)
.L_2528:
        /*0184*/ 	.word	0x00000140
        /*0188*/ 	.word	0x00000001
        /*018c*/ 	.word	0x00000001


	//----- nvinfo : EIATTR_CRS_STACK_SIZE
	.align		4
.L_2529:
        /*0190*/ 	.byte	0x04, 0x1e
        /*0192*/ 	.short	(.L_2531 - .L_2530)
.L_2530:
        /*0194*/ 	.word	0x00000000


	//----- nvinfo : EIATTR_CBANK_PARAM_SIZE
	.align		4
.L_2531:
        /*0198*/ 	.byte	0x03, 0x19
        /*019a*/ 	.short	0x0048


	//----- nvinfo : EIATTR_PARAM_CBANK
	.align		4
        /*019c*/ 	.byte	0x04, 0x0a
        /*019e*/ 	.short	(.L_2533 - .L_2532)
	.align		4
.L_2532:
        /*01a0*/ 	.word	index@(.nv.constant0._ZN13group_norm_v214gn_cuda_kernelI6__halfLi320ELi3ELi32ELi20ELi1024ELb0ELi32ELi320ELi320ELi4ELb1ELi10ELb0ELb0ENS_16CompileConditionILi900EEEEEvPT_PKS4_S7_S7_flPfS8_Pj)
        /*01a4*/ 	.short	0x0210
        /*01a6*/ 	.short	0x0048


	//----- nvinfo : EIATTR_SW_WAR
	.align		4
.L_2533:
        /*01a8*/ 	.byte	0x04, 0x36
        /*01aa*/ 	.short	(.L_2535 - .L_2534)
.L_2534:
        /*01ac*/ 	.word	0x00000008
.L_2535:


//--------------------- .nv.info._ZN13group_norm_v214gn_cuda_kernelI6__halfLi320ELi1ELi32ELi20ELi1024ELb0ELi64ELi320ELi320ELi4ELb1ELi9ELb0ELb0ENS_16CompileConditionILi900EEEEEvPT_PKS4_S7_S7_flPfS8_Pj --------------------------
	.section	.nv.info._ZN13group_norm_v214gn_cuda_kernelI6__halfLi320ELi1ELi32ELi20ELi1024ELb0ELi64ELi320ELi320ELi4ELb1ELi9ELb0ELb0ENS_16CompileConditionILi900EEEEEvPT_PKS4_S7_S7_flPfS8_Pj,"",@"SHT_CUDA_INFO"
	.sectionflags	@""
	.align	4


	//----- nvinfo : EIATTR_CUDA_API_VERSION
	.align		4
        /*0000*/ 	.byte	0x04, 0x37
        /*0002*/ 	.short	(.L_2537 - .L_2536)
.L_2536:
        /*0004*/ 	.word	0x00000082


	//----- nvinfo : EIATTR_KPARAM_INFO
	.align		4
.L_2537:
        /*0008*/ 	.byte	0x04, 0x17
        /*000a*/ 	.short	(.L_2539 - .L_2538)
.L_2538:
        /*000c*/ 	.word	0x00000000
        /*0010*/ 	.short	0x0008
        /*0012*/ 	.short	0x0040
        /*0014*/ 	.byte	0x00, 0xf0, 0x21, 0x00


	//----- nvinfo : EIATTR_KPARAM_INFO
	.align		4
.L_2539:
        /*0018*/ 	.byte	0x04, 0x17
        /*001a*/ 	.short	(.L_2541 - .L_2540)
.L_2540:
        /*001c*/ 	.word	0x00000000
        /*0020*/ 	.short	0x0007
        /*0022*/ 	.short	0x0038
        /*0024*/ 	.byte	0x00, 0xf0, 0x21, 0x00


	//----- nvinfo : EIATTR_KPARAM_INFO
	.align		4
.L_2541:
        /*0028*/ 	.byte	0x04, 0x17
        /*002a*/ 	.short	(.L_2543 - .L_2542)
.L_2542:
        /*002c*/ 	.word	0x00000000
        /*0030*/ 	.short	0x0006
        /*0032*/ 	.short	0x0030
        /*0034*/ 	.byte	0x00, 0xf0, 0x21, 0x00


	//----- nvinfo : EIATTR_KPARAM_INFO
	.align		4
.L_2543:
        /*0038*/ 	.byte	0x04, 0x17
        /*003a*/ 	.short	(.L_2545 - .L_2544)
.L_2544:
        /*003c*/ 	.word	0x00000000
        /*0040*/ 	.short	0x0005
        /*0042*/ 	.short	0x0028
        /*0044*/ 	.byte	0x00, 0xf0, 0x21, 0x00


	//----- nvinfo : EIATTR_KPARAM_INFO
	.align		4
.L_2545:
        /*0048*/ 	.byte	0x04, 0x17
        /*004a*/ 	.short	(.L_2547 - .L_2546)
.L_2546:
        /*004c*/ 	.word	0x00000000
        /*0050*/ 	.short	0x0004
        /*0052*/ 	.short	0x0020
        /*0054*/ 	.byte	0x00, 0xf0, 0x11, 0x00


	//----- nvinfo : EIATTR_KPARAM_INFO
	.align		4
.L_2547:
        /*0058*/ 	.byte	0x04, 0x17
        /*005a*/ 	.short	(.L_2549 - .L_2548)
.L_2548:
        /*005c*/ 	.word	0x00000000
        /*0060*/ 	.short	0x0003
        /*0062*/ 	.short	0x0018
        /*0064*/ 	.byte	0x00, 0xf0, 0x21, 0x00


	//----- nvinfo : EIATTR_KPARAM_INFO
	.align		4
.L_2549:
        /*0068*/ 	.byte	0x04, 0x17
        /*006a*/ 	.short	(.L_2551 - .L_2550)
.L_2550:
        /*006c*/ 	.word	0x00000000
        /*0070*/ 	.short	0x0002
        /*0072*/ 	.short	0x0010
        /*0074*/ 	.byte	0x00, 0xf0, 0x21, 0x00


	//----- nvinfo : EIATTR_KPARAM_INFO
	.align		4
.L_2551:
        /*0078*/ 	.byte	0x04, 0x17
        /*007a*/ 	.short	(.L_2553 - .L_2552)
.L_2552:
        /*007c*/ 	.word	0x00000000
        /*0080*/ 	.short	0x0001
        /*0082*/ 	.short	0x0008
        /*0084*/ 	.byte	0x00, 0xf0, 0x21, 0x00


	//----- nvinfo : EIATTR_KPARAM_INFO
	.align		4
.L_2553:
        /*0088*/ 	.byte	0x04, 0x17
        /*008a*/ 	.short	(.L_2555 - .L_2554)
.L_2554:
        /*008c*/ 	.word	0x00000000
        /*0090*/ 	.short	0x0000
        /*0092*/ 	.short	0x0000
        /*0094*/ 	.byte	0x00, 0xf0, 0x21, 0x00


	//----- nvinfo : EIATTR_SPARSE_MMA_MASK
	.align		4
.L_2555:
        /*0098*/ 	.byte	0x03, 0x50
        /*009a*/ 	.short	0x0000


	//----- nvinfo : EIATTR_MAXREG_COUNT
	.align		4
        /*009c*/ 	.byte	0x03, 0x1b
        /*009e*/ 	.short	0x00a8


	//----- nvinfo : EIATTR_NUM_BARRIERS
	.align		4
        /*00a0*/ 	.byte	0x02, 0x4c
        /*00a2*/ 	.byte	0x01
	.zero		1


	//----- nvinfo : EIATTR_MERCURY_ISA_VERSION
	.align		4
        /*00a4*/ 	.byte	0x03, 0x5f
        /*00a6*/ 	.short	0x0101


	//----- nvinfo : EIATTR_COOP_GROUP_MASK_REGIDS
	.align		4
        /*00a8*/ 	.byte	0x04, 0x29
        /*00aa*/ 	.short	(.L_2557 - .L_2556)


	//   ....[0]....
.L_2556:
        /*00ac*/ 	.word	0xffffffff


	//   ....[1]....
        /*00b0*/ 	.word	0xffffffff


	//   ....[2]....
        /*00b4*/ 	.word	0xffffffff


	//   ....[3]....
        /*00b8*/ 	.word	0xffffffff


	//   ....[4]....
        /*00bc*/ 	.word	0xffffffff


	//   ....[5]....
        /*00c0*/ 	.word	0xffffffff


	//   ....[6]....
        /*00c4*/ 	.word	0xffffffff


	//   ....[7]....
        /*00c8*/ 	.word	0xffffffff


	//   ....[8]....
        /*00cc*/ 	.word	0xffffffff


	//   ....[9]....
        /*00d0*/ 	.word	0xffffffff


	//   ....[10]....
        /*00d4*/ 	.word	0xffffffff


	//   ....[11]....
        /*00d8*/ 	.word	0xffffffff


	//----- nvinfo : EIATTR_COOP_GROUP_INSTR_OFFSETS
	.align		4
.L_2557:
        /*00dc*/ 	.byte	0x04, 0x28
        /*00de*/ 	.short	(.L_2559 - .L_2558)


	//   ....[0]....
.L_2558:
        /*00e0*/ 	.word	0x00001bf0


	//   ....[1]....
        /*00e4*/ 	.word	0x00001c30


	//   ....[2]....
        /*00e8*/ 	.word	0x00001c70


	//   ....[3]....
        /*00ec*/ 	.word	0x00001c80


	//   ....[4]....
        /*00f0*/ 	.word	0x00001f20


	//   ....[5]....
        /*00f4*/ 	.word	0x00001f50


	//   ....[6]....
        /*00f8*/ 	.word	0x00001f80


	//   ....[7]....
        /*00fc*/ 	.word	0x00001f90


	//   ....[8]....
        /*0100*/ 	.word	0x00001fc0


	//   ....[9]....
        /*0104*/ 	.word	0x00001fd0


	//   ....[10]....
        /*0108*/ 	.word	0x00002000


	//   ....[11]....
        /*010c*/ 	.word	0x00002010


	//----- nvinfo : EIATTR_EXIT_INSTR_OFFSETS
	.align		4
.L_2559:
        /*0110*/ 	.byte	0x04, 0x1c
        /*0112*/ 	.short	(.L_2561 - .L_2560)


	//   ....[0]....
.L_2560:
        /*0114*/ 	.word	0x00000070


	//   ....[1]....
        /*0118*/ 	.word	0x00003930


	//----- nvinfo : EIATTR_MAX_THREADS
	.align		4
.L_2561:
        /*011c*/ 	.byte	0x04, 0x05
        /*011e*/ 	.short	(.L_2563 - .L_2562)
.L_2562:
        /*0120*/ 	.word	0x00000140
        /*0124*/ 	.word	0x00000001
        /*0128*/ 	.word	0x00000001


	//----- nvinfo : EIATTR_CRS_STACK_SIZE
	.align		4
.L_2563:
        /*012c*/ 	.byte	0x04, 0x1e
        /*012e*/ 	.short	(.L_2565 - .L_2564)
.L_2564:
        /*0130*/ 	.word	0x00000000


	//----- nvinfo : EIATTR_CBANK_PARAM_SIZE
	.align		4
.L_2565:
        /*0134*/ 	.byte	0x03, 0x19
        /*0136*/ 	.short	0x0048


	//----- nvinfo : EIATTR_PARAM_CBANK
	.align		4
        /*0138*/ 	.byte	0x04, 0x0a
        /*013a*/ 	.short	(.L_2567 - .L_2566)
	.align		4
.L_2566:
        /*013c*/ 	.word	index@(.nv.constant0._ZN13group_norm_v214gn_cuda_kernelI6__halfLi320ELi1ELi32ELi20ELi1024ELb0ELi64ELi320ELi320ELi4ELb1ELi9ELb0ELb0ENS_16CompileConditionILi900EEEEEvPT_PKS4_S7_S7_flPfS8_Pj)
        /*0140*/ 	.short	0x0210
        /*0142*/ 	.short	0x0048


	//----- nvinfo : EIATTR_SW_WAR
	.align		4
.L_2567:
        /*0144*/ 	.byte	0x04, 0x36
        /*0146*/ 	.short	(.L_2569 - .L_2568)
.L_2568:
        /*0148*/ 	.word	0x00000008
.L_2569:


//--------------------- .nv.info._ZN13group_norm_v214gn_cuda_kernelI6__halfLi320ELi1ELi32ELi20ELi1024ELb0ELi128ELi320ELi320ELi4ELb1ELi18ELb0ELb0ENS_16CompileConditionILi900EEEEEvPT_PKS4_S7_S7_flPfS8_Pj --------------------------
	.section	.nv.info._ZN13group_norm_v214gn_cuda_kernelI6__halfLi320ELi1ELi32ELi20ELi1024ELb0ELi128ELi320ELi320ELi4ELb1ELi18ELb0ELb0ENS_16CompileConditionILi900EEEEEvPT_PKS4_S7_S7_flPfS8_Pj,"",@"SHT_CUDA_INFO"
	.sectionflags	@""
	.align	4


	//----- nvinfo : EIATTR_CUDA_API_VERSION
	.align		4
        /*0000*/ 	.byte	0x04, 0x37
        /*0002*/ 	.short	(.L_2571 - .L_2570)
.L_2570:
        /*0004*/ 	.word	0x00000082


	//----- nvinfo : EIATTR_KPARAM_INFO
	.align		4
.L_2571:
        /*0008*/ 	.byte	0x04, 0x17
        /*000a*/ 	.short	(.L_2573 - .L_2572)
.L_2572:
        /*000c*/ 	.word	0x00000000
        /*0010*/ 	.short	0x0008
        /*0012*/ 	.short	0x0040
        /*0014*/ 	.byte	0x00, 0xf0, 0x21, 0x00


	//----- nvinfo : EIATTR_KPARAM_INFO
	.align		4
.L_2573:
        /*0018*/ 	.byte	0x04, 0x17
        /*001a*/ 	.short	(.L_2575 - .L_2574)
.L_2574:
        /*001c*/ 	.word	0x00000000
        /*0020*/ 	.short	0x0007
        /*0022*/ 	.short	0x0038
        /*0024*/ 	.byte	0x00, 0xf0, 0x21, 0x00


	//----- nvinfo : EIATTR_KPARAM_INFO
	.align		4
.L_2575:
        /*0028*/ 	.byte	0x04, 0x17
        /*002a*/ 	.short	(.L_2577 - .L_2576)
.L_2576:
        /*002c*/ 	.word	0x00000000
        /*0030*/ 	.short	0x0006
        /*0032*/ 	.short	0x0030
        /*0034*/ 	.byte	0x00, 0xf0, 0x21, 0x00


	//----- nvinfo : EIATTR_KPARAM_INFO
	.align		4
.L_2577:
        /*0038*/ 	.byte	0x04, 0x17
        /*003a*/ 	.short	(.L_2579 - .L_2578)
.L_2578:
        /*003c*/ 	.word	0x00000000
        /*0040*/ 	.short	0x0005
        /*0042*/ 	.short	0x0028
        /*0044*/ 	.byte	0x00, 0xf0, 0x21, 0x00


	//----- nvinfo : EIATTR_KPARAM_INFO
	.align		4
.L_2579:
        /*0048*/ 	.byte	0x04, 0x17
        /*004a*/ 	.short	(.L_2581 - .L_2580)
.L_2580:
        /*004c*/ 	.word	0x00000000
        /*0050*/ 	.short	0x0004
        /*0052*/ 	.short	0x0020
        /*0054*/ 	.byte	0x00, 0xf0, 0x11, 0x00


	//----- nvinfo : EIATTR_KPARAM_INFO
	.align		4
.L_2581:
        /*0058*/ 	.byte	0x04, 0x17
        /*005a*/ 	.short	(.L_2583 - .L_2582)
.L_2582:
        /*005c*/ 	.word	0x00000000
        /*0060*/ 	.short	0x0003
        /*0062*/ 	.short	0x0018
        /*0064*/ 	.byte	0x00, 0xf0, 0x21, 0x00


	//----- nvinfo : EIATTR_KPARAM_INFO
	.align		4
.L_2583:
        /*0068*/ 	.byte	0x04, 0x17
        /*006a*/ 	.short	(.L_2585 - .L_2584)
.L_2584:
        /*006c*/ 	.word	0x00000000
        /*0070*/ 	.short	0x0002
        /*0072*/ 	.short	0x0010
        /*0074*/ 	.byte	0x00, 0xf0, 0x21, 0x00


	//----- nvinfo : EIATTR_KPARAM_INFO
	.align		4
.L_2585:
        /*0078*/ 	.byte	0x04, 0x17
        /*007a*/ 	.short	(.L_2587 - .L_2586)
.L_2586:
        /*007c*/ 	.word	0x00000000
        /*0080*/ 	.short	0x0001
        /*0082*/ 	.short	0x0008
        /*0084*/ 	.byte	0x00, 0xf0, 0x21, 0x00


	//----- nvinfo : EIATTR_KPARAM_INFO
	.align		4
.L_2587:
        /*0088*/ 	.byte	0x04, 0x17
        /*008a*/ 	.short	(.L_2589 - .L_2588)
.L_2588:
        /*008c*/ 	.word	0x00000000
        /*0090*/ 	.short	0x0000
        /*0092*/ 	.short	0x0000
        /*0094*/ 	.byte	0x00, 0xf0, 0x21, 0x00


	//----- nvinfo : EIATTR_SPARSE_MMA_MASK
	.align		4
.L_2589:
        /*0098*/ 	.byte	0x03, 0x50
        /*009a*/ 	.short	0x0000


	//----- nvinfo : EIATTR_MAXREG_COUNT
	.align		4
        /*009c*/ 	.byte	0x03, 0x1b
        /*009e*/ 	.short	0x00a8


	//----- nvinfo : EIATTR_NUM_BARRIERS
	.align		4
        /*00a0*/ 	.byte	0x02, 0x4c
        /*00a2*/ 	.byte	0x01
	.zero		1


	//----- nvinfo : EIATTR_ANNOTATIONS
	.align		4
        /*00a4*/ 	.byte	0x04, 0x55
        /*00a6*/ 	.short	(.L_2591 - .L_2590)


	//   ....[0]....
.L_2590:
        /* <DEDUP_REMOVED lines=82> */


	//----- nvinfo : EIATTR_MERCURY_ISA_VERSION
	.align		4
.L_2591:
        /*05b8*/ 	.byte	0x03, 0x5f
        /*05ba*/ 	.short	0x0101


	//----- nvinfo : EIATTR_COOP_GROUP_MASK_REGIDS
	.align		4
        /*05bc*/ 	.byte	0x04, 0x29
        /*05be*/ 	.short	(.L_2593 - .L_2592)


	//   ....[0]....
.L_2592:
        /*05c0*/ 	.word	0xffffffff


	//   ....[1]....
        /*05c4*/ 	.word	0xffffffff


	//   ....[2]....
        /*05c8*/ 	.word	0xffffffff


	//   ....[3]....
        /*05cc*/ 	.word	0xffffffff


	//   ....[4]....
        /*05d0*/ 	.word	0xffffffff


	//   ....[5]....
        /*05d4*/ 	.word	0xffffffff


	//   ....[6]....
        /*05d8*/ 	.word	0xffffffff


	//   ....[7]....
        /*05dc*/ 	.word	0xffffffff


	//   ....[8]....
        /*05e0*/ 	.word	0xffffffff


	//   ....[9]....
        /*05e4*/ 	.word	0xffffffff


	//----- nvinfo : EIATTR_COOP_GROUP_INSTR_OFFSETS
	.align		4
.L_2593:
        /*05e8*/ 	.byte	0x04, 0x28
        /*05ea*/ 	.short	(.L_2595 - .L_2594)


	//   ....[0]....
.L_2594:
        /*05ec*/ 	.word	0x00002e70


	//   ....[1]....
        /*05f0*/ 	.word	0x00002ed0


	//   ....[2]....
        /*05f4*/ 	.word	0x00002f20


	//   ....[3]....
        /*05f8*/ 	.word	0x00002f30


	//   ....[4]....
        /*05fc*/ 	.word	0x000032c0


	//   ....[5]....
        /*0600*/ 	.word	0x000032d0


	//   ....[6]....
        /*0604*/ 	.word	0x00003300


	//   ....[7]....
        /*0608*/ 	.word	0x00003310


	//   ....[8]....
        /*060c*/ 	.word	0x00003340


	//   ....[9]....
        /*0610*/ 	.word	0x00003350


	//----- nvinfo : EIATTR_EXIT_INSTR_OFFSETS
	.align		4
.L_2595:
        /*0614*/ 	.byte	0x04, 0x1c
        /*0616*/ 	.short	(.L_2597 - .L_2596)


	//   ....[0]....
.L_2596:
        /*0618*/ 	.word	0x00000080


	//   ....[1]....
        /*061c*/ 	.word	0x000069a0


	//----- nvinfo : EIATTR_MAX_THREADS
	.align		4
.L_2597:
        /*0620*/ 	.byte	0x04, 0x05
        /*0622*/ 	.short	(.L_2599 - .L_2598)
.L_2598:
        /*0624*/ 	.word	0x00000140
        /*0628*/ 	.word	0x00000001
        /*062c*/ 	.word	0x00000001


	//----- nvinfo : EIATTR_CRS_STACK_SIZE
	.align		4
.L_2599:
        /*0630*/ 	.byte	0x04, 0x1e
        /*0632*/ 	.short	(.L_2601 - .L_2600)
.L_2600:
        /*0634*/ 	.word	0x00000000


	//----- nvinfo : EIATTR_CBANK_PARAM_SIZE
	.align		4
.L_2601:
        /*0638*/ 	.byte	0x03, 0x19
        /*063a*/ 	.short	0x0048


	//----- nvinfo : EIATTR_PARAM_CBANK
	.align		4
        /*063c*/ 	.byte	0x04, 0x0a
        /*063e*/ 	.short	(.L_2603 - .L_2602)
	.align		4
.L_2602:
        /*0640*/ 	.word	index@(.nv.constant0._ZN13group_norm_v214gn_cuda_kernelI6__halfLi320ELi1ELi32ELi20ELi1024ELb0ELi128ELi320ELi320ELi4ELb1ELi18ELb0ELb0ENS_16CompileConditionILi900EEEEEvPT_PKS4_S7_S7_flPfS8_Pj)
        /*0644*/ 	.short	0x0210
        /*0646*/ 	.short	0x0048


	//----- nvinfo : EIATTR_SW_WAR
	.align		4
.L_2603:
        /*0648*/ 	.byte	0x04, 0x36
        /*064a*/ 	.short	(.L_2605 - .L_2604)
.L_2604:
        /*064c*/ 	.word	0x00000008
.L_2605:


//--------------------- .nv.info._ZN13group_norm_v214gn_cuda_kernelI6__halfLi320ELi3ELi32ELi20ELi1024ELb0ELi64ELi320ELi320ELi4ELb1ELi21ELb0ELb0ENS_16CompileConditionILi900EEEEEvPT_PKS4_S7_S7_flPfS8_Pj --------------------------
	.section	.nv.info._ZN13group_norm_v214gn_cuda_kernelI6__halfLi320ELi3ELi32ELi20ELi1024ELb0ELi64ELi320ELi320ELi4ELb1ELi21ELb0ELb0ENS_16CompileConditionILi900EEEEEvPT_PKS4_S7_S7_flPfS8_Pj,"",@"SHT_CUDA_INFO"
	.sectionflags	@""
	.align	4


	//----- nvinfo : EIATTR_CUDA_API_VERSION
	.align		4
        /*0000*/ 	.byte	0x04, 0x37
        /*0002*/ 	.short	(.L_2607 - .L_2606)
.L_2606:
        /*0004*/ 	.word	0x00000082


	//----- nvinfo : EIATTR_KPARAM_INFO
	.align		4
.L_2607:
        /*0008*/ 	.byte	0x04, 0x17
        /*000a*/ 	.short	(.L_2609 - .L_2608)
.L_2608:
        /*000c*/ 	.word	0x00000000
        /*0010*/ 	.short	0x0008
        /*0012*/ 	.short	0x0040
        /*0014*/ 	.byte	0x00, 0xf0, 0x21, 0x00


	//----- nvinfo : EIATTR_KPARAM_INFO
	.align		4
.L_2609:
        /*0018*/ 	.byte	0x04, 0x17
        /*001a*/ 	.short	(.L_2611 - .L_2610)
.L_2610:
        /*001c*/ 	.word	0x00000000
        /*0020*/ 	.short	0x0007
        /*0022*/ 	.short	0x0038
        /*0024*/ 	.byte	0x00, 0xf0, 0x21, 0x00


	//----- nvinfo : EIATTR_KPARAM_INFO
	.align		4
.L_2611:
        /*0028*/ 	.byte	0x04, 0x17
        /*002a*/ 	.short	(.L_2613 - .L_2612)
.L_2612:
        /*002c*/ 	.word	0x00000000
        /*0030*/ 	.short	0x0006
        /*0032*/ 	.short	0x0030
        /*0034*/ 	.byte	0x00, 0xf0, 0x21, 0x00


	//----- nvinfo : EIATTR_KPARAM_INFO
	.align		4
.L_2613:
        /*0038*/ 	.byte	0x04, 0x17
        /*003a*/ 	.short	(.L_2615 - .L_2614)
.L_2614:
        /*003c*/ 	.word	0x00000000
        /*0040*/ 	.short	0x0005
        /*0042*/ 	.short	0x0028
        /*0044*/ 	.byte	0x00, 0xf0, 0x21, 0x00


	//----- nvinfo : EIATTR_KPARAM_INFO
	.align		4
.L_2615:
        /*0048*/ 	.byte	0x04, 0x17
        /*004a*/ 	.short	(.L_2617 - .L_2616)
.L_2616:
        /*004c*/ 	.word	0x00000000
        /*0050*/ 	.short	0x0004
        /*0052*/ 	.short	0x0020
        /*0054*/ 	.byte	0x00, 0xf0, 0x11, 0x00


	//----- nvinfo : EIATTR_KPARAM_INFO
	.align		4
.L_2617:
        /*0058*/ 	.byte	0x04, 0x17
        /*005a*/ 	.short	(.L_2619 - .L_2618)
.L_2618:
        /*005c*/ 	.word	0x00000000
        /*0060*/ 	.short	0x0003
        /*0062*/ 	.short	0x0018
        /*0064*/ 	.byte	0x00, 0xf0, 0x21, 0x00


	//----- nvinfo : EIATTR_KPARAM_INFO
	.align		4
.L_2619:
        /*0068*/ 	.byte	0x04, 0x17
        /*006a*/ 	.short	(.L_2621 - .L_2620)
.L_2620:
        /*006c*/ 	.word	0x00000000
        /*0070*/ 	.short	0x0002
        /*0072*/ 	.short	0x0010
        /*0074*/ 	.byte	0x00, 0xf0, 0x21, 0x00


	//----- nvinfo : EIATTR_KPARAM_INFO
	.align		4
.L_2621:
        /*0078*/ 	.byte	0x04, 0x17
        /*007a*/ 	.short	(.L_2623 - .L_2622)
.L_2622:
        /*007c*/ 	.word	0x00000000
        /*0080*/ 	.short	0x0001
        /*0082*/ 	.short	0x0008
        /*0084*/ 	.byte	0x00, 0xf0, 0x21, 0x00


	//----- nvinfo : EIATTR_KPARAM_INFO
	.align		4
.L_2623:
        /*0088*/ 	.byte	0x04, 0x17
        /*008a*/ 	.short	(.L_2625 - .L_2624)
.L_2624:
        /*008c*/ 	.word	0x00000000
        /*0090*/ 	.short	0x0000
        /*0092*/ 	.short	0x0000
        /*0094*/ 	.byte	0x00, 0xf0, 0x21, 0x00


	//----- nvinfo : EIATTR_SPARSE_MMA_MASK
	.align		4
.L_2625:
        /*0098*/ 	.byte	0x03, 0x50
        /*009a*/ 	.short	0x0000


	//----- nvinfo : EIATTR_MAXREG_COUNT
	.align		4
        /*009c*/ 	.byte	0x03, 0x1b
        /*009e*/ 	.short	0x0040


	//----- nvinfo : EIATTR_NUM_BARRIERS
	.align		4
        /*00a0*/ 	.byte	0x02, 0x4c
        /*00a2*/ 	.byte	0x01
	.zero		1


	//----- nvinfo : EIATTR_ANNOTATIONS
	.align		4
        /*00a4*/ 	.byte	0x04, 0x55
        /*00a6*/ 	.short	(.L_2627 - .L_2626)


	//   ....[0]....
.L_2626:
        /* <DEDUP_REMOVED lines=91> */


	//----- nvinfo : EIATTR_MERCURY_ISA_VERSION
	.align		4
.L_2627:
        /*0648*/ 	.byte	0x03, 0x5f
        /*064a*/ 	.short	0x0101


	//----- nvinfo : EIATTR_COOP_GROUP_MASK_REGIDS
	.align		4
        /*064c*/ 	.byte	0x04, 0x29
        /*064e*/ 	.short	(.L_2629 - .L_2628)


	//   ....[0]....
.L_2628:
        /*0650*/ 	.word	0xffffffff


	//   ....[1]....
        /*0654*/ 	.word	0xffffffff


	//   ....[2]....
        /*0658*/ 	.word	0xffffffff


	//   ....[3]....
        /*065c*/ 	.word	0xffffffff


	//   ....[4]....
        /*0660*/ 	.word	0xffffffff


	//   ....[5]....
        /*0664*/ 	.word	0xffffffff


	//   ....[6]....
        /*0668*/ 	.word	0xffffffff


	//   ....[7]....
        /*066c*/ 	.word	0xffffffff


	//   ....[8]....
        /*0670*/ 	.word	0xffffffff


	//   ....[9]....
        /*0674*/ 	.word	0xffffffff


	//   ....[10]....
        /*0678*/ 	.word	0xffffffff


	//   ....[11]....
        /*067c*/ 	.word	0xffffffff


	//----- nvinfo : EIATTR_COOP_GROUP_INSTR_OFFSETS
	.align		4
.L_2629:
        /*0680*/ 	.byte	0x04, 0x28
        /*0682*/ 	.short	(.L_2631 - .L_2630)


	//   ....[0]....
.L_2630:
        /*0684*/ 	.word	0x00001b80


	//   ....[1]....
        /*0688*/ 	.word	0x00001bb0


	//   ....[2]....
        /*068c*/ 	.word	0x00001c00


	//   ....[3]....
        /*0690*/ 	.word	0x00001c10


	//   ....[4]....
        /*0694*/ 	.word	0x00001fc0


	//   ....[5]....
        /*0698*/ 	.word	0x00001fe0


	//   ....[6]....
        /*069c*/ 	.word	0x00002000


	//   ....[7]....
        /*06a0*/ 	.word	0x00002020


	//   ....[8]....
        /*06a4*/ 	.word	0x00002040


	//   ....[9]....
        /*06a8*/ 	.word	0x00002060


	//   ....[10]....
        /*06ac*/ 	.word	0x00002080


	//   ....[11]....
        /*06b0*/ 	.word	0x000020a0


	//----- nvinfo : EIATTR_EXIT_INSTR_OFFSETS
	.align		4
.L_2631:
        /*06b4*/ 	.byte	0x04, 0x1c
        /*06b6*/ 	.short	(.L_2633 - .L_2632)


	//   ....[0]....
.L_2632:
        /*06b8*/ 	.word	0x00000090


	//   ....[1]....
        /*06bc*/ 	.word	0x00004640


	//----- nvinfo : EIATTR_MAX_THREADS
	.align		4
.L_2633:
        /*06c0*/ 	.byte	0x04, 0x05
        /*06c2*/ 	.short	(.L_2635 - .L_2634)
.L_2634:
        /*06c4*/ 	.word	0x00000140
        /*06c8*/ 	.word	0x00000001
        /*06cc*/ 	.word	0x00000001


	//----- nvinfo : EIATTR_CRS_STACK_SIZE
	.align		4
.L_2635:
        /*06d0*/ 	.byte	0x04, 0x1e
        /*06d2*/ 	.short	(.L_2637 - .L_2636)
.L_2636:
        /*06d4*/ 	.word	0x00000000


	//----- nvinfo : EIATTR_CBANK_PARAM_SIZE
	.align		4
.L_2637:
        /*06d8*/ 	.byte	0x03, 0x19
        /*06da*/ 	.short	0x0048


	//----- nvinfo : EIATTR_PARAM_CBANK
	.align		4
        /*06dc*/ 	.byte	0x04, 0x0a
        /*06de*/ 	.short	(.L_2639 - .L_2638)
	.align		4
.L_2638:
        /*06e0*/ 	.word	index@(.nv.constant0._ZN13group_norm_v214gn_cuda_kernelI6__halfLi320ELi3ELi32ELi20ELi1024ELb0ELi64ELi320ELi320ELi4ELb1ELi21ELb0ELb0ENS_16CompileConditionILi900EEEEEvPT_PKS4_S7_S7_flPfS8_Pj)
        /*06e4*/ 	.short	0x0210
        /*06e6*/ 	.short	0x0048


	//----- nvinfo : EIATTR_SW_WAR
	.align		4
.L_2639:
        /*06e8*/ 	.byte	0x04, 0x36
        /*06ea*/ 	.short	(.L_2641 - .L_2640)
.L_2640:
        /*06ec*/ 	.word	0x00000008
.L_2641:


//--------------------- .nv.info._ZN13group_norm_v214gn_cuda_kernelI6__halfLi320ELi2ELi32ELi20ELi1024ELb0ELi64ELi320ELi320ELi4ELb1ELi18ELb0ELb0ENS_16CompileConditionILi900EEEEEvPT_PKS4_S7_S7_flPfS8_Pj --------------------------
	.section	.nv.info._ZN13group_norm_v214gn_cuda_kernelI6__halfLi320ELi2ELi32ELi20ELi1024ELb0ELi64ELi320ELi320ELi4ELb1ELi18ELb0ELb0ENS_16CompileConditionILi900EEEEEvPT_PKS4_S7_S7_flPfS8_Pj,"",@"SHT_CUDA_INFO"
	.sectionflags	@""
	.align	4


	//----- nvinfo : EIATTR_CUDA_API_VERSION
	.align		4
        /*0000*/ 	.byte	0x04, 0x37
        /*0002*/ 	.short	(.L_2643 - .L_2642)
.L_2642:
        /*0004*/ 	.word	0x00000082


	//----- nvinfo : EIATTR_KPARAM_INFO
	.align		4
.L_2643:
        /*0008*/ 	.byte	0x04, 0x17
        /*000a*/ 	.short	(.L_2645 - .L_2644)
.L_2644:
        /*000c*/ 	.word	0x00000000
        /*0010*/ 	.short	0x0008
        /*0012*/ 	.short	0x0040
        /*0014*/ 	.byte	0x00, 0xf0, 0x21, 0x00


	//----- nvinfo : EIATTR_KPARAM_INFO
	.align		4
.L_2645:
        /*0018*/ 	.byte	0x04, 0x17
        /*001a*/ 	.short	(.L_2647 - .L_2646)
.L_2646:
        /*001c*/ 	.word	0x00000000
        /*0020*/ 	.short	0x0007
        /*0022*/ 	.short	0x0038
        /*0024*/ 	.byte	0x00, 0xf0, 0x21, 0x00


	//----- nvinfo : EIATTR_KPARAM_INFO
	.align		4
.L_2647:
        /*0028*/ 	.byte	0x04, 0x17
        /*002a*/ 	.short	(.L_2649 - .L_2648)
.L_2648:
        /*002c*/ 	.word	0x00000000
        /*0030*/ 	.short	0x0006
        /*0032*/ 	.short	0x0030
        /*0034*/ 	.byte	0x00, 0xf0, 0x21, 0x00


	//----- nvinfo : EIATTR_KPARAM_INFO
	.align		4
.L_2649:
        /*0038*/ 	.byte	0x04, 0x17
        /*003a*/ 	.short	(.L_2651 - .L_2650)
.L_2650:
        /*003c*/ 	.word	0x00000000
        /*0040*/ 	.short	0x0005
        /*0042*/ 	.short	0x0028
        /*0044*/ 	.byte	0x00, 0xf0, 0x21, 0x00


	//----- nvinfo : EIATTR_KPARAM_INFO
	.align		4
.L_2651:
        /*0048*/ 	.byte	0x04, 0x17
        /*004a*/ 	.short	(.L_2653 - .L_2652)
.L_2652:
        /*004c*/ 	.word	0x00000000
        /*0050*/ 	.short	0x0004
        /*0052*/ 	.short	0x0020
        /*0054*/ 	.byte	0x00, 0xf0, 0x11, 0x00


	//----- nvinfo : EIATTR_KPARAM_INFO
	.align		4
.L_2653:
        /*0058*/ 	.byte	0x04, 0x17
        /*005a*/ 	.short	(.L_2655 - .L_2654)
.L_2654:
        /*005c*/ 	.word	0x00000000
        /*0060*/ 	.short	0x0003
        /*0062*/ 	.short	0x0018
        /*0064*/ 	.byte	0x00, 0xf0, 0x21, 0x00


	//----- nvinfo : EIATTR_KPARAM_INFO
	.align		4
.L_2655:
        /*0068*/ 	.byte	0x04, 0x17
        /*006a*/ 	.short	(.L_2657 - .L_2656)
.L_2656:
        /*006c*/ 	.word	0x00000000
        /*0070*/ 	.short	0x0002
        /*0072*/ 	.short	0x0010
        /*0074*/ 	.byte	0x00, 0xf0, 0x21, 0x00


	//----- nvinfo : EIATTR_KPARAM_INFO
	.align		4
.L_2657:
        /*0078*/ 	.byte	0x04, 0x17
        /*007a*/ 	.short	(.L_2659 - .L_2658)
.L_2658:
        /*007c*/ 	.word	0x00000000
        /*0080*/ 	.short	0x0001
        /*0082*/ 	.short	0x0008
        /*0084*/ 	.byte	0x00, 0xf0, 0x21, 0x00


	//----- nvinfo : EIATTR_KPARAM_INFO
	.align		4
.L_2659:
        /*0088*/ 	.byte	0x04, 0x17
        /*008a*/ 	.short	(.L_2661 - .L_2660)
.L_2660:
        /*008c*/ 	.word	0x00000000
        /*0090*/ 	.short	0x0000
        /*0092*/ 	.short	0x0000
        /*0094*/ 	.byte	0x00, 0xf0, 0x21, 0x00


	//----- nvinfo : EIATTR_SPARSE_MMA_MASK
	.align		4
.L_2661:
        /*0098*/ 	.byte	0x03, 0x50
        /*009a*/ 	.short	0x0000


	//----- nvinfo : EIATTR_MAXREG_COUNT
	.align		4
        /*009c*/ 	.byte	0x03, 0x1b
        /*009e*/ 	.short	0x0060


	//----- nvinfo : EIATTR_NUM_BARRIERS
	.align		4
        /*00a0*/ 	.byte	0x02, 0x4c
        /*00a2*/ 	.byte	0x01
	.zero		1


	//----- nvinfo : EIATTR_ANNOTATIONS
	.align		4
        /*00a4*/ 	.byte	0x04, 0x55
        /*00a6*/ 	.short	(.L_2663 - .L_2662)


	//   ....[0]....
.L_2662:
        /* <DEDUP_REMOVED lines=36> */


	//----- nvinfo : EIATTR_MERCURY_ISA_VERSION
	.align		4
.L_2663:
        /*02d8*/ 	.byte	0x03, 0x5f
        /*02da*/ 	.short	0x0101


	//----- nvinfo : EIATTR_COOP_GROUP_MASK_REGIDS
	.align		4
        /*02dc*/ 	.byte	0x04, 0x29
        /*02de*/ 	.short	(.L_2665 - .L_2664)


	//   ....[0]....
.L_2664:
        /*02e0*/ 	.word	0xffffffff


	//   ....[1]....
        /*02e4*/ 	.word	0xffffffff


	//   ....[2]....
        /*02e8*/ 	.word	0xffffffff


	//   ....[3]....
        /*02ec*/ 	.word	0xffffffff


	//   ....[4]....
        /*02f0*/ 	.word	0xffffffff


	//   ....[5]....
        /*02f4*/ 	.word	0xffffffff


	//   ....[6]....
        /*02f8*/ 	.word	0xffffffff


	//   ....[7]....
        /*02fc*/ 	.word	0xffffffff


	//   ....[8]....
        /*0300*/ 	.word	0xffffffff


	//   ....[9]....
        /*0304*/ 	.word	0xffffffff


	//   ....[10]....
        /*0308*/ 	.word	0xffffffff


	//   ....[11]....
        /*030c*/ 	.word	0xffffffff


	//----- nvinfo : EIATTR_COOP_GROUP_INSTR_OFFSETS
	.align		4
.L_2665:
        /*0310*/ 	.byte	0x04, 0x28
        /*0312*/ 	.short	(.L_2667 - .L_2666)


	//   ....[0]....
.L_2666:
        /*0314*/ 	.word	0x00001a90


	//   ....[1]....
        /*0318*/ 	.word	0x00001aa0


	//   ....[2]....
        /*031c*/ 	.word	0x00001ae0


	//   ....[3]....
        /*0320*/ 	.word	0x00001af0


	//   ....[4]....
        /*0324*/ 	.word	0x00001ef0


	//   ....[5]....
        /*0328*/ 	.word	0x00001f10


	//   ....[6]....
        /*032c*/ 	.word	0x00001f30


	//   ....[7]....
        /*0330*/ 	.word	0x00001f50


	//   ....[8]....
        /*0334*/ 	.word	0x00001f70


	//   ....[9]....
        /*0338*/ 	.word	0x00001f90


	//   ....[10]....
        /*033c*/ 	.word	0x00001fb0


	//   ....[11]....
        /*0340*/ 	.word	0x00001fd0


	//----- nvinfo : EIATTR_EXIT_INSTR_OFFSETS
	.align		4
.L_2667:
        /*0344*/ 	.byte	0x04, 0x1c
        /*0346*/ 	.short	(.L_2669 - .L_2668)


	//   ....[0]....
.L_2668:
        /*0348*/ 	.word	0x00000070


	//   ....[1]....
        /*034c*/ 	.word	0x00003b50


	//----- nvinfo : EIATTR_MAX_THREADS
	.align		4
.L_2669:
        /*0350*/ 	.byte	0x04, 0x05
        /*0352*/ 	.short	(.L_2671 - .L_2670)
.L_2670:
        /*0354*/ 	.word	0x00000140
        /*0358*/ 	.word	0x00000001
        /*035c*/ 	.word	0x00000001


	//----- nvinfo : EIATTR_CRS_STACK_SIZE
	.align		4
.L_2671:
        /*0360*/ 	.byte	0x04, 0x1e
        /*0362*/ 	.short	(.L_2673 - .L_2672)
.L_2672:
        /*0364*/ 	.word	0x00000000


	//----- nvinfo : EIATTR_CBANK_PARAM_SIZE
	.align		4
.L_2673:
        /*0368*/ 	.byte	0x03, 0x19
        /*036a*/ 	.short	0x0048


	//----- nvinfo : EIATTR_PARAM_CBANK
	.align		4
        /*036c*/ 	.byte	0x04, 0x0a
        /*036e*/ 	.short	(.L_2675 - .L_2674)
	.align		4
.L_2674:
        /*0370*/ 	.word	index@(.nv.constant0._ZN13group_norm_v214gn_cuda_kernelI6__halfLi320ELi2ELi32ELi20ELi1024ELb0ELi64ELi320ELi320ELi4ELb1ELi18ELb0ELb0ENS_16CompileConditionILi900EEEEEvPT_PKS4_S7_S7_flPfS8_Pj)
        /*0374*/ 	.short	0x0210
        /*0376*/ 	.short	0x0048


	//----- nvinfo : EIATTR_SW_WAR
	.align		4
.L_2675:
        /*0378*/ 	.byte	0x04, 0x36
        /*037a*/ 	.short	(.L_2677 - .L_2676)
.L_2676:
        /*037c*/ 	.word	0x00000008
.L_2677:


//--------------------- .nv.info._ZN13group_norm_v214gn_cuda_kernelI6__halfLi320ELi3ELi16ELi40ELi1024ELb1ELi8ELi320ELi320ELi4ELb1ELi2ELb0ELb0ENS_16CompileConditionILi900EEEEEvPT_PKS4_S7_S7_flPfS8_Pj --------------------------
	.section	.nv.info._ZN13group_norm_v214gn_cuda_kernelI6__halfLi320ELi3ELi16ELi40ELi1024ELb1ELi8ELi320ELi320ELi4ELb1ELi2ELb0ELb0ENS_16CompileConditionILi900EEEEEvPT_PKS4_S7_S7_flPfS8_Pj,"",@"SHT_CUDA_INFO"
	.sectionflags	@""
	.align	4


	//----- nvinfo : EIATTR_CUDA_API_VERSION
	.align		4
        /*0000*/ 	.byte	0x04, 0x37
        /*0002*/ 	.short	(.L_2679 - .L_2678)
.L_2678:
        /*0004*/ 	.word	0x00000082


	//----- nvinfo : EIATTR_KPARAM_INFO
	.align		4
.L_2679:
        /*0008*/ 	.byte	0x04, 0x17
        /*000a*/ 	.short	(.L_2681 - .L_2680)
.L_2680:
        /*000c*/ 	.word	0x00000000
        /*0010*/ 	.short	0x0008
        /*0012*/ 	.short	0x0040
        /*0014*/ 	.byte	0x00, 0xf0, 0x21, 0x00


	//----- nvinfo : EIATTR_KPARAM_INFO
	.align		4
.L_2681:
        /*0018*/ 	.byte	0x04, 0x17
        /*001a*/ 	.short	(.L_2683 - .L_2682)
.L_2682:
        /*001c*/ 	.word	0x00000000
        /*0020*/ 	.short	0x0007
        /*0022*/ 	.short	0x0038
        /*0024*/ 	.byte	0x00, 0xf0, 0x21, 0x00


	//----- nvinfo : EIATTR_KPARAM_INFO
	.align		4
.L_2683:
        /*0028*/ 	.byte	0x04, 0x17
        /*002a*/ 	.short	(.L_2685 - .L_2684)
.L_2684:
        /*002c*/ 	.word	0x00000000
        /*0030*/ 	.short	0x0006
        /*0032*/ 	.short	0x0030
        /*0034*/ 	.byte	0x00, 0xf0, 0x21, 0x00


	//----- nvinfo : EIATTR_KPARAM_INFO
	.align		4
.L_2685:
        /*0038*/ 	.byte	0x04, 0x17
        /*003a*/ 	.short	(.L_2687 - .L_2686)
.L_2686:
        /*003c*/ 	.word	0x00000000
        /*0040*/ 	.short	0x0005
        /*0042*/ 	.short	0x0028
        /*0044*/ 	.byte	0x00, 0xf0, 0x21, 0x00


	//----- nvinfo : EIATTR_KPARAM_INFO
	.align		4
.L_2687:
        /*0048*/ 	.byte	0x04, 0x17
        /*004a*/ 	.short	(.L_2689 - .L_2688)
.L_2688:
        /*004c*/ 	.word	0x00000000
        /*0050*/ 	.short	0x0004
        /*0052*/ 	.short	0x0020
        /*0054*/ 	.byte	0x00, 0xf0, 0x11, 0x00


	//----- nvinfo : EIATTR_KPARAM_INFO
	.align		4
.L_2689:
        /*0058*/ 	.byte	0x04, 0x17
        /*005a*/ 	.short	(.L_2691 - .L_2690)
.L_2690:
        /*005c*/ 	.word	0x00000000
        /*0060*/ 	.short	0x0003
        /*0062*/ 	.short	0x0018
        /*0064*/ 	.byte	0x00, 0xf0, 0x21, 0x00


	//----- nvinfo : EIATTR_KPARAM_INFO
	.align		4
.L_2691:
        /*0068*/ 	.byte	0x04, 0x17
        /*006a*/ 	.short	(.L_2693 - .L_2692)
.L_2692:
        /*006c*/ 	.word	0x00000000
        /*0070*/ 	.short	0x0002
        /*0072*/ 	.short	0x0010
        /*0074*/ 	.byte	0x00, 0xf0, 0x21, 0x00


	//----- nvinfo : EIATTR_KPARAM_INFO
	.align		4
.L_2693:
        /*0078*/ 	.byte	0x04, 0x17
        /*007a*/ 	.short	(.L_2695 - .L_2694)
.L_2694:
        /*007c*/ 	.word	0x00000000
        /*0080*/ 	.short	0x0001
        /*0082*/ 	.short	0x0008
        /*0084*/ 	.byte	0x00, 0xf0, 0x21, 0x00


	//----- nvinfo : EIATTR_KPARAM_INFO
	.align		4
.L_2695:
        /*0088*/ 	.byte	0x04, 0x17
        /*008a*/ 	.short	(.L_2697 - .L_2696)
.L_2696:
        /*008c*/ 	.word	0x00000000
        /*0090*/ 	.short	0x0000
        /*0092*/ 	.short	0x0000
        /*0094*/ 	.byte	0x00, 0xf0, 0x21, 0x00


	//----- nvinfo : EIATTR_SPARSE_MMA_MASK
	.align		4
.L_2697:
        /*0098*/ 	.byte	0x03, 0x50
        /*009a*/ 	.short	0x0000


	//----- nvinfo : EIATTR_MAXREG_COUNT
	.align		4
        /*009c*/ 	.byte	0x03, 0x1b
        /*009e*/ 	.short	0x0040


	//----- nvinfo : EIATTR_NUM_BARRIERS
	.align		4
        /*00a0*/ 	.byte	0x02, 0x4c
        /*00a2*/ 	.byte	0x01
	.zero		1


	//----- nvinfo : EIATTR_MERCURY_ISA_VERSION
	.align		4
        /*00a4*/ 	.byte	0x03, 0x5f
        /*00a6*/ 	.short	0x0101


	//----- nvinfo : EIATTR_COOP_GROUP_MASK_REGIDS
	.align		4
        /*00a8*/ 	.byte	0x04, 0x29
        /*00aa*/ 	.short	(.L_2699 - .L_2698)


	//   ....[0]....
.L_2698:
        /*00ac*/ 	.word	0xffffffff


	//   ....[1]....
        /*00b0*/ 	.word	0xffffffff


	//   ....[2]....
        /*00b4*/ 	.word	0xffffffff


	//   ....[3]....
        /*00b8*/ 	.word	0xffffffff


	//   ....[4]....
        /*00bc*/ 	.word	0xffffffff


	//   ....[5]....
        /*00c0*/ 	.word	0xffffffff


	//   ....[6]....
        /*00c4*/ 	.word	0xffffffff


	//   ....[7]....
        /*00c8*/ 	.word	0xffffffff


	//   ....[8]....
        /*00cc*/ 	.word	0xffffffff


	//   ....[9]....
        /*00d0*/ 	.word	0xffffffff


	//   ....[10]....
        /*00d4*/ 	.word	0xffffffff


	//   ....[11]....
        /*00d8*/ 	.word	0xffffffff


	//   ....[12]....
        /*00dc*/ 	.word	0xffffffff


	//   ....[13]....
        /*00e0*/ 	.word	0xffffffff


	//----- nvinfo : EIATTR_COOP_GROUP_INSTR_OFFSETS
	.align		4
.L_2699:
        /*00e4*/ 	.byte	0x04, 0x28
        /*00e6*/ 	.short	(.L_2701 - .L_2700)


	//   ....[0]....
.L_2700:
        /*00e8*/ 	.word	0x00000aa0


	//   ....[1]....
        /*00ec*/ 	.word	0x00000ad0


	//   ....[2]....
        /*00f0*/ 	.word	0x00000b30


	//   ....[3]....
        /*00f4*/ 	.word	0x00000b70


	//   ....[4]....
        /*00f8*/ 	.word	0x00000f00


	//   ....[5]....
        /*00fc*/ 	.word	0x00000f40


	//   ....[6]....
        /*0100*/ 	.word	0x00000f80


	//   ....[7]....
        /*0104*/ 	.word	0x00000f90


	//   ....[8]....
        /*0108*/ 	.word	0x00000fc0


	//   ....[9]....
        /*010c*/ 	.word	0x00000fd0


	//   ....[10]....
        /*0110*/ 	.word	0x00001000


	//   ....[11]....
        /*0114*/ 	.word	0x00001010


	//   ....[12]....
        /*0118*/ 	.word	0x00001040


	//   ....[13]....
        /*011c*/ 	.word	0x00001050


	//----- nvinfo : EIATTR_EXIT_INSTR_OFFSETS
	.align		4
.L_2701:
        /*0120*/ 	.byte	0x04, 0x1c
        /*0122*/ 	.short	(.L_2703 - .L_2702)


	//   ....[0]....
.L_2702:
        /*0124*/ 	.word	0x00000060


	//   ....[1]....
        /*0128*/ 	.word	0x000018b0


	//----- nvinfo : EIATTR_MAX_THREADS
	.align		4
.L_2703:
        /*012c*/ 	.byte	0x04, 0x05
        /*012e*/ 	.short	(.L_2705 - .L_2704)
.L_2704:
        /*0130*/ 	.word	0x00000140
        /*0134*/ 	.word	0x00000001
        /*0138*/ 	.word	0x00000001


	//----- nvinfo : EIATTR_CRS_STACK_SIZE
	.align		4
.L_2705:
        /*013c*/ 	.byte	0x04, 0x1e
        /*013e*/ 	.short	(.L_2707 - .L_2706)
.L_2706:
        /*0140*/ 	.word	0x00000000


	//----- nvinfo : EIATTR_CBANK_PARAM_SIZE
	.align		4
.L_2707:
        /*0144*/ 	.byte	0x03, 0x19
        /*0146*/ 	.short	0x0048


	//----- nvinfo : EIATTR_PARAM_CBANK
	.align		4
        /*0148*/ 	.byte	0x04, 0x0a
        /*014a*/ 	.short	(.L_2709 - .L_2708)
	.align		4
.L_2708:
        /*014c*/ 	.word	index@(.nv.constant0._ZN13group_norm_v214gn_cuda_kernelI6__halfLi320ELi3ELi16ELi40ELi1024ELb1ELi8ELi320ELi320ELi4ELb1ELi2ELb0ELb0ENS_16CompileConditionILi900EEEEEvPT_PKS4_S7_S7_flPfS8_Pj)
        /*0150*/ 	.short	0x0210
        /*0152*/ 	.short	0x0048


	//----- nvinfo : EIATTR_SW_WAR
	.align		4
.L_2709:
        /*0154*/ 	.byte	0x04, 0x36
        /*0156*/ 	.short	(.L_2711 - .L_2710)
.L_2710:
        /*0158*/ 	.word	0x00000008
.L_2711:


//--------------------- .nv.info._ZN13group_norm_v214gn_cuda_kernelI6__halfLi320ELi1ELi16ELi40ELi1024ELb1ELi16ELi320ELi320ELi4ELb1ELi2ELb0ELb0ENS_16CompileConditionILi900EEEEEvPT_PKS4_S7_S7_flPfS8_Pj --------------------------
	.section	.nv.info._ZN13group_norm_v214gn_cuda_kernelI6__halfLi320ELi1ELi16ELi40ELi1024ELb1ELi16ELi320ELi320ELi4ELb1ELi2ELb0ELb0ENS_16CompileConditionILi900EEEEEvPT_PKS4_S7_S7_flPfS8_Pj,"",@"SHT_CUDA_INFO"
	.sectionflags	@""
	.align	4


	//----- nvinfo : EIATTR_CUDA_API_VERSION
	.align		4
        /*0000*/ 	.byte	0x04, 0x37
        /*0002*/ 	.short	(.L_2713 - .L_2712)
.L_2712:
        /*0004*/ 	.word	0x00000082


	//----- nvinfo : EIATTR_KPARAM_INFO
	.align		4
.L_2713:
        /*0008*/ 	.byte	0x04, 0x17
        /*000a*/ 	.short	(.L_2715 - .L_2714)
.L_2714:
        /*000c*/ 	.word	0x00000000
        /*0010*/ 	.short	0x0008
        /*0012*/ 	.short	0x0040
        /*0014*/ 	.byte	0x00, 0xf0, 0x21, 0x00


	//----- nvinfo : EIATTR_KPARAM_INFO
	.align		4
.L_2715:
        /*0018*/ 	.byte	0x04, 0x17
        /*001a*/ 	.short	(.L_2717 - .L_2716)
.L_2716:
        /*001c*/ 	.word	0x00000000
        /*0020*/ 	.short	0x0007
        /*0022*/ 	.short	0x0038
        /*0024*/ 	.byte	0x00, 0xf0, 0x21, 0x00


	//----- nvinfo : EIATTR_KPARAM_INFO
	.align		4
.L_2717:
        /*0028*/ 	.byte	0x04, 0x17
        /*002a*/ 	.short	(.L_2719 - .L_2718)
.L_2718:
        /*002c*/ 	.word	0x00000000
        /*0030*/ 	.short	0x0006
        /*0032*/ 	.short	0x0030
        /*0034*/ 	.byte	0x00, 0xf0, 0x21, 0x00


	//----- nvinfo : EIATTR_KPARAM_INFO
	.align		4
.L_2719:
        /*0038*/ 	.byte	0x04, 0x17
        /*003a*/ 	.short	(.L_2721 - .L_2720)
.L_2720:
        /*003c*/ 	.word	0x00000000
        /*0040*/ 	.short	0x0005
        /*0042*/ 	.short	0x0028
        /*0044*/ 	.byte	0x00, 0xf0, 0x21, 0x00


	//----- nvinfo : EIATTR_KPARAM_INFO
	.align		4
.L_2721:
        /*0048*/ 	.byte	0x04, 0x17
        /*004a*/ 	.short	(.L_2723 - .L_2722)
.L_2722:
        /*004c*/ 	.word	0x00000000
        /*0050*/ 	.short	0x0004
        /*0052*/ 	.short	0x0020
        /*0054*/ 	.byte	0x00, 0xf0, 0x11, 0x00


	//----- nvinfo : EIATTR_KPARAM_INFO
	.align		4
.L_2723:
        /*0058*/ 	.byte	0x04, 0x17
        /*005a*/ 	.short	(.L_2725 - .L_2724)
.L_2724:
        /*005c*/ 	.word	0x00000000
        /*0060*/ 	.short	0x0003
        /*0062*/ 	.short	0x0018
        /*0064*/ 	.byte	0x00, 0xf0, 0x21, 0x00


	//----- nvinfo : EIATTR_KPARAM_INFO
	.align		4
.L_2725:
        /*0068*/ 	.byte	0x04, 0x17
        /*006a*/ 	.short	(.L_2727 - .L_2726)
.L_2726:
        /*006c*/ 	.word	0x00000000
        /*0070*/ 	.short	0x0002
        /*0072*/ 	.short	0x0010
        /*0074*/ 	.byte	0x00, 0xf0, 0x21, 0x00


	//----- nvinfo : EIATTR_KPARAM_INFO
	.align		4
.L_2727:
        /*0078*/ 	.byte	0x04, 0x17
        /*007a*/ 	.short	(.L_2729 - .L_2728)
.L_2728:
        /*007c*/ 	.word	0x00000000
        /*0080*/ 	.short	0x0001
        /*0082*/ 	.short	0x0008
        /*0084*/ 	.byte	0x00, 0xf0, 0x21, 0x00


	//----- nvinfo : EIATTR_KPARAM_INFO
	.align		4
.L_2729:
        /*0088*/ 	.byte	0x04, 0x17
        /*008a*/ 	.short	(.L_2731 - .L_2730)
.L_2730:
        /*008c*/ 	.word	0x00000000
        /*0090*/ 	.short	0x0000
        /*0092*/ 	.short	0x0000
        /*0094*/ 	.byte	0x00, 0xf0, 0x21, 0x00


	//----- nvinfo : EIATTR_SPARSE_MMA_MASK
	.align		4
.L_2731:
        /*0098*/ 	.byte	0x03, 0x50
        /*009a*/ 	.short	0x0000


	//----- nvinfo : EIATTR_MAXREG_COUNT
	.align		4
        /*009c*/ 	.byte	0x03, 0x1b
        /*009e*/ 	.short	0x00a8


	//----- nvinfo : EIATTR_NUM_BARRIERS
	.align		4
        /*00a0*/ 	.byte	0x02, 0x4c
        /*00a2*/ 	.byte	0x01
	.zero		1


	//----- nvinfo : EIATTR_MERCURY_ISA_VERSION
	.align		4
        /*00a4*/ 	.byte	0x03, 0x5f
        /*00a6*/ 	.short	0x0101


	//----- nvinfo : EIATTR_COOP_GROUP_MASK_REGIDS
	.align		4
        /*00a8*/ 	.byte	0x04, 0x29
        /*00aa*/ 	.short	(.L_2733 - .L_2732)


	//   ....[0]....
.L_2732:
        /*00ac*/ 	.word	0xffffffff


	//   ....[1]....
        /*00b0*/ 	.word	0xffffffff


	//   ....[2]....
        /*00b4*/ 	.word	0xffffffff


	//   ....[3]....
        /*00b8*/ 	.word	0xffffffff


	//   ....[4]....
        /*00bc*/ 	.word	0xffffffff


	//   ....[5]....
        /*00c0*/ 	.word	0xffffffff


	//   ....[6]....
        /*00c4*/ 	.word	0xffffffff


	//   ....[7]....
        /*00c8*/ 	.word	0xffffffff


	//   ....[8]....
        /*00cc*/ 	.word	0xffffffff


	//   ....[9]....
        /*00d0*/ 	.word	0xffffffff


	//   ....[10]....
        /*00d4*/ 	.word	0xffffffff


	//   ....[11]....
        /*00d8*/ 	.word	0xffffffff


	//   ....[12]....
        /*00dc*/ 	.word	0xffffffff


	//   ....[13]....
        /*00e0*/ 	.word	0xffffffff


	//----- nvinfo : EIATTR_COOP_GROUP_INSTR_OFFSETS
	.align		4
.L_2733:
        /*00e4*/ 	.byte	0x04, 0x28
        /*00e6*/ 	.short	(.L_2735 - .L_2734)


	//   ....[0]....
.L_2734:
        /*00e8*/ 	.word	0x00000e30


	//   ....[1]....
        /*00ec*/ 	.word	0x00000e70


	//   ....[2]....
        /*00f0*/ 	.word	0x00000eb0


	//   ....[3]....
        /*00f4*/ 	.word	0x00000ec0


	//   ....[4]....
        /*00f8*/ 	.word	0x000011b0


	//   ....[5]....
        /*00fc*/ 	.word	0x000011e0


	//   ....[6]....
        /*0100*/ 	.word	0x00001210


	//   ....[7]....
        /*0104*/ 	.word	0x00001220


	//   ....[8]....
        /*0108*/ 	.word	0x00001250


	//   ....[9]....
        /*010c*/ 	.word	0x00001260


	//   ....[10]....
        /*0110*/ 	.word	0x00001290


	//   ....[11]....
        /*0114*/ 	.word	0x000012a0


	//   ....[12]....
        /*0118*/ 	.word	0x000012d0


	//   ....[13]....
        /*011c*/ 	.word	0x000012e0


	//----- nvinfo : EIATTR_EXIT_INSTR_OFFSETS
	.align		4
.L_2735:
        /*0120*/ 	.byte	0x04, 0x1c
        /*0122*/ 	.short	(.L_2737 - .L_2736)


	//   ....[0]....
.L_2736:
        /*0124*/ 	.word	0x00000060


	//   ....[1]....
        /*0128*/ 	.word	0x00002010


	//----- nvinfo : EIATTR_MAX_THREADS
	.align		4
.L_2737:
        /*012c*/ 	.byte	0x04, 0x05
        /*012e*/ 	.short	(.L_2739 - .L_2738)
.L_2738:
        /*0130*/ 	.word	0x00000140
        /*0134*/ 	.word	0x00000001
        /*0138*/ 	.word	0x00000001


	//----- nvinfo : EIATTR_CRS_STACK_SIZE
	.align		4
.L_2739:
        /*013c*/ 	.byte	0x04, 0x1e
        /*013e*/ 	.short	(.L_2741 - .L_2740)
.L_2740:
        /*0140*/ 	.word	0x00000000


	//----- nvinfo : EIATTR_CBANK_PARAM_SIZE
	.align		4
.L_2741:
        /*0144*/ 	.byte	0x03, 0x19
        /*0146*/ 	.short	0x0048


	//----- nvinfo : EIATTR_PARAM_CBANK
	.align		4
        /*0148*/ 	.byte	0x04, 0x0a
        /*014a*/ 	.short	(.L_2743 - .L_2742)
	.align		4
.L_2742:
        /*014c*/ 	.word	index@(.nv.constant0._ZN13group_norm_v214gn_cuda_kernelI6__halfLi320ELi1ELi16ELi40ELi1024ELb1ELi16ELi320ELi320ELi4ELb1ELi2ELb0ELb0ENS_16CompileConditionILi900EEEEEvPT_PKS4_S7_S7_flPfS8_Pj)
        /*0150*/ 	.short	0x0210
        /*0152*/ 	.short	0x0048


	//----- nvinfo : EIATTR_SW_WAR
	.align		4
.L_2743:
        /*0154*/ 	.byte	0x04, 0x36
        /*0156*/ 	.short	(.L_2745 - .L_2744)
.L_2744:
        /*0158*/ 	.word	0x00000008
.L_2745:


//--------------------- .nv.info._ZN13group_norm_v214gn_cuda_kernelI6__halfLi320ELi3ELi16ELi40ELi1024ELb1ELi16ELi320ELi320ELi4ELb1ELi5ELb0ELb0ENS_16CompileConditionILi900EEEEEvPT_PKS4_S7_S7_flPfS8_Pj --------------------------
	.section	.nv.info._ZN13group_norm_v214gn_cuda_kernelI6__halfLi320ELi3ELi16ELi40ELi1024ELb1ELi16ELi320ELi320ELi4ELb1ELi5ELb0ELb0ENS_16CompileConditionILi900EEEEEvPT_PKS4_S7_S7_flPfS8_Pj,"",@"SHT_CUDA_INFO"
	.sectionflags	@""
	.align	4


	//----- nvinfo : EIATTR_CUDA_API_VERSION
	.align		4
        /*0000*/ 	.byte	0x04, 0x37
        /*0002*/ 	.short	(.L_2747 - .L_2746)
.L_2746:
        /*0004*/ 	.word	0x00000082


	//----- nvinfo : EIATTR_KPARAM_INFO
	.align		4
.L_2747:
        /*0008*/ 	.byte	0x04, 0x17
        /*000a*/ 	.short	(.L_2749 - .L_2748)
.L_2748:
        /*000c*/ 	.word	0x00000000
        /*0010*/ 	.short	0x0008
        /*0012*/ 	.short	0x0040
        /*0014*/ 	.byte	0x00, 0xf0, 0x21, 0x00


	//----- nvinfo : EIATTR_KPARAM_INFO
	.align		4
.L_2749:
        /*0018*/ 	.byte	0x04, 0x17
        /*001a*/ 	.short	(.L_2751 - .L_2750)
.L_2750:
        /*001c*/ 	.word	0x00000000
        /*0020*/ 	.short	0x0007
        /*0022*/ 	.short	0x0038
        /*0024*/ 	.byte	0x00, 0xf0, 0x21, 0x00


	//----- nvinfo : EIATTR_KPARAM_INFO
	.align		4
.L_2751:
        /*0028*/ 	.byte	0x04, 0x17
        /*002a*/ 	.short	(.L_2753 - .L_2752)
.L_2752:
        /*002c*/ 	.word	0x00000000
        /*0030*/ 	.short	0x0006
        /*0032*/ 	.short	0x0030
        /*0034*/ 	.byte	0x00, 0xf0, 0x21, 0x00


	//----- nvinfo : EIATTR_KPARAM_INFO
	.align		4
.L_2753:
        /*0038*/ 	.byte	0x04, 0x17
        /*003a*/ 	.short	(.L_2755 - .L_2754)
.L_2754:
        /*003c*/ 	.word	0x00000000
        /*0040*/ 	.short	0x0005
        /*0042*/ 	.short	0x0028
        /*0044*/ 	.byte	0x00, 0xf0, 0x21, 0x00


	//----- nvinfo : EIATTR_KPARAM_INFO
	.align		4
.L_2755:
        /*0048*/ 	.byte	0x04, 0x17
        /*004a*/ 	.short	(.L_2757 - .L_2756)
.L_2756:
        /*004c*/ 	.word	0x00000000
        /*0050*/ 	.short	0x0004
        /*0052*/ 	.short	0x0020
        /*0054*/ 	.byte	0x00, 0xf0, 0x11, 0x00


	//----- nvinfo : EIATTR_KPARAM_INFO
	.align		4
.L_2757:
        /*0058*/ 	.byte	0x04, 0x17
        /*005a*/ 	.short	(.L_2759 - .L_2758)
.L_2758:
        /*005c*/ 	.word	0x00000000
        /*0060*/ 	.short	0x0003
        /*0062*/ 	.short	0x0018
        /*0064*/ 	.byte	0x00, 0xf0, 0x21, 0x00


	//----- nvinfo : EIATTR_KPARAM_INFO
	.align		4
.L_2759:
        /*0068*/ 	.byte	0x04, 0x17
        /*006a*/ 	.short	(.L_2761 - .L_2760)
.L_2760:
        /*006c*/ 	.word	0x00000000
        /*0070*/ 	.short	0x0002
        /*0072*/ 	.short	0x0010
        /*0074*/ 	.byte	0x00, 0xf0, 0x21, 0x00


	//----- nvinfo : EIATTR_KPARAM_INFO
	.align		4
.L_2761:
        /*0078*/ 	.byte	0x04, 0x17
        /*007a*/ 	.short	(.L_2763 - .L_2762)
.L_2762:
        /*007c*/ 	.word	0x00000000
        /*0080*/ 	.short	0x0001
        /*0082*/ 	.short	0x0008
        /*0084*/ 	.byte	0x00, 0xf0, 0x21, 0x00


	//----- nvinfo : EIATTR_KPARAM_INFO
	.align		4
.L_2763:
        /*0088*/ 	.byte	0x04, 0x17
        /*008a*/ 	.short	(.L_2765 - .L_2764)
.L_2764:
        /*008c*/ 	.word	0x00000000
        /*0090*/ 	.short	0x0000
        /*0092*/ 	.short	0x0000
        /*0094*/ 	.byte	0x00, 0xf0, 0x21, 0x00


	//----- nvinfo : EIATTR_SPARSE_MMA_MASK
	.align		4
.L_2765:
        /*0098*/ 	.byte	0x03, 0x50
        /*009a*/ 	.short	0x0000


	//----- nvinfo : EIATTR_MAXREG_COUNT
	.align		4
        /*009c*/ 	.byte	0x03, 0x1b
        /*009e*/ 	.short	0x0040


	//----- nvinfo : EIATTR_NUM_BARRIERS
	.align		4
        /*00a0*/ 	.byte	0x02, 0x4c
        /*00a2*/ 	.byte	0x01
	.zero		1


	//----- nvinfo : EIATTR_MERCURY_ISA_VERSION
	.align		4
        /*00a4*/ 	.byte	0x03, 0x5f
        /*00a6*/ 	.short	0x0101


	//----- nvinfo : EIATTR_COOP_GROUP_MASK_REGIDS
	.align		4
        /*00a8*/ 	.byte	0x04, 0x29
        /*00aa*/ 	.short	(.L_2767 - .L_2766)


	//   ....[0]....
.L_2766:
        /*00ac*/ 	.word	0xffffffff


	//   ....[1]....
        /*00b0*/ 	.word	0xffffffff


	//   ....[2]....
        /*00b4*/ 	.word	0xffffffff


	//   ....[3]....
        /*00b8*/ 	.word	0xffffffff


	//   ....[4]....
        /*00bc*/ 	.word	0xffffffff


	//   ....[5]....
        /*00c0*/ 	.word	0xffffffff


	//   ....[6]....
        /*00c4*/ 	.word	0xffffffff


	//   ....[7]....
        /*00c8*/ 	.word	0xffffffff


	//   ....[8]....
        /*00cc*/ 	.word	0xffffffff


	//   ....[9]....
        /*00d0*/ 	.word	0xffffffff


	//   ....[10]....
        /*00d4*/ 	.word	0xffffffff


	//   ....[11]....
        /*00d8*/ 	.word	0xffffffff


	//   ....[12]....
        /*00dc*/ 	.word	0xffffffff


	//   ....[13]....
        /*00e0*/ 	.word	0xffffffff


	//----- nvinfo : EIATTR_COOP_GROUP_INSTR_OFFSETS
	.align		4
.L_2767:
        /*00e4*/ 	.byte	0x04, 0x28
        /*00e6*/ 	.short	(.L_2769 - .L_2768)


	//   ....[0]....
.L_2768:
        /*00e8*/ 	.word	0x00000de0


	//   ....[1]....
        /*00ec*/ 	.word	0x00000e10


	//   ....[2]....
        /*00f0*/ 	.word	0x00000e40


	//   ....[3]....
        /*00f4*/ 	.word	0x00000e50


	//   ....[4]....
        /*00f8*/ 	.word	0x00001210


	//   ....[5]....
        /*00fc*/ 	.word	0x00001220


	//   ....[6]....
        /*0100*/ 	.word	0x00001250


	//   ....[7]....
        /*0104*/ 	.word	0x00001260


	//   ....[8]....
        /*0108*/ 	.word	0x00001290


	//   ....[9]....
        /*010c*/ 	.word	0x000012b0


	//   ....[10]....
        /*0110*/ 	.word	0x000012e0


	//   ....[11]....
        /*0114*/ 	.word	0x000012f0


	//   ....[12]....
        /*0118*/ 	.word	0x00001340


	//   ....[13]....
        /*011c*/ 	.word	0x00001370


	//----- nvinfo : EIATTR_EXIT_INSTR_OFFSETS
	.align		4
.L_2769:
        /*0120*/ 	.byte	0x04, 0x1c
        /*0122*/ 	.short	(.L_2771 - .L_2770)


	//   ....[0]....
.L_2770:
        /*0124*/ 	.word	0x00000080


	//   ....[1]....
        /*0128*/ 	.word	0x000022a0


	//----- nvinfo : EIATTR_MAX_THREADS
	.align		4
.L_2771:
        /*012c*/ 	.byte	0x04, 0x05
        /*012e*/ 	.short	(.L_2773 - .L_2772)
.L_2772:
        /*0130*/ 	.word	0x00000140
        /*0134*/ 	.word	0x00000001
        /*0138*/ 	.word	0x00000001


	//----- nvinfo : EIATTR_CRS_STACK_SIZE
	.align		4
.L_2773:
        /*013c*/ 	.byte	0x04, 0x1e
        /*013e*/ 	.short	(.L_2775 - .L_2774)
.L_2774:
        /*0140*/ 	.word	0x00000000


	//----- nvinfo : EIATTR_CBANK_PARAM_SIZE
	.align		4
.L_2775:
        /*0144*/ 	.byte	0x03, 0x19
        /*0146*/ 	.short	0x0048


	//----- nvinfo : EIATTR_PARAM_CBANK
	.align		4
        /*0148*/ 	.byte	0x04, 0x0a
        /*014a*/ 	.short	(.L_2777 - .L_2776)
	.align		4
.L_2776:
        /*014c*/ 	.word	index@(.nv.constant0._ZN13group_norm_v214gn_cuda_kernelI6__halfLi320ELi3ELi16ELi40ELi1024ELb1ELi16ELi320ELi320ELi4ELb1ELi5ELb0ELb0ENS_16CompileConditionILi900EEEEEvPT_PKS4_S7_S7_flPfS8_Pj)
        /*0150*/ 	.short	0x0210
        /*0152*/ 	.short	0x0048


	//----- nvinfo : EIATTR_SW_WAR
	.align		4
.L_2777:
        /*0154*/ 	.byte	0x04, 0x36
        /*0156*/ 	.short	(.L_2779 - .L_2778)
.L_2778:
        /*0158*/ 	.word	0x00000008
.L_2779:


//--------------------- .nv.info._ZN13group_norm_v214gn_cuda_kernelI6__halfLi320ELi1ELi16ELi40ELi1024ELb1ELi32ELi320ELi320ELi4ELb1ELi4ELb0ELb0ENS_16CompileConditionILi900EEEEEvPT_PKS4_S7_S7_flPfS8_Pj --------------------------
	.section	.nv.info._ZN13group_norm_v214gn_cuda_kernelI6__halfLi320ELi1ELi16ELi40ELi1024ELb1ELi32ELi320ELi320ELi4ELb1ELi4ELb0ELb0ENS_16CompileConditionILi900EEEEEvPT_PKS4_S7_S7_flPfS8_Pj,"",@"SHT_CUDA_INFO"
	.sectionflags	@""
	.align	4


	//----- nvinfo : EIATTR_CUDA_API_VERSION
	.align		4
        /*0000*/ 	.byte	0x04, 0x37
        /*0002*/ 	.short	(.L_2781 - .L_2780)
.L_2780:
        /*0004*/ 	.word	0x00000082


	//----- nvinfo : EIATTR_KPARAM_INFO
	.align		4
.L_2781:
        /*0008*/ 	.byte	0x04, 0x17
        /*000a*/ 	.short	(.L_2783 - .L_2782)
.L_2782:
        /*000c*/ 	.word	0x00000000
        /*0010*/ 	.short	0x0008
        /*0012*/ 	.short	0x0040
        /*0014*/ 	.byte	0x00, 0xf0, 0x21, 0x00


	//----- nvinfo : EIATTR_KPARAM_INFO
	.align		4
.L_2783:
        /*0018*/ 	.byte	0x04, 0x17
        /*001a*/ 	.short	(.L_2785 - .L_2784)
.L_2784:
        /*001c*/ 	.word	0x00000000
        /*0020*/ 	.short	0x0007
        /*0022*/ 	.short	0x0038
        /*0024*/ 	.byte	0x00, 0xf0, 0x21, 0x00


	//----- nvinfo : EIATTR_KPARAM_INFO
	.align		4
.L_2785:
        /*0028*/ 	.byte	0x04, 0x17
        /*002a*/ 	.short	(.L_2787 - .L_2786)
.L_2786:
        /*002c*/ 	.word	0x00000000
        /*0030*/ 	.short	0x0006
        /*0032*/ 	.short	0x0030
        /*0034*/ 	.byte	0x00, 0xf0, 0x21, 0x00


	//----- nvinfo : EIATTR_KPARAM_INFO
	.align		4
.L_2787:
        /*0038*/ 	.byte	0x04, 0x17
        /*003a*/ 	.short	(.L_2789 - .L_2788)
.L_2788:
        /*003c*/ 	.word	0x00000000
        /*0040*/ 	.short	0x0005
        /*0042*/ 	.short	0x0028
        /*0044*/ 	.byte	0x00, 0xf0, 0x21, 0x00


	//----- nvinfo : EIATTR_KPARAM_INFO
	.align		4
.L_2789:
        /*0048*/ 	.byte	0x04, 0x17
        /*004a*/ 	.short	(.L_2791 - .L_2790)
.L_2790:
        /*004c*/ 	.word	0x00000000
        /*0050*/ 	.short	0x0004
        /*0052*/ 	.short	0x0020
        /*0054*/ 	.byte	0x00, 0xf0, 0x11, 0x00


	//----- nvinfo : EIATTR_KPARAM_INFO
	.align		4
.L_2791:
        /*0058*/ 	.byte	0x04, 0x17
        /*005a*/ 	.short	(.L_2793 - .L_2792)
.L_2792:
        /*005c*/ 	.word	0x00000000
        /*0060*/ 	.short	0x0003
        /*0062*/ 	.short	0x0018
        /*0064*/ 	.byte	0x00, 0xf0, 0x21, 0x00


	//----- nvinfo : EIATTR_KPARAM_INFO
	.align		4
.L_2793:
        /*0068*/ 	.byte	0x04, 0x17
        /*006a*/ 	.short	(.L_2795 - .L_2794)
.L_2794:
        /*006c*/ 	.word	0x00000000
        /*0070*/ 	.short	0x0002
        /*0072*/ 	.short	0x0010
        /*0074*/ 	.byte	0x00, 0xf0, 0x21, 0x00


	//----- nvinfo : EIATTR_KPARAM_INFO
	.align		4
.L_2795:
        /*0078*/ 	.byte	0x04, 0x17
        /*007a*/ 	.short	(.L_2797 - .L_2796)
.L_2796:
        /*007c*/ 	.word	0x00000000
        /*0080*/ 	.short	0x0001
        /*0082*/ 	.short	0x0008
        /*0084*/ 	.byte	0x00, 0xf0, 0x21, 0x00


	//----- nvinfo : EIATTR_KPARAM_INFO
	.align		4
.L_2797:
        /*0088*/ 	.byte	0x04, 0x17
        /*008a*/ 	.short	(.L_2799 - .L_2798)
.L_2798:
        /*008c*/ 	.word	0x00000000
        /*0090*/ 	.short	0x0000
        /*0092*/ 	.short	0x0000
        /*0094*/ 	.byte	0x00, 0xf0, 0x21, 0x00


	//----- nvinfo : EIATTR_SPARSE_MMA_MASK
	.align		4
.L_2799:
        /*0098*/ 	.byte	0x03, 0x50
        /*009a*/ 	.short	0x0000


	//----- nvinfo : EIATTR_MAXREG_COUNT
	.align		4
        /*009c*/ 	.byte	0x03, 0x1b
        /*009e*/ 	.short	0x00a8


	//----- nvinfo : EIATTR_NUM_BARRIERS
	.align		4
        /*00a0*/ 	.byte	0x02, 0x4c
        /*00a2*/ 	.byte	0x01
	.zero		1


	//----- nvinfo : EIATTR_MERCURY_ISA_VERSION
	.align		4
        /*00a4*/ 	.byte	0x03, 0x5f
        /*00a6*/ 	.short	0x0101


	//----- nvinfo : EIATTR_COOP_GROUP_MASK_REGIDS
	.align		4
        /*00a8*/ 	.byte	0x04, 0x29
        /*00aa*/ 	.short	(.L_2801 - .L_2800)


	//   ....[0]....
.L_2800:
        /*00ac*/ 	.word	0xffffffff


	//   ....[1]....
        /*00b0*/ 	.word	0xffffffff


	//   ....[2]....
        /*00b4*/ 	.word	0xffffffff


	//   ....[3]....
        /*00b8*/ 	.word	0xffffffff


	//   ....[4]....
        /*00bc*/ 	.word	0xffffffff


	//   ....[5]....
        /*00c0*/ 	.word	0xffffffff


	//   ....[6]....
        /*00c4*/ 	.word	0xffffffff


	//   ....[7]....
        /*00c8*/ 	.word	0xffffffff


	//   ....[8]....
        /*00cc*/ 	.word	0xffffffff


	//   ....[9]....
        /*00d0*/ 	.word	0xffffffff


	//   ....[10]....
        /*00d4*/ 	.word	0xffffffff


	//   ....[11]....
        /*00d8*/ 	.word	0xffffffff


	//   ....[12]....
        /*00dc*/ 	.word	0xffffffff


	//   ....[13]....
        /*00e0*/ 	.word	0xffffffff


	//----- nvinfo : EIATTR_COOP_GROUP_INSTR_OFFSETS
	.align		4
.L_2801:
        /*00e4*/ 	.byte	0x04, 0x28
        /*00e6*/ 	.short	(.L_2803 - .L_2802)


	//   ....[0]....
.L_2802:
        /*00e8*/ 	.word	0x00001250


	//   ....[1]....
        /*00ec*/ 	.word	0x00001280


	//   ....[2]....
        /*00f0*/ 	.word	0x000012e0


	//   ....[3]....
        /*00f4*/ 	.word	0x00001300


	//   ....[4]....
        /*00f8*/ 	.word	0x00001590


	//   ....[5]....
        /*00fc*/ 	.word	0x000015a0


	//   ....[6]....
        /*0100*/ 	.word	0x000015c0


	//   ....[7]....
        /*0104*/ 	.word	0x000015e0


	//   ....[8]....
        /*0108*/ 	.word	0x00001600


	//   ....[9]....
        /*010c*/ 	.word	0x00001620


	//   ....[10]....
        /*0110*/ 	.word	0x00001640


	//   ....[11]....
        /*0114*/ 	.word	0x00001660


	//   ....[12]....
        /*0118*/ 	.word	0x00001680


	//   ....[13]....
        /*011c*/ 	.word	0x000016a0


	//----- nvinfo : EIATTR_EXIT_INSTR_OFFSETS
	.align		4
.L_2803:
        /*0120*/ 	.byte	0x04, 0x1c
        /*0122*/ 	.short	(.L_2805 - .L_2804)


	//   ....[0]....
.L_2804:
        /*0124*/ 	.word	0x00000060


	//   ....[1]....
        /*0128*/ 	.word	0x00002e40


	//----- nvinfo : EIATTR_MAX_THREADS
	.align		4
.L_2805:
        /*012c*/ 	.byte	0x04, 0x05
        /*012e*/ 	.short	(.L_2807 - .L_2806)
.L_2806:
        /*0130*/ 	.word	0x00000140
        /*0134*/ 	.word	0x00000001
        /*0138*/ 	.word	0x00000001


	//----- nvinfo : EIATTR_CRS_STACK_SIZE
	.align		4
.L_2807:
        /*013c*/ 	.byte	0x04, 0x1e
        /*013e*/ 	.short	(.L_2809 - .L_2808)
.L_2808:
        /*0140*/ 	.word	0x00000000


	//----- nvinfo : EIATTR_CBANK_PARAM_SIZE
	.align		4
.L_2809:
        /*0144*/ 	.byte	0x03, 0x19
        /*0146*/ 	.short	0x0048


	//----- nvinfo : EIATTR_PARAM_CBANK
	.align		4
        /*0148*/ 	.byte	0x04, 0x0a
        /*014a*/ 	.short	(.L_2811 - .L_2810)
	.align		4
.L_2810:
        /*014c*/ 	.word	index@(.nv.constant0._ZN13group_norm_v214gn_cuda_kernelI6__halfLi320ELi1ELi16ELi40ELi1024ELb1ELi32ELi320ELi320ELi4ELb1ELi4ELb0ELb0ENS_16CompileConditionILi900EEEEEvPT_PKS4_S7_S7_flPfS8_Pj)
        /*0150*/ 	.short	0x0210
        /*0152*/ 	.short	0x0048


	//----- nvinfo : EIATTR_SW_WAR
	.align		4
.L_2811:
        /*0154*/ 	.byte	0x04, 0x36
        /*0156*/ 	.short	(.L_2813 - .L_2812)
.L_2812:
        /*0158*/ 	.word	0x00000008
.L_2813:


//--------------------- .nv.info._ZN13group_norm_v214gn_cuda_kernelI6__halfLi320ELi3ELi16ELi40ELi1024ELb1ELi32ELi320ELi320ELi4ELb1ELi10ELb0ELb0ENS_16CompileConditionILi900EEEEEvPT_PKS4_S7_S7_flPfS8_Pj --------------------------
	.section	.nv.info._ZN13group_norm_v214gn_cuda_kernelI6__halfLi320ELi3ELi16ELi40ELi1024ELb1ELi32ELi320ELi320ELi4ELb1ELi10ELb0ELb0ENS_16CompileConditionILi900EEEEEvPT_PKS4_S7_S7_flPfS8_Pj,"",@"SHT_CUDA_INFO"
	.sectionflags	@""
	.align	4


	//----- nvinfo : EIATTR_CUDA_API_VERSION
	.align		4
        /*0000*/ 	.byte	0x04, 0x37
        /*0002*/ 	.short	(.L_2815 - .L_2814)
.L_2814:
        /*0004*/ 	.word	0x00000082


	//----- nvinfo : EIATTR_KPARAM_INFO
	.align		4
.L_2815:
        /*0008*/ 	.byte	0x04, 0x17
        /*000a*/ 	.short	(.L_2817 - .L_2816)
.L_2816:
        /*000c*/ 	.word	0x00000000
        /*0010*/ 	.short	0x0008
        /*0012*/ 	.short	0x0040
        /*0014*/ 	.byte	0x00, 0xf0, 0x21, 0x00


	//----- nvinfo : EIATTR_KPARAM_INFO
	.align		4
.L_2817:
        /*0018*/ 	.byte	0x04, 0x17
        /*001a*/ 	.short	(.L_2819 - .L_2818)
.L_2818:
        /*001c*/ 	.word	0x00000000
        /*0020*/ 	.short	0x0007
        /*0022*/ 	.short	0x0038
        /*0024*/ 	.byte	0x00, 0xf0, 0x21, 0x00


	//----- nvinfo : EIATTR_KPARAM_INFO
	.align		4
.L_2819:
        /*0028*/ 	.byte	0x04, 0x17
        /*002a*/ 	.short	(.L_2821 - .L_2820)
.L_2820:
        /*002c*/ 	.word	0x00000000
        /*0030*/ 	.short	0x0006
        /*0032*/ 	.short	0x0030
        /*0034*/ 	.byte	0x00, 0xf0, 0x21, 0x00


	//----- nvinfo : EIATTR_KPARAM_INFO
	.align		4
.L_2821:
        /*0038*/ 	.byte	0x04, 0x17
        /*003a*/ 	.short	(.L_2823 - .L_2822)
.L_2822:
        /*003c*/ 	.word	0x00000000
        /*0040*/ 	.short	0x0005
        /*0042*/ 	.short	0x0028
        /*0044*/ 	.byte	0x00, 0xf0, 0x21, 0x00


	//----- nvinfo : EIATTR_KPARAM_INFO
	.align		4
.L_2823:
        /*0048*/ 	.byte	0x04, 0x17
        /*004a*/ 	.short	(.L_2825 - .L_2824)
.L_2824:
        /*004c*/ 	.word	0x00000000
        /*0050*/ 	.short	0x0004
        /*0052*/ 	.short	0x0020
        /*0054*/ 	.byte	0x00, 0xf0, 0x11, 0x00


	//----- nvinfo : EIATTR_KPARAM_INFO
	.align		4
.L_2825:
        /*0058*/ 	.byte	0x04, 0x17
        /*005a*/ 	.short	(.L_2827 - .L_2826)
.L_2826:
        /*005c*/ 	.word	0x00000000
        /*0060*/ 	.short	0x0003
        /*0062*/ 	.short	0x0018
        /*0064*/ 	.byte	0x00, 0xf0, 0x21, 0x00


	//----- nvinfo : EIATTR_KPARAM_INFO
	.align		4
.L_2827:
        /*0068*/ 	.byte	0x04, 0x17
        /*006a*/ 	.short	(.L_2829 - .L_2828)
.L_2828:
        /*006c*/ 	.word	0x00000000
        /*0070*/ 	.short	0x0002
        /*0072*/ 	.short	0x0010
        /*0074*/ 	.byte	0x00, 0xf0, 0x21, 0x00


	//----- nvinfo : EIATTR_KPARAM_INFO
	.align		4
.L_2829:
        /*0078*/ 	.byte	0x04, 0x17
        /*007a*/ 	.short	(.L_2831 - .L_2830)
.L_2830:
        /*007c*/ 	.word	0x00000000
        /*0080*/ 	.short	0x0001
        /*0082*/ 	.short	0x0008
        /*0084*/ 	.byte	0x00, 0xf0, 0x21, 0x00


	//----- nvinfo : EIATTR_KPARAM_INFO
	.align		4
.L_2831:
        /*0088*/ 	.byte	0x04, 0x17
        /*008a*/ 	.short	(.L_2833 - .L_2832)
.L_2832:
        /*008c*/ 	.word	0x00000000
        /*0090*/ 	.short	0x0000
        /*0092*/ 	.short	0x0000
        /*0094*/ 	.byte	0x00, 0xf0, 0x21, 0x00


	//----- nvinfo : EIATTR_SPARSE_MMA_MASK
	.align		4
.L_2833:
        /*0098*/ 	.byte	0x03, 0x50
        /*009a*/ 	.short	0x0000


	//----- nvinfo : EIATTR_MAXREG_COUNT
	.align		4
        /*009c*/ 	.byte	0x03, 0x1b
        /*009e*/ 	.short	0x0040


	//----- nvinfo : EIATTR_NUM_BARRIERS
	.align		4
        /*00a0*/ 	.byte	0x02, 0x4c
        /*00a2*/ 	.byte	0x01
	.zero		1


	//----- nvinfo : EIATTR_ANNOTATIONS
	.align		4
        /*00a4*/ 	.byte	0x04, 0x55
        /*00a6*/ 	.short	(.L_2835 - .L_2834)


	//   ....[0]....
.L_2834:
        /* <DEDUP_REMOVED lines=14> */


	//----- nvinfo : EIATTR_MERCURY_ISA_VERSION
	.align		4
.L_2835:
        /*0178*/ 	.byte	0x03, 0x5f
        /*017a*/ 	.short	0x0101


	//----- nvinfo : EIATTR_COOP_GROUP_MASK_REGIDS
	.align		4
        /*017c*/ 	.byte	0x04, 0x29
        /*017e*/ 	.short	(.L_2837 - .L_2836)


	//   ....[0]....
.L_2836:
        /*0180*/ 	.word	0xffffffff


	//   ....[1]....
        /*0184*/ 	.word	0xffffffff


	//   ....[2]....
        /*0188*/ 	.word	0xffffffff


	//   ....[3]....
        /*018c*/ 	.word	0xffffffff


	//   ....[4]....
        /*0190*/ 	.word	0xffffffff


	//   ....[5]....
        /*0194*/ 	.word	0xffffffff


	//   ....[6]....
        /*0198*/ 	.word	0xffffffff


	//   ....[7]....
        /*019c*/ 	.word	0xffffffff


	//   ....[8]....
        /*01a0*/ 	.word	0xffffffff


	//   ....[9]....
        /*01a4*/ 	.word	0xffffffff


	//   ....[10]....
        /*01a8*/ 	.word	0xffffffff


	//   ....[11]....
        /*01ac*/ 	.word	0xffffffff


	//   ....[12]....
        /*01b0*/ 	.word	0xffffffff


	//   ....[13]....
        /*01b4*/ 	.word	0xffffffff


	//----- nvinfo : EIATTR_COOP_GROUP_INSTR_OFFSETS
	.align		4
.L_2837:
        /*01b8*/ 	.byte	0x04, 0x28
        /*01ba*/ 	.short	(.L_2839 - .L_2838)


	//   ....[0]....
.L_2838:
        /*01bc*/ 	.word	0x00001320


	//   ....[1]....
        /*01c0*/ 	.word	0x00001340


	//   ....[2]....
        /*01c4*/ 	.word	0x00001390


	//   ....[3]....
        /*01c8*/ 	.word	0x000013d0


	//   ....[4]....
        /*01cc*/ 	.word	0x00001700


	//   ....[5]....
        /*01d0*/ 	.word	0x00001720


	//   ....[6]....
        /*01d4*/ 	.word	0x00001740


	//   ....[7]....
        /*01d8*/ 	.word	0x00001760


	//   ....[8]....
        /*01dc*/ 	.word	0x00001780


	//   ....[9]....
        /*01e0*/ 	.word	0x000017a0


	//   ....[10]....
        /*01e4*/ 	.word	0x000017c0


	//   ....[11]....
        /*01e8*/ 	.word	0x000017e0


	//   ....[12]....
        /*01ec*/ 	.word	0x00001800


	//   ....[13]....
        /*01f0*/ 	.word	0x00001820


	//----- nvinfo : EIATTR_EXIT_INSTR_OFFSETS
	.align		4
.L_2839:
        /*01f4*/ 	.byte	0x04, 0x1c
        /*01f6*/ 	.short	(.L_2841 - .L_2840)


	//   ....[0]....
.L_2840:
        /*01f8*/ 	.word	0x00000070


	//   ....[1]....
        /*01fc*/ 	.word	0x00003000


	//----- nvinfo : EIATTR_MAX_THREADS
	.align		4
.L_2841:
        /*0200*/ 	.byte	0x04, 0x05
        /*0202*/ 	.short	(.L_2843 - .L_2842)
.L_2842:
        /*0204*/ 	.word	0x00000140
        /*0208*/ 	.word	0x00000001
        /*020c*/ 	.word	0x00000001


	//----- nvinfo : EIATTR_CRS_STACK_SIZE
	.align		4
.L_2843:
        /*0210*/ 	.byte	0x04, 0x1e
        /*0212*/ 	.short	(.L_2845 - .L_2844)
.L_2844:
        /*0214*/ 	.word	0x00000000


	//----- nvinfo : EIATTR_CBANK_PARAM_SIZE
	.align		4
.L_2845:
        /*0218*/ 	.byte	0x03, 0x19
        /*021a*/ 	.short	0x0048


	//----- nvinfo : EIATTR_PARAM_CBANK
	.align		4
        /*021c*/ 	.byte	0x04, 0x0a
        /*021e*/ 	.short	(.L_2847 - .L_2846)
	.align		4
.L_2846:
        /*0220*/ 	.word	index@(.nv.constant0._ZN13group_norm_v214gn_cuda_kernelI6__halfLi320ELi3ELi16ELi40ELi1024ELb1ELi32ELi320ELi320ELi4ELb1ELi10ELb0ELb0ENS_16CompileConditionILi900EEEEEvPT_PKS4_S7_S7_flPfS8_Pj)
        /*0224*/ 	.short	0x0210
        /*0226*/ 	.short	0x0048


	//----- nvinfo : EIATTR_SW_WAR
	.align		4
.L_2847:
        /*0228*/ 	.byte	0x04, 0x36
        /*022a*/ 	.short	(.L_2849 - .L_2848)
.L_2848:
        /*022c*/ 	.word	0x00000008
.L_2849:


//--------------------- .nv.info._ZN13group_norm_v214gn_cuda_kernelI6__halfLi320ELi1ELi16ELi40ELi1024ELb1ELi64ELi320ELi320ELi4ELb1ELi9ELb0ELb0ENS_16CompileConditionILi900EEEEEvPT_PKS4_S7_S7_flPfS8_Pj --------------------------
	.section	.nv.info._ZN13group_norm_v214gn_cuda_kernelI6__halfLi320ELi1ELi16ELi40ELi1024ELb1ELi64ELi320ELi320ELi4ELb1ELi9ELb0ELb0ENS_16CompileConditionILi900EEEEEvPT_PKS4_S7_S7_flPfS8_Pj,"",@"SHT_CUDA_INFO"
	.sectionflags	@""
	.align	4


	//----- nvinfo : EIATTR_CUDA_API_VERSION
	.align		4
        /*0000*/ 	.byte	0x04, 0x37
        /*0002*/ 	.short	(.L_2851 - .L_2850)
.L_2850:
        /*0004*/ 	.word	0x00000082


	//----- nvinfo : EIATTR_KPARAM_INFO
	.align		4
.L_2851:
        /*0008*/ 	.byte	0x04, 0x17
        /*000a*/ 	.short	(.L_2853 - .L_2852)
.L_2852:
        /*000c*/ 	.word	0x00000000
        /*0010*/ 	.short	0x0008
        /*0012*/ 	.short	0x0040
        /*0014*/ 	.byte	0x00, 0xf0, 0x21, 0x00


	//----- nvinfo : EIATTR_KPARAM_INFO
	.align		4
.L_2853:
        /*0018*/ 	.byte	0x04, 0x17
        /*001a*/ 	.short	(.L_2855 - .L_2854)
.L_2854:
        /*001c*/ 	.word	0x00000000
        /*0020*/ 	.short	0x0007
        /*0022*/ 	.short	0x0038
        /*0024*/ 	.byte	0x00, 0xf0, 0x21, 0x00


	//----- nvinfo : EIATTR_KPARAM_INFO
	.align		4
.L_2855:
        /*0028*/ 	.byte	0x04, 0x17
        /*002a*/ 	.short	(.L_2857 - .L_2856)
.L_2856:
        /*002c*/ 	.word	0x00000000
        /*0030*/ 	.short	0x0006
        /*0032*/ 	.short	0x0030
        /*0034*/ 	.byte	0x00, 0xf0, 0x21, 0x00


	//----- nvinfo : EIATTR_KPARAM_INFO
	.align		4
.L_2857:
        /*0038*/ 	.byte	0x04, 0x17
        /*003a*/ 	.short	(.L_2859 - .L_2858)
.L_2858:
        /*003c*/ 	.word	0x00000000
        /*0040*/ 	.short	0x0005
        /*0042*/ 	.short	0x0028
        /*0044*/ 	.byte	0x00, 0xf0, 0x21, 0x00


	//----- nvinfo : EIATTR_KPARAM_INFO
	.align		4
.L_2859:
        /*0048*/ 	.byte	0x04, 0x17
        /*004a*/ 	.short	(.L_2861 - .L_2860)
.L_2860:
        /*004c*/ 	.word	0x00000000
        /*0050*/ 	.short	0x0004
        /*0052*/ 	.short	0x0020
        /*0054*/ 	.byte	0x00, 0xf0, 0x11, 0x00


	//----- nvinfo : EIATTR_KPARAM_INFO
	.align		4
.L_2861:
        /*0058*/ 	.byte	0x04, 0x17
        /*005a*/ 	.short	(.L_2863 - .L_2862)
.L_2862:
        /*005c*/ 	.word	0x00000000
        /*0060*/ 	.short	0x0003
        /*0062*/ 	.short	0x0018
        /*0064*/ 	.byte	0x00, 0xf0, 0x21, 0x00


	//----- nvinfo : EIATTR_KPARAM_INFO
	.align		4
.L_2863:
        /*0068*/ 	.byte	0x04, 0x17
        /*006a*/ 	.short	(.L_2865 - .L_2864)
.L_2864:
        /*006c*/ 	.word	0x00000000
        /*0070*/ 	.short	0x0002
        /*0072*/ 	.short	0x0010
        /*0074*/ 	.byte	0x00, 0xf0, 0x21, 0x00


	//----- nvinfo : EIATTR_KPARAM_INFO
	.align		4
.L_2865:
        /*0078*/ 	.byte	0x04, 0x17
        /*007a*/ 	.short	(.L_2867 - .L_2866)
.L_2866:
        /*007c*/ 	.word	0x00000000
        /*0080*/ 	.short	0x0001
        /*0082*/ 	.short	0x0008
        /*0084*/ 	.byte	0x00, 0xf0, 0x21, 0x00


	//----- nvinfo : EIATTR_KPARAM_INFO
	.align		4
.L_2867:
        /*0088*/ 	.byte	0x04, 0x17
        /*008a*/ 	.short	(.L_2869 - .L_2868)
.L_2868:
        /*008c*/ 	.word	0x00000000
        /*0090*/ 	.short	0x0000
        /*0092*/ 	.short	0x0000
        /*0094*/ 	.byte	0x00, 0xf0, 0x21, 0x00


	//----- nvinfo : EIATTR_SPARSE_MMA_MASK
	.align		4
.L_2869:
        /*0098*/ 	.byte	0x03, 0x50
        /*009a*/ 	.short	0x0000


	//----- nvinfo : EIATTR_MAXREG_COUNT
	.align		4
        /*009c*/ 	.byte	0x03, 0x1b
        /*009e*/ 	.short	0x00a8


	//----- nvinfo : EIATTR_NUM_BARRIERS
	.align		4
        /*00a0*/ 	.byte	0x02, 0x4c
        /*00a2*/ 	.byte	0x01
	.zero		1


	//----- nvinfo : EIATTR_MERCURY_ISA_VERSION
	.align		4
        /*00a4*/ 	.byte	0x03, 0x5f
        /*00a6*/ 	.short	0x0101


	//----- nvinfo : EIATTR_COOP_GROUP_MASK_REGIDS
	.align		4
        /*00a8*/ 	.byte	0x04, 0x29
        /*00aa*/ 	.short	(.L_2871 - .L_2870)


	//   ....[0]....
.L_2870:
        /*00ac*/ 	.word	0xffffffff


	//   ....[1]....
        /*00b0*/ 	.word	0xffffffff


	//   ....[2]....
        /*00b4*/ 	.word	0xffffffff


	//   ....[3]....
        /*00b8*/ 	.word	0xffffffff


	//   ....[4]....
        /*00bc*/ 	.word	0xffffffff


	//   ....[5]....
        /*00c0*/ 	.word	0xffffffff


	//   ....[6]....
        /*00c4*/ 	.word	0xffffffff


	//   ....[7]....
        /*00c8*/ 	.word	0xffffffff


	//   ....[8]....
        /*00cc*/ 	.word	0xffffffff


	//   ....[9]....
        /*00d0*/ 	.word	0xffffffff


	//   ....[10]....
        /*00d4*/ 	.word	0xffffffff


	//   ....[11]....
        /*00d8*/ 	.word	0xffffffff


	//----- nvinfo : EIATTR_COOP_GROUP_INSTR_OFFSETS
	.align		4
.L_2871:
        /*00dc*/ 	.byte	0x04, 0x28
        /*00de*/ 	.short	(.L_2873 - .L_2872)


	//   ....[0]....
.L_2872:
        /*00e0*/ 	.word	0x00001ec0


	//   ....[1]....
        /*00e4*/ 	.word	0x00001f00


	//   ....[2]....
        /*00e8*/ 	.word	0x00001f40


	//   ....[3]....
        /*00ec*/ 	.word	0x00001f50


	//   ....[4]....
        /*00f0*/ 	.word	0x000021f0


	//   ....[5]....
        /*00f4*/ 	.word	0x00002220


	//   ....[6]....
        /*00f8*/ 	.word	0x00002250


	//   ....[7]....
        /*00fc*/ 	.word	0x00002260


	//   ....[8]....
        /*0100*/ 	.word	0x00002290


	//   ....[9]....
        /*0104*/ 	.word	0x000022a0


	//   ....[10]....
        /*0108*/ 	.word	0x000022d0


	//   ....[11]....
        /*010c*/ 	.word	0x000022e0


	//----- nvinfo : EIATTR_EXIT_INSTR_OFFSETS
	.align		4
.L_2873:
        /*0110*/ 	.byte	0x04, 0x1c
        /*0112*/ 	.short	(.L_2875 - .L_2874)


	//   ....[0]....
.L_2874:
        /*0114*/ 	.word	0x00000070


	//   ....[1]....
        /*0118*/ 	.word	0x00005000


	//----- nvinfo : EIATTR_MAX_THREADS
	.align		4
.L_2875:
        /*011c*/ 	.byte	0x04, 0x05
        /*011e*/ 	.short	(.L_2877 - .L_2876)
.L_2876:
        /*0120*/ 	.word	0x00000140
        /*0124*/ 	.word	0x00000001
        /*0128*/ 	.word	0x00000001


	//----- nvinfo : EIATTR_CRS_STACK_SIZE
	.align		4
.L_2877:
        /*012c*/ 	.byte	0x04, 0x1e
        /*012e*/ 	.short	(.L_2879 - .L_2878)
.L_2878:
        /*0130*/ 	.word	0x00000000


	//----- nvinfo : EIATTR_CBANK_PARAM_SIZE
	.align		4
.L_2879:
        /*0134*/ 	.byte	0x03, 0x19
        /*0136*/ 	.short	0x0048


	//----- nvinfo : EIATTR_PARAM_CBANK
	.align		4
        /*0138*/ 	.byte	0x04, 0x0a
        /*013a*/ 	.short	(.L_2881 - .L_2880)
	.align		4
.L_2880:
        /*013c*/ 	.word	index@(.nv.constant0._ZN13group_norm_v214gn_cuda_kernelI6__halfLi320ELi1ELi16ELi40ELi1024ELb1ELi64ELi320ELi320ELi4ELb1ELi9ELb0ELb0ENS_16CompileConditionILi900EEEEEvPT_PKS4_S7_S7_flPfS8_Pj)
        /*0140*/ 	.short	0x0210
        /*0142*/ 	.short	0x0048


	//----- nvinfo : EIATTR_SW_WAR
	.align		4
.L_2881:
        /*0144*/ 	.byte	0x04, 0x36
        /*0146*/ 	.short	(.L_2883 - .L_2882)
.L_2882:
        /*0148*/ 	.word	0x00000008
.L_2883:


//--------------------- .nv.info._ZN13group_norm_v214gn_cuda_kernelI6__halfLi320ELi1ELi16ELi40ELi1024ELb1ELi128ELi320ELi320ELi4ELb1ELi18ELb0ELb0ENS_16CompileConditionILi900EEEEEvPT_PKS4_S7_S7_flPfS8_Pj --------------------------
	.section	.nv.info._ZN13group_norm_v214gn_cuda_kernelI6__halfLi320ELi1ELi16ELi40ELi1024ELb1ELi128ELi320ELi320ELi4ELb1ELi18ELb0ELb0ENS_16CompileConditionILi900EEEEEvPT_PKS4_S7_S7_flPfS8_Pj,"",@"SHT_CUDA_INFO"
	.sectionflags	@""
	.align	4


	//----- nvinfo : EIATTR_CUDA_API_VERSION
	.align		4
        /*0000*/ 	.byte	0x04, 0x37
        /*0002*/ 	.short	(.L_2885 - .L_2884)
.L_2884:
        /*0004*/ 	.word	0x00000082


	//----- nvinfo : EIATTR_KPARAM_INFO
	.align		4
.L_2885:
        /*0008*/ 	.byte	0x04, 0x17
        /*000a*/ 	.short	(.L_2887 - .L_2886)
.L_2886:
        /*000c*/ 	.word	0x00000000
        /*0010*/ 	.short	0x0008
        /*0012*/ 	.short	0x0040
        /*0014*/ 	.byte	0x00, 0xf0, 0x21, 0x00


	//----- nvinfo : EIATTR_KPARAM_INFO
	.align		4
.L_2887:
        /*0018*/ 	.byte	0x04, 0x17
        /*001a*/ 	.short	(.L_2889 - .L_2888)
.L_2888:
        /*001c*/ 	.word	0x00000000
        /*0020*/ 	.short	0x0007
        /*0022*/ 	.short	0x0038
        /*0024*/ 	.byte	0x00, 0xf0, 0x21, 0x00


	//----- nvinfo : EIATTR_KPARAM_INFO
	.align		4
.L_2889:
        /*0028*/ 	.byte	0x04, 0x17
        /*002a*/ 	.short	(.L_2891 - .L_2890)
.L_2890:
        /*002c*/ 	.word	0x00000000
        /*0030*/ 	.short	0x0006
        /*0032*/ 	.short	0x0030
        /*0034*/ 	.byte	0x00, 0xf0, 0x21, 0x00


	//----- nvinfo : EIATTR_KPARAM_INFO
	.align		4
.L_2891:
        /*0038*/ 	.byte	0x04, 0x17
        /*003a*/ 	.short	(.L_2893 - .L_2892)
.L_2892:
        /*003c*/ 	.word	0x00000000
        /*0040*/ 	.short	0x0005
        /*0042*/ 	.short	0x0028
        /*0044*/ 	.byte	0x00, 0xf0, 0x21, 0x00


	//----- nvinfo : EIATTR_KPARAM_INFO
	.align		4
.L_2893:
        /*0048*/ 	.byte	0x04, 0x17
        /*004a*/ 	.short	(.L_2895 - .L_2894)
.L_2894:
        /*004c*/ 	.word	0x00000000
        /*0050*/ 	.short	0x0004
        /*0052*/ 	.short	0x0020
        /*0054*/ 	.byte	0x00, 0xf0, 0x11, 0x00


	//----- nvinfo : EIATTR_KPARAM_INFO
	.align		4
.L_2895:
        /*0058*/ 	.byte	0x04, 0x17
        /*005a*/ 	.short	(.L_2897 - .L_2896)
.L_2896:
        /*005c*/ 	.word	0x00000000
        /*0060*/ 	.short	0x0003
        /*0062*/ 	.short	0x0018
        /*0064*/ 	.byte	0x00, 0xf0, 0x21, 0x00


	//----- nvinfo : EIATTR_KPARAM_INFO
	.align		4
.L_2897:
        /*0068*/ 	.byte	0x04, 0x17
        /*006a*/ 	.short	(.L_2899 - .L_2898)
.L_2898:
        /*006c*/ 	.word	0x00000000
        /*0070*/ 	.short	0x0002
        /*0072*/ 	.short	0x0010
        /*0074*/ 	.byte	0x00, 0xf0, 0x21, 0x00


	//----- nvinfo : EIATTR_KPARAM_INFO
	.align		4
.L_2899:
        /*0078*/ 	.byte	0x04, 0x17
        /*007a*/ 	.short	(.L_2901 - .L_2900)
.L_2900:
        /*007c*/ 	.word	0x00000000
        /*0080*/ 	.short	0x0001
        /*0082*/ 	.short	0x0008
        /*0084*/ 	.byte	0x00, 0xf0, 0x21, 0x00


	//----- nvinfo : EIATTR_KPARAM_INFO
	.align		4
.L_2901:
        /*0088*/ 	.byte	0x04, 0x17
        /*008a*/ 	.short	(.L_2903 - .L_2902)
.L_2902:
        /*008c*/ 	.word	0x00000000
        /*0090*/ 	.short	0x0000
        /*0092*/ 	.short	0x0000
        /*0094*/ 	.byte	0x00, 0xf0, 0x21, 0x00


	//----- nvinfo : EIATTR_SPARSE_MMA_MASK
	.align		4
.L_2903:
        /*0098*/ 	.byte	0x03, 0x50
        /*009a*/ 	.short	0x0000


	//----- nvinfo : EIATTR_MAXREG_COUNT
	.align		4
        /*009c*/ 	.byte	0x03, 0x1b
        /*009e*/ 	.short	0x00a8


	//----- nvinfo : EIATTR_NUM_BARRIERS
	.align		4
        /*00a0*/ 	.byte	0x02, 0x4c
        /*00a2*/ 	.byte	0x01
	.zero		1


	//----- nvinfo : EIATTR_ANNOTATIONS
	.align		4
        /*00a4*/ 	.byte	0x04, 0x55
        /*00a6*/ 	.short	(.L_2905 - .L_2904)


	//   ....[0]....
.L_2904:
        /* <DEDUP_REMOVED lines=87> */


	//----- nvinfo : EIATTR_MERCURY_ISA_VERSION
	.align		4
.L_2905:
        /*0608*/ 	.byte	0x03, 0x5f
        /*060a*/ 	.short	0x0101


	//----- nvinfo : EIATTR_COOP_GROUP_MASK_REGIDS
	.align		4
        /*060c*/ 	.byte	0x04, 0x29
        /*060e*/ 	.short	(.L_2907 - .L_2906)


	//   ....[0]....
.L_2906:
        /*0610*/ 	.word	0xffffffff


	//   ....[1]....
        /*0614*/ 	.word	0xffffffff


	//   ....[2]....
        /*0618*/ 	.word	0xffffffff


	//   ....[3]....
        /*061c*/ 	.word	0xffffffff


	//   ....[4]....
        /*0620*/ 	.word	0xffffffff


	//   ....[5]....
        /*0624*/ 	.word	0xffffffff


	//   ....[6]....
        /*0628*/ 	.word	0xffffffff


	//   ....[7]....
        /*062c*/ 	.word	0xffffffff


	//   ....[8]....
        /*0630*/ 	.word	0xffffffff


	//   ....[9]....
        /*0634*/ 	.word	0xffffffff


	//----- nvinfo : EIATTR_COOP_GROUP_INSTR_OFFSETS
	.align		4
.L_2907:
        /*0638*/ 	.byte	0x04, 0x28
        /*063a*/ 	.short	(.L_2909 - .L_2908)


	//   ....[0]....
.L_2908:
        /*063c*/ 	.word	0x000031c0


	//   ....[1]....
        /*0640*/ 	.word	0x000031d0


	//   ....[2]....
        /*0644*/ 	.word	0x00003220


	//   ....[3]....
        /*0648*/ 	.word	0x000032d0


	//   ....[4]....
        /*064c*/ 	.word	0x000035f0


	//   ....[5]....
        /*0650*/ 	.word	0x00003600


	//   ....[6]....
        /*0654*/ 	.word	0x00003630


	//   ....[7]....
        /*0658*/ 	.word	0x00003640


	//   ....[8]....
        /*065c*/ 	.word	0x00003660


	//   ....[9]....
        /*0660*/ 	.word	0x00003680


	//----- nvinfo : EIATTR_EXIT_INSTR_OFFSETS
	.align		4
.L_2909:
        /*0664*/ 	.byte	0x04, 0x1c
        /*0666*/ 	.short	(.L_2911 - .L_2910)


	//   ....[0]....
.L_2910:
        /*0668*/ 	.word	0x00000080


	//   ....[1]....
        /*066c*/ 	.word	0x00009440


	//----- nvinfo : EIATTR_MAX_THREADS
	.align		4
.L_2911:
        /*0670*/ 	.byte	0x04, 0x05
        /*0672*/ 	.short	(.L_2913 - .L_2912)
.L_2912:
        /*0674*/ 	.word	0x00000140
        /*0678*/ 	.word	0x00000001
        /*067c*/ 	.word	0x00000001


	//----- nvinfo : EIATTR_CRS_STACK_SIZE
	.align		4
.L_2913:
        /*0680*/ 	.byte	0x04, 0x1e
        /*0682*/ 	.short	(.L_2915 - .L_2914)
.L_2914:
        /*0684*/ 	.word	0x00000000


	//----- nvinfo : EIATTR_CBANK_PARAM_SIZE
	.align		4
.L_2915:
        /*0688*/ 	.byte	0x03, 0x19
        /*068a*/ 	.short	0x0048


	//----- nvinfo : EIATTR_PARAM_CBANK
	.align		4
        /*068c*/ 	.byte	0x04, 0x0a
        /*068e*/ 	.short	(.L_2917 - .L_2916)
	.align		4
.L_2916:
        /*0690*/ 	.word	index@(.nv.constant0._ZN13group_norm_v214gn_cuda_kernelI6__halfLi320ELi1ELi16ELi40ELi1024ELb1ELi128ELi320ELi320ELi4ELb1ELi18ELb0ELb0ENS_16CompileConditionILi900EEEEEvPT_PKS4_S7_S7_flPfS8_Pj)
        /*0694*/ 	.short	0x0210
        /*0696*/ 	.short	0x0048


	//----- nvinfo : EIATTR_SW_WAR
	.align		4
.L_2917:
        /*0698*/ 	.byte	0x04, 0x36
        /*069a*/ 	.short	(.L_2919 - .L_2918)
.L_2918:
        /*069c*/ 	.word	0x00000008
.L_2919:


//--------------------- .nv.info._ZN13group_norm_v214gn_cuda_kernelI6__halfLi320ELi3ELi16ELi40ELi1024ELb1ELi64ELi320ELi320ELi4ELb1ELi21ELb0ELb0ENS_16CompileConditionILi900EEEEEvPT_PKS4_S7_S7_flPfS8_Pj --------------------------
	.section	.nv.info._ZN13group_norm_v214gn_cuda_kernelI6__halfLi320ELi3ELi16ELi40ELi1024ELb1ELi64ELi320ELi320ELi4ELb1ELi21ELb0ELb0ENS_16CompileConditionILi900EEEEEvPT_PKS4_S7_S7_flPfS8_Pj,"",@"SHT_CUDA_INFO"
	.sectionflags	@""
	.align	4


	//----- nvinfo : EIATTR_CUDA_API_VERSION
	.align		4
        /*0000*/ 	.byte	0x04, 0x37
        /*0002*/ 	.short	(.L_2921 - .L_2920)
.L_2920:
        /*0004*/ 	.word	0x00000082


	//----- nvinfo : EIATTR_KPARAM_INFO
	.align		4
.L_2921:
        /*0008*/ 	.byte	0x04, 0x17
        /*000a*/ 	.short	(.L_2923 - .L_2922)
.L_2922:
        /*000c*/ 	.word	0x00000000
        /*0010*/ 	.short	0x0008
        /*0012*/ 	.short	0x0040
        /*0014*/ 	.byte	0x00, 0xf0, 0x21, 0x00


	//----- nvinfo : EIATTR_KPARAM_INFO
	.align		4
.L_2923:
        /*0018*/ 	.byte	0x04, 0x17
        /*001a*/ 	.short	(.L_2925 - .L_2924)
.L_2924:
        /*001c*/ 	.word	0x00000000
        /*0020*/ 	.short	0x0007
        /*0022*/ 	.short	0x0038
        /*0024*/ 	.byte	0x00, 0xf0, 0x21, 0x00


	//----- nvinfo : EIATTR_KPARAM_INFO
	.align		4
.L_2925:
        /*0028*/ 	.byte	0x04, 0x17
        /*002a*/ 	.short	(.L_2927 - .L_2926)
.L_2926:
        /*002c*/ 	.word	0x00000000
        /*0030*/ 	.short	0x0006
        /*0032*/ 	.short	0x0030
        /*0034*/ 	.byte	0x00, 0xf0, 0x21, 0x00


	//----- nvinfo : EIATTR_KPARAM_INFO
	.align		4
.L_2927:
        /*0038*/ 	.byte	0x04, 0x17
        /*003a*/ 	.short	(.L_2929 - .L_2928)
.L_2928:
        /*003c*/ 	.word	0x00000000
        /*0040*/ 	.short	0x0005
        /*0042*/ 	.short	0x0028
        /*0044*/ 	.byte	0x00, 0xf0, 0x21, 0x00


	//----- nvinfo : EIATTR_KPARAM_INFO
	.align		4
.L_2929:
        /*0048*/ 	.byte	0x04, 0x17
        /*004a*/ 	.short	(.L_2931 - .L_2930)
.L_2930:
        /*004c*/ 	.word	0x00000000
        /*0050*/ 	.short	0x0004
        /*0052*/ 	.short	0x0020
        /*0054*/ 	.byte	0x00, 0xf0, 0x11, 0x00


	//----- nvinfo : EIATTR_KPARAM_INFO
	.align		4
.L_2931:
        /*0058*/ 	.byte	0x04, 0x17
        /*005a*/ 	.short	(.L_2933 - .L_2932)
.L_2932:
        /*005c*/ 	.word	0x00000000
        /*0060*/ 	.short	0x0003
        /*0062*/ 	.short	0x0018
        /*0064*/ 	.byte	0x00, 0xf0, 0x21, 0x00


	//----- nvinfo : EIATTR_KPARAM_INFO
	.align		4
.L_2933:
        /*0068*/ 	.byte	0x04, 0x17
        /*006a*/ 	.short	(.L_2935 - .L_2934)
.L_2934:
        /*006c*/ 	.word	0x00000000
        /*0070*/ 	.short	0x0002
        /*0072*/ 	.short	0x0010
        /*0074*/ 	.byte	0x00, 0xf0, 0x21, 0x00


	//----- nvinfo : EIATTR_KPARAM_INFO
	.align		4
.L_2935:
        /*0078*/ 	.byte	0x04, 0x17
        /*007a*/ 	.short	(.L_2937 - .L_2936)
.L_2936:
        /*007c*/ 	.word	0x00000000
        /*0080*/ 	.short	0x0001
        /*0082*/ 	.short	0x0008
        /*0084*/ 	.byte	0x00, 0xf0, 0x21, 0x00


	//----- nvinfo : EIATTR_KPARAM_INFO
	.align		4
.L_2937:
        /*0088*/ 	.byte	0x04, 0x17
        /*008a*/ 	.short	(.L_2939 - .L_2938)
.L_2938:
        /*008c*/ 	.word	0x00000000
        /*0090*/ 	.short	0x0000
        /*0092*/ 	.short	0x0000
        /*0094*/ 	.byte	0x00, 0xf0, 0x21, 0x00


	//----- nvinfo : EIATTR_SPARSE_MMA_MASK
	.align		4
.L_2939:
        /*0098*/ 	.byte	0x03, 0x50
        /*009a*/ 	.short	0x0000


	//----- nvinfo : EIATTR_MAXREG_COUNT
	.align		4
        /*009c*/ 	.byte	0x03, 0x1b
        /*009e*/ 	.short	0x0040


	//----- nvinfo : EIATTR_NUM_BARRIERS
	.align		4
        /*00a0*/ 	.byte	0x02, 0x4c
        /*00a2*/ 	.byte	0x01
	.zero		1


	//----- nvinfo : EIATTR_ANNOTATIONS
	.align		4
        /*00a4*/ 	.byte	0x04, 0x55
        /*00a6*/ 	.short	(.L_2941 - .L_2940)


	//   ....[0]....
.L_2940:
        /* <DEDUP_REMOVED lines=115> */


	//----- nvinfo : EIATTR_MERCURY_ISA_VERSION
	.align		4
.L_2941:
        /*07c8*/ 	.byte	0x03, 0x5f
        /*07ca*/ 	.short	0x0101


	//----- nvinfo : EIATTR_COOP_GROUP_MASK_REGIDS
	.align		4
        /*07cc*/ 	.byte	0x04, 0x29
        /*07ce*/ 	.short	(.L_2943 - .L_2942)


	//   ....[0]....
.L_2942:
        /*07d0*/ 	.word	0xffffffff


	//   ....[1]....
        /*07d4*/ 	.word	0xffffffff


	//   ....[2]....
        /*07d8*/ 	.word	0xffffffff


	//   ....[3]....
        /*07dc*/ 	.word	0xffffffff


	//   ....[4]....
        /*07e0*/ 	.word	0xffffffff


	//   ....[5]....
        /*07e4*/ 	.word	0xffffffff


	//   ....[6]....
        /*07e8*/ 	.word	0xffffffff


	//   ....[7]....
        /*07ec*/ 	.word	0xffffffff


	//   ....[8]....
        /*07f0*/ 	.word	0xffffffff


	//   ....[9]....
        /*07f4*/ 	.word	0xffffffff


	//   ....[10]....
        /*07f8*/ 	.word	0xffffffff


	//   ....[11]....
        /*07fc*/ 	.word	0xffffffff


	//----- nvinfo : EIATTR_COOP_GROUP_INSTR_OFFSETS
	.align		4
.L_2943:
        /*0800*/ 	.byte	0x04, 0x28
        /*0802*/ 	.short	(.L_2945 - .L_2944)


	//   ....[0]....
.L_2944:
        /*0804*/ 	.word	0x00001e70


	//   ....[1]....
        /*0808*/ 	.word	0x00001e90


	//   ....[2]....
        /*080c*/ 	.word	0x00001ef0


	//   ....[3]....
        /*0810*/ 	.word	0x00001f00


	//   ....[4]....
        /*0814*/ 	.word	0x000022c0


	//   ....[5]....
        /*0818*/ 	.word	0x000022e0


	//   ....[6]....
        /*081c*/ 	.word	0x00002300


	//   ....[7]....
        /*0820*/ 	.word	0x00002320


	//   ....[8]....
        /*0824*/ 	.word	0x00002340


	//   ....[9]....
        /*0828*/ 	.word	0x00002360


	//   ....[10]....
        /*082c*/ 	.word	0x00002380


	//   ....[11]....
        /*0830*/ 	.word	0x000023a0


	//----- nvinfo : EIATTR_EXIT_INSTR_OFFSETS
	.align		4
.L_2945:
        /*0834*/ 	.byte	0x04, 0x1c
        /*0836*/ 	.short	(.L_2947 - .L_2946)


	//   ....[0]....
.L_2946:
        /*0838*/ 	.word	0x00000090


	//   ....[1]....
        /*083c*/ 	.word	0x00005f50


	//----- nvinfo : EIATTR_MAX_THREADS
	.align		4
.L_2947:
        /*0840*/ 	.byte	0x04, 0x05
        /*0842*/ 	.short	(.L_2949 - .L_2948)
.L_2948:
        /*0844*/ 	.word	0x00000140
        /*0848*/ 	.word	0x00000001
        /*084c*/ 	.word	0x00000001


	//----- nvinfo : EIATTR_CRS_STACK_SIZE
	.align		4
.L_2949:
        /*0850*/ 	.byte	0x04, 0x1e
        /*0852*/ 	.short	(.L_2951 - .L_2950)
.L_2950:
        /*0854*/ 	.word	0x00000000


	//----- nvinfo : EIATTR_CBANK_PARAM_SIZE
	.align		4
.L_2951:
        /*0858*/ 	.byte	0x03, 0x19
        /*085a*/ 	.short	0x0048


	//----- nvinfo : EIATTR_PARAM_CBANK
	.align		4
        /*085c*/ 	.byte	0x04, 0x0a
        /*085e*/ 	.short	(.L_2953 - .L_2952)
	.align		4
.L_2952:
        /*0860*/ 	.word	index@(.nv.constant0._ZN13group_norm_v214gn_cuda_kernelI6__halfLi320ELi3ELi16ELi40ELi1024ELb1ELi64ELi320ELi320ELi4ELb1ELi21ELb0ELb0ENS_16CompileConditionILi900EEEEEvPT_PKS4_S7_S7_flPfS8_Pj)
        /*0864*/ 	.short	0x0210
        /*0866*/ 	.short	0x0048


	//----- nvinfo : EIATTR_SW_WAR
	.align		4
.L_2953:
        /*0868*/ 	.byte	0x04, 0x36
        /*086a*/ 	.short	(.L_2955 - .L_2954)
.L_2954:
        /*086c*/ 	.word	0x00000008
.L_2955:


//--------------------- .nv.info._ZN13group_norm_v214gn_cuda_kernelI6__halfLi320ELi2ELi16ELi40ELi1024ELb1ELi64ELi320ELi320ELi4ELb1ELi18ELb0ELb0ENS_16CompileConditionILi900EEEEEvPT_PKS4_S7_S7_flPfS8_Pj --------------------------
	.section	.nv.info._ZN13group_norm_v214gn_cuda_kernelI6__halfLi320ELi2ELi16ELi40ELi1024ELb1ELi64ELi320ELi320ELi4ELb1ELi18ELb0ELb0ENS_16CompileConditionILi900EEEEEvPT_PKS4_S7_S7_flPfS8_Pj,"",@"SHT_CUDA_INFO"
	.sectionflags	@""
	.align	4


	//----- nvinfo : EIATTR_CUDA_API_VERSION
	.align		4
        /*0000*/ 	.byte	0x04, 0x37
        /*0002*/ 	.short	(.L_2957 - .L_2956)
.L_2956:
        /*0004*/ 	.word	0x00000082


	//----- nvinfo : EIATTR_KPARAM_INFO
	.align		4
.L_2957:
        /*0008*/ 	.byte	0x04, 0x17
        /*000a*/ 	.short	(.L_2959 - .L_2958)
.L_2958:
        /*000c*/ 	.word	0x00000000
        /*0010*/ 	.short	0x0008
        /*0012*/ 	.short	0x0040
        /*0014*/ 	.byte	0x00, 0xf0, 0x21, 0x00


	//----- nvinfo : EIATTR_KPARAM_INFO
	.align		4
.L_2959:
        /*0018*/ 	.byte	0x04, 0x17
        /*001a*/ 	.short	(.L_2961 - .L_2960)
.L_2960:
        /*001c*/ 	.word	0x00000000
        /*0020*/ 	.short	0x0007
        /*0022*/ 	.short	0x0038
        /*0024*/ 	.byte	0x00, 0xf0, 0x21, 0x00


	//----- nvinfo : EIATTR_KPARAM_INFO
	.align		4
.L_2961:
        /*0028*/ 	.byte	0x04, 0x17
        /*002a*/ 	.short	(.L_2963 - .L_2962)
.L_2962:
        /*002c*/ 	.word	0x00000000
        /*0030*/ 	.short	0x0006
        /*0032*/ 	.short	0x0030
        /*0034*/ 	.byte	0x00, 0xf0, 0x21, 0x00


	//----- nvinfo : EIATTR_KPARAM_INFO
	.align		4
.L_2963:
        /*0038*/ 	.byte	0x04, 0x17
        /*003a*/ 	.short	(.L_2965 - .L_2964)
.L_2964:
        /*003c*/ 	.word	0x00000000
        /*0040*/ 	.short	0x0005
        /*0042*/ 	.short	0x0028
        /*0044*/ 	.byte	0x00, 0xf0, 0x21, 0x00


	//----- nvinfo : EIATTR_KPARAM_INFO
	.align		4
.L_2965:
        /*0048*/ 	.byte	0x04, 0x17
        /*004a*/ 	.short	(.L_2967 - .L_2966)
.L_2966:
        /*004c*/ 	.word	0x00000000
        /*0050*/ 	.short	0x0004
        /*0052*/ 	.short	0x0020
        /*0054*/ 	.byte	0x00, 0xf0, 0x11, 0x00


	//----- nvinfo : EIATTR_KPARAM_INFO
	.align		4
.L_2967:
        /*0058*/ 	.byte	0x04, 0x17
        /*005a*/ 	.short	(.L_2969 - .L_2968)
.L_2968:
        /*005c*/ 	.word	0x00000000
        /*0060*/ 	.short	0x0003
        /*0062*/ 	.short	0x0018
        /*0064*/ 	.byte	0x00, 0xf0, 0x21, 0x00


	//----- nvinfo : EIATTR_KPARAM_INFO
	.align		4
.L_2969:
        /*0068*/ 	.byte	0x04, 0x17
        /*006a*/ 	.short	(.L_2971 - .L_2970)
.L_2970:
        /*006c*/ 	.word	0x00000000
        /*0070*/ 	.short	0x0002
        /*0072*/ 	.short	0x0010
        /*0074*/ 	.byte	0x00, 0xf0, 0x21, 0x00


	//----- nvinfo : EIATTR_KPARAM_INFO
	.align		4
.L_2971:
        /*0078*/ 	.byte	0x04, 0x17
        /*007a*/ 	.short	(.L_2973 - .L_2972)
.L_2972:
        /*007c*/ 	.word	0x00000000
        /*0080*/ 	.short	0x0001
        /*0082*/ 	.short	0x0008
        /*0084*/ 	.byte	0x00, 0xf0, 0x21, 0x00


	//----- nvinfo : EIATTR_KPARAM_INFO
	.align		4
.L_2973:
        /*0088*/ 	.byte	0x04, 0x17
        /*008a*/ 	.short	(.L_2975 - .L_2974)
.L_2974:
        /*008c*/ 	.word	0x00000000
        /*0090*/ 	.short	0x0000
        /*0092*/ 	.short	0x0000
        /*0094*/ 	.byte	0x00, 0xf0, 0x21, 0x00


	//----- nvinfo : EIATTR_SPARSE_MMA_MASK
	.align		4
.L_2975:
        /*0098*/ 	.byte	0x03, 0x50
        /*009a*/ 	.short	0x0000


	//----- nvinfo : EIATTR_MAXREG_COUNT
	.align		4
        /*009c*/ 	.byte	0x03, 0x1b
        /*009e*/ 	.short	0x0060


	//----- nvinfo : EIATTR_NUM_BARRIERS
	.align		4
        /*00a0*/ 	.byte	0x02, 0x4c
        /*00a2*/ 	.byte	0x01
	.zero		1


	//----- nvinfo : EIATTR_ANNOTATIONS
	.align		4
        /*00a4*/ 	.byte	0x04, 0x55
        /*00a6*/ 	.short	(.L_2977 - .L_2976)


	//   ....[0]....
.L_2976:
        /* <DEDUP_REMOVED lines=34> */


	//----- nvinfo : EIATTR_MERCURY_ISA_VERSION
	.align		4
.L_2977:
        /*02b8*/ 	.byte	0x03, 0x5f
        /*02ba*/ 	.short	0x0101


	//----- nvinfo : EIATTR_COOP_GROUP_MASK_REGIDS
	.align		4
        /*02bc*/ 	.byte	0x04, 0x29
        /*02be*/ 	.short	(.L_2979 - .L_2978)


	//   ....[0]....
.L_2978:
        /*02c0*/ 	.word	0xffffffff


	//   ....[1]....
        /*02c4*/ 	.word	0xffffffff


	//   ....[2]....
        /*02c8*/ 	.word	0xffffffff


	//   ....[3]....
        /*02cc*/ 	.word	0xffffffff


	//   ....[4]....
        /*02d0*/ 	.word	0xffffffff


	//   ....[5]....
        /*02d4*/ 	.word	0xffffffff


	//   ....[6]....
        /*02d8*/ 	.word	0xffffffff


	//   ....[7]....
        /*02dc*/ 	.word	0xffffffff


	//   ....[8]....
        /*02e0*/ 	.word	0xffffffff


	//   ....[9]....
        /*02e4*/ 	.word	0xffffffff


	//   ....[10]....
        /*02e8*/ 	.word	0xffffffff


	//   ....[11]....
        /*02ec*/ 	.word	0xffffffff


	//----- nvinfo : EIATTR_COOP_GROUP_INSTR_OFFSETS
	.align		4
.L_2979:
        /*02f0*/ 	.byte	0x04, 0x28
        /*02f2*/ 	.short	(.L_2981 - .L_2980)


	//   ....[0]....
.L_2980:
        /*02f4*/ 	.word	0x00001d50


	//   ....[1]....
        /*02f8*/ 	.word	0x00001d60


	//   ....[2]....
        /*02fc*/ 	.word	0x00001da0


	//   ....[3]....
        /*0300*/ 	.word	0x00001db0


	//   ....[4]....
        /*0304*/ 	.word	0x000021d0


	//   ....[5]....
        /*0308*/ 	.word	0x000021f0


	//   ....[6]....
        /*030c*/ 	.word	0x00002210


	//   ....[7]....
        /*0310*/ 	.word	0x00002230


	//   ....[8]....
        /*0314*/ 	.word	0x00002250


	//   ....[9]....
        /*0318*/ 	.word	0x00002270


	//   ....[10]....
        /*031c*/ 	.word	0x00002290


	//   ....[11]....
        /*0320*/ 	.word	0x000022b0


	//----- nvinfo : EIATTR_EXIT_INSTR_OFFSETS
	.align		4
.L_2981:
        /*0324*/ 	.byte	0x04, 0x1c
        /*0326*/ 	.short	(.L_2983 - .L_2982)


	//   ....[0]....
.L_2982:
        /*0328*/ 	.word	0x00000080


	//   ....[1]....
        /*032c*/ 	.word	0x00005160


	//----- nvinfo : EIATTR_MAX_THREADS
	.align		4
.L_2983:
        /*0330*/ 	.byte	0x04, 0x05
        /*0332*/ 	.short	(.L_2985 - .L_2984)
.L_2984:
        /*0334*/ 	.word	0x00000140
        /*0338*/ 	.word	0x00000001
        /*033c*/ 	.word	0x00000001


	//----- nvinfo : EIATTR_CRS_STACK_SIZE
	.align		4
.L_2985:
        /*0340*/ 	.byte	0x04, 0x1e
        /*0342*/ 	.short	(.L_2987 - .L_2986)
.L_2986:
        /*0344*/ 	.word	0x00000000


	//----- nvinfo : EIATTR_CBANK_PARAM_SIZE
	.align		4
.L_2987:
        /*0348*/ 	.byte	0x03, 0x19
        /*034a*/ 	.short	0x0048


	//----- nvinfo : EIATTR_PARAM_CBANK
	.align		4
        /*034c*/ 	.byte	0x04, 0x0a
        /*034e*/ 	.short	(.L_2989 - .L_2988)
	.align		4
.L_2988:
        /*0350*/ 	.word	index@(.nv.constant0._ZN13group_norm_v214gn_cuda_kernelI6__halfLi320ELi2ELi16ELi40ELi1024ELb1ELi64ELi320ELi320ELi4ELb1ELi18ELb0ELb0ENS_16CompileConditionILi900EEEEEvPT_PKS4_S7_S7_flPfS8_Pj)
        /*0354*/ 	.short	0x0210
        /*0356*/ 	.short	0x0048


	//----- nvinfo : EIATTR_SW_WAR
	.align		4
.L_2989:
        /*0358*/ 	.byte	0x04, 0x36
        /*035a*/ 	.short	(.L_2991 - .L_2990)
.L_2990:
        /*035c*/ 	.word	0x00000008
.L_2991:


//--------------------- .nv.callgraph             --------------------------
	.section	.nv.callgraph,"",@"SHT_CUDA_CALLGRAPH"
	.align	4
	.sectionentsize	8
	.align		4
        /*0000*/ 	.word	0x00000000
	.align		4
        /*0004*/ 	.word	0xffffffff
	.align		4
        /*0008*/ 	.word	0x00000000
	.align		4
        /*000c*/ 	.word	0xfffffffe
	.align		4
        /*0010*/ 	.word	0x00000000
	.align		4
        /*0014*/ 	.word	0xfffffffd
	.align		4
        /*0018*/ 	.word	0x00000000
	.align		4
        /*001c*/ 	.word	0xfffffffc


//--------------------- .text._ZN13group_norm_v218gn_bwd_cuda_kernelI13__nv_bfloat16Li320ELi3ELi32ELi20ELi1024ELb0ELb1ELi8ELi320ELi320ELi4ELb1ELi2ELb0ELb0ELNS_15WgradSyncMethodE3ENS_16CompileConditionILi900EEEEEvPT_S6_S6_PKS5_S8_S8_S8_PKfflPfPj --------------------------
	.section	.text._ZN13group_norm_v218gn_bwd_cuda_kernelI13__nv_bfloat16Li320ELi3ELi32ELi20ELi1024ELb0ELb1ELi8ELi320ELi320ELi4ELb1ELi2ELb0ELb0ELNS_15WgradSyncMethodE3ENS_16CompileConditionILi900EEEEEvPT_S6_S6_PKS5_S8_S8_S8_PKfflPfPj,"ax",@progbits
	.align	128
        .global         _ZN13group_norm_v218gn_bwd_cuda_kernelI13__nv_bfloat16Li320ELi3ELi32ELi20ELi1024ELb0ELb1ELi8ELi320ELi320ELi4ELb1ELi2ELb0ELb0ELNS_15WgradSyncMethodE3ENS_16CompileConditionILi900EEEEEvPT_S6_S6_PKS5_S8_S8_S8_PKfflPfPj
        .type           _ZN13group_norm_v218gn_bwd_cuda_kernelI13__nv_bfloat16Li320ELi3ELi32ELi20ELi1024ELb0ELb1ELi8ELi320ELi320ELi4ELb1ELi2ELb0ELb0ELNS_15WgradSyncMethodE3ENS_16CompileConditionILi900EEEEEvPT_S6_S6_PKS5_S8_S8_S8_PKfflPfPj,@function
        .size           _ZN13group_norm_v218gn_bwd_cuda_kernelI13__nv_bfloat16Li320ELi3ELi32ELi20ELi1024ELb0ELb1ELi8ELi320ELi320ELi4ELb1ELi2ELb0ELb0ELNS_15WgradSyncMethodE3ENS_16CompileConditionILi900EEEEEvPT_S6_S6_PKS5_S8_S8_S8_PKfflPfPj,(.L_x_3466 - _ZN13group_norm_v218gn_bwd_cuda_kernelI13__nv_bfloat16Li320ELi3ELi32ELi20ELi1024ELb0ELb1ELi8ELi320ELi320ELi4ELb1ELi2ELb0ELb0ELNS_15WgradSyncMethodE3ENS_16CompileConditionILi900EEEEEvPT_S6_S6_PKS5_S8_S8_S8_PKfflPfPj)
        .other          _ZN13group_norm_v218gn_bwd_cuda_kernelI13__nv_bfloat16Li320ELi3ELi32ELi20ELi1024ELb0ELb1ELi8ELi320ELi320ELi4ELb1ELi2ELb0ELb0ELNS_15WgradSyncMethodE3ENS_16CompileConditionILi900EEEEEvPT_S6_S6_PKS5_S8_S8_S8_PKfflPfPj,@"STO_CUDA_ENTRY STV_DEFAULT"
_ZN13group_norm_v218gn_bwd_cuda_kernelI13__nv_bfloat16Li320ELi3ELi32ELi20ELi1024ELb0ELb1ELi8ELi320ELi320ELi4ELb1ELi2ELb0ELb0ELNS_15WgradSyncMethodE3ENS_16CompileConditionILi900EEEEEvPT_S6_S6_PKS5_S8_S8_S8_PKfflPfPj:
.text._ZN13group_norm_v218gn_bwd_cuda_kernelI13__nv_bfloat16Li320ELi3ELi32ELi20ELi1024ELb0ELb1ELi8ELi320ELi320ELi4ELb1ELi2ELb0ELb0ELNS_15WgradSyncMethodE3ENS_16CompileConditionILi900EEEEEvPT_S6_S6_PKS5_S8_S8_S8_PKfflPfPj:
[----:B------:R-:W-:Y:S01]  /*0000*/  LDC R1, c[0x0][0x28] ;  /* 0x00000a00ff017b82 */ /* 0x000fe20000000800 */
[----:B------:R-:W0:Y:S01]  /*0010*/  S2R R0, SR_CTAID.Y ;  /* 0x0000000000007919 */ /* 0x000e220000002600 */
[----:B------:R-:W-:Y:S01]  /*0020*/  ULDC.64 UR6, c[0x0][0x258] ;  /* 0x0000960000067ab9 */ /* 0x000fe20000000a00 */
[----:B------:R-:W-:Y:S01]  /*0030*/  ULDC.64 UR8, c[0x0][0x208] ;  /* 0x0000820000087ab9 */ /* 0x000fe20000000a00 */
[----:B------:R-:W-:Y:S01]  /*0040*/  USHF.L.U32 UR10, UR6, 0x1, URZ ;  /* 0x00000001060a7899 */ /* 0x000fe2000800063f */
[----:B------:R-:W1:Y:S01]  /*0050*/  S2R R2, SR_CTAID.X ;  /* 0x0000000000027919 */ /* 0x000e620000002500 */
[----:B------:R-:W-:Y:S01]  /*0060*/  USHF.L.U64.HI UR6, UR6, 0x1, UR7 ;  /* 0x0000000106067899 */ /* 0x000fe20008010207 */
[----:B------:R-:W-:-:S05]  /*0070*/  IMAD.MOV.U32 R52, RZ, RZ, RZ ;  /* 0x000000ffff347224 */ /* 0x000fca00078e00ff */
[----:B------:R-:W-:Y:S02]  /*0080*/  MOV R3, UR6 ;  /* 0x0000000600037c02 */ /* 0x000fe40008000f00 */
[----:B0-----:R-:W-:-:S04]  /*0090*/  ISETP.LT.U32.AND P0, PT, R0, UR10, PT ;  /* 0x0000000a00007c0c */ /* 0x001fc8000bf01070 */
[----:B------:R-:W-:Y:S02]  /*00a0*/  ISETP.GT.AND.EX P0, PT, R3, RZ, PT, P0 ;  /* 0x000000ff0300720c */ /* 0x000fe40003f04300 */
[----:B------:R-:W-:-:S11]  /*00b0*/  MOV R3, R0 ;  /* 0x0000000000037202 */ /* 0x000fd60000000f00 */
[----:B-1----:R-:W-:Y:S05]  /*00c0*/  @P0 BRA `(.L_x_0) ;  /* 0x0000000000680947 */ /* 0x002fea0003800000 */
[----:B------:R-:W0:Y:S01]  /*00d0*/  S2R R4, SR_TID.X ;  /* 0x0000000000047919 */ /* 0x000e220000002100 */
[----:B------:R-:W-:Y:S01]  /*00e0*/  BAR.SYNC.DEFER_BLOCKING 0x0 ;  /* 0x0000000000007b1d */ /* 0x000fe20000010000 */
[----:B0-----:R-:W-:-:S13]  /*00f0*/  ISETP.NE.AND P0, PT, R4, RZ, PT ;  /* 0x000000ff0400720c */ /* 0x001fda0003f05270 */
[----:B------:R-:W-:Y:S05]  /*0100*/  @P0 BRA `(.L_x_1) ;  /* 0x00000000004c0947 */ /* 0x000fea0003800000 */
[----:B------:R-:W0:Y:S01]  /*0110*/  LDC.64 R4, c[0x0][0x268] ;  /* 0x00009a00ff047b82 */ /* 0x000e220000000a00 */
[----:B------:R-:W-:Y:S02]  /*0120*/  SHF.R.U32.HI R6, RZ, 0x1, R3 ;  /* 0x00000001ff067819 */ /* 0x000fe40000011603 */
[----:B------:R-:W-:-:S03]  /*0130*/  LOP3.LUT R3, R0, 0x1, RZ, 0xc0, !PT ;  /* 0x0000000100037812 */ /* 0x000fc600078ec0ff */
[----:B------:R-:W-:Y:S01]  /*0140*/  IMAD.MOV R7, RZ, RZ, -R6 ;  /* 0x000000ffff077224 */ /* 0x000fe200078e0a06 */
[----:B------:R-:W-:Y:S02]  /*0150*/  LOP3.LUT R3, R3, 0x2, RZ, 0xfc, !PT ;  /* 0x0000000203037812 */ /* 0x000fe400078efcff */
[----:B------:R-:W-:Y:S02]  /*0160*/  MOV R6, 0x7fffff81 ;  /* 0x7fffff8100067802 */ /* 0x000fe40000000f00 */
[----:B------:R-:W-:Y:S01]  /*0170*/  ISETP.NE.AND P0, PT, R2, R7, PT ;  /* 0x000000070200720c */ /* 0x000fe20003f05270 */
[----:B0-----:R-:W-:-:S03]  /*0180*/  IMAD.WIDE.U32 R4, R3, 0x4, R4 ;  /* 0x0000000403047825 */ /* 0x001fc600078e0004 */
[----:B------:R-:W-:Y:S01]  /*0190*/  SEL R3, R6, 0x1, !P0 ;  /* 0x0000000106037807 */ /* 0x000fe20004000000 */
[----:B------:R-:W-:Y:S06]  /*01a0*/  MEMBAR.ALL.GPU ;  /* 0x0000000000007992 */ /* 0x000fec000000a000 */
[----:B------:R-:W-:-:S00]  /*01b0*/  ERRBAR ;  /* 0x00000000000079ab */ /* 0x000fc00000000000 */
[----:B------:R-:W-:Y:S06]  /*01c0*/  CGAERRBAR ;  /* 0x00000000000075ab */ /* 0x000fec0000000000 */
[----:B------:R0:W5:Y:S02]  /*01d0*/  ATOM.E.ADD.STRONG.GPU PT, R3, desc[UR8][R4.64], R3 ;  /* 0x000000030403798a */ /* 0x00016400081ee1c8 */
.L_x_2:
[----:B------:R-:W2:Y:S04]  /*01e0*/  LD.E.STRONG.GPU R6, desc[UR8][R4.64] ;  /* 0x0000000804067980 */ /* 0x000ea8000c10f900 */
[----:B--2---:R-:W-:Y:S01]  /*01f0*/  CCTL.IVALL ;  /* 0x00000000ff00798f */ /* 0x004fe20002000000 */
[----:B------:R-:W-:Y:S05]  /*0200*/  YIELD ;  /* 0x0000000000007946 */ /* 0x000fea0003800000 */
[----:B-----5:R-:W-:-:S04]  /*0210*/  LOP3.LUT R6, R6, R3, RZ, 0x3c, !PT ;  /* 0x0000000306067212 */ /* 0x020fc800078e3cff */
[----:B------:R-:W-:-:S13]  /*0220*/  ISETP.GT.AND P0, PT, R6, -0x1, PT ;  /* 0xffffffff0600780c */ /* 0x000fda0003f04270 */
[----:B------:R-:W-:Y:S05]  /*0230*/  @P0 BRA `(.L_x_2) ;  /* 0xfffffffc00e80947 */ /* 0x000fea000383ffff */
.L_x_1:
[----:B------:R-:W-:Y:S05]  /*0240*/  WARPSYNC.ALL ;  /* 0x0000000000007948 */ /* 0x000fea0003800000 */
[----:B------:R-:W-:Y:S06]  /*0250*/  BAR.SYNC.DEFER_BLOCKING 0x0 ;  /* 0x0000000000007b1d */ /* 0x000fec0000010000 */
[----:B------:R-:W-:Y:S05]  /*0260*/  BRA `(.L_x_3) ;  /* 0x00000020004c7947 */ /* 0x000fea0003800000 */
.L_x_0:
[----:B------:R-:W0:Y:S01]  /*0270*/  S2R R4, SR_TID.X ;  /* 0x0000000000047919 */ /* 0x000e220000002100 */
[----:B------:R-:W-:Y:S02]  /*0280*/  CS2R R34, SRZ ;  /* 0x0000000000227805 */ /* 0x000fe4000001ff00 */
[----:B------:R-:W-:Y:S02]  /*0290*/  CS2R R32, SRZ ;  /* 0x0000000000207805 */ /* 0x000fe4000001ff00 */
[----:B------:R-:W-:Y:S02]  /*02a0*/  CS2R R30, SRZ ;  /* 0x00000000001e7805 */ /* 0x000fe4000001ff00 */
[----:B------:R-:W-:Y:S01]  /*02b0*/  CS2R R28, SRZ ;  /* 0x00000000001c7805 */ /* 0x000fe2000001ff00 */
[----:B------:R-:W-:Y:S01]  /*02c0*/  UMOV UR4, URZ ;  /* 0x0000003f00047c82 */ /* 0x000fe20008000000 */
[----:B0-----:R-:W-:-:S04]  /*02d0*/  SHF.R.S32.HI R5, RZ, 0x1f, R4 ;  /* 0x0000001fff057819 */ /* 0x001fc80000011404 */
[----:B------:R-:W-:-:S04]  /*02e0*/  LEA.HI R6, R5, R4, RZ, 0x2 ;  /* 0x0000000405067211 */ /* 0x000fc800078f10ff */
[----:B------:R-:W-:Y:S02]  /*02f0*/  SHF.R.S32.HI R5, RZ, 0x2, R6 ;  /* 0x00000002ff057819 */ /* 0x000fe40000011406 */
[----:B------:R-:W-:Y:S02]  /*0300*/  LOP3.LUT R7, R6, 0xfffffffc, RZ, 0xc0, !PT ;  /* 0xfffffffc06077812 */ /* 0x000fe400078ec0ff */
[C---:B------:R-:W-:Y:S01]  /*0310*/  IADD3 R10, R5.reuse, 0xa0, RZ ;  /* 0x000000a0050a7810 */ /* 0x040fe20007ffe0ff */
[C---:B------:R-:W-:Y:S02]  /*0320*/  VIADD R8, R5.reuse, 0x50 ;  /* 0x0000005005087836 */ /* 0x040fe40000000000 */
[----:B------:R-:W-:Y:S01]  /*0330*/  VIADD R12, R5, 0xf0 ;  /* 0x000000f0050c7836 */ /* 0x000fe20000000000 */
[----:B------:R-:W-:Y:S02]  /*0340*/  SHF.R.S32.HI R11, RZ, 0x1f, R10 ;  /* 0x0000001fff0b7819 */ /* 0x000fe4000001140a */
[----:B------:R-:W-:-:S02]  /*0350*/  SHF.R.S32.HI R9, RZ, 0x1f, R8 ;  /* 0x0000001fff097819 */ /* 0x000fc40000011408 */
[----:B------:R-:W-:Y:S02]  /*0360*/  SHF.R.S32.HI R13, RZ, 0x1f, R12 ;  /* 0x0000001fff0d7819 */ /* 0x000fe4000001140c */
[----:B------:R-:W-:Y:S02]  /*0370*/  LEA.HI R9, R9, R8, RZ, 0x2 ;  /* 0x0000000809097211 */ /* 0x000fe400078f10ff */
[----:B------:R-:W-:Y:S02]  /*0380*/  LEA.HI R11, R11, R10, RZ, 0x2 ;  /* 0x0000000a0b0b7211 */ /* 0x000fe400078f10ff */
[----:B------:R-:W-:Y:S02]  /*0390*/  LEA.HI R13, R13, R12, RZ, 0x2 ;  /* 0x0000000c0d0d7211 */ /* 0x000fe400078f10ff */
[----:B------:R-:W-:Y:S02]  /*03a0*/  IADD3 R8, -R7, R4, RZ ;  /* 0x0000000407087210 */ /* 0x000fe40007ffe1ff */
[----:B------:R-:W-:-:S02]  /*03b0*/  SHF.R.U32.HI R9, RZ, 0x2, R9 ;  /* 0x00000002ff097819 */ /* 0x000fc40000011609 */
[----:B------:R-:W-:Y:S02]  /*03c0*/  SHF.R.U32.HI R7, RZ, 0x2, R11 ;  /* 0x00000002ff077819 */ /* 0x000fe4000001160b */
[----:B------:R-:W-:Y:S02]  /*03d0*/  SHF.R.U32.HI R13, RZ, 0x2, R13 ;  /* 0x00000002ff0d7819 */ /* 0x000fe4000001160d */
[C---:B------:R-:W-:Y:S02]  /*03e0*/  LOP3.LUT R6, R8.reuse, 0x3, R9, 0x78, !PT ;  /* 0x0000000308067812 */ /* 0x040fe400078e7809 */
[C---:B------:R-:W-:Y:S02]  /*03f0*/  LOP3.LUT R7, R8.reuse, 0x3, R7, 0x78, !PT ;  /* 0x0000000308077812 */ /* 0x040fe400078e7807 */
[----:B------:R-:W-:-:S07]  /*0400*/  LOP3.LUT R8, R8, 0x3, R13, 0x78, !PT ;  /* 0x0000000308087812 */ /* 0x000fce00078e780d */
.L_x_19:
[----:B-1----:R-:W-:Y:S01]  /*0410*/  IMAD.WIDE.U32 R10, R4, -0x33333333, RZ ;  /* 0xcccccccd040a7825 */ /* 0x002fe200078e00ff */
[----:B------:R-:W-:Y:S01]  /*0420*/  LOP3.LUT R45, R3, 0x1, RZ, 0xc0, !PT ;  /* 0x00000001032d7812 */ /* 0x000fe200078ec0ff */
[----:B------:R-:W-:Y:S01]  /*0430*/  ULDC.64 UR12, c[0x0][0x248] ;  /* 0x00009200000c7ab9 */ /* 0x000fe20000000a00 */
[----:B------:R-:W-:Y:S01]  /*0440*/  SHF.L.U32 R9, R2, 0x3, RZ ;  /* 0x0000000302097819 */ /* 0x000fe200000006ff */
[----:B------:R-:W0:Y:S01]  /*0450*/  LDC.64 R16, c[0x0][0x238] ;  /* 0x00008e00ff107b82 */ /* 0x000e220000000a00 */
[----:B------:R-:W-:Y:S01]  /*0460*/  SHF.R.U32.HI R39, RZ, 0x6, R11 ;  /* 0x00000006ff277819 */ /* 0x000fe2000001160b */
[----:B------:R-:W-:Y:S01]  /*0470*/  IMAD R45, R45, 0x140, RZ ;  /* 0x000001402d2d7824 */ /* 0x000fe200078e02ff */
[----:B------:R-:W-:Y:S01]  /*0480*/  LOP3.LUT R12, R9, 0x3f8, RZ, 0xc0, !PT ;  /* 0x000003f8090c7812 */ /* 0x000fe200078ec0ff */
[----:B------:R-:W-:Y:S01]  /*0490*/  ULDC.64 UR14, c[0x0][0x228] ;  /* 0x00008a00000e7ab9 */ /* 0x000fe20000000a00 */
[----:B------:R-:W-:Y:S01]  /*04a0*/  SHF.R.U64 R9, R3, 0x1, R52 ;  /* 0x0000000103097819 */ /* 0x000fe20000001234 */
[----:B------:R-:W-:Y:S01]  /*04b0*/  IMAD R36, R39, -0x50, R4 ;  /* 0xffffffb027247824 */ /* 0x000fe200078e0204 */
[----:B------:R-:W-:Y:S01]  /*04c0*/  SHF.R.U32.HI R18, RZ, 0x1, R52 ;  /* 0x00000001ff127819 */ /* 0x000fe20000011634 */
[----:B------:R-:W1:Y:S01]  /*04d0*/  S2R R46, SR_CgaCtaId ;  /* 0x00000000002e7919 */ /* 0x000e620000008800 */
[----:B------:R-:W-:Y:S01]  /*04e0*/  ULDC UR5, c[0x0][0x250] ;  /* 0x0000940000057ab9 */ /* 0x000fe20000000800 */
[----:B------:R-:W-:-:S02]  /*04f0*/  IMAD R14, R36, 0x4, R45 ;  /* 0x00000004240e7824 */ /* 0x000fc400078e022d */
[----:B------:R-:W-:Y:S02]  /*0500*/  IMAD R19, R18, 0xa0000, RZ ;  /* 0x000a000012137824 */ /* 0x000fe400078e02ff */
[----:B------:R-:W-:Y:S01]  /*0510*/  IMAD.WIDE.U32 R10, R14, -0x33333333, RZ ;  /* 0xcccccccd0e0a7825 */ /* 0x000fe200078e00ff */
[----:B------:R-:W-:-:S04]  /*0520*/  SHF.R.S32.HI R15, RZ, 0x1f, R14 ;  /* 0x0000001fff0f7819 */ /* 0x000fc8000001140e */
[----:B------:R-:W-:Y:S01]  /*0530*/  SHF.R.U32.HI R10, RZ, 0x4, R11 ;  /* 0x00000004ff0a7819 */ /* 0x000fe2000001160b */
[----:B------:R-:W-:Y:S02]  /*0540*/  IMAD.IADD R11, R12, 0x1, R39 ;  /* 0x000000010c0b7824 */ /* 0x000fe400078e0227 */
[----:B------:R-:W-:-:S04]  /*0550*/  IMAD.WIDE.U32 R12, R9, 0xa0000, R14 ;  /* 0x000a0000090c7825 */ /* 0x000fc800078e000e */
[----:B------:R-:W-:Y:S01]  /*0560*/  IMAD R15, R11, 0x280, RZ ;  /* 0x000002800b0f7824 */ /* 0x000fe200078e02ff */
[----:B------:R-:W-:Y:S02]  /*0570*/  LEA R11, P0, R9, R10, 0x5 ;  /* 0x0000000a090b7211 */ /* 0x000fe400078028ff */
[----:B------:R-:W-:Y:S02]  /*0580*/  IADD3 R13, R13, R19, RZ ;  /* 0x000000130d0d7210 */ /* 0x000fe40007ffe0ff */
[----:B------:R-:W-:Y:S02]  /*0590*/  IADD3 R10, P1, R15, R12, RZ ;  /* 0x0000000c0f0a7210 */ /* 0x000fe40007f3e0ff */
[----:B------:R-:W-:Y:S02]  /*05a0*/  LEA.HI.X R18, R9, RZ, R18, 0x5, P0 ;  /* 0x000000ff09127211 */ /* 0x000fe400000f2c12 */
[----:B------:R-:W-:Y:S01]  /*05b0*/  LEA R26, P0, R11, UR12, 0x3 ;  /* 0x0000000c0b1a7c11 */ /* 0x000fe2000f8018ff */
[----:B------:R-:W-:-:S03]  /*05c0*/  IMAD.X R9, RZ, RZ, R13, P1 ;  /* 0x000000ffff097224 */ /* 0x000fc600008e060d */
[----:B------:R-:W-:Y:S01]  /*05d0*/  LEA.HI.X R27, R11, UR13, R18, 0x3, P0 ;  /* 0x0000000d0b1b7c11 */ /* 0x000fe200080f1c12 */
[----:B------:R-:W-:Y:S01]  /*05e0*/  ULDC.64 UR12, c[0x0][0x230] ;  /* 0x00008c00000c7ab9 */ /* 0x000fe20000000a00 */
[C---:B------:R-:W-:Y:S02]  /*05f0*/  SHF.L.U64.HI R9, R10.reuse, 0x1, R9 ;  /* 0x000000010a097819 */ /* 0x040fe40000010209 */
[----:B------:R-:W-:Y:S02]  /*0600*/  SHF.L.U32 R10, R10, 0x1, RZ ;  /* 0x000000010a0a7819 */ /* 0x000fe400000006ff */
[----:B------:R-:W2:Y:S01]  /*0610*/  LDG.E.64.CONSTANT R26, desc[UR8][R26.64] ;  /* 0x000000081a1a7981 */ /* 0x000ea2000c1e9b00 */
[----:B0-----:R-:W-:Y:S01]  /*0620*/  IMAD.WIDE R16, R14, 0x2, R16 ;  /* 0x000000020e107825 */ /* 0x001fe200078e0210 */
[C---:B------:R-:W-:Y:S02]  /*0630*/  IADD3 R22, P0, R10.reuse, UR12, RZ ;  /* 0x0000000c0a167c10 */ /* 0x040fe4000ff1e0ff */
[----:B------:R-:W-:-:S02]  /*0640*/  IADD3 R20, P1, R10, UR14, RZ ;  /* 0x0000000e0a147c10 */ /* 0x000fc4000ff3e0ff */
[C---:B------:R-:W-:Y:S01]  /*0650*/  IADD3.X R23, R9.reuse, UR13, RZ, P0, !PT ;  /* 0x0000000d09177c10 */ /* 0x040fe200087fe4ff */
[----:B------:R-:W3:Y:S01]  /*0660*/  LDG.E.64.CONSTANT R24, desc[UR8][R16.64] ;  /* 0x0000000810187981 */ /* 0x000ee2000c1e9b00 */
[----:B------:R-:W-:-:S04]  /*0670*/  IADD3.X R21, R9, UR15, RZ, P1, !PT ;  /* 0x0000000f09157c10 */ /* 0x000fc80008ffe4ff */
[----:B------:R-:W4:Y:S04]  /*0680*/  LDG.E.64.CONSTANT R22, desc[UR8][R22.64] ;  /* 0x0000000816167981 */ /* 0x000f28000c1e9b00 */
[----:B------:R-:W5:Y:S01]  /*0690*/  LDG.E.64.CONSTANT R20, desc[UR8][R20.64] ;  /* 0x0000000814147981 */ /* 0x000f62000c1e9b00 */
[----:B------:R-:W-:-:S05]  /*06a0*/  VIADD R11, R15, 0xa00 ;  /* 0x00000a000f0b7836 */ /* 0x000fca0000000000 */
[----:B------:R-:W-:-:S04]  /*06b0*/  IADD3 R12, P0, R11, R12, RZ ;  /* 0x0000000c0b0c7210 */ /* 0x000fc80007f1e0ff */
[----:B------:R-:W-:Y:S01]  /*06c0*/  IADD3.X R13, RZ, R13, RZ, P0, !PT ;  /* 0x0000000dff0d7210 */ /* 0x000fe200007fe4ff */
[----:B------:R-:W-:-:S03]  /*06d0*/  IMAD.SHL.U32 R11, R12, 0x2, RZ ;  /* 0x000000020c0b7824 */ /* 0x000fc600078e00ff */
[----:B------:R-:W-:Y:S02]  /*06e0*/  SHF.L.U64.HI R12, R12, 0x1, R13 ;  /* 0x000000010c0c7819 */ /* 0x000fe4000001020d */
[----:B------:R-:W-:-:S04]  /*06f0*/  IADD3 R18, P0, R11, UR12, RZ ;  /* 0x0000000c0b127c10 */ /* 0x000fc8000ff1e0ff */
[----:B------:R-:W-:Y:S02]  /*0700*/  IADD3.X R19, R12, UR13, RZ, P0, !PT ;  /* 0x0000000d0c137c10 */ /* 0x000fe400087fe4ff */
[----:B------:R-:W-:-:S04]  /*0710*/  IADD3 R14, P1, R11, UR14, RZ ;  /* 0x0000000e0b0e7c10 */ /* 0x000fc8000ff3e0ff */
[----:B------:R-:W5:Y:S01]  /*0720*/  LDG.E.64.CONSTANT R18, desc[UR8][R18.64] ;  /* 0x0000000812127981 */ /* 0x000f62000c1e9b00 */
[----:B------:R-:W-:-:S05]  /*0730*/  IADD3.X R15, R12, UR15, RZ, P1, !PT ;  /* 0x0000000f0c0f7c10 */ /* 0x000fca0008ffe4ff */
[----:B------:R0:W5:Y:S01]  /*0740*/  LDG.E.64.CONSTANT R16, desc[UR8][R14.64] ;  /* 0x000000080e107981 */ /* 0x000162000c1e9b00 */
[----:B------:R-:W-:-:S04]  /*0750*/  MOV R41, 0x400 ;  /* 0x0000040000297802 */ /* 0x000fc80000000f00 */
[----:B------:R-:W-:Y:S02]  /*0760*/  IADD3 R41, R41, 0x2800, RZ ;  /* 0x0000280029297810 */ /* 0x000fe40007ffe0ff */
[----:B------:R-:W-:Y:S01]  /*0770*/  ISETP.GT.U32.AND P1, PT, R4, 0x3f, PT ;  /* 0x0000003f0400780c */ /* 0x000fe20003f24070 */
[----:B--2---:R-:W-:-:S06]  /*0780*/  FADD.FTZ R13, R27, UR5 ;  /* 0x000000051b0d7e21 */ /* 0x004fcc0008010000 */
[----:B------:R-:W2:Y:S01]  /*0790*/  MUFU.RSQ R13, R13 ;  /* 0x0000000d000d7308 */ /* 0x000ea20000001400 */
[----:B---3--:R-:W-:Y:S02]  /*07a0*/  PRMT R42, R24, 0x7632, R42 ;  /* 0x00007632182a7816 */ /* 0x008fe4000000002a */
[C---:B----4-:R-:W-:Y:S01]  /*07b0*/  PRMT R27, R22.reuse, 0x7632, R27 ;  /* 0x00007632161b7816 */ /* 0x050fe2000000001b */
[----:B------:R-:W-:Y:S01]  /*07c0*/  IMAD.U32 R37, R22, 0x10000, RZ ;  /* 0x0001000016257824 */ /* 0x000fe200078e00ff */
[----:B------:R-:W-:Y:S02]  /*07d0*/  SHF.L.U32 R51, R24, 0x10, RZ ;  /* 0x0000001018337819 */ /* 0x000fe400000006ff */
[C---:B-----5:R-:W-:Y:S01]  /*07e0*/  SHF.L.U32 R50, R20.reuse, 0x10, RZ ;  /* 0x0000001014327819 */ /* 0x060fe200000006ff */
[----:B------:R-:W-:Y:S01]  /*07f0*/  IMAD.U32 R27, R27, 0x10000, RZ ;  /* 0x000100001b1b7824 */ /* 0x000fe200078e00ff */
[----:B------:R-:W-:Y:S01]  /*0800*/  PRMT R40, R20, 0x7632, R40 ;  /* 0x0000763214287816 */ /* 0x000fe20000000028 */
[----:B0-----:R-:W-:Y:S01]  /*0810*/  FADD.FTZ R14, -R26, R37 ;  /* 0x000000251a0e7221 */ /* 0x001fe20000010100 */
[----:B------:R-:W-:Y:S01]  /*0820*/  SHF.L.U32 R42, R42, 0x10, RZ ;  /* 0x000000102a2a7819 */ /* 0x000fe200000006ff */
[----:B------:R-:W-:Y:S01]  /*0830*/  FMUL.FTZ R38, R50, R51 ;  /* 0x0000003332267220 */ /* 0x000fe20000410000 */
[----:B------:R-:W-:Y:S01]  /*0840*/  FADD.FTZ R44, -R26, R27 ;  /* 0x0000001b1a2c7221 */ /* 0x000fe20000010100 */
[----:B------:R-:W-:-:S02]  /*0850*/  IMAD.U32 R40, R40, 0x10000, RZ ;  /* 0x0001000028287824 */ /* 0x000fc400078e00ff */
[C---:B--2---:R-:W-:Y:S01]  /*0860*/  FMUL.FTZ R53, R13.reuse, R14 ;  /* 0x0000000e0d357220 */ /* 0x044fe20000410000 */
[----:B------:R-:W-:Y:S01]  /*0870*/  FMUL.FTZ R27, R13, R44 ;  /* 0x0000002c0d1b7220 */ /* 0x000fe20000410000 */
[----:B------:R-:W-:Y:S02]  /*0880*/  FMUL.FTZ R14, R40, R42 ;  /* 0x0000002a280e7220 */ /* 0x000fe40000410000 */
[----:B------:R-:W-:Y:S01]  /*0890*/  FFMA.FTZ R38, R53, R38, RZ ;  /* 0x0000002635267223 */ /* 0x000fe200000100ff */
[----:B-1----:R-:W-:Y:S02]  /*08a0*/  LEA R44, R46, R41, 0x18 ;  /* 0x000000292e2c7211 */ /* 0x002fe400078ec0ff */
[----:B------:R-:W-:Y:S01]  /*08b0*/  SHF.L.U32 R43, R23, 0x10, RZ ;  /* 0x00000010172b7819 */ /* 0x000fe200000006ff */
[--C-:B------:R-:W-:Y:S01]  /*08c0*/  FFMA.FTZ R46, R27, R14, R38.reuse ;  /* 0x0000000e1b2e7223 */ /* 0x100fe20000010026 */
[----:B------:R-:W-:Y:S01]  /*08d0*/  PRMT R38, R23, 0x7632, R38 ;  /* 0x0000763217267816 */ /* 0x000fe20000000026 */
[----:B------:R-:W-:Y:S01]  /*08e0*/  IMAD.U32 R15, R25, 0x10000, RZ ;  /* 0x00010000190f7824 */ /* 0x000fe200078e00ff */
[----:B------:R-:W-:Y:S01]  /*08f0*/  PRMT R41, R21, 0x7632, R41 ;  /* 0x0000763215297816 */ /* 0x000fe20000000029 */
[----:B------:R-:W-:Y:S01]  /*0900*/  FADD.FTZ R48, -R26, R43 ;  /* 0x0000002b1a307221 */ /* 0x000fe20000010100 */
[----:B------:R-:W-:Y:S01]  /*0910*/  PRMT R37, R25, 0x7632, R37 ;  /* 0x0000763219257816 */ /* 0x000fe20000000025 */
[----:B------:R-:W-:-:S02]  /*0920*/  IMAD.U32 R43, R38, 0x10000, RZ ;  /* 0x00010000262b7824 */ /* 0x000fc400078e00ff */
[----:B------:R-:W-:Y:S02]  /*0930*/  IMAD.U32 R14, R21, 0x10000, RZ ;  /* 0x00010000150e7824 */ /* 0x000fe400078e00ff */
[----:B------:R-:W-:Y:S01]  /*0940*/  FMUL.FTZ R49, R13, R48 ;  /* 0x000000300d317220 */ /* 0x000fe20000410000 */
[----:B------:R-:W-:Y:S01]  /*0950*/  SHF.L.U32 R38, R41, 0x10, RZ ;  /* 0x0000001029267819 */ /* 0x000fe200000006ff */
[----:B------:R-:W-:Y:S01]  /*0960*/  FADD.FTZ R48, -R26, R43 ;  /* 0x0000002b1a307221 */ /* 0x000fe20000010100 */
[----:B------:R-:W-:Y:S01]  /*0970*/  SHF.L.U32 R37, R37, 0x10, RZ ;  /* 0x0000001025257819 */ /* 0x000fe200000006ff */
[----:B------:R-:W-:Y:S01]  /*0980*/  FMUL.FTZ R41, R14, R15 ;  /* 0x0000000f0e297220 */ /* 0x000fe20000410000 */
[----:B------:R-:W-:Y:S01]  /*0990*/  FFMA.FTZ R43, R50, R51, RZ ;  /* 0x00000033322b7223 */ /* 0x000fe200000100ff */
[----:B------:R-:W-:Y:S01]  /*09a0*/  IMAD R36, R36, 0x28, R44 ;  /* 0x0000002824247824 */ /* 0x000fe200078e022c */
[----:B------:R-:W-:Y:S01]  /*09b0*/  SHF.L.U32 R57, R18, 0x10, RZ ;  /* 0x0000001012397819 */ /* 0x000fe200000006ff */
[----:B------:R-:W-:Y:S01]  /*09c0*/  FFMA.FTZ R46, R49, R41, R46 ;  /* 0x00000029312e7223 */ /* 0x000fe2000001002e */
[----:B------:R-:W-:Y:S01]  /*09d0*/  FFMA.FTZ R43, R40, R42, R43 ;  /* 0x0000002a282b7223 */ /* 0x000fe2000001002b */
[----:B------:R-:W-:Y:S01]  /*09e0*/  FMUL.FTZ R47, R38, R37 ;  /* 0x00000025262f7220 */ /* 0x000fe20000410000 */
[----:B------:R-:W-:Y:S01]  /*09f0*/  FMUL.FTZ R41, R13, R48 ;  /* 0x000000300d297220 */ /* 0x000fe20000410000 */
[--C-:B------:R-:W-:Y:S01]  /*0a00*/  IMAD R39, R39, 0x8, R36.reuse ;  /* 0x0000000827277824 */ /* 0x100fe200078e0224 */
[----:B------:R-:W-:Y:S01]  /*0a10*/  PRMT R36, R18, 0x7632, R36 ;  /* 0x0000763212247816 */ /* 0x000fe20000000024 */
[----:B------:R-:W-:Y:S01]  /*0a20*/  FFMA.FTZ R55, R14, R15, R43 ;  /* 0x0000000f0e377223 */ /* 0x000fe2000001002b */
[----:B------:R-:W-:Y:S01]  /*0a30*/  FFMA.FTZ R47, R41, R47, R46 ;  /* 0x0000002f292f7223 */ /* 0x000fe2000001002e */
[----:B------:R-:W-:Y:S01]  /*0a40*/  FFMA.FTZ R32, R27, R40, R32 ;  /* 0x000000281b207223 */ /* 0x000fe20000010020 */
[----:B------:R-:W-:Y:S01]  /*0a50*/  FADD.FTZ R46, -R26, R57 ;  /* 0x000000391a2e7221 */ /* 0x000fe20000010100 */
[C---:B------:R-:W-:Y:S01]  /*0a60*/  IMAD.U32 R27, R16.reuse, 0x10000, RZ ;  /* 0x00010000101b7824 */ /* 0x040fe200078e00ff */
[----:B------:R-:W-:-:S02]  /*0a70*/  PRMT R43, R16, 0x7632, R43 ;  /* 0x00007632102b7816 */ /* 0x000fc4000000002b */
[----:B------:R-:W-:Y:S01]  /*0a80*/  SHF.L.U32 R57, R36, 0x10, RZ ;  /* 0x0000001024397819 */ /* 0x000fe200000006ff */
[----:B------:R-:W-:Y:S01]  /*0a90*/  FFMA.FTZ R36, R38, R37, R55 ;  /* 0x0000002526247223 */ /* 0x000fe20000010037 */
[-C--:B------:R-:W-:Y:S01]  /*0aa0*/  FMUL.FTZ R48, R51, R27.reuse ;  /* 0x0000001b33307220 */ /* 0x080fe20000410000 */
[----:B------:R-:W-:Y:S01]  /*0ab0*/  FMUL.FTZ R46, R13, R46 ;  /* 0x0000002e0d2e7220 */ /* 0x000fe20000410000 */
[----:B------:R-:W-:Y:S02]  /*0ac0*/  IMAD.U32 R43, R43, 0x10000, RZ ;  /* 0x000100002b2b7824 */ /* 0x000fe400078e00ff */
[----:B------:R-:W-:Y:S01]  /*0ad0*/  FFMA.FTZ R55, R51, R27, R36 ;  /* 0x0000001b33377223 */ /* 0x000fe20000010024 */
[----:B------:R-:W-:Y:S01]  /*0ae0*/  FADD.FTZ R54, -R26, R57 ;  /* 0x000000391a367221 */ /* 0x000fe20000010100 */
[----:B------:R-:W-:Y:S01]  /*0af0*/  FFMA.FTZ R48, R46, R48, R47 ;  /* 0x000000302e307223 */ /* 0x000fe2000001002f */
[CC--:B------:R-:W-:Y:S01]  /*0b00*/  FMUL.FTZ R47, R42.reuse, R43.reuse ;  /* 0x0000002b2a2f7220 */ /* 0x0c0fe20000410000 */
[----:B------:R-:W-:Y:S01]  /*0b10*/  FFMA.FTZ R36, R42, R43, R55 ;  /* 0x0000002b2a247223 */ /* 0x000fe20000010037 */
[----:B------:R-:W-:Y:S01]  /*0b20*/  FMUL.FTZ R57, R13, R54 ;  /* 0x000000360d397220 */ /* 0x000fe20000410000 */
[----:B------:R-:W-:-:S02]  /*0b30*/  PRMT R42, R19, 0x7632, R42 ;  /* 0x00007632132a7816 */ /* 0x000fc4000000002a */
[----:B------:R-:W-:Y:S01]  /*0b40*/  SHF.L.U32 R55, R19, 0x10, RZ ;  /* 0x0000001013377819 */ /* 0x000fe200000006ff */
[----:B------:R-:W-:Y:S02]  /*0b50*/  FFMA.FTZ R54, R57, R47, R48 ;  /* 0x0000002f39367223 */ /* 0x000fe40000010030 */
[----:B------:R-:W-:Y:S02]  /*0b60*/  IMAD.U32 R47, R42, 0x10000, RZ ;  /* 0x000100002a2f7824 */ /* 0x000fe400078e00ff */
[C---:B------:R-:W-:Y:S01]  /*0b70*/  FADD.FTZ R42, -R26.reuse, R55 ;  /* 0x000000371a2a7221 */ /* 0x040fe20000010100 */
[----:B------:R-:W-:Y:S01]  /*0b80*/  SHF.L.U32 R48, R17, 0x10, RZ ;  /* 0x0000001011307819 */ /* 0x000fe200000006ff */
[----:B------:R-:W-:Y:S02]  /*0b90*/  FADD.FTZ R56, -R26, R47 ;  /* 0x0000002f1a387221 */ /* 0x000fe40000010100 */
[----:B------:R-:W-:Y:S01]  /*0ba0*/  FMUL.FTZ R47, R13, R42 ;  /* 0x0000002a0d2f7220 */ /* 0x000fe20000410000 */
[----:B------:R-:W-:Y:S01]  /*0bb0*/  PRMT R42, R17, 0x7632, R42 ;  /* 0x00007632112a7816 */ /* 0x000fe2000000002a */
[CC--:B------:R-:W-:Y:S01]  /*0bc0*/  FMUL.FTZ R55, R15.reuse, R48.reuse ;  /* 0x000000300f377220 */ /* 0x0c0fe20000410000 */
[----:B------:R-:W-:-:S03]  /*0bd0*/  FFMA.FTZ R36, R15, R48, R36 ;  /* 0x000000300f247223 */ /* 0x000fc60000010024 */
[----:B------:R-:W-:Y:S02]  /*0be0*/  IMAD.U32 R42, R42, 0x10000, RZ ;  /* 0x000100002a2a7824 */ /* 0x000fe400078e00ff */
[----:B------:R-:W-:Y:S01]  /*0bf0*/  FFMA.FTZ R54, R47, R55, R54 ;  /* 0x000000372f367223 */ /* 0x000fe20000010036 */
[----:B------:R-:W-:Y:S01]  /*0c00*/  FMUL.FTZ R55, R13, R56 ;  /* 0x000000380d377220 */ /* 0x000fe20000410000 */
[CC--:B------:R-:W-:Y:S01]  /*0c10*/  FMUL.FTZ R56, R37.reuse, R42.reuse ;  /* 0x0000002a25387220 */ /* 0x0c0fe20000410000 */
[----:B------:R-:W-:-:S03]  /*0c20*/  FFMA.FTZ R36, R37, R42, R36 ;  /* 0x0000002a25247223 */ /* 0x000fc60000010024 */
[----:B------:R-:W-:Y:S01]  /*0c30*/  FFMA.FTZ R37, R55, R56, R54 ;  /* 0x0000003837257223 */ /* 0x000fe20000010036 */
[----:B------:R-:W-:-:S04]  /*0c40*/  IADD3 R54, P0, R3, 0x2, RZ ;  /* 0x0000000203367810 */ /* 0x000fc80007f1e0ff */
[----:B------:R-:W-:Y:S02]  /*0c50*/  IADD3.X R52, RZ, R52, RZ, P0, !PT ;  /* 0x00000034ff347210 */ /* 0x000fe400007fe4ff */
[----:B------:R-:W-:-:S04]  /*0c60*/  ISETP.GE.U32.AND P0, PT, R54, UR10, PT ;  /* 0x0000000a36007c0c */ /* 0x000fc8000bf06070 */
[----:B------:R-:W-:Y:S01]  /*0c70*/  ISETP.GE.AND.EX P0, PT, R52, UR6, PT, P0 ;  /* 0x0000000634007c0c */ /* 0x000fe2000bf06300 */
[----:B------:R-:W-:Y:S01]  /*0c80*/  FADD.FTZ R29, R38, R29 ;  /* 0x0000001d261d7221 */ /* 0x000fe20000010000 */
[----:B------:R-:W-:Y:S01]  /*0c90*/  FFMA.FTZ R28, R41, R38, R28 ;  /* 0x00000026291c7223 */ /* 0x000fe2000001001c */
[----:B------:R-:W-:Y:S01]  /*0ca0*/  FADD.FTZ R40, R40, R33 ;  /* 0x0000002128287221 */ /* 0x000fe20000010000 */
[----:B------:R0:W-:Y:S01]  /*0cb0*/  STS.64 [R39], R36 ;  /* 0x0000002427007388 */ /* 0x0001e20000000a00 */
[----:B------:R-:W-:Y:S01]  /*0cc0*/  FADD.FTZ R38, R50, R35 ;  /* 0x0000002332267221 */ /* 0x000fe20000010000 */
[----:B------:R-:W-:Y:S01]  /*0cd0*/  FFMA.FTZ R41, R53, R50, R34 ;  /* 0x0000003235297223 */ /* 0x000fe20000010022 */
[----:B------:R-:W-:Y:S01]  /*0ce0*/  FADD.FTZ R31, R14, R31 ;  /* 0x0000001f0e1f7221 */ /* 0x000fe20000010000 */
[----:B------:R-:W-:Y:S01]  /*0cf0*/  FFMA.FTZ R30, R49, R14, R30 ;  /* 0x0000000e311e7223 */ /* 0x000fe2000001001e */
[----:B------:R-:W-:Y:S01]  /*0d00*/  FADD.FTZ R33, R40, R43 ;  /* 0x0000002b28217221 */ /* 0x000fe20000010000 */
[----:B------:R-:W-:Y:S01]  /*0d10*/  FFMA.FTZ R32, R57, R43, R32 ;  /* 0x0000002b39207223 */ /* 0x000fe20000010020 */
[----:B------:R-:W-:Y:S01]  /*0d20*/  FADD.FTZ R29, R29, R42 ;  /* 0x0000002a1d1d7221 */ /* 0x000fe20000010000 */
[----:B------:R-:W-:Y:S01]  /*0d30*/  FFMA.FTZ R28, R55, R42, R28 ;  /* 0x0000002a371c7223 */ /* 0x000fe2000001001c */
[----:B------:R-:W-:Y:S01]  /*0d40*/  FADD.FTZ R35, R38, R27 ;  /* 0x0000001b26237221 */ /* 0x000fe20000010000 */
[----:B------:R-:W-:Y:S01]  /*0d50*/  FADD.FTZ R31, R31, R48 ;  /* 0x000000301f1f7221 */ /* 0x000fe20000010000 */
[----:B------:R-:W-:Y:S01]  /*0d60*/  FFMA.FTZ R34, R46, R27, R41 ;  /* 0x0000001b2e227223 */ /* 0x000fe20000010029 */
[----:B------:R-:W-:Y:S01]  /*0d70*/  FFMA.FTZ R30, R47, R48, R30 ;  /* 0x000000302f1e7223 */ /* 0x000fe2000001001e */
[----:B------:R-:W-:Y:S06]  /*0d80*/  BAR.SYNC.DEFER_BLOCKING 0x0 ;  /* 0x0000000000007b1d */ /* 0x000fec0000010000 */
[----:B0-----:R-:W-:Y:S05]  /*0d90*/  @!P0 BRA `(.L_x_4) ;  /* 0x0000000000cc8947 */ /* 0x001fea0003800000 */
[----:B------:R-:W0:Y:S01]  /*0da0*/  S2UR UR7, SR_CgaCtaId ;  /* 0x00000000000779c3 */ /* 0x000e220000008800 */
[----:B------:R-:W-:Y:S01]  /*0db0*/  SHF.R.S32.HI R37, RZ, 0x1f, R4 ;  /* 0x0000001fff257819 */ /* 0x000fe20000011404 */
[----:B------:R-:W-:Y:S01]  /*0dc0*/  UMOV UR5, 0x400 ;  /* 0x0000040000057882 */ /* 0x000fe20000000000 */
[----:B------:R-:W-:Y:S01]  /*0dd0*/  IMAD.SHL.U32 R36, R4, 0x2, RZ ;  /* 0x0000000204247824 */ /* 0x000fe200078e00ff */
[----:B------:R-:W-:Y:S02]  /*0de0*/  SHF.R.U32.HI R56, RZ, 0x1, R0 ;  /* 0x00000001ff387819 */ /* 0x000fe40000011600 */
[CC--:B------:R-:W-:Y:S02]  /*0df0*/  LEA.HI R38, R37.reuse, R4.reuse, RZ, 0x2 ;  /* 0x0000000425267211 */ /* 0x0c0fe400078f10ff */
[----:B------:R-:W-:Y:S02]  /*0e00*/  LEA.HI R40, R37, R4, RZ, 0x4 ;  /* 0x0000000425287211 */ /* 0x000fe400078f20ff */
[----:B------:R-:W-:-:S02]  /*0e10*/  LOP3.LUT R39, R38, 0xfffffffc, RZ, 0xc0, !PT ;  /* 0xfffffffc26277812 */ /* 0x000fc400078ec0ff */
[----:B------:R-:W-:Y:S02]  /*0e20*/  LOP3.LUT R37, R36, 0x18, RZ, 0xc0, !PT ;  /* 0x0000001824257812 */ /* 0x000fe400078ec0ff */
[----:B------:R-:W-:Y:S02]  /*0e30*/  IADD3 R38, -R39, R4, RZ ;  /* 0x0000000427267210 */ /* 0x000fe40007ffe1ff */
[C---:B------:R-:W-:Y:S02]  /*0e40*/  LOP3.LUT R39, R37.reuse, 0x8, RZ, 0x3c, !PT ;  /* 0x0000000825277812 */ /* 0x040fe400078e3cff */
[C---:B------:R-:W-:Y:S02]  /*0e50*/  LOP3.LUT R43, R37.reuse, 0x10, RZ, 0x3c, !PT ;  /* 0x00000010252b7812 */ /* 0x040fe400078e3cff */
[----:B------:R-:W-:Y:S02]  /*0e60*/  SHF.R.U32.HI R41, RZ, 0x4, R40 ;  /* 0x00000004ff297819 */ /* 0x000fe40000011628 */
[----:B------:R-:W-:Y:S01]  /*0e70*/  LOP3.LUT R57, R37, 0x18, RZ, 0x3c, !PT ;  /* 0x0000001825397812 */ /* 0x000fe200078e3cff */
[----:B0-----:R-:W-:Y:S01]  /*0e80*/  ULEA UR5, UR7, UR5, 0x18 ;  /* 0x0000000507057291 */ /* 0x001fe2000f8ec03f */
[----:B------:R-:W-:-:S05]  /*0e90*/  LOP3.LUT R38, R38, 0x3, R41, 0x78, !PT ;  /* 0x0000000326267812 */ /* 0x000fca00078e7829 */
[----:B------:R-:W-:Y:S02]  /*0ea0*/  LEA R36, R4, UR5, 0x5 ;  /* 0x0000000504247c11 */ /* 0x000fe4000f8e28ff */
[----:B------:R-:W-:Y:S02]  /*0eb0*/  LEA R41, R5, UR5, 0x5 ;  /* 0x0000000505297c11 */ /* 0x000fe4000f8e28ff */
[C---:B------:R-:W-:Y:S01]  /*0ec0*/  IADD3 R42, R36.reuse, R39, RZ ;  /* 0x00000027242a7210 */ /* 0x040fe20007ffe0ff */
[C---:B------:R-:W-:Y:S01]  /*0ed0*/  IMAD.IADD R40, R36.reuse, 0x1, R37 ;  /* 0x0000000124287824 */ /* 0x040fe200078e0225 */
[C---:B------:R-:W-:Y:S01]  /*0ee0*/  IADD3 R58, R36.reuse, R57, RZ ;  /* 0x00000039243a7210 */ /* 0x040fe20007ffe0ff */
[----:B------:R-:W-:Y:S01]  /*0ef0*/  IMAD.IADD R55, R36, 0x1, R43 ;  /* 0x0000000124377824 */ /* 0x000fe200078e022b */
[-C--:B------:R-:W-:Y:S01]  /*0f00*/  LEA R43, R8, R41.reuse, 0x3 ;  /* 0x00000029082b7211 */ /* 0x080fe200078e18ff */
[--C-:B------:R-:W-:Y:S01]  /*0f10*/  IMAD R36, R38, 0x8, R41.reuse ;  /* 0x0000000826247824 */ /* 0x100fe200078e0229 */
[----:B------:R-:W-:Y:S01]  /*0f20*/  STS.64 [R40], R34 ;  /* 0x0000002228007388 */ /* 0x000fe20000000a00 */
[----:B------:R-:W-:Y:S01]  /*0f30*/  LEA R38, R6, R41, 0x3 ;  /* 0x0000002906267211 */ /* 0x000fe200078e18ff */
[----:B------:R-:W-:-:S02]  /*0f40*/  IMAD R59, R7, 0x8, R41 ;  /* 0x00000008073b7824 */ /* 0x000fc400078e0229 */
[----:B------:R-:W-:Y:S04]  /*0f50*/  STS.64 [R42], R32 ;  /* 0x000000202a007388 */ /* 0x000fe80000000a00 */
[----:B------:R0:W-:Y:S04]  /*0f60*/  STS.64 [R55], R30 ;  /* 0x0000001e37007388 */ /* 0x0001e80000000a00 */
[----:B------:R-:W-:Y:S01]  /*0f70*/  STS.64 [R58], R28 ;  /* 0x0000001c3a007388 */ /* 0x000fe20000000a00 */
[----:B------:R-:W-:Y:S01]  /*0f80*/  BAR.SYNC.DEFER_BLOCKING 0x0 ;  /* 0x0000000000007b1d */ /* 0x000fe20000010000 */
[----:B0-----:R-:W-:-:S07]  /*0f90*/  IMAD.SHL.U32 R55, R56, 0x80, RZ ;  /* 0x0000008038377824 */ /* 0x001fce00078e00ff */
[----:B------:R-:W0:Y:S01]  /*0fa0*/  LDC.64 R56, c[0x0][0x260] ;  /* 0x00009800ff387b82 */ /* 0x000e220000000a00 */
[----:B------:R-:W-:-:S05]  /*0fb0*/  LOP3.LUT R55, R55, 0xffffff80, R2, 0xe2, !PT ;  /* 0xffffff8037377812 */ /* 0x000fca00078ee202 */
[----:B------:R-:W-:-:S05]  /*0fc0*/  IMAD R60, R55, 0x280, R4 ;  /* 0x00000280373c7824 */ /* 0x000fca00078e0204 */
[----:B------:R-:W-:Y:S01]  /*0fd0*/  IADD3 R60, R45, R60, RZ ;  /* 0x0000003c2d3c7210 */ /* 0x000fe20007ffe0ff */
[----:B------:R-:W1:Y:S04]  /*0fe0*/  LDS.64 R36, [R36] ;  /* 0x0000000024247984 */ /* 0x000e680000000a00 */
[----:B------:R-:W2:Y:S04]  /*0ff0*/  LDS.64 R38, [R38+0xa00] ;  /* 0x000a000026267984 */ /* 0x000ea80000000a00 */
[----:B------:R-:W3:Y:S04]  /*1000*/  LDS.64 R40, [R59+0x1400] ;  /* 0x001400003b287984 */ /* 0x000ee80000000a00 */
[----:B------:R-:W4:Y:S01]  /*1010*/  LDS.64 R42, [R43+0x1e00] ;  /* 0x001e00002b2a7984 */ /* 0x000f220000000a00 */
[----:B-1----:R-:W-:Y:S01]  /*1020*/  FADD.FTZ R58, RZ, R37 ;  /* 0x00000025ff3a7221 */ /* 0x002fe20000010000 */
[----:B------:R-:W-:-:S03]  /*1030*/  FADD.FTZ R37, RZ, R36 ;  /* 0x00000024ff257221 */ /* 0x000fc60000010000 */
[----:B--2---:R-:W-:Y:S01]  /*1040*/  FADD.FTZ R58, R58, R39 ;  /* 0x000000273a3a7221 */ /* 0x004fe20000010000 */
[----:B------:R-:W-:Y:S01]  /*1050*/  FADD.FTZ R37, R37, R38 ;  /* 0x0000002625257221 */ /* 0x000fe20000010000 */
[----:B------:R-:W-:Y:S02]  /*1060*/  IMAD.SHL.U32 R39, R60, 0x2, RZ ;  /* 0x000000023c277824 */ /* 0x000fe400078e00ff */
[----:B---3--:R-:W-:Y:S01]  /*1070*/  FADD.FTZ R58, R58, R41 ;  /* 0x000000293a3a7221 */ /* 0x008fe20000010000 */
[----:B------:R-:W-:Y:S01]  /*1080*/  FADD.FTZ R37, R37, R40 ;  /* 0x0000002825257221 */ /* 0x000fe20000010000 */
[----:B0-----:R-:W-:-:S04]  /*1090*/  IMAD.WIDE.U32 R56, R39, 0x4, R56 ;  /* 0x0000000427387825 */ /* 0x001fc800078e0038 */
[----:B----4-:R-:W-:Y:S01]  /*10a0*/  FADD.FTZ R43, R58, R43 ;  /* 0x0000002b3a2b7221 */ /* 0x010fe20000010000 */
[----:B------:R-:W-:-:S05]  /*10b0*/  FADD.FTZ R42, R37, R42 ;  /* 0x0000002a252a7221 */ /* 0x000fca0000010000 */
[----:B------:R0:W-:Y:S02]  /*10c0*/  STG.E.64 desc[UR8][R56.64+0x10000], R42 ;  /* 0x0100002a38007986 */ /* 0x0001e4000c101b08 */
.L_x_4:
[----:B------:R-:W-:Y:S01]  /*10d0*/  BSSY B0, `(.L_x_5) ;  /* 0x0000036000007945 */ /* 0x000fe20003800000 */
[----:B------:R-:W-:Y:S01]  /*10e0*/  HFMA2.MMA R39, -RZ, RZ, 0, 0 ;  /* 0x00000000ff277435 */ /* 0x000fe200000001ff */
[----:B------:R-:W-:Y:S02]  /*10f0*/  IMAD.MOV.U32 R40, RZ, RZ, RZ ;  /* 0x000000ffff287224 */ /* 0x000fe400078e00ff */
[----:B------:R-:W-:Y:S08]  /*1100*/  @P1 BRA `(.L_x_6) ;  /* 0x0000000000c81947 */ /* 0x000ff00003800000 */
[----:B------:R-:W-:-:S04]  /*1110*/  SHF.L.U32 R36, R3, 0x4, RZ ;  /* 0x0000000403247819 */ /* 0x000fc800000006ff */
[----:B------:R-:W-:-:S04]  /*1120*/  LOP3.LUT R37, R36, 0x10, RZ, 0xc0, !PT ;  /* 0x0000001024257812 */ /* 0x000fc800078ec0ff */
[----:B------:R-:W-:-:S05]  /*1130*/  LEA.HI R36, R4, R37, RZ, 0x1e ;  /* 0x0000002504247211 */ /* 0x000fca00078ff0ff */
[----:B------:R-:W-:-:S04]  /*1140*/  IMAD R36, R36, 0x14, -R45 ;  /* 0x0000001424247824 */ /* 0x000fc800078e0a2d */
[C---:B0-----:R-:W-:Y:S01]  /*1150*/  VIADD R42, R36.reuse, 0xc ;  /* 0x0000000c242a7836 */ /* 0x041fe20000000000 */
[----:B------:R-:W-:Y:S01]  /*1160*/  SHF.R.S32.HI R37, RZ, 0x1f, R36 ;  /* 0x0000001fff257819 */ /* 0x000fe20000011424 */
[C---:B------:R-:W-:Y:S01]  /*1170*/  VIADD R38, R36.reuse, 0x4 ;  /* 0x0000000424267836 */ /* 0x040fe20000000000 */
[C---:B------:R-:W-:Y:S02]  /*1180*/  IADD3 R40, R36.reuse, 0x8, RZ ;  /* 0x0000000824287810 */ /* 0x040fe40007ffe0ff */
[----:B------:R-:W-:Y:S01]  /*1190*/  LEA.HI R37, R37, R36, RZ, 0x2 ;  /* 0x0000002425257211 */ /* 0x000fe200078f10ff */
[----:B------:R-:W-:Y:S01]  /*11a0*/  VIADD R36, R36, 0x10 ;  /* 0x0000001024247836 */ /* 0x000fe20000000000 */
[----:B------:R-:W-:Y:S02]  /*11b0*/  SHF.R.S32.HI R43, RZ, 0x1f, R42 ;  /* 0x0000001fff2b7819 */ /* 0x000fe4000001142a */
[----:B------:R-:W-:Y:S02]  /*11c0*/  SHF.R.S32.HI R39, RZ, 0x1f, R38 ;  /* 0x0000001fff277819 */ /* 0x000fe40000011426 */
[----:B------:R-:W-:-:S02]  /*11d0*/  SHF.R.S32.HI R37, RZ, 0x2, R37 ;  /* 0x00000002ff257819 */ /* 0x000fc40000011425 */
[----:B------:R-:W-:Y:S02]  /*11e0*/  SHF.R.S32.HI R41, RZ, 0x1f, R40 ;  /* 0x0000001fff297819 */ /* 0x000fe40000011428 */
[----:B------:R-:W-:Y:S01]  /*11f0*/  LEA.HI R43, R43, R42, RZ, 0x2 ;  /* 0x0000002a2b2b7211 */ /* 0x000fe200078f10ff */
[----:B------:R-:W-:Y:S01]  /*1200*/  IMAD R37, R37, 0x28, R44 ;  /* 0x0000002825257824 */ /* 0x000fe200078e022c */
[----:B------:R-:W-:Y:S02]  /*1210*/  LEA.HI R39, R39, R38, RZ, 0x2 ;  /* 0x0000002627277211 */ /* 0x000fe400078f10ff */
[----:B------:R-:W-:Y:S02]  /*1220*/  SHF.L.U32 R42, R4, 0x3, RZ ;  /* 0x00000003042a7819 */ /* 0x000fe400000006ff */
[----:B------:R-:W-:Y:S02]  /*1230*/  LEA.HI R41, R41, R40, RZ, 0x2 ;  /* 0x0000002829297211 */ /* 0x000fe400078f10ff */
[----:B------:R-:W-:-:S02]  /*1240*/  SHF.R.S32.HI R39, RZ, 0x2, R39 ;  /* 0x00000002ff277819 */ /* 0x000fc40000011427 */
[----:B------:R-:W-:Y:S02]  /*1250*/  LOP3.LUT R42, R42, 0x18, RZ, 0xc0, !PT ;  /* 0x000000182a2a7812 */ /* 0x000fe400078ec0ff */
[----:B------:R-:W-:Y:S01]  /*1260*/  SHF.R.S32.HI R45, RZ, 0x1f, R36 ;  /* 0x0000001fff2d7819 */ /* 0x000fe20000011424 */
[--C-:B------:R-:W-:Y:S01]  /*1270*/  IMAD R39, R39, 0x28, R44.reuse ;  /* 0x0000002827277824 */ /* 0x100fe200078e022c */
[----:B------:R-:W-:Y:S02]  /*1280*/  SHF.R.S32.HI R41, RZ, 0x2, R41 ;  /* 0x00000002ff297819 */ /* 0x000fe40000011429 */
[----:B------:R-:W-:Y:S01]  /*1290*/  IADD3 R37, R37, R42, RZ ;  /* 0x0000002a25257210 */ /* 0x000fe20007ffe0ff */
[----:B------:R-:W-:Y:S01]  /*12a0*/  IMAD.IADD R39, R42, 0x1, R39 ;  /* 0x000000012a277824 */ /* 0x000fe200078e0227 */
[----:B------:R-:W-:Y:S01]  /*12b0*/  LEA.HI R45, R45, R36, RZ, 0x2 ;  /* 0x000000242d2d7211 */ /* 0x000fe200078f10ff */
[----:B------:R-:W-:Y:S01]  /*12c0*/  IMAD R41, R41, 0x28, R44 ;  /* 0x0000002829297824 */ /* 0x000fe200078e022c */
[----:B------:R-:W-:-:S02]  /*12d0*/  SHF.R.S32.HI R43, RZ, 0x2, R43 ;  /* 0x00000002ff2b7819 */ /* 0x000fc4000001142b */
[----:B------:R-:W0:Y:S01]  /*12e0*/  LDS.64 R36, [R37] ;  /* 0x0000000025247984 */ /* 0x000e220000000a00 */
[----:B------:R-:W-:Y:S02]  /*12f0*/  SHF.R.S32.HI R45, RZ, 0x2, R45 ;  /* 0x00000002ff2d7819 */ /* 0x000fe4000001142d */
[--C-:B------:R-:W-:Y:S01]  /*1300*/  IMAD R43, R43, 0x28, R44.reuse ;  /* 0x000000282b2b7824 */ /* 0x100fe200078e022c */
[C---:B------:R-:W-:Y:S01]  /*1310*/  IADD3 R41, R42.reuse, R41, RZ ;  /* 0x000000292a297210 */ /* 0x040fe20007ffe0ff */
[----:B------:R-:W1:Y:S01]  /*1320*/  LDS.64 R38, [R39] ;  /* 0x0000000027267984 */ /* 0x000e620000000a00 */
[----:B------:R-:W-:Y:S02]  /*1330*/  IMAD R45, R45, 0x28, R44 ;  /* 0x000000282d2d7824 */ /* 0x000fe400078e022c */
[C---:B------:R-:W-:Y:S02]  /*1340*/  IMAD.IADD R43, R42.reuse, 0x1, R43 ;  /* 0x000000012a2b7824 */ /* 0x040fe400078e022b */
[----:B------:R-:W2:Y:S01]  /*1350*/  LDS.64 R40, [R41] ;  /* 0x0000000029287984 */ /* 0x000ea20000000a00 */
[----:B------:R-:W-:-:S03]  /*1360*/  IADD3 R45, R42, R45, RZ ;  /* 0x0000002d2a2d7210 */ /* 0x000fc60007ffe0ff */
[----:B------:R-:W3:Y:S04]  /*1370*/  LDS.64 R42, [R43] ;  /* 0x000000002b2a7984 */ /* 0x000ee80000000a00 */
[----:B------:R-:W4:Y:S01]  /*1380*/  LDS.64 R44, [R45] ;  /* 0x000000002d2c7984 */ /* 0x000f220000000a00 */
[----:B0-----:R-:W-:Y:S01]  /*1390*/  FADD.FTZ R55, RZ, R36 ;  /* 0x00000024ff377221 */ /* 0x001fe20000010000 */
[----:B------:R-:W-:-:S03]  /*13a0*/  FADD.FTZ R36, RZ, R37 ;  /* 0x00000025ff247221 */ /* 0x000fc60000010000 */
[----:B-1----:R-:W-:Y:S01]  /*13b0*/  FADD.FTZ R55, R55, R38 ;  /* 0x0000002637377221 */ /* 0x002fe20000010000 */
[----:B------:R-:W-:-:S03]  /*13c0*/  FADD.FTZ R36, R36, R39 ;  /* 0x0000002724247221 */ /* 0x000fc60000010000 */
[----:B--2---:R-:W-:Y:S01]  /*13d0*/  FADD.FTZ R55, R55, R40 ;  /* 0x0000002837377221 */ /* 0x004fe20000010000 */
[----:B------:R-:W-:-:S03]  /*13e0*/  FADD.FTZ R36, R36, R41 ;  /* 0x0000002924247221 */ /* 0x000fc60000010000 */
[----:B---3--:R-:W-:Y:S01]  /*13f0*/  FADD.FTZ R55, R55, R42 ;  /* 0x0000002a37377221 */ /* 0x008fe20000010000 */
[----:B------:R-:W-:-:S03]  /*1400*/  FADD.FTZ R36, R36, R43 ;  /* 0x0000002b24247221 */ /* 0x000fc60000010000 */
[----:B----4-:R-:W-:Y:S01]  /*1410*/  FADD.FTZ R39, R55, R44 ;  /* 0x0000002c37277221 */ /* 0x010fe20000010000 */
[----:B------:R-:W-:-:S07]  /*1420*/  FADD.FTZ R40, R36, R45 ;  /* 0x0000002d24287221 */ /* 0x000fce0000010000 */
.L_x_6:
[----:B------:R-:W-:Y:S05]  /*1430*/  BSYNC B0 ;  /* 0x0000000000007941 */ /* 0x000fea0003800000 */
.L_x_5:
[----:B------:R-:W1:Y:S01]  /*1440*/  SHFL.BFLY PT, R36, R39, 0x2, 0x1f ;  /* 0x0c401f0027247f89 */ /* 0x000e6200000e0000 */
[----:B------:R-:W-:Y:S01]  /*1450*/  LOP3.LUT P2, RZ, R4, 0xffffffc3, RZ, 0xc0, !PT ;  /* 0xffffffc304ff7812 */ /* 0x000fe2000784c0ff */
[----:B------:R-:W-:Y:S01]  /*1460*/  BSSY B0, `(.L_x_7) ;  /* 0x0000015000007945 */ /* 0x000fe20003800000 */
[----:B------:R-:W-:Y:S01]  /*1470*/  ISETP.GE.U32.AND P1, PT, R54, UR10, PT ;  /* 0x0000000a36007c0c */ /* 0x000fe2000bf26070 */
[----:B------:R-:W0:Y:S01]  /*1480*/  SHFL.BFLY PT, R37, R40, 0x2, 0x1f ;  /* 0x0c401f0028257f89 */ /* 0x000e2200000e0000 */
[----:B------:R-:W-:Y:S01]  /*1490*/  PRMT R38, R24, 0x7632, R38 ;  /* 0x0000763218267816 */ /* 0x000fe20000000026 */
[----:B-1----:R-:W-:Y:S01]  /*14a0*/  FADD.FTZ R41, R36, R39 ;  /* 0x0000002724297221 */ /* 0x002fe20000010000 */
[----:B0-----:R-:W-:-:S04]  /*14b0*/  FADD.FTZ R42, R37, R40 ;  /* 0x00000028252a7221 */ /* 0x001fc80000010000 */
[----:B------:R-:W0:Y:S04]  /*14c0*/  SHFL.BFLY PT, R36, R41, 0x1, 0x1f ;  /* 0x0c201f0029247f89 */ /* 0x000e2800000e0000 */
[----:B------:R-:W1:Y:S01]  /*14d0*/  SHFL.BFLY PT, R37, R42, 0x1, 0x1f ;  /* 0x0c201f002a257f89 */ /* 0x000e6200000e0000 */
[----:B0-----:R-:W-:Y:S01]  /*14e0*/  FADD.FTZ R36, R41, R36 ;  /* 0x0000002429247221 */ /* 0x001fe20000010000 */
[----:B-1----:R-:W-:Y:S01]  /*14f0*/  FADD.FTZ R37, R42, R37 ;  /* 0x000000252a257221 */ /* 0x002fe20000010000 */
[----:B------:R-:W-:Y:S06]  /*1500*/  @P2 BRA `(.L_x_8) ;  /* 0x0000000000282947 */ /* 0x000fec0003800000 */
[----:B------:R-:W0:Y:S01]  /*1510*/  LDC R39, c[0x0][0x10] ;  /* 0x00000400ff277b82 */ /* 0x000e220000000800 */
[----:B------:R-:W-:-:S05]  /*1520*/  SHF.R.U32.HI R24, RZ, 0x2, R4 ;  /* 0x00000002ff187819 */ /* 0x000fca0000011604 */
[----:B------:R-:W-:Y:S02]  /*1530*/  IMAD.SHL.U32 R43, R24, 0x80, RZ ;  /* 0x00000080182b7824 */ /* 0x000fe400078e00ff */
[----:B------:R-:W1:Y:S01]  /*1540*/  LDC.64 R40, c[0x0][0x260] ;  /* 0x00009800ff287b82 */ /* 0x000e620000000a00 */
[----:B0-----:R-:W-:Y:S02]  /*1550*/  IMAD R24, R39, UR4, R0 ;  /* 0x0000000427187c24 */ /* 0x001fe4000f8e0200 */
[----:B------:R-:W-:-:S04]  /*1560*/  LOP3.LUT R39, R43, 0xffffff80, R2, 0xe2, !PT ;  /* 0xffffff802b277812 */ /* 0x000fc800078ee202 */
[----:B------:R-:W-:-:S05]  /*1570*/  LEA R24, R24, R39, 0xb ;  /* 0x0000002718187211 */ /* 0x000fca00078e58ff */
[----:B------:R-:W-:-:S04]  /*1580*/  IMAD.SHL.U32 R39, R24, 0x2, RZ ;  /* 0x0000000218277824 */ /* 0x000fc800078e00ff */
[----:B-1----:R-:W-:-:S05]  /*1590*/  IMAD.WIDE.U32 R40, R39, 0x4, R40 ;  /* 0x0000000427287825 */ /* 0x002fca00078e0028 */
[----:B------:R0:W-:Y:S02]  /*15a0*/  STG.E.64 desc[UR8][R40.64], R36 ;  /* 0x0000002428007986 */ /* 0x0001e4000c101b08 */
.L_x_8:
[----:B------:R-:W-:Y:S05]  /*15b0*/  BSYNC B0 ;  /* 0x0000000000007941 */ /* 0x000fea0003800000 */
.L_x_7:
[----:B------:R-:W-:Y:S02]  /*15c0*/  ISETP.GE.AND.EX P1, PT, R52, UR6, PT, P1 ;  /* 0x0000000634007c0c */ /* 0x000fe4000bf26310 */
[----:B------:R-:W-:Y:S02]  /*15d0*/  PRMT R55, R25, 0x7632, R55 ;  /* 0x0000763219377816 */ /* 0x000fe40000000037 */
[----:B------:R-:W-:Y:S02]  /*15e0*/  PRMT R54, R22, 0x7632, R54 ;  /* 0x0000763216367816 */ /* 0x000fe40000000036 */
[----:B------:R-:W-:Y:S02]  /*15f0*/  PRMT R39, R23, 0x7632, R39 ;  /* 0x0000763217277816 */ /* 0x000fe40000000027 */
[----:B0-----:R-:W-:Y:S02]  /*1600*/  PRMT R40, R20, 0x7632, R40 ;  /* 0x0000763214287816 */ /* 0x001fe40000000028 */
[----:B------:R-:W-:-:S02]  /*1610*/  PRMT R41, R21, 0x7632, R41 ;  /* 0x0000763215297816 */ /* 0x000fc40000000029 */
[----:B------:R-:W-:Y:S02]  /*1620*/  PRMT R42, R18, 0x7632, R42 ;  /* 0x00007632122a7816 */ /* 0x000fe4000000002a */
[----:B------:R-:W-:Y:S02]  /*1630*/  PRMT R43, R19, 0x7632, R43 ;  /* 0x00007632132b7816 */ /* 0x000fe4000000002b */
[----:B------:R-:W-:Y:S02]  /*1640*/  PRMT R44, R16, 0x7632, R44 ;  /* 0x00007632102c7816 */ /* 0x000fe4000000002c */
[----:B------:R-:W-:Y:S01]  /*1650*/  PRMT R45, R17, 0x7632, R45 ;  /* 0x00007632112d7816 */ /* 0x000fe2000000002d */
[----:B------:R-:W-:Y:S06]  /*1660*/  @P1 BRA `(.L_x_9) ;  /* 0x0000000000541947 */ /* 0x000fec0003800000 */
[----:B------:R-:W-:Y:S01]  /*1670*/  BAR.SYNC.DEFER_BLOCKING 0x0 ;  /* 0x0000000000007b1d */ /* 0x000fe20000010000 */
[----:B------:R-:W-:-:S13]  /*1680*/  ISETP.NE.AND P1, PT, R4, RZ, PT ;  /* 0x000000ff0400720c */ /* 0x000fda0003f25270 */
[----:B------:R-:W-:Y:S05]  /*1690*/  @P1 BRA `(.L_x_10) ;  /* 0x00000000003c1947 */ /* 0x000fea0003800000 */
[----:B------:R-:W0:Y:S01]  /*16a0*/  LDC.64 R16, c[0x0][0x268] ;  /* 0x00009a00ff107b82 */ /* 0x000e220000000a00 */
[----:B------:R-:W-:Y:S02]  /*16b0*/  ISETP.NE.AND P1, PT, R2, RZ, PT ;  /* 0x000000ff0200720c */ /* 0x000fe40003f25270 */
[----:B------:R-:W-:-:S04]  /*16c0*/  MOV R19, 0x7fffff81 ;  /* 0x7fffff8100137802 */ /* 0x000fc80000000f00 */
[----:B------:R-:W-:Y:S01]  /*16d0*/  SEL R19, R19, 0x1, !P1 ;  /* 0x0000000113137807 */ /* 0x000fe20004800000 */
[----:B0-----:R-:W-:Y:S01]  /*16e0*/  IMAD.WIDE.U32 R16, R0, 0x4, R16 ;  /* 0x0000000400107825 */ /* 0x001fe200078e0010 */
[----:B------:R-:W-:Y:S06]  /*16f0*/  MEMBAR.ALL.GPU ;  /* 0x0000000000007992 */ /* 0x000fec000000a000 */
[----:B------:R-:W-:-:S00]  /*1700*/  ERRBAR ;  /* 0x00000000000079ab */ /* 0x000fc00000000000 */
[----:B------:R-:W-:Y:S06]  /*1710*/  CGAERRBAR ;  /* 0x00000000000075ab */ /* 0x000fec0000000000 */
[----:B------:R0:W5:Y:S02]  /*1720*/  ATOM.E.ADD.STRONG.GPU PT, R19, desc[UR8][R16.64], R19 ;  /* 0x000000131013798a */ /* 0x00016400081ee1c8 */
.L_x_11:
[----:B------:R-:W2:Y:S04]  /*1730*/  LD.E.STRONG.GPU R18, desc[UR8][R16.64] ;  /* 0x0000000810127980 */ /* 0x000ea8000c10f900 */
[----:B--2---:R-:W-:Y:S01]  /*1740*/  CCTL.IVALL ;  /* 0x00000000ff00798f */ /* 0x004fe20002000000 */
[----:B------:R-:W-:Y:S05]  /*1750*/  YIELD ;  /* 0x0000000000007946 */ /* 0x000fea0003800000 */
[----:B-----5:R-:W-:-:S04]  /*1760*/  LOP3.LUT R18, R18, R19, RZ, 0x3c, !PT ;  /* 0x0000001312127212 */ /* 0x020fc800078e3cff */
[----:B------:R-:W-:-:S13]  /*1770*/  ISETP.GT.AND P1, PT, R18, -0x1, PT ;  /* 0xffffffff1200780c */ /* 0x000fda0003f24270 */
[----:B------:R-:W-:Y:S05]  /*1780*/  @P1 BRA `(.L_x_11) ;  /* 0xfffffffc00e81947 */ /* 0x000fea000383ffff */
.L_x_10:
[----:B------:R-:W-:Y:S05]  /*1790*/  WARPSYNC.ALL ;  /* 0x0000000000007948 */ /* 0x000fea0003800000 */
[----:B------:R-:W-:Y:S06]  /*17a0*/  BAR.SYNC.DEFER_BLOCKING 0x0 ;  /* 0x0000000000007b1d */ /* 0x000fec0000010000 */
[----:B------:R-:W-:Y:S05]  /*17b0*/  BRA `(.L_x_12) ;  /* 0x0000000000607947 */ /* 0x000fea0003800000 */
.L_x_9:
[----:B------:R-:W-:Y:S01]  /*17c0*/  BAR.SYNC.DEFER_BLOCKING 0x0 ;  /* 0x0000000000007b1d */ /* 0x000fe20000010000 */
[----:B------:R-:W-:-:S13]  /*17d0*/  ISETP.NE.AND P1, PT, R4, RZ, PT ;  /* 0x000000ff0400720c */ /* 0x000fda0003f25270 */
[----:B------:R-:W-:Y:S05]  /*17e0*/  @P1 BRA `(.L_x_13) ;  /* 0x00000000004c1947 */ /* 0x000fea0003800000 */
[----:B------:R-:W0:Y:S01]  /*17f0*/  LDC.64 R16, c[0x0][0x268] ;  /* 0x00009a00ff107b82 */ /* 0x000e220000000a00 */
[----:B------:R-:W-:Y:S02]  /*1800*/  SHF.R.U32.HI R19, RZ, 0x1, R0 ;  /* 0x00000001ff137819 */ /* 0x000fe40000011600 */
[----:B------:R-:W-:-:S03]  /*1810*/  LOP3.LUT R18, R0, 0x1, RZ, 0xc0, !PT ;  /* 0x0000000100127812 */ /* 0x000fc600078ec0ff */
[----:B------:R-:W-:Y:S01]  /*1820*/  IMAD.MOV R19, RZ, RZ, -R19 ;  /* 0x000000ffff137224 */ /* 0x000fe200078e0a13 */
[----:B------:R-:W-:-:S04]  /*1830*/  LOP3.LUT R21, R18, 0x2, RZ, 0xfc, !PT ;  /* 0x0000000212157812 */ /* 0x000fc800078efcff */
[----:B------:R-:W-:Y:S02]  /*1840*/  ISETP.NE.AND P1, PT, R2, R19, PT ;  /* 0x000000130200720c */ /* 0x000fe40003f25270 */
[----:B------:R-:W-:-:S04]  /*1850*/  MOV R19, 0x7fffff81 ;  /* 0x7fffff8100137802 */ /* 0x000fc80000000f00 */
[----:B------:R-:W-:Y:S01]  /*1860*/  SEL R19, R19, 0x1, !P1 ;  /* 0x0000000113137807 */ /* 0x000fe20004800000 */
[----:B0-----:R-:W-:Y:S01]  /*1870*/  IMAD.WIDE.U32 R16, R21, 0x4, R16 ;  /* 0x0000000415107825 */ /* 0x001fe200078e0010 */
[----:B------:R-:W-:Y:S06]  /*1880*/  MEMBAR.ALL.GPU ;  /* 0x0000000000007992 */ /* 0x000fec000000a000 */
[----:B------:R-:W-:-:S00]  /*1890*/  ERRBAR ;  /* 0x00000000000079ab */ /* 0x000fc00000000000 */
[----:B------:R-:W-:Y:S06]  /*18a0*/  CGAERRBAR ;  /* 0x00000000000075ab */ /* 0x000fec0000000000 */
[----:B------:R0:W5:Y:S02]  /*18b0*/  ATOM.E.ADD.STRONG.GPU PT, R19, desc[UR8][R16.64], R19 ;  /* 0x000000131013798a */ /* 0x00016400081ee1c8 */
.L_x_14:
[----:B------:R-:W2:Y:S04]  /*18c0*/  LD.E.STRONG.GPU R18, desc[UR8][R16.64] ;  /* 0x0000000810127980 */ /* 0x000ea8000c10f900 */
[----:B--2---:R-:W-:Y:S01]  /*18d0*/  CCTL.IVALL ;  /* 0x00000000ff00798f */ /* 0x004fe20002000000 */
[----:B------:R-:W-:Y:S05]  /*18e0*/  YIELD ;  /* 0x0000000000007946 */ /* 0x000fea0003800000 */
[----:B-----5:R-:W-:-:S04]  /*18f0*/  LOP3.LUT R18, R18, R19, RZ, 0x3c, !PT ;  /* 0x0000001312127212 */ /* 0x020fc800078e3cff */
[----:B------:R-:W-:-:S13]  /*1900*/  ISETP.GT.AND P1, PT, R18, -0x1, PT ;  /* 0xffffffff1200780c */ /* 0x000fda0003f24270 */
[----:B------:R-:W-:Y:S05]  /*1910*/  @P1 BRA `(.L_x_14) ;  /* 0xfffffffc00e81947 */ /* 0x000fea000383ffff */
.L_x_13:
[----:B------:R-:W-:Y:S05]  /*1920*/  WARPSYNC.ALL ;  /* 0x0000000000007948 */ /* 0x000fea0003800000 */
[----:B------:R-:W-:Y:S06]  /*1930*/  BAR.SYNC.DEFER_BLOCKING 0x0 ;  /* 0x0000000000007b1d */ /* 0x000fec0000010000 */
.L_x_12:
[----:B------:R-:W-:Y:S01]  /*1940*/  ISETP.GT.U32.AND P1, PT, R4, 0xff, PT ;  /* 0x000000ff0400780c */ /* 0x000fe20003f24070 */
[----:B------:R-:W-:Y:S01]  /*1950*/  BSSY B0, `(.L_x_15) ;  /* 0x0000033000007945 */ /* 0x000fe20003800000 */
[----:B------:R-:W-:-:S11]  /*1960*/  CS2R R36, SRZ ;  /* 0x0000000000247805 */ /* 0x000fd6000001ff00 */
[----:B------:R-:W-:Y:S05]  /*1970*/  @P1 BRA `(.L_x_16) ;  /* 0x0000000000c01947 */ /* 0x000fea0003800000 */
[----:B0-----:R-:W0:Y:S01]  /*1980*/  LDC R17, c[0x0][0x10] ;  /* 0x00000400ff117b82 */ /* 0x001e220000000800 */
[C---:B------:R-:W-:Y:S01]  /*1990*/  IMAD.SHL.U32 R18, R4.reuse, 0x8, RZ ;  /* 0x0000000804127824 */ /* 0x040fe200078e00ff */
[----:B------:R-:W-:-:S06]  /*19a0*/  LOP3.LUT R19, R4, 0xf, RZ, 0xc0, !PT ;  /* 0x0000000f04137812 */ /* 0x000fcc00078ec0ff */
[----:B------:R-:W1:Y:S01]  /*19b0*/  LDC.64 R24, c[0x0][0x260] ;  /* 0x00009800ff187b82 */ /* 0x000e620000000a00 */
[----:B0-----:R-:W-:Y:S01]  /*19c0*/  IMAD R16, R17, UR4, R0 ;  /* 0x0000000411107c24 */ /* 0x001fe2000f8e0200 */
[----:B------:R-:W-:-:S04]  /*19d0*/  LOP3.LUT R17, R18, 0x7fffff80, RZ, 0xc0, !PT ;  /* 0x7fffff8012117812 */ /* 0x000fc800078ec0ff */
[----:B------:R-:W-:-:S05]  /*19e0*/  LEA R16, R16, R17, 0xb ;  /* 0x0000001110107211 */ /* 0x000fca00078e58ff */
[----:B------:R-:W-:-:S05]  /*19f0*/  IMAD.IADD R16, R16, 0x1, R19 ;  /* 0x0000000110107824 */ /* 0x000fca00078e0213 */
[----:B------:R-:W-:-:S05]  /*1a00*/  SHF.L.U32 R37, R16, 0x1, RZ ;  /* 0x0000000110257819 */ /* 0x000fca00000006ff */
[C---:B------:R-:W-:Y:S02]  /*1a10*/  VIADD R19, R37.reuse, 0x20 ;  /* 0x0000002025137836 */ /* 0x040fe40000000000 */
[----:B-1----:R-:W-:-:S04]  /*1a20*/  IMAD.WIDE.U32 R20, R37, 0x4, R24 ;  /* 0x0000000425147825 */ /* 0x002fc800078e0018 */
[----:B------:R-:W-:Y:S01]  /*1a30*/  IMAD.WIDE.U32 R18, R19, 0x4, R24 ;  /* 0x0000000413127825 */ /* 0x000fe200078e0018 */
[----:B------:R0:W2:Y:S05]  /*1a40*/  LDG.E.64 R16, desc[UR8][R20.64] ;  /* 0x0000000814107981 */ /* 0x0000aa000c1e1b00 */
[----:B------:R-:W3:Y:S01]  /*1a50*/  LDG.E.64 R18, desc[UR8][R18.64] ;  /* 0x0000000812127981 */ /* 0x000ee2000c1e1b00 */
[C---:B------:R-:W-:Y:S01]  /*1a60*/  IADD3 R59, R37.reuse, 0x40, RZ ;  /* 0x00000040253b7810 */ /* 0x040fe20007ffe0ff */
[C---:B------:R-:W-:Y:S01]  /*1a70*/  VIADD R61, R37.reuse, 0x60 ;  /* 0x00000060253d7836 */ /* 0x040fe20000000000 */
[----:B------:R-:W-:-:S03]  /*1a80*/  IADD3 R23, R37, 0x80, RZ ;  /* 0x0000008025177810 */ /* 0x000fc60007ffe0ff */
[----:B------:R-:W-:-:S04]  /*1a90*/  IMAD.WIDE.U32 R58, R59, 0x4, R24 ;  /* 0x000000043b3a7825 */ /* 0x000fc800078e0018 */
[----:B------:R-:W-:-:S04]  /*1aa0*/  IMAD.WIDE.U32 R60, R61, 0x4, R24 ;  /* 0x000000043d3c7825 */ /* 0x000fc800078e0018 */
[----:B------:R-:W-:Y:S02]  /*1ab0*/  VIADD R22, R37, 0xa0 ;  /* 0x000000a025167836 */ /* 0x000fe40000000000 */
[----:B0-----:R-:W-:Y:S01]  /*1ac0*/  IMAD.WIDE.U32 R20, R23, 0x4, R24 ;  /* 0x0000000417147825 */ /* 0x001fe200078e0018 */
[----:B------:R-:W-:-:S03]  /*1ad0*/  IADD3 R36, R37, 0xc0, RZ ;  /* 0x000000c025247810 */ /* 0x000fc60007ffe0ff */
[----:B------:R-:W-:Y:S02]  /*1ae0*/  IMAD.WIDE.U32 R22, R22, 0x4, R24 ;  /* 0x0000000416167825 */ /* 0x000fe400078e0018 */
[----:B------:R-:W4:Y:S02]  /*1af0*/  LDG.E.64 R20, desc[UR8][R20.64] ;  /* 0x0000000814147981 */ /* 0x000f24000c1e1b00 */
[----:B------:R-:W-:Y:S02]  /*1b00*/  VIADD R37, R37, 0xe0 ;  /* 0x000000e025257836 */ /* 0x000fe40000000000 */
[----:B------:R-:W5:Y:S01]  /*1b10*/  LDG.E.64 R22, desc[UR8][R22.64] ;  /* 0x0000000816167981 */ /* 0x000f62000c1e1b00 */
[----:B--2---:R-:W-:Y:S01]  /*1b20*/  FADD.FTZ R57, RZ, R16 ;  /* 0x00000010ff397221 */ /* 0x004fe20000010000 */
[----:B------:R-:W-:Y:S02]  /*1b30*/  FADD.FTZ R56, RZ, R17 ;  /* 0x00000011ff387221 */ /* 0x000fe40000010000 */
[----:B------:R0:W2:Y:S01]  /*1b40*/  LDG.E.64 R16, desc[UR8][R58.64] ;  /* 0x000000083a107981 */ /* 0x0000a2000c1e1b00 */
[----:B---3--:R-:W-:Y:S01]  /*1b50*/  FADD.FTZ R57, R18, R57 ;  /* 0x0000003912397221 */ /* 0x008fe20000010000 */
[----:B------:R-:W-:-:S02]  /*1b60*/  FADD.FTZ R56, R19, R56 ;  /* 0x0000003813387221 */ /* 0x000fc40000010000 */
[----:B------:R-:W3:Y:S01]  /*1b70*/  LDG.E.64 R18, desc[UR8][R60.64] ;  /* 0x000000083c127981 */ /* 0x000ee2000c1e1b00 */
[----:B0-----:R-:W-:-:S04]  /*1b80*/  IMAD.WIDE.U32 R58, R36, 0x4, R24 ;  /* 0x00000004243a7825 */ /* 0x001fc800078e0018 */
[----:B------:R-:W-:Y:S02]  /*1b90*/  IMAD.WIDE.U32 R36, R37, 0x4, R24 ;  /* 0x0000000425247825 */ /* 0x000fe400078e0018 */
[----:B------:R-:W5:Y:S04]  /*1ba0*/  LDG.E.64 R24, desc[UR8][R58.64] ;  /* 0x000000083a187981 */ /* 0x000f68000c1e1b00 */
[----:B------:R-:W5:Y:S01]  /*1bb0*/  LDG.E.64 R36, desc[UR8][R36.64] ;  /* 0x0000000824247981 */ /* 0x000f62000c1e1b00 */
[----:B--2---:R-:W-:Y:S01]  /*1bc0*/  FADD.FTZ R57, R16, R57 ;  /* 0x0000003910397221 */ /* 0x004fe20000010000 */
[----:B------:R-:W-:-:S03]  /*1bd0*/  FADD.FTZ R56, R17, R56 ;  /* 0x0000003811387221 */ /* 0x000fc60000010000 */
[----:B---3--:R-:W-:Y:S01]  /*1be0*/  FADD.FTZ R57, R18, R57 ;  /* 0x0000003912397221 */ /* 0x008fe20000010000 */
[----:B------:R-:W-:-:S03]  /*1bf0*/  FADD.FTZ R56, R19, R56 ;  /* 0x0000003813387221 */ /* 0x000fc60000010000 */
[----:B----4-:R-:W-:Y:S01]  /*1c00*/  FADD.FTZ R57, R20, R57 ;  /* 0x0000003914397221 */ /* 0x010fe20000010000 */
[----:B------:R-:W-:-:S03]  /*1c10*/  FADD.FTZ R56, R21, R56 ;  /* 0x0000003815387221 */ /* 0x000fc60000010000 */
[----:B-----5:R-:W-:Y:S01]  /*1c20*/  FADD.FTZ R57, R22, R57 ;  /* 0x0000003916397221 */ /* 0x020fe20000010000 */
[----:B------:R-:W-:-:S03]  /*1c30*/  FADD.FTZ R56, R23, R56 ;  /* 0x0000003817387221 */ /* 0x000fc60000010000 */
[----:B------:R-:W-:Y:S01]  /*1c40*/  FADD.FTZ R57, R24, R57 ;  /* 0x0000003918397221 */ /* 0x000fe20000010000 */
[----:B------:R-:W-:-:S03]  /*1c50*/  FADD.FTZ R56, R25, R56 ;  /* 0x0000003819387221 */ /* 0x000fc60000010000 */
[----:B------:R-:W-:Y:S01]  /*1c60*/  FADD.FTZ R36, R36, R57 ;  /* 0x0000003924247221 */ /* 0x000fe20000010000 */
[----:B------:R-:W-:-:S07]  /*1c70*/  FADD.FTZ R37, R37, R56 ;  /* 0x0000003825257221 */ /* 0x000fce0000010000 */
.L_x_16:
[----:B------:R-:W-:Y:S05]  /*1c80*/  BSYNC B0 ;  /* 0x0000000000007941 */ /* 0x000fea0003800000 */
.L_x_15:
[----:B0-----:R-:W0:Y:S01]  /*1c90*/  SHFL.BFLY PT, R17, R36, 0x8, 0x1f ;  /* 0x0d001f0024117f89 */ /* 0x001e2200000e0000 */
[----:B------:R-:W-:Y:S01]  /*1ca0*/  LOP3.LUT P1, RZ, R4, 0xffffff0f, RZ, 0xc0, !PT ;  /* 0xffffff0f04ff7812 */ /* 0x000fe2000782c0ff */
[----:B------:R-:W-:Y:S02]  /*1cb0*/  BSSY B0, `(.L_x_17) ;  /* 0x000001a000007945 */ /* 0x000fe40003800000 */
[----:B------:R-:W1:Y:S01]  /*1cc0*/  SHFL.BFLY PT, R16, R37, 0x8, 0x1f ;  /* 0x0d001f0025107f89 */ /* 0x000e6200000e0000 */
[----:B0-----:R-:W-:Y:S01]  /*1cd0*/  FADD.FTZ R17, R17, R36 ;  /* 0x0000002411117221 */ /* 0x001fe20000010000 */
[----:B-1----:R-:W-:-:S04]  /*1ce0*/  FADD.FTZ R16, R16, R37 ;  /* 0x0000002510107221 */ /* 0x002fc80000010000 */
[----:B------:R-:W0:Y:S04]  /*1cf0*/  SHFL.BFLY PT, R18, R17, 0x4, 0x1f ;  /* 0x0c801f0011127f89 */ /* 0x000e2800000e0000 */
        /* <DEDUP_REMOVED lines=10> */
[----:B-1----:R-:W-:Y:S01]  /*1da0*/  FADD.FTZ R17, R20, R23 ;  /* 0x0000001714117221 */ /* 0x002fe20000010000 */
[----:B------:R-:W-:Y:S06]  /*1db0*/  @P1 BRA `(.L_x_18) ;  /* 0x0000000000241947 */ /* 0x000fec0003800000 */
[----:B------:R-:W0:Y:S01]  /*1dc0*/  S2UR UR7, SR_CgaCtaId ;  /* 0x00000000000779c3 */ /* 0x000e220000008800 */
[----:B------:R-:W-:Y:S01]  /*1dd0*/  UMOV UR5, 0x400 ;  /* 0x0000040000057882 */ /* 0x000fe20000000000 */
[----:B------:R-:W-:Y:S01]  /*1de0*/  SHF.R.U32.HI R18, RZ, 0x1, R4 ;  /* 0x00000001ff127819 */ /* 0x000fe20000011604 */
[----:B------:R-:W-:Y:S01]  /*1df0*/  UIADD3 UR5, UR5, 0x3480, URZ ;  /* 0x0000348005057890 */ /* 0x000fe2000fffe03f */
[----:B------:R-:W-:Y:S01]  /*1e00*/  FMUL.FTZ R17, R17, 4.8828125727595761418e-05 ;  /* 0x384ccccd11117820 */ /* 0x000fe20000410000 */
[----:B------:R-:W-:Y:S01]  /*1e10*/  FMUL.FTZ R16, R22, 4.8828125727595761418e-05 ;  /* 0x384ccccd16107820 */ /* 0x000fe20000410000 */
[----:B------:R-:W-:Y:S01]  /*1e20*/  LOP3.LUT R18, R18, 0x7ffffff8, RZ, 0xc0, !PT ;  /* 0x7ffffff812127812 */ /* 0x000fe200078ec0ff */
[----:B0-----:R-:W-:-:S09]  /*1e30*/  ULEA UR5, UR7, UR5, 0x18 ;  /* 0x0000000507057291 */ /* 0x001fd2000f8ec03f */
[----:B------:R0:W-:Y:S03]  /*1e40*/  STS.64 [R18+UR5], R16 ;  /* 0x0000001012007988 */ /* 0x0001e60008000a05 */
.L_x_18:
[----:B------:R-:W-:Y:S05]  /*1e50*/  BSYNC B0 ;  /* 0x0000000000007941 */ /* 0x000fea0003800000 */
.L_x_17:
[----:B0-----:R-:W-:Y:S01]  /*1e60*/  IMAD.WIDE.U32 R16, R4, -0x33333333, RZ ;  /* 0xcccccccd04107825 */ /* 0x001fe200078e00ff */
[----:B------:R-:W0:Y:S01]  /*1e70*/  S2UR UR7, SR_CgaCtaId ;  /* 0x00000000000779c3 */ /* 0x000e220000008800 */
[----:B------:R-:W-:-:S07]  /*1e80*/  LOP3.LUT R16, R3, 0x1, RZ, 0xc0, !PT ;  /* 0x0000000103107812 */ /* 0x000fce00078ec0ff */
[----:B------:R-:W-:Y:S01]  /*1e90*/  BAR.SYNC.DEFER_BLOCKING 0x0 ;  /* 0x0000000000007b1d */ /* 0x000fe20000010000 */
[----:B------:R-:W-:Y:S01]  /*1ea0*/  IMAD.U32 R19, R54, 0x10000, RZ ;  /* 0x0001000036137824 */ /* 0x000fe200078e00ff */
[----:B------:R-:W-:Y:S01]  /*1eb0*/  SHF.R.U32.HI R17, RZ, 0x6, R17 ;  /* 0x00000006ff117819 */ /* 0x000fe20000011611 */
[----:B------:R-:W-:Y:S01]  /*1ec0*/  IMAD.U32 R23, R38, 0x10000, RZ ;  /* 0x0001000026177824 */ /* 0x000fe200078e00ff */
[----:B------:R-:W-:Y:S01]  /*1ed0*/  SHF.L.U32 R21, R40, 0x10, RZ ;  /* 0x0000001028157819 */ /* 0x000fe200000006ff */
[----:B------:R-:W-:Y:S01]  /*1ee0*/  IMAD R16, R16, 0x140, RZ ;  /* 0x0000014010107824 */ /* 0x000fe200078e02ff */
[----:B------:R-:W-:Y:S01]  /*1ef0*/  UMOV UR5, 0x400 ;  /* 0x0000040000057882 */ /* 0x000fe20000000000 */
[----:B------:R-:W-:Y:S01]  /*1f00*/  IMAD R17, R17, -0x50, R4 ;  /* 0xffffffb011117824 */ /* 0x000fe200078e0204 */
[----:B------:R-:W-:Y:S01]  /*1f10*/  UIADD3 UR5, UR5, 0x3480, URZ ;  /* 0x0000348005057890 */ /* 0x000fe2000fffe03f */
[----:B------:R-:W-:Y:S01]  /*1f20*/  FADD.FTZ R18, -R26, R19 ;  /* 0x000000131a127221 */ /* 0x000fe20000010100 */
[----:B------:R-:W-:Y:S01]  /*1f30*/  SHF.L.U32 R39, R39, 0x10, RZ ;  /* 0x0000001027277819 */ /* 0x000fe200000006ff */
[----:B------:R-:W-:Y:S01]  /*1f40*/  IMAD.U32 R25, R42, 0x10000, RZ ;  /* 0x000100002a197824 */ /* 0x000fe200078e00ff */
[----:B------:R-:W-:Y:S01]  /*1f50*/  LEA R16, R17, R16, 0x2 ;  /* 0x0000001011107211 */ /* 0x000fe200078e10ff */
[----:B------:R-:W-:Y:S01]  /*1f60*/  FMUL.FTZ R18, R13, R18 ;  /* 0x000000120d127220 */ /* 0x000fe20000410000 */
[----:B------:R-:W-:Y:S01]  /*1f70*/  SHF.L.U32 R43, R43, 0x10, RZ ;  /* 0x000000102b2b7819 */ /* 0x000fe200000006ff */
[----:B------:R-:W-:Y:S01]  /*1f80*/  IMAD.U32 R44, R44, 0x10000, RZ ;  /* 0x000100002c2c7824 */ /* 0x000fe200078e00ff */
[----:B------:R-:W-:Y:S01]  /*1f90*/  SHF.L.U32 R41, R41, 0x10, RZ ;  /* 0x0000001029297819 */ /* 0x000fe200000006ff */
[----:B------:R-:W-:-:S04]  /*1fa0*/  IMAD.WIDE.U32 R16, R16, -0x33333333, RZ ;  /* 0xcccccccd10107825 */ /* 0x000fc800078e00ff */
[C---:B------:R-:W-:Y:S01]  /*1fb0*/  FADD.FTZ R22, -R26.reuse, R39 ;  /* 0x000000271a167221 */ /* 0x040fe20000010100 */
[C---:B------:R-:W-:Y:S01]  /*1fc0*/  FADD.FTZ R24, -R26.reuse, R25 ;  /* 0x000000191a187221 */ /* 0x040fe20000010100 */
[----:B------:R-:W-:Y:S01]  /*1fd0*/  SHF.L.U32 R45, R45, 0x10, RZ ;  /* 0x000000102d2d7819 */ /* 0x000fe200000006ff */
[----:B------:R-:W-:Y:S01]  /*1fe0*/  IMAD.SHL.U32 R16, R3, 0x10, RZ ;  /* 0x0000001003107824 */ /* 0x000fe200078e00ff */
[----:B------:R-:W-:Y:S01]  /*1ff0*/  SHF.R.U32.HI R17, RZ, 0x4, R17 ;  /* 0x00000004ff117819 */ /* 0x000fe20000011611 */
[----:B0-----:R-:W-:Y:S01]  /*2000*/  ULEA UR5, UR7, UR5, 0x18 ;  /* 0x0000000507057291 */ /* 0x001fe2000f8ec03f */
[----:B------:R-:W-:Y:S02]  /*2010*/  IMAD.U32 R55, R55, 0x10000, RZ ;  /* 0x0001000037377824 */ /* 0x000fe400078e00ff */
[----:B------:R-:W-:Y:S01]  /*2020*/  FADD.FTZ R26, -R26, R43 ;  /* 0x0000002b1a1a7221 */ /* 0x000fe20000010100 */
[----:B------:R-:W-:Y:S01]  /*2030*/  LOP3.LUT R16, R16, 0x10, RZ, 0xc0, !PT ;  /* 0x0000001010107812 */ /* 0x000fe200078ec0ff */
[C---:B------:R-:W-:Y:S01]  /*2040*/  FMUL.FTZ R22, R13.reuse, R22 ;  /* 0x000000160d167220 */ /* 0x040fe20000410000 */
[C---:B------:R-:W-:Y:S01]  /*2050*/  FMUL.FTZ R24, R13.reuse, R24 ;  /* 0x000000180d187220 */ /* 0x040fe20000410000 */
[----:B------:R-:W-:Y:S01]  /*2060*/  ULDC.64 UR12, c[0x0][0x210] ;  /* 0x00008400000c7ab9 */ /* 0x000fe20000000a00 */
[----:B------:R-:W-:Y:S01]  /*2070*/  IADD3 R16, -R16, R17, RZ ;  /* 0x0000001110107210 */ /* 0x000fe20007ffe1ff */
[----:B------:R-:W-:Y:S01]  /*2080*/  FMUL.FTZ R26, R13, R26 ;  /* 0x0000001a0d1a7220 */ /* 0x000fe20000410000 */
[----:B------:R-:W-:Y:S01]  /*2090*/  ULOP3.LUT UR4, UR4, 0x1, URZ, 0x3c, !UPT ;  /* 0x0000000104047892 */ /* 0x000fe2000f8e3c3f */
[----:B------:R-:W-:Y:S01]  /*20a0*/  VIADD R3, R3, 0x2 ;  /* 0x0000000203037836 */ /* 0x000fe20000000000 */
[----:B------:R-:W-:-:S06]  /*20b0*/  LEA R16, R16, UR5, 0x3 ;  /* 0x0000000510107c11 */ /* 0x000fcc000f8e18ff */
[----:B------:R-:W0:Y:S02]  /*20c0*/  LDS.64 R16, [R16] ;  /* 0x0000000010107984 */ /* 0x000e240000000a00 */
[--C-:B0-----:R-:W-:Y:S01]  /*20d0*/  FFMA.FTZ R50, R50, R51, -R16.reuse ;  /* 0x0000003332327223 */ /* 0x101fe20000010810 */
[--C-:B------:R-:W-:Y:S01]  /*20e0*/  FFMA.FTZ R20, R21, R23, -R16.reuse ;  /* 0x0000001715147223 */ /* 0x100fe20000010810 */
[--C-:B------:R-:W-:Y:S01]  /*20f0*/  FFMA.FTZ R14, R14, R15, -R16.reuse ;  /* 0x0000000f0e0e7223 */ /* 0x100fe20000010810 */
[----:B------:R-:W-:Y:S01]  /*2100*/  FFMA.FTZ R27, R51, R27, -R16 ;  /* 0x0000001b331b7223 */ /* 0x000fe20000010810 */
[-C--:B------:R-:W-:Y:S01]  /*2110*/  FFMA.FTZ R50, R53, -R17.reuse, R50 ;  /* 0x8000001135327223 */ /* 0x080fe20000010032 */
[----:B------:R-:W-:Y:S01]  /*2120*/  FFMA.FTZ R18, -R17, R18, R20 ;  /* 0x0000001211127223 */ /* 0x000fe20000010114 */
[----:B------:R-:W-:Y:S01]  /*2130*/  FFMA.FTZ R14, R49, -R17, R14 ;  /* 0x80000011310e7223 */ /* 0x000fe2000001000e */
[--C-:B------:R-:W-:Y:S01]  /*2140*/  FFMA.FTZ R23, R23, R44, -R16.reuse ;  /* 0x0000002c17177223 */ /* 0x100fe20000010810 */
[--C-:B------:R-:W-:Y:S01]  /*2150*/  FFMA.FTZ R48, R15, R48, -R16.reuse ;  /* 0x000000300f307223 */ /* 0x100fe20000010810 */
[--C-:B------:R-:W-:Y:S01]  /*2160*/  FFMA.FTZ R41, R41, R55, -R16.reuse ;  /* 0x0000003729297223 */ /* 0x100fe20000010810 */
[----:B------:R-:W-:Y:S01]  /*2170*/  FFMA.FTZ R36, R55, R45, -R16 ;  /* 0x0000002d37247223 */ /* 0x000fe20000010810 */
[C---:B------:R-:W-:Y:S01]  /*2180*/  FMUL.FTZ R50, R13.reuse, R50 ;  /* 0x000000320d327220 */ /* 0x040fe20000410000 */
[C---:B------:R-:W-:Y:S01]  /*2190*/  FMUL.FTZ R15, R13.reuse, R18 ;  /* 0x000000120d0f7220 */ /* 0x040fe20000410000 */
[----:B------:R-:W-:Y:S01]  /*21a0*/  FMUL.FTZ R16, R13, R14 ;  /* 0x0000000e0d107220 */ /* 0x000fe20000410000 */
[----:B------:R-:W-:Y:S01]  /*21b0*/  IADD3 R14, P1, R10, UR12, RZ ;  /* 0x0000000c0a0e7c10 */ /* 0x000fe2000ff3e0ff */
[C---:B------:R-:W-:Y:S01]  /*21c0*/  FFMA.FTZ R22, -R17.reuse, R22, R41 ;  /* 0x0000001611167223 */ /* 0x040fe20000010129 */
[-C--:B------:R-:W-:Y:S01]  /*21d0*/  FFMA.FTZ R46, R46, -R17.reuse, R27 ;  /* 0x800000112e2e7223 */ /* 0x080fe2000001001b */
[----:B------:R-:W-:Y:S01]  /*21e0*/  FFMA.FTZ R24, -R17, R24, R23 ;  /* 0x0000001811187223 */ /* 0x000fe20000010117 */
[----:B------:R-:W-:Y:S01]  /*21f0*/  FFMA.FTZ R48, R47, -R17, R48 ;  /* 0x800000112f307223 */ /* 0x000fe20000010030 */
[----:B------:R-:W-:Y:S01]  /*2200*/  FFMA.FTZ R26, -R17, R26, R36 ;  /* 0x0000001a111a7223 */ /* 0x000fe20000010124 */
[----:B------:R-:W-:Y:S01]  /*2210*/  F2FP.BF16.F32.PACK_AB R50, R15, R50 ;  /* 0x000000320f32723e */ /* 0x000fe200000010ff */
[----:B------:R-:W-:Y:S01]  /*2220*/  FMUL.FTZ R19, R13, R22 ;  /* 0x000000160d137220 */ /* 0x000fe20000410000 */
[----:B------:R-:W-:Y:S01]  /*2230*/  IADD3.X R15, R9, UR13, RZ, P1, !PT ;  /* 0x0000000d090f7c10 */ /* 0x000fe20008ffe4ff */
[C---:B------:R-:W-:Y:S01]  /*2240*/  FMUL.FTZ R46, R13.reuse, R46 ;  /* 0x0000002e0d2e7220 */ /* 0x040fe20000410000 */
[C---:B------:R-:W-:Y:S01]  /*2250*/  FMUL.FTZ R9, R13.reuse, R24 ;  /* 0x000000180d097220 */ /* 0x040fe20000410000 */
[C---:B------:R-:W-:Y:S01]  /*2260*/  FMUL.FTZ R48, R13.reuse, R48 ;  /* 0x000000300d307220 */ /* 0x040fe20000410000 */
[----:B------:R-:W-:Y:S01]  /*2270*/  FMUL.FTZ R13, R13, R26 ;  /* 0x0000001a0d0d7220 */ /* 0x000fe20000410000 */
[----:B------:R-:W-:Y:S01]  /*2280*/  F2FP.BF16.F32.PACK_AB R16, R19, R16 ;  /* 0x000000101310723e */ /* 0x000fe200000010ff */
[----:B------:R1:W-:Y:S01]  /*2290*/  STG.E.U16 desc[UR8][R14.64], R50 ;  /* 0x000000320e007986 */ /* 0x0003e2000c101508 */
[----:B------:R-:W-:-:S02]  /*22a0*/  IADD3 R10, P1, R11, UR12, RZ ;  /* 0x0000000c0b0a7c10 */ /* 0x000fc4000ff3e0ff */
[----:B------:R-:W-:Y:S01]  /*22b0*/  F2FP.BF16.F32.PACK_AB R46, R9, R46 ;  /* 0x0000002e092e723e */ /* 0x000fe200000010ff */
[----:B------:R1:W-:Y:S01]  /*22c0*/  STG.E.U16 desc[UR8][R14.64+0x4], R16 ;  /* 0x000004100e007986 */ /* 0x0003e2000c101508 */
[----:B------:R-:W-:Y:S02]  /*22d0*/  F2FP.BF16.F32.PACK_AB R48, R13, R48 ;  /* 0x000000300d30723e */ /* 0x000fe400000010ff */
[----:B------:R-:W-:Y:S02]  /*22e0*/  PRMT R17, R50, 0x7632, R17 ;  /* 0x0000763232117816 */ /* 0x000fe40000000011 */
[----:B------:R-:W-:Y:S02]  /*22f0*/  PRMT R18, R16, 0x7632, R18 ;  /* 0x0000763210127816 */ /* 0x000fe40000000012 */
[----:B------:R-:W-:Y:S01]  /*2300*/  IADD3.X R11, R12, UR13, RZ, P1, !PT ;  /* 0x0000000d0c0b7c10 */ /* 0x000fe20008ffe4ff */
[----:B------:R1:W-:Y:S01]  /*2310*/  STG.E.U16 desc[UR8][R14.64+0x2], R17 ;  /* 0x000002110e007986 */ /* 0x0003e2000c101508 */
[----:B------:R-:W-:-:S02]  /*2320*/  PRMT R9, R46, 0x7632, R9 ;  /* 0x000076322e097816 */ /* 0x000fc40000000009 */
[----:B------:R-:W-:Y:S01]  /*2330*/  PRMT R12, R48, 0x7632, R12 ;  /* 0x00007632300c7816 */ /* 0x000fe2000000000c */
[----:B------:R1:W-:Y:S04]  /*2340*/  STG.E.U16 desc[UR8][R14.64+0x6], R18 ;  /* 0x000006120e007986 */ /* 0x0003e8000c101508 */
[----:B------:R1:W-:Y:S04]  /*2350*/  STG.E.U16 desc[UR8][R10.64], R46 ;  /* 0x0000002e0a007986 */ /* 0x0003e8000c101508 */
[----:B------:R1:W-:Y:S04]  /*2360*/  STG.E.U16 desc[UR8][R10.64+0x2], R9 ;  /* 0x000002090a007986 */ /* 0x0003e8000c101508 */
[----:B------:R1:W-:Y:S04]  /*2370*/  STG.E.U16 desc[UR8][R10.64+0x4], R48 ;  /* 0x000004300a007986 */ /* 0x0003e8000c101508 */
[----:B------:R1:W-:Y:S01]  /*2380*/  STG.E.U16 desc[UR8][R10.64+0x6], R12 ;  /* 0x0000060c0a007986 */ /* 0x0003e2000c101508 */
[----:B------:R-:W-:Y:S05]  /*2390*/  @!P0 BRA `(.L_x_19) ;  /* 0xffffffe0001c8947 */ /* 0x000fea000383ffff */
.L_x_3:
[C---:B------:R-:W-:Y:S02]  /*23a0*/  SHF.L.U32 R3, R0.reuse, 0x6, RZ ;  /* 0x0000000600037819 */ /* 0x040fe400000006ff */
[----:B------:R-:W-:Y:S02]  /*23b0*/  LOP3.LUT R0, R0, 0x1, RZ, 0xc0, !PT ;  /* 0x0000000100007812 */ /* 0x000fe400078ec0ff */
[----:B------:R-:W-:-:S03]  /*23c0*/  LOP3.LUT R3, R3, 0x7ffff80, RZ, 0xc0, !PT ;  /* 0x07ffff8003037812 */ /* 0x000fc600078ec0ff */
[----:B0-----:R-:W-:Y:S02]  /*23d0*/  IMAD R4, R0, 0x140, RZ ;  /* 0x0000014000047824 */ /* 0x001fe400078e02ff */
[----:B------:R-:W-:-:S03]  /*23e0*/  IMAD.IADD R3, R3, 0x1, R2 ;  /* 0x0000000103037824 */ /* 0x000fc600078e0202 */
[----:B------:R-:W-:Y:S01]  /*23f0*/  IADD3 R5, R4, 0x140, RZ ;  /* 0x0000014004057810 */ /* 0x000fe20007ffe0ff */
[----:B-1----:R-:W-:-:S05]  /*2400*/  IMAD R14, R3, 0x20, R4 ;  /* 0x00000020030e7824 */ /* 0x002fca00078e0204 */
[----:B------:R-:W-:-:S13]  /*2410*/  ISETP.GE.AND P0, PT, R14, R5, PT ;  /* 0x000000050e00720c */ /* 0x000fda0003f06270 */
[----:B------:R-:W-:Y:S05]  /*2420*/  @P0 EXIT ;  /* 0x000000000000094d */ /* 0x000fea0003800000 */
[----:B------:R-:W0:Y:S01]  /*2430*/  LDC.64 R16, c[0x0][0x258] ;  /* 0x00009600ff107b82 */ /* 0x000e220000000a00 */
[----:B------:R-:W1:Y:S01]  /*2440*/  S2R R2, SR_TID.X ;  /* 0x0000000000027919 */ /* 0x000e620000002100 */
[----:B------:R-:W-:Y:S01]  /*2450*/  HFMA2.MMA R7, -RZ, RZ, 0, 1.1920928955078125e-06 ;  /* 0x00000014ff077435 */ /* 0x000fe200000001ff */
[----:B0-----:R-:W-:Y:S02]  /*2460*/  LOP3.LUT R5, RZ, R16, RZ, 0x33, !PT ;  /* 0x00000010ff057212 */ /* 0x001fe400078e33ff */
[----:B------:R-:W-:Y:S02]  /*2470*/  LOP3.LUT R6, RZ, R17, RZ, 0x33, !PT ;  /* 0x00000011ff067212 */ /* 0x000fe400078e33ff */
[----:B------:R-:W-:-:S04]  /*2480*/  ISETP.GT.U32.AND P0, PT, R5, -0x2, PT ;  /* 0xfffffffe0500780c */ /* 0x000fc80003f04070 */
[C---:B------:R-:W-:Y:S02]  /*2490*/  ISETP.GT.AND.EX P0, PT, R6.reuse, -0x1, PT, P0 ;  /* 0xffffffff0600780c */ /* 0x040fe40003f04300 */
[----:B-1----:R-:W-:Y:S02]  /*24a0*/  SHF.R.U32.HI R3, RZ, 0x5, R2 ;  /* 0x00000005ff037819 */ /* 0x002fe40000011602 */
[----:B------:R-:W-:Y:S02]  /*24b0*/  SEL R5, R5, 0xfffffffe, P0 ;  /* 0xfffffffe05057807 */ /* 0x000fe40000000000 */
[----:B------:R-:W-:Y:S02]  /*24c0*/  SEL R6, R6, 0xffffffff, P0 ;  /* 0xffffffff06067807 */ /* 0x000fe40000000000 */
[C---:B------:R-:W-:Y:S02]  /*24d0*/  SHF.L.U32 R4, R5.reuse, 0x7, RZ ;  /* 0x0000000705047819 */ /* 0x040fe400000006ff */
[----:B------:R-:W-:Y:S01]  /*24e0*/  SHF.L.U64.HI R5, R5, 0x7, R6 ;  /* 0x0000000705057819 */ /* 0x000fe20000010206 */
[----:B------:R-:W-:Y:S01]  /*24f0*/  IMAD.MOV.U32 R6, RZ, RZ, -0x1 ;  /* 0xffffffffff067424 */ /* 0x000fe200078e00ff */
[----:B------:R-:W-:-:S04]  /*2500*/  IADD3 R13, P0, P1, -R4, -0x81, -R3 ;  /* 0xffffff7f040d7810 */ /* 0x000fc8000791e903 */
[----:B------:R-:W-:Y:S02]  /*2510*/  IADD3.X R15, ~R5, -0x1, R6, P0, P1 ;  /* 0xffffffff050f7810 */ /* 0x000fe400007e2506 */
[----:B------:R-:W-:-:S03]  /*2520*/  SHF.R.U32.HI R6, RZ, 0x4, R2 ;  /* 0x00000004ff067819 */ /* 0x000fc60000011602 */
[----:B------:R-:W-:Y:S01]  /*2530*/  IMAD.WIDE.U32 R8, R15, -0x33333333, RZ ;  /* 0xcccccccd0f087825 */ /* 0x000fe200078e00ff */
[----:B------:R-:W-:Y:S02]  /*2540*/  VIADDMNMX.U32 R7, R6, R7, 0x20, !PT ;  /* 0x0000002006077446 */ /* 0x000fe40007800007 */
[----:B------:R-:W-:Y:S01]  /*2550*/  LOP3.LUT R12, RZ, R6, RZ, 0x33, !PT ;  /* 0x00000006ff0c7212 */ /* 0x000fe200078e33ff */
[----:B------:R-:W-:-:S03]  /*2560*/  IMAD.WIDE.U32 R10, P0, R13, -0x33333334, R8 ;  /* 0xcccccccc0d0a7825 */ /* 0x000fc60007800008 */
[----:B------:R-:W-:Y:S01]  /*2570*/  IADD3 R7, R7, R12, RZ ;  /* 0x0000000c07077210 */ /* 0x000fe20007ffe0ff */
[----:B------:R-:W-:-:S04]  /*2580*/  IMAD.WIDE.U32 R8, R13, -0x33333333, RZ ;  /* 0xcccccccd0d087825 */ /* 0x000fc800078e00ff */
[----:B------:R-:W-:Y:S01]  /*2590*/  IMAD.X R13, RZ, RZ, RZ, P0 ;  /* 0x000000ffff0d7224 */ /* 0x000fe200000e06ff */
[----:B------:R-:W-:Y:S01]  /*25a0*/  IADD3 RZ, P1, R9, R10, RZ ;  /* 0x0000000a09ff7210 */ /* 0x000fe20007f3e0ff */
[----:B------:R-:W-:Y:S01]  /*25b0*/  IMAD.MOV.U32 R12, RZ, RZ, R11 ;  /* 0x000000ffff0c7224 */ /* 0x000fe200078e000b */
[----:B------:R-:W-:Y:S01]  /*25c0*/  ISETP.LT.U32.AND P0, PT, R16, 0x1, PT ;  /* 0x000000011000780c */ /* 0x000fe20003f01070 */
[----:B------:R-:W-:-:S03]  /*25d0*/  IMAD.WIDE.U32 R8, R7, -0x33333333, RZ ;  /* 0xcccccccd07087825 */ /* 0x000fc600078e00ff */
[----:B------:R-:W-:Y:S01]  /*25e0*/  ISETP.LT.AND.EX P0, PT, R17, RZ, PT, P0 ;  /* 0x000000ff1100720c */ /* 0x000fe20003f01300 */
[----:B------:R-:W-:Y:S01]  /*25f0*/  IMAD.WIDE.U32.X R10, R15, -0x33333334, R12, P1 ;  /* 0xcccccccc0f0a7825 */ /* 0x000fe200008e040c */
[----:B------:R-:W-:Y:S02]  /*2600*/  LEA.HI R49, R9, 0x1, RZ, 0x1c ;  /* 0x0000000109317811 */ /* 0x000fe400078fe0ff */
[----:B------:R-:W-:Y:S02]  /*2610*/  SEL R50, R16, 0x1, P0 ;  /* 0x0000000110327807 */ /* 0x000fe40000000000 */
[----:B------:R-:W-:Y:S02]  /*2620*/  SHF.R.U64 R51, R10, 0x3, R11 ;  /* 0x000000030a337819 */ /* 0x000fe4000000120b */
[----:B------:R-:W-:Y:S02]  /*2630*/  SEL R17, R17, RZ, P0 ;  /* 0x000000ff11117207 */ /* 0x000fe40000000000 */
[----:B------:R-:W-:-:S02]  /*2640*/  IADD3 R8, P0, R3, 0xa, RZ ;  /* 0x0000000a03087810 */ /* 0x000fc40007f1e0ff */
[C---:B------:R-:W-:Y:S02]  /*2650*/  IADD3 R11, P2, R3.reuse, 0x1e, RZ ;  /* 0x0000001e030b7810 */ /* 0x040fe40007f5e0ff */
[----:B------:R-:W-:Y:S01]  /*2660*/  IADD3 R10, P1, R3, 0x14, RZ ;  /* 0x00000014030a7810 */ /* 0x000fe20007f3e0ff */
[----:B------:R-:W-:Y:S01]  /*2670*/  IMAD.X R13, RZ, RZ, RZ, P0 ;  /* 0x000000ffff0d7224 */ /* 0x000fe200000e06ff */
[----:B------:R-:W-:Y:S01]  /*2680*/  IADD3 R51, R51, 0x1, RZ ;  /* 0x0000000133337810 */ /* 0x000fe20007ffe0ff */
[----:B------:R-:W-:Y:S01]  /*2690*/  IMAD.X R15, RZ, RZ, RZ, P2 ;  /* 0x000000ffff0f7224 */ /* 0x000fe200010e06ff */
[----:B------:R-:W-:Y:S02]  /*26a0*/  MOV R9, R14 ;  /* 0x0000000e00097202 */ /* 0x000fe40000000f00 */
[C---:B------:R-:W-:Y:S01]  /*26b0*/  SHF.L.U64.HI R48, R50.reuse, 0x7, R17 ;  /* 0x0000000732307819 */ /* 0x040fe20000010211 */
[----:B------:R-:W-:Y:S01]  /*26c0*/  IMAD.SHL.U32 R50, R50, 0x80, RZ ;  /* 0x0000008032327824 */ /* 0x000fe200078e00ff */
[----:B------:R-:W-:-:S02]  /*26d0*/  LOP3.LUT R12, R2, 0xf, RZ, 0xc0, !PT ;  /* 0x0000000f020c7812 */ /* 0x000fc400078ec0ff */
[----:B------:R-:W-:Y:S02]  /*26e0*/  IADD3.X R14, RZ, RZ, RZ, P1, !PT ;  /* 0x000000ffff0e7210 */ /* 0x000fe40000ffe4ff */
[----:B------:R-:W-:Y:S02]  /*26f0*/  LOP3.LUT R49, R49, 0x3, RZ, 0xc0, !PT ;  /* 0x0000000331317812 */ /* 0x000fe400078ec0ff */
[----:B------:R-:W-:-:S07]  /*2700*/  LOP3.LUT R51, R51, 0x3, RZ, 0xc0, !PT ;  /* 0x0000000333337812 */ /* 0x000fce00078ec0ff */
.L_x_36:
[----:B------:R-:W-:Y:S01]  /*2710*/  ISETP.GT.U32.AND P0, PT, R50, R3, PT ;  /* 0x000000033200720c */ /* 0x000fe20003f04070 */
[----:B------:R-:W-:Y:S01]  /*2720*/  BSSY B0, `(.L_x_20) ;  /* 0x00000ad000007945 */ /* 0x000fe20003800000 */
[----:B------:R-:W-:Y:S01]  /*2730*/  MOV R45, RZ ;  /* 0x000000ff002d7202 */ /* 0x000fe20000000f00 */
[----:B------:R-:W-:Y:S01]  /*2740*/  IMAD.MOV.U32 R52, RZ, RZ, RZ ;  /* 0x000000ffff347224 */ /* 0x000fe200078e00ff */
[----:B------:R-:W-:-:S13]  /*2750*/  ISETP.GT.AND.EX P0, PT, R48, RZ, PT, P0 ;  /* 0x000000ff3000720c */ /* 0x000fda0003f04300 */
[----:B------:R-:W-:Y:S05]  /*2760*/  @!P0 BRA `(.L_x_21) ;  /* 0x0000000800a08947 */ /* 0x000fea0003800000 */
[----:B------:R-:W-:Y:S01]  /*2770*/  ISETP.NE.U32.AND P1, PT, R51, RZ, PT ;  /* 0x000000ff3300720c */ /* 0x000fe20003f25070 */
[----:B------:R-:W-:Y:S01]  /*2780*/  BSSY B1, `(.L_x_22) ;  /* 0x0000026000017945 */ /* 0x000fe20003800000 */
[--C-:B------:R-:W-:Y:S01]  /*2790*/  IADD3 R17, P2, P3, -R4, -0x81, -R3.reuse ;  /* 0xffffff7f04117810 */ /* 0x100fe20007b5e903 */
[----:B------:R-:W-:Y:S01]  /*27a0*/  HFMA2.MMA R45, -RZ, RZ, 0, 0 ;  /* 0x00000000ff2d7435 */ /* 0x000fe200000001ff */
[----:B------:R-:W-:Y:S02]  /*27b0*/  ISETP.NE.AND.EX P1, PT, RZ, RZ, PT, P1 ;  /* 0x000000ffff00720c */ /* 0x000fe40003f25310 */
[----:B------:R-:W-:Y:S02]  /*27c0*/  CS2R R52, SRZ ;  /* 0x0000000000347805 */ /* 0x000fe4000001ff00 */
[----:B------:R-:W-:Y:S01]  /*27d0*/  MOV R16, 0xffffffff ;  /* 0xffffffff00107802 */ /* 0x000fe20000000f00 */
[----:B------:R-:W-:Y:S01]  /*27e0*/  IMAD.MOV.U32 R55, RZ, RZ, R3 ;  /* 0x000000ffff377224 */ /* 0x000fe200078e0003 */
[----:B------:R-:W-:-:S02]  /*27f0*/  ISETP.GE.U32.AND P0, PT, R17, 0x1e, PT ;  /* 0x0000001e1100780c */ /* 0x000fc40003f06070 */
[----:B------:R-:W-:Y:S02]  /*2800*/  IADD3.X R17, ~R5, -0x1, R16, P2, P3 ;  /* 0xffffffff05117810 */ /* 0x000fe400017e6510 */
[----:B------:R-:W-:Y:S02]  /*2810*/  LOP3.LUT R16, R2, 0x1f, RZ, 0xc0, !PT ;  /* 0x0000001f02107812 */ /* 0x000fe400078ec0ff */
[----:B------:R-:W-:Y:S02]  /*2820*/  ISETP.GE.U32.AND.EX P0, PT, R17, RZ, PT, P0 ;  /* 0x000000ff1100720c */ /* 0x000fe40003f06100 */
[----:B------:R-:W-:-:S04]  /*2830*/  IADD3 R16, P2, R16, R9, RZ ;  /* 0x0000000910107210 */ /* 0x000fc80007f5e0ff */
[----:B------:R-:W-:Y:S01]  /*2840*/  LEA.HI.X.SX32 R17, R9, RZ, 0x1, P2 ;  /* 0x000000ff09117211 */ /* 0x000fe200010f0eff */
[----:B------:R-:W-:Y:S08]  /*2850*/  @!P1 BRA `(.L_x_23) ;  /* 0x0000000000609947 */ /* 0x000ff00003800000 */
[----:B------:R-:W-:Y:S01]  /*2860*/  IMAD.WIDE.U32 R20, R3, 0x280, R16 ;  /* 0x0000028003147825 */ /* 0x000fe200078e0010 */
[----:B------:R-:W-:Y:S02]  /*2870*/  ULDC.64 UR4, c[0x0][0x260] ;  /* 0x0000980000047ab9 */ /* 0x000fe40000000a00 */
[----:B------:R-:W-:-:S04]  /*2880*/  LEA R18, P1, R20, UR4, 0x3 ;  /* 0x0000000414127c11 */ /* 0x000fc8000f8218ff */
[----:B------:R-:W-:-:S05]  /*2890*/  LEA.HI.X R19, R20, UR5, R21, 0x3, P1 ;  /* 0x0000000514137c11 */ /* 0x000fca00088f1c15 */
[----:B------:R-:W2:Y:S01]  /*28a0*/  LDG.E.64 R20, desc[UR8][R18.64+0x10000] ;  /* 0x0100000812147981 */ /* 0x000ea2000c1e1b00 */
[----:B------:R-:W-:Y:S01]  /*28b0*/  ISETP.NE.U32.AND P1, PT, R51, 0x1, PT ;  /* 0x000000013300780c */ /* 0x000fe20003f25070 */
[----:B------:R-:W-:Y:S01]  /*28c0*/  IMAD.MOV.U32 R55, RZ, RZ, R8 ;  /* 0x000000ffff377224 */ /* 0x000fe200078e0008 */
[----:B------:R-:W-:Y:S02]  /*28d0*/  MOV R53, R13 ;  /* 0x0000000d00357202 */ /* 0x000fe40000000f00 */
[----:B------:R-:W-:Y:S01]  /*28e0*/  ISETP.NE.AND.EX P1, PT, RZ, RZ, PT, P1 ;  /* 0x000000ffff00720c */ /* 0x000fe20003f25310 */
[----:B--2---:R-:W-:Y:S01]  /*28f0*/  FADD.FTZ R45, RZ, R20 ;  /* 0x00000014ff2d7221 */ /* 0x004fe20000010000 */
[----:B------:R-:W-:-:S11]  /*2900*/  FADD.FTZ R52, RZ, R21 ;  /* 0x00000015ff347221 */ /* 0x000fd60000010000 */
[----:B------:R-:W-:Y:S05]  /*2910*/  @!P1 BRA `(.L_x_23) ;  /* 0x0000000000309947 */ /* 0x000fea0003800000 */
[----:B------:R-:W-:Y:S01]  /*2920*/  ISETP.NE.U32.AND P1, PT, R51, 0x2, PT ;  /* 0x000000023300780c */ /* 0x000fe20003f25070 */
[----:B------:R-:W2:Y:S03]  /*2930*/  LDG.E.64 R20, desc[UR8][R18.64+0x1c800] ;  /* 0x01c8000812147981 */ /* 0x000ea6000c1e1b00 */
[----:B------:R-:W-:-:S13]  /*2940*/  ISETP.NE.AND.EX P1, PT, RZ, RZ, PT, P1 ;  /* 0x000000ffff00720c */ /* 0x000fda0003f25310 */
[----:B------:R-:W3:Y:S01]  /*2950*/  @P1 LDG.E.64 R22, desc[UR8][R18.64+0x29000] ;  /* 0x0290000812161981 */ /* 0x000ee2000c1e1b00 */
[----:B------:R-:W-:Y:S01]  /*2960*/  IMAD.MOV.U32 R55, RZ, RZ, R10 ;  /* 0x000000ffff377224 */ /* 0x000fe200078e000a */
[----:B------:R-:W-:Y:S01]  /*2970*/  MOV R53, R14 ;  /* 0x0000000e00357202 */ /* 0x000fe20000000f00 */
[----:B------:R-:W-:Y:S01]  /*2980*/  @P1 IMAD.MOV.U32 R55, RZ, RZ, R11 ;  /* 0x000000ffff371224 */ /* 0x000fe200078e000b */
[----:B------:R-:W-:Y:S01]  /*2990*/  @P1 MOV R53, R15 ;  /* 0x0000000f00351202 */ /* 0x000fe20000000f00 */
[----:B--2---:R-:W-:Y:S01]  /*29a0*/  FADD.FTZ R45, R45, R20 ;  /* 0x000000142d2d7221 */ /* 0x004fe20000010000 */
[----:B------:R-:W-:-:S03]  /*29b0*/  FADD.FTZ R52, R52, R21 ;  /* 0x0000001534347221 */ /* 0x000fc60000010000 */
[----:B---3--:R-:W-:Y:S01]  /*29c0*/  @P1 FADD.FTZ R45, R45, R22 ;  /* 0x000000162d2d1221 */ /* 0x008fe20000010000 */
[----:B------:R-:W-:-:S07]  /*29d0*/  @P1 FADD.FTZ R52, R52, R23 ;  /* 0x0000001734341221 */ /* 0x000fce0000010000 */
.L_x_23:
[----:B------:R-:W-:Y:S05]  /*29e0*/  BSYNC B1 ;  /* 0x0000000000017941 */ /* 0x000fea0003800000 */
.L_x_22:
[----:B------:R-:W-:Y:S05]  /*29f0*/  @!P0 BRA `(.L_x_21) ;  /* 0x0000000400fc8947 */ /* 0x000fea0003800000 */
[----:B------:R-:W-:Y:S01]  /*2a00*/  IADD3 R18, P2, -R55, R50, RZ ;  /* 0x0000003237127210 */ /* 0x000fe20007f5e1ff */
[----:B------:R-:W-:Y:S01]  /*2a10*/  IMAD R19, R53, 0x500, RZ ;  /* 0x0000050035137824 */ /* 0x000fe200078e02ff */
[C---:B------:R-:W-:Y:S01]  /*2a20*/  SHF.L.U64.HI R17, R16.reuse, 0x1, R17 ;  /* 0x0000000110117819 */ /* 0x040fe20000010211 */
[----:B------:R-:W-:Y:S01]  /*2a30*/  IMAD.SHL.U32 R16, R16, 0x2, RZ ;  /* 0x0000000210107824 */ /* 0x000fe200078e00ff */
[----:B------:R-:W-:Y:S01]  /*2a40*/  ISETP.GT.U32.AND P1, PT, R18, 0x78, PT ;  /* 0x000000781200780c */ /* 0x000fe20003f24070 */
[----:B------:R-:W-:Y:S01]  /*2a50*/  IMAD.X R18, R48, 0x1, ~R53, P2 ;  /* 0x0000000130127824 */ /* 0x000fe200010e0e35 */
[----:B------:R-:W-:Y:S01]  /*2a60*/  ULDC.64 UR4, c[0x0][0x260] ;  /* 0x0000980000047ab9 */ /* 0x000fe20000000a00 */
[----:B------:R-:W-:Y:S01]  /*2a70*/  IMAD.WIDE.U32 R16, R55, 0x500, R16 ;  /* 0x0000050037107825 */ /* 0x000fe200078e0010 */
[----:B------:R-:W-:Y:S02]  /*2a80*/  BSSY B1, `(.L_x_24) ;  /* 0x0000043000017945 */ /* 0x000fe40003800000 */
[----:B------:R-:W-:-:S02]  /*2a90*/  ISETP.GT.AND.EX P1, PT, R18, RZ, PT, P1 ;  /* 0x000000ff1200720c */ /* 0x000fc40003f24310 */
[----:B------:R-:W-:Y:S02]  /*2aa0*/  IADD3 R17, R17, R19, RZ ;  /* 0x0000001311117210 */ /* 0x000fe40007ffe0ff */
[----:B------:R-:W-:-:S04]  /*2ab0*/  LEA R56, P0, R16, UR4, 0x2 ;  /* 0x0000000410387c11 */ /* 0x000fc8000f8010ff */
[----:B------:R-:W-:Y:S02]  /*2ac0*/  LEA.HI.X R16, R16, UR5, R17, 0x2, P0 ;  /* 0x0000000510107c11 */ /* 0x000fe400080f1411 */
[----:B------:R-:W-:-:S04]  /*2ad0*/  IADD3 R56, P0, R56, 0x1c800, RZ ;  /* 0x0001c80038387810 */ /* 0x000fc80007f1e0ff */
[----:B------:R-:W-:Y:S02]  /*2ae0*/  IADD3.X R57, RZ, R16, RZ, P0, !PT ;  /* 0x00000010ff397210 */ /* 0x000fe400007fe4ff */
[----:B------:R-:W-:Y:S01]  /*2af0*/  PLOP3.LUT P0, PT, PT, PT, PT, 0x80, 0x0 ;  /* 0x000000000000781c */ /* 0x000fe20003f0f070 */
[----:B------:R-:W-:-:S12]  /*2b00*/  @!P1 BRA `(.L_x_25) ;  /* 0x0000000000e89947 */ /* 0x000fd80003800000 */
[----:B------:R-:W-:Y:S02]  /*2b10*/  IADD3 R58, P1, R50, -0x78, RZ ;  /* 0xffffff88323a7810 */ /* 0x000fe40007f3e0ff */
[----:B------:R-:W-:Y:S02]  /*2b20*/  PLOP3.LUT P0, PT, PT, PT, PT, 0x8, 0x0 ;  /* 0x000000000000781c */ /* 0x000fe40003f0e170 */
[----:B------:R-:W-:-:S11]  /*2b30*/  IADD3.X R54, R48, -0x1, RZ, P1, !PT ;  /* 0xffffffff30367810 */ /* 0x000fd60000ffe4ff */
.L_x_26:
[----:B------:R-:W2:Y:S04]  /*2b40*/  LDG.E.64 R16, desc[UR8][R56.64+-0xc800] ;  /* 0xff38000838107981 */ /* 0x000ea8000c1e1b00 */
[----:B------:R-:W3:Y:S04]  /*2b50*/  LDG.E.64 R18, desc[UR8][R56.64] ;  /* 0x0000000838127981 */ /* 0x000ee8000c1e1b00 */
[----:B------:R-:W4:Y:S04]  /*2b60*/  LDG.E.64 R20, desc[UR8][R56.64+0xc800] ;  /* 0x00c8000838147981 */ /* 0x000f28000c1e1b00 */
[----:B------:R-:W5:Y:S04]  /*2b70*/  LDG.E.64 R22, desc[UR8][R56.64+0x19000] ;  /* 0x0190000838167981 */ /* 0x000f68000c1e1b00 */
        /* <DEDUP_REMOVED lines=10> */
[----:B------:R-:W5:Y:S01]  /*2c20*/  LDG.E.64 R46, desc[UR8][R56.64+0xaf000] ;  /* 0x0af00008382e7981 */ /* 0x000f62000c1e1b00 */
[----:B--2---:R-:W-:-:S03]  /*2c30*/  FADD.FTZ R59, R16, R45 ;  /* 0x0000002d103b7221 */ /* 0x004fc60000010000 */
[----:B------:R0:W2:Y:S01]  /*2c40*/  LDG.E.64 R44, desc[UR8][R56.64+0xa2800] ;  /* 0x0a280008382c7981 */ /* 0x0000a2000c1e1b00 */
[----:B------:R-:W-:Y:S01]  /*2c50*/  FADD.FTZ R52, R17, R52 ;  /* 0x0000003411347221 */ /* 0x000fe20000010000 */
[----:B---3--:R-:W-:-:S03]  /*2c60*/  FADD.FTZ R59, R59, R18 ;  /* 0x000000123b3b7221 */ /* 0x008fc60000010000 */
[----:B------:R-:W-:Y:S01]  /*2c70*/  FADD.FTZ R52, R52, R19 ;  /* 0x0000001334347221 */ /* 0x000fe20000010000 */
[----:B----4-:R-:W-:-:S03]  /*2c80*/  FADD.FTZ R59, R59, R20 ;  /* 0x000000143b3b7221 */ /* 0x010fc60000010000 */
[----:B------:R-:W-:Y:S01]  /*2c90*/  FADD.FTZ R52, R52, R21 ;  /* 0x0000001534347221 */ /* 0x000fe20000010000 */
[----:B-----5:R-:W-:-:S03]  /*2ca0*/  FADD.FTZ R59, R59, R22 ;  /* 0x000000163b3b7221 */ /* 0x020fc60000010000 */
[----:B------:R-:W-:Y:S01]  /*2cb0*/  FADD.FTZ R52, R52, R23 ;  /* 0x0000001734347221 */ /* 0x000fe20000010000 */
[----:B------:R-:W-:-:S03]  /*2cc0*/  FADD.FTZ R59, R59, R24 ;  /* 0x000000183b3b7221 */ /* 0x000fc60000010000 */
        /* <DEDUP_REMOVED lines=9> */
[----:B------:R-:W-:Y:S01]  /*2d60*/  IADD3 R55, P1, R55, 0xa0, RZ ;  /* 0x000000a037377810 */ /* 0x000fe20007f3e0ff */
[----:B------:R-:W-:Y:S02]  /*2d70*/  FADD.FTZ R59, R59, R34 ;  /* 0x000000223b3b7221 */ /* 0x000fe40000010000 */
[----:B------:R-:W-:Y:S02]  /*2d80*/  FADD.FTZ R52, R52, R35 ;  /* 0x0000002334347221 */ /* 0x000fe40000010000 */
[----:B------:R-:W-:Y:S01]  /*2d90*/  FADD.FTZ R59, R59, R36 ;  /* 0x000000243b3b7221 */ /* 0x000fe20000010000 */
[----:B------:R-:W-:Y:S02]  /*2da0*/  IMAD.X R53, RZ, RZ, R53, P1 ;  /* 0x000000ffff357224 */ /* 0x000fe400008e0635 */
[----:B------:R-:W-:Y:S01]  /*2db0*/  FADD.FTZ R52, R52, R37 ;  /* 0x0000002534347221 */ /* 0x000fe20000010000 */
[----:B------:R-:W-:Y:S01]  /*2dc0*/  ISETP.GE.U32.AND P1, PT, R55, R58, PT ;  /* 0x0000003a3700720c */ /* 0x000fe20003f26070 */
[----:B------:R-:W-:-:S02]  /*2dd0*/  FADD.FTZ R59, R59, R38 ;  /* 0x000000263b3b7221 */ /* 0x000fc40000010000 */
[----:B------:R-:W-:Y:S01]  /*2de0*/  FADD.FTZ R52, R52, R39 ;  /* 0x0000002734347221 */ /* 0x000fe20000010000 */
[----:B------:R-:W-:Y:S01]  /*2df0*/  ISETP.GE.AND.EX P1, PT, R53, R54, PT, P1 ;  /* 0x000000363500720c */ /* 0x000fe20003f26310 */
[----:B------:R-:W-:Y:S02]  /*2e00*/  FADD.FTZ R59, R59, R40 ;  /* 0x000000283b3b7221 */ /* 0x000fe40000010000 */
[----:B------:R-:W-:Y:S02]  /*2e10*/  FADD.FTZ R52, R52, R41 ;  /* 0x0000002934347221 */ /* 0x000fe40000010000 */
[----:B------:R-:W-:Y:S02]  /*2e20*/  FADD.FTZ R59, R59, R42 ;  /* 0x0000002a3b3b7221 */ /* 0x000fe40000010000 */
[----:B------:R-:W-:Y:S01]  /*2e30*/  FADD.FTZ R52, R52, R43 ;  /* 0x0000002b34347221 */ /* 0x000fe20000010000 */
[----:B0-----:R-:W-:-:S04]  /*2e40*/  IADD3 R56, P2, R56, 0xc8000, RZ ;  /* 0x000c800038387810 */ /* 0x001fc80007f5e0ff */
[----:B------:R-:W-:Y:S01]  /*2e50*/  IADD3.X R57, RZ, R57, RZ, P2, !PT ;  /* 0x00000039ff397210 */ /* 0x000fe200017fe4ff */
[----:B--2---:R-:W-:Y:S01]  /*2e60*/  FADD.FTZ R59, R59, R44 ;  /* 0x0000002c3b3b7221 */ /* 0x004fe20000010000 */
[----:B------:R-:W-:-:S03]  /*2e70*/  FADD.FTZ R52, R52, R45 ;  /* 0x0000002d34347221 */ /* 0x000fc60000010000 */
[----:B------:R-:W-:Y:S01]  /*2e80*/  FADD.FTZ R45, R59, R46 ;  /* 0x0000002e3b2d7221 */ /* 0x000fe20000010000 */
[----:B------:R-:W-:Y:S01]  /*2e90*/  FADD.FTZ R52, R52, R47 ;  /* 0x0000002f34347221 */ /* 0x000fe20000010000 */
[----:B------:R-:W-:Y:S06]  /*2ea0*/  @!P1 BRA `(.L_x_26) ;  /* 0xfffffffc00249947 */ /* 0x000fec000383ffff */
.L_x_25:
[----:B------:R-:W-:Y:S05]  /*2eb0*/  BSYNC B1 ;  /* 0x0000000000017941 */ /* 0x000fea0003800000 */
.L_x_24:
[----:B------:R-:W-:Y:S01]  /*2ec0*/  IADD3 R16, P2, -R55, R50, RZ ;  /* 0x0000003237107210 */ /* 0x000fe20007f5e1ff */
[----:B------:R-:W-:Y:S03]  /*2ed0*/  BSSY B1, `(.L_x_27) ;  /* 0x0000022000017945 */ /* 0x000fe60003800000 */
[----:B------:R-:W-:Y:S01]  /*2ee0*/  ISETP.GT.U32.AND P1, PT, R16, 0x28, PT ;  /* 0x000000281000780c */ /* 0x000fe20003f24070 */
[----:B------:R-:W-:-:S05]  /*2ef0*/  IMAD.X R16, R48, 0x1, ~R53, P2 ;  /* 0x0000000130107824 */ /* 0x000fca00010e0e35 */
[----:B------:R-:W-:-:S13]  /*2f00*/  ISETP.GT.AND.EX P1, PT, R16, RZ, PT, P1 ;  /* 0x000000ff1000720c */ /* 0x000fda0003f24310 */
[----:B------:R-:W-:Y:S05]  /*2f10*/  @!P1 BRA `(.L_x_28) ;  /* 0x0000000000749947 */ /* 0x000fea0003800000 */
[----:B------:R-:W2:Y:S04]  /*2f20*/  LDG.E.64 R16, desc[UR8][R56.64+-0xc800] ;  /* 0xff38000838107981 */ /* 0x000ea8000c1e1b00 */
[----:B------:R-:W3:Y:S04]  /*2f30*/  LDG.E.64 R18, desc[UR8][R56.64] ;  /* 0x0000000838127981 */ /* 0x000ee8000c1e1b00 */
[----:B------:R-:W4:Y:S04]  /*2f40*/  LDG.E.64 R20, desc[UR8][R56.64+0xc800] ;  /* 0x00c8000838147981 */ /* 0x000f28000c1e1b00 */
[----:B------:R-:W5:Y:S04]  /*2f50*/  LDG.E.64 R22, desc[UR8][R56.64+0x19000] ;  /* 0x0190000838167981 */ /* 0x000f68000c1e1b00 */
[----:B------:R-:W5:Y:S04]  /*2f60*/  LDG.E.64 R24, desc[UR8][R56.64+0x25800] ;  /* 0x0258000838187981 */ /* 0x000f68000c1e1b00 */
[----:B------:R-:W5:Y:S04]  /*2f70*/  LDG.E.64 R26, desc[UR8][R56.64+0x32000] ;  /* 0x03200008381a7981 */ /* 0x000f68000c1e1b00 */
[----:B------:R-:W5:Y:S04]  /*2f80*/  LDG.E.64 R28, desc[UR8][R56.64+0x3e800] ;  /* 0x03e80008381c7981 */ /* 0x000f68000c1e1b00 */
[----:B------:R0:W5:Y:S01]  /*2f90*/  LDG.E.64 R30, desc[UR8][R56.64+0x4b000] ;  /* 0x04b00008381e7981 */ /* 0x000162000c1e1b00 */
[----:B------:R-:W-:-:S02]  /*2fa0*/  IADD3 R55, P2, R55, 0x50, RZ ;  /* 0x0000005037377810 */ /* 0x000fc40007f5e0ff */
[----:B------:R-:W-:-:S03]  /*2fb0*/  PLOP3.LUT P0, PT, PT, PT, PT, 0x8, 0x0 ;  /* 0x000000000000781c */ /* 0x000fc60003f0e170 */
[----:B------:R-:W-:Y:S01]  /*2fc0*/  IMAD.X R53, RZ, RZ, R53, P2 ;  /* 0x000000ffff357224 */ /* 0x000fe200010e0635 */
[----:B0-----:R-:W-:-:S04]  /*2fd0*/  IADD3 R56, P1, R56, 0x64000, RZ ;  /* 0x0006400038387810 */ /* 0x001fc80007f3e0ff */
[----:B------:R-:W-:Y:S01]  /*2fe0*/  IADD3.X R57, RZ, R57, RZ, P1, !PT ;  /* 0x00000039ff397210 */ /* 0x000fe20000ffe4ff */
        /* <DEDUP_REMOVED lines=15> */
[----:B------:R-:W-:-:S07]  /*30e0*/  FADD.FTZ R52, R52, R31 ;  /* 0x0000001f34347221 */ /* 0x000fce0000010000 */
.L_x_28:
[----:B------:R-:W-:Y:S05]  /*30f0*/  BSYNC B1 ;  /* 0x0000000000017941 */ /* 0x000fea0003800000 */
.L_x_27:
[----:B------:R-:W-:-:S04]  /*3100*/  ISETP.LT.U32.AND P1, PT, R55, R50, PT ;  /* 0x000000323700720c */ /* 0x000fc80003f21070 */
[----:B------:R-:W-:-:S13]  /*3110*/  ISETP.LT.OR.EX P0, PT, R53, R48, P0, P1 ;  /* 0x000000303500720c */ /* 0x000fda0000701710 */
[----:B------:R-:W-:Y:S05]  /*3120*/  @!P0 BRA `(.L_x_21) ;  /* 0x0000000000308947 */ /* 0x000fea0003800000 */
[----:B------:R-:W2:Y:S04]  /*3130*/  LDG.E.64 R20, desc[UR8][R56.64+-0xc800] ;  /* 0xff38000838147981 */ /* 0x000ea8000c1e1b00 */
[----:B------:R-:W3:Y:S04]  /*3140*/  LDG.E.64 R22, desc[UR8][R56.64] ;  /* 0x0000000838167981 */ /* 0x000ee8000c1e1b00 */
[----:B------:R-:W4:Y:S04]  /*3150*/  LDG.E.64 R16, desc[UR8][R56.64+0xc800] ;  /* 0x00c8000838107981 */ /* 0x000f28000c1e1b00 */
        /* <DEDUP_REMOVED lines=8> */
[----:B------:R-:W-:-:S07]  /*31e0*/  FADD.FTZ R52, R52, R19 ;  /* 0x0000001334347221 */ /* 0x000fce0000010000 */
.L_x_21:
[----:B------:R-:W-:Y:S05]  /*31f0*/  BSYNC B0 ;  /* 0x0000000000007941 */ /* 0x000fea0003800000 */
.L_x_20:
[----:B------:R-:W0:Y:S01]  /*3200*/  S2UR UR5, SR_CgaCtaId ;  /* 0x00000000000579c3 */ /* 0x000e220000008800 */
[----:B------:R-:W-:Y:S01]  /*3210*/  UMOV UR4, 0x400 ;  /* 0x0000040000047882 */ /* 0x000fe20000000000 */
[----:B------:R-:W-:Y:S02]  /*3220*/  SHF.L.U32 R17, R3, 0x1, RZ ;  /* 0x0000000103117819 */ /* 0x000fe400000006ff */
[----:B------:R-:W-:Y:S02]  /*3230*/  ISETP.GT.U32.AND P0, PT, R2, 0x1ff, PT ;  /* 0x000001ff0200780c */ /* 0x000fe40003f04070 */
[----:B------:R-:W-:Y:S01]  /*3240*/  LOP3.LUT R17, R17, 0x1f, R2, 0x78, !PT ;  /* 0x0000001f11117812 */ /* 0x000fe200078e7802 */
[----:B0-----:R-:W-:-:S06]  /*3250*/  ULEA UR4, UR5, UR4, 0x18 ;  /* 0x0000000405047291 */ /* 0x001fcc000f8ec03f */
[----:B------:R-:W-:-:S05]  /*3260*/  LEA R16, R3, UR4, 0x7 ;  /* 0x0000000403107c11 */ /* 0x000fca000f8e38ff */
[----:B------:R-:W-:-:S05]  /*3270*/  IMAD R16, R17, 0x4, R16 ;  /* 0x0000000411107824 */ /* 0x000fca00078e0210 */
[----:B------:R0:W-:Y:S04]  /*3280*/  STS [R16], R45 ;  /* 0x0000002d10007388 */ /* 0x0001e80000000800 */
[----:B------:R0:W-:Y:S01]  /*3290*/  STS [R16+0x500], R52 ;  /* 0x0005003410007388 */ /* 0x0001e20000000800 */
[----:B------:R-:W-:Y:S06]  /*32a0*/  BAR.SYNC.DEFER_BLOCKING 0x0 ;  /* 0x0000000000007b1d */ /* 0x000fec0000010000 */
[----:B------:R-:W-:Y:S05]  /*32b0*/  @P0 BRA `(.L_x_29) ;  /* 0x0000001000cc0947 */ /* 0x000fea0003800000 */
[----:B------:R-:W-:Y:S01]  /*32c0*/  ISETP.NE.AND P0, PT, R49, RZ, PT ;  /* 0x000000ff3100720c */ /* 0x000fe20003f05270 */
[----:B------:R-:W-:Y:S01]  /*32d0*/  BSSY B0, `(.L_x_30) ;  /* 0x0000084000007945 */ /* 0x000fe20003800000 */
[----:B0-----:R-:W-:-:S11]  /*32e0*/  MOV R16, R6 ;  /* 0x0000000600107202 */ /* 0x001fd60000000f00 */
[----:B------:R-:W-:Y:S05]  /*32f0*/  @!P0 BRA `(.L_x_31) ;  /* 0x0000000800048947 */ /* 0x000fea0003800000 */
[----:B------:R-:W-:Y:S01]  /*3300*/  ISETP.GT.U32.AND P0, PT, R12, 0x9, PT ;  /* 0x000000090c00780c */ /* 0x000fe20003f04070 */
[----:B------:R-:W-:-:S12]  /*3310*/  UMOV UR5, 0xffff ;  /* 0x0000ffff00057882 */ /* 0x000fd80000000000 */
[C---:B------:R-:W-:Y:S01]  /*3320*/  @!P0 IMAD.SHL.U32 R17, R12.reuse, 0x2, RZ ;  /* 0x000000020c118824 */ /* 0x040fe200078e00ff */
[----:B------:R-:W-:Y:S02]  /*3330*/  @!P0 SHF.R.U32.HI R6, RZ, 0x4, R2 ;  /* 0x00000004ff068819 */ /* 0x000fe40000011602 */
[----:B------:R-:W-:Y:S02]  /*3340*/  @!P0 LEA R18, R12, UR4, 0x7 ;  /* 0x000000040c128c11 */ /* 0x000fe4000f8e38ff */
[----:B------:R-:W-:-:S04]  /*3350*/  @!P0 LOP3.LUT R17, R6, R17, RZ, 0x3c, !PT ;  /* 0x0000001106118212 */ /* 0x000fc800078e3cff */
[----:B------:R-:W-:Y:S02]  /*3360*/  @!P0 LEA R18, R17, R18, 0x2 ;  /* 0x0000001211128211 */ /* 0x000fe400078e10ff */
[----:B------:R-:W-:-:S06]  /*3370*/  CS2R R16, SRZ ;  /* 0x0000000000107805 */ /* 0x000fcc000001ff00 */
[----:B------:R0:W1:Y:S04]  /*3380*/  @!P0 LDS R16, [R18] ;  /* 0x0000000012108984 */ /* 0x0000680000000800 */
[----:B------:R0:W2:Y:S01]  /*3390*/  @!P0 LDS R17, [R18+0x500] ;  /* 0x0005000012118984 */ /* 0x0000a20000000800 */
[----:B------:R-:W-:Y:S05]  /*33a0*/  BRA.DIV UR5, `(.L_x_32) ;  /* 0x0000001205b07947 */ /* 0x000fea000b800000 */
[----:B------:R-:W-:Y:S01]  /*33b0*/  IMAD.MOV.U32 R23, RZ, RZ, 0xffff ;  /* 0x0000ffffff177424 */ /* 0x000fe200078e00ff */
[----:B------:R-:W-:Y:S01]  /*33c0*/  MOV R22, 0xffff ;  /* 0x0000ffff00167802 */ /* 0x000fe20000000f00 */
[----:B------:R-:W-:Y:S01]  /*33d0*/  IMAD.MOV.U32 R24, RZ, RZ, 0xffff ;  /* 0x0000ffffff187424 */ /* 0x000fe200078e00ff */
[----:B------:R-:W-:Y:S01]  /*33e0*/  MOV R25, 0xffff ;  /* 0x0000ffff00197802 */ /* 0x000fe20000000f00 */
[----:B------:R-:W-:Y:S01]  /*33f0*/  IMAD.MOV.U32 R27, RZ, RZ, 0xffff ;  /* 0x0000ffffff1b7424 */ /* 0x000fe200078e00ff */
[----:B-1----:R-:W1:Y:S01]  /*3400*/  SHFL.BFLY PT, R19, R16, 0x8, 0x101f ;  /* 0x0d101f0010137f89 */ /* 0x002e6200000e0000 */
[----:B------:R-:W-:Y:S01]  /*3410*/  MOV R26, 0xffff ;  /* 0x0000ffff001a7802 */ /* 0x000fe20000000f00 */
[----:B------:R-:W-:Y:S02]  /*3420*/  IMAD.MOV.U32 R28, RZ, RZ, 0xffff ;  /* 0x0000ffffff1c7424 */ /* 0x000fe400078e00ff */
[----:B0-2---:R-:W0:Y:S01]  /*3430*/  SHFL.BFLY PT, R18, R17, 0x8, 0x101f ;  /* 0x0d101f0011127f89 */ /* 0x005e2200000e0000 */
[----:B-1----:R-:W-:Y:S01]  /*3440*/  FADD.FTZ R19, R19, R16 ;  /* 0x0000001013137221 */ /* 0x002fe20000010000 */
[----:B0-----:R-:W-:-:S04]  /*3450*/  FADD.FTZ R18, R18, R17 ;  /* 0x0000001112127221 */ /* 0x001fc80000010000 */
[----:B------:R-:W0:Y:S01]  /*3460*/  SHFL.BFLY PT, R20, R19, 0x4, 0x101f ;  /* 0x0c901f0013147f89 */ /* 0x000e2200000e0000 */
[----:B------:R-:W-:-:S03]  /*3470*/  MOV R17, 0xffff ;  /* 0x0000ffff00117802 */ /* 0x000fc60000000f00 */
        /* <DEDUP_REMOVED lines=8> */
[----:B------:R1:W2:Y:S02]  /*3500*/  SHFL.BFLY PT, R34, R16, 0x1, 0x101f ;  /* 0x0c301f0010227f89 */ /* 0x0002a400000e0000 */
[----:B01----:R-:W-:-:S07]  /*3510*/  FADD.FTZ R22, R23, R22 ;  /* 0x0000001617167221 */ /* 0x003fce0000010000 */
.L_x_45:
[----:B------:R-:W0:Y:S01]  /*3520*/  LDC.64 R18, c[0x0][0x218] ;  /* 0x00008600ff127b82 */ /* 0x000e220000000a00 */
[----:B------:R-:W-:Y:S01]  /*3530*/  ISETP.NE.AND P1, PT, R12, RZ, PT ;  /* 0x000000ff0c00720c */ /* 0x000fe20003f25270 */
[----:B--2---:R-:W-:Y:S01]  /*3540*/  FADD.FTZ R34, R16, R34 ;  /* 0x0000002210227221 */ /* 0x004fe20000010000 */
[----:B------:R-:W-:Y:S02]  /*3550*/  LEA.HI R17, R2, R9, RZ, 0x1c ;  /* 0x0000000902117211 */ /* 0x000fe400078fe0ff */
[----:B------:R-:W-:-:S03]  /*3560*/  ISETP.NE.AND P2, PT, R49, 0x1, PT ;  /* 0x000000013100780c */ /* 0x000fc60003f45270 */
[----:B------:R-:W1:Y:S06]  /*3570*/  LDC.64 R20, c[0x0][0x220] ;  /* 0x00008800ff147b82 */ /* 0x000e6c0000000a00 */
[----:B------:R-:W-:Y:S02]  /*3580*/  @!P1 F2FP.BF16.F32.PACK_AB R16, RZ, R22 ;  /* 0x00000016ff10923e */ /* 0x000fe400000010ff */
[----:B------:R-:W-:Y:S01]  /*3590*/  @!P1 F2FP.BF16.F32.PACK_AB R22, RZ, R34 ;  /* 0x00000022ff16923e */ /* 0x000fe200000010ff */
[----:B0-----:R-:W-:-:S04]  /*35a0*/  IMAD.WIDE R18, R17, 0x2, R18 ;  /* 0x0000000211127825 */ /* 0x001fc800078e0212 */
[----:B-1----:R-:W-:Y:S01]  /*35b0*/  IMAD.WIDE R20, R17, 0x2, R20 ;  /* 0x0000000211147825 */ /* 0x002fe200078e0214 */
[----:B------:R-:W-:Y:S02]  /*35c0*/  PRMT R17, R16, 0x7610, R17 ;  /* 0x0000761010117816 */ /* 0x000fe40000000011 */
[----:B------:R-:W-:-:S03]  /*35d0*/  LEA.HI R16, R2, 0x14, RZ, 0x1c ;  /* 0x0000001402107811 */ /* 0x000fc600078fe0ff */
[----:B------:R0:W-:Y:S04]  /*35e0*/  @!P1 STG.E.U16 desc[UR8][R18.64], R17 ;  /* 0x0000001112009986 */ /* 0x0001e8000c101508 */
[----:B------:R0:W-:Y:S01]  /*35f0*/  @!P1 STG.E.U16 desc[UR8][R20.64], R22 ;  /* 0x0000001614009986 */ /* 0x0001e2000c101508 */
[----:B------:R-:W-:Y:S05]  /*3600*/  @!P2 BRA `(.L_x_31) ;  /* 0x000000040040a947 */ /* 0x000fea0003800000 */
[C---:B0-----:R-:W-:Y:S01]  /*3610*/  @!P0 IMAD.SHL.U32 R17, R12.reuse, 0x2, RZ ;  /* 0x000000020c118824 */ /* 0x041fe200078e00ff */
[----:B------:R-:W-:Y:S01]  /*3620*/  @!P0 LEA R22, R12, UR4, 0x7 ;  /* 0x000000040c168c11 */ /* 0x000fe2000f8e38ff */
[----:B------:R-:W-:-:S03]  /*3630*/  UMOV UR5, 0xffff ;  /* 0x0000ffff00057882 */ /* 0x000fc60000000000 */
        /* <DEDUP_REMOVED lines=29> */
.L_x_55:
[----:B--2---:R-:W-:Y:S01]  /*3810*/  FADD.FTZ R17, R16, R34 ;  /* 0x0000002210117221 */ /* 0x004fe20000010000 */
[----:B------:R-:W-:Y:S02]  /*3820*/  @!P1 F2FP.BF16.F32.PACK_AB R16, RZ, R26 ;  /* 0x0000001aff10923e */ /* 0x000fe400000010ff */
[----:B------:R-:W-:Y:S02]  /*3830*/  ISETP.NE.AND P2, PT, R49, 0x2, PT ;  /* 0x000000023100780c */ /* 0x000fe40003f45270 */
[----:B------:R-:W-:Y:S02]  /*3840*/  PRMT R22, R16, 0x7610, R22 ;  /* 0x0000761010167816 */ /* 0x000fe40000000016 */
[----:B------:R-:W-:Y:S02]  /*3850*/  @!P1 F2FP.BF16.F32.PACK_AB R17, RZ, R17 ;  /* 0x00000011ff11923e */ /* 0x000fe400000010ff */
[----:B------:R-:W-:Y:S01]  /*3860*/  LEA.HI R16, R2, 0x28, RZ, 0x1c ;  /* 0x0000002802107811 */ /* 0x000fe200078fe0ff */
[----:B------:R1:W-:Y:S04]  /*3870*/  @!P1 STG.E.U16 desc[UR8][R18.64+0x28], R22 ;  /* 0x0000281612009986 */ /* 0x0003e8000c101508 */
[----:B------:R1:W-:Y:S02]  /*3880*/  @!P1 STG.E.U16 desc[UR8][R20.64+0x28], R17 ;  /* 0x0000281114009986 */ /* 0x0003e4000c101508 */
[----:B------:R-:W-:Y:S05]  /*3890*/  @!P2 BRA `(.L_x_31) ;  /* 0x00000000009ca947 */ /* 0x000fea0003800000 */
[C---:B-1----:R-:W-:Y:S01]  /*38a0*/  @!P0 IMAD.SHL.U32 R17, R12.reuse, 0x2, RZ ;  /* 0x000000020c118824 */ /* 0x042fe200078e00ff */
        /* <DEDUP_REMOVED lines=14> */
[----:B------:R-:W-:Y:S02]  /*3990*/  MOV R30, 0xffff ;  /* 0x0000ffff001e7802 */ /* 0x000fe40000000f00 */
[----:B------:R-:W-:Y:S01]  /*39a0*/  MOV R32, 0xffff ;  /* 0x0000ffff00207802 */ /* 0x000fe20000000f00 */
[----:B0-2---:R-:W0:Y:S01]  /*39b0*/  SHFL.BFLY PT, R22, R17, 0x8, 0x101f ;  /* 0x0d101f0011167f89 */ /* 0x005e2200000e0000 */
[----:B-1----:R-:W-:Y:S01]  /*39c0*/  FADD.FTZ R23, R23, R16 ;  /* 0x0000001017177221 */ /* 0x002fe20000010000 */
[----:B0-----:R-:W-:-:S04]  /*39d0*/  FADD.FTZ R22, R22, R17 ;  /* 0x0000001116167221 */ /* 0x001fc80000010000 */
[----:B------:R-:W0:Y:S01]  /*39e0*/  SHFL.BFLY PT, R24, R23, 0x4, 0x101f ;  /* 0x0c901f0017187f89 */ /* 0x000e2200000e0000 */
[----:B------:R-:W-:-:S03]  /*39f0*/  IMAD.MOV.U32 R17, RZ, RZ, 0xffff ;  /* 0x0000ffffff117424 */ /* 0x000fc600078e00ff */
        /* <DEDUP_REMOVED lines=10> */
.L_x_65:
[----:B--2---:R-:W-:Y:S01]  /*3aa0*/  FADD.FTZ R17, R16, R34 ;  /* 0x0000002210117221 */ /* 0x004fe20000010000 */
[----:B------:R-:W-:-:S04]  /*3ab0*/  @!P1 F2FP.BF16.F32.PACK_AB R16, RZ, R26 ;  /* 0x0000001aff10923e */ /* 0x000fc800000010ff */
[----:B------:R-:W-:Y:S02]  /*3ac0*/  PRMT R22, R16, 0x7610, R22 ;  /* 0x0000761010167816 */ /* 0x000fe40000000016 */
[----:B------:R-:W-:Y:S02]  /*3ad0*/  @!P1 F2FP.BF16.F32.PACK_AB R17, RZ, R17 ;  /* 0x00000011ff11923e */ /* 0x000fe400000010ff */
[----:B------:R-:W-:Y:S01]  /*3ae0*/  LEA.HI R16, R2, 0x3c, RZ, 0x1c ;  /* 0x0000003c02107811 */ /* 0x000fe200078fe0ff */
[----:B------:R2:W-:Y:S04]  /*3af0*/  @!P1 STG.E.U16 desc[UR8][R18.64+0x50], R22 ;  /* 0x0000501612009986 */ /* 0x0005e8000c101508 */
[----:B------:R2:W-:Y:S02]  /*3b00*/  @!P1 STG.E.U16 desc[UR8][R20.64+0x50], R17 ;  /* 0x0000501114009986 */ /* 0x0005e4000c101508 */
.L_x_31:
[----:B------:R-:W-:Y:S05]  /*3b10*/  BSYNC B0 ;  /* 0x0000000000007941 */ /* 0x000fea0003800000 */
.L_x_30:
[----:B------:R-:W-:-:S13]  /*3b20*/  ISETP.GE.U32.AND P0, PT, R7, 0x3c, PT ;  /* 0x0000003c0700780c */ /* 0x000fda0003f06070 */
[----:B------:R-:W-:Y:S05]  /*3b30*/  @!P0 BRA `(.L_x_29) ;  /* 0x0000000800ac8947 */ /* 0x000fea0003800000 */
[----:B------:R-:W-:Y:S01]  /*3b40*/  ISETP.GT.U32.AND P0, PT, R12, 0x9, PT ;  /* 0x000000090c00780c */ /* 0x000fe20003f04070 */
[----:B012---:R-:W-:Y:S01]  /*3b50*/  HFMA2.MMA R18, -RZ, RZ, 0, 0 ;  /* 0x00000000ff127435 */ /* 0x007fe200000001ff */
[----:B------:R-:W-:-:S11]  /*3b60*/  UMOV UR5, 0xffff ;  /* 0x0000ffff00057882 */ /* 0x000fd60000000000 */
[C---:B------:R-:W-:Y:S02]  /*3b70*/  @!P0 SHF.L.U32 R17, R12.reuse, 0x1, RZ ;  /* 0x000000010c118819 */ /* 0x040fe400000006ff */
[----:B------:R-:W-:Y:S02]  /*3b80*/  @!P0 LEA R20, R12, UR4, 0x7 ;  /* 0x000000040c148c11 */ /* 0x000fe4000f8e38ff */
[----:B------:R-:W-:-:S05]  /*3b90*/  @!P0 LOP3.LUT R17, R16, R17, RZ, 0x3c, !PT ;  /* 0x0000001110118212 */ /* 0x000fca00078e3cff */
[----:B------:R-:W-:Y:S01]  /*3ba0*/  @!P0 IMAD R19, R17, 0x4, R20 ;  /* 0x0000000411138824 */ /* 0x000fe200078e0214 */
[----:B------:R-:W-:-:S04]  /*3bb0*/  MOV R17, RZ ;  /* 0x000000ff00117202 */ /* 0x000fc80000000f00 */
[----:B------:R0:W1:Y:S04]  /*3bc0*/  @!P0 LDS R18, [R19] ;  /* 0x0000000013128984 */ /* 0x0000680000000800 */
[----:B------:R0:W2:Y:S01]  /*3bd0*/  @!P0 LDS R17, [R19+0x500] ;  /* 0x0005000013118984 */ /* 0x0000a20000000800 */
[----:B------:R-:W-:Y:S05]  /*3be0*/  BRA.DIV UR5, `(.L_x_35) ;  /* 0x0000001605447947 */ /* 0x000fea000b800000 */
[----:B------:R-:W-:Y:S01]  /*3bf0*/  @!P0 VIADD R21, R16, 0x14 ;  /* 0x0000001410158836 */ /* 0x000fe20000000000 */
[C---:B------:R-:W-:Y:S01]  /*3c00*/  @!P0 SHF.L.U32 R24, R12.reuse, 0x1, RZ ;  /* 0x000000010c188819 */ /* 0x040fe200000006ff */
[----:B------:R-:W-:Y:S01]  /*3c10*/  IMAD.MOV.U32 R35, RZ, RZ, RZ ;  /* 0x000000ffff237224 */ /* 0x000fe200078e00ff */
[C---:B------:R-:W-:Y:S01]  /*3c20*/  @!P0 LEA R26, R12.reuse, UR4, 0x7 ;  /* 0x000000040c1a8c11 */ /* 0x040fe2000f8e38ff */
[----:B------:R-:W-:Y:S01]  /*3c30*/  IMAD.MOV.U32 R34, RZ, RZ, 0xffff ;  /* 0x0000ffffff227424 */ /* 0x000fe200078e00ff */
[----:B------:R-:W-:Y:S01]  /*3c40*/  @!P0 LOP3.LUT R21, R21, R24, RZ, 0x3c, !PT ;  /* 0x0000001815158212 */ /* 0x000fe200078e3cff */
[----:B------:R-:W-:Y:S01]  /*3c50*/  IMAD.MOV.U32 R33, RZ, RZ, 0xffff ;  /* 0x0000ffffff217424 */ /* 0x000fe200078e00ff */
[----:B------:R-:W-:Y:S01]  /*3c60*/  @!P0 SHF.L.U32 R23, R12, 0x1, RZ ;  /* 0x000000010c178819 */ /* 0x000fe200000006ff */
[----:B------:R-:W-:Y:S01]  /*3c70*/  IMAD.MOV.U32 R42, RZ, RZ, 0xffff ;  /* 0x0000ffffff2a7424 */ /* 0x000fe200078e00ff */
[----:B------:R-:W-:Y:S01]  /*3c80*/  @!P0 IADD3 R22, R16, 0x28, RZ ;  /* 0x0000002810168810 */ /* 0x000fe20007ffe0ff */
[----:B------:R-:W-:Y:S01]  /*3c90*/  @!P0 IMAD R21, R21, 0x4, R26 ;  /* 0x0000000415158824 */ /* 0x000fe200078e021a */
[----:B------:R-:W-:Y:S01]  /*3ca0*/  @!P0 LEA R25, R12, UR4, 0x7 ;  /* 0x000000040c198c11 */ /* 0x000fe2000f8e38ff */
[----:B------:R-:W-:Y:S01]  /*3cb0*/  @!P0 VIADD R26, R16, 0x3c ;  /* 0x0000003c101a8836 */ /* 0x000fe20000000000 */
[----:B------:R-:W-:Y:S01]  /*3cc0*/  @!P0 LOP3.LUT R22, R22, R23, RZ, 0x3c, !PT ;  /* 0x0000001716168212 */ /* 0x000fe200078e3cff */
[----:B--2---:R-:W-:Y:S01]  /*3cd0*/  SHFL.BFLY PT, R34, R17, 0x8, 0x101f ;  /* 0x0d101f0011227f89 */ /* 0x004fe200000e0000 */
[----:B------:R-:W-:Y:S01]  /*3ce0*/  @!P0 SHF.L.U32 R27, R12, 0x1, RZ ;  /* 0x000000010c1b8819 */ /* 0x000fe200000006ff */
[----:B------:R-:W-:Y:S01]  /*3cf0*/  IMAD.MOV.U32 R45, RZ, RZ, 0xffff ;  /* 0x0000ffffff2d7424 */ /* 0x000fe200078e00ff */
[----:B------:R-:W-:Y:S01]  /*3d00*/  @!P0 LEA R22, R22, R25, 0x2 ;  /* 0x0000001916168211 */ /* 0x000fe200078e10ff */
[----:B------:R-:W2:Y:S01]  /*3d10*/  @!P0 LDS R23, [R21] ;  /* 0x0000000015178984 */ /* 0x000ea20000000800 */
[----:B------:R-:W-:-:S02]  /*3d20*/  @!P0 LOP3.LUT R26, R26, R27, RZ, 0x3c, !PT ;  /* 0x0000001b1a1a8212 */ /* 0x000fc400078e3cff */
[----:B------:R-:W-:Y:S01]  /*3d30*/  @!P0 LEA R43, R12, UR4, 0x7 ;  /* 0x000000040c2b8c11 */ /* 0x000fe2000f8e38ff */
[----:B------:R-:W-:Y:S01]  /*3d40*/  @!P0 LDS R25, [R22] ;  /* 0x0000000016198984 */ /* 0x000fe20000000800 */
[----:B------:R-:W-:Y:S02]  /*3d50*/  MOV R29, 0xffff ;  /* 0x0000ffff001d7802 */ /* 0x000fe40000000f00 */
[----:B------:R-:W-:Y:S01]  /*3d60*/  @!P0 LEA R43, R26, R43, 0x2 ;  /* 0x0000002b1a2b8211 */ /* 0x000fe200078e10ff */
[----:B------:R3:W-:Y:S01]  /*3d70*/  @!P0 LDS R24, [R21+0x500] ;  /* 0x0005000015188984 */ /* 0x0007e20000000800 */
[----:B------:R-:W-:Y:S02]  /*3d80*/  MOV R26, RZ ;  /* 0x000000ff001a7202 */ /* 0x000fe40000000f00 */
[----:B------:R-:W-:Y:S01]  /*3d90*/  MOV R30, 0xffff ;  /* 0x0000ffff001e7802 */ /* 0x000fe20000000f00 */
[----:B------:R4:W-:Y:S01]  /*3da0*/  @!P0 LDS R28, [R22+0x500] ;  /* 0x00050000161c8984 */ /* 0x0009e20000000800 */
[----:B------:R-:W-:-:S02]  /*3db0*/  MOV R36, RZ ;  /* 0x000000ff00247202 */ /* 0x000fc40000000f00 */
[----:B------:R-:W-:Y:S01]  /*3dc0*/  MOV R41, 0xffff ;  /* 0x0000ffff00297802 */ /* 0x000fe20000000f00 */
[----:B01----:R-:W0:Y:S01]  /*3dd0*/  SHFL.BFLY PT, R19, R18, 0x8, 0x101f ;  /* 0x0d101f0012137f89 */ /* 0x003e2200000e0000 */
[----:B------:R-:W-:Y:S01]  /*3de0*/  MOV R31, 0xffff ;  /* 0x0000ffff001f7802 */ /* 0x000fe20000000f00 */
[----:B---3--:R-:W-:Y:S01]  /*3df0*/  IMAD.MOV.U32 R21, RZ, RZ, RZ ;  /* 0x000000ffff157224 */ /* 0x008fe200078e00ff */
[----:B------:R-:W-:Y:S01]  /*3e00*/  MOV R32, 0xffff ;  /* 0x0000ffff00207802 */ /* 0x000fe20000000f00 */
[----:B----4-:R-:W-:Y:S01]  /*3e10*/  IMAD.MOV.U32 R22, RZ, RZ, RZ ;  /* 0x000000ffff167224 */ /* 0x010fe200078e00ff */
[----:B--2---:R-:W-:Y:S01]  /*3e20*/  @!P0 MOV R35, R23 ;  /* 0x0000001700238202 */ /* 0x004fe20000000f00 */
[----:B0-----:R-:W-:Y:S01]  /*3e30*/  FADD.FTZ R19, R19, R18 ;  /* 0x0000001213137221 */ /* 0x001fe20000010000 */
[----:B------:R-:W-:Y:S01]  /*3e40*/  @!P0 LDS R23, [R43+0x500] ;  /* 0x000500002b178984 */ /* 0x000fe20000000800 */
[----:B------:R-:W-:Y:S01]  /*3e50*/  FADD.FTZ R18, R34, R17 ;  /* 0x0000001122127221 */ /* 0x000fe20000010000 */
[----:B------:R-:W-:-:S02]  /*3e60*/  @!P0 IMAD.MOV.U32 R26, RZ, RZ, R25 ;  /* 0x000000ffff1a8224 */ /* 0x000fc400078e0019 */
[----:B------:R0:W-:Y:S01]  /*3e70*/  @!P0 LDS R25, [R43] ;  /* 0x000000002b198984 */ /* 0x0001e20000000800 */
[----:B------:R-:W-:-:S03]  /*3e80*/  @!P0 MOV R36, R24 ;  /* 0x0000001800248202 */ /* 0x000fc60000000f00 */
[----:B------:R-:W1:Y:S01]  /*3e90*/  SHFL.BFLY PT, R24, R35, 0x8, 0x101f ;  /* 0x0d101f0023187f89 */ /* 0x000e6200000e0000 */
[----:B------:R-:W-:-:S03]  /*3ea0*/  @!P0 MOV R22, R28 ;  /* 0x0000001c00168202 */ /* 0x000fc60000000f00 */
[----:B------:R-:W2:Y:S01]  /*3eb0*/  SHFL.BFLY PT, R39, R26, 0x8, 0x101f ;  /* 0x0d101f001a277f89 */ /* 0x000ea200000e0000 */
[----:B------:R-:W-:Y:S02]  /*3ec0*/  MOV R28, 0xffff ;  /* 0x0000ffff001c7802 */ /* 0x000fe40000000f00 */
[----:B0-----:R-:W-:Y:S01]  /*3ed0*/  IADD3 R43, R16, R9, RZ ;  /* 0x00000009102b7210 */ /* 0x001fe20007ffe0ff */
[----:B------:R-:W0:Y:S04]  /*3ee0*/  SHFL.BFLY PT, R41, R22, 0x8, 0x101f ;  /* 0x0d101f0016297f89 */ /* 0x000e2800000e0000 */
[----:B------:R-:W3:Y:S04]  /*3ef0*/  SHFL.BFLY PT, R29, R36, 0x8, 0x101f ;  /* 0x0d101f00241d7f89 */ /* 0x000ee800000e0000 */
[----:B------:R-:W4:Y:S01]  /*3f00*/  SHFL.BFLY PT, R20, R19, 0x4, 0x101f ;  /* 0x0c901f0013147f89 */ /* 0x000f2200000e0000 */
[----:B-1----:R-:W-:Y:S01]  /*3f10*/  FADD.FTZ R27, R24, R35 ;  /* 0x00000023181b7221 */ /* 0x002fe20000010000 */
[----:B------:R-:W-:Y:S01]  /*3f20*/  MOV R24, RZ ;  /* 0x000000ff00187202 */ /* 0x000fe20000000f00 */
[----:B------:R-:W-:-:S02]  /*3f30*/  IMAD.MOV.U32 R35, RZ, RZ, 0xffff ;  /* 0x0000ffffff237424 */ /* 0x000fc400078e00ff */
[----:B--2---:R-:W-:Y:S01]  /*3f40*/  FADD.FTZ R28, R39, R26 ;  /* 0x0000001a271c7221 */ /* 0x004fe20000010000 */
[----:B------:R-:W-:Y:S02]  /*3f50*/  MOV R26, 0xffff ;  /* 0x0000ffff001a7802 */ /* 0x000fe40000000f00 */
[----:B------:R-:W-:Y:S01]  /*3f60*/  @!P0 MOV R21, R23 ;  /* 0x0000001700158202 */ /* 0x000fe20000000f00 */
[----:B------:R-:W-:Y:S02]  /*3f70*/  IMAD.MOV.U32 R23, RZ, RZ, 0xffff ;  /* 0x0000ffffff177424 */ /* 0x000fe400078e00ff */
[----:B0-----:R-:W-:Y:S01]  /*3f80*/  FADD.FTZ R39, R41, R22 ;  /* 0x0000001629277221 */ /* 0x001fe20000010000 */
[----:B------:R-:W-:Y:S01]  /*3f90*/  MOV R41, 0xffff ;  /* 0x0000ffff00297802 */ /* 0x000fe20000000f00 */
[----:B---3--:R-:W-:Y:S01]  /*3fa0*/  FADD.FTZ R29, R29, R36 ;  /* 0x000000241d1d7221 */ /* 0x008fe20000010000 */
[----:B------:R-:W-:Y:S01]  /*3fb0*/  @!P0 MOV R24, R25 ;  /* 0x0000001900188202 */ /* 0x000fe20000000f00 */
[----:B------:R-:W0:Y:S01]  /*3fc0*/  SHFL.BFLY PT, R34, R18, 0x4, 0x101f ;  /* 0x0c901f0012227f89 */ /* 0x000e2200000e0000 */
[----:B------:R-:W-:Y:S01]  /*3fd0*/  MOV R25, 0xffff ;  /* 0x0000ffff00197802 */ /* 0x000fe20000000f00 */
[----:B----4-:R-:W-:Y:S01]  /*3fe0*/  FADD.FTZ R20, R19, R20 ;  /* 0x0000001413147221 */ /* 0x010fe20000010000 */
[----:B------:R-:W-:Y:S01]  /*3ff0*/  ISETP.NE.AND P0, PT, R12, RZ, PT ;  /* 0x000000ff0c00720c */ /* 0x000fe20003f05270 */
[----:B------:R-:W1:Y:S01]  /*4000*/  SHFL.BFLY PT, R26, R27, 0x4, 0x101f ;  /* 0x0c901f001b1a7f89 */ /* 0x000e6200000e0000 */
[----:B------:R-:W-:-:S03]  /*4010*/  MOV R36, 0xffff ;  /* 0x0000ffff00247802 */ /* 0x000fc60000000f00 */
[----:B------:R-:W2:Y:S04]  /*4020*/  SHFL.BFLY PT, R25, R24, 0x8, 0x101f ;  /* 0x0d101f0018197f89 */ /* 0x000ea800000e0000 */
[----:B------:R-:W3:Y:S04]  /*4030*/  SHFL.BFLY PT, R22, R21, 0x8, 0x101f ;  /* 0x0d101f0015167f89 */ /* 0x000ee800000e0000 */
[----:B------:R-:W4:Y:S04]  /*4040*/  SHFL.BFLY PT, R42, R39, 0x4, 0x101f ;  /* 0x0c901f00272a7f89 */ /* 0x000f2800000e0000 */
[----:B------:R-:W5:Y:S04]  /*4050*/  SHFL.BFLY PT, R38, R29, 0x4, 0x101f ;  /* 0x0c901f001d267f89 */ /* 0x000f6800000e0000 */
[----:B------:R-:W5:Y:S01]  /*4060*/  SHFL.BFLY PT, R41, R28, 0x4, 0x101f ;  /* 0x0c901f001c297f89 */ /* 0x000f6200000e0000 */
[----:B0-----:R-:W-:Y:S01]  /*4070*/  FADD.FTZ R17, R18, R34 ;  /* 0x0000002212117221 */ /* 0x001fe20000010000 */
[----:B------:R-:W-:-:S02]  /*4080*/  IMAD.MOV.U32 R34, RZ, RZ, 0xffff ;  /* 0x0000ffffff227424 */ /* 0x000fc400078e00ff */
[----:B------:R-:W0:Y:S01]  /*4090*/  SHFL.BFLY PT, R19, R20, 0x2, 0x101f ;  /* 0x0c501f0014137f89 */ /* 0x000e2200000e0000 */
[----:B-1----:R-:W-:Y:S01]  /*40a0*/  FADD.FTZ R37, R27, R26 ;  /* 0x0000001a1b257221 */ /* 0x002fe20000010000 */
[----:B------:R-:W-:Y:S02]  /*40b0*/  MOV R27, 0xffff ;  /* 0x0000ffff001b7802 */ /* 0x000fe40000000f00 */
[----:B------:R-:W1:Y:S01]  /*40c0*/  SHFL.BFLY PT, R34, R17, 0x2, 0x101f ;  /* 0x0c501f0011227f89 */ /* 0x000e6200000e0000 */
[----:B--2---:R-:W-:Y:S01]  /*40d0*/  FADD.FTZ R44, R25, R24 ;  /* 0x00000018192c7221 */ /* 0x004fe20000010000 */
[----:B------:R-:W-:Y:S01]  /*40e0*/  MOV R24, 0xffff ;  /* 0x0000ffff00187802 */ /* 0x000fe20000000f00 */
[----:B---3--:R-:W-:Y:S01]  /*40f0*/  FADD.FTZ R22, R22, R21 ;  /* 0x0000001516167221 */ /* 0x008fe20000010000 */
[----:B------:R-:W-:Y:S02]  /*4100*/  IMAD.MOV.U32 R21, RZ, RZ, 0xffff ;  /* 0x0000ffffff157424 */ /* 0x000fe400078e00ff */
[----:B------:R-:W2:Y:S01]  /*4110*/  SHFL.BFLY PT, R23, R44, 0x4, 0x101f ;  /* 0x0c901f002c177f89 */ /* 0x000ea200000e0000 */
[----:B----4-:R-:W-:Y:S01]  /*4120*/  FADD.FTZ R26, R39, R42 ;  /* 0x0000002a271a7221 */ /* 0x010fe20000010000 */
[----:B------:R-:W-:-:S02]  /*4130*/  MOV R39, 0xffff ;  /* 0x0000ffff00277802 */ /* 0x000fc40000000f00 */
[----:B------:R-:W3:Y:S01]  /*4140*/  SHFL.BFLY PT, R24, R37, 0x2, 0x101f ;  /* 0x0c501f0025187f89 */ /* 0x000ee200000e0000 */
[----:B------:R-:W-:Y:S01]  /*4150*/  MOV R42, 0xffff ;  /* 0x0000ffff002a7802 */ /* 0x000fe20000000f00 */
[----:B-----5:R-:W-:Y:S01]  /*4160*/  FADD.FTZ R38, R29, R38 ;  /* 0x000000261d267221 */ /* 0x020fe20000010000 */
[----:B------:R-:W-:Y:S01]  /*4170*/  IMAD.MOV.U32 R29, RZ, RZ, 0xffff ;  /* 0x0000ffffff1d7424 */ /* 0x000fe200078e00ff */
[----:B------:R-:W4:Y:S01]  /*4180*/  SHFL.BFLY PT, R39, R26, 0x2, 0x101f ;  /* 0x0c501f001a277f89 */ /* 0x000f2200000e0000 */
[----:B------:R-:W-:Y:S01]  /*4190*/  FADD.FTZ R40, R28, R41 ;  /* 0x000000291c287221 */ /* 0x000fe20000010000 */
[----:B------:R-:W-:Y:S02]  /*41a0*/  MOV R41, 0xffff ;  /* 0x0000ffff00297802 */ /* 0x000fe40000000f00 */
[----:B------:R-:W5:Y:S01]  /*41b0*/  SHFL.BFLY PT, R21, R38, 0x2, 0x101f ;  /* 0x0c501f0026157f89 */ /* 0x000f6200000e0000 */
[----:B0-----:R-:W-:Y:S01]  /*41c0*/  FADD.FTZ R19, R20, R19 ;  /* 0x0000001314137221 */ /* 0x001fe20000010000 */
[----:B------:R-:W-:-:S02]  /*41d0*/  MOV R20, 0xffff ;  /* 0x0000ffff00147802 */ /* 0x000fc40000000f00 */
[----:B------:R-:W0:Y:S01]  /*41e0*/  SHFL.BFLY PT, R27, R40, 0x2, 0x101f ;  /* 0x0c501f00281b7f89 */ /* 0x000e2200000e0000 */
[----:B-1----:R-:W-:Y:S01]  /*41f0*/  FADD.FTZ R18, R17, R34 ;  /* 0x0000002211127221 */ /* 0x002fe20000010000 */
[----:B------:R-:W-:Y:S02]  /*4200*/  MOV R17, 0xffff ;  /* 0x0000ffff00117802 */ /* 0x000fe40000000f00 */
[----:B------:R-:W1:Y:S01]  /*4210*/  SHFL.BFLY PT, R29, R22, 0x4, 0x101f ;  /* 0x0c901f00161d7f89 */ /* 0x000e6200000e0000 */
[----:B--2---:R-:W-:-:S03]  /*4220*/  FADD.FTZ R44, R44, R23 ;  /* 0x000000172c2c7221 */ /* 0x004fc60000010000 */
[----:B------:R-:W2:Y:S01]  /*4230*/  SHFL.BFLY PT, R20, R19, 0x1, 0x101f ;  /* 0x0c301f0013147f89 */ /* 0x000ea200000e0000 */
[----:B---3--:R-:W-:-:S03]  /*4240*/  FADD.FTZ R37, R37, R24 ;  /* 0x0000001825257221 */ /* 0x008fc60000010000 */
[----:B------:R-:W3:Y:S01]  /*4250*/  SHFL.BFLY PT, R17, R18, 0x1, 0x101f ;  /* 0x0c301f0012117f89 */ /* 0x000ee200000e0000 */
[----:B------:R-:W3:Y:S01]  /*4260*/  @!P0 LDC.64 R24, c[0x0][0x220] ;  /* 0x00008800ff188b82 */ /* 0x000ee20000000a00 */
[----:B----4-:R-:W-:Y:S02]  /*4270*/  FADD.FTZ R39, R26, R39 ;  /* 0x000000271a277221 */ /* 0x010fe40000010000 */
[----:B------:R-:W4:Y:S01]  /*4280*/  SHFL.BFLY PT, R36, R37, 0x1, 0x101f ;  /* 0x0c301f0025247f89 */ /* 0x000f2200000e0000 */
[----:B-----5:R-:W-:-:S03]  /*4290*/  FADD.FTZ R38, R38, R21 ;  /* 0x0000001526267221 */ /* 0x020fc60000010000 */
[----:B------:R-:W5:Y:S01]  /*42a0*/  SHFL.BFLY PT, R42, R39, 0x1, 0x101f ;  /* 0x0c301f00272a7f89 */ /* 0x000f6200000e0000 */
[----:B0-----:R-:W-:-:S03]  /*42b0*/  FADD.FTZ R40, R40, R27 ;  /* 0x0000001b28287221 */ /* 0x001fc60000010000 */
[----:B------:R-:W0:Y:S01]  /*42c0*/  SHFL.BFLY PT, R35, R38, 0x1, 0x101f ;  /* 0x0c301f0026237f89 */ /* 0x000e2200000e0000 */
[----:B------:R-:W0:Y:S01]  /*42d0*/  @!P0 LDC.64 R26, c[0x0][0x218] ;  /* 0x00008600ff1a8b82 */ /* 0x000e220000000a00 */
[----:B-1----:R-:W-:Y:S01]  /*42e0*/  FADD.FTZ R28, R22, R29 ;  /* 0x0000001d161c7221 */ /* 0x002fe20000010000 */
[----:B------:R-:W-:Y:S01]  /*42f0*/  MOV R29, 0xffff ;  /* 0x0000ffff001d7802 */ /* 0x000fe20000000f00 */
[----:B------:R-:W1:Y:S01]  /*4300*/  SHFL.BFLY PT, R41, R40, 0x1, 0x101f ;  /* 0x0c301f0028297f89 */ /* 0x000e6200000e0000 */
[----:B--2---:R-:W-:-:S03]  /*4310*/  FADD.FTZ R19, R19, R20 ;  /* 0x0000001413137221 */ /* 0x004fc60000010000 */
[----:B------:R-:W2:Y:S01]  /*4320*/  SHFL.BFLY PT, R45, R44, 0x2, 0x101f ;  /* 0x0c501f002c2d7f89 */ /* 0x000ea200000e0000 */
[----:B------:R-:W2:Y:S01]  /*4330*/  @!P0 LDC.64 R22, c[0x0][0x218] ;  /* 0x00008600ff168b82 */ /* 0x000ea20000000a00 */
[----:B---3--:R-:W-:Y:S01]  /*4340*/  FADD.FTZ R46, R18, R17 ;  /* 0x00000011122e7221 */ /* 0x008fe20000010000 */
[----:B------:R-:W-:Y:S01]  /*4350*/  @!P0 F2FP.BF16.F32.PACK_AB R34, RZ, R19 ;  /* 0x00000013ff22823e */ /* 0x000fe200000010ff */
[----:B------:R-:W3:Y:S01]  /*4360*/  SHFL.BFLY PT, R29, R28, 0x2, 0x101f ;  /* 0x0c501f001c1d7f89 */ /* 0x000ee200000e0000 */
[----:B------:R-:W-:Y:S02]  /*4370*/  @!P0 IMAD.WIDE R24, R43, 0x2, R24 ;  /* 0x000000022b188825 */ /* 0x000fe400078e0218 */
[----:B------:R-:W-:Y:S02]  /*4380*/  @!P0 F2FP.BF16.F32.PACK_AB R46, RZ, R46 ;  /* 0x0000002eff2e823e */ /* 0x000fe400000010ff */
[----:B----4-:R-:W-:Y:S01]  /*4390*/  FADD.FTZ R36, R37, R36 ;  /* 0x0000002425247221 */ /* 0x010fe20000010000 */
[----:B------:R-:W4:Y:S01]  /*43a0*/  @!P0 LDC.64 R20, c[0x0][0x220] ;  /* 0x00008800ff148b82 */ /* 0x000f220000000a00 */
[----:B------:R-:W-:-:S02]  /*43b0*/  IMAD.MOV.U32 R37, RZ, RZ, 0xffff ;  /* 0x0000ffffff257424 */ /* 0x000fc400078e00ff */
[----:B-----5:R-:W-:Y:S01]  /*43c0*/  FADD.FTZ R39, R39, R42 ;  /* 0x0000002a27277221 */ /* 0x020fe20000010000 */
[----:B0-----:R-:W-:Y:S01]  /*43d0*/  FADD.FTZ R35, R38, R35 ;  /* 0x0000002326237221 */ /* 0x001fe20000010000 */
[----:B------:R-:W-:-:S03]  /*43e0*/  @!P0 IMAD.WIDE R26, R43, 0x2, R26 ;  /* 0x000000022b1a8825 */ /* 0x000fc600078e021a */
[----:B------:R-:W0:Y:S01]  /*43f0*/  @!P0 LDC.64 R18, c[0x0][0x218] ;  /* 0x00008600ff128b82 */ /* 0x000e220000000a00 */
[----:B-1----:R-:W-:Y:S01]  /*4400*/  FADD.FTZ R40, R40, R41 ;  /* 0x0000002928287221 */ /* 0x002fe20000010000 */
[----:B------:R1:W-:Y:S01]  /*4410*/  @!P0 STG.E.U16 desc[UR8][R26.64], R34 ;  /* 0x000000221a008986 */ /* 0x0003e2000c101508 */
[----:B--2---:R-:W-:-:S05]  /*4420*/  FADD.FTZ R44, R44, R45 ;  /* 0x0000002d2c2c7221 */ /* 0x004fca0000010000 */
[----:B------:R-:W2:Y:S01]  /*4430*/  @!P0 LDC.64 R16, c[0x0][0x220] ;  /* 0x00008800ff108b82 */ /* 0x000ea20000000a00 */
[----:B------:R5:W-:Y:S01]  /*4440*/  @!P0 STG.E.U16 desc[UR8][R24.64], R46 ;  /* 0x0000002e18008986 */ /* 0x000be2000c101508 */
[----:B------:R-:W-:-:S04]  /*4450*/  @!P0 IMAD.WIDE R22, R43, 0x2, R22 ;  /* 0x000000022b168825 */ /* 0x000fc800078e0216 */
[----:B---3--:R-:W-:Y:S01]  /*4460*/  FADD.FTZ R28, R28, R29 ;  /* 0x0000001d1c1c7221 */ /* 0x008fe20000010000 */
[----:B------:R-:W-:Y:S01]  /*4470*/  @!P0 F2FP.BF16.F32.PACK_AB R30, RZ, R40 ;  /* 0x00000028ff1e823e */ /* 0x000fe200000010ff */
[----:B------:R-:W3:Y:S01]  /*4480*/  SHFL.BFLY PT, R37, R44, 0x1, 0x101f ;  /* 0x0c301f002c257f89 */ /* 0x000ee200000e0000 */
[----:B------:R-:W-:Y:S02]  /*4490*/  MOV R29, 0xffff ;  /* 0x0000ffff001d7802 */ /* 0x000fe40000000f00 */
[----:B-1----:R-:W-:Y:S01]  /*44a0*/  @!P0 F2FP.BF16.F32.PACK_AB R27, RZ, R35 ;  /* 0x00000023ff1b823e */ /* 0x002fe200000010ff */
[C---:B----4-:R-:W-:Y:S01]  /*44b0*/  @!P0 IMAD.WIDE R20, R43.reuse, 0x2, R20 ;  /* 0x000000022b148825 */ /* 0x050fe200078e0214 */
[----:B------:R-:W-:Y:S01]  /*44c0*/  @!P0 F2FP.BF16.F32.PACK_AB R35, RZ, R39 ;  /* 0x00000027ff23823e */ /* 0x000fe200000010ff */
[----:B------:R1:W4:Y:S01]  /*44d0*/  SHFL.BFLY PT, R34, R28, 0x1, 0x101f ;  /* 0x0c301f001c227f89 */ /* 0x00032200000e0000 */
[----:B-----5:R-:W-:Y:S01]  /*44e0*/  @!P0 F2FP.BF16.F32.PACK_AB R25, RZ, R36 ;  /* 0x00000024ff19823e */ /* 0x020fe200000010ff */
[----:B0-----:R-:W-:-:S04]  /*44f0*/  @!P0 IMAD.WIDE R18, R43, 0x2, R18 ;  /* 0x000000022b128825 */ /* 0x001fc800078e0212 */
[----:B------:R1:W-:Y:S04]  /*4500*/  @!P0 STG.E.U16 desc[UR8][R22.64+0x28], R25 ;  /* 0x0000281916008986 */ /* 0x0003e8000c101508 */
[----:B------:R1:W-:Y:S01]  /*4510*/  @!P0 STG.E.U16 desc[UR8][R20.64+0x28], R27 ;  /* 0x0000281b14008986 */ /* 0x0003e2000c101508 */
[----:B--2---:R-:W-:-:S03]  /*4520*/  @!P0 IMAD.WIDE R16, R43, 0x2, R16 ;  /* 0x000000022b108825 */ /* 0x004fc600078e0210 */
[----:B------:R1:W-:Y:S01]  /*4530*/  @!P0 STG.E.U16 desc[UR8][R18.64+0x50], R30 ;  /* 0x0000501e12008986 */ /* 0x0003e2000c101508 */
[----:B---3--:R-:W-:-:S03]  /*4540*/  FADD.FTZ R37, R44, R37 ;  /* 0x000000252c257221 */ /* 0x008fc60000010000 */
[----:B----4-:R1:W-:Y:S04]  /*4550*/  @!P0 STG.E.U16 desc[UR8][R16.64+0x50], R35 ;  /* 0x0000502310008986 */ /* 0x0103e8000c101508 */
.L_x_99:
[----:B-1----:R-:W0:Y:S01]  /*4560*/  @!P0 LDC.64 R16, c[0x0][0x218] ;  /* 0x00008600ff108b82 */ /* 0x002e220000000a00 */
[----:B------:R-:W-:Y:S01]  /*4570*/  FADD.FTZ R21, R28, R34 ;  /* 0x000000221c157221 */ /* 0x000fe20000010000 */
[----:B------:R-:W-:-:S04]  /*4580*/  @!P0 F2FP.BF16.F32.PACK_AB R20, RZ, R37 ;  /* 0x00000025ff14823e */ /* 0x000fc800000010ff */
[----:B------:R-:W-:Y:S02]  /*4590*/  @!P0 F2FP.BF16.F32.PACK_AB R21, RZ, R21 ;  /* 0x00000015ff15823e */ /* 0x000fe400000010ff */
[----:B------:R-:W1:Y:S01]  /*45a0*/  @!P0 LDC.64 R18, c[0x0][0x220] ;  /* 0x00008800ff128b82 */ /* 0x000e620000000a00 */
[----:B0-----:R-:W-:-:S05]  /*45b0*/  @!P0 IMAD.WIDE R16, R43, 0x2, R16 ;  /* 0x000000022b108825 */ /* 0x001fca00078e0210 */
[----:B------:R3:W-:Y:S01]  /*45c0*/  @!P0 STG.E.U16 desc[UR8][R16.64+0x78], R20 ;  /* 0x0000781410008986 */ /* 0x0007e2000c101508 */
[----:B-1----:R-:W-:-:S05]  /*45d0*/  @!P0 IMAD.WIDE R18, R43, 0x2, R18 ;  /* 0x000000022b128825 */ /* 0x002fca00078e0212 */
[----:B------:R3:W-:Y:S02]  /*45e0*/  @!P0 STG.E.U16 desc[UR8][R18.64+0x78], R21 ;  /* 0x0000781512008986 */ /* 0x0007e4000c101508 */
.L_x_29:
[----:B------:R-:W-:Y:S05]  /*45f0*/  WARPSYNC.ALL ;  /* 0x0000000000007948 */ /* 0x000fea0003800000 */
[----:B0123--:R-:W-:Y:S01]  /*4600*/  HFMA2.MMA R17, -RZ, RZ, 0, 1.9073486328125e-05 ;  /* 0x00000140ff117435 */ /* 0x00ffe200000001ff */
[----:B------:R-:W-:Y:S01]  /*4610*/  VIADD R9, R9, 0x1000 ;  /* 0x0000100009097836 */ /* 0x000fe20000000000 */
[----:B------:R-:W-:Y:S08]  /*4620*/  BAR.SYNC.DEFER_BLOCKING 0x0 ;  /* 0x0000000000007b1d */ /* 0x000ff00000010000 */
[----:B------:R-:W-:-:S05]  /*4630*/  IMAD R16, R0, R17, 0x140 ;  /* 0x0000014000107424 */ /* 0x000fca00078e0211 */
[----:B------:R-:W-:-:S13]  /*4640*/  ISETP.GE.AND P0, PT, R9, R16, PT ;  /* 0x000000100900720c */ /* 0x000fda0003f06270 */
[----:B------:R-:W-:Y:S05]  /*4650*/  @!P0 BRA `(.L_x_36) ;  /* 0xffffffe0002c8947 */ /* 0x000fea000383ffff */
[----:B------:R-:W-:Y:S05]  /*4660*/  EXIT ;  /* 0x000000000000794d */ /* 0x000fea0003800000 */
.L_x_32:
[----:B------:R-:W-:Y:S01]  /*4670*/  HFMA2.MMA R32, -RZ, RZ, 0, 4.76837158203125e-07 ;  /* 0x00000008ff207435 */ /* 0x000fe200000001ff */
[----:B-1----:R-:W-:Y:S01]  /*4680*/  MOV R33, R16 ;  /* 0x0000001000217202 */ /* 0x002fe20000000f00 */
[----:B------:R-:W-:Y:S01]  /*4690*/  IMAD.MOV.U32 R31, RZ, RZ, 0x101f ;  /* 0x0000101fff1f7424 */ /* 0x000fe200078e00ff */
[----:B------:R-:W-:-:S08]  /*46a0*/  MOV R30, 0xffff ;  /* 0x0000ffff001e7802 */ /* 0x000fd00000000f00 */
[----:B0-2---:R-:W-:Y:S05]  /*46b0*/  WARPSYNC.COLLECTIVE R30, `(.L_x_37) ;  /* 0x000000001e087348 */ /* 0x005fea0003c00000 */
[----:B------:R1:W3:Y:S02]  /*46c0*/  SHFL.BFLY P2, R34, R33, R32, R31 ;  /* 0x0c00002021227389 */ /* 0x0002e4000004001f */
[----:B0123--:R-:W-:Y:S01]  /*46d0*/  ENDCOLLECTIVE ;  /* 0x000000000000791b */ /* 0x00ffe20003800000 */
.L_x_37:
[----:B------:R-:W-:Y:S01]  /*46e0*/  IMAD.MOV.U32 R33, RZ, RZ, R17 ;  /* 0x000000ffff217224 */ /* 0x000fe200078e0011 */
[----:B------:R-:W-:-:S07]  /*46f0*/  MOV R19, R34 ;  /* 0x0000002200137202 */ /* 0x000fce0000000f00 */
[----:B------:R-:W-:Y:S05]  /*4700*/  WARPSYNC.COLLECTIVE R30, `(.L_x_38) ;  /* 0x000000001e087348 */ /* 0x000fea0003c00000 */
[----:B------:R0:W1:Y:S02]  /*4710*/  SHFL.BFLY P2, R34, R33, R32, R31 ;  /* 0x0c00002021227389 */ /* 0x000064000004001f */
[----:B01----:R-:W-:Y:S01]  /*4720*/  ENDCOLLECTIVE ;  /* 0x000000000000791b */ /* 0x003fe20003800000 */
.L_x_38:
[----:B------:R-:W-:-:S05]  /*4730*/  FADD.FTZ R19, R19, R16 ;  /* 0x0000001013137221 */ /* 0x000fca0000010000 */
[----:B------:R-:W-:Y:S01]  /*4740*/  MOV R33, R19 ;  /* 0x0000001300217202 */ /* 0x000fe20000000f00 */
[----:B------:R-:W-:Y:S01]  /*4750*/  IMAD.MOV.U32 R32, RZ, RZ, 0x4 ;  /* 0x00000004ff207424 */ /* 0x000fe200078e00ff */
[----:B------:R-:W-:-:S07]  /*4760*/  MOV R18, R34 ;  /* 0x0000002200127202 */ /* 0x000fce0000000f00 */
[----:B------:R-:W-:Y:S05]  /*4770*/  WARPSYNC.COLLECTIVE R30, `(.L_x_39) ;  /* 0x000000001e087348 */ /* 0x000fea0003c00000 */
[----:B------:R0:W1:Y:S02]  /*4780*/  SHFL.BFLY P2, R34, R33, R32, R31 ;  /* 0x0c00002021227389 */ /* 0x000064000004001f */
[----:B01----:R-:W-:Y:S01]  /*4790*/  ENDCOLLECTIVE ;  /* 0x000000000000791b */ /* 0x003fe20003800000 */
.L_x_39:
[----:B------:R-:W-:-:S05]  /*47a0*/  FADD.FTZ R18, R18, R17 ;  /* 0x0000001112127221 */ /* 0x000fca0000010000 */
[----:B------:R-:W-:Y:S02]  /*47b0*/  MOV R33, R18 ;  /* 0x0000001200217202 */ /* 0x000fe40000000f00 */
[----:B------:R-:W-:-:S07]  /*47c0*/  MOV R20, R34 ;  /* 0x0000002200147202 */ /* 0x000fce0000000f00 */
[----:B------:R-:W-:Y:S05]  /*47d0*/  WARPSYNC.COLLECTIVE R30, `(.L_x_40) ;  /* 0x000000001e087348 */ /* 0x000fea0003c00000 */
[----:B------:R0:W1:Y:S02]  /*47e0*/  SHFL.BFLY P2, R34, R33, R32, R31 ;  /* 0x0c00002021227389 */ /* 0x000064000004001f */
[----:B01----:R-:W-:Y:S01]  /*47f0*/  ENDCOLLECTIVE ;  /* 0x000000000000791b */ /* 0x003fe20003800000 */
.L_x_40:
[----:B------:R-:W-:Y:S01]  /*4800*/  FADD.FTZ R20, R19, R20 ;  /* 0x0000001413147221 */ /* 0x000fe20000010000 */
[----:B------:R-:W-:-:S04]  /*4810*/  HFMA2.MMA R32, -RZ, RZ, 0, 1.1920928955078125e-07 ;  /* 0x00000002ff207435 */ /* 0x000fc800000001ff */
[----:B------:R-:W-:Y:S01]  /*4820*/  MOV R33, R20 ;  /* 0x0000001400217202 */ /* 0x000fe20000000f00 */
[----:B------:R-:W-:-:S07]  /*4830*/  IMAD.MOV.U32 R21, RZ, RZ, R34 ;  /* 0x000000ffff157224 */ /* 0x000fce00078e0022 */
[----:B------:R-:W-:Y:S05]  /*4840*/  WARPSYNC.COLLECTIVE R30, `(.L_x_41) ;  /* 0x000000001e087348 */ /* 0x000fea0003c00000 */
[----:B------:R0:W1:Y:S02]  /*4850*/  SHFL.BFLY P2, R34, R33, R32, R31 ;  /* 0x0c00002021227389 */ /* 0x000064000004001f */
[----:B01----:R-:W-:Y:S01]  /*4860*/  ENDCOLLECTIVE ;  /* 0x000000000000791b */ /* 0x003fe20003800000 */
.L_x_41:
[----:B------:R-:W-:-:S05]  /*4870*/  FADD.FTZ R21, R18, R21 ;  /* 0x0000001512157221 */ /* 0x000fca0000010000 */
[----:B------:R-:W-:Y:S01]  /*4880*/  MOV R33, R21 ;  /* 0x0000001500217202 */ /* 0x000fe20000000f00 */
[----:B------:R-:W-:-:S07]  /*4890*/  IMAD.MOV.U32 R23, RZ, RZ, R34 ;  /* 0x000000ffff177224 */ /* 0x000fce00078e0022 */
[----:B------:R-:W-:Y:S05]  /*48a0*/  WARPSYNC.COLLECTIVE R30, `(.L_x_42) ;  /* 0x000000001e087348 */ /* 0x000fea0003c00000 */
[----:B------:R0:W1:Y:S02]  /*48b0*/  SHFL.BFLY P2, R34, R33, R32, R31 ;  /* 0x0c00002021227389 */ /* 0x000064000004001f */
[----:B01----:R-:W-:Y:S01]  /*48c0*/  ENDCOLLECTIVE ;  /* 0x000000000000791b */ /* 0x003fe20003800000 */
.L_x_42:
[----:B------:R-:W-:Y:S01]  /*48d0*/  FADD.FTZ R23, R20, R23 ;  /* 0x0000001714177221 */ /* 0x000fe20000010000 */
[----:B------:R-:W-:-:S03]  /*48e0*/  HFMA2.MMA R32, -RZ, RZ, 0, 5.9604644775390625e-08 ;  /* 0x00000001ff207435 */ /* 0x000fc600000001ff */
[----:B------:R-:W-:Y:S01]  /*48f0*/  IMAD.MOV.U32 R33, RZ, RZ, R23 ;  /* 0x000000ffff217224 */ /* 0x000fe200078e0017 */
[----:B------:R-:W-:-:S07]  /*4900*/  MOV R16, R34 ;  /* 0x0000002200107202 */ /* 0x000fce0000000f00 */
[----:B------:R-:W-:Y:S05]  /*4910*/  WARPSYNC.COLLECTIVE R30, `(.L_x_43) ;  /* 0x000000001e087348 */ /* 0x000fea0003c00000 */
[----:B------:R0:W1:Y:S02]  /*4920*/  SHFL.BFLY P2, R34, R33, R32, R31 ;  /* 0x0c00002021227389 */ /* 0x000064000004001f */
[----:B01----:R-:W-:Y:S01]  /*4930*/  ENDCOLLECTIVE ;  /* 0x000000000000791b */ /* 0x003fe20003800000 */
.L_x_43:
[----:B------:R-:W-:-:S04]  /*4940*/  FADD.FTZ R16, R21, R16 ;  /* 0x0000001015107221 */ /* 0x000fc80000010000 */
[----:B------:R-:W-:Y:S01]  /*4950*/  IMAD.MOV.U32 R33, RZ, RZ, R16 ;  /* 0x000000ffff217224 */ /* 0x000fe200078e0010 */
[----:B------:R-:W-:-:S07]  /*4960*/  MOV R22, R34 ;  /* 0x0000002200167202 */ /* 0x000fce0000000f00 */
[----:B------:R-:W-:Y:S05]  /*4970*/  WARPSYNC.COLLECTIVE R30, `(.L_x_44) ;  /* 0x000000001e087348 */ /* 0x000fea0003c00000 */
[----:B------:R0:W1:Y:S02]  /*4980*/  SHFL.BFLY P2, R34, R33, R32, R31 ;  /* 0x0c00002021227389 */ /* 0x000064000004001f */
[----:B01----:R-:W-:Y:S01]  /*4990*/  ENDCOLLECTIVE ;  /* 0x000000000000791b */ /* 0x003fe20003800000 */
.L_x_44:
[----:B------:R-:W-:Y:S01]  /*49a0*/  FADD.FTZ R22, R23, R22 ;  /* 0x0000001617167221 */ /* 0x000fe20000010000 */
[----:B------:R-:W-:Y:S06]  /*49b0*/  BRA `(.L_x_45) ;  /* 0xffffffe800d87947 */ /* 0x000fec000383ffff */
.L_x_33:
[----:B------:R-:W-:Y:S01]  /*49c0*/  HFMA2.MMA R32, -RZ, RZ, 0, 4.76837158203125e-07 ;  /* 0x00000008ff207435 */ /* 0x000fe200000001ff */
[----:B------:R-:W-:Y:S01]  /*49d0*/  BSSY B1, `(.L_x_46) ;  /* 0x0000007000017945 */ /* 0x000fe20003800000 */
[----:B-1----:R-:W-:Y:S01]  /*49e0*/  MOV R33, R16 ;  /* 0x0000001000217202 */ /* 0x002fe20000000f00 */
[----:B------:R-:W-:Y:S01]  /*49f0*/  IMAD.MOV.U32 R31, RZ, RZ, 0x101f ;  /* 0x0000101fff1f7424 */ /* 0x000fe200078e00ff */
[----:B------:R-:W-:-:S07]  /*4a00*/  MOV R30, 0xffff ;  /* 0x0000ffff001e7802 */ /* 0x000fce0000000f00 */
[----:B0-2---:R-:W-:Y:S05]  /*4a10*/  WARPSYNC.COLLECTIVE R30, `(.L_x_47) ;  /* 0x000000001e087348 */ /* 0x005fea0003c00000 */
[----:B------:R1:W3:Y:S02]  /*4a20*/  SHFL.BFLY P2, R34, R33, R32, R31 ;  /* 0x0c00002021227389 */ /* 0x0002e4000004001f */
[----:B0123--:R-:W-:Y:S01]  /*4a30*/  ENDCOLLECTIVE ;  /* 0x000000000000791b */ /* 0x00ffe20003800000 */
.L_x_47:
[----:B------:R-:W-:Y:S05]  /*4a40*/  BSYNC B1 ;  /* 0x0000000000017941 */ /* 0x000fea0003800000 */
.L_x_46:
[----:B------:R-:W-:Y:S01]  /*4a50*/  HFMA2.MMA R32, -RZ, RZ, 0, 4.76837158203125e-07 ;  /* 0x00000008ff207435 */ /* 0x000fe200000001ff */
[----:B------:R-:W-:Y:S01]  /*4a60*/  IMAD.MOV.U32 R33, RZ, RZ, R17 ;  /* 0x000000ffff217224 */ /* 0x000fe200078e0011 */
[----:B------:R-:W-:Y:S01]  /*4a70*/  MOV R31, 0x101f ;  /* 0x0000101f001f7802 */ /* 0x000fe20000000f00 */
[----:B------:R-:W-:Y:S01]  /*4a80*/  IMAD.MOV.U32 R30, RZ, RZ, 0xffff ;  /* 0x0000ffffff1e7424 */ /* 0x000fe200078e00ff */
[----:B------:R-:W-:-:S07]  /*4a90*/  MOV R23, R34 ;  /* 0x0000002200177202 */ /* 0x000fce0000000f00 */
[----:B------:R-:W-:Y:S05]  /*4aa0*/  WARPSYNC.COLLECTIVE R30, `(.L_x_48) ;  /* 0x000000001e087348 */ /* 0x000fea0003c00000 */
[----:B------:R0:W1:Y:S02]  /*4ab0*/  SHFL.BFLY P2, R34, R33, R32, R31 ;  /* 0x0c00002021227389 */ /* 0x000064000004001f */
[----:B01----:R-:W-:Y:S01]  /*4ac0*/  ENDCOLLECTIVE ;  /* 0x000000000000791b */ /* 0x003fe20003800000 */
.L_x_48:
[----:B------:R-:W-:-:S05]  /*4ad0*/  FADD.FTZ R23, R23, R16 ;  /* 0x0000001017177221 */ /* 0x000fca0000010000 */
[----:B------:R-:W-:Y:S01]  /*4ae0*/  MOV R33, R23 ;  /* 0x0000001700217202 */ /* 0x000fe20000000f00 */
[----:B------:R-:W-:Y:S01]  /*4af0*/  IMAD.MOV.U32 R32, RZ, RZ, 0x4 ;  /* 0x00000004ff207424 */ /* 0x000fe200078e00ff */
[----:B------:R-:W-:-:S07]  /*4b00*/  MOV R22, R34 ;  /* 0x0000002200167202 */ /* 0x000fce0000000f00 */
[----:B------:R-:W-:Y:S05]  /*4b10*/  WARPSYNC.COLLECTIVE R30, `(.L_x_49) ;  /* 0x000000001e087348 */ /* 0x000fea0003c00000 */
[----:B------:R0:W1:Y:S02]  /*4b20*/  SHFL.BFLY P2, R34, R33, R32, R31 ;  /* 0x0c00002021227389 */ /* 0x000064000004001f */
[----:B01----:R-:W-:Y:S01]  /*4b30*/  ENDCOLLECTIVE ;  /* 0x000000000000791b */ /* 0x003fe20003800000 */
.L_x_49:
[----:B------:R-:W-:-:S05]  /*4b40*/  FADD.FTZ R22, R22, R17 ;  /* 0x0000001116167221 */ /* 0x000fca0000010000 */
[----:B------:R-:W-:Y:S02]  /*4b50*/  MOV R33, R22 ;  /* 0x0000001600217202 */ /* 0x000fe40000000f00 */
[----:B------:R-:W-:-:S07]  /*4b60*/  MOV R24, R34 ;  /* 0x0000002200187202 */ /* 0x000fce0000000f00 */
[----:B------:R-:W-:Y:S05]  /*4b70*/  WARPSYNC.COLLECTIVE R30, `(.L_x_50) ;  /* 0x000000001e087348 */ /* 0x000fea0003c00000 */
[----:B------:R0:W1:Y:S02]  /*4b80*/  SHFL.BFLY P2, R34, R33, R32, R31 ;  /* 0x0c00002021227389 */ /* 0x000064000004001f */
[----:B01----:R-:W-:Y:S01]  /*4b90*/  ENDCOLLECTIVE ;  /* 0x000000000000791b */ /* 0x003fe20003800000 */
.L_x_50:
[----:B------:R-:W-:Y:S01]  /*4ba0*/  FADD.FTZ R24, R23, R24 ;  /* 0x0000001817187221 */ /* 0x000fe20000010000 */
[----:B------:R-:W-:-:S04]  /*4bb0*/  HFMA2.MMA R32, -RZ, RZ, 0, 1.1920928955078125e-07 ;  /* 0x00000002ff207435 */ /* 0x000fc800000001ff */
[----:B------:R-:W-:Y:S01]  /*4bc0*/  MOV R33, R24 ;  /* 0x0000001800217202 */ /* 0x000fe20000000f00 */
[----:B------:R-:W-:-:S07]  /*4bd0*/  IMAD.MOV.U32 R25, RZ, RZ, R34 ;  /* 0x000000ffff197224 */ /* 0x000fce00078e0022 */
[----:B------:R-:W-:Y:S05]  /*4be0*/  WARPSYNC.COLLECTIVE R30, `(.L_x_51) ;  /* 0x000000001e087348 */ /* 0x000fea0003c00000 */
[----:B------:R0:W1:Y:S02]  /*4bf0*/  SHFL.BFLY P2, R34, R33, R32, R31 ;  /* 0x0c00002021227389 */ /* 0x000064000004001f */
[----:B01----:R-:W-:Y:S01]  /*4c00*/  ENDCOLLECTIVE ;  /* 0x000000000000791b */ /* 0x003fe20003800000 */
.L_x_51:
[----:B------:R-:W-:-:S05]  /*4c10*/  FADD.FTZ R25, R22, R25 ;  /* 0x0000001916197221 */ /* 0x000fca0000010000 */
[----:B------:R-:W-:Y:S01]  /*4c20*/  MOV R33, R25 ;  /* 0x0000001900217202 */ /* 0x000fe20000000f00 */
[----:B------:R-:W-:-:S07]  /*4c30*/  IMAD.MOV.U32 R27, RZ, RZ, R34 ;  /* 0x000000ffff1b7224 */ /* 0x000fce00078e0022 */
[----:B------:R-:W-:Y:S05]  /*4c40*/  WARPSYNC.COLLECTIVE R30, `(.L_x_52) ;  /* 0x000000001e087348 */ /* 0x000fea0003c00000 */
[----:B------:R0:W1:Y:S02]  /*4c50*/  SHFL.BFLY P2, R34, R33, R32, R31 ;  /* 0x0c00002021227389 */ /* 0x000064000004001f */
[----:B01----:R-:W-:Y:S01]  /*4c60*/  ENDCOLLECTIVE ;  /* 0x000000000000791b */ /* 0x003fe20003800000 */
.L_x_52:
[----:B------:R-:W-:Y:S01]  /*4c70*/  FADD.FTZ R27, R24, R27 ;  /* 0x0000001b181b7221 */ /* 0x000fe20000010000 */
[----:B------:R-:W-:-:S03]  /*4c80*/  HFMA2.MMA R32, -RZ, RZ, 0, 5.9604644775390625e-08 ;  /* 0x00000001ff207435 */ /* 0x000fc600000001ff */
[----:B------:R-:W-:Y:S01]  /*4c90*/  IMAD.MOV.U32 R33, RZ, RZ, R27 ;  /* 0x000000ffff217224 */ /* 0x000fe200078e001b */
[----:B------:R-:W-:-:S07]  /*4ca0*/  MOV R16, R34 ;  /* 0x0000002200107202 */ /* 0x000fce0000000f00 */
[----:B------:R-:W-:Y:S05]  /*4cb0*/  WARPSYNC.COLLECTIVE R30, `(.L_x_53) ;  /* 0x000000001e087348 */ /* 0x000fea0003c00000 */
[----:B------:R0:W1:Y:S02]  /*4cc0*/  SHFL.BFLY P2, R34, R33, R32, R31 ;  /* 0x0c00002021227389 */ /* 0x000064000004001f */
[----:B01----:R-:W-:Y:S01]  /*4cd0*/  ENDCOLLECTIVE ;  /* 0x000000000000791b */ /* 0x003fe20003800000 */
.L_x_53:
[----:B------:R-:W-:-:S04]  /*4ce0*/  FADD.FTZ R16, R25, R16 ;  /* 0x0000001019107221 */ /* 0x000fc80000010000 */
[----:B------:R-:W-:Y:S01]  /*4cf0*/  IMAD.MOV.U32 R33, RZ, RZ, R16 ;  /* 0x000000ffff217224 */ /* 0x000fe200078e0010 */
[----:B------:R-:W-:-:S07]  /*4d00*/  MOV R26, R34 ;  /* 0x00000022001a7202 */ /* 0x000fce0000000f00 */
[----:B------:R-:W-:Y:S05]  /*4d10*/  WARPSYNC.COLLECTIVE R30, `(.L_x_54) ;  /* 0x000000001e087348 */ /* 0x000fea0003c00000 */
[----:B------:R0:W1:Y:S02]  /*4d20*/  SHFL.BFLY P2, R34, R33, R32, R31 ;  /* 0x0c00002021227389 */ /* 0x000064000004001f */
[----:B01----:R-:W-:Y:S01]  /*4d30*/  ENDCOLLECTIVE ;  /* 0x000000000000791b */ /* 0x003fe20003800000 */
.L_x_54:
[----:B------:R-:W-:Y:S01]  /*4d40*/  FADD.FTZ R26, R27, R26 ;  /* 0x0000001a1b1a7221 */ /* 0x000fe20000010000 */
[----:B------:R-:W-:Y:S06]  /*4d50*/  BRA `(.L_x_55) ;  /* 0xffffffe800ac7947 */ /* 0x000fec000383ffff */
.L_x_34:
        /* <DEDUP_REMOVED lines=8> */
.L_x_57:
[----:B------:R-:W-:Y:S05]  /*4de0*/  BSYNC B1 ;  /* 0x0000000000017941 */ /* 0x000fea0003800000 */
.L_x_56:
        /* <DEDUP_REMOVED lines=8> */
.L_x_58:
[----:B------:R-:W-:-:S05]  /*4e70*/  FADD.FTZ R23, R23, R16 ;  /* 0x0000001017177221 */ /* 0x000fca0000010000 */
[----:B------:R-:W-:Y:S01]  /*4e80*/  MOV R33, R23 ;  /* 0x0000001700217202 */ /* 0x000fe20000000f00 */
[----:B------:R-:W-:Y:S01]  /*4e90*/  IMAD.MOV.U32 R32, RZ, RZ, 0x4 ;  /* 0x00000004ff207424 */ /* 0x000fe200078e00ff */
[----:B------:R-:W-:-:S07]  /*4ea0*/  MOV R22, R34 ;  /* 0x0000002200167202 */ /* 0x000fce0000000f00 */
[----:B------:R-:W-:Y:S05]  /*4eb0*/  WARPSYNC.COLLECTIVE R30, `(.L_x_59) ;  /* 0x000000001e087348 */ /* 0x000fea0003c00000 */
[----:B------:R0:W1:Y:S02]  /*4ec0*/  SHFL.BFLY P2, R34, R33, R32, R31 ;  /* 0x0c00002021227389 */ /* 0x000064000004001f */
[----:B01----:R-:W-:Y:S01]  /*4ed0*/  ENDCOLLECTIVE ;  /* 0x000000000000791b */ /* 0x003fe20003800000 */
.L_x_59:
[----:B------:R-:W-:-:S05]  /*4ee0*/  FADD.FTZ R22, R22, R17 ;  /* 0x0000001116167221 */ /* 0x000fca0000010000 */
[----:B------:R-:W-:Y:S02]  /*4ef0*/  MOV R33, R22 ;  /* 0x0000001600217202 */ /* 0x000fe40000000f00 */
[----:B------:R-:W-:-:S07]  /*4f00*/  MOV R24, R34 ;  /* 0x0000002200187202 */ /* 0x000fce0000000f00 */
[----:B------:R-:W-:Y:S05]  /*4f10*/  WARPSYNC.COLLECTIVE R30, `(.L_x_60) ;  /* 0x000000001e087348 */ /* 0x000fea0003c00000 */
[----:B------:R0:W1:Y:S02]  /*4f20*/  SHFL.BFLY P2, R34, R33, R32, R31 ;  /* 0x0c00002021227389 */ /* 0x000064000004001f */
[----:B01----:R-:W-:Y:S01]  /*4f30*/  ENDCOLLECTIVE ;  /* 0x000000000000791b */ /* 0x003fe20003800000 */
.L_x_60:
[----:B------:R-:W-:Y:S01]  /*4f40*/  FADD.FTZ R24, R23, R24 ;  /* 0x0000001817187221 */ /* 0x000fe20000010000 */
[----:B------:R-:W-:-:S04]  /*4f50*/  HFMA2.MMA R32, -RZ, RZ, 0, 1.1920928955078125e-07 ;  /* 0x00000002ff207435 */ /* 0x000fc800000001ff */
[----:B------:R-:W-:Y:S01]  /*4f60*/  MOV R33, R24 ;  /* 0x0000001800217202 */ /* 0x000fe20000000f00 */
[----:B------:R-:W-:-:S07]  /*4f70*/  IMAD.MOV.U32 R25, RZ, RZ, R34 ;  /* 0x000000ffff197224 */ /* 0x000fce00078e0022 */
[----:B------:R-:W-:Y:S05]  /*4f80*/  WARPSYNC.COLLECTIVE R30, `(.L_x_61) ;  /* 0x000000001e087348 */ /* 0x000fea0003c00000 */
[----:B------:R0:W1:Y:S02]  /*4f90*/  SHFL.BFLY P2, R34, R33, R32, R31 ;  /* 0x0c00002021227389 */ /* 0x000064000004001f */
[----:B01----:R-:W-:Y:S01]  /*4fa0*/  ENDCOLLECTIVE ;  /* 0x000000000000791b */ /* 0x003fe20003800000 */
.L_x_61:
[----:B------:R-:W-:-:S05]  /*4fb0*/  FADD.FTZ R25, R22, R25 ;  /* 0x0000001916197221 */ /* 0x000fca0000010000 */
[----:B------:R-:W-:Y:S01]  /*4fc0*/  MOV R33, R25 ;  /* 0x0000001900217202 */ /* 0x000fe20000000f00 */
[----:B------:R-:W-:-:S07]  /*4fd0*/  IMAD.MOV.U32 R27, RZ, RZ, R34 ;  /* 0x000000ffff1b7224 */ /* 0x000fce00078e0022 */
[----:B------:R-:W-:Y:S05]  /*4fe0*/  WARPSYNC.COLLECTIVE R30, `(.L_x_62) ;  /* 0x000000001e087348 */ /* 0x000fea0003c00000 */
[----:B------:R0:W1:Y:S02]  /*4ff0*/  SHFL.BFLY P2, R34, R33, R32, R31 ;  /* 0x0c00002021227389 */ /* 0x000064000004001f */
[----:B01----:R-:W-:Y:S01]  /*5000*/  ENDCOLLECTIVE ;  /* 0x000000000000791b */ /* 0x003fe20003800000 */
.L_x_62:
[----:B------:R-:W-:Y:S01]  /*5010*/  FADD.FTZ R27, R24, R27 ;  /* 0x0000001b181b7221 */ /* 0x000fe20000010000 */
[----:B------:R-:W-:-:S03]  /*5020*/  HFMA2.MMA R32, -RZ, RZ, 0, 5.9604644775390625e-08 ;  /* 0x00000001ff207435 */ /* 0x000fc600000001ff */
[----:B------:R-:W-:Y:S01]  /*5030*/  IMAD.MOV.U32 R33, RZ, RZ, R27 ;  /* 0x000000ffff217224 */ /* 0x000fe200078e001b */
[----:B------:R-:W-:-:S07]  /*5040*/  MOV R16, R34 ;  /* 0x0000002200107202 */ /* 0x000fce0000000f00 */
[----:B------:R-:W-:Y:S05]  /*5050*/  WARPSYNC.COLLECTIVE R30, `(.L_x_63) ;  /* 0x000000001e087348 */ /* 0x000fea0003c00000 */
[----:B------:R0:W1:Y:S02]  /*5060*/  SHFL.BFLY P2, R34, R33, R32, R31 ;  /* 0x0c00002021227389 */ /* 0x000064000004001f */
[----:B01----:R-:W-:Y:S01]  /*5070*/  ENDCOLLECTIVE ;  /* 0x000000000000791b */ /* 0x003fe20003800000 */
.L_x_63:
[----:B------:R-:W-:-:S04]  /*5080*/  FADD.FTZ R16, R25, R16 ;  /* 0x0000001019107221 */ /* 0x000fc80000010000 */
[----:B------:R-:W-:Y:S01]  /*5090*/  IMAD.MOV.U32 R33, RZ, RZ, R16 ;  /* 0x000000ffff217224 */ /* 0x000fe200078e0010 */
[----:B------:R-:W-:-:S07]  /*50a0*/  MOV R26, R34 ;  /* 0x00000022001a7202 */ /* 0x000fce0000000f00 */
[----:B------:R-:W-:Y:S05]  /*50b0*/  WARPSYNC.COLLECTIVE R30, `(.L_x_64) ;  /* 0x000000001e087348 */ /* 0x000fea0003c00000 */
[----:B------:R0:W1:Y:S02]  /*50c0*/  SHFL.BFLY P2, R34, R33, R32, R31 ;  /* 0x0c00002021227389 */ /* 0x000064000004001f */
[----:B01----:R-:W-:Y:S01]  /*50d0*/  ENDCOLLECTIVE ;  /* 0x000000000000791b */ /* 0x003fe20003800000 */
.L_x_64:
[----:B------:R-:W-:Y:S01]  /*50e0*/  FADD.FTZ R26, R27, R26 ;  /* 0x0000001a1b1a7221 */ /* 0x000fe20000010000 */
[----:B------:R-:W-:Y:S06]  /*50f0*/  BRA `(.L_x_65) ;  /* 0xffffffe800687947 */ /* 0x000fec000383ffff */
.L_x_35:
[----:B------:R-:W-:Y:S01]  /*5100*/  BSSY B0, `(.L_x_66) ;  /* 0x0000008000007945 */ /* 0x000fe20003800000 */
[----:B-1----:R-:W-:Y:S01]  /*5110*/  MOV R33, R18 ;  /* 0x0000001200217202 */ /* 0x002fe20000000f00 */
[----:B------:R-:W-:Y:S01]  /*5120*/  IMAD.MOV.U32 R31, RZ, RZ, 0x101f ;  /* 0x0000101fff1f7424 */ /* 0x000fe200078e00ff */
[----:B------:R-:W-:Y:S02]  /*5130*/  MOV R32, 0x8 ;  /* 0x0000000800207802 */ /* 0x000fe40000000f00 */
[----:B------:R-:W-:-:S07]  /*5140*/  MOV R30, 0xffff ;  /* 0x0000ffff001e7802 */ /* 0x000fce0000000f00 */
[----:B0-2---:R-:W-:Y:S05]  /*5150*/  WARPSYNC.COLLECTIVE R30, `(.L_x_67) ;  /* 0x000000001e087348 */ /* 0x005fea0003c00000 */
[----:B------:R1:W3:Y:S02]  /*5160*/  SHFL.BFLY P2, R34, R33, R32, R31 ;  /* 0x0c00002021227389 */ /* 0x0002e4000004001f */
[----:B0123--:R-:W-:Y:S01]  /*5170*/  ENDCOLLECTIVE ;  /* 0x000000000000791b */ /* 0x00ffe20003800000 */
.L_x_67:
[----:B------:R-:W-:Y:S05]  /*5180*/  BSYNC B0 ;  /* 0x0000000000007941 */ /* 0x000fea0003800000 */
.L_x_66:
[----:B------:R-:W-:Y:S01]  /*5190*/  HFMA2.MMA R32, -RZ, RZ, 0, 4.76837158203125e-07 ;  /* 0x00000008ff207435 */ /* 0x000fe200000001ff */
[----:B------:R-:W-:Y:S01]  /*51a0*/  IMAD.MOV.U32 R33, RZ, RZ, R17 ;  /* 0x000000ffff217224 */ /* 0x000fe200078e0011 */
[----:B------:R-:W-:Y:S01]  /*51b0*/  MOV R31, 0x101f ;  /* 0x0000101f001f7802 */ /* 0x000fe20000000f00 */
[----:B------:R-:W-:Y:S01]  /*51c0*/  IMAD.MOV.U32 R30, RZ, RZ, 0xffff ;  /* 0x0000ffffff1e7424 */ /* 0x000fe200078e00ff */
[----:B------:R-:W-:Y:S01]  /*51d0*/  MOV R19, R34 ;  /* 0x0000002200137202 */ /* 0x000fe20000000f00 */
[----:B------:R-:W-:Y:S01]  /*51e0*/  @!P0 VIADD R21, R16, 0x14 ;  /* 0x0000001410158836 */ /* 0x000fe20000000000 */
[----:B------:R-:W-:Y:S01]  /*51f0*/  @!P0 SHF.L.U32 R24, R12, 0x1, RZ ;  /* 0x000000010c188819 */ /* 0x000fe200000006ff */
[----:B------:R-:W-:-:S07]  /*5200*/  IMAD.MOV.U32 R35, RZ, RZ, RZ ;  /* 0x000000ffff237224 */ /* 0x000fce00078e00ff */
[----:B------:R-:W-:Y:S05]  /*5210*/  WARPSYNC.COLLECTIVE R30, `(.L_x_68) ;  /* 0x000000001e087348 */ /* 0x000fea0003c00000 */
[----:B------:R0:W1:Y:S02]  /*5220*/  SHFL.BFLY P2, R34, R33, R32, R31 ;  /* 0x0c00002021227389 */ /* 0x000064000004001f */
[----:B01----:R-:W-:Y:S01]  /*5230*/  ENDCOLLECTIVE ;  /* 0x000000000000791b */ /* 0x003fe20003800000 */
.L_x_68:
[----:B------:R-:W-:Y:S01]  /*5240*/  FADD.FTZ R19, R19, R18 ;  /* 0x0000001213137221 */ /* 0x000fe20000010000 */
[----:B------:R-:W-:Y:S01]  /*5250*/  @!P0 LEA R26, R12, UR4, 0x7 ;  /* 0x000000040c1a8c11 */ /* 0x000fe2000f8e38ff */
[----:B------:R-:W-:Y:S01]  /*5260*/  HFMA2.MMA R36, -RZ, RZ, 0, 0 ;  /* 0x00000000ff247435 */ /* 0x000fe200000001ff */
[----:B------:R-:W-:Y:S02]  /*5270*/  @!P0 LOP3.LUT R21, R21, R24, RZ, 0x3c, !PT ;  /* 0x0000001815158212 */ /* 0x000fe400078e3cff */
[----:B------:R-:W-:Y:S02]  /*5280*/  @!P0 IADD3 R22, R16, 0x28, RZ ;  /* 0x0000002810168810 */ /* 0x000fe40007ffe0ff */
[----:B------:R-:W-:Y:S02]  /*5290*/  @!P0 LEA R21, R21, R26, 0x2 ;  /* 0x0000001a15158211 */ /* 0x000fe400078e10ff */
[C---:B------:R-:W-:Y:S02]  /*52a0*/  @!P0 LEA R25, R12.reuse, UR4, 0x7 ;  /* 0x000000040c198c11 */ /* 0x040fe4000f8e38ff */
[----:B------:R-:W-:Y:S01]  /*52b0*/  @!P0 LEA R43, R12, UR4, 0x7 ;  /* 0x000000040c2b8c11 */ /* 0x000fe2000f8e38ff */
[----:B------:R0:W1:Y:S01]  /*52c0*/  @!P0 LDS R23, [R21] ;  /* 0x0000000015178984 */ /* 0x0000620000000800 */
[----:B------:R-:W-:Y:S01]  /*52d0*/  MOV R33, R19 ;  /* 0x0000001300217202 */ /* 0x000fe20000000f00 */
[----:B------:R-:W-:-:S02]  /*52e0*/  IMAD.MOV.U32 R32, RZ, RZ, 0x4 ;  /* 0x00000004ff207424 */ /* 0x000fc400078e00ff */
[----:B------:R0:W2:Y:S01]  /*52f0*/  @!P0 LDS R24, [R21+0x500] ;  /* 0x0005000015188984 */ /* 0x0000a20000000800 */
[----:B------:R-:W-:-:S07]  /*5300*/  FADD.FTZ R18, R34, R17 ;  /* 0x0000001122127221 */ /* 0x000fce0000010000 */
[----:B012---:R-:W-:Y:S05]  /*5310*/  WARPSYNC.COLLECTIVE R30, `(.L_x_69) ;  /* 0x000000001e087348 */ /* 0x007fea0003c00000 */
[----:B------:R3:W4:Y:S02]  /*5320*/  SHFL.BFLY P2, R34, R33, R32, R31 ;  /* 0x0c00002021227389 */ /* 0x000724000004001f */
[----:B01234-:R-:W-:Y:S01]  /*5330*/  ENDCOLLECTIVE ;  /* 0x000000000000791b */ /* 0x01ffe20003800000 */
.L_x_69:
[----:B------:R-:W-:Y:S02]  /*5340*/  MOV R33, R18 ;  /* 0x0000001200217202 */ /* 0x000fe40000000f00 */
[----:B------:R-:W-:-:S07]  /*5350*/  MOV R20, R34 ;  /* 0x0000002200147202 */ /* 0x000fce0000000f00 */
[----:B------:R-:W-:Y:S05]  /*5360*/  WARPSYNC.COLLECTIVE R30, `(.L_x_70) ;  /* 0x000000001e087348 */ /* 0x000fea0003c00000 */
[----:B------:R0:W1:Y:S02]  /*5370*/  SHFL.BFLY P2, R34, R33, R32, R31 ;  /* 0x0c00002021227389 */ /* 0x000064000004001f */
[----:B01----:R-:W-:Y:S01]  /*5380*/  ENDCOLLECTIVE ;  /* 0x000000000000791b */ /* 0x003fe20003800000 */
.L_x_70:
[----:B------:R-:W-:Y:S01]  /*5390*/  @!P0 MOV R35, R23 ;  /* 0x0000001700238202 */ /* 0x000fe20000000f00 */
[----:B------:R-:W-:Y:S01]  /*53a0*/  FADD.FTZ R20, R19, R20 ;  /* 0x0000001413147221 */ /* 0x000fe20000010000 */
[----:B------:R-:W-:Y:S01]  /*53b0*/  @!P0 SHF.L.U32 R23, R12, 0x1, RZ ;  /* 0x000000010c178819 */ /* 0x000fe200000006ff */
[----:B------:R-:W-:-:S03]  /*53c0*/  @!P0 IMAD.MOV.U32 R36, RZ, RZ, R24 ;  /* 0x000000ffff248224 */ /* 0x000fc600078e0018 */
[----:B------:R-:W-:-:S05]  /*53d0*/  @!P0 LOP3.LUT R22, R22, R23, RZ, 0x3c, !PT ;  /* 0x0000001716168212 */ /* 0x000fca00078e3cff */
[----:B------:R-:W-:Y:S01]  /*53e0*/  @!P0 IMAD R22, R22, 0x4, R25 ;  /* 0x0000000416168824 */ /* 0x000fe200078e0219 */
[----:B------:R-:W-:Y:S01]  /*53f0*/  MOV R33, R20 ;  /* 0x0000001400217202 */ /* 0x000fe20000000f00 */
[----:B------:R-:W-:-:S03]  /*5400*/  IMAD.MOV.U32 R32, RZ, RZ, 0x2 ;  /* 0x00000002ff207424 */ /* 0x000fc600078e00ff */
[----:B------:R0:W1:Y:S04]  /*5410*/  @!P0 LDS R25, [R22] ;  /* 0x0000000016198984 */ /* 0x0000680000000800 */
[----:B------:R0:W2:Y:S01]  /*5420*/  @!P0 LDS R28, [R22+0x500] ;  /* 0x00050000161c8984 */ /* 0x0000a20000000800 */
[----:B------:R-:W-:-:S07]  /*5430*/  FADD.FTZ R17, R18, R34 ;  /* 0x0000002212117221 */ /* 0x000fce0000010000 */
[----:B012---:R-:W-:Y:S05]  /*5440*/  WARPSYNC.COLLECTIVE R30, `(.L_x_71) ;  /* 0x000000001e087348 */ /* 0x007fea0003c00000 */
[----:B------:R3:W4:Y:S02]  /*5450*/  SHFL.BFLY P2, R34, R33, R32, R31 ;  /* 0x0c00002021227389 */ /* 0x000724000004001f */
[----:B01234-:R-:W-:Y:S01]  /*5460*/  ENDCOLLECTIVE ;  /* 0x000000000000791b */ /* 0x01ffe20003800000 */
.L_x_71:
[----:B------:R-:W-:Y:S01]  /*5470*/  HFMA2.MMA R22, -RZ, RZ, 0, 0 ;  /* 0x00000000ff167435 */ /* 0x000fe200000001ff */
[----:B------:R-:W-:Y:S02]  /*5480*/  MOV R33, R17 ;  /* 0x0000001100217202 */ /* 0x000fe40000000f00 */
[----:B------:R-:W-:-:S08]  /*5490*/  MOV R19, R34 ;  /* 0x0000002200137202 */ /* 0x000fd00000000f00 */
[----:B------:R-:W-:Y:S05]  /*54a0*/  WARPSYNC.COLLECTIVE R30, `(.L_x_72) ;  /* 0x000000001e087348 */ /* 0x000fea0003c00000 */
[----:B------:R0:W1:Y:S02]  /*54b0*/  SHFL.BFLY P2, R34, R33, R32, R31 ;  /* 0x0c00002021227389 */ /* 0x000064000004001f */
[----:B01----:R-:W-:Y:S01]  /*54c0*/  ENDCOLLECTIVE ;  /* 0x000000000000791b */ /* 0x003fe20003800000 */
.L_x_72:
[----:B------:R-:W-:Y:S01]  /*54d0*/  FADD.FTZ R19, R20, R19 ;  /* 0x0000001314137221 */ /* 0x000fe20000010000 */
[----:B------:R-:W-:Y:S01]  /*54e0*/  @!P0 IMAD.MOV.U32 R22, RZ, RZ, R28 ;  /* 0x000000ffff168224 */ /* 0x000fe200078e001c */
[----:B------:R-:W-:-:S03]  /*54f0*/  HFMA2.MMA R32, -RZ, RZ, 0, 5.9604644775390625e-08 ;  /* 0x00000001ff207435 */ /* 0x000fc600000001ff */
[----:B------:R-:W-:Y:S01]  /*5500*/  MOV R33, R19 ;  /* 0x0000001300217202 */ /* 0x000fe20000000f00 */
[----:B------:R-:W-:-:S07]  /*5510*/  FADD.FTZ R18, R17, R34 ;  /* 0x0000002211127221 */ /* 0x000fce0000010000 */
[----:B------:R-:W-:Y:S05]  /*5520*/  WARPSYNC.COLLECTIVE R30, `(.L_x_73) ;  /* 0x000000001e087348 */ /* 0x000fea0003c00000 */
[----:B------:R0:W1:Y:S02]  /*5530*/  SHFL.BFLY P2, R34, R33, R32, R31 ;  /* 0x0c00002021227389 */ /* 0x000064000004001f */
[----:B01----:R-:W-:Y:S01]  /*5540*/  ENDCOLLECTIVE ;  /* 0x000000000000791b */ /* 0x003fe20003800000 */
.L_x_73:
[----:B------:R-:W-:Y:S01]  /*5550*/  MOV R33, R18 ;  /* 0x0000001200217202 */ /* 0x000fe20000000f00 */
[----:B------:R-:W-:-:S07]  /*5560*/  IMAD.MOV.U32 R20, RZ, RZ, R34 ;  /* 0x000000ffff147224 */ /* 0x000fce00078e0022 */
[----:B------:R-:W-:Y:S05]  /*5570*/  WARPSYNC.COLLECTIVE R30, `(.L_x_74) ;  /* 0x000000001e087348 */ /* 0x000fea0003c00000 */
[----:B------:R0:W1:Y:S02]  /*5580*/  SHFL.BFLY P2, R34, R33, R32, R31 ;  /* 0x0c00002021227389 */ /* 0x000064000004001f */
[----:B01----:R-:W-:Y:S01]  /*5590*/  ENDCOLLECTIVE ;  /* 0x000000000000791b */ /* 0x003fe20003800000 */
.L_x_74:
[----:B------:R-:W-:Y:S01]  /*55a0*/  FADD.FTZ R19, R19, R20 ;  /* 0x0000001413137221 */ /* 0x000fe20000010000 */
[----:B------:R-:W-:Y:S01]  /*55b0*/  HFMA2.MMA R32, -RZ, RZ, 0, 4.76837158203125e-07 ;  /* 0x00000008ff207435 */ /* 0x000fe200000001ff */
[----:B------:R-:W-:Y:S01]  /*55c0*/  IMAD.MOV.U32 R33, RZ, RZ, R35 ;  /* 0x000000ffff217224 */ /* 0x000fe200078e0023 */
[----:B------:R-:W-:-:S09]  /*55d0*/  MOV R17, R34 ;  /* 0x0000002200117202 */ /* 0x000fd20000000f00 */
[----:B------:R-:W-:Y:S05]  /*55e0*/  WARPSYNC.COLLECTIVE R30, `(.L_x_75) ;  /* 0x000000001e087348 */ /* 0x000fea0003c00000 */
[----:B------:R0:W1:Y:S02]  /*55f0*/  SHFL.BFLY P2, R34, R33, R32, R31 ;  /* 0x0c00002021227389 */ /* 0x000064000004001f */
[----:B01----:R-:W-:Y:S01]  /*5600*/  ENDCOLLECTIVE ;  /* 0x000000000000791b */ /* 0x003fe20003800000 */
.L_x_75:
[----:B------:R-:W-:Y:S01]  /*5610*/  FADD.FTZ R46, R18, R17 ;  /* 0x00000011122e7221 */ /* 0x000fe20000010000 */
[----:B------:R-:W-:Y:S01]  /*5620*/  IMAD.MOV.U32 R33, RZ, RZ, R36 ;  /* 0x000000ffff217224 */ /* 0x000fe200078e0024 */
[----:B------:R-:W-:-:S07]  /*5630*/  MOV R24, R34 ;  /* 0x0000002200187202 */ /* 0x000fce0000000f00 */
[----:B------:R-:W-:Y:S05]  /*5640*/  WARPSYNC.COLLECTIVE R30, `(.L_x_76) ;  /* 0x000000001e087348 */ /* 0x000fea0003c00000 */
[----:B------:R0:W1:Y:S02]  /*5650*/  SHFL.BFLY P2, R34, R33, R32, R31 ;  /* 0x0c00002021227389 */ /* 0x000064000004001f */
[----:B01----:R-:W-:Y:S01]  /*5660*/  ENDCOLLECTIVE ;  /* 0x000000000000791b */ /* 0x003fe20003800000 */
.L_x_76:
[----:B------:R-:W-:Y:S01]  /*5670*/  FADD.FTZ R27, R24, R35 ;  /* 0x00000023181b7221 */ /* 0x000fe20000010000 */
[----:B------:R-:W-:-:S03]  /*5680*/  HFMA2.MMA R32, -RZ, RZ, 0, 2.384185791015625e-07 ;  /* 0x00000004ff207435 */ /* 0x000fc600000001ff */
[----:B------:R-:W-:Y:S01]  /*5690*/  IMAD.MOV.U32 R33, RZ, RZ, R27 ;  /* 0x000000ffff217224 */ /* 0x000fe200078e001b */
[----:B------:R-:W-:-:S07]  /*56a0*/  MOV R29, R34 ;  /* 0x00000022001d7202 */ /* 0x000fce0000000f00 */
[----:B------:R-:W-:Y:S05]  /*56b0*/  WARPSYNC.COLLECTIVE R30, `(.L_x_77) ;  /* 0x000000001e087348 */ /* 0x000fea0003c00000 */
[----:B------:R0:W1:Y:S02]  /*56c0*/  SHFL.BFLY P2, R34, R33, R32, R31 ;  /* 0x0c00002021227389 */ /* 0x000064000004001f */
[----:B01----:R-:W-:Y:S01]  /*56d0*/  ENDCOLLECTIVE ;  /* 0x000000000000791b */ /* 0x003fe20003800000 */
.L_x_77:
[----:B------:R-:W-:-:S04]  /*56e0*/  FADD.FTZ R29, R29, R36 ;  /* 0x000000241d1d7221 */ /* 0x000fc80000010000 */
[----:B------:R-:W-:Y:S01]  /*56f0*/  IMAD.MOV.U32 R33, RZ, RZ, R29 ;  /* 0x000000ffff217224 */ /* 0x000fe200078e001d */
[----:B------:R-:W-:-:S07]  /*5700*/  MOV R26, R34 ;  /* 0x00000022001a7202 */ /* 0x000fce0000000f00 */
[----:B------:R-:W-:Y:S05]  /*5710*/  WARPSYNC.COLLECTIVE R30, `(.L_x_78) ;  /* 0x000000001e087348 */ /* 0x000fea0003c00000 */
[----:B------:R0:W1:Y:S02]  /*5720*/  SHFL.BFLY P2, R34, R33, R32, R31 ;  /* 0x0c00002021227389 */ /* 0x000064000004001f */
[----:B01----:R-:W-:Y:S01]  /*5730*/  ENDCOLLECTIVE ;  /* 0x000000000000791b */ /* 0x003fe20003800000 */
.L_x_78:
[----:B------:R-:W-:Y:S01]  /*5740*/  FADD.FTZ R37, R27, R26 ;  /* 0x0000001a1b257221 */ /* 0x000fe20000010000 */
[----:B------:R-:W-:Y:S01]  /*5750*/  IMAD.MOV.U32 R26, RZ, RZ, RZ ;  /* 0x000000ffff1a7224 */ /* 0x000fe200078e00ff */
[----:B------:R-:W-:Y:S02]  /*5760*/  @!P0 MOV R26, R25 ;  /* 0x00000019001a8202 */ /* 0x000fe40000000f00 */
[----:B------:R-:W-:Y:S01]  /*5770*/  @!P0 SHF.L.U32 R27, R12, 0x1, RZ ;  /* 0x000000010c1b8819 */ /* 0x000fe200000006ff */
[----:B------:R-:W-:Y:S01]  /*5780*/  HFMA2.MMA R32, -RZ, RZ, 0, 1.1920928955078125e-07 ;  /* 0x00000002ff207435 */ /* 0x000fe200000001ff */
[----:B------:R-:W-:Y:S02]  /*5790*/  MOV R33, R37 ;  /* 0x0000002500217202 */ /* 0x000fe40000000f00 */
[----:B------:R-:W-:-:S08]  /*57a0*/  MOV R38, R34 ;  /* 0x0000002200267202 */ /* 0x000fd00000000f00 */
[----:B------:R-:W-:Y:S05]  /*57b0*/  WARPSYNC.COLLECTIVE R30, `(.L_x_79) ;  /* 0x000000001e087348 */ /* 0x000fea0003c00000 */
[----:B------:R0:W1:Y:S02]  /*57c0*/  SHFL.BFLY P2, R34, R33, R32, R31 ;  /* 0x0c00002021227389 */ /* 0x000064000004001f */
[----:B01----:R-:W-:Y:S01]  /*57d0*/  ENDCOLLECTIVE ;  /* 0x000000000000791b */ /* 0x003fe20003800000 */
.L_x_79:
[----:B------:R-:W-:-:S05]  /*57e0*/  FADD.FTZ R38, R29, R38 ;  /* 0x000000261d267221 */ /* 0x000fca0000010000 */
[----:B------:R-:W-:Y:S01]  /*57f0*/  MOV R33, R38 ;  /* 0x0000002600217202 */ /* 0x000fe20000000f00 */
[----:B------:R-:W-:-:S07]  /*5800*/  IMAD.MOV.U32 R24, RZ, RZ, R34 ;  /* 0x000000ffff187224 */ /* 0x000fce00078e0022 */
[----:B------:R-:W-:Y:S05]  /*5810*/  WARPSYNC.COLLECTIVE R30, `(.L_x_80) ;  /* 0x000000001e087348 */ /* 0x000fea0003c00000 */
[----:B------:R0:W1:Y:S02]  /*5820*/  SHFL.BFLY P2, R34, R33, R32, R31 ;  /* 0x0c00002021227389 */ /* 0x000064000004001f */
[----:B01----:R-:W-:Y:S01]  /*5830*/  ENDCOLLECTIVE ;  /* 0x000000000000791b */ /* 0x003fe20003800000 */
.L_x_80:
[----:B------:R-:W-:Y:S01]  /*5840*/  FADD.FTZ R37, R37, R24 ;  /* 0x0000001825257221 */ /* 0x000fe20000010000 */
[----:B------:R-:W-:Y:S01]  /*5850*/  IMAD.MOV.U32 R24, RZ, RZ, RZ ;  /* 0x000000ffff187224 */ /* 0x000fe200078e00ff */
[----:B------:R-:W-:-:S03]  /*5860*/  HFMA2.MMA R32, -RZ, RZ, 0, 5.9604644775390625e-08 ;  /* 0x00000001ff207435 */ /* 0x000fc600000001ff */
[----:B------:R-:W-:Y:S02]  /*5870*/  MOV R33, R37 ;  /* 0x0000002500217202 */ /* 0x000fe40000000f00 */
[----:B------:R-:W-:-:S07]  /*5880*/  MOV R21, R34 ;  /* 0x0000002200157202 */ /* 0x000fce0000000f00 */
[----:B------:R-:W-:Y:S05]  /*5890*/  WARPSYNC.COLLECTIVE R30, `(.L_x_81) ;  /* 0x000000001e087348 */ /* 0x000fea0003c00000 */
[----:B------:R0:W1:Y:S02]  /*58a0*/  SHFL.BFLY P2, R34, R33, R32, R31 ;  /* 0x0c00002021227389 */ /* 0x000064000004001f */
[----:B01----:R-:W-:Y:S01]  /*58b0*/  ENDCOLLECTIVE ;  /* 0x000000000000791b */ /* 0x003fe20003800000 */
.L_x_81:
[----:B------:R-:W-:Y:S01]  /*58c0*/  FADD.FTZ R38, R38, R21 ;  /* 0x0000001526267221 */ /* 0x000fe20000010000 */
[----:B------:R-:W-:-:S04]  /*58d0*/  HFMA2.MMA R21, -RZ, RZ, 0, 0 ;  /* 0x00000000ff157435 */ /* 0x000fc800000001ff */
[----:B------:R-:W-:Y:S01]  /*58e0*/  MOV R33, R38 ;  /* 0x0000002600217202 */ /* 0x000fe20000000f00 */
[----:B------:R-:W-:-:S07]  /*58f0*/  IMAD.MOV.U32 R36, RZ, RZ, R34 ;  /* 0x000000ffff247224 */ /* 0x000fce00078e0022 */
[----:B------:R-:W-:Y:S05]  /*5900*/  WARPSYNC.COLLECTIVE R30, `(.L_x_82) ;  /* 0x000000001e087348 */ /* 0x000fea0003c00000 */
[----:B------:R0:W1:Y:S02]  /*5910*/  SHFL.BFLY P2, R34, R33, R32, R31 ;  /* 0x0c00002021227389 */ /* 0x000064000004001f */
[----:B01----:R-:W-:Y:S01]  /*5920*/  ENDCOLLECTIVE ;  /* 0x000000000000791b */ /* 0x003fe20003800000 */
.L_x_82:
[----:B------:R-:W-:Y:S01]  /*5930*/  FADD.FTZ R36, R37, R36 ;  /* 0x0000002425247221 */ /* 0x000fe20000010000 */
[----:B------:R-:W-:Y:S01]  /*5940*/  HFMA2.MMA R32, -RZ, RZ, 0, 4.76837158203125e-07 ;  /* 0x00000008ff207435 */ /* 0x000fe200000001ff */
[----:B------:R-:W-:Y:S01]  /*5950*/  IMAD.MOV.U32 R33, RZ, RZ, R26 ;  /* 0x000000ffff217224 */ /* 0x000fe200078e001a */
[----:B------:R-:W-:-:S09]  /*5960*/  MOV R35, R34 ;  /* 0x0000002200237202 */ /* 0x000fd20000000f00 */
[----:B------:R-:W-:Y:S05]  /*5970*/  WARPSYNC.COLLECTIVE R30, `(.L_x_83) ;  /* 0x000000001e087348 */ /* 0x000fea0003c00000 */
[----:B------:R0:W1:Y:S02]  /*5980*/  SHFL.BFLY P2, R34, R33, R32, R31 ;  /* 0x0c00002021227389 */ /* 0x000064000004001f */
[----:B01----:R-:W-:Y:S01]  /*5990*/  ENDCOLLECTIVE ;  /* 0x000000000000791b */ /* 0x003fe20003800000 */
.L_x_83:
[----:B------:R-:W-:Y:S01]  /*59a0*/  FADD.FTZ R35, R38, R35 ;  /* 0x0000002326237221 */ /* 0x000fe20000010000 */
[----:B------:R-:W-:Y:S01]  /*59b0*/  IMAD.MOV.U32 R33, RZ, RZ, R22 ;  /* 0x000000ffff217224 */ /* 0x000fe200078e0016 */
[----:B------:R-:W-:-:S07]  /*59c0*/  MOV R39, R34 ;  /* 0x0000002200277202 */ /* 0x000fce0000000f00 */
[----:B------:R-:W-:Y:S05]  /*59d0*/  WARPSYNC.COLLECTIVE R30, `(.L_x_84) ;  /* 0x000000001e087348 */ /* 0x000fea0003c00000 */
[----:B------:R0:W1:Y:S02]  /*59e0*/  SHFL.BFLY P2, R34, R33, R32, R31 ;  /* 0x0c00002021227389 */ /* 0x000064000004001f */
[----:B01----:R-:W-:Y:S01]  /*59f0*/  ENDCOLLECTIVE ;  /* 0x000000000000791b */ /* 0x003fe20003800000 */
.L_x_84:
[----:B------:R-:W-:Y:S01]  /*5a00*/  FADD.FTZ R28, R39, R26 ;  /* 0x0000001a271c7221 */ /* 0x000fe20000010000 */
[----:B------:R-:W-:-:S04]  /*5a10*/  @!P0 IADD3 R26, R16, 0x3c, RZ ;  /* 0x0000003c101a8810 */ /* 0x000fc80007ffe0ff */
[----:B------:R-:W-:-:S05]  /*5a20*/  @!P0 LOP3.LUT R26, R26, R27, RZ, 0x3c, !PT ;  /* 0x0000001b1a1a8212 */ /* 0x000fca00078e3cff */
[----:B------:R-:W-:Y:S01]  /*5a30*/  @!P0 IMAD R43, R26, 0x4, R43 ;  /* 0x000000041a2b8824 */ /* 0x000fe200078e022b */
[----:B------:R-:W-:Y:S01]  /*5a40*/  HFMA2.MMA R32, -RZ, RZ, 0, 2.384185791015625e-07 ;  /* 0x00000004ff207435 */ /* 0x000fe200000001ff */
[----:B------:R-:W-:-:S03]  /*5a50*/  IMAD.MOV.U32 R33, RZ, RZ, R28 ;  /* 0x000000ffff217224 */ /* 0x000fc600078e001c */
[----:B------:R0:W1:Y:S04]  /*5a60*/  @!P0 LDS R25, [R43] ;  /* 0x000000002b198984 */ /* 0x0000680000000800 */
[----:B------:R0:W2:Y:S01]  /*5a70*/  @!P0 LDS R23, [R43+0x500] ;  /* 0x000500002b178984 */ /* 0x0000a20000000800 */
[----:B------:R-:W-:-:S07]  /*5a80*/  MOV R41, R34 ;  /* 0x0000002200297202 */ /* 0x000fce0000000f00 */
[----:B012---:R-:W-:Y:S05]  /*5a90*/  WARPSYNC.COLLECTIVE R30, `(.L_x_85) ;  /* 0x000000001e087348 */ /* 0x007fea0003c00000 */
[----:B------:R3:W4:Y:S02]  /*5aa0*/  SHFL.BFLY P2, R34, R33, R32, R31 ;  /* 0x0c00002021227389 */ /* 0x000724000004001f */
[----:B01234-:R-:W-:Y:S01]  /*5ab0*/  ENDCOLLECTIVE ;  /* 0x000000000000791b */ /* 0x01ffe20003800000 */
.L_x_85:
[----:B------:R-:W-:Y:S01]  /*5ac0*/  FADD.FTZ R39, R41, R22 ;  /* 0x0000001629277221 */ /* 0x000fe20000010000 */
[----:B------:R-:W-:-:S03]  /*5ad0*/  IADD3 R43, R16, R9, RZ ;  /* 0x00000009102b7210 */ /* 0x000fc60007ffe0ff */
[----:B------:R-:W-:Y:S01]  /*5ae0*/  IMAD.MOV.U32 R33, RZ, RZ, R39 ;  /* 0x000000ffff217224 */ /* 0x000fe200078e0027 */
[----:B------:R-:W-:-:S07]  /*5af0*/  MOV R41, R34 ;  /* 0x0000002200297202 */ /* 0x000fce0000000f00 */
[----:B------:R-:W-:Y:S05]  /*5b00*/  WARPSYNC.COLLECTIVE R30, `(.L_x_86) ;  /* 0x000000001e087348 */ /* 0x000fea0003c00000 */
[----:B------:R0:W1:Y:S02]  /*5b10*/  SHFL.BFLY P2, R34, R33, R32, R31 ;  /* 0x0c00002021227389 */ /* 0x000064000004001f */
[----:B01----:R-:W-:Y:S01]  /*5b20*/  ENDCOLLECTIVE ;  /* 0x000000000000791b */ /* 0x003fe20003800000 */
.L_x_86:
[----:B------:R-:W-:Y:S01]  /*5b30*/  FADD.FTZ R40, R28, R41 ;  /* 0x000000291c287221 */ /* 0x000fe20000010000 */
[----:B------:R-:W-:Y:S02]  /*5b40*/  @!P0 MOV R24, R25 ;  /* 0x0000001900188202 */ /* 0x000fe40000000f00 */
[----:B------:R-:W-:Y:S02]  /*5b50*/  @!P0 MOV R21, R23 ;  /* 0x0000001700158202 */ /* 0x000fe40000000f00 */
[----:B------:R-:W-:Y:S01]  /*5b60*/  ISETP.NE.AND P0, PT, R12, RZ, PT ;  /* 0x000000ff0c00720c */ /* 0x000fe20003f05270 */
[----:B------:R-:W-:Y:S01]  /*5b70*/  HFMA2.MMA R32, -RZ, RZ, 0, 1.1920928955078125e-07 ;  /* 0x00000002ff207435 */ /* 0x000fe200000001ff */
[----:B------:R-:W-:Y:S02]  /*5b80*/  MOV R33, R40 ;  /* 0x0000002800217202 */ /* 0x000fe40000000f00 */
[----:B------:R-:W-:-:S09]  /*5b90*/  MOV R42, R34 ;  /* 0x00000022002a7202 */ /* 0x000fd20000000f00 */
[----:B------:R-:W0:Y:S02]  /*5ba0*/  @!P0 LDC.64 R16, c[0x0][0x220] ;  /* 0x00008800ff108b82 */ /* 0x000e240000000a00 */
[----:B0-----:R-:W-:Y:S05]  /*5bb0*/  WARPSYNC.COLLECTIVE R30, `(.L_x_87) ;  /* 0x000000001e087348 */ /* 0x001fea0003c00000 */
[----:B------:R1:W2:Y:S02]  /*5bc0*/  SHFL.BFLY P2, R34, R33, R32, R31 ;  /* 0x0c00002021227389 */ /* 0x0002a4000004001f */
[----:B012---:R-:W-:Y:S01]  /*5bd0*/  ENDCOLLECTIVE ;  /* 0x000000000000791b */ /* 0x007fe20003800000 */
.L_x_87:
[----:B------:R-:W-:Y:S01]  /*5be0*/  @!P0 F2FP.BF16.F32.PACK_AB R46, RZ, R46 ;  /* 0x0000002eff2e823e */ /* 0x000fe200000010ff */
[----:B------:R-:W-:-:S05]  /*5bf0*/  FADD.FTZ R26, R39, R42 ;  /* 0x0000002a271a7221 */ /* 0x000fca0000010000 */
[----:B------:R-:W-:Y:S01]  /*5c00*/  MOV R33, R26 ;  /* 0x0000001a00217202 */ /* 0x000fe20000000f00 */
[----:B------:R-:W-:-:S04]  /*5c10*/  @!P0 IMAD.WIDE R16, R43, 0x2, R16 ;  /* 0x000000022b108825 */ /* 0x000fc800078e0210 */
[----:B------:R-:W-:-:S07]  /*5c20*/  IMAD.MOV.U32 R27, RZ, RZ, R34 ;  /* 0x000000ffff1b7224 */ /* 0x000fce00078e0022 */
[----:B------:R-:W-:Y:S05]  /*5c30*/  WARPSYNC.COLLECTIVE R30, `(.L_x_88) ;  /* 0x000000001e087348 */ /* 0x000fea0003c00000 */
[----:B------:R0:W1:Y:S02]  /*5c40*/  SHFL.BFLY P2, R34, R33, R32, R31 ;  /* 0x0c00002021227389 */ /* 0x000064000004001f */
[----:B01----:R-:W-:Y:S01]  /*5c50*/  ENDCOLLECTIVE ;  /* 0x000000000000791b */ /* 0x003fe20003800000 */
.L_x_88:
[----:B------:R-:W-:-:S04]  /*5c60*/  FADD.FTZ R40, R40, R27 ;  /* 0x0000001b28287221 */ /* 0x000fc80000010000 */
[----:B------:R-:W-:Y:S01]  /*5c70*/  IMAD.MOV.U32 R33, RZ, RZ, R40 ;  /* 0x000000ffff217224 */ /* 0x000fe200078e0028 */
[----:B------:R-:W-:Y:S02]  /*5c80*/  MOV R32, 0x1 ;  /* 0x0000000100207802 */ /* 0x000fe40000000f00 */
[----:B------:R-:W-:-:S07]  /*5c90*/  MOV R39, R34 ;  /* 0x0000002200277202 */ /* 0x000fce0000000f00 */
[----:B------:R-:W-:Y:S05]  /*5ca0*/  WARPSYNC.COLLECTIVE R30, `(.L_x_89) ;  /* 0x000000001e087348 */ /* 0x000fea0003c00000 */
[----:B------:R0:W1:Y:S02]  /*5cb0*/  SHFL.BFLY P2, R34, R33, R32, R31 ;  /* 0x0c00002021227389 */ /* 0x000064000004001f */
[----:B01----:R-:W-:Y:S01]  /*5cc0*/  ENDCOLLECTIVE ;  /* 0x000000000000791b */ /* 0x003fe20003800000 */
.L_x_89:
[----:B------:R-:W-:Y:S02]  /*5cd0*/  FADD.FTZ R39, R26, R39 ;  /* 0x000000271a277221 */ /* 0x000fe40000010000 */
[----:B------:R-:W0:Y:S02]  /*5ce0*/  @!P0 LDC.64 R26, c[0x0][0x218] ;  /* 0x00008600ff1a8b82 */ /* 0x000e240000000a00 */
[----:B------:R-:W-:Y:S01]  /*5cf0*/  IMAD.MOV.U32 R33, RZ, RZ, R39 ;  /* 0x000000ffff217224 */ /* 0x000fe200078e0027 */
[----:B------:R-:W-:-:S07]  /*5d00*/  MOV R41, R34 ;  /* 0x0000002200297202 */ /* 0x000fce0000000f00 */
[----:B0-----:R-:W-:Y:S05]  /*5d10*/  WARPSYNC.COLLECTIVE R30, `(.L_x_90) ;  /* 0x000000001e087348 */ /* 0x001fea0003c00000 */
[----:B------:R1:W2:Y:S02]  /*5d20*/  SHFL.BFLY P2, R34, R33, R32, R31 ;  /* 0x0c00002021227389 */ /* 0x0002a4000004001f */
[----:B012---:R-:W-:Y:S01]  /*5d30*/  ENDCOLLECTIVE ;  /* 0x000000000000791b */ /* 0x007fe20003800000 */
.L_x_90:
[----:B------:R-:W-:Y:S01]  /*5d40*/  FADD.FTZ R40, R40, R41 ;  /* 0x0000002928287221 */ /* 0x000fe20000010000 */
[----:B------:R-:W-:Y:S01]  /*5d50*/  @!P0 IMAD.WIDE R26, R43, 0x2, R26 ;  /* 0x000000022b1a8825 */ /* 0x000fe200078e021a */
[----:B------:R-:W-:-:S03]  /*5d60*/  MOV R33, R24 ;  /* 0x0000001800217202 */ /* 0x000fc60000000f00 */
[----:B------:R-:W-:Y:S01]  /*5d70*/  IMAD.MOV.U32 R32, RZ, RZ, 0x8 ;  /* 0x00000008ff207424 */ /* 0x000fe200078e00ff */
[----:B------:R-:W-:-:S07]  /*5d80*/  MOV R42, R34 ;  /* 0x00000022002a7202 */ /* 0x000fce0000000f00 */
[----:B------:R-:W-:Y:S05]  /*5d90*/  WARPSYNC.COLLECTIVE R30, `(.L_x_91) ;  /* 0x000000001e087348 */ /* 0x000fea0003c00000 */
[----:B------:R0:W1:Y:S02]  /*5da0*/  SHFL.BFLY P2, R34, R33, R32, R31 ;  /* 0x0c00002021227389 */ /* 0x000064000004001f */
[----:B01----:R-:W-:Y:S01]  /*5db0*/  ENDCOLLECTIVE ;  /* 0x000000000000791b */ /* 0x003fe20003800000 */
.L_x_91:
[----:B------:R-:W-:Y:S01]  /*5dc0*/  FADD.FTZ R39, R39, R42 ;  /* 0x0000002a27277221 */ /* 0x000fe20000010000 */
[----:B------:R-:W-:Y:S01]  /*5dd0*/  IMAD.MOV.U32 R33, RZ, RZ, R21 ;  /* 0x000000ffff217224 */ /* 0x000fe200078e0015 */
[----:B------:R-:W-:-:S07]  /*5de0*/  MOV R25, R34 ;  /* 0x0000002200197202 */ /* 0x000fce0000000f00 */
[----:B------:R-:W-:Y:S05]  /*5df0*/  WARPSYNC.COLLECTIVE R30, `(.L_x_92) ;  /* 0x000000001e087348 */ /* 0x000fea0003c00000 */
[----:B------:R0:W1:Y:S02]  /*5e00*/  SHFL.BFLY P2, R34, R33, R32, R31 ;  /* 0x0c00002021227389 */ /* 0x000064000004001f */
[----:B01----:R-:W-:Y:S01]  /*5e10*/  ENDCOLLECTIVE ;  /* 0x000000000000791b */ /* 0x003fe20003800000 */
.L_x_92:
[----:B------:R-:W-:Y:S02]  /*5e20*/  FADD.FTZ R44, R25, R24 ;  /* 0x00000018192c7221 */ /* 0x000fe40000010000 */
[----:B------:R-:W0:Y:S03]  /*5e30*/  @!P0 LDC.64 R24, c[0x0][0x220] ;  /* 0x00008800ff188b82 */ /* 0x000e260000000a00 */
[----:B------:R-:W-:Y:S01]  /*5e40*/  MOV R33, R44 ;  /* 0x0000002c00217202 */ /* 0x000fe20000000f00 */
[----:B------:R-:W-:Y:S01]  /*5e50*/  IMAD.MOV.U32 R32, RZ, RZ, 0x4 ;  /* 0x00000004ff207424 */ /* 0x000fe200078e00ff */
[----:B------:R-:W-:-:S07]  /*5e60*/  MOV R22, R34 ;  /* 0x0000002200167202 */ /* 0x000fce0000000f00 */
[----:B0-----:R-:W-:Y:S05]  /*5e70*/  WARPSYNC.COLLECTIVE R30, `(.L_x_93) ;  /* 0x000000001e087348 */ /* 0x001fea0003c00000 */
[----:B------:R1:W2:Y:S02]  /*5e80*/  SHFL.BFLY P2, R34, R33, R32, R31 ;  /* 0x0c00002021227389 */ /* 0x0002a4000004001f */
[----:B012---:R-:W-:Y:S01]  /*5e90*/  ENDCOLLECTIVE ;  /* 0x000000000000791b */ /* 0x007fe20003800000 */
.L_x_93:
[----:B------:R-:W-:Y:S01]  /*5ea0*/  FADD.FTZ R22, R22, R21 ;  /* 0x0000001516167221 */ /* 0x000fe20000010000 */
[----:B------:R-:W-:Y:S01]  /*5eb0*/  @!P0 IMAD.WIDE R24, R43, 0x2, R24 ;  /* 0x000000022b188825 */ /* 0x000fe200078e0218 */
[----:B------:R-:W0:Y:S03]  /*5ec0*/  @!P0 LDC.64 R20, c[0x0][0x220] ;  /* 0x00008800ff148b82 */ /* 0x000e260000000a00 */
[----:B------:R-:W-:Y:S02]  /*5ed0*/  MOV R33, R22 ;  /* 0x0000001600217202 */ /* 0x000fe40000000f00 */
[----:B------:R-:W-:-:S07]  /*5ee0*/  MOV R23, R34 ;  /* 0x0000002200177202 */ /* 0x000fce0000000f00 */
[----:B0-----:R-:W-:Y:S05]  /*5ef0*/  WARPSYNC.COLLECTIVE R30, `(.L_x_94) ;  /* 0x000000001e087348 */ /* 0x001fea0003c00000 */
[----:B------:R1:W2:Y:S02]  /*5f00*/  SHFL.BFLY P2, R34, R33, R32, R31 ;  /* 0x0c00002021227389 */ /* 0x0002a4000004001f */
[----:B012---:R-:W-:Y:S01]  /*5f10*/  ENDCOLLECTIVE ;  /* 0x000000000000791b */ /* 0x007fe20003800000 */
.L_x_94:
[----:B------:R-:W-:Y:S01]  /*5f20*/  FADD.FTZ R44, R44, R23 ;  /* 0x000000172c2c7221 */ /* 0x000fe20000010000 */
[----:B------:R-:W-:Y:S01]  /*5f30*/  @!P0 IMAD.WIDE R20, R43, 0x2, R20 ;  /* 0x000000022b148825 */ /* 0x000fe200078e0214 */
[----:B------:R-:W-:-:S03]  /*5f40*/  HFMA2.MMA R32, -RZ, RZ, 0, 1.1920928955078125e-07 ;  /* 0x00000002ff207435 */ /* 0x000fc600000001ff */
[----:B------:R-:W-:Y:S01]  /*5f50*/  MOV R33, R44 ;  /* 0x0000002c00217202 */ /* 0x000fe20000000f00 */
[----:B------:R-:W-:-:S07]  /*5f60*/  IMAD.MOV.U32 R29, RZ, RZ, R34 ;  /* 0x000000ffff1d7224 */ /* 0x000fce00078e0022 */
[----:B------:R-:W-:Y:S05]  /*5f70*/  WARPSYNC.COLLECTIVE R30, `(.L_x_95) ;  /* 0x000000001e087348 */ /* 0x000fea0003c00000 */
[----:B------:R0:W1:Y:S02]  /*5f80*/  SHFL.BFLY P2, R34, R33, R32, R31 ;  /* 0x0c00002021227389 */ /* 0x000064000004001f */
[----:B01----:R-:W-:Y:S01]  /*5f90*/  ENDCOLLECTIVE ;  /* 0x000000000000791b */ /* 0x003fe20003800000 */
.L_x_95:
[----:B------:R-:W-:Y:S02]  /*5fa0*/  FADD.FTZ R28, R22, R29 ;  /* 0x0000001d161c7221 */ /* 0x000fe40000010000 */
[----:B------:R-:W0:Y:S03]  /*5fb0*/  @!P0 LDC.64 R22, c[0x0][0x218] ;  /* 0x00008600ff168b82 */ /* 0x000e260000000a00 */
[----:B------:R-:W-:Y:S01]  /*5fc0*/  MOV R33, R28 ;  /* 0x0000001c00217202 */ /* 0x000fe20000000f00 */
[----:B------:R-:W-:Y:S01]  /*5fd0*/  IMAD.MOV.U32 R45, RZ, RZ, R34 ;  /* 0x000000ffff2d7224 */ /* 0x000fe200078e0022 */
[----:B------:R-:W-:-:S03]  /*5fe0*/  @!P0 F2FP.BF16.F32.PACK_AB R34, RZ, R19 ;  /* 0x00000013ff22823e */ /* 0x000fc600000010ff */
[----:B------:R-:W1:Y:S01]  /*5ff0*/  @!P0 LDC.64 R18, c[0x0][0x218] ;  /* 0x00008600ff128b82 */ /* 0x000e620000000a00 */
[----:B------:R-:W-:Y:S01]  /*6000*/  FADD.FTZ R44, R44, R45 ;  /* 0x0000002d2c2c7221 */ /* 0x000fe20000010000 */
[----:B------:R-:W-:Y:S01]  /*6010*/  PRMT R47, R34, 0x7610, R47 ;  /* 0x00007610222f7816 */ /* 0x000fe2000000002f */
[----:B0-----:R-:W-:-:S07]  /*6020*/  @!P0 IMAD.WIDE R22, R43, 0x2, R22 ;  /* 0x000000022b168825 */ /* 0x001fce00078e0216 */
[----:B-1----:R-:W-:Y:S05]  /*6030*/  WARPSYNC.COLLECTIVE R30, `(.L_x_96) ;  /* 0x000000001e087348 */ /* 0x002fea0003c00000 */
[----:B------:R0:W2:Y:S02]  /*6040*/  SHFL.BFLY P2, R34, R33, R32, R31 ;  /* 0x0c00002021227389 */ /* 0x0000a4000004001f */
[----:B012---:R-:W-:Y:S01]  /*6050*/  ENDCOLLECTIVE ;  /* 0x000000000000791b */ /* 0x007fe20003800000 */
.L_x_96:
[----:B------:R0:W-:Y:S04]  /*6060*/  @!P0 STG.E.U16 desc[UR8][R26.64], R47 ;  /* 0x0000002f1a008986 */ /* 0x0001e8000c101508 */
[----:B------:R1:W-:Y:S01]  /*6070*/  @!P0 STG.E.U16 desc[UR8][R24.64], R46 ;  /* 0x0000002e18008986 */ /* 0x0003e2000c101508 */
[----:B------:R-:W-:Y:S01]  /*6080*/  @!P0 F2FP.BF16.F32.PACK_AB R30, RZ, R40 ;  /* 0x00000028ff1e823e */ /* 0x000fe200000010ff */
[----:B------:R-:W-:Y:S01]  /*6090*/  HFMA2.MMA R32, -RZ, RZ, 0, 5.9604644775390625e-08 ;  /* 0x00000001ff207435 */ /* 0x000fe200000001ff */
[----:B------:R-:W-:Y:S02]  /*60a0*/  MOV R33, R44 ;  /* 0x0000002c00217202 */ /* 0x000fe40000000f00 */
[----:B0-----:R-:W-:Y:S02]  /*60b0*/  @!P0 F2FP.BF16.F32.PACK_AB R27, RZ, R35 ;  /* 0x00000023ff1b823e */ /* 0x001fe400000010ff */
[----:B-1----:R-:W-:Y:S01]  /*60c0*/  PRMT R24, R30, 0x7610, R24 ;  /* 0x000076101e187816 */ /* 0x002fe20000000018 */
[----:B------:R-:W-:Y:S01]  /*60d0*/  IMAD.MOV.U32 R30, RZ, RZ, 0xffff ;  /* 0x0000ffffff1e7424 */ /* 0x000fe200078e00ff */
[----:B------:R-:W-:Y:S01]  /*60e0*/  @!P0 F2FP.BF16.F32.PACK_AB R25, RZ, R36 ;  /* 0x00000024ff19823e */ /* 0x000fe200000010ff */
[----:B------:R-:W-:Y:S01]  /*60f0*/  @!P0 IMAD.WIDE R18, R43, 0x2, R18 ;  /* 0x000000022b128825 */ /* 0x000fe200078e0212 */
[----:B------:R-:W-:-:S03]  /*6100*/  @!P0 F2FP.BF16.F32.PACK_AB R35, RZ, R39 ;  /* 0x00000027ff23823e */ /* 0x000fc600000010ff */
[----:B------:R-:W-:Y:S01]  /*6110*/  IMAD.MOV.U32 R29, RZ, RZ, R34 ;  /* 0x000000ffff1d7224 */ /* 0x000fe200078e0022 */
[----:B------:R0:W-:Y:S03]  /*6120*/  @!P0 STG.E.U16 desc[UR8][R22.64+0x28], R25 ;  /* 0x0000281916008986 */ /* 0x0001e6000c101508 */
[----:B------:R-:W-:-:S07]  /*6130*/  FADD.FTZ R28, R28, R29 ;  /* 0x0000001d1c1c7221 */ /* 0x000fce0000010000 */
[----:B0-----:R-:W-:Y:S05]  /*6140*/  WARPSYNC.COLLECTIVE R30, `(.L_x_97) ;  /* 0x000000001e087348 */ /* 0x001fea0003c00000 */
[----:B------:R1:W2:Y:S02]  /*6150*/  SHFL.BFLY P2, R34, R33, R32, R31 ;  /* 0x0c00002021227389 */ /* 0x0002a4000004001f */
[----:B012---:R-:W-:Y:S01]  /*6160*/  ENDCOLLECTIVE ;  /* 0x000000000000791b */ /* 0x007fe20003800000 */
.L_x_97:
[----:B------:R0:W-:Y:S04]  /*6170*/  @!P0 STG.E.U16 desc[UR8][R20.64+0x28], R27 ;  /* 0x0000281b14008986 */ /* 0x0001e8000c101508 */
[----:B------:R0:W-:Y:S04]  /*6180*/  @!P0 STG.E.U16 desc[UR8][R18.64+0x50], R24 ;  /* 0x0000501812008986 */ /* 0x0001e8000c101508 */
[----:B------:R0:W-:Y:S01]  /*6190*/  @!P0 STG.E.U16 desc[UR8][R16.64+0x50], R35 ;  /* 0x0000502310008986 */ /* 0x0001e2000c101508 */
[----:B------:R-:W-:Y:S02]  /*61a0*/  MOV R33, R28 ;  /* 0x0000001c00217202 */ /* 0x000fe40000000f00 */
[----:B------:R-:W-:-:S07]  /*61b0*/  MOV R37, R34 ;  /* 0x0000002200257202 */ /* 0x000fce0000000f00 */
[----:B0-----:R-:W-:Y:S05]  /*61c0*/  WARPSYNC.COLLECTIVE R30, `(.L_x_98) ;  /* 0x000000001e087348 */ /* 0x001fea0003c00000 */
[----:B------:R1:W2:Y:S02]  /*61d0*/  SHFL.BFLY P2, R34, R33, R32, R31 ;  /* 0x0c00002021227389 */ /* 0x0002a4000004001f */
[----:B012---:R-:W-:Y:S01]  /*61e0*/  ENDCOLLECTIVE ;  /* 0x000000000000791b */ /* 0x007fe20003800000 */
.L_x_98:
[----:B------:R-:W-:Y:S01]  /*61f0*/  FADD.FTZ R37, R44, R37 ;  /* 0x000000252c257221 */ /* 0x000fe20000010000 */
[----:B------:R-:W-:Y:S06]  /*6200*/  BRA `(.L_x_99) ;  /* 0xffffffe000d47947 */ /* 0x000fec000383ffff */
.L_x_100:
[----:B------:R-:W-:-:S00]  /*6210*/  BRA `(.L_x_100) ;  /* 0xfffffffc00fc7947 */ /* 0x000fc0000383ffff */
[----:B------:R-:W-:-:S00]  /*6220*/  NOP ;  /* 0x0000000000007918 */ /* 0x000fc00000000000 */
        /* <DEDUP_REMOVED lines=13> */
.L_x_3466:


//--------------------- .text._ZN13group_norm_v218gn_bwd_cuda_kernelI13__nv_bfloat16Li320ELi1ELi32ELi20ELi1024ELb0ELb1ELi16ELi320ELi320ELi4ELb1ELi2ELb0ELb0ELNS_15WgradSyncMethodE3ENS_16CompileConditionILi900EEEEEvPT_S6_S6_PKS5_S8_S8_S8_PKfflPfPj --------------------------
	.section	.text._ZN13group_norm_v218gn_bwd_cuda_kernelI13__nv_bfloat16Li320ELi1ELi32ELi20ELi1024ELb0ELb1ELi16ELi320ELi320ELi4ELb1ELi2ELb0ELb0ELNS_15WgradSyncMethodE3ENS_16CompileConditionILi900EEEEEvPT_S6_S6_PKS5_S8_S8_S8_PKfflPfPj,"ax",@progbits
	.align	128
        .global         _ZN13group_norm_v218gn_bwd_cuda_kernelI13__nv_bfloat16Li320ELi1ELi32ELi20ELi1024ELb0ELb1ELi16ELi320ELi320ELi4ELb1ELi2ELb0ELb0ELNS_15WgradSyncMethodE3ENS_16CompileConditionILi900EEEEEvPT_S6_S6_PKS5_S8_S8_S8_PKfflPfPj
        .type           _ZN13group_norm_v218gn_bwd_cuda_kernelI13__nv_bfloat16Li320ELi1ELi32ELi20ELi1024ELb0ELb1ELi16ELi320ELi320ELi4ELb1ELi2ELb0ELb0ELNS_15WgradSyncMethodE3ENS_16CompileConditionILi900EEEEEvPT_S6_S6_PKS5_S8_S8_S8_PKfflPfPj,@function
        .size           _ZN13group_norm_v218gn_bwd_cuda_kernelI13__nv_bfloat16Li320ELi1ELi32ELi20ELi1024ELb0ELb1ELi16ELi320ELi320ELi4ELb1ELi2ELb0ELb0ELNS_15WgradSyncMethodE3ENS_16CompileConditionILi900EEEEEvPT_S6_S6_PKS5_S8_S8_S8_PKfflPfPj,(.L_x_3467 - _ZN13group_norm_v218gn_bwd_cuda_kernelI13__nv_bfloat16Li320ELi1ELi32ELi20ELi1024ELb0ELb1ELi16ELi320ELi320ELi4ELb1ELi2ELb0ELb0ELNS_15WgradSyncMethodE3ENS_16CompileConditionILi900EEEEEvPT_S6_S6_PKS5_S8_S8_S8_PKfflPfPj)
        .other          _ZN13group_norm_v218gn_bwd_cuda_kernelI13__nv_bfloat16Li320ELi1ELi32ELi20ELi1024ELb0ELb1ELi16ELi320ELi320ELi4ELb1ELi2ELb0ELb0ELNS_15WgradSyncMethodE3ENS_16CompileConditionILi900EEEEEvPT_S6_S6_PKS5_S8_S8_S8_PKfflPfPj,@"STO_CUDA_ENTRY STV_DEFAULT"
_ZN13group_norm_v218gn_bwd_cuda_kernelI13__nv_bfloat16Li320ELi1ELi32ELi20ELi1024ELb0ELb1ELi16ELi320ELi320ELi4ELb1ELi2ELb0ELb0ELNS_15WgradSyncMethodE3ENS_16CompileConditionILi900EEEEEvPT_S6_S6_PKS5_S8_S8_S8_PKfflPfPj:
.text._ZN13group_norm_v218gn_bwd_cuda_kernelI13__nv_bfloat16Li320ELi1ELi32ELi20ELi1024ELb0ELb1ELi16ELi320ELi320ELi4ELb1ELi2ELb0ELb0ELNS_15WgradSyncMethodE3ENS_16CompileConditionILi900EEEEEvPT_S6_S6_PKS5_S8_S8_S8_PKfflPfPj:
        /* <DEDUP_REMOVED lines=30> */
.L_x_103:
[----:B------:R-:W2:Y:S04]  /*01e0*/  LD.E.STRONG.GPU R6, desc[UR8][R4.64] ;  /* 0x0000000804067980 */ /* 0x000ea8000c10f900 */
[----:B--2---:R-:W-:Y:S01]  /*01f0*/  CCTL.IVALL ;  /* 0x00000000ff00798f */ /* 0x004fe20002000000 */
[----:B------:R-:W-:Y:S05]  /*0200*/  YIELD ;  /* 0x0000000000007946 */ /* 0x000fea0003800000 */
[----:B-----5:R-:W-:-:S04]  /*0210*/  LOP3.LUT R6, R6, R3, RZ, 0x3c, !PT ;  /* 0x0000000306067212 */ /* 0x020fc800078e3cff */
[----:B------:R-:W-:-:S13]  /*0220*/  ISETP.GT.AND P0, PT, R6, -0x1, PT ;  /* 0xffffffff0600780c */ /* 0x000fda0003f04270 */
[----:B------:R-:W-:Y:S05]  /*0230*/  @P0 BRA `(.L_x_103) ;  /* 0xfffffffc00e80947 */ /* 0x000fea000383ffff */
.L_x_102:
[----:B------:R-:W-:Y:S05]  /*0240*/  WARPSYNC.ALL ;  /* 0x0000000000007948 */ /* 0x000fea0003800000 */
[----:B------:R-:W-:Y:S06]  /*0250*/  BAR.SYNC.DEFER_BLOCKING 0x0 ;  /* 0x0000000000007b1d */ /* 0x000fec0000010000 */
[----:B------:R-:W-:Y:S05]  /*0260*/  BRA `(.L_x_104) ;  /* 0x0000002800747947 */ /* 0x000fea0003800000 */
.L_x_101:
[----:B------:R-:W0:Y:S01]  /*0270*/  S2R R4, SR_TID.X ;  /* 0x0000000000047919 */ /* 0x000e220000002100 */
[----:B------:R-:W-:Y:S02]  /*0280*/  MOV R5, 0x400 ;  /* 0x0000040000057802 */ /* 0x000fe40000000f00 */
[----:B------:R-:W-:Y:S02]  /*0290*/  CS2R R54, SRZ ;  /* 0x0000000000367805 */ /* 0x000fe4000001ff00 */
[----:B------:R-:W-:Y:S01]  /*02a0*/  SHF.L.U32 R8, R2, 0x4, RZ ;  /* 0x0000000402087819 */ /* 0x000fe200000006ff */
[----:B------:R-:W1:Y:S01]  /*02b0*/  S2R R9, SR_CgaCtaId ;  /* 0x0000000000097919 */ /* 0x000e620000008800 */
[----:B------:R-:W-:Y:S02]  /*02c0*/  CS2R R52, SRZ ;  /* 0x0000000000347805 */ /* 0x000fe4000001ff00 */
[----:B------:R-:W-:Y:S02]  /*02d0*/  CS2R R50, SRZ ;  /* 0x0000000000327805 */ /* 0x000fe4000001ff00 */
[----:B------:R-:W-:-:S02]  /*02e0*/  LOP3.LUT R8, R8, 0x3f0, RZ, 0xc0, !PT ;  /* 0x000003f008087812 */ /* 0x000fc400078ec0ff */
[----:B------:R-:W-:Y:S01]  /*02f0*/  CS2R R48, SRZ ;  /* 0x0000000000307805 */ /* 0x000fe2000001ff00 */
[----:B------:R-:W-:Y:S01]  /*0300*/  UMOV UR4, URZ ;  /* 0x0000003f00047c82 */ /* 0x000fe20008000000 */
[----:B0-----:R-:W-:Y:S01]  /*0310*/  IMAD.WIDE.U32 R6, R4, -0x33333333, RZ ;  /* 0xcccccccd04067825 */ /* 0x001fe200078e00ff */
[----:B------:R-:W-:-:S03]  /*0320*/  SHF.R.S32.HI R11, RZ, 0x1f, R4 ;  /* 0x0000001fff0b7819 */ /* 0x000fc60000011404 */
[----:B------:R-:W-:Y:S01]  /*0330*/  VIADD R6, R5, 0x2800 ;  /* 0x0000280005067836 */ /* 0x000fe20000000000 */
[----:B------:R-:W-:Y:S02]  /*0340*/  SHF.R.U32.HI R17, RZ, 0x6, R7 ;  /* 0x00000006ff117819 */ /* 0x000fe40000011607 */
[----:B------:R-:W-:Y:S02]  /*0350*/  LEA.HI R10, R11, R4, RZ, 0x2 ;  /* 0x000000040b0a7211 */ /* 0x000fe400078f10ff */
[----:B-1----:R-:W-:Y:S01]  /*0360*/  LEA R6, R9, R6, 0x18 ;  /* 0x0000000609067211 */ /* 0x002fe200078ec0ff */
[----:B------:R-:W-:Y:S01]  /*0370*/  IMAD R7, R17, -0x50, R4 ;  /* 0xffffffb011077824 */ /* 0x000fe200078e0204 */
[----:B------:R-:W-:Y:S02]  /*0380*/  SHF.R.S32.HI R5, RZ, 0x2, R10 ;  /* 0x00000002ff057819 */ /* 0x000fe4000001140a */
[----:B------:R-:W-:Y:S01]  /*0390*/  IADD3 R13, R8, R17, RZ ;  /* 0x00000011080d7210 */ /* 0x000fe20007ffe0ff */
[----:B------:R-:W-:Y:S01]  /*03a0*/  IMAD R9, R7, 0x28, R6 ;  /* 0x0000002807097824 */ /* 0x000fe200078e0206 */
[C---:B------:R-:W-:Y:S01]  /*03b0*/  IADD3 R16, R5.reuse, 0xf0, RZ ;  /* 0x000000f005107810 */ /* 0x040fe20007ffe0ff */
[----:B------:R-:W-:Y:S01]  /*03c0*/  VIADD R12, R5, 0x50 ;  /* 0x00000050050c7836 */ /* 0x000fe20000000000 */
[----:B------:R-:W-:Y:S01]  /*03d0*/  LEA.HI R11, R11, R4, RZ, 0x4 ;  /* 0x000000040b0b7211 */ /* 0x000fe200078f20ff */
[----:B------:R-:W-:Y:S01]  /*03e0*/  VIADD R14, R5, 0xa0 ;  /* 0x000000a0050e7836 */ /* 0x000fe20000000000 */
[----:B------:R-:W-:Y:S01]  /*03f0*/  SHF.R.S32.HI R19, RZ, 0x1f, R16 ;  /* 0x0000001fff137819 */ /* 0x000fe20000011410 */
[----:B------:R-:W-:Y:S01]  /*0400*/  IMAD R8, R17, 0x8, R9 ;  /* 0x0000000811087824 */ /* 0x000fe200078e0209 */
[----:B------:R-:W-:Y:S01]  /*0410*/  SHF.R.S32.HI R15, RZ, 0x1f, R12 ;  /* 0x0000001fff0f7819 */ /* 0x000fe2000001140c */
[----:B------:R-:W-:Y:S01]  /*0420*/  IMAD R13, R13, 0x280, RZ ;  /* 0x000002800d0d7824 */ /* 0x000fe200078e02ff */
[----:B------:R-:W-:-:S02]  /*0430*/  SHF.R.S32.HI R17, RZ, 0x1f, R14 ;  /* 0x0000001fff117819 */ /* 0x000fc4000001140e */
[----:B------:R-:W-:Y:S02]  /*0440*/  LOP3.LUT R9, R10, 0xfffffffc, RZ, 0xc0, !PT ;  /* 0xfffffffc0a097812 */ /* 0x000fe400078ec0ff */
[----:B------:R-:W-:Y:S02]  /*0450*/  LEA.HI R15, R15, R12, RZ, 0x2 ;  /* 0x0000000c0f0f7211 */ /* 0x000fe400078f10ff */
[----:B------:R-:W-:Y:S02]  /*0460*/  LEA.HI R17, R17, R14, RZ, 0x2 ;  /* 0x0000000e11117211 */ /* 0x000fe400078f10ff */
[----:B------:R-:W-:Y:S02]  /*0470*/  LEA.HI R19, R19, R16, RZ, 0x2 ;  /* 0x0000001013137211 */ /* 0x000fe400078f10ff */
[----:B------:R-:W-:Y:S02]  /*0480*/  SHF.R.U32.HI R11, RZ, 0x4, R11 ;  /* 0x00000004ff0b7819 */ /* 0x000fe4000001160b */
[----:B------:R-:W-:-:S02]  /*0490*/  IADD3 R12, -R9, R4, RZ ;  /* 0x00000004090c7210 */ /* 0x000fc40007ffe1ff */
[----:B------:R-:W-:Y:S02]  /*04a0*/  SHF.R.U32.HI R15, RZ, 0x2, R15 ;  /* 0x00000002ff0f7819 */ /* 0x000fe4000001160f */
[----:B------:R-:W-:Y:S02]  /*04b0*/  SHF.R.U32.HI R17, RZ, 0x2, R17 ;  /* 0x00000002ff117819 */ /* 0x000fe40000011611 */
[----:B------:R-:W-:Y:S02]  /*04c0*/  SHF.R.U32.HI R19, RZ, 0x2, R19 ;  /* 0x00000002ff137819 */ /* 0x000fe40000011613 */
[C---:B------:R-:W-:Y:S02]  /*04d0*/  LOP3.LUT R9, R12.reuse, 0x3, R11, 0x78, !PT ;  /* 0x000000030c097812 */ /* 0x040fe400078e780b */
[C---:B------:R-:W-:Y:S02]  /*04e0*/  LOP3.LUT R10, R12.reuse, 0x3, R15, 0x78, !PT ;  /* 0x000000030c0a7812 */ /* 0x040fe400078e780f */
[----:B------:R-:W-:-:S02]  /*04f0*/  LOP3.LUT R11, R12, 0x3, R17, 0x78, !PT ;  /* 0x000000030c0b7812 */ /* 0x000fc400078e7811 */
[----:B------:R-:W-:-:S07]  /*0500*/  LOP3.LUT R12, R12, 0x3, R19, 0x78, !PT ;  /* 0x000000030c0c7812 */ /* 0x000fce00078e7813 */
.L_x_120:
[C---:B------:R-:W-:Y:S01]  /*0510*/  LOP3.LUT R82, R3.reuse, 0x1, RZ, 0xc0, !PT ;  /* 0x0000000103527812 */ /* 0x040fe200078ec0ff */
[----:B-1----:R-:W0:Y:S01]  /*0520*/  LDC.64 R18, c[0x0][0x238] ;  /* 0x00008e00ff127b82 */ /* 0x002e220000000a00 */
[--C-:B------:R-:W-:Y:S01]  /*0530*/  SHF.R.U32.HI R20, RZ, 0x1, R78.reuse ;  /* 0x00000001ff147819 */ /* 0x100fe2000001164e */
[----:B------:R-:W-:Y:S01]  /*0540*/  ULDC.64 UR12, c[0x0][0x248] ;  /* 0x00009200000c7ab9 */ /* 0x000fe20000000a00 */
[----:B------:R-:W-:Y:S01]  /*0550*/  SHF.R.U64 R21, R3, 0x1, R78 ;  /* 0x0000000103157819 */ /* 0x000fe2000000124e */
[----:B------:R-:W-:Y:S01]  /*0560*/  IMAD R82, R82, 0x140, RZ ;  /* 0x0000014052527824 */ /* 0x000fe200078e02ff */
[----:B------:R-:W-:Y:S01]  /*0570*/  ULDC.64 UR14, c[0x0][0x228] ;  /* 0x00008a00000e7ab9 */ /* 0x000fe20000000a00 */
[----:B------:R-:W-:Y:S02]  /*0580*/  ULDC UR5, c[0x0][0x250] ;  /* 0x0000940000057ab9 */ /* 0x000fe40000000800 */
[----:B------:R-:W-:-:S04]  /*0590*/  IMAD R44, R7, 0x4, R82 ;  /* 0x00000004072c7824 */ /* 0x000fc800078e0252 */
[----:B------:R-:W-:Y:S01]  /*05a0*/  IMAD.WIDE.U32 R14, R44, -0x33333333, RZ ;  /* 0xcccccccd2c0e7825 */ /* 0x000fe200078e00ff */
[----:B------:R-:W-:-:S04]  /*05b0*/  SHF.R.S32.HI R45, RZ, 0x1f, R44 ;  /* 0x0000001fff2d7819 */ /* 0x000fc8000001142c */
[----:B------:R-:W-:Y:S01]  /*05c0*/  SHF.R.U32.HI R14, RZ, 0x4, R15 ;  /* 0x00000004ff0e7819 */ /* 0x000fe2000001160f */
[----:B------:R-:W-:Y:S02]  /*05d0*/  IMAD R15, R20, 0xa0000, RZ ;  /* 0x000a0000140f7824 */ /* 0x000fe400078e02ff */
[C---:B------:R-:W-:Y:S01]  /*05e0*/  IMAD.WIDE.U32 R22, R21.reuse, 0xa0000, R44 ;  /* 0x000a000015167825 */ /* 0x040fe200078e002c */
[----:B------:R-:W-:-:S04]  /*05f0*/  LEA R17, P0, R21, R14, 0x5 ;  /* 0x0000000e15117211 */ /* 0x000fc800078028ff */
        /* <DEDUP_REMOVED lines=16> */
[----:B------:R-:W4:Y:S01]  /*0700*/  LDG.E.64.CONSTANT R42, desc[UR8][R42.64] ;  /* 0x000000082a2a7981 */ /* 0x000f22000c1e9b00 */
[----:B------:R-:W-:-:S03]  /*0710*/  VIADD R17, R13, 0xa00 ;  /* 0x00000a000d117836 */ /* 0x000fc60000000000 */
[----:B------:R-:W5:Y:S02]  /*0720*/  LDG.E.64.CONSTANT R40, desc[UR8][R40.64] ;  /* 0x0000000828287981 */ /* 0x000f64000c1e9b00 */
[----:B------:R-:W-:-:S04]  /*0730*/  IADD3 R18, P0, R17, R22, RZ ;  /* 0x0000001611127210 */ /* 0x000fc80007f1e0ff */
[----:B------:R-:W-:Y:S01]  /*0740*/  IADD3.X R19, RZ, R23, RZ, P0, !PT ;  /* 0x00000017ff137210 */ /* 0x000fe200007fe4ff */
[----:B------:R-:W-:-:S03]  /*0750*/  IMAD.SHL.U32 R17, R18, 0x2, RZ ;  /* 0x0000000212117824 */ /* 0x000fc600078e00ff */
[----:B------:R-:W-:Y:S02]  /*0760*/  SHF.L.U64.HI R18, R18, 0x1, R19 ;  /* 0x0000000112127819 */ /* 0x000fe40000010213 */
[C---:B------:R-:W-:Y:S02]  /*0770*/  IADD3 R38, P0, R17.reuse, UR12, RZ ;  /* 0x0000000c11267c10 */ /* 0x040fe4000ff1e0ff */
[----:B------:R-:W-:Y:S02]  /*0780*/  IADD3 R36, P1, R17, UR14, RZ ;  /* 0x0000000e11247c10 */ /* 0x000fe4000ff3e0ff */
[C---:B------:R-:W-:Y:S02]  /*0790*/  IADD3.X R39, R18.reuse, UR13, RZ, P0, !PT ;  /* 0x0000000d12277c10 */ /* 0x040fe400087fe4ff */
[----:B------:R-:W-:Y:S02]  /*07a0*/  IADD3.X R37, R18, UR15, RZ, P1, !PT ;  /* 0x0000000f12257c10 */ /* 0x000fe40008ffe4ff */
[----:B------:R-:W-:-:S02]  /*07b0*/  IADD3 R19, R13, 0x1400, RZ ;  /* 0x000014000d137810 */ /* 0x000fc40007ffe0ff */
[----:B------:R-:W5:Y:S02]  /*07c0*/  LDG.E.64.CONSTANT R38, desc[UR8][R38.64] ;  /* 0x0000000826267981 */ /* 0x000f64000c1e9b00 */
[----:B------:R-:W-:Y:S02]  /*07d0*/  IADD3 R20, P0, R19, R22, RZ ;  /* 0x0000001613147210 */ /* 0x000fe40007f1e0ff */
[----:B------:R-:W5:Y:S02]  /*07e0*/  LDG.E.64.CONSTANT R36, desc[UR8][R36.64] ;  /* 0x0000000824247981 */ /* 0x000f64000c1e9b00 */
[----:B------:R-:W-:Y:S01]  /*07f0*/  SHF.L.U32 R19, R20, 0x1, RZ ;  /* 0x0000000114137819 */ /* 0x000fe200000006ff */
[----:B------:R-:W-:-:S03]  /*0800*/  IMAD.X R21, RZ, RZ, R23, P0 ;  /* 0x000000ffff157224 */ /* 0x000fc600000e0617 */
[C---:B------:R-:W-:Y:S02]  /*0810*/  IADD3 R34, P0, R19.reuse, UR12, RZ ;  /* 0x0000000c13227c10 */ /* 0x040fe4000ff1e0ff */
[----:B------:R-:W-:Y:S02]  /*0820*/  SHF.L.U64.HI R20, R20, 0x1, R21 ;  /* 0x0000000114147819 */ /* 0x000fe40000010215 */
[----:B------:R-:W-:Y:S02]  /*0830*/  IADD3 R32, P1, R19, UR14, RZ ;  /* 0x0000000e13207c10 */ /* 0x000fe4000ff3e0ff */
[C---:B------:R-:W-:Y:S02]  /*0840*/  IADD3.X R35, R20.reuse, UR13, RZ, P0, !PT ;  /* 0x0000000d14237c10 */ /* 0x040fe400087fe4ff */
[----:B------:R-:W-:-:S04]  /*0850*/  IADD3.X R33, R20, UR15, RZ, P1, !PT ;  /* 0x0000000f14217c10 */ /* 0x000fc80008ffe4ff */
[----:B------:R-:W5:Y:S04]  /*0860*/  LDG.E.64.CONSTANT R34, desc[UR8][R34.64] ;  /* 0x0000000822227981 */ /* 0x000f68000c1e9b00 */
[----:B------:R-:W5:Y:S01]  /*0870*/  LDG.E.64.CONSTANT R32, desc[UR8][R32.64] ;  /* 0x0000000820207981 */ /* 0x000f62000c1e9b00 */
[----:B------:R-:W-:-:S05]  /*0880*/  VIADD R21, R13, 0x1e00 ;  /* 0x00001e000d157836 */ /* 0x000fca0000000000 */
[----:B------:R-:W-:-:S04]  /*0890*/  IADD3 R22, P0, R21, R22, RZ ;  /* 0x0000001615167210 */ /* 0x000fc80007f1e0ff */
[----:B------:R-:W-:Y:S01]  /*08a0*/  IADD3.X R23, RZ, R23, RZ, P0, !PT ;  /* 0x00000017ff177210 */ /* 0x000fe200007fe4ff */
[----:B------:R-:W-:-:S03]  /*08b0*/  IMAD.SHL.U32 R21, R22, 0x2, RZ ;  /* 0x0000000216157824 */ /* 0x000fc600078e00ff */
[----:B------:R-:W-:Y:S02]  /*08c0*/  SHF.L.U64.HI R22, R22, 0x1, R23 ;  /* 0x0000000116167819 */ /* 0x000fe40000010217 */
[C---:B------:R-:W-:Y:S02]  /*08d0*/  IADD3 R30, P0, R21.reuse, UR12, RZ ;  /* 0x0000000c151e7c10 */ /* 0x040fe4000ff1e0ff */
[----:B------:R-:W-:Y:S02]  /*08e0*/  IADD3 R28, P1, R21, UR14, RZ ;  /* 0x0000000e151c7c10 */ /* 0x000fe4000ff3e0ff */
[C---:B------:R-:W-:Y:S02]  /*08f0*/  IADD3.X R31, R22.reuse, UR13, RZ, P0, !PT ;  /* 0x0000000d161f7c10 */ /* 0x040fe400087fe4ff */
[----:B------:R-:W-:-:S04]  /*0900*/  IADD3.X R29, R22, UR15, RZ, P1, !PT ;  /* 0x0000000f161d7c10 */ /* 0x000fc80008ffe4ff */
[----:B------:R-:W5:Y:S04]  /*0910*/  LDG.E.64.CONSTANT R30, desc[UR8][R30.64] ;  /* 0x000000081e1e7981 */ /* 0x000f68000c1e9b00 */
[----:B------:R-:W5:Y:S01]  /*0920*/  LDG.E.64.CONSTANT R28, desc[UR8][R28.64] ;  /* 0x000000081c1c7981 */ /* 0x000f62000c1e9b00 */
[----:B------:R-:W-:Y:S01]  /*0930*/  ISETP.GT.U32.AND P1, PT, R4, 0x3f, PT ;  /* 0x0000003f0400780c */ /* 0x000fe20003f24070 */
[----:B--2---:R-:W-:-:S06]  /*0940*/  FADD.FTZ R23, R47, UR5 ;  /* 0x000000052f177e21 */ /* 0x004fcc0008010000 */
[----:B------:R-:W0:Y:S01]  /*0950*/  MUFU.RSQ R23, R23 ;  /* 0x0000001700177308 */ /* 0x000e220000001400 */
[----:B---3--:R-:W-:Y:S02]  /*0960*/  PRMT R81, R44, 0x7632, R81 ;  /* 0x000076322c517816 */ /* 0x008fe40000000051 */
[C---:B----4-:R-:W-:Y:S01]  /*0970*/  PRMT R24, R42.reuse, 0x7632, R24 ;  /* 0x000076322a187816 */ /* 0x050fe20000000018 */
[----:B------:R-:W-:Y:S01]  /*0980*/  IMAD.U32 R25, R42, 0x10000, RZ ;  /* 0x000100002a197824 */ /* 0x000fe200078e00ff */
[----:B------:R-:W-:Y:S02]  /*0990*/  SHF.L.U32 R76, R44, 0x10, RZ ;  /* 0x000000102c4c7819 */ /* 0x000fe400000006ff */
[----:B-----5:R-:W-:Y:S01]  /*09a0*/  SHF.L.U32 R77, R40, 0x10, RZ ;  /* 0x00000010284d7819 */ /* 0x020fe200000006ff */
[----:B------:R-:W-:Y:S01]  /*09b0*/  IMAD.U32 R27, R24, 0x10000, RZ ;  /* 0x00010000181b7824 */ /* 0x000fe200078e00ff */
[----:B------:R-:W-:Y:S01]  /*09c0*/  PRMT R74, R40, 0x7632, R74 ;  /* 0x00007632284a7816 */ /* 0x000fe2000000004a */
[C---:B------:R-:W-:Y:S01]  /*09d0*/  FADD.FTZ R24, -R46.reuse, R25 ;  /* 0x000000192e187221 */ /* 0x040fe20000010100 */
[----:B------:R-:W-:Y:S01]  /*09e0*/  SHF.L.U32 R81, R81, 0x10, RZ ;  /* 0x0000001051517819 */ /* 0x000fe200000006ff */
[----:B------:R-:W-:Y:S01]  /*09f0*/  FMUL.FTZ R26, R77, R76 ;  /* 0x0000004c4d1a7220 */ /* 0x000fe20000410000 */
[----:B------:R-:W-:Y:S01]  /*0a00*/  FADD.FTZ R56, -R46, R27 ;  /* 0x0000001b2e387221 */ /* 0x000fe20000010100 */
[----:B------:R-:W-:-:S02]  /*0a10*/  IMAD.U32 R74, R74, 0x10000, RZ ;  /* 0x000100004a4a7824 */ /* 0x000fc400078e00ff */
[C---:B0-----:R-:W-:Y:S01]  /*0a20*/  FMUL.FTZ R79, R23.reuse, R24 ;  /* 0x00000018174f7220 */ /* 0x041fe20000410000 */
[----:B------:R-:W-:Y:S01]  /*0a30*/  FMUL.FTZ R65, R23, R56 ;  /* 0x0000003817417220 */ /* 0x000fe20000410000 */
[----:B------:R-:W-:Y:S02]  /*0a40*/  FMUL.FTZ R24, R74, R81 ;  /* 0x000000514a187220 */ /* 0x000fe40000410000 */
[----:B------:R-:W-:Y:S01]  /*0a50*/  FFMA.FTZ R26, R79, R26, RZ ;  /* 0x0000001a4f1a7223 */ /* 0x000fe200000100ff */
[----:B------:R-:W-:-:S03]  /*0a60*/  SHF.L.U32 R27, R43, 0x10, RZ ;  /* 0x000000102b1b7819 */ /* 0x000fc600000006ff */
[--C-:B------:R-:W-:Y:S01]  /*0a70*/  FFMA.FTZ R56, R65, R24, R26.reuse ;  /* 0x0000001841387223 */ /* 0x100fe2000001001a */
[----:B------:R-:W-:Y:S01]  /*0a80*/  PRMT R26, R43, 0x7632, R26 ;  /* 0x000076322b1a7816 */ /* 0x000fe2000000001a */
[----:B------:R-:W-:Y:S01]  /*0a90*/  FADD.FTZ R58, -R46, R27 ;  /* 0x0000001b2e3a7221 */ /* 0x000fe20000010100 */
[C---:B------:R-:W-:Y:S01]  /*0aa0*/  PRMT R57, R45.reuse, 0x7632, R57 ;  /* 0x000076322d397816 */ /* 0x040fe20000000039 */
[----:B------:R-:W-:Y:S01]  /*0ab0*/  IMAD.U32 R25, R45, 0x10000, RZ ;  /* 0x000100002d197824 */ /* 0x000fe200078e00ff */
[C---:B------:R-:W-:Y:S02]  /*0ac0*/  SHF.L.U32 R24, R41.reuse, 0x10, RZ ;  /* 0x0000001029187819 */ /* 0x040fe400000006ff */
[----:B------:R-:W-:Y:S02]  /*0ad0*/  PRMT R80, R41, 0x7632, R80 ;  /* 0x0000763229507816 */ /* 0x000fe40000000050 */
[----:B------:R-:W-:Y:S01]  /*0ae0*/  SHF.L.U32 R27, R26, 0x10, RZ ;  /* 0x000000101a1b7819 */ /* 0x000fe200000006ff */
[----:B------:R-:W-:Y:S01]  /*0af0*/  FMUL.FTZ R75, R23, R58 ;  /* 0x0000003a174b7220 */ /* 0x000fe20000410000 */
[----:B------:R-:W-:-:S02]  /*0b00*/  IMAD.U32 R57, R57, 0x10000, RZ ;  /* 0x0001000039397824 */ /* 0x000fc400078e00ff */
[----:B------:R-:W-:Y:S01]  /*0b10*/  FMUL.FTZ R26, R24, R25 ;  /* 0x00000019181a7220 */ /* 0x000fe20000410000 */
[----:B------:R-:W-:Y:S02]  /*0b20*/  IMAD.U32 R80, R80, 0x10000, RZ ;  /* 0x0001000050507824 */ /* 0x000fe400078e00ff */
[----:B------:R-:W-:Y:S01]  /*0b30*/  FADD.FTZ R58, -R46, R27 ;  /* 0x0000001b2e3a7221 */ /* 0x000fe20000010100 */
[----:B------:R-:W-:Y:S01]  /*0b40*/  SHF.L.U32 R59, R38, 0x10, RZ ;  /* 0x00000010263b7819 */ /* 0x000fe200000006ff */
[----:B------:R-:W-:Y:S01]  /*0b50*/  FFMA.FTZ R56, R75, R26, R56 ;  /* 0x0000001a4b387223 */ /* 0x000fe20000010038 */
[----:B------:R-:W-:Y:S01]  /*0b60*/  FMUL.FTZ R47, R80, R57 ;  /* 0x00000039502f7220 */ /* 0x000fe20000410000 */
[----:B------:R-:W-:Y:S01]  /*0b70*/  FMUL.FTZ R73, R23, R58 ;  /* 0x0000003a17497220 */ /* 0x000fe20000410000 */
[----:B------:R-:W-:Y:S01]  /*0b80*/  PRMT R26, R38, 0x7632, R26 ;  /* 0x00007632261a7816 */ /* 0x000fe2000000001a */
[----:B------:R-:W-:Y:S02]  /*0b90*/  IMAD.U32 R27, R36, 0x10000, RZ ;  /* 0x00010000241b7824 */ /* 0x000fe400078e00ff */
[----:B------:R-:W-:Y:S01]  /*0ba0*/  FFMA.FTZ R47, R73, R47, R56 ;  /* 0x0000002f492f7223 */ /* 0x000fe20000010038 */
[----:B------:R-:W-:Y:S01]  /*0bb0*/  FADD.FTZ R56, -R46, R59 ;  /* 0x0000003b2e387221 */ /* 0x000fe20000010100 */
[----:B------:R-:W-:-:S02]  /*0bc0*/  PRMT R64, R36, 0x7632, R64 ;  /* 0x0000763224407816 */ /* 0x000fc40000000040 */
[----:B------:R-:W-:Y:S01]  /*0bd0*/  SHF.L.U32 R59, R26, 0x10, RZ ;  /* 0x000000101a3b7819 */ /* 0x000fe200000006ff */
[----:B------:R-:W-:Y:S01]  /*0be0*/  FMUL.FTZ R58, R76, R27 ;  /* 0x0000001b4c3a7220 */ /* 0x000fe20000410000 */
[----:B------:R-:W-:Y:S01]  /*0bf0*/  FMUL.FTZ R26, R23, R56 ;  /* 0x00000038171a7220 */ /* 0x000fe20000410000 */
[----:B------:R-:W-:Y:S01]  /*0c00*/  IMAD.U32 R64, R64, 0x10000, RZ ;  /* 0x0001000040407824 */ /* 0x000fe200078e00ff */
[C---:B------:R-:W-:Y:S01]  /*0c10*/  SHF.L.U32 R61, R39.reuse, 0x10, RZ ;  /* 0x00000010273d7819 */ /* 0x040fe200000006ff */
[----:B------:R-:W-:Y:S01]  /*0c20*/  FADD.FTZ R56, -R46, R59 ;  /* 0x0000003b2e387221 */ /* 0x000fe20000010100 */
[--C-:B------:R-:W-:Y:S01]  /*0c30*/  FFMA.FTZ R58, R26, R58, R47.reuse ;  /* 0x0000003a1a3a7223 */ /* 0x100fe2000001002f */
[----:B------:R-:W-:Y:S01]  /*0c40*/  PRMT R47, R39, 0x7632, R47 ;  /* 0x00007632272f7816 */ /* 0x000fe2000000002f */
[----:B------:R-:W-:Y:S01]  /*0c50*/  FMUL.FTZ R59, R81, R64 ;  /* 0x00000040513b7220 */ /* 0x000fe20000410000 */
[----:B------:R-:W-:Y:S01]  /*0c60*/  FMUL.FTZ R83, R23, R56 ;  /* 0x0000003817537220 */ /* 0x000fe20000410000 */
[----:B------:R-:W-:-:S02]  /*0c70*/  IMAD.U32 R66, R37, 0x10000, RZ ;  /* 0x0001000025427824 */ /* 0x000fc400078e00ff */
[C---:B------:R-:W-:Y:S01]  /*0c80*/  FADD.FTZ R60, -R46.reuse, R61 ;  /* 0x0000003d2e3c7221 */ /* 0x040fe20000010100 */
[----:B------:R-:W-:Y:S01]  /*0c90*/  SHF.L.U32 R61, R47, 0x10, RZ ;  /* 0x000000102f3d7819 */ /* 0x000fe200000006ff */
[----:B------:R-:W-:Y:S01]  /*0ca0*/  FFMA.FTZ R58, R83, R59, R58 ;  /* 0x0000003b533a7223 */ /* 0x000fe2000001003a */
[----:B------:R-:W-:Y:S01]  /*0cb0*/  PRMT R56, R37, 0x7632, R56 ;  /* 0x0000763225387816 */ /* 0x000fe20000000038 */
[----:B------:R-:W-:Y:S01]  /*0cc0*/  FMUL.FTZ R59, R25, R66 ;  /* 0x00000042193b7220 */ /* 0x000fe20000410000 */
[----:B------:R-:W-:Y:S01]  /*0cd0*/  FMUL.FTZ R47, R23, R60 ;  /* 0x0000003c172f7220 */ /* 0x000fe20000410000 */
[----:B------:R-:W-:Y:S01]  /*0ce0*/  FADD.FTZ R62, -R46, R61 ;  /* 0x0000003d2e3e7221 */ /* 0x000fe20000010100 */
[----:B------:R-:W-:Y:S01]  /*0cf0*/  SHF.L.U32 R61, R34, 0x10, RZ ;  /* 0x00000010223d7819 */ /* 0x000fe200000006ff */
[----:B------:R-:W-:Y:S02]  /*0d00*/  IMAD.U32 R56, R56, 0x10000, RZ ;  /* 0x0001000038387824 */ /* 0x000fe400078e00ff */
[--C-:B------:R-:W-:Y:S01]  /*0d10*/  FFMA.FTZ R60, R47, R59, R58.reuse ;  /* 0x0000003b2f3c7223 */ /* 0x100fe2000001003a */
[----:B------:R-:W-:Y:S01]  /*0d20*/  PRMT R58, R34, 0x7632, R58 ;  /* 0x00007632223a7816 */ /* 0x000fe2000000003a */
[----:B------:R-:W-:Y:S01]  /*0d30*/  FMUL.FTZ R63, R23, R62 ;  /* 0x0000003e173f7220 */ /* 0x000fe20000410000 */
[----:B------:R-:W-:Y:S01]  /*0d40*/  FADD.FTZ R68, -R46, R61 ;  /* 0x0000003d2e447221 */ /* 0x000fe20000010100 */
[----:B------:R-:W-:Y:S01]  /*0d50*/  FMUL.FTZ R59, R57, R56 ;  /* 0x00000038393b7220 */ /* 0x000fe20000410000 */
[C---:B------:R-:W-:Y:S01]  /*0d60*/  IMAD.U32 R67, R32.reuse, 0x10000, RZ ;  /* 0x0001000020437824 */ /* 0x040fe200078e00ff */
[----:B------:R-:W-:-:S02]  /*0d70*/  PRMT R62, R32, 0x7632, R62 ;  /* 0x00007632203e7816 */ /* 0x000fc4000000003e */
[----:B------:R-:W-:Y:S01]  /*0d80*/  SHF.L.U32 R61, R58, 0x10, RZ ;  /* 0x000000103a3d7819 */ /* 0x000fe200000006ff */
[----:B------:R-:W-:Y:S01]  /*0d90*/  FFMA.FTZ R59, R63, R59, R60 ;  /* 0x0000003b3f3b7223 */ /* 0x000fe2000001003c */
[----:B------:R-:W-:Y:S01]  /*0da0*/  FMUL.FTZ R58, R76, R67 ;  /* 0x000000434c3a7220 */ /* 0x000fe20000410000 */
[----:B------:R-:W-:Y:S01]  /*0db0*/  FMUL.FTZ R68, R23, R68 ;  /* 0x0000004417447220 */ /* 0x000fe20000410000 */
[----:B------:R-:W-:Y:S02]  /*0dc0*/  IMAD.U32 R62, R62, 0x10000, RZ ;  /* 0x000100003e3e7824 */ /* 0x000fe400078e00ff */
[----:B------:R-:W-:Y:S01]  /*0dd0*/  FADD.FTZ R60, -R46, R61 ;  /* 0x0000003d2e3c7221 */ /* 0x000fe20000010100 */
[----:B------:R-:W-:Y:S01]  /*0de0*/  FFMA.FTZ R58, R68, R58, R59 ;  /* 0x0000003a443a7223 */ /* 0x000fe2000001003b */
[----:B------:R-:W-:Y:S02]  /*0df0*/  FMUL.FTZ R59, R81, R62 ;  /* 0x0000003e513b7220 */ /* 0x000fe40000410000 */
[----:B------:R-:W-:Y:S01]  /*0e00*/  FMUL.FTZ R61, R23, R60 ;  /* 0x0000003c173d7220 */ /* 0x000fe20000410000 */
[----:B------:R-:W-:Y:S01]  /*0e10*/  SHF.L.U32 R85, R35, 0x10, RZ ;  /* 0x0000001023557819 */ /* 0x000fe200000006ff */
[----:B------:R-:W-:-:S02]  /*0e20*/  IMAD.U32 R69, R33, 0x10000, RZ ;  /* 0x0001000021457824 */ /* 0x000fc400078e00ff */
[--C-:B------:R-:W-:Y:S01]  /*0e30*/  FFMA.FTZ R71, R61, R59, R58.reuse ;  /* 0x0000003b3d477223 */ /* 0x100fe2000001003a */
[----:B------:R-:W-:Y:S01]  /*0e40*/  PRMT R58, R35, 0x7632, R58 ;  /* 0x00007632233a7816 */ /* 0x000fe2000000003a */
[----:B------:R-:W-:Y:S01]  /*0e50*/  FADD.FTZ R70, -R46, R85 ;  /* 0x000000552e467221 */ /* 0x000fe20000010100 */
[----:B------:R-:W-:Y:S02]  /*0e60*/  FFMA.FTZ R59, R77, R76, RZ ;  /* 0x0000004c4d3b7223 */ /* 0x000fe400000100ff */
[----:B------:R-:W-:Y:S01]  /*0e70*/  SHF.L.U32 R85, R58, 0x10, RZ ;  /* 0x000000103a557819 */ /* 0x000fe200000006ff */
[----:B------:R-:W-:Y:S01]  /*0e80*/  FMUL.FTZ R58, R25, R69 ;  /* 0x00000045193a7220 */ /* 0x000fe20000410000 */
[----:B------:R-:W-:Y:S01]  /*0e90*/  FMUL.FTZ R70, R23, R70 ;  /* 0x0000004617467220 */ /* 0x000fe20000410000 */
[----:B------:R-:W-:-:S03]  /*0ea0*/  FFMA.FTZ R59, R74, R81, R59 ;  /* 0x000000514a3b7223 */ /* 0x000fc6000001003b */
[----:B------:R-:W-:Y:S01]  /*0eb0*/  FFMA.FTZ R58, R70, R58, R71 ;  /* 0x0000003a463a7223 */ /* 0x000fe20000010047 */
[----:B------:R-:W-:-:S04]  /*0ec0*/  FFMA.FTZ R71, R24, R25, R59 ;  /* 0x0000001918477223 */ /* 0x000fc8000001003b */
[----:B------:R-:W-:Y:S01]  /*0ed0*/  FFMA.FTZ R71, R80, R57, R71 ;  /* 0x0000003950477223 */ /* 0x000fe20000010047 */
[----:B------:R-:W-:-:S03]  /*0ee0*/  PRMT R60, R33, 0x7632, R60 ;  /* 0x00007632213c7816 */ /* 0x000fc6000000003c */
[----:B------:R-:W-:Y:S01]  /*0ef0*/  FFMA.FTZ R84, R76, R27, R71 ;  /* 0x0000001b4c547223 */ /* 0x000fe20000010047 */
[----:B------:R-:W-:Y:S01]  /*0f00*/  FADD.FTZ R72, -R46, R85 ;  /* 0x000000552e487221 */ /* 0x000fe20000010100 */
[----:B------:R-:W-:Y:S02]  /*0f10*/  IMAD.U32 R60, R60, 0x10000, RZ ;  /* 0x000100003c3c7824 */ /* 0x000fe400078e00ff */
[----:B------:R-:W-:Y:S01]  /*0f20*/  FFMA.FTZ R84, R81, R64, R84 ;  /* 0x0000004051547223 */ /* 0x000fe20000010054 */
[----:B------:R-:W-:Y:S01]  /*0f30*/  FMUL.FTZ R59, R23, R72 ;  /* 0x00000048173b7220 */ /* 0x000fe20000410000 */
[----:B------:R-:W-:Y:S02]  /*0f40*/  FMUL.FTZ R85, R57, R60 ;  /* 0x0000003c39557220 */ /* 0x000fe40000410000 */
[----:B------:R-:W-:Y:S01]  /*0f50*/  FFMA.FTZ R84, R25, R66, R84 ;  /* 0x0000004219547223 */ /* 0x000fe20000010054 */
[----:B------:R-:W-:Y:S01]  /*0f60*/  FFMA.FTZ R52, R65, R74, R52 ;  /* 0x0000004a41347223 */ /* 0x000fe20000010034 */
[----:B------:R-:W-:Y:S01]  /*0f70*/  FFMA.FTZ R85, R59, R85, R58 ;  /* 0x000000553b557223 */ /* 0x000fe2000001003a */
[C---:B------:R-:W-:Y:S01]  /*0f80*/  SHF.L.U32 R87, R30.reuse, 0x10, RZ ;  /* 0x000000101e577819 */ /* 0x040fe200000006ff */
[----:B------:R-:W-:Y:S01]  /*0f90*/  FFMA.FTZ R65, R57, R56, R84 ;  /* 0x0000003839417223 */ /* 0x000fe20000010054 */
[----:B------:R-:W-:Y:S01]  /*0fa0*/  PRMT R58, R30, 0x7632, R58 ;  /* 0x000076321e3a7816 */ /* 0x000fe2000000003a */
[----:B------:R-:W-:Y:S01]  /*0fb0*/  FADD.FTZ R53, R74, R53 ;  /* 0x000000354a357221 */ /* 0x000fe20000010000 */
[----:B------:R-:W-:Y:S01]  /*0fc0*/  PRMT R72, R28, 0x7632, R72 ;  /* 0x000076321c487816 */ /* 0x000fe20000000048 */
[----:B------:R-:W-:Y:S01]  /*0fd0*/  FFMA.FTZ R74, R76, R67, R65 ;  /* 0x000000434c4a7223 */ /* 0x000fe20000010041 */
[----:B------:R-:W-:-:S02]  /*0fe0*/  IMAD.U32 R71, R28, 0x10000, RZ ;  /* 0x000100001c477824 */ /* 0x000fc400078e00ff */
[----:B------:R-:W-:Y:S01]  /*0ff0*/  FADD.FTZ R86, -R46, R87 ;  /* 0x000000572e567221 */ /* 0x000fe20000010100 */
[----:B------:R-:W-:Y:S01]  /*1000*/  SHF.L.U32 R89, R58, 0x10, RZ ;  /* 0x000000103a597819 */ /* 0x000fe200000006ff */
[----:B------:R-:W-:Y:S01]  /*1010*/  FFMA.FTZ R74, R81, R62, R74 ;  /* 0x0000003e514a7223 */ /* 0x000fe2000001004a */
[----:B------:R-:W-:Y:S02]  /*1020*/  IMAD.U32 R58, R72, 0x10000, RZ ;  /* 0x00010000483a7824 */ /* 0x000fe400078e00ff */
[----:B------:R-:W-:Y:S01]  /*1030*/  FADD.FTZ R49, R80, R49 ;  /* 0x0000003150317221 */ /* 0x000fe20000010000 */
[----:B------:R-:W-:Y:S01]  /*1040*/  FMUL.FTZ R87, R76, R71 ;  /* 0x000000474c577220 */ /* 0x000fe20000410000 */
[----:B------:R-:W-:Y:S01]  /*1050*/  FMUL.FTZ R72, R23, R86 ;  /* 0x0000005617487220 */ /* 0x000fe20000410000 */
[----:B------:R-:W-:Y:S01]  /*1060*/  FFMA.FTZ R80, R73, R80, R48 ;  /* 0x0000005049507223 */ /* 0x000fe20000010030 */
[----:B------:R-:W-:Y:S01]  /*1070*/  FADD.FTZ R86, -R46, R89 ;  /* 0x000000592e567221 */ /* 0x000fe20000010100 */
[----:B------:R-:W-:Y:S01]  /*1080*/  FFMA.FTZ R74, R25, R69, R74 ;  /* 0x00000045194a7223 */ /* 0x000fe2000001004a */
[----:B------:R-:W-:Y:S01]  /*1090*/  FADD.FTZ R53, R53, R64 ;  /* 0x0000004035357221 */ /* 0x000fe20000010000 */
[----:B------:R-:W-:Y:S01]  /*10a0*/  FFMA.FTZ R52, R83, R64, R52 ;  /* 0x0000004053347223 */ /* 0x000fe20000010034 */
[----:B------:R-:W-:Y:S01]  /*10b0*/  FFMA.FTZ R84, R72, R87, R85 ;  /* 0x0000005748547223 */ /* 0x000fe20000010055 */
[----:B------:R-:W-:Y:S01]  /*10c0*/  FFMA.FTZ R80, R63, R56, R80 ;  /* 0x000000383f507223 */ /* 0x000fe20000010050 */
[----:B------:R-:W-:Y:S01]  /*10d0*/  FMUL.FTZ R85, R81, R58 ;  /* 0x0000003a51557220 */ /* 0x000fe20000410000 */
[----:B------:R-:W-:Y:S01]  /*10e0*/  FMUL.FTZ R65, R23, R86 ;  /* 0x0000005617417220 */ /* 0x000fe20000410000 */
[----:B------:R-:W-:Y:S01]  /*10f0*/  PRMT R87, R31, 0x7632, R87 ;  /* 0x000076321f577816 */ /* 0x000fe20000000057 */
[----:B------:R-:W-:Y:S01]  /*1100*/  FFMA.FTZ R89, R57, R60, R74 ;  /* 0x0000003c39597223 */ /* 0x000fe2000001004a */
[----:B------:R-:W-:Y:S01]  /*1110*/  SHF.L.U32 R91, R31, 0x10, RZ ;  /* 0x000000101f5b7819 */ /* 0x000fe200000006ff */
[----:B------:R-:W-:Y:S01]  /*1120*/  FADD.FTZ R53, R53, R62 ;  /* 0x0000003e35357221 */ /* 0x000fe20000010000 */
[----:B------:R-:W-:Y:S01]  /*1130*/  FFMA.FTZ R52, R61, R62, R52 ;  /* 0x0000003e3d347223 */ /* 0x000fe20000010034 */
[----:B------:R-:W-:Y:S01]  /*1140*/  FFMA.FTZ R62, R59, R60, R80 ;  /* 0x0000003c3b3e7223 */ /* 0x000fe20000010050 */
[----:B------:R-:W-:Y:S01]  /*1150*/  FFMA.FTZ R85, R65, R85, R84 ;  /* 0x0000005541557223 */ /* 0x000fe20000010054 */
[----:B------:R-:W-:Y:S01]  /*1160*/  IADD3 R80, P0, R3, 0x2, RZ ;  /* 0x0000000203507810 */ /* 0x000fe20007f1e0ff */
[----:B------:R-:W-:Y:S01]  /*1170*/  FFMA.FTZ R84, R76, R71, R89 ;  /* 0x000000474c547223 */ /* 0x000fe20000010059 */
[C---:B------:R-:W-:Y:S01]  /*1180*/  PRMT R48, R29.reuse, 0x7632, R48 ;  /* 0x000076321d307816 */ /* 0x040fe20000000030 */
[----:B------:R-:W-:Y:S01]  /*1190*/  IMAD.U32 R73, R29, 0x10000, RZ ;  /* 0x000100001d497824 */ /* 0x000fe200078e00ff */
[----:B------:R-:W-:Y:S01]  /*11a0*/  SHF.L.U32 R87, R87, 0x10, RZ ;  /* 0x0000001057577819 */ /* 0x000fe200000006ff */
[----:B------:R-:W-:Y:S01]  /*11b0*/  FADD.FTZ R74, -R46, R91 ;  /* 0x0000005b2e4a7221 */ /* 0x000fe20000010100 */
[----:B------:R-:W-:Y:S01]  /*11c0*/  IADD3.X R78, RZ, R78, RZ, P0, !PT ;  /* 0x0000004eff4e7210 */ /* 0x000fe200007fe4ff */
[----:B------:R-:W-:Y:S01]  /*11d0*/  FFMA.FTZ R84, R81, R58, R84 ;  /* 0x0000003a51547223 */ /* 0x000fe20000010054 */
[----:B------:R-:W-:Y:S01]  /*11e0*/  ISETP.GE.U32.AND P0, PT, R80, UR10, PT ;  /* 0x0000000a50007c0c */ /* 0x000fe2000bf06070 */
[----:B------:R-:W-:-:S02]  /*11f0*/  IMAD.U32 R48, R48, 0x10000, RZ ;  /* 0x0001000030307824 */ /* 0x000fc400078e00ff */
[-C--:B------:R-:W-:Y:S01]  /*1200*/  FMUL.FTZ R86, R25, R73.reuse ;  /* 0x0000004919567220 */ /* 0x080fe20000410000 */
[----:B------:R-:W-:Y:S01]  /*1210*/  FMUL.FTZ R74, R23, R74 ;  /* 0x0000004a174a7220 */ /* 0x000fe20000410000 */
[----:B------:R-:W-:Y:S01]  /*1220*/  FADD.FTZ R64, -R46, R87 ;  /* 0x000000572e407221 */ /* 0x000fe20000010100 */
[----:B------:R-:W-:Y:S01]  /*1230*/  FADD.FTZ R49, R49, R56 ;  /* 0x0000003831317221 */ /* 0x000fe20000010000 */
[----:B------:R-:W-:Y:S01]  /*1240*/  FFMA.FTZ R84, R25, R73, R84 ;  /* 0x0000004919547223 */ /* 0x000fe20000010054 */
[----:B------:R-:W-:Y:S01]  /*1250*/  ISETP.GE.AND.EX P0, PT, R78, UR6, PT, P0 ;  /* 0x000000064e007c0c */ /* 0x000fe2000bf06300 */
[----:B------:R-:W-:Y:S01]  /*1260*/  FFMA.FTZ R86, R74, R86, R85 ;  /* 0x000000564a567223 */ /* 0x000fe20000010055 */
[----:B------:R-:W-:Y:S01]  /*1270*/  FMUL.FTZ R83, R57, R48 ;  /* 0x0000003039537220 */ /* 0x000fe20000410000 */
[----:B------:R-:W-:Y:S01]  /*1280*/  FMUL.FTZ R81, R23, R64 ;  /* 0x0000004017517220 */ /* 0x000fe20000410000 */
[----:B------:R-:W-:Y:S01]  /*1290*/  FADD.FTZ R49, R49, R60 ;  /* 0x0000003c31317221 */ /* 0x000fe20000010000 */
[----:B------:R-:W-:Y:S01]  /*12a0*/  FADD.FTZ R60, R77, R55 ;  /* 0x000000374d3c7221 */ /* 0x000fe20000010000 */
[----:B------:R-:W-:Y:S01]  /*12b0*/  FADD.FTZ R51, R24, R51 ;  /* 0x0000003318337221 */ /* 0x000fe20000010000 */
[----:B------:R-:W-:Y:S01]  /*12c0*/  FFMA.FTZ R55, R79, R77, R54 ;  /* 0x0000004d4f377223 */ /* 0x000fe20000010036 */
[----:B------:R-:W-:Y:S01]  /*12d0*/  FFMA.FTZ R50, R75, R24, R50 ;  /* 0x000000184b327223 */ /* 0x000fe20000010032 */
[----:B------:R-:W-:Y:S01]  /*12e0*/  FFMA.FTZ R56, R57, R48, R84 ;  /* 0x0000003039387223 */ /* 0x000fe20000010054 */
[----:B------:R-:W-:Y:S01]  /*12f0*/  FFMA.FTZ R57, R81, R83, R86 ;  /* 0x0000005351397223 */ /* 0x000fe20000010056 */
[----:B------:R-:W-:Y:S01]  /*1300*/  FADD.FTZ R54, R51, R66 ;  /* 0x0000004233367221 */ /* 0x000fe20000010000 */
[----:B------:R-:W-:Y:S01]  /*1310*/  FADD.FTZ R60, R60, R27 ;  /* 0x0000001b3c3c7221 */ /* 0x000fe20000010000 */
[----:B------:R-:W-:Y:S01]  /*1320*/  FFMA.FTZ R55, R26, R27, R55 ;  /* 0x0000001b1a377223 */ /* 0x000fe20000010037 */
[----:B------:R-:W-:Y:S01]  /*1330*/  FFMA.FTZ R51, R47, R66, R50 ;  /* 0x000000422f337223 */ /* 0x000fe20000010032 */
[----:B------:R0:W-:Y:S01]  /*1340*/  STS.64 [R8], R56 ;  /* 0x0000003808007388 */ /* 0x0001e20000000a00 */
[----:B------:R-:W-:Y:S01]  /*1350*/  FADD.FTZ R54, R54, R69 ;  /* 0x0000004536367221 */ /* 0x000fe20000010000 */
[----:B------:R-:W-:Y:S01]  /*1360*/  FADD.FTZ R60, R60, R67 ;  /* 0x000000433c3c7221 */ /* 0x000fe20000010000 */
[----:B------:R-:W-:Y:S01]  /*1370*/  FFMA.FTZ R59, R70, R69, R51 ;  /* 0x00000045463b7223 */ /* 0x000fe20000010033 */
[----:B------:R-:W-:Y:S01]  /*1380*/  FADD.FTZ R49, R49, R48 ;  /* 0x0000003031317221 */ /* 0x000fe20000010000 */
[----:B------:R-:W-:Y:S01]  /*1390*/  HFMA2.MMA R83, -RZ, RZ, 0, 0 ;  /* 0x00000000ff537435 */ /* 0x000fe200000001ff */
[----:B------:R-:W-:Y:S01]  /*13a0*/  FFMA.FTZ R48, R81, R48, R62 ;  /* 0x0000003051307223 */ /* 0x000fe2000001003e */
[----:B------:R-:W-:Y:S01]  /*13b0*/  FADD.FTZ R51, R54, R73 ;  /* 0x0000004936337221 */ /* 0x000fe20000010000 */
[----:B------:R-:W-:Y:S01]  /*13c0*/  FADD.FTZ R53, R53, R58 ;  /* 0x0000003a35357221 */ /* 0x000fe20000010000 */
[----:B0-----:R-:W-:Y:S01]  /*13d0*/  FFMA.FTZ R57, R68, R67, R55 ;  /* 0x0000004344397223 */ /* 0x001fe20000010037 */
[----:B------:R-:W-:Y:S01]  /*13e0*/  FFMA.FTZ R52, R65, R58, R52 ;  /* 0x0000003a41347223 */ /* 0x000fe20000010034 */
[----:B------:R-:W-:-:S02]  /*13f0*/  IMAD.MOV.U32 R81, RZ, RZ, RZ ;  /* 0x000000ffff517224 */ /* 0x000fc400078e00ff */
[----:B------:R-:W-:Y:S01]  /*1400*/  FADD.FTZ R55, R60, R71 ;  /* 0x000000473c377221 */ /* 0x000fe20000010000 */
[----:B------:R-:W-:Y:S01]  /*1410*/  FFMA.FTZ R54, R72, R71, R57 ;  /* 0x0000004748367223 */ /* 0x000fe20000010039 */
[----:B------:R-:W-:Y:S01]  /*1420*/  FFMA.FTZ R50, R74, R73, R59 ;  /* 0x000000494a327223 */ /* 0x000fe2000001003b */
[----:B------:R-:W-:Y:S06]  /*1430*/  BAR.SYNC.DEFER_BLOCKING 0x0 ;  /* 0x0000000000007b1d */ /* 0x000fec0000010000 */
[----:B------:R-:W-:Y:S05]  /*1440*/  @!P0 BRA `(.L_x_105) ;  /* 0x0000000000b08947 */ /* 0x000fea0003800000 */
[----:B------:R-:W0:Y:S01]  /*1450*/  S2UR UR7, SR_CgaCtaId ;  /* 0x00000000000779c3 */ /* 0x000e220000008800 */
[----:B------:R-:W-:Y:S01]  /*1460*/  UMOV UR5, 0x400 ;  /* 0x0000040000057882 */ /* 0x000fe20000000000 */
[----:B------:R-:W-:Y:S01]  /*1470*/  IMAD.SHL.U32 R56, R4, 0x2, RZ ;  /* 0x0000000204387824 */ /* 0x000fe200078e00ff */
[----:B------:R-:W-:-:S04]  /*1480*/  SHF.R.U32.HI R85, RZ, 0x1, R0 ;  /* 0x00000001ff557819 */ /* 0x000fc80000011600 */
[----:B------:R-:W-:Y:S01]  /*1490*/  LOP3.LUT R57, R56, 0x18, RZ, 0xc0, !PT ;  /* 0x0000001838397812 */ /* 0x000fe200078ec0ff */
[----:B------:R-:W-:-:S03]  /*14a0*/  IMAD.SHL.U32 R85, R85, 0x40, RZ ;  /* 0x0000004055557824 */ /* 0x000fc600078e00ff */
[C---:B------:R-:W-:Y:S02]  /*14b0*/  LOP3.LUT R59, R57.reuse, 0x8, RZ, 0x3c, !PT ;  /* 0x00000008393b7812 */ /* 0x040fe400078e3cff */
[C---:B------:R-:W-:Y:S02]  /*14c0*/  LOP3.LUT R61, R57.reuse, 0x10, RZ, 0x3c, !PT ;  /* 0x00000010393d7812 */ /* 0x040fe400078e3cff */
[----:B------:R-:W-:Y:S02]  /*14d0*/  LOP3.LUT R63, R57, 0x18, RZ, 0x3c, !PT ;  /* 0x00000018393f7812 */ /* 0x000fe400078e3cff */
[----:B------:R-:W-:-:S05]  /*14e0*/  LOP3.LUT R85, R85, 0xffffffc0, R2, 0xe2, !PT ;  /* 0xffffffc055557812 */ /* 0x000fca00078ee202 */
[----:B------:R-:W-:Y:S01]  /*14f0*/  IMAD R85, R85, 0x280, R4 ;  /* 0x0000028055557824 */ /* 0x000fe200078e0204 */
[----:B0-----:R-:W-:-:S04]  /*1500*/  ULEA UR5, UR7, UR5, 0x18 ;  /* 0x0000000507057291 */ /* 0x001fc8000f8ec03f */
[----:B------:R-:W-:Y:S02]  /*1510*/  IADD3 R85, R82, R85, RZ ;  /* 0x0000005552557210 */ /* 0x000fe40007ffe0ff */
[----:B------:R-:W-:Y:S02]  /*1520*/  LEA R56, R4, UR5, 0x5 ;  /* 0x0000000504387c11 */ /* 0x000fe4000f8e28ff */
[----:B------:R-:W-:Y:S02]  /*1530*/  LEA R65, R5, UR5, 0x5 ;  /* 0x0000000505417c11 */ /* 0x000fe4000f8e28ff */
[C---:B------:R-:W-:Y:S01]  /*1540*/  IADD3 R60, R56.reuse, R57, RZ ;  /* 0x00000039383c7210 */ /* 0x040fe20007ffe0ff */
[C---:B------:R-:W-:Y:S01]  /*1550*/  IMAD.IADD R64, R56.reuse, 0x1, R61 ;  /* 0x0000000138407824 */ /* 0x040fe200078e023d */
[----:B------:R-:W-:Y:S01]  /*1560*/  IADD3 R62, R56, R59, RZ ;  /* 0x0000003b383e7210 */ /* 0x000fe20007ffe0ff */
[----:B------:R-:W-:Y:S01]  /*1570*/  IMAD R58, R10, 0x8, R65 ;  /* 0x000000080a3a7824 */ /* 0x000fe200078e0241 */
[----:B------:R-:W-:Y:S01]  /*1580*/  IADD3 R84, R56, R63, RZ ;  /* 0x0000003f38547210 */ /* 0x000fe20007ffe0ff */
[----:B------:R-:W-:Y:S01]  /*1590*/  STS.64 [R60], R54 ;  /* 0x000000363c007388 */ /* 0x000fe20000000a00 */
[----:B------:R-:W-:-:S02]  /*15a0*/  LEA R56, R9, R65, 0x3 ;  /* 0x0000004109387211 */ /* 0x000fc400078e18ff */
[-C--:B------:R-:W-:Y:S01]  /*15b0*/  LEA R61, R11, R65.reuse, 0x3 ;  /* 0x000000410b3d7211 */ /* 0x080fe200078e18ff */
[----:B------:R-:W-:Y:S01]  /*15c0*/  STS.64 [R62], R52 ;  /* 0x000000343e007388 */ /* 0x000fe20000000a00 */
[----:B------:R-:W-:Y:S02]  /*15d0*/  LEA R63, R12, R65, 0x3 ;  /* 0x000000410c3f7211 */ /* 0x000fe400078e18ff */
[----:B------:R-:W-:Y:S01]  /*15e0*/  SHF.L.U32 R85, R85, 0x1, RZ ;  /* 0x0000000155557819 */ /* 0x000fe200000006ff */
[----:B------:R0:W-:Y:S04]  /*15f0*/  STS.64 [R64], R50 ;  /* 0x0000003240007388 */ /* 0x0001e80000000a00 */
[----:B------:R-:W-:Y:S01]  /*1600*/  STS.64 [R84], R48 ;  /* 0x0000003054007388 */ /* 0x000fe20000000a00 */
[----:B------:R-:W-:Y:S08]  /*1610*/  BAR.SYNC.DEFER_BLOCKING 0x0 ;  /* 0x0000000000007b1d */ /* 0x000ff00000010000 */
[----:B0-----:R-:W0:Y:S01]  /*1620*/  LDC.64 R64, c[0x0][0x260] ;  /* 0x00009800ff407b82 */ /* 0x001e220000000a00 */
[----:B------:R-:W1:Y:S04]  /*1630*/  LDS.64 R56, [R56] ;  /* 0x0000000038387984 */ /* 0x000e680000000a00 */
[----:B------:R-:W2:Y:S01]  /*1640*/  LDS.64 R58, [R58+0xa00] ;  /* 0x000a00003a3a7984 */ /* 0x000ea20000000a00 */
[----:B0-----:R-:W-:-:S03]  /*1650*/  IMAD.WIDE.U32 R64, R85, 0x4, R64 ;  /* 0x0000000455407825 */ /* 0x001fc600078e0040 */
[----:B------:R-:W0:Y:S04]  /*1660*/  LDS.64 R60, [R61+0x1400] ;  /* 0x001400003d3c7984 */ /* 0x000e280000000a00 */
[----:B------:R-:W3:Y:S01]  /*1670*/  LDS.64 R62, [R63+0x1e00] ;  /* 0x001e00003f3e7984 */ /* 0x000ee20000000a00 */
[----:B-1----:R-:W-:Y:S01]  /*1680*/  FADD.FTZ R84, RZ, R57 ;  /* 0x00000039ff547221 */ /* 0x002fe20000010000 */
[----:B------:R-:W-:-:S03]  /*1690*/  FADD.FTZ R57, RZ, R56 ;  /* 0x00000038ff397221 */ /* 0x000fc60000010000 */
[----:B--2---:R-:W-:Y:S01]  /*16a0*/  FADD.FTZ R84, R84, R59 ;  /* 0x0000003b54547221 */ /* 0x004fe20000010000 */
[----:B------:R-:W-:-:S03]  /*16b0*/  FADD.FTZ R57, R57, R58 ;  /* 0x0000003a39397221 */ /* 0x000fc60000010000 */
[----:B0-----:R-:W-:Y:S01]  /*16c0*/  FADD.FTZ R84, R84, R61 ;  /* 0x0000003d54547221 */ /* 0x001fe20000010000 */
[----:B------:R-:W-:-:S03]  /*16d0*/  FADD.FTZ R57, R57, R60 ;  /* 0x0000003c39397221 */ /* 0x000fc60000010000 */
[----:B---3--:R-:W-:Y:S01]  /*16e0*/  FADD.FTZ R63, R84, R63 ;  /* 0x0000003f543f7221 */ /* 0x008fe20000010000 */
[----:B------:R-:W-:-:S05]  /*16f0*/  FADD.FTZ R62, R57, R62 ;  /* 0x0000003e393e7221 */ /* 0x000fca0000010000 */
[----:B------:R0:W-:Y:S02]  /*1700*/  STG.E.64 desc[UR8][R64.64+0x8000], R62 ;  /* 0x0080003e40007986 */ /* 0x0001e4000c101b08 */
.L_x_105:
[----:B------:R-:W-:Y:S04]  /*1710*/  BSSY B0, `(.L_x_106) ;  /* 0x0000034000007945 */ /* 0x000fe80003800000 */
[----:B------:R-:W-:Y:S05]  /*1720*/  @P1 BRA `(.L_x_107) ;  /* 0x0000000000c81947 */ /* 0x000fea0003800000 */
[----:B------:R-:W-:-:S05]  /*1730*/  IMAD.SHL.U32 R56, R3, 0x10, RZ ;  /* 0x0000001003387824 */ /* 0x000fca00078e00ff */
[----:B------:R-:W-:-:S04]  /*1740*/  LOP3.LUT R57, R56, 0x10, RZ, 0xc0, !PT ;  /* 0x0000001038397812 */ /* 0x000fc800078ec0ff */
[----:B------:R-:W-:-:S05]  /*1750*/  LEA.HI R57, R4, R57, RZ, 0x1e ;  /* 0x0000003904397211 */ /* 0x000fca00078ff0ff */
[----:B------:R-:W-:-:S04]  /*1760*/  IMAD R57, R57, 0x14, -R82 ;  /* 0x0000001439397824 */ /* 0x000fc800078e0a52 */
[C---:B0-----:R-:W-:Y:S01]  /*1770*/  VIADD R62, R57.reuse, 0xc ;  /* 0x0000000c393e7836 */ /* 0x041fe20000000000 */
[C---:B------:R-:W-:Y:S02]  /*1780*/  IADD3 R58, R57.reuse, 0x4, RZ ;  /* 0x00000004393a7810 */ /* 0x040fe40007ffe0ff */
[----:B------:R-:W-:Y:S02]  /*1790*/  SHF.R.S32.HI R56, RZ, 0x1f, R57 ;  /* 0x0000001fff387819 */ /* 0x000fe40000011439 */
[----:B------:R-:W-:Y:S02]  /*17a0*/  IADD3 R60, R57, 0x8, RZ ;  /* 0x00000008393c7810 */ /* 0x000fe40007ffe0ff */
[----:B------:R-:W-:Y:S02]  /*17b0*/  SHF.R.S32.HI R59, RZ, 0x1f, R58 ;  /* 0x0000001fff3b7819 */ /* 0x000fe4000001143a */
[----:B------:R-:W-:Y:S02]  /*17c0*/  SHF.R.S32.HI R63, RZ, 0x1f, R62 ;  /* 0x0000001fff3f7819 */ /* 0x000fe4000001143e */
[----:B------:R-:W-:-:S02]  /*17d0*/  LEA.HI R56, R56, R57, RZ, 0x2 ;  /* 0x0000003938387211 */ /* 0x000fc400078f10ff */
[----:B------:R-:W-:Y:S02]  /*17e0*/  SHF.R.S32.HI R61, RZ, 0x1f, R60 ;  /* 0x0000001fff3d7819 */ /* 0x000fe4000001143c */
[----:B------:R-:W-:Y:S02]  /*17f0*/  LEA.HI R58, R59, R58, RZ, 0x2 ;  /* 0x0000003a3b3a7211 */ /* 0x000fe400078f10ff */
[----:B------:R-:W-:Y:S02]  /*1800*/  LEA.HI R63, R63, R62, RZ, 0x2 ;  /* 0x0000003e3f3f7211 */ /* 0x000fe400078f10ff */
[----:B------:R-:W-:Y:S02]  /*1810*/  SHF.R.S32.HI R59, RZ, 0x2, R56 ;  /* 0x00000002ff3b7819 */ /* 0x000fe40000011438 */
[----:B------:R-:W-:Y:S02]  /*1820*/  SHF.L.U32 R62, R4, 0x3, RZ ;  /* 0x00000003043e7819 */ /* 0x000fe400000006ff */
[----:B------:R-:W-:Y:S01]  /*1830*/  LEA.HI R61, R61, R60, RZ, 0x2 ;  /* 0x0000003c3d3d7211 */ /* 0x000fe200078f10ff */
[----:B------:R-:W-:Y:S01]  /*1840*/  IMAD R59, R59, 0x28, R6 ;  /* 0x000000283b3b7824 */ /* 0x000fe200078e0206 */
[----:B------:R-:W-:-:S02]  /*1850*/  IADD3 R60, R57, 0x10, RZ ;  /* 0x00000010393c7810 */ /* 0x000fc40007ffe0ff */
[----:B------:R-:W-:Y:S02]  /*1860*/  SHF.R.S32.HI R57, RZ, 0x2, R58 ;  /* 0x00000002ff397819 */ /* 0x000fe4000001143a */
[----:B------:R-:W-:Y:S02]  /*1870*/  LOP3.LUT R62, R62, 0x18, RZ, 0xc0, !PT ;  /* 0x000000183e3e7812 */ /* 0x000fe400078ec0ff */
[----:B------:R-:W-:Y:S01]  /*1880*/  SHF.R.S32.HI R65, RZ, 0x1f, R60 ;  /* 0x0000001fff417819 */ /* 0x000fe2000001143c */
[----:B------:R-:W-:Y:S01]  /*1890*/  IMAD R57, R57, 0x28, R6 ;  /* 0x0000002839397824 */ /* 0x000fe200078e0206 */
[----:B------:R-:W-:Y:S01]  /*18a0*/  SHF.R.S32.HI R61, RZ, 0x2, R61 ;  /* 0x00000002ff3d7819 */ /* 0x000fe2000001143d */
[----:B------:R-:W-:Y:S01]  /*18b0*/  IMAD.IADD R56, R59, 0x1, R62 ;  /* 0x000000013b387824 */ /* 0x000fe200078e023e */
[----:B------:R-:W-:Y:S02]  /*18c0*/  LEA.HI R65, R65, R60, RZ, 0x2 ;  /* 0x0000003c41417211 */ /* 0x000fe400078f10ff */
[----:B------:R-:W-:Y:S01]  /*18d0*/  SHF.R.S32.HI R63, RZ, 0x2, R63 ;  /* 0x00000002ff3f7819 */ /* 0x000fe2000001143f */
[----:B------:R-:W-:Y:S01]  /*18e0*/  IMAD R61, R61, 0x28, R6 ;  /* 0x000000283d3d7824 */ /* 0x000fe200078e0206 */
[----:B------:R-:W-:-:S02]  /*18f0*/  IADD3 R58, R62, R57, RZ ;  /* 0x000000393e3a7210 */ /* 0x000fc40007ffe0ff */
[----:B------:R-:W0:Y:S01]  /*1900*/  LDS.64 R56, [R56] ;  /* 0x0000000038387984 */ /* 0x000e220000000a00 */
[----:B------:R-:W-:Y:S01]  /*1910*/  SHF.R.S32.HI R65, RZ, 0x2, R65 ;  /* 0x00000002ff417819 */ /* 0x000fe20000011441 */
[--C-:B------:R-:W-:Y:S01]  /*1920*/  IMAD R63, R63, 0x28, R6.reuse ;  /* 0x000000283f3f7824 */ /* 0x100fe200078e0206 */
[C---:B------:R-:W-:Y:S01]  /*1930*/  IADD3 R61, R62.reuse, R61, RZ ;  /* 0x0000003d3e3d7210 */ /* 0x040fe20007ffe0ff */
[----:B------:R-:W1:Y:S02]  /*1940*/  LDS.64 R58, [R58] ;  /* 0x000000003a3a7984 */ /* 0x000e640000000a00 */
[----:B------:R-:W-:Y:S02]  /*1950*/  IMAD R65, R65, 0x28, R6 ;  /* 0x0000002841417824 */ /* 0x000fe400078e0206 */
[C---:B------:R-:W-:Y:S01]  /*1960*/  IMAD.IADD R63, R62.reuse, 0x1, R63 ;  /* 0x000000013e3f7824 */ /* 0x040fe200078e023f */
[----:B------:R-:W2:Y:S02]  /*1970*/  LDS.64 R60, [R61] ;  /* 0x000000003d3c7984 */ /* 0x000ea40000000a00 */
        /* <DEDUP_REMOVED lines=13> */
.L_x_107:
[----:B------:R-:W-:Y:S05]  /*1a50*/  BSYNC B0 ;  /* 0x0000000000007941 */ /* 0x000fea0003800000 */
.L_x_106:
[----:B------:R-:W1:Y:S01]  /*1a60*/  SHFL.BFLY PT, R56, R81, 0x2, 0x1f ;  /* 0x0c401f0051387f89 */ /* 0x000e6200000e0000 */
[----:B------:R-:W-:Y:S01]  /*1a70*/  LOP3.LUT P1, RZ, R4, 0xffffffc3, RZ, 0xc0, !PT ;  /* 0xffffffc304ff7812 */ /* 0x000fe2000782c0ff */
[----:B------:R-:W-:Y:S01]  /*1a80*/  BSSY B0, `(.L_x_108) ;  /* 0x0000015000007945 */ /* 0x000fe20003800000 */
[----:B------:R-:W-:Y:S01]  /*1a90*/  PRMT R57, R45, 0x7632, R57 ;  /* 0x000076322d397816 */ /* 0x000fe20000000039 */
[----:B------:R-:W2:Y:S01]  /*1aa0*/  SHFL.BFLY PT, R60, R83, 0x2, 0x1f ;  /* 0x0c401f00533c7f89 */ /* 0x000ea200000e0000 */
[----:B-1----:R-:W-:Y:S01]  /*1ab0*/  FADD.FTZ R58, R56, R81 ;  /* 0x00000051383a7221 */ /* 0x002fe20000010000 */
[----:B------:R-:W-:Y:S01]  /*1ac0*/  PRMT R56, R44, 0x7632, R56 ;  /* 0x000076322c387816 */ /* 0x000fe20000000038 */
[----:B--2---:R-:W-:-:S03]  /*1ad0*/  FADD.FTZ R60, R60, R83 ;  /* 0x000000533c3c7221 */ /* 0x004fc60000010000 */
[----:B------:R-:W1:Y:S04]  /*1ae0*/  SHFL.BFLY PT, R59, R58, 0x1, 0x1f ;  /* 0x0c201f003a3b7f89 */ /* 0x000e6800000e0000 */
[----:B------:R-:W2:Y:S01]  /*1af0*/  SHFL.BFLY PT, R61, R60, 0x1, 0x1f ;  /* 0x0c201f003c3d7f89 */ /* 0x000ea200000e0000 */
[----:B-1----:R-:W-:Y:S01]  /*1b00*/  FADD.FTZ R44, R58, R59 ;  /* 0x0000003b3a2c7221 */ /* 0x002fe20000010000 */
[----:B--2---:R-:W-:Y:S01]  /*1b10*/  FADD.FTZ R45, R60, R61 ;  /* 0x0000003d3c2d7221 */ /* 0x004fe20000010000 */
[----:B------:R-:W-:Y:S06]  /*1b20*/  @P1 BRA `(.L_x_109) ;  /* 0x0000000000281947 */ /* 0x000fec0003800000 */
[----:B------:R-:W1:Y:S01]  /*1b30*/  LDC R61, c[0x0][0x10] ;  /* 0x00000400ff3d7b82 */ /* 0x000e620000000800 */
[----:B------:R-:W-:-:S04]  /*1b40*/  SHF.R.U32.HI R60, RZ, 0x2, R4 ;  /* 0x00000002ff3c7819 */ /* 0x000fc80000011604 */
[----:B0-----:R-:W-:-:S03]  /*1b50*/  SHF.L.U32 R63, R60, 0x6, RZ ;  /* 0x000000063c3f7819 */ /* 0x001fc600000006ff */
[----:B------:R-:W0:Y:S01]  /*1b60*/  LDC.64 R58, c[0x0][0x260] ;  /* 0x00009800ff3a7b82 */ /* 0x000e220000000a00 */
[----:B-1----:R-:W-:Y:S01]  /*1b70*/  IMAD R60, R61, UR4, R0 ;  /* 0x000000043d3c7c24 */ /* 0x002fe2000f8e0200 */
[----:B------:R-:W-:-:S05]  /*1b80*/  LOP3.LUT R61, R63, 0xffffffc0, R2, 0xe2, !PT ;  /* 0xffffffc03f3d7812 */ /* 0x000fca00078ee202 */
[----:B------:R-:W-:-:S05]  /*1b90*/  IMAD R60, R60, 0x400, R61 ;  /* 0x000004003c3c7824 */ /* 0x000fca00078e023d */
[----:B------:R-:W-:-:S05]  /*1ba0*/  SHF.L.U32 R61, R60, 0x1, RZ ;  /* 0x000000013c3d7819 */ /* 0x000fca00000006ff */
[----:B0-----:R-:W-:-:S05]  /*1bb0*/  IMAD.WIDE.U32 R58, R61, 0x4, R58 ;  /* 0x000000043d3a7825 */ /* 0x001fca00078e003a */
[----:B------:R1:W-:Y:S02]  /*1bc0*/  STG.E.64 desc[UR8][R58.64], R44 ;  /* 0x0000002c3a007986 */ /* 0x0003e4000c101b08 */
.L_x_109:
[----:B------:R-:W-:Y:S05]  /*1bd0*/  BSYNC B0 ;  /* 0x0000000000007941 */ /* 0x000fea0003800000 */
.L_x_108:
[----:B------:R-:W-:Y:S02]  /*1be0*/  ISETP.GE.U32.AND P1, PT, R80, UR10, PT ;  /* 0x0000000a50007c0c */ /* 0x000fe4000bf26070 */
[----:B0-----:R-:W-:Y:S02]  /*1bf0*/  PRMT R63, R42, 0x7632, R63 ;  /* 0x000076322a3f7816 */ /* 0x001fe4000000003f */
[----:B------:R-:W-:Y:S02]  /*1c00*/  ISETP.GE.AND.EX P1, PT, R78, UR6, PT, P1 ;  /* 0x000000064e007c0c */ /* 0x000fe4000bf26310 */
[----:B------:R-:W-:Y:S02]  /*1c10*/  PRMT R62, R43, 0x7632, R62 ;  /* 0x000076322b3e7816 */ /* 0x000fe4000000003e */
[----:B------:R-:W-:Y:S02]  /*1c20*/  PRMT R61, R40, 0x7632, R61 ;  /* 0x00007632283d7816 */ /* 0x000fe4000000003d */
[----:B------:R-:W-:-:S02]  /*1c30*/  PRMT R60, R41, 0x7632, R60 ;  /* 0x00007632293c7816 */ /* 0x000fc4000000003c */
[----:B-1----:R-:W-:Y:S02]  /*1c40*/  PRMT R59, R38, 0x7632, R59 ;  /* 0x00007632263b7816 */ /* 0x002fe4000000003b */
[----:B------:R-:W-:Y:S02]  /*1c50*/  PRMT R58, R39, 0x7632, R58 ;  /* 0x00007632273a7816 */ /* 0x000fe4000000003a */
[----:B------:R-:W-:Y:S02]  /*1c60*/  PRMT R45, R36, 0x7632, R45 ;  /* 0x00007632242d7816 */ /* 0x000fe4000000002d */
[----:B------:R-:W-:Y:S02]  /*1c70*/  PRMT R44, R37, 0x7632, R44 ;  /* 0x00007632252c7816 */ /* 0x000fe4000000002c */
[----:B------:R-:W-:Y:S02]  /*1c80*/  PRMT R43, R34, 0x7632, R43 ;  /* 0x00007632222b7816 */ /* 0x000fe4000000002b */
[----:B------:R-:W-:-:S02]  /*1c90*/  PRMT R42, R35, 0x7632, R42 ;  /* 0x00007632232a7816 */ /* 0x000fc4000000002a */
[----:B------:R-:W-:Y:S02]  /*1ca0*/  PRMT R41, R32, 0x7632, R41 ;  /* 0x0000763220297816 */ /* 0x000fe40000000029 */
[----:B------:R-:W-:Y:S02]  /*1cb0*/  PRMT R40, R33, 0x7632, R40 ;  /* 0x0000763221287816 */ /* 0x000fe40000000028 */
        /* <DEDUP_REMOVED lines=17> */
.L_x_112:
[----:B------:R-:W2:Y:S04]  /*1dd0*/  LD.E.STRONG.GPU R30, desc[UR8][R28.64] ;  /* 0x000000081c1e7980 */ /* 0x000ea8000c10f900 */
[----:B--2---:R-:W-:Y:S01]  /*1de0*/  CCTL.IVALL ;  /* 0x00000000ff00798f */ /* 0x004fe20002000000 */
[----:B------:R-:W-:Y:S05]  /*1df0*/  YIELD ;  /* 0x0000000000007946 */ /* 0x000fea0003800000 */
[----:B-----5:R-:W-:-:S04]  /*1e00*/  LOP3.LUT R30, R30, R31, RZ, 0x3c, !PT ;  /* 0x0000001f1e1e7212 */ /* 0x020fc800078e3cff */
[----:B------:R-:W-:-:S13]  /*1e10*/  ISETP.GT.AND P1, PT, R30, -0x1, PT ;  /* 0xffffffff1e00780c */ /* 0x000fda0003f24270 */
[----:B------:R-:W-:Y:S05]  /*1e20*/  @P1 BRA `(.L_x_112) ;  /* 0xfffffffc00e81947 */ /* 0x000fea000383ffff */
.L_x_111:
[----:B------:R-:W-:Y:S05]  /*1e30*/  WARPSYNC.ALL ;  /* 0x0000000000007948 */ /* 0x000fea0003800000 */
[----:B------:R-:W-:Y:S06]  /*1e40*/  BAR.SYNC.DEFER_BLOCKING 0x0 ;  /* 0x0000000000007b1d */ /* 0x000fec0000010000 */
[----:B------:R-:W-:Y:S05]  /*1e50*/  BRA `(.L_x_113) ;  /* 0x0000000000607947 */ /* 0x000fea0003800000 */
.L_x_110:
        /* <DEDUP_REMOVED lines=16> */
.L_x_115:
[----:B------:R-:W2:Y:S04]  /*1f60*/  LD.E.STRONG.GPU R30, desc[UR8][R28.64] ;  /* 0x000000081c1e7980 */ /* 0x000ea8000c10f900 */
[----:B--2---:R-:W-:Y:S01]  /*1f70*/  CCTL.IVALL ;  /* 0x00000000ff00798f */ /* 0x004fe20002000000 */
[----:B------:R-:W-:Y:S05]  /*1f80*/  YIELD ;  /* 0x0000000000007946 */ /* 0x000fea0003800000 */
[----:B-----5:R-:W-:-:S04]  /*1f90*/  LOP3.LUT R30, R30, R31, RZ, 0x3c, !PT ;  /* 0x0000001f1e1e7212 */ /* 0x020fc800078e3cff */
[----:B------:R-:W-:-:S13]  /*1fa0*/  ISETP.GT.AND P1, PT, R30, -0x1, PT ;  /* 0xffffffff1e00780c */ /* 0x000fda0003f24270 */
[----:B------:R-:W-:Y:S05]  /*1fb0*/  @P1 BRA `(.L_x_115) ;  /* 0xfffffffc00e81947 */ /* 0x000fea000383ffff */
.L_x_114:
[----:B------:R-:W-:Y:S05]  /*1fc0*/  WARPSYNC.ALL ;  /* 0x0000000000007948 */ /* 0x000fea0003800000 */
[----:B------:R-:W-:Y:S06]  /*1fd0*/  BAR.SYNC.DEFER_BLOCKING 0x0 ;  /* 0x0000000000007b1d */ /* 0x000fec0000010000 */
.L_x_113:
[----:B------:R-:W-:Y:S01]  /*1fe0*/  ISETP.GT.U32.AND P1, PT, R4, 0xff, PT ;  /* 0x000000ff0400780c */ /* 0x000fe20003f24070 */
[----:B------:R-:W-:Y:S01]  /*1ff0*/  BSSY B0, `(.L_x_116) ;  /* 0x000001f000007945 */ /* 0x000fe20003800000 */
[----:B0-----:R-:W-:-:S11]  /*2000*/  CS2R R28, SRZ ;  /* 0x00000000001c7805 */ /* 0x001fd6000001ff00 */
[----:B------:R-:W-:Y:S05]  /*2010*/  @P1 BRA `(.L_x_117) ;  /* 0x0000000000701947 */ /* 0x000fea0003800000 */
[----:B------:R-:W0:Y:S01]  /*2020*/  LDC R31, c[0x0][0x10] ;  /* 0x00000400ff1f7b82 */ /* 0x000e220000000800 */
[----:B------:R-:W-:-:S04]  /*2030*/  SHF.L.U32 R29, R4, 0x2, RZ ;  /* 0x00000002041d7819 */ /* 0x000fc800000006ff */
[----:B------:R-:W-:-:S03]  /*2040*/  LOP3.LUT R29, R29, 0x7fffffc0, RZ, 0xc0, !PT ;  /* 0x7fffffc01d1d7812 */ /* 0x000fc600078ec0ff */
[----:B------:R-:W1:Y:S01]  /*2050*/  LDC.64 R34, c[0x0][0x260] ;  /* 0x00009800ff227b82 */ /* 0x000e620000000a00 */
[----:B0-----:R-:W-:Y:S01]  /*2060*/  IMAD R28, R31, UR4, R0 ;  /* 0x000000041f1c7c24 */ /* 0x001fe2000f8e0200 */
[----:B------:R-:W-:-:S03]  /*2070*/  LOP3.LUT R31, R4, 0xf, RZ, 0xc0, !PT ;  /* 0x0000000f041f7812 */ /* 0x000fc600078ec0ff */
[----:B------:R-:W-:-:S05]  /*2080*/  IMAD R28, R28, 0x400, R29 ;  /* 0x000004001c1c7824 */ /* 0x000fca00078e021d */
[----:B------:R-:W-:-:S04]  /*2090*/  IADD3 R28, R28, R31, RZ ;  /* 0x0000001f1c1c7210 */ /* 0x000fc80007ffe0ff */
[----:B------:R-:W-:-:S04]  /*20a0*/  SHF.L.U32 R33, R28, 0x1, RZ ;  /* 0x000000011c217819 */ /* 0x000fc800000006ff */
[C---:B------:R-:W-:Y:S01]  /*20b0*/  IADD3 R65, R33.reuse, 0x40, RZ ;  /* 0x0000004021417810 */ /* 0x040fe20007ffe0ff */
[C---:B------:R-:W-:Y:S02]  /*20c0*/  VIADD R31, R33.reuse, 0x20 ;  /* 0x00000020211f7836 */ /* 0x040fe40000000000 */
[C---:B-1----:R-:W-:Y:S01]  /*20d0*/  IMAD.WIDE.U32 R28, R33.reuse, 0x4, R34 ;  /* 0x00000004211c7825 */ /* 0x042fe200078e0022 */
[----:B------:R-:W-:-:S03]  /*20e0*/  IADD3 R81, R33, 0x60, RZ ;  /* 0x0000006021517810 */ /* 0x000fc60007ffe0ff */
[--C-:B------:R-:W-:Y:S02]  /*20f0*/  IMAD.WIDE.U32 R30, R31, 0x4, R34.reuse ;  /* 0x000000041f1e7825 */ /* 0x100fe400078e0022 */
[----:B------:R-:W2:Y:S02]  /*2100*/  LDG.E.64 R28, desc[UR8][R28.64] ;  /* 0x000000081c1c7981 */ /* 0x000ea4000c1e1b00 */
[--C-:B------:R-:W-:Y:S02]  /*2110*/  IMAD.WIDE.U32 R32, R65, 0x4, R34.reuse ;  /* 0x0000000441207825 */ /* 0x100fe400078e0022 */
[----:B------:R-:W3:Y:S02]  /*2120*/  LDG.E.64 R30, desc[UR8][R30.64] ;  /* 0x000000081e1e7981 */ /* 0x000ee4000c1e1b00 */
[----:B------:R-:W-:Y:S02]  /*2130*/  IMAD.WIDE.U32 R34, R81, 0x4, R34 ;  /* 0x0000000451227825 */ /* 0x000fe400078e0022 */
[----:B------:R-:W4:Y:S04]  /*2140*/  LDG.E.64 R32, desc[UR8][R32.64] ;  /* 0x0000000820207981 */ /* 0x000f28000c1e1b00 */
[----:B------:R-:W5:Y:S01]  /*2150*/  LDG.E.64 R34, desc[UR8][R34.64] ;  /* 0x0000000822227981 */ /* 0x000f62000c1e1b00 */
[----:B--2---:R-:W-:Y:S01]  /*2160*/  FADD.FTZ R65, RZ, R28 ;  /* 0x0000001cff417221 */ /* 0x004fe20000010000 */
[----:B------:R-:W-:-:S03]  /*2170*/  FADD.FTZ R64, RZ, R29 ;  /* 0x0000001dff407221 */ /* 0x000fc60000010000 */
[----:B---3--:R-:W-:Y:S01]  /*2180*/  FADD.FTZ R65, R30, R65 ;  /* 0x000000411e417221 */ /* 0x008fe20000010000 */
[----:B------:R-:W-:-:S03]  /*2190*/  FADD.FTZ R64, R31, R64 ;  /* 0x000000401f407221 */ /* 0x000fc60000010000 */
[----:B----4-:R-:W-:Y:S01]  /*21a0*/  FADD.FTZ R65, R32, R65 ;  /* 0x0000004120417221 */ /* 0x010fe20000010000 */
[----:B------:R-:W-:-:S03]  /*21b0*/  FADD.FTZ R64, R33, R64 ;  /* 0x0000004021407221 */ /* 0x000fc60000010000 */
[----:B-----5:R-:W-:Y:S01]  /*21c0*/  FADD.FTZ R29, R34, R65 ;  /* 0x00000041221d7221 */ /* 0x020fe20000010000 */
[----:B------:R-:W-:-:S07]  /*21d0*/  FADD.FTZ R28, R35, R64 ;  /* 0x00000040231c7221 */ /* 0x000fce0000010000 */
.L_x_117:
[----:B------:R-:W-:Y:S05]  /*21e0*/  BSYNC B0 ;  /* 0x0000000000007941 */ /* 0x000fea0003800000 */
.L_x_116:
[----:B------:R-:W0:Y:S01]  /*21f0*/  SHFL.BFLY PT, R30, R29, 0x8, 0x1f ;  /* 0x0d001f001d1e7f89 */ /* 0x000e2200000e0000 */
        /* <DEDUP_REMOVED lines=27> */
.L_x_119:
[----:B------:R-:W-:Y:S05]  /*23b0*/  BSYNC B0 ;  /* 0x0000000000007941 */ /* 0x000fea0003800000 */
.L_x_118:
[----:B------:R-:W1:Y:S08]  /*23c0*/  S2UR UR7, SR_CgaCtaId ;  /* 0x00000000000779c3 */ /* 0x000e700000008800 */
[----:B------:R-:W-:Y:S01]  /*23d0*/  BAR.SYNC.DEFER_BLOCKING 0x0 ;  /* 0x0000000000007b1d */ /* 0x000fe20000010000 */
[----:B------:R-:W-:Y:S01]  /*23e0*/  IMAD.SHL.U32 R3, R3, 0x10, RZ ;  /* 0x0000001003037824 */ /* 0x000fe200078e00ff */
[----:B------:R-:W-:Y:S01]  /*23f0*/  SHF.L.U32 R33, R42, 0x10, RZ ;  /* 0x000000102a217819 */ /* 0x000fe200000006ff */
[----:B------:R-:W-:Y:S01]  /*2400*/  IMAD.U32 R45, R45, 0x10000, RZ ;  /* 0x000100002d2d7824 */ /* 0x000fe200078e00ff */
[----:B------:R-:W-:Y:S01]  /*2410*/  SHF.L.U32 R61, R61, 0x10, RZ ;  /* 0x000000103d3d7819 */ /* 0x000fe200000006ff */
[----:B------:R-:W-:Y:S01]  /*2420*/  IMAD.U32 R43, R43, 0x10000, RZ ;  /* 0x000100002b2b7824 */ /* 0x000fe200078e00ff */
[----:B------:R-:W-:Y:S01]  /*2430*/  UMOV UR5, 0x400 ;  /* 0x0000040000057882 */ /* 0x000fe20000000000 */
[----:B------:R-:W-:Y:S01]  /*2440*/  LOP3.LUT R3, R3, 0x10, RZ, 0xc0, !PT ;  /* 0x0000001003037812 */ /* 0x000fe200078ec0ff */
[----:B------:R-:W-:Y:S01]  /*2450*/  UIADD3 UR5, UR5, 0x3480, URZ ;  /* 0x0000348005057890 */ /* 0x000fe2000fffe03f */
[----:B------:R-:W-:Y:S01]  /*2460*/  SHF.L.U32 R41, R41, 0x10, RZ ;  /* 0x0000001029297819 */ /* 0x000fe200000006ff */
[----:B------:R-:W-:Y:S01]  /*2470*/  IMAD.U32 R35, R38, 0x10000, RZ ;  /* 0x0001000026237824 */ /* 0x000fe200078e00ff */
[----:B------:R-:W-:Y:S01]  /*2480*/  IADD3 R14, -R3, R14, RZ ;  /* 0x0000000e030e7210 */ /* 0x000fe20007ffe1ff */
[----:B------:R-:W-:Y:S01]  /*2490*/  IMAD.U32 R3, R62, 0x10000, RZ ;  /* 0x000100003e037824 */ /* 0x000fe200078e00ff */
[----:B------:R-:W-:Y:S01]  /*24a0*/  SHF.L.U32 R37, R37, 0x10, RZ ;  /* 0x0000001025257819 */ /* 0x000fe200000006ff */
[C---:B------:R-:W-:Y:S01]  /*24b0*/  FADD.FTZ R34, -R46.reuse, R33 ;  /* 0x000000212e227221 */ /* 0x040fe20000010100 */
[----:B------:R-:W-:Y:S01]  /*24c0*/  SHF.L.U32 R57, R57, 0x10, RZ ;  /* 0x0000001039397819 */ /* 0x000fe200000006ff */
[----:B------:R-:W-:Y:S01]  /*24d0*/  FADD.FTZ R42, -R46, R3 ;  /* 0x000000032e2a7221 */ /* 0x000fe20000010100 */
[----:B------:R-:W-:Y:S01]  /*24e0*/  SHF.L.U32 R3, R56, 0x10, RZ ;  /* 0x0000001038037819 */ /* 0x000fe200000006ff */
[----:B------:R-:W-:Y:S01]  /*24f0*/  IMAD.U32 R33, R40, 0x10000, RZ ;  /* 0x0001000028217824 */ /* 0x000fe200078e00ff */
[----:B------:R-:W-:Y:S01]  /*2500*/  SHF.L.U32 R63, R63, 0x10, RZ ;  /* 0x000000103f3f7819 */ /* 0x000fe200000006ff */
[----:B------:R-:W-:Y:S01]  /*2510*/  FMUL.FTZ R42, R23, R42 ;  /* 0x0000002a172a7220 */ /* 0x000fe20000410000 */
[----:B------:R-:W-:Y:S01]  /*2520*/  SHF.L.U32 R39, R39, 0x10, RZ ;  /* 0x0000001027277819 */ /* 0x000fe200000006ff */
[----:B------:R-:W-:Y:S01]  /*2530*/  ULDC.64 UR12, c[0x0][0x210] ;  /* 0x00008400000c7ab9 */ /* 0x000fe20000000a00 */
[----:B-1----:R-:W-:Y:S01]  /*2540*/  ULEA UR5, UR7, UR5, 0x18 ;  /* 0x0000000507057291 */ /* 0x002fe2000f8ec03f */
[----:B------:R-:W-:Y:S01]  /*2550*/  SHF.L.U32 R31, R58, 0x10, RZ ;  /* 0x000000103a1f7819 */ /* 0x000fe200000006ff */
[C---:B------:R-:W-:Y:S01]  /*2560*/  FADD.FTZ R58, -R46.reuse, R63 ;  /* 0x0000003f2e3a7221 */ /* 0x040fe20000010100 */
[----:B------:R-:W-:Y:S01]  /*2570*/  SHF.L.U32 R59, R59, 0x10, RZ ;  /* 0x000000103b3b7819 */ /* 0x000fe200000006ff */
[----:B0-----:R-:W-:Y:S01]  /*2580*/  FADD.FTZ R30, -R46, R39 ;  /* 0x000000272e1e7221 */ /* 0x001fe20000010100 */
[----:B------:R-:W-:Y:S01]  /*2590*/  SHF.L.U32 R44, R44, 0x10, RZ ;  /* 0x000000102c2c7819 */ /* 0x000fe200000006ff */
[C---:B------:R-:W-:Y:S01]  /*25a0*/  FMUL.FTZ R58, R23.reuse, R58 ;  /* 0x0000003a173a7220 */ /* 0x040fe20000410000 */
[----:B------:R-:W-:Y:S01]  /*25b0*/  LEA R14, R14, UR5, 0x3 ;  /* 0x000000050e0e7c11 */ /* 0x000fe2000f8e18ff */
[C---:B------:R-:W-:Y:S01]  /*25c0*/  FADD.FTZ R38, -R46.reuse, R59 ;  /* 0x0000003b2e267221 */ /* 0x040fe20000010100 */
[C---:B------:R-:W-:Y:S01]  /*25d0*/  FADD.FTZ R32, -R46.reuse, R31 ;  /* 0x0000001f2e207221 */ /* 0x040fe20000010100 */
[C---:B------:R-:W-:Y:S01]  /*25e0*/  FMUL.FTZ R34, R23.reuse, R34 ;  /* 0x0000002217227220 */ /* 0x040fe20000410000 */
[----:B------:R-:W-:Y:S01]  /*25f0*/  ULOP3.LUT UR4, UR4, 0x1, URZ, 0x3c, !UPT ;  /* 0x0000000104047892 */ /* 0x000fe2000f8e3c3f */
[----:B------:R0:W1:Y:S01]  /*2600*/  LDS.64 R28, [R14] ;  /* 0x000000000e1c7984 */ /* 0x0000620000000a00 */
[C---:B------:R-:W-:Y:S01]  /*2610*/  FMUL.FTZ R38, R23.reuse, R38 ;  /* 0x0000002617267220 */ /* 0x040fe20000410000 */
[----:B------:R-:W-:Y:S01]  /*2620*/  FMUL.FTZ R32, R23, R32 ;  /* 0x0000002017207220 */ /* 0x000fe20000410000 */
[C---:B0-----:R-:W-:Y:S01]  /*2630*/  FADD.FTZ R14, -R46.reuse, R43 ;  /* 0x0000002b2e0e7221 */ /* 0x041fe20000010100 */
[----:B------:R-:W-:Y:S01]  /*2640*/  FADD.FTZ R46, -R46, R35 ;  /* 0x000000232e2e7221 */ /* 0x000fe20000010100 */
[----:B------:R-:W-:-:S03]  /*2650*/  SHF.L.U32 R35, R36, 0x10, RZ ;  /* 0x0000001024237819 */ /* 0x000fc600000006ff */
[----:B------:R-:W-:Y:S01]  /*2660*/  FMUL.FTZ R46, R23, R46 ;  /* 0x0000002e172e7220 */ /* 0x000fe20000410000 */
[--C-:B-1----:R-:W-:Y:S01]  /*2670*/  FFMA.FTZ R64, R77, R76, -R28.reuse ;  /* 0x0000004c4d407223 */ /* 0x102fe2000001081c */
[C-C-:B------:R-:W-:Y:S01]  /*2680*/  FFMA.FTZ R27, R76.reuse, R27, -R28.reuse ;  /* 0x0000001b4c1b7223 */ /* 0x140fe2000001081c */
[C-C-:B------:R-:W-:Y:S01]  /*2690*/  FFMA.FTZ R67, R76.reuse, R67, -R28.reuse ;  /* 0x000000434c437223 */ /* 0x140fe2000001081c */
[--C-:B------:R-:W-:Y:S01]  /*26a0*/  FFMA.FTZ R71, R76, R71, -R28.reuse ;  /* 0x000000474c477223 */ /* 0x100fe2000001081c */
[--C-:B------:R-:W-:Y:S01]  /*26b0*/  FFMA.FTZ R76, R61, R3, -R28.reuse ;  /* 0x000000033d4c7223 */ /* 0x100fe2000001081c */
[C-C-:B------:R-:W-:Y:S01]  /*26c0*/  FFMA.FTZ R45, R3.reuse, R45, -R28.reuse ;  /* 0x0000002d032d7223 */ /* 0x140fe2000001081c */
[C-C-:B------:R-:W-:Y:S01]  /*26d0*/  FFMA.FTZ R62, R3.reuse, R41, -R28.reuse ;  /* 0x00000029033e7223 */ /* 0x140fe2000001081c */
[--C-:B------:R-:W-:Y:S01]  /*26e0*/  FFMA.FTZ R56, R3, R37, -R28.reuse ;  /* 0x0000002503387223 */ /* 0x100fe2000001081c */
[----:B------:R-:W-:Y:S02]  /*26f0*/  IMAD.U32 R3, R60, 0x10000, RZ ;  /* 0x000100003c037824 */ /* 0x000fe400078e00ff */
[----:B------:R-:W-:Y:S01]  /*2700*/  FFMA.FTZ R24, R24, R25, -R28 ;  /* 0x0000001918187223 */ /* 0x000fe2000001081c */
[----:B------:R-:W-:Y:S01]  /*2710*/  FFMA.FTZ R64, R79, -R29, R64 ;  /* 0x8000001d4f407223 */ /* 0x000fe20000010040 */
[----:B------:R-:W-:Y:S01]  /*2720*/  FFMA.FTZ R58, -R29, R58, R76 ;  /* 0x0000003a1d3a7223 */ /* 0x000fe2000001014c */
[----:B------:R-:W-:Y:S01]  /*2730*/  FFMA.FTZ R3, R3, R57, -R28 ;  /* 0x0000003903037223 */ /* 0x000fe2000001081c */
[-C--:B------:R-:W-:Y:S01]  /*2740*/  FFMA.FTZ R24, R75, -R29.reuse, R24 ;  /* 0x8000001d4b187223 */ /* 0x080fe20000010018 */
[----:B------:R-:W-:Y:S01]  /*2750*/  FMUL.FTZ R64, R23, R64 ;  /* 0x0000004017407220 */ /* 0x000fe20000410000 */
[--C-:B------:R-:W-:Y:S01]  /*2760*/  FFMA.FTZ R66, R25, R66, -R28.reuse ;  /* 0x0000004219427223 */ /* 0x100fe2000001081c */
[----:B------:R-:W-:Y:S01]  /*2770*/  FFMA.FTZ R42, -R29, R42, R3 ;  /* 0x0000002a1d2a7223 */ /* 0x000fe20000010103 */
[----:B------:R-:W-:Y:S01]  /*2780*/  FMUL.FTZ R3, R23, R14 ;  /* 0x0000000e17037220 */ /* 0x000fe20000410000 */
[----:B------:R-:W-:Y:S01]  /*2790*/  FFMA.FTZ R31, R57, R44, -R28 ;  /* 0x0000002c391f7223 */ /* 0x000fe2000001081c */
[----:B------:R-:W-:Y:S01]  /*27a0*/  FFMA.FTZ R26, R26, -R29, R27 ;  /* 0x8000001d1a1a7223 */ /* 0x000fe2000001001b */
[C---:B------:R-:W-:Y:S01]  /*27b0*/  FFMA.FTZ R38, -R29.reuse, R38, R45 ;  /* 0x000000261d267223 */ /* 0x040fe2000001012d */
[----:B------:R-:W-:Y:S01]  /*27c0*/  FFMA.FTZ R62, -R29, R3, R62 ;  /* 0x000000031d3e7223 */ /* 0x000fe2000001013e */
[----:B------:R-:W-:Y:S01]  /*27d0*/  FMUL.FTZ R3, R23, R30 ;  /* 0x0000001e17037220 */ /* 0x000fe20000410000 */
[----:B------:R-:W-:Y:S01]  /*27e0*/  FFMA.FTZ R69, R25, R69, -R28 ;  /* 0x0000004519457223 */ /* 0x000fe2000001081c */
[C---:B------:R-:W-:Y:S01]  /*27f0*/  FMUL.FTZ R24, R23.reuse, R24 ;  /* 0x0000001817187220 */ /* 0x040fe20000410000 */
[----:B------:R-:W-:Y:S01]  /*2800*/  FMUL.FTZ R27, R23, R42 ;  /* 0x0000002a171b7220 */ /* 0x000fe20000410000 */
[----:B------:R-:W-:Y:S01]  /*2810*/  FFMA.FTZ R56, -R29, R3, R56 ;  /* 0x000000031d387223 */ /* 0x000fe20000010138 */
[----:B------:R-:W-:Y:S01]  /*2820*/  FMUL.FTZ R3, R23, R58 ;  /* 0x0000003a17037220 */ /* 0x000fe20000410000 */
[----:B------:R-:W-:Y:S01]  /*2830*/  FFMA.FTZ R25, R25, R73, -R28 ;  /* 0x0000004919197223 */ /* 0x000fe2000001081c */
[----:B------:R-:W-:Y:S01]  /*2840*/  FFMA.FTZ R66, R47, -R29, R66 ;  /* 0x8000001d2f427223 */ /* 0x000fe20000010042 */
[----:B------:R-:W-:Y:S01]  /*2850*/  FFMA.FTZ R32, -R29, R32, R31 ;  /* 0x000000201d207223 */ /* 0x000fe2000001011f */
[----:B------:R-:W-:Y:S01]  /*2860*/  FMUL.FTZ R26, R23, R26 ;  /* 0x0000001a171a7220 */ /* 0x000fe20000410000 */
[----:B------:R-:W-:Y:S01]  /*2870*/  F2FP.BF16.F32.PACK_AB R64, R3, R64 ;  /* 0x000000400340723e */ /* 0x000fe200000010ff */
[----:B------:R-:W-:Y:S01]  /*2880*/  FMUL.FTZ R3, R23, R38 ;  /* 0x0000002617037220 */ /* 0x000fe20000410000 */
[--C-:B------:R-:W-:Y:S01]  /*2890*/  FFMA.FTZ R33, R57, R33, -R28.reuse ;  /* 0x0000002139217223 */ /* 0x100fe2000001081c */
[----:B------:R-:W-:Y:S01]  /*28a0*/  FFMA.FTZ R74, R74, -R29, R25 ;  /* 0x8000001d4a4a7223 */ /* 0x000fe20000010019 */
[----:B------:R-:W-:Y:S01]  /*28b0*/  IADD3 R14, P1, R16, UR12, RZ ;  /* 0x0000000c100e7c10 */ /* 0x000fe2000ff3e0ff */
[----:B------:R-:W-:Y:S01]  /*28c0*/  FMUL.FTZ R66, R23, R66 ;  /* 0x0000004217427220 */ /* 0x000fe20000410000 */
[----:B------:R-:W-:Y:S01]  /*28d0*/  F2FP.BF16.F32.PACK_AB R24, R27, R24 ;  /* 0x000000181b18723e */ /* 0x000fe200000010ff */
[----:B------:R-:W-:Y:S01]  /*28e0*/  FMUL.FTZ R25, R23, R32 ;  /* 0x0000002017197220 */ /* 0x000fe20000410000 */
[----:B------:R-:W-:Y:S01]  /*28f0*/  FFMA.FTZ R28, R57, R35, -R28 ;  /* 0x00000023391c7223 */ /* 0x000fe2000001081c */
[-C--:B------:R-:W-:Y:S01]  /*2900*/  FFMA.FTZ R68, R68, -R29.reuse, R67 ;  /* 0x8000001d44447223 */ /* 0x080fe20000010043 */
[-C--:B------:R-:W-:Y:S01]  /*2910*/  FFMA.FTZ R70, R70, -R29.reuse, R69 ;  /* 0x8000001d46467223 */ /* 0x080fe20000010045 */
[----:B------:R-:W-:Y:S01]  /*2920*/  FFMA.FTZ R34, -R29, R34, R33 ;  /* 0x000000221d227223 */ /* 0x000fe20000010121 */
[----:B------:R-:W-:Y:S01]  /*2930*/  F2FP.BF16.F32.PACK_AB R26, R3, R26 ;  /* 0x0000001a031a723e */ /* 0x000fe200000010ff */
[----:B------:R-:W-:Y:S01]  /*2940*/  FFMA.FTZ R72, R72, -R29, R71 ;  /* 0x8000001d48487223 */ /* 0x000fe20000010047 */
[----:B------:R-:W-:Y:S01]  /*2950*/  IADD3.X R15, R15, UR13, RZ, P1, !PT ;  /* 0x0000000d0f0f7c10 */ /* 0x000fe20008ffe4ff */
[----:B------:R-:W-:Y:S01]  /*2960*/  FFMA.FTZ R28, -R29, R46, R28 ;  /* 0x0000002e1d1c7223 */ /* 0x000fe2000001011c */
[----:B------:R-:W-:Y:S01]  /*2970*/  PRMT R30, R64, 0x7632, R30 ;  /* 0x00007632401e7816 */ /* 0x000fe2000000001e */
[C---:B------:R-:W-:Y:S01]  /*2980*/  FMUL.FTZ R68, R23.reuse, R68 ;  /* 0x0000004417447220 */ /* 0x040fe20000410000 */
[----:B------:R-:W-:Y:S01]  /*2990*/  PRMT R3, R24, 0x7632, R3 ;  /* 0x0000763218037816 */ /* 0x000fe20000000003 */
[----:B------:R-:W-:Y:S01]  /*29a0*/  FMUL.FTZ R27, R23, R62 ;  /* 0x0000003e171b7220 */ /* 0x000fe20000410000 */
[----:B------:R-:W-:Y:S01]  /*29b0*/  IADD3 R16, P1, R17, UR12, RZ ;  /* 0x0000000c11107c10 */ /* 0x000fe2000ff3e0ff */
[----:B------:R-:W-:Y:S01]  /*29c0*/  FMUL.FTZ R70, R23, R70 ;  /* 0x0000004617467220 */ /* 0x000fe20000410000 */
[----:B------:R-:W-:Y:S01]  /*29d0*/  F2FP.BF16.F32.PACK_AB R66, R25, R66 ;  /* 0x000000421942723e */ /* 0x000fe200000010ff */
[C---:B------:R-:W-:Y:S01]  /*29e0*/  FMUL.FTZ R29, R23.reuse, R34 ;  /* 0x00000022171d7220 */ /* 0x040fe20000410000 */
[----:B------:R-:W-:Y:S01]  /*29f0*/  STG.E.U16 desc[UR8][R14.64], R64 ;  /* 0x000000400e007986 */ /* 0x000fe2000c101508 */
[----:B------:R-:W-:Y:S01]  /*2a00*/  IADD3.X R17, R18, UR13, RZ, P1, !PT ;  /* 0x0000000d12117c10 */ /* 0x000fe20008ffe4ff */
[C---:B------:R-:W-:Y:S01]  /*2a10*/  FMUL.FTZ R72, R23.reuse, R72 ;  /* 0x0000004817487220 */ /* 0x040fe20000410000 */
[----:B------:R-:W-:Y:S01]  /*2a20*/  PRMT R25, R26, 0x7632, R25 ;  /* 0x000076321a197816 */ /* 0x000fe20000000019 */
[----:B------:R-:W-:Y:S01]  /*2a30*/  STG.E.U16 desc[UR8][R14.64+0x2], R30 ;  /* 0x0000021e0e007986 */ /* 0x000fe2000c101508 */
[C---:B------:R-:W-:Y:S01]  /*2a40*/  FMUL.FTZ R31, R23.reuse, R56 ;  /* 0x00000038171f7220 */ /* 0x040fe20000410000 */
[----:B------:R-:W-:Y:S01]  /*2a50*/  FMUL.FTZ R74, R23, R74 ;  /* 0x0000004a174a7220 */ /* 0x000fe20000410000 */
[----:B------:R-:W-:Y:S01]  /*2a60*/  F2FP.BF16.F32.PACK_AB R68, R27, R68 ;  /* 0x000000441b44723e */ /* 0x000fe200000010ff */
[----:B------:R-:W-:Y:S01]  /*2a70*/  STG.E.U16 desc[UR8][R14.64+0x4], R24 ;  /* 0x000004180e007986 */ /* 0x000fe2000c101508 */
[----:B------:R-:W-:Y:S01]  /*2a80*/  IADD3 R18, P1, R19, UR12, RZ ;  /* 0x0000000c13127c10 */ /* 0x000fe2000ff3e0ff */
[----:B------:R-:W-:Y:S01]  /*2a90*/  FMUL.FTZ R23, R23, R28 ;  /* 0x0000001c17177220 */ /* 0x000fe20000410000 */
[----:B------:R-:W-:Y:S01]  /*2aa0*/  F2FP.BF16.F32.PACK_AB R70, R29, R70 ;  /* 0x000000461d46723e */ /* 0x000fe200000010ff */
[----:B------:R0:W-:Y:S01]  /*2ab0*/  STG.E.U16 desc[UR8][R14.64+0x6], R3 ;  /* 0x000006030e007986 */ /* 0x0001e2000c101508 */
[----:B------:R-:W-:-:S02]  /*2ac0*/  IADD3.X R19, R20, UR13, RZ, P1, !PT ;  /* 0x0000000d14137c10 */ /* 0x000fc40008ffe4ff */
[----:B------:R-:W-:Y:S01]  /*2ad0*/  F2FP.BF16.F32.PACK_AB R72, R31, R72 ;  /* 0x000000481f48723e */ /* 0x000fe200000010ff */
[----:B------:R-:W-:Y:S01]  /*2ae0*/  STG.E.U16 desc[UR8][R16.64], R26 ;  /* 0x0000001a10007986 */ /* 0x000fe2000c101508 */
[----:B------:R-:W-:-:S03]  /*2af0*/  F2FP.BF16.F32.PACK_AB R74, R23, R74 ;  /* 0x0000004a174a723e */ /* 0x000fc600000010ff */
[----:B------:R-:W-:Y:S01]  /*2b00*/  STG.E.U16 desc[UR8][R16.64+0x2], R25 ;  /* 0x0000021910007986 */ /* 0x000fe2000c101508 */
[----:B0-----:R-:W-:-:S03]  /*2b10*/  PRMT R15, R66, 0x7632, R15 ;  /* 0x00007632420f7816 */ /* 0x001fc6000000000f */
[----:B------:R-:W-:Y:S01]  /*2b20*/  STG.E.U16 desc[UR8][R16.64+0x4], R66 ;  /* 0x0000044210007986 */ /* 0x000fe2000c101508 */
[----:B------:R-:W-:Y:S02]  /*2b30*/  PRMT R3, R68, 0x7632, R3 ;  /* 0x0000763244037816 */ /* 0x000fe40000000003 */
[----:B------:R-:W-:Y:S01]  /*2b40*/  IADD3 R14, P1, R21, UR12, RZ ;  /* 0x0000000c150e7c10 */ /* 0x000fe2000ff3e0ff */
[----:B------:R0:W-:Y:S04]  /*2b50*/  STG.E.U16 desc[UR8][R16.64+0x6], R15 ;  /* 0x0000060f10007986 */ /* 0x0001e8000c101508 */
[----:B------:R-:W-:Y:S04]  /*2b60*/  STG.E.U16 desc[UR8][R18.64], R68 ;  /* 0x0000004412007986 */ /* 0x000fe8000c101508 */
[----:B------:R1:W-:Y:S01]  /*2b70*/  STG.E.U16 desc[UR8][R18.64+0x2], R3 ;  /* 0x0000020312007986 */ /* 0x0003e2000c101508 */
[----:B0-----:R-:W-:-:S03]  /*2b80*/  PRMT R17, R70, 0x7632, R17 ;  /* 0x0000763246117816 */ /* 0x001fc60000000011 */
[----:B------:R-:W-:Y:S01]  /*2b90*/  STG.E.U16 desc[UR8][R18.64+0x4], R70 ;  /* 0x0000044612007986 */ /* 0x000fe2000c101508 */
[----:B------:R-:W-:Y:S02]  /*2ba0*/  IADD3.X R15, R22, UR13, RZ, P1, !PT ;  /* 0x0000000d160f7c10 */ /* 0x000fe40008ffe4ff */
[----:B------:R-:W-:Y:S01]  /*2bb0*/  PRMT R16, R72, 0x7632, R16 ;  /* 0x0000763248107816 */ /* 0x000fe20000000010 */
[----:B------:R0:W-:Y:S01]  /*2bc0*/  STG.E.U16 desc[UR8][R18.64+0x6], R17 ;  /* 0x0000061112007986 */ /* 0x0001e2000c101508 */
[----:B-1----:R-:W-:-:S03]  /*2bd0*/  MOV R3, R80 ;  /* 0x0000005000037202 */ /* 0x002fc60000000f00 */
[----:B------:R1:W-:Y:S04]  /*2be0*/  STG.E.U16 desc[UR8][R14.64], R72 ;  /* 0x000000480e007986 */ /* 0x0003e8000c101508 */
[----:B------:R1:W-:Y:S01]  /*2bf0*/  STG.E.U16 desc[UR8][R14.64+0x2], R16 ;  /* 0x000002100e007986 */ /* 0x0003e2000c101508 */
[----:B0-----:R-:W-:-:S03]  /*2c00*/  PRMT R19, R74, 0x7632, R19 ;  /* 0x000076324a137816 */ /* 0x001fc60000000013 */
[----:B------:R1:W-:Y:S04]  /*2c10*/  STG.E.U16 desc[UR8][R14.64+0x4], R74 ;  /* 0x0000044a0e007986 */ /* 0x0003e8000c101508 */
[----:B------:R1:W-:Y:S01]  /*2c20*/  STG.E.U16 desc[UR8][R14.64+0x6], R19 ;  /* 0x000006130e007986 */ /* 0x0003e2000c101508 */
[----:B------:R-:W-:Y:S05]  /*2c30*/  @!P0 BRA `(.L_x_120) ;  /* 0xffffffd800348947 */ /* 0x000fea000383ffff */
.L_x_104:
[C---:B------:R-:W-:Y:S01]  /*2c40*/  IMAD.SHL.U32 R3, R0.reuse, 0x20, RZ ;  /* 0x0000002000037824 */ /* 0x040fe200078e00ff */
[----:B------:R-:W-:-:S04]  /*2c50*/  LOP3.LUT R0, R0, 0x1, RZ, 0xc0, !PT ;  /* 0x0000000100007812 */ /* 0x000fc800078ec0ff */
[----:B------:R-:W-:Y:S01]  /*2c60*/  LOP3.LUT R3, R3, 0x7ffffc0, RZ, 0xc0, !PT ;  /* 0x07ffffc003037812 */ /* 0x000fe200078ec0ff */
[----:B0-----:R-:W-:-:S03]  /*2c70*/  IMAD R4, R0, 0x140, RZ ;  /* 0x0000014000047824 */ /* 0x001fc600078e02ff */
[----:B------:R-:W-:Y:S02]  /*2c80*/  IADD3 R3, R3, R2, RZ ;  /* 0x0000000203037210 */ /* 0x000fe40007ffe0ff */
[----:B------:R-:W-:-:S03]  /*2c90*/  IADD3 R5, R4, 0x140, RZ ;  /* 0x0000014004057810 */ /* 0x000fc60007ffe0ff */
[----:B------:R-:W-:-:S05]  /*2ca0*/  IMAD R10, R3, 0x20, R4 ;  /* 0x00000020030a7824 */ /* 0x000fca00078e0204 */
[----:B------:R-:W-:-:S13]  /*2cb0*/  ISETP.GE.AND P0, PT, R10, R5, PT ;  /* 0x000000050a00720c */ /* 0x000fda0003f06270 */
[----:B------:R-:W-:Y:S05]  /*2cc0*/  @P0 EXIT ;  /* 0x000000000000094d */ /* 0x000fea0003800000 */
[----:B-1----:R-:W0:Y:S01]  /*2cd0*/  LDC.64 R18, c[0x0][0x258] ;  /* 0x00009600ff127b82 */ /* 0x002e220000000a00 */
[----:B------:R-:W1:Y:S01]  /*2ce0*/  S2R R17, SR_TID.X ;  /* 0x0000000000117919 */ /* 0x000e620000002100 */
[----:B------:R-:W-:Y:S01]  /*2cf0*/  IMAD.MOV.U32 R11, RZ, RZ, 0x14 ;  /* 0x00000014ff0b7424 */ /* 0x000fe200078e00ff */
        /* <DEDUP_REMOVED lines=8> */
[----:B------:R-:W-:-:S02]  /*2d80*/  SHF.L.U64.HI R13, R13, 0x6, R2 ;  /* 0x000000060d0d7819 */ /* 0x000fc40000010202 */
[----:B------:R-:W-:Y:S02]  /*2d90*/  MOV R2, 0xffffffff ;  /* 0xffffffff00027802 */ /* 0x000fe40000000f00 */
[----:B------:R-:W-:Y:S02]  /*2da0*/  IADD3 R7, P0, P1, -R14, -0x41, -R15 ;  /* 0xffffffbf0e077810 */ /* 0x000fe4000791e90f */
[----:B------:R-:W-:Y:S02]  /*2db0*/  SHF.R.U32.HI R12, RZ, 0x4, R17 ;  /* 0x00000004ff0c7819 */ /* 0x000fe40000011611 */
[----:B------:R-:W-:Y:S02]  /*2dc0*/  IADD3.X R9, ~R13, -0x1, R2, P0, P1 ;  /* 0xffffffff0d097810 */ /* 0x000fe400007e2502 */
[----:B------:R-:W-:Y:S02]  /*2dd0*/  VIADDMNMX.U32 R11, R12, R11, 0x20, !PT ;  /* 0x000000200c0b7446 */ /* 0x000fe4000780000b */
[----:B------:R-:W-:Y:S01]  /*2de0*/  LOP3.LUT R6, RZ, R12, RZ, 0x33, !PT ;  /* 0x0000000cff067212 */ /* 0x000fe200078e33ff */
[----:B------:R-:W-:Y:S01]  /*2df0*/  IMAD.WIDE.U32 R2, R9, -0x33333333, RZ ;  /* 0xcccccccd09027825 */ /* 0x000fe200078e00ff */
[----:B------:R-:W-:-:S02]  /*2e00*/  IADD3 R53, P2, R15, 0x1e, RZ ;  /* 0x0000001e0f357810 */ /* 0x000fc40007f5e0ff */
[----:B------:R-:W-:Y:S02]  /*2e10*/  IADD3 R11, R11, R6, RZ ;  /* 0x000000060b0b7210 */ /* 0x000fe40007ffe0ff */
[----:B------:R-:W-:Y:S01]  /*2e20*/  LOP3.LUT R52, R17, 0xf, RZ, 0xc0, !PT ;  /* 0x0000000f11347812 */ /* 0x000fe200078ec0ff */
[----:B------:R-:W-:-:S04]  /*2e30*/  IMAD.WIDE.U32 R4, P0, R7, -0x33333334, R2 ;  /* 0xcccccccc07047825 */ /* 0x000fc80007800002 */
[----:B------:R-:W-:Y:S01]  /*2e40*/  IMAD.WIDE.U32 R2, R7, -0x33333333, RZ ;  /* 0xcccccccd07027825 */ /* 0x000fe200078e00ff */
[----:B------:R-:W-:Y:S02]  /*2e50*/  IADD3.X R7, RZ, RZ, RZ, P0, !PT ;  /* 0x000000ffff077210 */ /* 0x000fe400007fe4ff */
[----:B------:R-:W-:Y:S01]  /*2e60*/  ISETP.LT.U32.AND P0, PT, R18, 0x1, PT ;  /* 0x000000011200780c */ /* 0x000fe20003f01070 */
[----:B------:R-:W-:Y:S01]  /*2e70*/  IMAD.MOV.U32 R6, RZ, RZ, R5 ;  /* 0x000000ffff067224 */ /* 0x000fe200078e0005 */
[----:B------:R-:W-:Y:S01]  /*2e80*/  IADD3 RZ, P1, R3, R4, RZ ;  /* 0x0000000403ff7210 */ /* 0x000fe20007f3e0ff */
[----:B------:R-:W-:Y:S01]  /*2e90*/  IMAD.WIDE.U32 R2, R11, -0x33333333, RZ ;  /* 0xcccccccd0b027825 */ /* 0x000fe200078e00ff */
[----:B------:R-:W-:-:S03]  /*2ea0*/  ISETP.LT.AND.EX P0, PT, R19, RZ, PT, P0 ;  /* 0x000000ff1300720c */ /* 0x000fc60003f01300 */
[----:B------:R-:W-:Y:S01]  /*2eb0*/  IMAD.WIDE.U32.X R4, R9, -0x33333334, R6, P1 ;  /* 0xcccccccc09047825 */ /* 0x000fe200008e0406 */
[----:B------:R-:W-:Y:S02]  /*2ec0*/  SEL R16, R18, 0x1, P0 ;  /* 0x0000000112107807 */ /* 0x000fe40000000000 */
[----:B------:R-:W-:Y:S01]  /*2ed0*/  LEA.HI R3, R3, 0x1, RZ, 0x1c ;  /* 0x0000000103037811 */ /* 0x000fe200078fe0ff */
[----:B------:R-:W-:Y:S01]  /*2ee0*/  IMAD.X R48, RZ, RZ, RZ, P2 ;  /* 0x000000ffff307224 */ /* 0x000fe200010e06ff */
[----:B------:R-:W-:Y:S02]  /*2ef0*/  SHF.R.U64 R2, R4, 0x3, R5 ;  /* 0x0000000304027819 */ /* 0x000fe40000001205 */
[----:B------:R-:W-:Y:S02]  /*2f00*/  SEL R5, R19, RZ, P0 ;  /* 0x000000ff13057207 */ /* 0x000fe40000000000 */
[C---:B------:R-:W-:Y:S02]  /*2f10*/  IADD3 R9, P0, R15.reuse, 0xa, RZ ;  /* 0x0000000a0f097810 */ /* 0x040fe40007f1e0ff */
[----:B------:R-:W-:-:S02]  /*2f20*/  IADD3 R8, P1, R15, 0x14, RZ ;  /* 0x000000140f087810 */ /* 0x000fc40007f3e0ff */
[----:B------:R-:W-:Y:S02]  /*2f30*/  IADD3 R2, R2, 0x1, RZ ;  /* 0x0000000102027810 */ /* 0x000fe40007ffe0ff */
[----:B------:R-:W-:Y:S02]  /*2f40*/  IADD3.X R7, RZ, RZ, RZ, P0, !PT ;  /* 0x000000ffff077210 */ /* 0x000fe400007fe4ff */
[----:B------:R-:W-:Y:S02]  /*2f50*/  IADD3.X R6, RZ, RZ, RZ, P1, !PT ;  /* 0x000000ffff067210 */ /* 0x000fe40000ffe4ff */
[C---:B------:R-:W-:Y:S02]  /*2f60*/  SHF.L.U64.HI R5, R16.reuse, 0x6, R5 ;  /* 0x0000000610057819 */ /* 0x040fe40000010205 */
[----:B------:R-:W-:Y:S02]  /*2f70*/  SHF.L.U32 R4, R16, 0x6, RZ ;  /* 0x0000000610047819 */ /* 0x000fe400000006ff */
[----:B------:R-:W-:-:S02]  /*2f80*/  LOP3.LUT R3, R3, 0x3, RZ, 0xc0, !PT ;  /* 0x0000000303037812 */ /* 0x000fc400078ec0ff */
[----:B------:R-:W-:-:S07]  /*2f90*/  LOP3.LUT R2, R2, 0x3, RZ, 0xc0, !PT ;  /* 0x0000000302027812 */ /* 0x000fce00078ec0ff */
.L_x_137:
[----:B------:R-:W-:Y:S01]  /*2fa0*/  ISETP.GT.U32.AND P0, PT, R4, R15, PT ;  /* 0x0000000f0400720c */ /* 0x000fe20003f04070 */
[----:B------:R-:W-:Y:S01]  /*2fb0*/  BSSY B0, `(.L_x_121) ;  /* 0x00000ae000007945 */ /* 0x000fe20003800000 */
[----:B0-----:R-:W-:Y:S01]  /*2fc0*/  HFMA2.MMA R46, -RZ, RZ, 0, 0 ;  /* 0x00000000ff2e7435 */ /* 0x001fe200000001ff */
[----:B------:R-:W-:Y:S01]  /*2fd0*/  IMAD.MOV.U32 R49, RZ, RZ, RZ ;  /* 0x000000ffff317224 */ /* 0x000fe200078e00ff */
[----:B------:R-:W-:-:S13]  /*2fe0*/  ISETP.GT.AND.EX P0, PT, R5, RZ, PT, P0 ;  /* 0x000000ff0500720c */ /* 0x000fda0003f04300 */
[----:B------:R-:W-:Y:S05]  /*2ff0*/  @!P0 BRA `(.L_x_122) ;  /* 0x0000000800a48947 */ /* 0x000fea0003800000 */
[----:B------:R-:W-:Y:S01]  /*3000*/  ISETP.NE.U32.AND P1, PT, R2, RZ, PT ;  /* 0x000000ff0200720c */ /* 0x000fe20003f25070 */
[----:B------:R-:W-:Y:S01]  /*3010*/  BSSY B1, `(.L_x_123) ;  /* 0x0000027000017945 */ /* 0x000fe20003800000 */
[----:B------:R-:W-:Y:S01]  /*3020*/  IADD3 R18, P2, P3, -R14, -0x41, -R15 ;  /* 0xffffffbf0e127810 */ /* 0x000fe20007b5e90f */
[----:B------:R-:W-:Y:S01]  /*3030*/  IMAD.MOV.U32 R46, RZ, RZ, RZ ;  /* 0x000000ffff2e7224 */ /* 0x000fe200078e00ff */
[----:B------:R-:W-:Y:S01]  /*3040*/  ISETP.NE.AND.EX P1, PT, RZ, RZ, PT, P1 ;  /* 0x000000ffff00720c */ /* 0x000fe20003f25310 */
[----:B------:R-:W-:Y:S01]  /*3050*/  IMAD.MOV.U32 R49, RZ, RZ, RZ ;  /* 0x000000ffff317224 */ /* 0x000fe200078e00ff */
[----:B------:R-:W-:Y:S02]  /*3060*/  MOV R16, 0xffffffff ;  /* 0xffffffff00107802 */ /* 0x000fe40000000f00 */
[----:B------:R-:W-:Y:S02]  /*3070*/  LOP3.LUT R19, R17, 0x1f, RZ, 0xc0, !PT ;  /* 0x0000001f11137812 */ /* 0x000fe400078ec0ff */
[----:B------:R-:W-:-:S02]  /*3080*/  ISETP.GE.U32.AND P0, PT, R18, 0x1e, PT ;  /* 0x0000001e1200780c */ /* 0x000fc40003f06070 */
[----:B------:R-:W-:Y:S02]  /*3090*/  IADD3.X R16, ~R13, -0x1, R16, P2, P3 ;  /* 0xffffffff0d107810 */ /* 0x000fe400017e6510 */
[----:B------:R-:W-:Y:S02]  /*30a0*/  IADD3 R18, P2, R19, R10, RZ ;  /* 0x0000000a13127210 */ /* 0x000fe40007f5e0ff */
[----:B------:R-:W-:Y:S02]  /*30b0*/  ISETP.GE.U32.AND.EX P0, PT, R16, RZ, PT, P0 ;  /* 0x000000ff1000720c */ /* 0x000fe40003f06100 */
[----:B------:R-:W-:Y:S02]  /*30c0*/  MOV R47, R15 ;  /* 0x0000000f002f7202 */ /* 0x000fe40000000f00 */
[----:B------:R-:W-:Y:S02]  /*30d0*/  MOV R16, RZ ;  /* 0x000000ff00107202 */ /* 0x000fe40000000f00 */
[----:B------:R-:W-:Y:S01]  /*30e0*/  LEA.HI.X.SX32 R19, R10, RZ, 0x1, P2 ;  /* 0x000000ff0a137211 */ /* 0x000fe200010f0eff */
[----:B------:R-:W-:Y:S06]  /*30f0*/  @!P1 BRA `(.L_x_124) ;  /* 0x0000000000609947 */ /* 0x000fec0003800000 */
[----:B------:R-:W-:Y:S01]  /*3100*/  IMAD.WIDE.U32 R22, R15, 0x280, R18 ;  /* 0x000002800f167825 */ /* 0x000fe200078e0012 */
[----:B------:R-:W-:Y:S02]  /*3110*/  ULDC.64 UR4, c[0x0][0x260] ;  /* 0x0000980000047ab9 */ /* 0x000fe40000000a00 */
[----:B------:R-:W-:-:S04]  /*3120*/  LEA R20, P1, R22, UR4, 0x3 ;  /* 0x0000000416147c11 */ /* 0x000fc8000f8218ff */
[----:B------:R-:W-:-:S05]  /*3130*/  LEA.HI.X R21, R22, UR5, R23, 0x3, P1 ;  /* 0x0000000516157c11 */ /* 0x000fca00088f1c17 */
[----:B------:R-:W2:Y:S01]  /*3140*/  LDG.E.64 R22, desc[UR8][R20.64+0x8000] ;  /* 0x0080000814167981 */ /* 0x000ea2000c1e1b00 */
[----:B------:R-:W-:Y:S02]  /*3150*/  ISETP.NE.U32.AND P1, PT, R2, 0x1, PT ;  /* 0x000000010200780c */ /* 0x000fe40003f25070 */
[----:B------:R-:W-:Y:S02]  /*3160*/  MOV R47, R9 ;  /* 0x00000009002f7202 */ /* 0x000fe40000000f00 */
[----:B------:R-:W-:Y:S02]  /*3170*/  ISETP.NE.AND.EX P1, PT, RZ, RZ, PT, P1 ;  /* 0x000000ffff00720c */ /* 0x000fe40003f25310 */
[----:B------:R-:W-:Y:S01]  /*3180*/  MOV R16, R7 ;  /* 0x0000000700107202 */ /* 0x000fe20000000f00 */
[----:B--2---:R-:W-:Y:S01]  /*3190*/  FADD.FTZ R49, RZ, R22 ;  /* 0x00000016ff317221 */ /* 0x004fe20000010000 */
[----:B------:R-:W-:-:S09]  /*31a0*/  FADD.FTZ R46, RZ, R23 ;  /* 0x00000017ff2e7221 */ /* 0x000fd20000010000 */
        /* <DEDUP_REMOVED lines=13> */
.L_x_124:
[----:B------:R-:W-:Y:S05]  /*3280*/  BSYNC B1 ;  /* 0x0000000000017941 */ /* 0x000fea0003800000 */
.L_x_123:
[----:B------:R-:W-:Y:S05]  /*3290*/  @!P0 BRA `(.L_x_122) ;  /* 0x0000000400fc8947 */ /* 0x000fea0003800000 */
[----:B------:R-:W-:Y:S01]  /*32a0*/  IADD3 R20, P2, -R47, R4, RZ ;  /* 0x000000042f147210 */ /* 0x000fe20007f5e1ff */
[----:B------:R-:W-:Y:S01]  /*32b0*/  IMAD R21, R16, 0x500, RZ ;  /* 0x0000050010157824 */ /* 0x000fe200078e02ff */
[C---:B------:R-:W-:Y:S01]  /*32c0*/  SHF.L.U64.HI R19, R18.reuse, 0x1, R19 ;  /* 0x0000000112137819 */ /* 0x040fe20000010213 */
[----:B------:R-:W-:Y:S01]  /*32d0*/  ULDC.64 UR4, c[0x0][0x260] ;  /* 0x0000980000047ab9 */ /* 0x000fe20000000a00 */
[----:B------:R-:W-:Y:S01]  /*32e0*/  SHF.L.U32 R18, R18, 0x1, RZ ;  /* 0x0000000112127819 */ /* 0x000fe200000006ff */
[----:B------:R-:W-:Y:S01]  /*32f0*/  IMAD.X R22, R5, 0x1, ~R16, P2 ;  /* 0x0000000105167824 */ /* 0x000fe200010e0e10 */
[----:B------:R-:W-:Y:S01]  /*3300*/  ISETP.GT.U32.AND P1, PT, R20, 0x78, PT ;  /* 0x000000781400780c */ /* 0x000fe20003f24070 */
[----:B------:R-:W-:Y:S02]  /*3310*/  BSSY B1, `(.L_x_125) ;  /* 0x0000044000017945 */ /* 0x000fe40003800000 */
[----:B------:R-:W-:Y:S01]  /*3320*/  IMAD.WIDE.U32 R18, R47, 0x500, R18 ;  /* 0x000005002f127825 */ /* 0x000fe200078e0012 */
[----:B------:R-:W-:-:S04]  /*3330*/  ISETP.GT.AND.EX P1, PT, R22, RZ, PT, P1 ;  /* 0x000000ff1600720c */ /* 0x000fc80003f24310 */
        /* <DEDUP_REMOVED lines=10> */
.L_x_127:
        /* <DEDUP_REMOVED lines=15> */
[----:B------:R0:W5:Y:S01]  /*34d0*/  LDG.E.64 R20, desc[UR8][R18.64+0xa2800] ;  /* 0x0a28000812147981 */ /* 0x000162000c1e1b00 */
[----:B------:R-:W-:-:S04]  /*34e0*/  IADD3 R47, P1, R47, 0xa0, RZ ;  /* 0x000000a02f2f7810 */ /* 0x000fc80007f3e0ff */
[----:B------:R-:W-:Y:S02]  /*34f0*/  IADD3.X R16, RZ, R16, RZ, P1, !PT ;  /* 0x00000010ff107210 */ /* 0x000fe40000ffe4ff */
[----:B------:R-:W-:Y:S02]  /*3500*/  ISETP.GE.U32.AND P1, PT, R47, R58, PT ;  /* 0x0000003a2f00720c */ /* 0x000fe40003f26070 */
[----:B0-----:R-:W-:Y:S02]  /*3510*/  IADD3 R18, P2, R18, 0xc8000, RZ ;  /* 0x000c800012127810 */ /* 0x001fe40007f5e0ff */
[----:B------:R-:W-:-:S03]  /*3520*/  ISETP.GE.AND.EX P1, PT, R16, R59, PT, P1 ;  /* 0x0000003b1000720c */ /* 0x000fc60003f26310 */
[----:B------:R-:W-:Y:S02]  /*3530*/  IMAD.X R19, RZ, RZ, R19, P2 ;  /* 0x000000ffff137224 */ /* 0x000fe400010e0613 */
        /* <DEDUP_REMOVED lines=31> */
[----:B------:R-:W-:Y:S01]  /*3730*/  FADD.FTZ R46, R46, R21 ;  /* 0x000000152e2e7221 */ /* 0x000fe20000010000 */
[----:B------:R-:W-:Y:S06]  /*3740*/  @!P1 BRA `(.L_x_127) ;  /* 0xfffffffc00249947 */ /* 0x000fec000383ffff */
.L_x_126:
[----:B------:R-:W-:Y:S05]  /*3750*/  BSYNC B1 ;  /* 0x0000000000017941 */ /* 0x000fea0003800000 */
.L_x_125:
[----:B------:R-:W-:Y:S01]  /*3760*/  IADD3 R20, P2, -R47, R4, RZ ;  /* 0x000000042f147210 */ /* 0x000fe20007f5e1ff */
[----:B------:R-:W-:Y:S03]  /*3770*/  BSSY B1, `(.L_x_128) ;  /* 0x0000022000017945 */ /* 0x000fe60003800000 */
[----:B------:R-:W-:Y:S02]  /*3780*/  ISETP.GT.U32.AND P1, PT, R20, 0x28, PT ;  /* 0x000000281400780c */ /* 0x000fe40003f24070 */
[----:B------:R-:W-:-:S04]  /*3790*/  IADD3.X R20, ~R16, R5, RZ, P2, !PT ;  /* 0x0000000510147210 */ /* 0x000fc800017fe5ff */
        /* <DEDUP_REMOVED lines=31> */
.L_x_129:
[----:B------:R-:W-:Y:S05]  /*3990*/  BSYNC B1 ;  /* 0x0000000000017941 */ /* 0x000fea0003800000 */
.L_x_128:
        /* <DEDUP_REMOVED lines=15> */
.L_x_122:
[----:B------:R-:W-:Y:S05]  /*3a90*/  BSYNC B0 ;  /* 0x0000000000007941 */ /* 0x000fea0003800000 */
.L_x_121:
[----:B------:R-:W0:Y:S01]  /*3aa0*/  S2UR UR5, SR_CgaCtaId ;  /* 0x00000000000579c3 */ /* 0x000e220000008800 */
[----:B------:R-:W-:Y:S01]  /*3ab0*/  UMOV UR4, 0x400 ;  /* 0x0000040000047882 */ /* 0x000fe20000000000 */
[----:B------:R-:W-:Y:S02]  /*3ac0*/  SHF.L.U32 R16, R15, 0x1, RZ ;  /* 0x000000010f107819 */ /* 0x000fe400000006ff */
[----:B------:R-:W-:Y:S02]  /*3ad0*/  ISETP.GT.U32.AND P0, PT, R17, 0x1ff, PT ;  /* 0x000001ff1100780c */ /* 0x000fe40003f04070 */
[----:B------:R-:W-:Y:S01]  /*3ae0*/  LOP3.LUT R16, R16, 0x1f, R17, 0x78, !PT ;  /* 0x0000001f10107812 */ /* 0x000fe200078e7811 */
[----:B0-----:R-:W-:-:S06]  /*3af0*/  ULEA UR4, UR5, UR4, 0x18 ;  /* 0x0000000405047291 */ /* 0x001fcc000f8ec03f */
[----:B------:R-:W-:-:S04]  /*3b00*/  LEA R19, R15, UR4, 0x7 ;  /* 0x000000040f137c11 */ /* 0x000fc8000f8e38ff */
[----:B------:R-:W-:-:S05]  /*3b10*/  LEA R16, R16, R19, 0x2 ;  /* 0x0000001310107211 */ /* 0x000fca00078e10ff */
[----:B------:R0:W-:Y:S04]  /*3b20*/  STS [R16], R49 ;  /* 0x0000003110007388 */ /* 0x0001e80000000800 */
[----:B------:R0:W-:Y:S01]  /*3b30*/  STS [R16+0x500], R46 ;  /* 0x0005002e10007388 */ /* 0x0001e20000000800 */
[----:B------:R-:W-:Y:S06]  /*3b40*/  BAR.SYNC.DEFER_BLOCKING 0x0 ;  /* 0x0000000000007b1d */ /* 0x000fec0000010000 */
[----:B------:R-:W-:Y:S05]  /*3b50*/  @P0 BRA `(.L_x_130) ;  /* 0x0000001000900947 */ /* 0x000fea0003800000 */
[----:B------:R-:W-:Y:S01]  /*3b60*/  ISETP.NE.AND P0, PT, R3, RZ, PT ;  /* 0x000000ff0300720c */ /* 0x000fe20003f05270 */
[----:B------:R-:W-:Y:S01]  /*3b70*/  BSSY B0, `(.L_x_131) ;  /* 0x000007c000007945 */ /* 0x000fe20003800000 */
[----:B------:R-:W-:-:S11]  /*3b80*/  IMAD.MOV.U32 R27, RZ, RZ, R12 ;  /* 0x000000ffff1b7224 */ /* 0x000fd600078e000c */
[----:B------:R-:W-:Y:S05]  /*3b90*/  @!P0 BRA `(.L_x_132) ;  /* 0x0000000400e48947 */ /* 0x000fea0003800000 */
[----:B------:R-:W-:Y:S01]  /*3ba0*/  ISETP.GT.U32.AND P0, PT, R52, 0x9, PT ;  /* 0x000000093400780c */ /* 0x000fe20003f04070 */
[----:B------:R-:W-:-:S12]  /*3bb0*/  UMOV UR5, 0xffff ;  /* 0x0000ffff00057882 */ /* 0x000fd80000000000 */
[----:B------:R-:W-:Y:S02]  /*3bc0*/  @!P0 SHF.R.U32.HI R12, RZ, 0x4, R17 ;  /* 0x00000004ff0c8819 */ /* 0x000fe40000011611 */
[C---:B------:R-:W-:Y:S02]  /*3bd0*/  @!P0 SHF.L.U32 R19, R52.reuse, 0x1, RZ ;  /* 0x0000000134138819 */ /* 0x040fe400000006ff */
[----:B0-----:R-:W-:Y:S02]  /*3be0*/  @!P0 LEA R16, R52, UR4, 0x7 ;  /* 0x0000000434108c11 */ /* 0x001fe4000f8e38ff */
[----:B------:R-:W-:-:S04]  /*3bf0*/  @!P0 LOP3.LUT R19, R12, R19, RZ, 0x3c, !PT ;  /* 0x000000130c138212 */ /* 0x000fc800078e3cff */
[----:B------:R-:W-:Y:S02]  /*3c00*/  @!P0 LEA R16, R19, R16, 0x2 ;  /* 0x0000001013108211 */ /* 0x000fe400078e10ff */
[----:B------:R-:W-:-:S06]  /*3c10*/  CS2R R18, SRZ ;  /* 0x0000000000127805 */ /* 0x000fcc000001ff00 */
[----:B------:R0:W1:Y:S04]  /*3c20*/  @!P0 LDS R18, [R16] ;  /* 0x0000000010128984 */ /* 0x0000680000000800 */
[----:B------:R0:W2:Y:S01]  /*3c30*/  @!P0 LDS R19, [R16+0x500] ;  /* 0x0005000010138984 */ /* 0x0000a20000000800 */
[----:B------:R-:W-:Y:S05]  /*3c40*/  BRA.DIV UR5, `(.L_x_133) ;  /* 0x0000001205747947 */ /* 0x000fea000b800000 */
[----:B------:R-:W-:Y:S01]  /*3c50*/  IMAD.MOV.U32 R23, RZ, RZ, 0xffff ;  /* 0x0000ffffff177424 */ /* 0x000fe200078e00ff */
[----:B0-----:R-:W-:Y:S01]  /*3c60*/  MOV R16, 0xffff ;  /* 0x0000ffff00107802 */ /* 0x001fe20000000f00 */
[----:B------:R-:W-:Y:S01]  /*3c70*/  IMAD.MOV.U32 R25, RZ, RZ, 0xffff ;  /* 0x0000ffffff197424 */ /* 0x000fe200078e00ff */
[----:B------:R-:W-:Y:S01]  /*3c80*/  MOV R22, 0xffff ;  /* 0x0000ffff00167802 */ /* 0x000fe20000000f00 */
[----:B-1----:R-:W0:Y:S01]  /*3c90*/  SHFL.BFLY PT, R21, R18, 0x8, 0x101f ;  /* 0x0d101f0012157f89 */ /* 0x002e2200000e0000 */
[----:B------:R-:W-:-:S03]  /*3ca0*/  MOV R31, 0xffff ;  /* 0x0000ffff001f7802 */ /* 0x000fc60000000f00 */
[----:B--2---:R-:W1:Y:S01]  /*3cb0*/  SHFL.BFLY PT, R20, R19, 0x8, 0x101f ;  /* 0x0d101f0013147f89 */ /* 0x004e6200000e0000 */
[----:B0-----:R-:W-:Y:S01]  /*3cc0*/  FADD.FTZ R21, R21, R18 ;  /* 0x0000001215157221 */ /* 0x001fe20000010000 */
[----:B------:R-:W-:Y:S01]  /*3cd0*/  MOV R18, 0xffff ;  /* 0x0000ffff00127802 */ /* 0x000fe20000000f00 */
[----:B-1----:R-:W-:-:S03]  /*3ce0*/  FADD.FTZ R20, R20, R19 ;  /* 0x0000001314147221 */ /* 0x002fc60000010000 */
        /* <DEDUP_REMOVED lines=12> */
.L_x_146:
[----:B------:R-:W0:Y:S01]  /*3db0*/  LDC.64 R18, c[0x0][0x218] ;  /* 0x00008600ff127b82 */ /* 0x000e220000000a00 */
[----:B------:R-:W-:Y:S01]  /*3dc0*/  ISETP.NE.AND P1, PT, R52, RZ, PT ;  /* 0x000000ff3400720c */ /* 0x000fe20003f25270 */
[----:B--2---:R-:W-:Y:S01]  /*3dd0*/  FADD.FTZ R22, R28, R24 ;  /* 0x000000181c167221 */ /* 0x004fe20000010000 */
[----:B------:R-:W-:Y:S02]  /*3de0*/  LEA.HI R23, R17, R10, RZ, 0x1c ;  /* 0x0000000a11177211 */ /* 0x000fe400078fe0ff */
[----:B------:R-:W-:Y:S02]  /*3df0*/  ISETP.NE.AND P2, PT, R3, 0x1, PT ;  /* 0x000000010300780c */ /* 0x000fe40003f45270 */
[----:B------:R-:W-:Y:S01]  /*3e00*/  LEA.HI R27, R17, 0x14, RZ, 0x1c ;  /* 0x00000014111b7811 */ /* 0x000fe200078fe0ff */
[----:B------:R-:W1:Y:S06]  /*3e10*/  LDC.64 R20, c[0x0][0x220] ;  /* 0x00008800ff147b82 */ /* 0x000e6c0000000a00 */
[----:B------:R-:W-:-:S02]  /*3e20*/  @!P1 F2FP.BF16.F32.PACK_AB R16, RZ, R30 ;  /* 0x0000001eff10923e */ /* 0x000fc400000010ff */
[----:B------:R-:W-:Y:S01]  /*3e30*/  @!P1 F2FP.BF16.F32.PACK_AB R22, RZ, R22 ;  /* 0x00000016ff16923e */ /* 0x000fe200000010ff */
[----:B0-----:R-:W-:-:S05]  /*3e40*/  IMAD.WIDE R18, R23, 0x2, R18 ;  /* 0x0000000217127825 */ /* 0x001fca00078e0212 */
[----:B------:R2:W-:Y:S01]  /*3e50*/  @!P1 STG.E.U16 desc[UR8][R18.64], R16 ;  /* 0x0000001012009986 */ /* 0x0005e2000c101508 */
[----:B-1----:R-:W-:-:S05]  /*3e60*/  IMAD.WIDE R20, R23, 0x2, R20 ;  /* 0x0000000217147825 */ /* 0x002fca00078e0214 */
[----:B------:R2:W-:Y:S01]  /*3e70*/  @!P1 STG.E.U16 desc[UR8][R20.64], R22 ;  /* 0x0000001614009986 */ /* 0x0005e2000c101508 */
[----:B------:R-:W-:Y:S05]  /*3e80*/  @!P2 BRA `(.L_x_132) ;  /* 0x000000040028a947 */ /* 0x000fea0003800000 */
[C---:B--2---:R-:W-:Y:S01]  /*3e90*/  @!P0 SHF.L.U32 R16, R52.reuse, 0x1, RZ ;  /* 0x0000000134108819 */ /* 0x044fe200000006ff */
[----:B------:R-:W-:Y:S01]  /*3ea0*/  UMOV UR5, 0xffff ;  /* 0x0000ffff00057882 */ /* 0x000fe20000000000 */
        /* <DEDUP_REMOVED lines=12> */
[----:B------:R-:W-:Y:S02]  /*3f70*/  MOV R35, 0xffff ;  /* 0x0000ffff00237802 */ /* 0x000fe40000000f00 */
[----:B------:R-:W-:Y:S01]  /*3f80*/  MOV R34, 0xffff ;  /* 0x0000ffff00227802 */ /* 0x000fe20000000f00 */
[----:B--2---:R-:W1:Y:S01]  /*3f90*/  SHFL.BFLY PT, R28, R27, 0x8, 0x101f ;  /* 0x0d101f001b1c7f89 */ /* 0x004e6200000e0000 */
        /* <DEDUP_REMOVED lines=13> */
.L_x_156:
[----:B--2---:R-:W-:Y:S01]  /*4070*/  FADD.FTZ R22, R26, R24 ;  /* 0x000000181a167221 */ /* 0x004fe20000010000 */
[----:B------:R-:W-:Y:S02]  /*4080*/  @!P1 F2FP.BF16.F32.PACK_AB R16, RZ, R32 ;  /* 0x00000020ff10923e */ /* 0x000fe400000010ff */
[----:B------:R-:W-:Y:S02]  /*4090*/  ISETP.NE.AND P2, PT, R3, 0x2, PT ;  /* 0x000000020300780c */ /* 0x000fe40003f45270 */
[----:B------:R-:W-:Y:S01]  /*40a0*/  @!P1 F2FP.BF16.F32.PACK_AB R22, RZ, R22 ;  /* 0x00000016ff16923e */ /* 0x000fe200000010ff */
[----:B------:R1:W-:Y:S01]  /*40b0*/  @!P1 STG.E.U16 desc[UR8][R18.64+0x28], R16 ;  /* 0x0000281012009986 */ /* 0x0003e2000c101508 */
[----:B------:R-:W-:-:S03]  /*40c0*/  LEA.HI R27, R17, 0x28, RZ, 0x1c ;  /* 0x00000028111b7811 */ /* 0x000fc600078fe0ff */
[----:B------:R1:W-:Y:S06]  /*40d0*/  @!P1 STG.E.U16 desc[UR8][R20.64+0x28], R22 ;  /* 0x0000281614009986 */ /* 0x0003ec000c101508 */
        /* <DEDUP_REMOVED lines=10> */
[----:B------:R-:W-:Y:S01]  /*4180*/  MOV R23, 0xffff ;  /* 0x0000ffff00177802 */ /* 0x000fe20000000f00 */
[----:B0-----:R-:W-:Y:S01]  /*4190*/  IMAD.MOV.U32 R16, RZ, RZ, 0xffff ;  /* 0x0000ffffff107424 */ /* 0x001fe200078e00ff */
[----:B------:R-:W-:Y:S01]  /*41a0*/  MOV R22, 0xffff ;  /* 0x0000ffff00167802 */ /* 0x000fe20000000f00 */
[----:B------:R-:W-:Y:S01]  /*41b0*/  IMAD.MOV.U32 R35, RZ, RZ, 0xffff ;  /* 0x0000ffffff237424 */ /* 0x000fe200078e00ff */
[----:B------:R-:W-:Y:S01]  /*41c0*/  MOV R25, 0xffff ;  /* 0x0000ffff00197802 */ /* 0x000fe20000000f00 */
[----:B-1----:R-:W0:Y:S01]  /*41d0*/  SHFL.BFLY PT, R29, R26, 0x8, 0x101f ;  /* 0x0d101f001a1d7f89 */ /* 0x002e2200000e0000 */
[----:B------:R-:W-:-:S03]  /*41e0*/  MOV R34, 0xffff ;  /* 0x0000ffff00227802 */ /* 0x000fc60000000f00 */
        /* <DEDUP_REMOVED lines=14> */
.L_x_166:
[----:B--2---:R-:W-:Y:S01]  /*42d0*/  FADD.FTZ R22, R26, R24 ;  /* 0x000000181a167221 */ /* 0x004fe20000010000 */
[----:B------:R-:W-:Y:S02]  /*42e0*/  @!P1 F2FP.BF16.F32.PACK_AB R16, RZ, R32 ;  /* 0x00000020ff10923e */ /* 0x000fe400000010ff */
[----:B------:R-:W-:Y:S02]  /*42f0*/  LEA.HI R27, R17, 0x3c, RZ, 0x1c ;  /* 0x0000003c111b7811 */ /* 0x000fe400078fe0ff */
[----:B------:R-:W-:Y:S01]  /*4300*/  @!P1 F2FP.BF16.F32.PACK_AB R22, RZ, R22 ;  /* 0x00000016ff16923e */ /* 0x000fe200000010ff */
[----:B------:R3:W-:Y:S04]  /*4310*/  @!P1 STG.E.U16 desc[UR8][R18.64+0x50], R16 ;  /* 0x0000501012009986 */ /* 0x0007e8000c101508 */
[----:B------:R3:W-:Y:S02]  /*4320*/  @!P1 STG.E.U16 desc[UR8][R20.64+0x50], R22 ;  /* 0x0000501614009986 */ /* 0x0007e4000c101508 */
.L_x_132:
[----:B------:R-:W-:Y:S05]  /*4330*/  BSYNC B0 ;  /* 0x0000000000007941 */ /* 0x000fea0003800000 */
.L_x_131:
[----:B------:R-:W-:-:S13]  /*4340*/  ISETP.GE.U32.AND P0, PT, R11, 0x3c, PT ;  /* 0x0000003c0b00780c */ /* 0x000fda0003f06070 */
[----:B------:R-:W-:Y:S05]  /*4350*/  @!P0 BRA `(.L_x_130) ;  /* 0x0000000800908947 */ /* 0x000fea0003800000 */
[----:B------:R-:W-:Y:S01]  /*4360*/  ISETP.GT.U32.AND P0, PT, R52, 0x9, PT ;  /* 0x000000093400780c */ /* 0x000fe20003f04070 */
[----:B------:R-:W-:-:S12]  /*4370*/  UMOV UR5, 0xffff ;  /* 0x0000ffff00057882 */ /* 0x000fd80000000000 */
[C---:B0123--:R-:W-:Y:S02]  /*4380*/  @!P0 SHF.L.U32 R16, R52.reuse, 0x1, RZ ;  /* 0x0000000134108819 */ /* 0x04ffe400000006ff */
[----:B------:R-:W-:Y:S02]  /*4390*/  @!P0 LEA R19, R52, UR4, 0x7 ;  /* 0x0000000434138c11 */ /* 0x000fe4000f8e38ff */
[----:B------:R-:W-:-:S05]  /*43a0*/  @!P0 LOP3.LUT R16, R27, R16, RZ, 0x3c, !PT ;  /* 0x000000101b108212 */ /* 0x000fca00078e3cff */
[----:B------:R-:W-:Y:S01]  /*43b0*/  @!P0 IMAD R16, R16, 0x4, R19 ;  /* 0x0000000410108824 */ /* 0x000fe200078e0213 */
[----:B------:R-:W-:-:S06]  /*43c0*/  CS2R R18, SRZ ;  /* 0x0000000000127805 */ /* 0x000fcc000001ff00 */
[----:B------:R0:W1:Y:S04]  /*43d0*/  @!P0 LDS R18, [R16] ;  /* 0x0000000010128984 */ /* 0x0000680000000800 */
[----:B------:R0:W2:Y:S01]  /*43e0*/  @!P0 LDS R19, [R16+0x500] ;  /* 0x0005000010138984 */ /* 0x0000a20000000800 */
[----:B------:R-:W-:Y:S05]  /*43f0*/  BRA.DIV UR5, `(.L_x_136) ;  /* 0x00000016052c7947 */ /* 0x000fea000b800000 */
[C---:B------:R-:W-:Y:S01]  /*4400*/  @!P0 SHF.L.U32 R29, R52.reuse, 0x1, RZ ;  /* 0x00000001341d8819 */ /* 0x040fe200000006ff */
[----:B------:R-:W-:Y:S01]  /*4410*/  @!P0 IMAD.SHL.U32 R21, R52, 0x2, RZ ;  /* 0x0000000234158824 */ /* 0x000fe200078e00ff */
[C---:B------:R-:W-:Y:S01]  /*4420*/  @!P0 IADD3 R26, R27.reuse, 0x14, RZ ;  /* 0x000000141b1a8810 */ /* 0x040fe20007ffe0ff */
[----:B------:R-:W-:Y:S01]  /*4430*/  HFMA2.MMA R32, -RZ, RZ, 0, 0 ;  /* 0x00000000ff207435 */ /* 0x000fe200000001ff */
[----:B------:R-:W-:Y:S01]  /*4440*/  @!P0 IADD3 R20, R27, 0x28, RZ ;  /* 0x000000281b148810 */ /* 0x000fe20007ffe0ff */
[----:B------:R-:W-:Y:S01]  /*4450*/  IMAD.MOV.U32 R22, RZ, RZ, 0xffff ;  /* 0x0000ffffff167424 */ /* 0x000fe200078e00ff */
[----:B------:R-:W-:Y:S01]  /*4460*/  @!P0 LOP3.LUT R26, R26, R29, RZ, 0x3c, !PT ;  /* 0x0000001d1a1a8212 */ /* 0x000fe200078e3cff */
[----:B------:R-:W-:Y:S01]  /*4470*/  HFMA2.MMA R45, -RZ, RZ, 0, 0 ;  /* 0x00000000ff2d7435 */ /* 0x000fe200000001ff */
[----:B------:R-:W-:Y:S01]  /*4480*/  @!P0 LEA R31, R52, UR4, 0x7 ;  /* 0x00000004341f8c11 */ /* 0x000fe2000f8e38ff */
[----:B------:R-:W-:Y:S01]  /*4490*/  IMAD.MOV.U32 R34, RZ, RZ, 0xffff ;  /* 0x0000ffffff227424 */ /* 0x000fe200078e00ff */
[----:B------:R-:W-:Y:S01]  /*44a0*/  @!P0 LOP3.LUT R20, R20, R21, RZ, 0x3c, !PT ;  /* 0x0000001514148212 */ /* 0x000fe200078e3cff */
[----:B------:R-:W-:Y:S01]  /*44b0*/  IMAD.MOV.U32 R50, RZ, RZ, 0xffff ;  /* 0x0000ffffff327424 */ /* 0x000fe200078e00ff */
[----:B------:R-:W-:-:S02]  /*44c0*/  @!P0 LEA R35, R52, UR4, 0x7 ;  /* 0x0000000434238c11 */ /* 0x000fc4000f8e38ff */
[----:B------:R-:W-:Y:S02]  /*44d0*/  @!P0 LEA R26, R26, R31, 0x2 ;  /* 0x0000001f1a1a8211 */ /* 0x000fe400078e10ff */
[----:B------:R-:W-:Y:S01]  /*44e0*/  MOV R23, 0xffff ;  /* 0x0000ffff00177802 */ /* 0x000fe20000000f00 */
[----:B------:R-:W-:Y:S01]  /*44f0*/  @!P0 IMAD R20, R20, 0x4, R35 ;  /* 0x0000000414148824 */ /* 0x000fe200078e0223 */
[----:B------:R-:W-:Y:S01]  /*4500*/  MOV R24, 0xffff ;  /* 0x0000ffff00187802 */ /* 0x000fe20000000f00 */
[----:B------:R-:W-:Y:S01]  /*4510*/  @!P0 LDS R31, [R26+0x500] ;  /* 0x000500001a1f8984 */ /* 0x000fe20000000800 */
[----:B------:R-:W-:Y:S02]  /*4520*/  @!P0 IADD3 R28, R27, 0x3c, RZ ;  /* 0x0000003c1b1c8810 */ /* 0x000fe40007ffe0ff */
[----:B------:R-:W-:Y:S01]  /*4530*/  @!P0 LEA R33, R52, UR4, 0x7 ;  /* 0x0000000434218c11 */ /* 0x000fe2000f8e38ff */
[----:B------:R3:W-:Y:S01]  /*4540*/  @!P0 LDS R30, [R26] ;  /* 0x000000001a1e8984 */ /* 0x0007e20000000800 */
[----:B------:R-:W-:-:S02]  /*4550*/  @!P0 LOP3.LUT R28, R28, R29, RZ, 0x3c, !PT ;  /* 0x0000001d1c1c8212 */ /* 0x000fc400078e3cff */
[----:B0-----:R-:W-:Y:S01]  /*4560*/  MOV R16, 0xffff ;  /* 0x0000ffff00107802 */ /* 0x001fe20000000f00 */
[----:B------:R-:W-:Y:S01]  /*4570*/  @!P0 LDS R36, [R20] ;  /* 0x0000000014248984 */ /* 0x000fe20000000800 */
[----:B------:R-:W-:Y:S01]  /*4580*/  MOV R25, 0xffff ;  /* 0x0000ffff00197802 */ /* 0x000fe20000000f00 */
[----:B------:R-:W-:Y:S01]  /*4590*/  @!P0 IMAD R40, R28, 0x4, R33 ;  /* 0x000000041c288824 */ /* 0x000fe200078e0221 */
[----:B------:R-:W-:Y:S01]  /*45a0*/  CS2R R28, SRZ ;  /* 0x00000000001c7805 */ /* 0x000fe2000001ff00 */
[----:B------:R-:W-:Y:S01]  /*45b0*/  @!P0 LDS R37, [R20+0x500] ;  /* 0x0005000014258984 */ /* 0x000fe20000000800 */
[----:B------:R-:W-:Y:S02]  /*45c0*/  MOV R38, RZ ;  /* 0x000000ff00267202 */ /* 0x000fe40000000f00 */
[----:B---3--:R-:W-:Y:S01]  /*45d0*/  MOV R26, 0xffff ;  /* 0x0000ffff001a7802 */ /* 0x008fe20000000f00 */
[----:B-1----:R-:W0:Y:S01]  /*45e0*/  SHFL.BFLY PT, R21, R18, 0x8, 0x101f ;  /* 0x0d101f0012157f89 */ /* 0x002e2200000e0000 */
[----:B------:R-:W-:-:S02]  /*45f0*/  MOV R35, 0xffff ;  /* 0x0000ffff00237802 */ /* 0x000fc40000000f00 */
[----:B------:R-:W-:Y:S01]  /*4600*/  MOV R43, 0xffff ;  /* 0x0000ffff002b7802 */ /* 0x000fe20000000f00 */
[----:B--2---:R-:W1:Y:S01]  /*4610*/  SHFL.BFLY PT, R24, R19, 0x8, 0x101f ;  /* 0x0d101f0013187f89 */ /* 0x004e6200000e0000 */
[----:B------:R-:W-:-:S03]  /*4620*/  MOV R44, 0xffff ;  /* 0x0000ffff002c7802 */ /* 0x000fc60000000f00 */
[----:B------:R-:W2:Y:S04]  /*4630*/  @!P0 LDS R42, [R40] ;  /* 0x00000000282a8984 */ /* 0x000ea80000000800 */
[----:B------:R3:W4:Y:S02]  /*4640*/  @!P0 LDS R46, [R40+0x500] ;  /* 0x00050000282e8984 */ /* 0x0007240000000800 */
[----:B---3--:R-:W-:Y:S02]  /*4650*/  IMAD.MOV.U32 R40, RZ, RZ, RZ ;  /* 0x000000ffff287224 */ /* 0x008fe400078e00ff */
[----:B0-----:R-:W-:Y:S01]  /*4660*/  FADD.FTZ R21, R21, R18 ;  /* 0x0000001215157221 */ /* 0x001fe20000010000 */
[----:B------:R-:W-:Y:S02]  /*4670*/  @!P0 MOV R29, R31 ;  /* 0x0000001f001d8202 */ /* 0x000fe40000000f00 */
[----:B------:R-:W-:Y:S01]  /*4680*/  MOV R31, 0xffff ;  /* 0x0000ffff001f7802 */ /* 0x000fe20000000f00 */
[----:B------:R-:W-:Y:S01]  /*4690*/  @!P0 IMAD.MOV.U32 R28, RZ, RZ, R30 ;  /* 0x000000ffff1c8224 */ /* 0x000fe200078e001e */
[----:B------:R-:W0:Y:S01]  /*46a0*/  SHFL.BFLY PT, R20, R21, 0x4, 0x101f ;  /* 0x0c901f0015147f89 */ /* 0x000e2200000e0000 */
[----:B-1----:R-:W-:Y:S01]  /*46b0*/  FADD.FTZ R18, R24, R19 ;  /* 0x0000001318127221 */ /* 0x002fe20000010000 */
[----:B------:R-:W-:-:S02]  /*46c0*/  @!P0 MOV R32, R36 ;  /* 0x0000002400208202 */ /* 0x000fc40000000f00 */
[----:B------:R-:W1:Y:S01]  /*46d0*/  SHFL.BFLY PT, R30, R29, 0x8, 0x101f ;  /* 0x0d101f001d1e7f89 */ /* 0x000e6200000e0000 */
[----:B------:R-:W-:Y:S02]  /*46e0*/  IMAD.MOV.U32 R36, RZ, RZ, 0xffff ;  /* 0x0000ffffff247424 */ /* 0x000fe400078e00ff */
[----:B------:R-:W-:Y:S01]  /*46f0*/  @!P0 IMAD.MOV.U32 R38, RZ, RZ, R37 ;  /* 0x000000ffff268224 */ /* 0x000fe200078e0025 */
[----:B------:R-:W3:Y:S01]  /*4700*/  SHFL.BFLY PT, R33, R28, 0x8, 0x101f ;  /* 0x0d101f001c217f89 */ /* 0x000ee200000e0000 */
[----:B------:R-:W-:-:S03]  /*4710*/  MOV R37, 0xffff ;  /* 0x0000ffff00257802 */ /* 0x000fc60000000f00 */
[----:B------:R-:W5:Y:S04]  /*4720*/  SHFL.BFLY PT, R39, R32, 0x8, 0x101f ;  /* 0x0d101f0020277f89 */ /* 0x000f6800000e0000 */
[----:B------:R-:W5:Y:S01]  /*4730*/  SHFL.BFLY PT, R41, R38, 0x8, 0x101f ;  /* 0x0d101f0026297f89 */ /* 0x000f6200000e0000 */
[----:B--2---:R-:W-:-:S03]  /*4740*/  @!P0 MOV R40, R42 ;  /* 0x0000002a00288202 */ /* 0x004fc60000000f00 */
[----:B------:R-:W2:Y:S01]  /*4750*/  SHFL.BFLY PT, R24, R18, 0x4, 0x101f ;  /* 0x0c901f0012187f89 */ /* 0x000ea200000e0000 */
[----:B------:R-:W-:Y:S01]  /*4760*/  MOV R42, 0xffff ;  /* 0x0000ffff002a7802 */ /* 0x000fe20000000f00 */
[----:B----4-:R-:W-:Y:S02]  /*4770*/  @!P0 IMAD.MOV.U32 R45, RZ, RZ, R46 ;  /* 0x000000ffff2d8224 */ /* 0x010fe400078e002e */
[----:B0-----:R-:W-:Y:S01]  /*4780*/  FADD.FTZ R20, R21, R20 ;  /* 0x0000001415147221 */ /* 0x001fe20000010000 */
[----:B------:R-:W0:Y:S01]  /*4790*/  SHFL.BFLY PT, R47, R40, 0x8, 0x101f ;  /* 0x0d101f00282f7f89 */ /* 0x000e2200000e0000 */
[----:B------:R-:W-:Y:S01]  /*47a0*/  ISETP.NE.AND P0, PT, R52, RZ, PT ;  /* 0x000000ff3400720c */ /* 0x000fe20003f05270 */
[----:B-1----:R-:W-:Y:S02]  /*47b0*/  FADD.FTZ R30, R30, R29 ;  /* 0x0000001d1e1e7221 */ /* 0x002fe40000010000 */
[----:B------:R-:W1:Y:S01]  /*47c0*/  SHFL.BFLY PT, R19, R20, 0x2, 0x101f ;  /* 0x0c501f0014137f89 */ /* 0x000e6200000e0000 */
[----:B---3--:R-:W-:-:S03]  /*47d0*/  FADD.FTZ R33, R33, R28 ;  /* 0x0000001c21217221 */ /* 0x008fc60000010000 */
[----:B------:R-:W3:Y:S01]  /*47e0*/  SHFL.BFLY PT, R29, R30, 0x4, 0x101f ;  /* 0x0c901f001e1d7f89 */ /* 0x000ee200000e0000 */
[----:B-----5:R-:W-:-:S03]  /*47f0*/  FADD.FTZ R39, R39, R32 ;  /* 0x0000002027277221 */ /* 0x020fc60000010000 */
[----:B------:R-:W4:Y:S01]  /*4800*/  SHFL.BFLY PT, R28, R33, 0x4, 0x101f ;  /* 0x0c901f00211c7f89 */ /* 0x000f2200000e0000 */
[----:B------:R-:W-:-:S03]  /*4810*/  FADD.FTZ R41, R41, R38 ;  /* 0x0000002629297221 */ /* 0x000fc60000010000 */
[----:B------:R-:W5:Y:S01]  /*4820*/  SHFL.BFLY PT, R32, R39, 0x4, 0x101f ;  /* 0x0c901f0027207f89 */ /* 0x000f6200000e0000 */
[----:B--2---:R-:W-:-:S03]  /*4830*/  FADD.FTZ R21, R18, R24 ;  /* 0x0000001812157221 */ /* 0x004fc60000010000 */
[----:B------:R-:W2:Y:S01]  /*4840*/  SHFL.BFLY PT, R38, R41, 0x4, 0x101f ;  /* 0x0c901f0029267f89 */ /* 0x000ea200000e0000 */
[----:B------:R-:W-:-:S03]  /*4850*/  MOV R24, 0xffff ;  /* 0x0000ffff00187802 */ /* 0x000fc60000000f00 */
[----:B------:R-:W2:Y:S01]  /*4860*/  SHFL.BFLY PT, R46, R45, 0x8, 0x101f ;  /* 0x0d101f002d2e7f89 */ /* 0x000ea200000e0000 */
[----:B0-----:R-:W-:-:S03]  /*4870*/  FADD.FTZ R47, R47, R40 ;  /* 0x000000282f2f7221 */ /* 0x001fc60000010000 */
[----:B------:R-:W0:Y:S01]  /*4880*/  SHFL.BFLY PT, R24, R21, 0x2, 0x101f ;  /* 0x0c501f0015187f89 */ /* 0x000e2200000e0000 */
[----:B-1----:R-:W-:Y:S01]  /*4890*/  FADD.FTZ R19, R20, R19 ;  /* 0x0000001314137221 */ /* 0x002fe20000010000 */
[----:B------:R-:W-:Y:S02]  /*48a0*/  IMAD.MOV.U32 R20, RZ, RZ, 0xffff ;  /* 0x0000ffffff147424 */ /* 0x000fe400078e00ff */
[----:B---3--:R-:W-:Y:S01]  /*48b0*/  FADD.FTZ R29, R30, R29 ;  /* 0x0000001d1e1d7221 */ /* 0x008fe20000010000 */
[----:B------:R-:W-:Y:S01]  /*48c0*/  IMAD.MOV.U32 R30, RZ, RZ, 0xffff ;  /* 0x0000ffffff1e7424 */ /* 0x000fe200078e00ff */
[----:B------:R-:W1:Y:S01]  /*48d0*/  SHFL.BFLY PT, R26, R19, 0x1, 0x101f ;  /* 0x0c301f00131a7f89 */ /* 0x000e6200000e0000 */
[----:B----4-:R-:W-:Y:S01]  /*48e0*/  FADD.FTZ R28, R33, R28 ;  /* 0x0000001c211c7221 */ /* 0x010fe20000010000 */
[----:B------:R-:W-:Y:S02]  /*48f0*/  MOV R33, 0xffff ;  /* 0x0000ffff00217802 */ /* 0x000fe40000000f00 */
[----:B------:R-:W3:Y:S01]  /*4900*/  SHFL.BFLY PT, R20, R29, 0x2, 0x101f ;  /* 0x0c501f001d147f89 */ /* 0x000ee200000e0000 */
[----:B-----5:R-:W-:Y:S01]  /*4910*/  FADD.FTZ R32, R39, R32 ;  /* 0x0000002027207221 */ /* 0x020fe20000010000 */
[----:B------:R-:W-:-:S02]  /*4920*/  MOV R39, 0xffff ;  /* 0x0000ffff00277802 */ /* 0x000fc40000000f00 */
[----:B------:R-:W4:Y:S01]  /*4930*/  SHFL.BFLY PT, R30, R47, 0x4, 0x101f ;  /* 0x0c901f002f1e7f89 */ /* 0x000f2200000e0000 */
[----:B--2---:R-:W-:-:S03]  /*4940*/  FADD.FTZ R38, R41, R38 ;  /* 0x0000002629267221 */ /* 0x004fc60000010000 */
[----:B------:R-:W2:Y:S01]  /*4950*/  SHFL.BFLY PT, R33, R28, 0x2, 0x101f ;  /* 0x0c501f001c217f89 */ /* 0x000ea200000e0000 */
[----:B------:R-:W-:Y:S01]  /*4960*/  FADD.FTZ R46, R46, R45 ;  /* 0x0000002d2e2e7221 */ /* 0x000fe20000010000 */
[----:B------:R-:W-:Y:S02]  /*4970*/  MOV R45, 0xffff ;  /* 0x0000ffff002d7802 */ /* 0x000fe40000000f00 */
[----:B------:R-:W5:Y:S01]  /*4980*/  SHFL.BFLY PT, R39, R32, 0x2, 0x101f ;  /* 0x0c501f0020277f89 */ /* 0x000f6200000e0000 */
[----:B0-----:R-:W-:-:S03]  /*4990*/  FADD.FTZ R18, R21, R24 ;  /* 0x0000001815127221 */ /* 0x001fc60000010000 */
[----:B------:R-:W0:Y:S04]  /*49a0*/  SHFL.BFLY PT, R43, R38, 0x2, 0x101f ;  /* 0x0c501f00262b7f89 */ /* 0x000e2800000e0000 */
[----:B------:R-:W0:Y:S01]  /*49b0*/  SHFL.BFLY PT, R45, R46, 0x4, 0x101f ;  /* 0x0c901f002e2d7f89 */ /* 0x000e2200000e0000 */
[----:B-1----:R-:W-:-:S03]  /*49c0*/  FADD.FTZ R19, R19, R26 ;  /* 0x0000001a13137221 */ /* 0x002fc60000010000 */
[----:B------:R-:W1:Y:S01]  /*49d0*/  SHFL.BFLY PT, R31, R18, 0x1, 0x101f ;  /* 0x0c301f00121f7f89 */ /* 0x000e6200000e0000 */
[----:B---3--:R-:W-:Y:S01]  /*49e0*/  FADD.FTZ R35, R29, R20 ;  /* 0x000000141d237221 */ /* 0x008fe20000010000 */
[----:B------:R-:W-:Y:S01]  /*49f0*/  @!P0 F2FP.BF16.F32.PACK_AB R24, RZ, R19 ;  /* 0x00000013ff18823e */ /* 0x000fe200000010ff */
[----:B------:R-:W3:Y:S01]  /*4a00*/  @!P0 LDC.64 R20, c[0x0][0x220] ;  /* 0x00008800ff148b82 */ /* 0x000ee20000000a00 */
[----:B----4-:R-:W-:Y:S02]  /*4a10*/  FADD.FTZ R47, R47, R30 ;  /* 0x0000001e2f2f7221 */ /* 0x010fe40000010000 */
[----:B------:R-:W4:Y:S01]  /*4a20*/  SHFL.BFLY PT, R36, R35, 0x1, 0x101f ;  /* 0x0c301f0023247f89 */ /* 0x000f2200000e0000 */
[----:B------:R-:W-:Y:S01]  /*4a30*/  PRMT R22, R24, 0x7610, R22 ;  /* 0x0000761018167816 */ /* 0x000fe20000000016 */
[----:B--2---:R-:W-:Y:S02]  /*4a40*/  FADD.FTZ R34, R28, R33 ;  /* 0x000000211c227221 */ /* 0x004fe40000010000 */
[----:B------:R-:W2:Y:S01]  /*4a50*/  SHFL.BFLY PT, R50, R47, 0x2, 0x101f ;  /* 0x0c501f002f327f89 */ /* 0x000ea200000e0000 */
[----:B------:R-:W2:Y:S01]  /*4a60*/  @!P0 LDC.64 R28, c[0x0][0x218] ;  /* 0x00008600ff1c8b82 */ /* 0x000ea20000000a00 */
[----:B-----5:R-:W-:Y:S01]  /*4a70*/  FADD.FTZ R41, R32, R39 ;  /* 0x0000002720297221 */ /* 0x020fe20000010000 */
[----:B------:R-:W-:Y:S01]  /*4a80*/  IADD3 R39, R27, R10, RZ ;  /* 0x0000000a1b277210 */ /* 0x000fe20007ffe0ff */
[----:B------:R-:W5:Y:S01]  /*4a90*/  SHFL.BFLY PT, R37, R34, 0x1, 0x101f ;  /* 0x0c301f0022257f89 */ /* 0x000f6200000e0000 */
[----:B0-----:R-:W-:-:S03]  /*4aa0*/  FADD.FTZ R43, R38, R43 ;  /* 0x0000002b262b7221 */ /* 0x001fc60000010000 */
[----:B------:R-:W0:Y:S01]  /*4ab0*/  SHFL.BFLY PT, R42, R41, 0x1, 0x101f ;  /* 0x0c301f00292a7f89 */ /* 0x000e2200000e0000 */
[----:B------:R-:W0:Y:S01]  /*4ac0*/  @!P0 LDC.64 R32, c[0x0][0x218] ;  /* 0x00008600ff208b82 */ /* 0x000e220000000a00 */
[----:B------:R-:W-:Y:S01]  /*4ad0*/  FADD.FTZ R38, R46, R45 ;  /* 0x0000002d2e267221 */ /* 0x000fe20000010000 */
[----:B------:R-:W-:Y:S01]  /*4ae0*/  MOV R45, 0xffff ;  /* 0x0000ffff002d7802 */ /* 0x000fe20000000f00 */
[----:B------:R-:W0:Y:S01]  /*4af0*/  SHFL.BFLY PT, R44, R43, 0x1, 0x101f ;  /* 0x0c301f002b2c7f89 */ /* 0x000e2200000e0000 */
[----:B-1----:R-:W-:-:S04]  /*4b00*/  FADD.FTZ R40, R18, R31 ;  /* 0x0000001f12287221 */ /* 0x002fc80000010000 */
[----:B------:R-:W1:Y:S01]  /*4b10*/  @!P0 LDC.64 R30, c[0x0][0x220] ;  /* 0x00008800ff1e8b82 */ /* 0x000e620000000a00 */
[----:B------:R-:W1:Y:S01]  /*4b20*/  SHFL.BFLY PT, R45, R38, 0x2, 0x101f ;  /* 0x0c501f00262d7f89 */ /* 0x000e6200000e0000 */
[----:B------:R-:W-:Y:S01]  /*4b30*/  @!P0 F2FP.BF16.F32.PACK_AB R40, RZ, R40 ;  /* 0x00000028ff28823e */ /* 0x000fe200000010ff */
[----:B---3--:R-:W-:-:S04]  /*4b40*/  @!P0 IMAD.WIDE R20, R39, 0x2, R20 ;  /* 0x0000000227148825 */ /* 0x008fc800078e0214 */
[----:B----4-:R-:W-:Y:S01]  /*4b50*/  FADD.FTZ R24, R35, R36 ;  /* 0x0000002423187221 */ /* 0x010fe20000010000 */
[----:B--2---:R-:W-:Y:S01]  /*4b60*/  FADD.FTZ R47, R47, R50 ;  /* 0x000000322f2f7221 */ /* 0x004fe20000010000 */
[----:B------:R-:W2:Y:S01]  /*4b70*/  @!P0 LDC.64 R26, c[0x0][0x218] ;  /* 0x00008600ff1a8b82 */ /* 0x000ea20000000a00 */
[----:B------:R-:W-:Y:S02]  /*4b80*/  @!P0 IMAD.WIDE R28, R39, 0x2, R28 ;  /* 0x00000002271c8825 */ /* 0x000fe400078e021c */
[----:B------:R-:W-:Y:S02]  /*4b90*/  @!P0 F2FP.BF16.F32.PACK_AB R24, RZ, R24 ;  /* 0x00000018ff18823e */ /* 0x000fe400000010ff */
[----:B-----5:R-:W-:Y:S01]  /*4ba0*/  FADD.FTZ R34, R34, R37 ;  /* 0x0000002522227221 */ /* 0x020fe20000010000 */
[----:B------:R3:W-:Y:S01]  /*4bb0*/  @!P0 STG.E.U16 desc[UR8][R28.64], R22 ;  /* 0x000000161c008986 */ /* 0x0007e2000c101508 */
[----:B0-----:R-:W-:Y:S01]  /*4bc0*/  FADD.FTZ R41, R41, R42 ;  /* 0x0000002a29297221 */ /* 0x001fe20000010000 */
[----:B------:R-:W0:Y:S01]  /*4bd0*/  @!P0 LDC.64 R18, c[0x0][0x220] ;  /* 0x00008800ff128b82 */ /* 0x000e220000000a00 */
[----:B------:R-:W-:Y:S01]  /*4be0*/  @!P0 IMAD.WIDE R32, R39, 0x2, R32 ;  /* 0x0000000227208825 */ /* 0x000fe200078e0220 */
[----:B------:R4:W-:Y:S03]  /*4bf0*/  @!P0 STG.E.U16 desc[UR8][R20.64], R40 ;  /* 0x0000002814008986 */ /* 0x0009e6000c101508 */
[----:B------:R-:W-:Y:S01]  /*4c00*/  FADD.FTZ R43, R43, R44 ;  /* 0x0000002c2b2b7221 */ /* 0x000fe20000010000 */
[----:B------:R-:W-:Y:S01]  /*4c10*/  @!P0 F2FP.BF16.F32.PACK_AB R16, RZ, R41 ;  /* 0x00000029ff10823e */ /* 0x000fe200000010ff */
[----:B-1----:R-:W-:-:S04]  /*4c20*/  @!P0 IMAD.WIDE R30, R39, 0x2, R30 ;  /* 0x00000002271e8825 */ /* 0x002fc800078e021e */
[----:B------:R-:W-:Y:S01]  /*4c30*/  FADD.FTZ R38, R38, R45 ;  /* 0x0000002d26267221 */ /* 0x000fe20000010000 */
[----:B---3--:R-:W-:Y:S02]  /*4c40*/  PRMT R22, R24, 0x7610, R22 ;  /* 0x0000761018167816 */ /* 0x008fe40000000016 */
[----:B------:R-:W-:Y:S01]  /*4c50*/  @!P0 F2FP.BF16.F32.PACK_AB R29, RZ, R43 ;  /* 0x0000002bff1d823e */ /* 0x000fe200000010ff */
[----:B----4-:R-:W-:Y:S01]  /*4c60*/  IMAD.MOV.U32 R20, RZ, RZ, 0xffff ;  /* 0x0000ffffff147424 */ /* 0x010fe200078e00ff */
[----:B------:R-:W-:Y:S01]  /*4c70*/  @!P0 F2FP.BF16.F32.PACK_AB R21, RZ, R34 ;  /* 0x00000022ff15823e */ /* 0x000fe200000010ff */
[C---:B--2---:R-:W-:Y:S01]  /*4c80*/  @!P0 IMAD.WIDE R26, R39.reuse, 0x2, R26 ;  /* 0x00000002271a8825 */ /* 0x044fe200078e021a */
[----:B------:R-:W-:Y:S04]  /*4c90*/  SHFL.BFLY PT, R24, R38, 0x1, 0x101f ;  /* 0x0c301f0026187f89 */ /* 0x000fe800000e0000 */
[----:B------:R-:W1:Y:S01]  /*4ca0*/  SHFL.BFLY PT, R20, R47, 0x1, 0x101f ;  /* 0x0c301f002f147f89 */ /* 0x000e6200000e0000 */
[----:B0-----:R-:W-:-:S03]  /*4cb0*/  @!P0 IMAD.WIDE R18, R39, 0x2, R18 ;  /* 0x0000000227128825 */ /* 0x001fc600078e0212 */
[----:B------:R0:W-:Y:S04]  /*4cc0*/  @!P0 STG.E.U16 desc[UR8][R32.64+0x28], R21 ;  /* 0x0000281520008986 */ /* 0x0001e8000c101508 */
[----:B------:R0:W-:Y:S04]  /*4cd0*/  @!P0 STG.E.U16 desc[UR8][R30.64+0x28], R22 ;  /* 0x000028161e008986 */ /* 0x0001e8000c101508 */
[----:B------:R0:W-:Y:S04]  /*4ce0*/  @!P0 STG.E.U16 desc[UR8][R26.64+0x50], R16 ;  /* 0x000050101a008986 */ /* 0x0001e8000c101508 */
[----:B------:R0:W-:Y:S01]  /*4cf0*/  @!P0 STG.E.U16 desc[UR8][R18.64+0x50], R29 ;  /* 0x0000501d12008986 */ /* 0x0001e2000c101508 */
[----:B-1----:R-:W-:-:S07]  /*4d00*/  FADD.FTZ R47, R47, R20 ;  /* 0x000000142f2f7221 */ /* 0x002fce0000010000 */
.L_x_200:
[----:B0-----:R-:W0:Y:S01]  /*4d10*/  @!P0 LDC.64 R18, c[0x0][0x218] ;  /* 0x00008600ff128b82 */ /* 0x001e220000000a00 */
        /* <DEDUP_REMOVED lines=8> */
.L_x_130:
[----:B------:R-:W-:Y:S05]  /*4da0*/  WARPSYNC.ALL ;  /* 0x0000000000007948 */ /* 0x000fea0003800000 */
[----:B-1234-:R-:W-:Y:S01]  /*4db0*/  HFMA2.MMA R19, -RZ, RZ, 0, 1.9073486328125e-05 ;  /* 0x00000140ff137435 */ /* 0x01efe200000001ff */
[----:B------:R-:W-:Y:S01]  /*4dc0*/  IADD3 R10, R10, 0x800, RZ ;  /* 0x000008000a0a7810 */ /* 0x000fe20007ffe0ff */
[----:B------:R-:W-:Y:S08]  /*4dd0*/  BAR.SYNC.DEFER_BLOCKING 0x0 ;  /* 0x0000000000007b1d */ /* 0x000ff00000010000 */
[----:B------:R-:W-:-:S05]  /*4de0*/  IMAD R19, R0, R19, 0x140 ;  /* 0x0000014000137424 */ /* 0x000fca00078e0213 */
[----:B------:R-:W-:-:S13]  /*4df0*/  ISETP.GE.AND P0, PT, R10, R19, PT ;  /* 0x000000130a00720c */ /* 0x000fda0003f06270 */
[----:B------:R-:W-:Y:S05]  /*4e00*/  @!P0 BRA `(.L_x_137) ;  /* 0xffffffe000648947 */ /* 0x000fea000383ffff */
[----:B------:R-:W-:Y:S05]  /*4e10*/  EXIT ;  /* 0x000000000000794d */ /* 0x000fea0003800000 */
.L_x_133:
[----:B------:R-:W-:Y:S01]  /*4e20*/  HFMA2.MMA R23, -RZ, RZ, 0, 0.000503063201904296875 ;  /* 0x0000101fff177435 */ /* 0x000fe200000001ff */
[----:B-1----:R-:W-:Y:S01]  /*4e30*/  IMAD.MOV.U32 R25, RZ, RZ, R18 ;  /* 0x000000ffff197224 */ /* 0x002fe200078e0012 */
[----:B------:R-:W-:Y:S01]  /*4e40*/  MOV R22, 0x8 ;  /* 0x0000000800167802 */ /* 0x000fe20000000f00 */
[----:B0-----:R-:W-:-:S08]  /*4e50*/  IMAD.MOV.U32 R16, RZ, RZ, 0xffff ;  /* 0x0000ffffff107424 */ /* 0x001fd000078e00ff */
[----:B--2---:R-:W-:Y:S05]  /*4e60*/  WARPSYNC.COLLECTIVE R16, `(.L_x_138) ;  /* 0x0000000010087348 */ /* 0x004fea0003c00000 */
[----:B------:R0:W1:Y:S02]  /*4e70*/  SHFL.BFLY P2, R24, R25, R22, R23 ;  /* 0x0c00001619187389 */ /* 0x0000640000040017 */
[----:B012---:R-:W-:Y:S01]  /*4e80*/  ENDCOLLECTIVE ;  /* 0x000000000000791b */ /* 0x007fe20003800000 */
.L_x_138:
[----:B------:R-:W-:Y:S02]  /*4e90*/  MOV R25, R19 ;  /* 0x0000001300197202 */ /* 0x000fe40000000f00 */
[----:B------:R-:W-:-:S07]  /*4ea0*/  MOV R21, R24 ;  /* 0x0000001800157202 */ /* 0x000fce0000000f00 */
[----:B------:R-:W-:Y:S05]  /*4eb0*/  WARPSYNC.COLLECTIVE R16, `(.L_x_139) ;  /* 0x0000000010087348 */ /* 0x000fea0003c00000 */
[----:B------:R0:W1:Y:S02]  /*4ec0*/  SHFL.BFLY P2, R24, R25, R22, R23 ;  /* 0x0c00001619187389 */ /* 0x0000640000040017 */
[----:B01----:R-:W-:Y:S01]  /*4ed0*/  ENDCOLLECTIVE ;  /* 0x000000000000791b */ /* 0x003fe20003800000 */
.L_x_139:
[----:B------:R-:W-:Y:S01]  /*4ee0*/  FADD.FTZ R21, R21, R18 ;  /* 0x0000001215157221 */ /* 0x000fe20000010000 */
[----:B------:R-:W-:-:S04]  /*4ef0*/  HFMA2.MMA R22, -RZ, RZ, 0, 2.384185791015625e-07 ;  /* 0x00000004ff167435 */ /* 0x000fc800000001ff */
[----:B------:R-:W-:Y:S01]  /*4f00*/  MOV R25, R21 ;  /* 0x0000001500197202 */ /* 0x000fe20000000f00 */
[----:B------:R-:W-:-:S07]  /*4f10*/  IMAD.MOV.U32 R20, RZ, RZ, R24 ;  /* 0x000000ffff147224 */ /* 0x000fce00078e0018 */
[----:B------:R-:W-:Y:S05]  /*4f20*/  WARPSYNC.COLLECTIVE R16, `(.L_x_140) ;  /* 0x0000000010087348 */ /* 0x000fea0003c00000 */
[----:B------:R0:W1:Y:S02]  /*4f30*/  SHFL.BFLY P2, R24, R25, R22, R23 ;  /* 0x0c00001619187389 */ /* 0x0000640000040017 */
[----:B01----:R-:W-:Y:S01]  /*4f40*/  ENDCOLLECTIVE ;  /* 0x000000000000791b */ /* 0x003fe20003800000 */
.L_x_140:
[----:B------:R-:W-:-:S05]  /*4f50*/  FADD.FTZ R20, R20, R19 ;  /* 0x0000001314147221 */ /* 0x000fca0000010000 */
[----:B------:R-:W-:Y:S01]  /*4f60*/  MOV R25, R20 ;  /* 0x0000001400197202 */ /* 0x000fe20000000f00 */
[----:B------:R-:W-:-:S07]  /*4f70*/  IMAD.MOV.U32 R26, RZ, RZ, R24 ;  /* 0x000000ffff1a7224 */ /* 0x000fce00078e0018 */
[----:B------:R-:W-:Y:S05]  /*4f80*/  WARPSYNC.COLLECTIVE R16, `(.L_x_141) ;  /* 0x0000000010087348 */ /* 0x000fea0003c00000 */
[----:B------:R0:W1:Y:S02]  /*4f90*/  SHFL.BFLY P2, R24, R25, R22, R23 ;  /* 0x0c00001619187389 */ /* 0x0000640000040017 */
[----:B01----:R-:W-:Y:S01]  /*4fa0*/  ENDCOLLECTIVE ;  /* 0x000000000000791b */ /* 0x003fe20003800000 */
.L_x_141:
[----:B------:R-:W-:Y:S01]  /*4fb0*/  FADD.FTZ R26, R21, R26 ;  /* 0x0000001a151a7221 */ /* 0x000fe20000010000 */
[----:B------:R-:W-:-:S03]  /*4fc0*/  HFMA2.MMA R22, -RZ, RZ, 0, 1.1920928955078125e-07 ;  /* 0x00000002ff167435 */ /* 0x000fc600000001ff */
[----:B------:R-:W-:Y:S01]  /*4fd0*/  IMAD.MOV.U32 R25, RZ, RZ, R26 ;  /* 0x000000ffff197224 */ /* 0x000fe200078e001a */
[----:B------:R-:W-:-:S07]  /*4fe0*/  MOV R27, R24 ;  /* 0x00000018001b7202 */ /* 0x000fce0000000f00 */
[----:B------:R-:W-:Y:S05]  /*4ff0*/  WARPSYNC.COLLECTIVE R16, `(.L_x_142) ;  /* 0x0000000010087348 */ /* 0x000fea0003c00000 */
[----:B------:R0:W1:Y:S02]  /*5000*/  SHFL.BFLY P2, R24, R25, R22, R23 ;  /* 0x0c00001619187389 */ /* 0x0000640000040017 */
[----:B01----:R-:W-:Y:S01]  /*5010*/  ENDCOLLECTIVE ;  /* 0x000000000000791b */ /* 0x003fe20003800000 */
.L_x_142:
[----:B------:R-:W-:-:S04]  /*5020*/  FADD.FTZ R27, R20, R27 ;  /* 0x0000001b141b7221 */ /* 0x000fc80000010000 */
[----:B------:R-:W-:Y:S01]  /*5030*/  IMAD.MOV.U32 R25, RZ, RZ, R27 ;  /* 0x000000ffff197224 */ /* 0x000fe200078e001b */
[----:B------:R-:W-:-:S07]  /*5040*/  MOV R29, R24 ;  /* 0x00000018001d7202 */ /* 0x000fce0000000f00 */
[----:B------:R-:W-:Y:S05]  /*5050*/  WARPSYNC.COLLECTIVE R16, `(.L_x_143) ;  /* 0x0000000010087348 */ /* 0x000fea0003c00000 */
[----:B------:R0:W1:Y:S02]  /*5060*/  SHFL.BFLY P2, R24, R25, R22, R23 ;  /* 0x0c00001619187389 */ /* 0x0000640000040017 */
[----:B01----:R-:W-:Y:S01]  /*5070*/  ENDCOLLECTIVE ;  /* 0x000000000000791b */ /* 0x003fe20003800000 */
.L_x_143:
[----:B------:R-:W-:-:S05]  /*5080*/  FADD.FTZ R29, R26, R29 ;  /* 0x0000001d1a1d7221 */ /* 0x000fca0000010000 */
[----:B------:R-:W-:Y:S01]  /*5090*/  MOV R25, R29 ;  /* 0x0000001d00197202 */ /* 0x000fe20000000f00 */
[----:B------:R-:W-:Y:S01]  /*50a0*/  IMAD.MOV.U32 R22, RZ, RZ, 0x1 ;  /* 0x00000001ff167424 */ /* 0x000fe200078e00ff */
[----:B------:R-:W-:-:S07]  /*50b0*/  MOV R18, R24 ;  /* 0x0000001800127202 */ /* 0x000fce0000000f00 */
[----:B------:R-:W-:Y:S05]  /*50c0*/  WARPSYNC.COLLECTIVE R16, `(.L_x_144) ;  /* 0x0000000010087348 */ /* 0x000fea0003c00000 */
[----:B------:R0:W1:Y:S02]  /*50d0*/  SHFL.BFLY P2, R24, R25, R22, R23 ;  /* 0x0c00001619187389 */ /* 0x0000640000040017 */
[----:B01----:R-:W-:Y:S01]  /*50e0*/  ENDCOLLECTIVE ;  /* 0x000000000000791b */ /* 0x003fe20003800000 */
.L_x_144:
[----:B------:R-:W-:-:S05]  /*50f0*/  FADD.FTZ R28, R27, R18 ;  /* 0x000000121b1c7221 */ /* 0x000fca0000010000 */
[----:B------:R-:W-:Y:S02]  /*5100*/  MOV R25, R28 ;  /* 0x0000001c00197202 */ /* 0x000fe40000000f00 */
[----:B------:R-:W-:-:S07]  /*5110*/  MOV R30, R24 ;  /* 0x00000018001e7202 */ /* 0x000fce0000000f00 */
[----:B------:R-:W-:Y:S05]  /*5120*/  WARPSYNC.COLLECTIVE R16, `(.L_x_145) ;  /* 0x0000000010087348 */ /* 0x000fea0003c00000 */
[----:B------:R0:W1:Y:S02]  /*5130*/  SHFL.BFLY P2, R24, R25, R22, R23 ;  /* 0x0c00001619187389 */ /* 0x0000640000040017 */
[----:B01----:R-:W-:Y:S01]  /*5140*/  ENDCOLLECTIVE ;  /* 0x000000000000791b */ /* 0x003fe20003800000 */
.L_x_145:
[----:B------:R-:W-:Y:S01]  /*5150*/  FADD.FTZ R30, R29, R30 ;  /* 0x0000001e1d1e7221 */ /* 0x000fe20000010000 */
[----:B------:R-:W-:Y:S06]  /*5160*/  BRA `(.L_x_146) ;  /* 0xffffffec00107947 */ /* 0x000fec000383ffff */
.L_x_134:
[----:B------:R-:W-:Y:S01]  /*5170*/  HFMA2.MMA R22, -RZ, RZ, 0, 4.76837158203125e-07 ;  /* 0x00000008ff167435 */ /* 0x000fe200000001ff */
[----:B------:R-:W-:Y:S01]  /*5180*/  BSSY B1, `(.L_x_147) ;  /* 0x0000007000017945 */ /* 0x000fe20003800000 */
[----:B-1----:R-:W-:Y:S01]  /*5190*/  IMAD.MOV.U32 R25, RZ, RZ, R26 ;  /* 0x000000ffff197224 */ /* 0x002fe200078e001a */
[----:B------:R-:W-:Y:S01]  /*51a0*/  MOV R23, 0x101f ;  /* 0x0000101f00177802 */ /* 0x000fe20000000f00 */
[----:B0-----:R-:W-:-:S07]  /*51b0*/  IMAD.MOV.U32 R16, RZ, RZ, 0xffff ;  /* 0x0000ffffff107424 */ /* 0x001fce00078e00ff */
[----:B--2---:R-:W-:Y:S05]  /*51c0*/  WARPSYNC.COLLECTIVE R16, `(.L_x_148) ;  /* 0x0000000010087348 */ /* 0x004fea0003c00000 */
[----:B------:R0:W1:Y:S02]  /*51d0*/  SHFL.BFLY P2, R24, R25, R22, R23 ;  /* 0x0c00001619187389 */ /* 0x0000640000040017 */
[----:B012---:R-:W-:Y:S01]  /*51e0*/  ENDCOLLECTIVE ;  /* 0x000000000000791b */ /* 0x007fe20003800000 */
.L_x_148:
[----:B------:R-:W-:Y:S05]  /*51f0*/  BSYNC B1 ;  /* 0x0000000000017941 */ /* 0x000fea0003800000 */
.L_x_147:
[----:B------:R-:W-:Y:S01]  /*5200*/  HFMA2.MMA R23, -RZ, RZ, 0, 0.000503063201904296875 ;  /* 0x0000101fff177435 */ /* 0x000fe200000001ff */
[----:B------:R-:W-:Y:S01]  /*5210*/  MOV R25, R27 ;  /* 0x0000001b00197202 */ /* 0x000fe20000000f00 */
[----:B------:R-:W-:Y:S01]  /*5220*/  IMAD.MOV.U32 R22, RZ, RZ, 0x8 ;  /* 0x00000008ff167424 */ /* 0x000fe200078e00ff */
[----:B------:R-:W-:Y:S02]  /*5230*/  MOV R16, 0xffff ;  /* 0x0000ffff00107802 */ /* 0x000fe40000000f00 */
[----:B------:R-:W-:-:S07]  /*5240*/  MOV R29, R24 ;  /* 0x00000018001d7202 */ /* 0x000fce0000000f00 */
[----:B------:R-:W-:Y:S05]  /*5250*/  WARPSYNC.COLLECTIVE R16, `(.L_x_149) ;  /* 0x0000000010087348 */ /* 0x000fea0003c00000 */
[----:B------:R0:W1:Y:S02]  /*5260*/  SHFL.BFLY P2, R24, R25, R22, R23 ;  /* 0x0c00001619187389 */ /* 0x0000640000040017 */
[----:B01----:R-:W-:Y:S01]  /*5270*/  ENDCOLLECTIVE ;  /* 0x000000000000791b */ /* 0x003fe20003800000 */
.L_x_149:
[----:B------:R-:W-:Y:S01]  /*5280*/  FADD.FTZ R29, R29, R26 ;  /* 0x0000001a1d1d7221 */ /* 0x000fe20000010000 */
[----:B------:R-:W-:-:S04]  /*5290*/  HFMA2.MMA R22, -RZ, RZ, 0, 2.384185791015625e-07 ;  /* 0x00000004ff167435 */ /* 0x000fc800000001ff */
[----:B------:R-:W-:Y:S01]  /*52a0*/  MOV R25, R29 ;  /* 0x0000001d00197202 */ /* 0x000fe20000000f00 */
[----:B------:R-:W-:-:S07]  /*52b0*/  IMAD.MOV.U32 R28, RZ, RZ, R24 ;  /* 0x000000ffff1c7224 */ /* 0x000fce00078e0018 */
[----:B------:R-:W-:Y:S05]  /*52c0*/  WARPSYNC.COLLECTIVE R16, `(.L_x_150) ;  /* 0x0000000010087348 */ /* 0x000fea0003c00000 */
[----:B------:R0:W1:Y:S02]  /*52d0*/  SHFL.BFLY P2, R24, R25, R22, R23 ;  /* 0x0c00001619187389 */ /* 0x0000640000040017 */
[----:B01----:R-:W-:Y:S01]  /*52e0*/  ENDCOLLECTIVE ;  /* 0x000000000000791b */ /* 0x003fe20003800000 */
.L_x_150:
[----:B------:R-:W-:-:S05]  /*52f0*/  FADD.FTZ R28, R28, R27 ;  /* 0x0000001b1c1c7221 */ /* 0x000fca0000010000 */
[----:B------:R-:W-:Y:S01]  /*5300*/  MOV R25, R28 ;  /* 0x0000001c00197202 */ /* 0x000fe20000000f00 */
[----:B------:R-:W-:-:S07]  /*5310*/  IMAD.MOV.U32 R30, RZ, RZ, R24 ;  /* 0x000000ffff1e7224 */ /* 0x000fce00078e0018 */
[----:B------:R-:W-:Y:S05]  /*5320*/  WARPSYNC.COLLECTIVE R16, `(.L_x_151) ;  /* 0x0000000010087348 */ /* 0x000fea0003c00000 */
[----:B------:R0:W1:Y:S02]  /*5330*/  SHFL.BFLY P2, R24, R25, R22, R23 ;  /* 0x0c00001619187389 */ /* 0x0000640000040017 */
[----:B01----:R-:W-:Y:S01]  /*5340*/  ENDCOLLECTIVE ;  /* 0x000000000000791b */ /* 0x003fe20003800000 */
.L_x_151:
[----:B------:R-:W-:Y:S01]  /*5350*/  FADD.FTZ R30, R29, R30 ;  /* 0x0000001e1d1e7221 */ /* 0x000fe20000010000 */
[----:B------:R-:W-:-:S03]  /*5360*/  HFMA2.MMA R22, -RZ, RZ, 0, 1.1920928955078125e-07 ;  /* 0x00000002ff167435 */ /* 0x000fc600000001ff */
[----:B------:R-:W-:Y:S01]  /*5370*/  IMAD.MOV.U32 R25, RZ, RZ, R30 ;  /* 0x000000ffff197224 */ /* 0x000fe200078e001e */
[----:B------:R-:W-:-:S07]  /*5380*/  MOV R31, R24 ;  /* 0x00000018001f7202 */ /* 0x000fce0000000f00 */
[----:B------:R-:W-:Y:S05]  /*5390*/  WARPSYNC.COLLECTIVE R16, `(.L_x_152) ;  /* 0x0000000010087348 */ /* 0x000fea0003c00000 */
[----:B------:R0:W1:Y:S02]  /*53a0*/  SHFL.BFLY P2, R24, R25, R22, R23 ;  /* 0x0c00001619187389 */ /* 0x0000640000040017 */
[----:B01----:R-:W-:Y:S01]  /*53b0*/  ENDCOLLECTIVE ;  /* 0x000000000000791b */ /* 0x003fe20003800000 */
.L_x_152:
[----:B------:R-:W-:-:S04]  /*53c0*/  FADD.FTZ R31, R28, R31 ;  /* 0x0000001f1c1f7221 */ /* 0x000fc80000010000 */
[----:B------:R-:W-:Y:S01]  /*53d0*/  IMAD.MOV.U32 R25, RZ, RZ, R31 ;  /* 0x000000ffff197224 */ /* 0x000fe200078e001f */
[----:B------:R-:W-:-:S07]  /*53e0*/  MOV R33, R24 ;  /* 0x0000001800217202 */ /* 0x000fce0000000f00 */
[----:B------:R-:W-:Y:S05]  /*53f0*/  WARPSYNC.COLLECTIVE R16, `(.L_x_153) ;  /* 0x0000000010087348 */ /* 0x000fea0003c00000 */
[----:B------:R0:W1:Y:S02]  /*5400*/  SHFL.BFLY P2, R24, R25, R22, R23 ;  /* 0x0c00001619187389 */ /* 0x0000640000040017 */
[----:B01----:R-:W-:Y:S01]  /*5410*/  ENDCOLLECTIVE ;  /* 0x000000000000791b */ /* 0x003fe20003800000 */
.L_x_153:
[----:B------:R-:W-:-:S05]  /*5420*/  FADD.FTZ R33, R30, R33 ;  /* 0x000000211e217221 */ /* 0x000fca0000010000 */
[----:B------:R-:W-:Y:S01]  /*5430*/  MOV R25, R33 ;  /* 0x0000002100197202 */ /* 0x000fe20000000f00 */
[----:B------:R-:W-:Y:S01]  /*5440*/  IMAD.MOV.U32 R22, RZ, RZ, 0x1 ;  /* 0x00000001ff167424 */ /* 0x000fe200078e00ff */
[----:B------:R-:W-:-:S07]  /*5450*/  MOV R26, R24 ;  /* 0x00000018001a7202 */ /* 0x000fce0000000f00 */
[----:B------:R-:W-:Y:S05]  /*5460*/  WARPSYNC.COLLECTIVE R16, `(.L_x_154) ;  /* 0x0000000010087348 */ /* 0x000fea0003c00000 */
[----:B------:R0:W1:Y:S02]  /*5470*/  SHFL.BFLY P2, R24, R25, R22, R23 ;  /* 0x0c00001619187389 */ /* 0x0000640000040017 */
[----:B01----:R-:W-:Y:S01]  /*5480*/  ENDCOLLECTIVE ;  /* 0x000000000000791b */ /* 0x003fe20003800000 */
.L_x_154:
[----:B------:R-:W-:-:S05]  /*5490*/  FADD.FTZ R26, R31, R26 ;  /* 0x0000001a1f1a7221 */ /* 0x000fca0000010000 */
[----:B------:R-:W-:Y:S02]  /*54a0*/  MOV R25, R26 ;  /* 0x0000001a00197202 */ /* 0x000fe40000000f00 */
[----:B------:R-:W-:-:S07]  /*54b0*/  MOV R32, R24 ;  /* 0x0000001800207202 */ /* 0x000fce0000000f00 */
[----:B------:R-:W-:Y:S05]  /*54c0*/  WARPSYNC.COLLECTIVE R16, `(.L_x_155) ;  /* 0x0000000010087348 */ /* 0x000fea0003c00000 */
[----:B------:R0:W1:Y:S02]  /*54d0*/  SHFL.BFLY P2, R24, R25, R22, R23 ;  /* 0x0c00001619187389 */ /* 0x0000640000040017 */
[----:B01----:R-:W-:Y:S01]  /*54e0*/  ENDCOLLECTIVE ;  /* 0x000000000000791b */ /* 0x003fe20003800000 */
.L_x_155:
[----:B------:R-:W-:Y:S01]  /*54f0*/  FADD.FTZ R32, R33, R32 ;  /* 0x0000002021207221 */ /* 0x000fe20000010000 */
[----:B------:R-:W-:Y:S06]  /*5500*/  BRA `(.L_x_156) ;  /* 0xffffffe800d87947 */ /* 0x000fec000383ffff */
.L_x_135:
        /* <DEDUP_REMOVED lines=8> */
.L_x_158:
[----:B------:R-:W-:Y:S05]  /*5590*/  BSYNC B1 ;  /* 0x0000000000017941 */ /* 0x000fea0003800000 */
.L_x_157:
        /* <DEDUP_REMOVED lines=8> */
.L_x_159:
[----:B------:R-:W-:Y:S01]  /*5620*/  FADD.FTZ R29, R29, R26 ;  /* 0x0000001a1d1d7221 */ /* 0x000fe20000010000 */
[----:B------:R-:W-:-:S04]  /*5630*/  HFMA2.MMA R22, -RZ, RZ, 0, 2.384185791015625e-07 ;  /* 0x00000004ff167435 */ /* 0x000fc800000001ff */
[----:B------:R-:W-:Y:S01]  /*5640*/  MOV R25, R29 ;  /* 0x0000001d00197202 */ /* 0x000fe20000000f00 */
[----:B------:R-:W-:-:S07]  /*5650*/  IMAD.MOV.U32 R28, RZ, RZ, R24 ;  /* 0x000000ffff1c7224 */ /* 0x000fce00078e0018 */
[----:B------:R-:W-:Y:S05]  /*5660*/  WARPSYNC.COLLECTIVE R16, `(.L_x_160) ;  /* 0x0000000010087348 */ /* 0x000fea0003c00000 */
[----:B------:R0:W1:Y:S02]  /*5670*/  SHFL.BFLY P2, R24, R25, R22, R23 ;  /* 0x0c00001619187389 */ /* 0x0000640000040017 */
[----:B01----:R-:W-:Y:S01]  /*5680*/  ENDCOLLECTIVE ;  /* 0x000000000000791b */ /* 0x003fe20003800000 */
.L_x_160:
[----:B------:R-:W-:-:S05]  /*5690*/  FADD.FTZ R28, R28, R27 ;  /* 0x0000001b1c1c7221 */ /* 0x000fca0000010000 */
[----:B------:R-:W-:Y:S01]  /*56a0*/  MOV R25, R28 ;  /* 0x0000001c00197202 */ /* 0x000fe20000000f00 */
[----:B------:R-:W-:-:S07]  /*56b0*/  IMAD.MOV.U32 R30, RZ, RZ, R24 ;  /* 0x000000ffff1e7224 */ /* 0x000fce00078e0018 */
[----:B------:R-:W-:Y:S05]  /*56c0*/  WARPSYNC.COLLECTIVE R16, `(.L_x_161) ;  /* 0x0000000010087348 */ /* 0x000fea0003c00000 */
[----:B------:R0:W1:Y:S02]  /*56d0*/  SHFL.BFLY P2, R24, R25, R22, R23 ;  /* 0x0c00001619187389 */ /* 0x0000640000040017 */
[----:B01----:R-:W-:Y:S01]  /*56e0*/  ENDCOLLECTIVE ;  /* 0x000000000000791b */ /* 0x003fe20003800000 */
.L_x_161:
[----:B------:R-:W-:Y:S01]  /*56f0*/  FADD.FTZ R30, R29, R30 ;  /* 0x0000001e1d1e7221 */ /* 0x000fe20000010000 */
[----:B------:R-:W-:-:S03]  /*5700*/  HFMA2.MMA R22, -RZ, RZ, 0, 1.1920928955078125e-07 ;  /* 0x00000002ff167435 */ /* 0x000fc600000001ff */
[----:B------:R-:W-:Y:S01]  /*5710*/  IMAD.MOV.U32 R25, RZ, RZ, R30 ;  /* 0x000000ffff197224 */ /* 0x000fe200078e001e */
[----:B------:R-:W-:-:S07]  /*5720*/  MOV R31, R24 ;  /* 0x00000018001f7202 */ /* 0x000fce0000000f00 */
[----:B------:R-:W-:Y:S05]  /*5730*/  WARPSYNC.COLLECTIVE R16, `(.L_x_162) ;  /* 0x0000000010087348 */ /* 0x000fea0003c00000 */
[----:B------:R0:W1:Y:S02]  /*5740*/  SHFL.BFLY P2, R24, R25, R22, R23 ;  /* 0x0c00001619187389 */ /* 0x0000640000040017 */
[----:B01----:R-:W-:Y:S01]  /*5750*/  ENDCOLLECTIVE ;  /* 0x000000000000791b */ /* 0x003fe20003800000 */
.L_x_162:
[----:B------:R-:W-:-:S04]  /*5760*/  FADD.FTZ R31, R28, R31 ;  /* 0x0000001f1c1f7221 */ /* 0x000fc80000010000 */
[----:B------:R-:W-:Y:S01]  /*5770*/  IMAD.MOV.U32 R25, RZ, RZ, R31 ;  /* 0x000000ffff197224 */ /* 0x000fe200078e001f */
[----:B------:R-:W-:-:S07]  /*5780*/  MOV R33, R24 ;  /* 0x0000001800217202 */ /* 0x000fce0000000f00 */
[----:B------:R-:W-:Y:S05]  /*5790*/  WARPSYNC.COLLECTIVE R16, `(.L_x_163) ;  /* 0x0000000010087348 */ /* 0x000fea0003c00000 */
[----:B------:R0:W1:Y:S02]  /*57a0*/  SHFL.BFLY P2, R24, R25, R22, R23 ;  /* 0x0c00001619187389 */ /* 0x0000640000040017 */
[----:B01----:R-:W-:Y:S01]  /*57b0*/  ENDCOLLECTIVE ;  /* 0x000000000000791b */ /* 0x003fe20003800000 */
.L_x_163:
[----:B------:R-:W-:-:S05]  /*57c0*/  FADD.FTZ R33, R30, R33 ;  /* 0x000000211e217221 */ /* 0x000fca0000010000 */
[----:B------:R-:W-:Y:S01]  /*57d0*/  MOV R25, R33 ;  /* 0x0000002100197202 */ /* 0x000fe20000000f00 */
[----:B------:R-:W-:Y:S01]  /*57e0*/  IMAD.MOV.U32 R22, RZ, RZ, 0x1 ;  /* 0x00000001ff167424 */ /* 0x000fe200078e00ff */
[----:B------:R-:W-:-:S07]  /*57f0*/  MOV R26, R24 ;  /* 0x00000018001a7202 */ /* 0x000fce0000000f00 */
[----:B------:R-:W-:Y:S05]  /*5800*/  WARPSYNC.COLLECTIVE R16, `(.L_x_164) ;  /* 0x0000000010087348 */ /* 0x000fea0003c00000 */
[----:B------:R0:W1:Y:S02]  /*5810*/  SHFL.BFLY P2, R24, R25, R22, R23 ;  /* 0x0c00001619187389 */ /* 0x0000640000040017 */
[----:B01----:R-:W-:Y:S01]  /*5820*/  ENDCOLLECTIVE ;  /* 0x000000000000791b */ /* 0x003fe20003800000 */
.L_x_164:
[----:B------:R-:W-:-:S05]  /*5830*/  FADD.FTZ R26, R31, R26 ;  /* 0x0000001a1f1a7221 */ /* 0x000fca0000010000 */
[----:B------:R-:W-:Y:S02]  /*5840*/  MOV R25, R26 ;  /* 0x0000001a00197202 */ /* 0x000fe40000000f00 */
[----:B------:R-:W-:-:S07]  /*5850*/  MOV R32, R24 ;  /* 0x0000001800207202 */ /* 0x000fce0000000f00 */
[----:B------:R-:W-:Y:S05]  /*5860*/  WARPSYNC.COLLECTIVE R16, `(.L_x_165) ;  /* 0x0000000010087348 */ /* 0x000fea0003c00000 */
[----:B------:R0:W1:Y:S02]  /*5870*/  SHFL.BFLY P2, R24, R25, R22, R23 ;  /* 0x0c00001619187389 */ /* 0x0000640000040017 */
[----:B01----:R-:W-:Y:S01]  /*5880*/  ENDCOLLECTIVE ;  /* 0x000000000000791b */ /* 0x003fe20003800000 */
.L_x_165:
[----:B------:R-:W-:Y:S01]  /*5890*/  FADD.FTZ R32, R33, R32 ;  /* 0x0000002021207221 */ /* 0x000fe20000010000 */
[----:B------:R-:W-:Y:S06]  /*58a0*/  BRA `(.L_x_166) ;  /* 0xffffffe800887947 */ /* 0x000fec000383ffff */
.L_x_136:
        /* <DEDUP_REMOVED lines=8> */
.L_x_168:
[----:B------:R-:W-:Y:S05]  /*5930*/  BSYNC B0 ;  /* 0x0000000000007941 */ /* 0x000fea0003800000 */
.L_x_167:
[----:B------:R-:W-:Y:S01]  /*5940*/  HFMA2.MMA R23, -RZ, RZ, 0, 0.000503063201904296875 ;  /* 0x0000101fff177435 */ /* 0x000fe200000001ff */
[----:B------:R-:W-:Y:S01]  /*5950*/  MOV R25, R19 ;  /* 0x0000001300197202 */ /* 0x000fe20000000f00 */
[----:B------:R-:W-:Y:S01]  /*5960*/  IMAD.MOV.U32 R22, RZ, RZ, 0x8 ;  /* 0x00000008ff167424 */ /* 0x000fe200078e00ff */
[----:B------:R-:W-:Y:S01]  /*5970*/  MOV R16, 0xffff ;  /* 0x0000ffff00107802 */ /* 0x000fe20000000f00 */
[----:B------:R-:W-:Y:S01]  /*5980*/  @!P0 IMAD.SHL.U32 R29, R52, 0x2, RZ ;  /* 0x00000002341d8824 */ /* 0x000fe200078e00ff */
[----:B------:R-:W-:Y:S01]  /*5990*/  MOV R21, R24 ;  /* 0x0000001800157202 */ /* 0x000fe20000000f00 */
[----:B------:R-:W-:Y:S01]  /*59a0*/  HFMA2.MMA R38, -RZ, RZ, 0, 0 ;  /* 0x00000000ff267435 */ /* 0x000fe200000001ff */
[----:B------:R-:W-:-:S10]  /*59b0*/  @!P0 IADD3 R26, R27, 0x14, RZ ;  /* 0x000000141b1a8810 */ /* 0x000fd40007ffe0ff */
[----:B------:R-:W-:Y:S05]  /*59c0*/  WARPSYNC.COLLECTIVE R16, `(.L_x_169) ;  /* 0x0000000010087348 */ /* 0x000fea0003c00000 */
[----:B------:R0:W1:Y:S02]  /*59d0*/  SHFL.BFLY P2, R24, R25, R22, R23 ;  /* 0x0c00001619187389 */ /* 0x0000640000040017 */
[----:B01----:R-:W-:Y:S01]  /*59e0*/  ENDCOLLECTIVE ;  /* 0x000000000000791b */ /* 0x003fe20003800000 */
.L_x_169:
[----:B------:R-:W-:Y:S01]  /*59f0*/  @!P0 LEA R31, R52, UR4, 0x7 ;  /* 0x00000004341f8c11 */ /* 0x000fe2000f8e38ff */
[----:B------:R-:W-:Y:S01]  /*5a00*/  FADD.FTZ R21, R21, R18 ;  /* 0x0000001215157221 */ /* 0x000fe20000010000 */
[----:B------:R-:W-:Y:S02]  /*5a10*/  @!P0 LOP3.LUT R26, R26, R29, RZ, 0x3c, !PT ;  /* 0x0000001d1a1a8212 */ /* 0x000fe400078e3cff */
[----:B------:R-:W-:Y:S02]  /*5a20*/  CS2R R28, SRZ ;  /* 0x00000000001c7805 */ /* 0x000fe4000001ff00 */
[----:B------:R-:W-:Y:S01]  /*5a30*/  @!P0 LEA R35, R52, UR4, 0x7 ;  /* 0x0000000434238c11 */ /* 0x000fe2000f8e38ff */
[----:B------:R-:W-:Y:S01]  /*5a40*/  IMAD.MOV.U32 R32, RZ, RZ, RZ ;  /* 0x000000ffff207224 */ /* 0x000fe200078e00ff */
[----:B------:R-:W-:Y:S01]  /*5a50*/  HFMA2.MMA R45, -RZ, RZ, 0, 0 ;  /* 0x00000000ff2d7435 */ /* 0x000fe200000001ff */
[----:B------:R-:W-:-:S05]  /*5a60*/  @!P0 IMAD R26, R26, 0x4, R31 ;  /* 0x000000041a1a8824 */ /* 0x000fca00078e021f */
[----:B------:R0:W1:Y:S01]  /*5a70*/  @!P0 LDS R30, [R26] ;  /* 0x000000001a1e8984 */ /* 0x0000620000000800 */
[----:B------:R-:W-:Y:S01]  /*5a80*/  HFMA2.MMA R22, -RZ, RZ, 0, 2.384185791015625e-07 ;  /* 0x00000004ff167435 */ /* 0x000fe200000001ff */
[----:B------:R-:W-:Y:S02]  /*5a90*/  MOV R25, R21 ;  /* 0x0000001500197202 */ /* 0x000fe40000000f00 */
[----:B------:R0:W2:Y:S01]  /*5aa0*/  @!P0 LDS R31, [R26+0x500] ;  /* 0x000500001a1f8984 */ /* 0x0000a20000000800 */
[----:B------:R-:W-:-:S07]  /*5ab0*/  FADD.FTZ R18, R24, R19 ;  /* 0x0000001318127221 */ /* 0x000fce0000010000 */
[----:B012---:R-:W-:Y:S05]  /*5ac0*/  WARPSYNC.COLLECTIVE R16, `(.L_x_170) ;  /* 0x0000000010087348 */ /* 0x007fea0003c00000 */
[----:B------:R3:W4:Y:S02]  /*5ad0*/  SHFL.BFLY P2, R24, R25, R22, R23 ;  /* 0x0c00001619187389 */ /* 0x0007240000040017 */
[----:B01234-:R-:W-:Y:S01]  /*5ae0*/  ENDCOLLECTIVE ;  /* 0x000000000000791b */ /* 0x01ffe20003800000 */
.L_x_170:
[----:B------:R-:W-:Y:S01]  /*5af0*/  MOV R25, R18 ;  /* 0x0000001200197202 */ /* 0x000fe20000000f00 */
[----:B------:R-:W-:-:S07]  /*5b00*/  IMAD.MOV.U32 R20, RZ, RZ, R24 ;  /* 0x000000ffff147224 */ /* 0x000fce00078e0018 */
[----:B------:R-:W-:Y:S05]  /*5b10*/  WARPSYNC.COLLECTIVE R16, `(.L_x_171) ;  /* 0x0000000010087348 */ /* 0x000fea0003c00000 */
[----:B------:R0:W1:Y:S02]  /*5b20*/  SHFL.BFLY P2, R24, R25, R22, R23 ;  /* 0x0c00001619187389 */ /* 0x0000640000040017 */
[----:B01----:R-:W-:Y:S01]  /*5b30*/  ENDCOLLECTIVE ;  /* 0x000000000000791b */ /* 0x003fe20003800000 */
.L_x_171:
[----:B------:R-:W-:Y:S01]  /*5b40*/  @!P0 MOV R28, R30 ;  /* 0x0000001e001c8202 */ /* 0x000fe20000000f00 */
[----:B------:R-:W-:Y:S01]  /*5b50*/  FADD.FTZ R20, R21, R20 ;  /* 0x0000001415147221 */ /* 0x000fe20000010000 */
[----:B------:R-:W-:Y:S01]  /*5b60*/  @!P0 IMAD.MOV.U32 R29, RZ, RZ, R31 ;  /* 0x000000ffff1d8224 */ /* 0x000fe200078e001f */
[----:B------:R-:W-:-:S03]  /*5b70*/  HFMA2.MMA R22, -RZ, RZ, 0, 1.1920928955078125e-07 ;  /* 0x00000002ff167435 */ /* 0x000fc600000001ff */
[----:B------:R-:W-:Y:S01]  /*5b80*/  MOV R25, R20 ;  /* 0x0000001400197202 */ /* 0x000fe20000000f00 */
[----:B------:R-:W-:-:S07]  /*5b90*/  FADD.FTZ R21, R18, R24 ;  /* 0x0000001812157221 */ /* 0x000fce0000010000 */
[----:B------:R-:W-:Y:S05]  /*5ba0*/  WARPSYNC.COLLECTIVE R16, `(.L_x_172) ;  /* 0x0000000010087348 */ /* 0x000fea0003c00000 */
[----:B------:R0:W1:Y:S02]  /*5bb0*/  SHFL.BFLY P2, R24, R25, R22, R23 ;  /* 0x0c00001619187389 */ /* 0x0000640000040017 */
[----:B01----:R-:W-:Y:S01]  /*5bc0*/  ENDCOLLECTIVE ;  /* 0x000000000000791b */ /* 0x003fe20003800000 */
.L_x_172:
[----:B------:R-:W-:Y:S01]  /*5bd0*/  MOV R25, R21 ;  /* 0x0000001500197202 */ /* 0x000fe20000000f00 */
[----:B------:R-:W-:-:S07]  /*5be0*/  IMAD.MOV.U32 R19, RZ, RZ, R24 ;  /* 0x000000ffff137224 */ /* 0x000fce00078e0018 */
[----:B------:R-:W-:Y:S05]  /*5bf0*/  WARPSYNC.COLLECTIVE R16, `(.L_x_173) ;  /* 0x0000000010087348 */ /* 0x000fea0003c00000 */
[----:B------:R0:W1:Y:S02]  /*5c00*/  SHFL.BFLY P2, R24, R25, R22, R23 ;  /* 0x0c00001619187389 */ /* 0x0000640000040017 */
[----:B01----:R-:W-:Y:S01]  /*5c10*/  ENDCOLLECTIVE ;  /* 0x000000000000791b */ /* 0x003fe20003800000 */
.L_x_173:
[----:B------:R-:W-:Y:S01]  /*5c20*/  FADD.FTZ R19, R20, R19 ;  /* 0x0000001314137221 */ /* 0x000fe20000010000 */
[----:B------:R-:W-:Y:S01]  /*5c30*/  @!P0 IADD3 R20, R27, 0x28, RZ ;  /* 0x000000281b148810 */ /* 0x000fe20007ffe0ff */
[----:B------:R-:W-:-:S03]  /*5c40*/  HFMA2.MMA R22, -RZ, RZ, 0, 5.9604644775390625e-08 ;  /* 0x00000001ff167435 */ /* 0x000fc600000001ff */
[----:B------:R-:W-:Y:S01]  /*5c50*/  MOV R25, R19 ;  /* 0x0000001300197202 */ /* 0x000fe20000000f00 */
[----:B------:R-:W-:Y:S01]  /*5c60*/  FADD.FTZ R18, R21, R24 ;  /* 0x0000001815127221 */ /* 0x000fe20000010000 */
[----:B------:R-:W-:-:S07]  /*5c70*/  @!P0 SHF.L.U32 R21, R52, 0x1, RZ ;  /* 0x0000000134158819 */ /* 0x000fce00000006ff */
[----:B------:R-:W-:Y:S05]  /*5c80*/  WARPSYNC.COLLECTIVE R16, `(.L_x_174) ;  /* 0x0000000010087348 */ /* 0x000fea0003c00000 */
[----:B------:R0:W1:Y:S02]  /*5c90*/  SHFL.BFLY P2, R24, R25, R22, R23 ;  /* 0x0c00001619187389 */ /* 0x0000640000040017 */
[----:B01----:R-:W-:Y:S01]  /*5ca0*/  ENDCOLLECTIVE ;  /* 0x000000000000791b */ /* 0x003fe20003800000 */
.L_x_174:
[----:B------:R-:W-:-:S05]  /*5cb0*/  @!P0 LOP3.LUT R20, R20, R21, RZ, 0x3c, !PT ;  /* 0x0000001514148212 */ /* 0x000fca00078e3cff */
[----:B------:R-:W-:-:S05]  /*5cc0*/  @!P0 IMAD R20, R20, 0x4, R35 ;  /* 0x0000000414148824 */ /* 0x000fca00078e0223 */
[----:B------:R0:W1:Y:S01]  /*5cd0*/  @!P0 LDS R37, [R20+0x500] ;  /* 0x0005000014258984 */ /* 0x0000620000000800 */
[----:B------:R-:W-:-:S03]  /*5ce0*/  MOV R25, R18 ;  /* 0x0000001200197202 */ /* 0x000fc60000000f00 */
[----:B------:R0:W2:Y:S01]  /*5cf0*/  @!P0 LDS R36, [R20] ;  /* 0x0000000014248984 */ /* 0x0000a20000000800 */
[----:B------:R-:W-:-:S07]  /*5d00*/  IMAD.MOV.U32 R26, RZ, RZ, R24 ;  /* 0x000000ffff1a7224 */ /* 0x000fce00078e0018 */
[----:B012---:R-:W-:Y:S05]  /*5d10*/  WARPSYNC.COLLECTIVE R16, `(.L_x_175) ;  /* 0x0000000010087348 */ /* 0x007fea0003c00000 */
[----:B------:R3:W4:Y:S02]  /*5d20*/  SHFL.BFLY P2, R24, R25, R22, R23 ;  /* 0x0c00001619187389 */ /* 0x0007240000040017 */
[----:B01234-:R-:W-:Y:S01]  /*5d30*/  ENDCOLLECTIVE ;  /* 0x000000000000791b */ /* 0x01ffe20003800000 */
.L_x_175:
[----:B------:R-:W-:Y:S01]  /*5d40*/  FADD.FTZ R19, R19, R26 ;  /* 0x0000001a13137221 */ /* 0x000fe20000010000 */
[----:B------:R-:W-:Y:S01]  /*5d50*/  HFMA2.MMA R22, -RZ, RZ, 0, 4.76837158203125e-07 ;  /* 0x00000008ff167435 */ /* 0x000fe200000001ff */
[----:B------:R-:W-:Y:S01]  /*5d60*/  IMAD.MOV.U32 R25, RZ, RZ, R28 ;  /* 0x000000ffff197224 */ /* 0x000fe200078e001c */
[----:B------:R-:W-:-:S09]  /*5d70*/  MOV R31, R24 ;  /* 0x00000018001f7202 */ /* 0x000fd20000000f00 */
[----:B------:R-:W-:Y:S05]  /*5d80*/  WARPSYNC.COLLECTIVE R16, `(.L_x_176) ;  /* 0x0000000010087348 */ /* 0x000fea0003c00000 */
[----:B------:R0:W1:Y:S02]  /*5d90*/  SHFL.BFLY P2, R24, R25, R22, R23 ;  /* 0x0c00001619187389 */ /* 0x0000640000040017 */
[----:B01----:R-:W-:Y:S01]  /*5da0*/  ENDCOLLECTIVE ;  /* 0x000000000000791b */ /* 0x003fe20003800000 */
.L_x_176:
[----:B------:R-:W-:Y:S01]  /*5db0*/  @!P0 IMAD.MOV.U32 R38, RZ, RZ, R37 ;  /* 0x000000ffff268224 */ /* 0x000fe200078e0025 */
[----:B------:R-:W-:Y:S01]  /*5dc0*/  @!P0 MOV R32, R36 ;  /* 0x0000002400208202 */ /* 0x000fe20000000f00 */
[----:B------:R-:W-:Y:S01]  /*5dd0*/  IMAD.MOV.U32 R25, RZ, RZ, R29 ;  /* 0x000000ffff197224 */ /* 0x000fe200078e001d */
[----:B------:R-:W-:-:S07]  /*5de0*/  MOV R33, R24 ;  /* 0x0000001800217202 */ /* 0x000fce0000000f00 */
[----:B------:R-:W-:Y:S05]  /*5df0*/  WARPSYNC.COLLECTIVE R16, `(.L_x_177) ;  /* 0x0000000010087348 */ /* 0x000fea0003c00000 */
[----:B------:R0:W1:Y:S02]  /*5e00*/  SHFL.BFLY P2, R24, R25, R22, R23 ;  /* 0x0c00001619187389 */ /* 0x0000640000040017 */
[----:B01----:R-:W-:Y:S01]  /*5e10*/  ENDCOLLECTIVE ;  /* 0x000000000000791b */ /* 0x003fe20003800000 */
.L_x_177:
[----:B------:R-:W-:Y:S01]  /*5e20*/  FADD.FTZ R33, R33, R28 ;  /* 0x0000001c21217221 */ /* 0x000fe20000010000 */
[----:B------:R-:W-:-:S03]  /*5e30*/  HFMA2.MMA R22, -RZ, RZ, 0, 2.384185791015625e-07 ;  /* 0x00000004ff167435 */ /* 0x000fc600000001ff */
[----:B------:R-:W-:Y:S01]  /*5e40*/  IMAD.MOV.U32 R25, RZ, RZ, R33 ;  /* 0x000000ffff197224 */ /* 0x000fe200078e0021 */
[----:B------:R-:W-:-:S07]  /*5e50*/  MOV R30, R24 ;  /* 0x00000018001e7202 */ /* 0x000fce0000000f00 */
[----:B------:R-:W-:Y:S05]  /*5e60*/  WARPSYNC.COLLECTIVE R16, `(.L_x_178) ;  /* 0x0000000010087348 */ /* 0x000fea0003c00000 */
[----:B------:R0:W1:Y:S02]  /*5e70*/  SHFL.BFLY P2, R24, R25, R22, R23 ;  /* 0x0c00001619187389 */ /* 0x0000640000040017 */
[----:B01----:R-:W-:Y:S01]  /*5e80*/  ENDCOLLECTIVE ;  /* 0x000000000000791b */ /* 0x003fe20003800000 */
.L_x_178:
[----:B------:R-:W-:-:S04]  /*5e90*/  FADD.FTZ R30, R30, R29 ;  /* 0x0000001d1e1e7221 */ /* 0x000fc80000010000 */
[----:B------:R-:W-:Y:S01]  /*5ea0*/  IMAD.MOV.U32 R25, RZ, RZ, R30 ;  /* 0x000000ffff197224 */ /* 0x000fe200078e001e */
[----:B------:R-:W-:-:S07]  /*5eb0*/  MOV R28, R24 ;  /* 0x00000018001c7202 */ /* 0x000fce0000000f00 */
[----:B------:R-:W-:Y:S05]  /*5ec0*/  WARPSYNC.COLLECTIVE R16, `(.L_x_179) ;  /* 0x0000000010087348 */ /* 0x000fea0003c00000 */
[----:B------:R0:W1:Y:S02]  /*5ed0*/  SHFL.BFLY P2, R24, R25, R22, R23 ;  /* 0x0c00001619187389 */ /* 0x0000640000040017 */
[----:B01----:R-:W-:Y:S01]  /*5ee0*/  ENDCOLLECTIVE ;  /* 0x000000000000791b */ /* 0x003fe20003800000 */
.L_x_179:
[----:B------:R-:W-:Y:S01]  /*5ef0*/  FADD.FTZ R28, R33, R28 ;  /* 0x0000001c211c7221 */ /* 0x000fe20000010000 */
[----:B------:R-:W-:-:S04]  /*5f00*/  HFMA2.MMA R22, -RZ, RZ, 0, 1.1920928955078125e-07 ;  /* 0x00000002ff167435 */ /* 0x000fc800000001ff */
[----:B------:R-:W-:Y:S02]  /*5f10*/  MOV R25, R28 ;  /* 0x0000001c00197202 */ /* 0x000fe40000000f00 */
[----:B------:R-:W-:-:S07]  /*5f20*/  MOV R29, R24 ;  /* 0x00000018001d7202 */ /* 0x000fce0000000f00 */
[----:B------:R-:W-:Y:S05]  /*5f30*/  WARPSYNC.COLLECTIVE R16, `(.L_x_180) ;  /* 0x0000000010087348 */ /* 0x000fea0003c00000 */
[----:B------:R0:W1:Y:S02]  /*5f40*/  SHFL.BFLY P2, R24, R25, R22, R23 ;  /* 0x0c00001619187389 */ /* 0x0000640000040017 */
[----:B01----:R-:W-:Y:S01]  /*5f50*/  ENDCOLLECTIVE ;  /* 0x000000000000791b */ /* 0x003fe20003800000 */
.L_x_180:
[----:B------:R-:W-:-:S05]  /*5f60*/  FADD.FTZ R29, R30, R29 ;  /* 0x0000001d1e1d7221 */ /* 0x000fca0000010000 */
[----:B------:R-:W-:Y:S01]  /*5f70*/  MOV R25, R29 ;  /* 0x0000001d00197202 */ /* 0x000fe20000000f00 */
[----:B------:R-:W-:-:S07]  /*5f80*/  IMAD.MOV.U32 R33, RZ, RZ, R24 ;  /* 0x000000ffff217224 */ /* 0x000fce00078e0018 */
[----:B------:R-:W-:Y:S05]  /*5f90*/  WARPSYNC.COLLECTIVE R16, `(.L_x_181) ;  /* 0x0000000010087348 */ /* 0x000fea0003c00000 */
[----:B------:R0:W1:Y:S02]  /*5fa0*/  SHFL.BFLY P2, R24, R25, R22, R23 ;  /* 0x0c00001619187389 */ /* 0x0000640000040017 */
[----:B01----:R-:W-:Y:S01]  /*5fb0*/  ENDCOLLECTIVE ;  /* 0x000000000000791b */ /* 0x003fe20003800000 */
.L_x_181:
[----:B------:R-:W-:Y:S01]  /*5fc0*/  FADD.FTZ R34, R28, R33 ;  /* 0x000000211c227221 */ /* 0x000fe20000010000 */
[----:B------:R-:W-:Y:S02]  /*5fd0*/  @!P0 IADD3 R28, R27, 0x3c, RZ ;  /* 0x0000003c1b1c8810 */ /* 0x000fe40007ffe0ff */
[----:B------:R-:W-:Y:S01]  /*5fe0*/  @!P0 LEA R33, R52, UR4, 0x7 ;  /* 0x0000000434218c11 */ /* 0x000fe2000f8e38ff */
[----:B------:R-:W-:Y:S01]  /*5ff0*/  HFMA2.MMA R22, -RZ, RZ, 0, 5.9604644775390625e-08 ;  /* 0x00000001ff167435 */ /* 0x000fe200000001ff */
[----:B------:R-:W-:Y:S02]  /*6000*/  MOV R25, R34 ;  /* 0x0000002200197202 */ /* 0x000fe40000000f00 */
[----:B------:R-:W-:-:S08]  /*6010*/  MOV R20, R24 ;  /* 0x0000001800147202 */ /* 0x000fd00000000f00 */
[----:B------:R-:W-:Y:S05]  /*6020*/  WARPSYNC.COLLECTIVE R16, `(.L_x_182) ;  /* 0x0000000010087348 */ /* 0x000fea0003c00000 */
[----:B------:R0:W1:Y:S02]  /*6030*/  SHFL.BFLY P2, R24, R25, R22, R23 ;  /* 0x0c00001619187389 */ /* 0x0000640000040017 */
[----:B01----:R-:W-:Y:S01]  /*6040*/  ENDCOLLECTIVE ;  /* 0x000000000000791b */ /* 0x003fe20003800000 */
.L_x_182:
[----:B------:R-:W-:Y:S01]  /*6050*/  FADD.FTZ R35, R29, R20 ;  /* 0x000000141d237221 */ /* 0x000fe20000010000 */
[----:B------:R-:W-:-:S04]  /*6060*/  @!P0 SHF.L.U32 R29, R52, 0x1, RZ ;  /* 0x00000001341d8819 */ /* 0x000fc800000006ff */
[----:B------:R-:W-:-:S05]  /*6070*/  @!P0 LOP3.LUT R28, R28, R29, RZ, 0x3c, !PT ;  /* 0x0000001d1c1c8212 */ /* 0x000fca00078e3cff */
[----:B------:R-:W-:Y:S01]  /*6080*/  @!P0 IMAD R40, R28, 0x4, R33 ;  /* 0x000000041c288824 */ /* 0x000fe200078e0221 */
[----:B------:R-:W-:-:S04]  /*6090*/  MOV R25, R35 ;  /* 0x0000002300197202 */ /* 0x000fc80000000f00 */
[----:B------:R0:W1:Y:S04]  /*60a0*/  @!P0 LDS R42, [R40] ;  /* 0x00000000282a8984 */ /* 0x0000680000000800 */
[----:B------:R0:W2:Y:S01]  /*60b0*/  @!P0 LDS R46, [R40+0x500] ;  /* 0x00050000282e8984 */ /* 0x0000a20000000800 */
[----:B------:R-:W-:-:S07]  /*60c0*/  IMAD.MOV.U32 R37, RZ, RZ, R24 ;  /* 0x000000ffff257224 */ /* 0x000fce00078e0018 */
[----:B012---:R-:W-:Y:S05]  /*60d0*/  WARPSYNC.COLLECTIVE R16, `(.L_x_183) ;  /* 0x0000000010087348 */ /* 0x007fea0003c00000 */
[----:B------:R3:W4:Y:S02]  /*60e0*/  SHFL.BFLY P2, R24, R25, R22, R23 ;  /* 0x0c00001619187389 */ /* 0x0007240000040017 */
[----:B01234-:R-:W-:Y:S01]  /*60f0*/  ENDCOLLECTIVE ;  /* 0x000000000000791b */ /* 0x01ffe20003800000 */
.L_x_183:
[----:B------:R-:W-:Y:S01]  /*6100*/  FADD.FTZ R34, R34, R37 ;  /* 0x0000002522227221 */ /* 0x000fe20000010000 */
[----:B------:R-:W-:Y:S01]  /*6110*/  IMAD.MOV.U32 R40, RZ, RZ, RZ ;  /* 0x000000ffff287224 */ /* 0x000fe200078e00ff */
[----:B------:R-:W-:Y:S01]  /*6120*/  HFMA2.MMA R22, -RZ, RZ, 0, 4.76837158203125e-07 ;  /* 0x00000008ff167435 */ /* 0x000fe200000001ff */
[----:B------:R-:W-:Y:S01]  /*6130*/  IMAD.MOV.U32 R25, RZ, RZ, R32 ;  /* 0x000000ffff197224 */ /* 0x000fe200078e0020 */
[----:B------:R-:W-:-:S09]  /*6140*/  MOV R36, R24 ;  /* 0x0000001800247202 */ /* 0x000fd20000000f00 */
[----:B------:R-:W-:Y:S05]  /*6150*/  WARPSYNC.COLLECTIVE R16, `(.L_x_184) ;  /* 0x0000000010087348 */ /* 0x000fea0003c00000 */
[----:B------:R0:W1:Y:S02]  /*6160*/  SHFL.BFLY P2, R24, R25, R22, R23 ;  /* 0x0c00001619187389 */ /* 0x0000640000040017 */
[----:B01----:R-:W-:Y:S01]  /*6170*/  ENDCOLLECTIVE ;  /* 0x000000000000791b */ /* 0x003fe20003800000 */
.L_x_184:
[----:B------:R-:W-:Y:S02]  /*6180*/  @!P0 MOV R40, R42 ;  /* 0x0000002a00288202 */ /* 0x000fe40000000f00 */
[----:B------:R-:W-:Y:S02]  /*6190*/  @!P0 MOV R45, R46 ;  /* 0x0000002e002d8202 */ /* 0x000fe40000000f00 */
[----:B------:R-:W-:Y:S01]  /*61a0*/  ISETP.NE.AND P0, PT, R52, RZ, PT ;  /* 0x000000ff3400720c */ /* 0x000fe20003f05270 */
[----:B------:R-:W-:Y:S01]  /*61b0*/  IMAD.MOV.U32 R25, RZ, RZ, R38 ;  /* 0x000000ffff197224 */ /* 0x000fe200078e0026 */
[----:B------:R-:W-:-:S11]  /*61c0*/  MOV R39, R24 ;  /* 0x0000001800277202 */ /* 0x000fd60000000f00 */
[----:B------:R-:W0:Y:S02]  /*61d0*/  @!P0 LDC.64 R28, c[0x0][0x218] ;  /* 0x00008600ff1c8b82 */ /* 0x000e240000000a00 */
[----:B0-----:R-:W-:Y:S05]  /*61e0*/  WARPSYNC.COLLECTIVE R16, `(.L_x_185) ;  /* 0x0000000010087348 */ /* 0x001fea0003c00000 */
[----:B------:R1:W2:Y:S02]  /*61f0*/  SHFL.BFLY P2, R24, R25, R22, R23 ;  /* 0x0c00001619187389 */ /* 0x0002a40000040017 */
[----:B012---:R-:W-:Y:S01]  /*6200*/  ENDCOLLECTIVE ;  /* 0x000000000000791b */ /* 0x007fe20003800000 */
.L_x_185:
[----:B------:R-:W-:Y:S01]  /*6210*/  FADD.FTZ R39, R39, R32 ;  /* 0x0000002027277221 */ /* 0x000fe20000010000 */
[----:B------:R-:W0:Y:S01]  /*6220*/  @!P0 LDC.64 R20, c[0x0][0x220] ;  /* 0x00008800ff148b82 */ /* 0x000e220000000a00 */
[----:B------:R-:W-:Y:S02]  /*6230*/  HFMA2.MMA R22, -RZ, RZ, 0, 2.384185791015625e-07 ;  /* 0x00000004ff167435 */ /* 0x000fe400000001ff */
[----:B------:R-:W-:Y:S01]  /*6240*/  IMAD.MOV.U32 R25, RZ, RZ, R39 ;  /* 0x000000ffff197224 */ /* 0x000fe200078e0027 */
[----:B------:R-:W-:-:S08]  /*6250*/  MOV R41, R24 ;  /* 0x0000001800297202 */ /* 0x000fd00000000f00 */
[----:B0-----:R-:W-:Y:S05]  /*6260*/  WARPSYNC.COLLECTIVE R16, `(.L_x_186) ;  /* 0x0000000010087348 */ /* 0x001fea0003c00000 */
[----:B------:R1:W2:Y:S02]  /*6270*/  SHFL.BFLY P2, R24, R25, R22, R23 ;  /* 0x0c00001619187389 */ /* 0x0002a40000040017 */
[----:B012---:R-:W-:Y:S01]  /*6280*/  ENDCOLLECTIVE ;  /* 0x000000000000791b */ /* 0x007fe20003800000 */
.L_x_186:
[----:B------:R-:W-:-:S04]  /*6290*/  FADD.FTZ R41, R41, R38 ;  /* 0x0000002629297221 */ /* 0x000fc80000010000 */
[----:B------:R-:W-:Y:S01]  /*62a0*/  IMAD.MOV.U32 R25, RZ, RZ, R41 ;  /* 0x000000ffff197224 */ /* 0x000fe200078e0029 */
[----:B------:R-:W-:-:S07]  /*62b0*/  MOV R32, R24 ;  /* 0x0000001800207202 */ /* 0x000fce0000000f00 */
[----:B------:R-:W-:Y:S05]  /*62c0*/  WARPSYNC.COLLECTIVE R16, `(.L_x_187) ;  /* 0x0000000010087348 */ /* 0x000fea0003c00000 */
[----:B------:R0:W1:Y:S02]  /*62d0*/  SHFL.BFLY P2, R24, R25, R22, R23 ;  /* 0x0c00001619187389 */ /* 0x0000640000040017 */
[----:B01----:R-:W-:Y:S01]  /*62e0*/  ENDCOLLECTIVE ;  /* 0x000000000000791b */ /* 0x003fe20003800000 */
.L_x_187:
[----:B------:R-:W-:Y:S01]  /*62f0*/  FADD.FTZ R32, R39, R32 ;  /* 0x0000002027207221 */ /* 0x000fe20000010000 */
[----:B------:R-:W-:-:S04]  /*6300*/  HFMA2.MMA R22, -RZ, RZ, 0, 1.1920928955078125e-07 ;  /* 0x00000002ff167435 */ /* 0x000fc800000001ff */
[----:B------:R-:W-:Y:S02]  /*6310*/  MOV R25, R32 ;  /* 0x0000002000197202 */ /* 0x000fe40000000f00 */
[----:B------:R-:W-:-:S07]  /*6320*/  MOV R38, R24 ;  /* 0x0000001800267202 */ /* 0x000fce0000000f00 */
[----:B------:R-:W-:Y:S05]  /*6330*/  WARPSYNC.COLLECTIVE R16, `(.L_x_188) ;  /* 0x0000000010087348 */ /* 0x000fea0003c00000 */
[----:B------:R0:W1:Y:S02]  /*6340*/  SHFL.BFLY P2, R24, R25, R22, R23 ;  /* 0x0c00001619187389 */ /* 0x0000640000040017 */
[----:B01----:R-:W-:Y:S01]  /*6350*/  ENDCOLLECTIVE ;  /* 0x000000000000791b */ /* 0x003fe20003800000 */
.L_x_188:
[----:B------:R-:W-:-:S05]  /*6360*/  FADD.FTZ R38, R41, R38 ;  /* 0x0000002629267221 */ /* 0x000fca0000010000 */
[----:B------:R-:W-:Y:S01]  /*6370*/  MOV R25, R38 ;  /* 0x0000002600197202 */ /* 0x000fe20000000f00 */
[----:B------:R-:W-:-:S07]  /*6380*/  IMAD.MOV.U32 R39, RZ, RZ, R24 ;  /* 0x000000ffff277224 */ /* 0x000fce00078e0018 */
[----:B------:R-:W-:Y:S05]  /*6390*/  WARPSYNC.COLLECTIVE R16, `(.L_x_189) ;  /* 0x0000000010087348 */ /* 0x000fea0003c00000 */
[----:B------:R0:W1:Y:S02]  /*63a0*/  SHFL.BFLY P2, R24, R25, R22, R23 ;  /* 0x0c00001619187389 */ /* 0x0000640000040017 */
[----:B01----:R-:W-:Y:S01]  /*63b0*/  ENDCOLLECTIVE ;  /* 0x000000000000791b */ /* 0x003fe20003800000 */
.L_x_189:
[----:B------:R-:W-:Y:S01]  /*63c0*/  FADD.FTZ R41, R32, R39 ;  /* 0x0000002720297221 */ /* 0x000fe20000010000 */
[----:B------:R-:W-:Y:S01]  /*63d0*/  IADD3 R39, R27, R10, RZ ;  /* 0x0000000a1b277210 */ /* 0x000fe20007ffe0ff */
[----:B------:R-:W0:Y:S04]  /*63e0*/  @!P0 LDC.64 R32, c[0x0][0x218] ;  /* 0x00008600ff208b82 */ /* 0x000e280000000a00 */
[----:B------:R-:W-:-:S04]  /*63f0*/  @!P0 IMAD.WIDE R28, R39, 0x2, R28 ;  /* 0x00000002271c8825 */ /* 0x000fc800078e021c */
[----:B------:R-:W-:Y:S01]  /*6400*/  @!P0 IMAD.WIDE R20, R39, 0x2, R20 ;  /* 0x0000000227148825 */ /* 0x000fe200078e0214 */
[----:B------:R-:W1:Y:S01]  /*6410*/  @!P0 LDC.64 R26, c[0x0][0x218] ;  /* 0x00008600ff1a8b82 */ /* 0x000e620000000a00 */
[----:B------:R-:W-:Y:S02]  /*6420*/  MOV R22, 0x1 ;  /* 0x0000000100167802 */ /* 0x000fe40000000f00 */
[----:B------:R-:W-:Y:S01]  /*6430*/  IMAD.MOV.U32 R25, RZ, RZ, R41 ;  /* 0x000000ffff197224 */ /* 0x000fe200078e0029 */
[----:B------:R-:W-:-:S07]  /*6440*/  MOV R43, R24 ;  /* 0x00000018002b7202 */ /* 0x000fce0000000f00 */
[----:B01----:R-:W-:Y:S05]  /*6450*/  WARPSYNC.COLLECTIVE R16, `(.L_x_190) ;  /* 0x0000000010087348 */ /* 0x003fea0003c00000 */
[----:B------:R2:W3:Y:S02]  /*6460*/  SHFL.BFLY P2, R24, R25, R22, R23 ;  /* 0x0c00001619187389 */ /* 0x0004e40000040017 */
[----:B0123--:R-:W-:Y:S01]  /*6470*/  ENDCOLLECTIVE ;  /* 0x000000000000791b */ /* 0x00ffe20003800000 */
.L_x_190:
[----:B------:R-:W-:-:S04]  /*6480*/  @!P0 IMAD.WIDE R32, R39, 0x2, R32 ;  /* 0x0000000227208825 */ /* 0x000fc800078e0220 */
[----:B------:R-:W-:Y:S01]  /*6490*/  FADD.FTZ R43, R38, R43 ;  /* 0x0000002b262b7221 */ /* 0x000fe20000010000 */
[----:B------:R-:W-:-:S04]  /*64a0*/  @!P0 IMAD.WIDE R26, R39, 0x2, R26 ;  /* 0x00000002271a8825 */ /* 0x000fc800078e021a */
[----:B------:R-:W-:Y:S01]  /*64b0*/  IMAD.MOV.U32 R25, RZ, RZ, R43 ;  /* 0x000000ffff197224 */ /* 0x000fe200078e002b */
[----:B------:R-:W-:-:S07]  /*64c0*/  MOV R42, R24 ;  /* 0x00000018002a7202 */ /* 0x000fce0000000f00 */
[----:B------:R-:W-:Y:S05]  /*64d0*/  WARPSYNC.COLLECTIVE R16, `(.L_x_191) ;  /* 0x0000000010087348 */ /* 0x000fea0003c00000 */
[----:B------:R0:W1:Y:S02]  /*64e0*/  SHFL.BFLY P2, R24, R25, R22, R23 ;  /* 0x0c00001619187389 */ /* 0x0000640000040017 */
[----:B01----:R-:W-:Y:S01]  /*64f0*/  ENDCOLLECTIVE ;  /* 0x000000000000791b */ /* 0x003fe20003800000 */
.L_x_191:
[----:B------:R-:W-:Y:S01]  /*6500*/  FADD.FTZ R41, R41, R42 ;  /* 0x0000002a29297221 */ /* 0x000fe20000010000 */
[----:B------:R-:W-:Y:S01]  /*6510*/  MOV R25, R40 ;  /* 0x0000002800197202 */ /* 0x000fe20000000f00 */
[----:B------:R-:W-:Y:S01]  /*6520*/  IMAD.MOV.U32 R22, RZ, RZ, 0x8 ;  /* 0x00000008ff167424 */ /* 0x000fe200078e00ff */
[----:B------:R-:W-:-:S07]  /*6530*/  MOV R44, R24 ;  /* 0x00000018002c7202 */ /* 0x000fce0000000f00 */
[----:B------:R-:W-:Y:S05]  /*6540*/  WARPSYNC.COLLECTIVE R16, `(.L_x_192) ;  /* 0x0000000010087348 */ /* 0x000fea0003c00000 */
[----:B------:R0:W1:Y:S02]  /*6550*/  SHFL.BFLY P2, R24, R25, R22, R23 ;  /* 0x0c00001619187389 */ /* 0x0000640000040017 */
[----:B01----:R-:W-:Y:S01]  /*6560*/  ENDCOLLECTIVE ;  /* 0x000000000000791b */ /* 0x003fe20003800000 */
.L_x_192:
[----:B------:R-:W-:Y:S01]  /*6570*/  FADD.FTZ R43, R43, R44 ;  /* 0x0000002c2b2b7221 */ /* 0x000fe20000010000 */
[----:B------:R-:W-:Y:S01]  /*6580*/  IMAD.MOV.U32 R25, RZ, RZ, R45 ;  /* 0x000000ffff197224 */ /* 0x000fe200078e002d */
[----:B------:R-:W-:-:S07]  /*6590*/  MOV R47, R24 ;  /* 0x00000018002f7202 */ /* 0x000fce0000000f00 */
[----:B------:R-:W-:Y:S05]  /*65a0*/  WARPSYNC.COLLECTIVE R16, `(.L_x_193) ;  /* 0x0000000010087348 */ /* 0x000fea0003c00000 */
[----:B------:R0:W1:Y:S02]  /*65b0*/  SHFL.BFLY P2, R24, R25, R22, R23 ;  /* 0x0c00001619187389 */ /* 0x0000640000040017 */
[----:B01----:R-:W-:Y:S01]  /*65c0*/  ENDCOLLECTIVE ;  /* 0x000000000000791b */ /* 0x003fe20003800000 */
.L_x_193:
[----:B------:R-:W-:Y:S01]  /*65d0*/  FADD.FTZ R47, R47, R40 ;  /* 0x000000282f2f7221 */ /* 0x000fe20000010000 */
[----:B------:R-:W-:-:S05]  /*65e0*/  FADD.FTZ R40, R18, R31 ;  /* 0x0000001f12287221 */ /* 0x000fca0000010000 */
[----:B------:R-:W-:Y:S02]  /*65f0*/  @!P0 F2FP.BF16.F32.PACK_AB R40, RZ, R40 ;  /* 0x00000028ff28823e */ /* 0x000fe400000010ff */
[----:B------:R-:W-:Y:S01]  /*6600*/  MOV R25, R47 ;  /* 0x0000002f00197202 */ /* 0x000fe20000000f00 */
[----:B------:R-:W-:Y:S01]  /*6610*/  IMAD.MOV.U32 R22, RZ, RZ, 0x4 ;  /* 0x00000004ff167424 */ /* 0x000fe200078e00ff */
[----:B------:R-:W-:-:S07]  /*6620*/  MOV R46, R24 ;  /* 0x00000018002e7202 */ /* 0x000fce0000000f00 */
[----:B------:R-:W-:Y:S05]  /*6630*/  WARPSYNC.COLLECTIVE R16, `(.L_x_194) ;  /* 0x0000000010087348 */ /* 0x000fea0003c00000 */
[----:B------:R0:W1:Y:S02]  /*6640*/  SHFL.BFLY P2, R24, R25, R22, R23 ;  /* 0x0c00001619187389 */ /* 0x0000640000040017 */
[----:B01----:R-:W-:Y:S01]  /*6650*/  ENDCOLLECTIVE ;  /* 0x000000000000791b */ /* 0x003fe20003800000 */
.L_x_194:
[----:B------:R-:W-:-:S05]  /*6660*/  FADD.FTZ R46, R46, R45 ;  /* 0x0000002d2e2e7221 */ /* 0x000fca0000010000 */
[----:B------:R-:W-:Y:S02]  /*6670*/  MOV R25, R46 ;  /* 0x0000002e00197202 */ /* 0x000fe40000000f00 */
[----:B------:R-:W-:-:S07]  /*6680*/  MOV R30, R24 ;  /* 0x00000018001e7202 */ /* 0x000fce0000000f00 */
[----:B------:R-:W-:Y:S05]  /*6690*/  WARPSYNC.COLLECTIVE R16, `(.L_x_195) ;  /* 0x0000000010087348 */ /* 0x000fea0003c00000 */
[----:B------:R0:W1:Y:S02]  /*66a0*/  SHFL.BFLY P2, R24, R25, R22, R23 ;  /* 0x0c00001619187389 */ /* 0x0000640000040017 */
[----:B01----:R-:W-:Y:S01]  /*66b0*/  ENDCOLLECTIVE ;  /* 0x000000000000791b */ /* 0x003fe20003800000 */
.L_x_195:
[----:B------:R-:W-:Y:S02]  /*66c0*/  FADD.FTZ R47, R47, R30 ;  /* 0x0000001e2f2f7221 */ /* 0x000fe40000010000 */
[----:B------:R-:W0:Y:S01]  /*66d0*/  @!P0 LDC.64 R30, c[0x0][0x220] ;  /* 0x00008800ff1e8b82 */ /* 0x000e220000000a00 */
[----:B------:R-:W-:Y:S02]  /*66e0*/  HFMA2.MMA R22, -RZ, RZ, 0, 1.1920928955078125e-07 ;  /* 0x00000002ff167435 */ /* 0x000fe400000001ff */
[----:B------:R-:W-:Y:S01]  /*66f0*/  MOV R25, R47 ;  /* 0x0000002f00197202 */ /* 0x000fe20000000f00 */
[----:B------:R-:W-:-:S08]  /*6700*/  IMAD.MOV.U32 R45, RZ, RZ, R24 ;  /* 0x000000ffff2d7224 */ /* 0x000fd000078e0018 */
[----:B0-----:R-:W-:Y:S05]  /*6710*/  WARPSYNC.COLLECTIVE R16, `(.L_x_196) ;  /* 0x0000000010087348 */ /* 0x001fea0003c00000 */
[----:B------:R1:W2:Y:S02]  /*6720*/  SHFL.BFLY P2, R24, R25, R22, R23 ;  /* 0x0c00001619187389 */ /* 0x0002a40000040017 */
[----:B012---:R-:W-:Y:S01]  /*6730*/  ENDCOLLECTIVE ;  /* 0x000000000000791b */ /* 0x007fe20003800000 */
.L_x_196:
[----:B------:R-:W-:Y:S01]  /*6740*/  FADD.FTZ R38, R46, R45 ;  /* 0x0000002d2e267221 */ /* 0x000fe20000010000 */
[----:B------:R-:W-:-:S04]  /*6750*/  @!P0 IMAD.WIDE R30, R39, 0x2, R30 ;  /* 0x00000002271e8825 */ /* 0x000fc800078e021e */
[----:B------:R-:W-:Y:S01]  /*6760*/  MOV R25, R38 ;  /* 0x0000002600197202 */ /* 0x000fe20000000f00 */
[----:B------:R-:W-:Y:S01]  /*6770*/  IMAD.MOV.U32 R50, RZ, RZ, R24 ;  /* 0x000000ffff327224 */ /* 0x000fe200078e0018 */
[----:B------:R-:W-:Y:S02]  /*6780*/  @!P0 F2FP.BF16.F32.PACK_AB R24, RZ, R19 ;  /* 0x00000013ff18823e */ /* 0x000fe400000010ff */
[----:B------:R-:W0:Y:S01]  /*6790*/  @!P0 LDC.64 R18, c[0x0][0x220] ;  /* 0x00008800ff128b82 */ /* 0x000e220000000a00 */
[----:B------:R-:W-:Y:S01]  /*67a0*/  FADD.FTZ R47, R47, R50 ;  /* 0x000000322f2f7221 */ /* 0x000fe20000010000 */
[----:B------:R-:W-:-:S07]  /*67b0*/  PRMT R46, R24, 0x7610, R46 ;  /* 0x00007610182e7816 */ /* 0x000fce000000002e */
[----:B0-----:R-:W-:Y:S05]  /*67c0*/  WARPSYNC.COLLECTIVE R16, `(.L_x_197) ;  /* 0x0000000010087348 */ /* 0x001fea0003c00000 */
[----:B------:R1:W2:Y:S02]  /*67d0*/  SHFL.BFLY P2, R24, R25, R22, R23 ;  /* 0x0c00001619187389 */ /* 0x0002a40000040017 */
[----:B012---:R-:W-:Y:S01]  /*67e0*/  ENDCOLLECTIVE ;  /* 0x000000000000791b */ /* 0x007fe20003800000 */
.L_x_197:
[----:B------:R0:W-:Y:S04]  /*67f0*/  @!P0 STG.E.U16 desc[UR8][R28.64], R46 ;  /* 0x0000002e1c008986 */ /* 0x0001e8000c101508 */
[----:B------:R1:W-:Y:S01]  /*6800*/  @!P0 STG.E.U16 desc[UR8][R20.64], R40 ;  /* 0x0000002814008986 */ /* 0x0003e2000c101508 */
[----:B------:R-:W-:Y:S01]  /*6810*/  @!P0 F2FP.BF16.F32.PACK_AB R16, RZ, R41 ;  /* 0x00000029ff10823e */ /* 0x000fe200000010ff */
[----:B------:R-:W-:Y:S01]  /*6820*/  HFMA2.MMA R22, -RZ, RZ, 0, 5.9604644775390625e-08 ;  /* 0x00000001ff167435 */ /* 0x000fe200000001ff */
[----:B------:R-:W-:Y:S02]  /*6830*/  MOV R25, R47 ;  /* 0x0000002f00197202 */ /* 0x000fe40000000f00 */
[----:B0-----:R-:W-:Y:S02]  /*6840*/  @!P0 F2FP.BF16.F32.PACK_AB R29, RZ, R43 ;  /* 0x0000002bff1d823e */ /* 0x001fe400000010ff */
[----:B-1----:R-:W-:Y:S01]  /*6850*/  @!P0 F2FP.BF16.F32.PACK_AB R21, RZ, R34 ;  /* 0x00000022ff15823e */ /* 0x002fe200000010ff */
[----:B------:R-:W-:Y:S01]  /*6860*/  @!P0 IMAD.WIDE R18, R39, 0x2, R18 ;  /* 0x0000000227128825 */ /* 0x000fe200078e0212 */
[----:B------:R-:W-:-:S03]  /*6870*/  PRMT R34, R16, 0x7610, R34 ;  /* 0x0000761010227816 */ /* 0x000fc60000000022 */
[----:B------:R-:W-:Y:S02]  /*6880*/  IMAD.MOV.U32 R45, RZ, RZ, R24 ;  /* 0x000000ffff2d7224 */ /* 0x000fe400078e0018 */
[----:B------:R-:W-:Y:S01]  /*6890*/  FADD.FTZ R24, R35, R36 ;  /* 0x0000002423187221 */ /* 0x000fe20000010000 */
[----:B------:R-:W-:Y:S01]  /*68a0*/  IMAD.MOV.U32 R16, RZ, RZ, 0xffff ;  /* 0x0000ffffff107424 */ /* 0x000fe200078e00ff */
[----:B------:R0:W-:Y:S01]  /*68b0*/  @!P0 STG.E.U16 desc[UR8][R32.64+0x28], R21 ;  /* 0x0000281520008986 */ /* 0x0001e2000c101508 */
[----:B------:R-:W-:Y:S02]  /*68c0*/  FADD.FTZ R38, R38, R45 ;  /* 0x0000002d26267221 */ /* 0x000fe40000010000 */
[----:B------:R-:W-:-:S04]  /*68d0*/  @!P0 F2FP.BF16.F32.PACK_AB R24, RZ, R24 ;  /* 0x00000018ff18823e */ /* 0x000fc800000010ff */
[----:B------:R-:W-:-:S07]  /*68e0*/  PRMT R28, R24, 0x7610, R28 ;  /* 0x00007610181c7816 */ /* 0x000fce000000001c */
[----:B0-----:R-:W-:Y:S05]  /*68f0*/  WARPSYNC.COLLECTIVE R16, `(.L_x_198) ;  /* 0x0000000010087348 */ /* 0x001fea0003c00000 */
[----:B------:R1:W2:Y:S02]  /*6900*/  SHFL.BFLY P2, R24, R25, R22, R23 ;  /* 0x0c00001619187389 */ /* 0x0002a40000040017 */
[----:B012---:R-:W-:Y:S01]  /*6910*/  ENDCOLLECTIVE ;  /* 0x000000000000791b */ /* 0x007fe20003800000 */
.L_x_198:
        /* <DEDUP_REMOVED lines=8> */
.L_x_199:
[----:B------:R-:W-:Y:S01]  /*69a0*/  FADD.FTZ R47, R47, R20 ;  /* 0x000000142f2f7221 */ /* 0x000fe20000010000 */
[----:B------:R-:W-:Y:S06]  /*69b0*/  BRA `(.L_x_200) ;  /* 0xffffffe000d47947 */ /* 0x000fec000383ffff */
.L_x_201:
        /* <DEDUP_REMOVED lines=12> */
.L_x_3467:


//--------------------- .text._ZN13group_norm_v218gn_bwd_cuda_kernelI13__nv_bfloat16Li320ELi3ELi32ELi20ELi1024ELb0ELb1ELi16ELi320ELi320ELi4ELb1ELi4ELb0ELb0ELNS_15WgradSyncMethodE3ENS_16CompileConditionILi900EEEEEvPT_S6_S6_PKS5_S8_S8_S8_PKfflPfPj --------------------------
	.section	.text._ZN13group_norm_v218gn_bwd_cuda_kernelI13__nv_bfloat16Li320ELi3ELi32ELi20ELi1024ELb0ELb1ELi16ELi320ELi320ELi4ELb1ELi4ELb0ELb0ELNS_15WgradSyncMethodE3ENS_16CompileConditionILi900EEEEEvPT_S6_S6_PKS5_S8_S8_S8_PKfflPfPj,"ax",@progbits
	.align	128
        .global         _ZN13group_norm_v218gn_bwd_cuda_kernelI13__nv_bfloat16Li320ELi3ELi32ELi20ELi1024ELb0ELb1ELi16ELi320ELi320ELi4ELb1ELi4ELb0ELb0ELNS_15WgradSyncMethodE3ENS_16CompileConditionILi900EEEEEvPT_S6_S6_PKS5_S8_S8_S8_PKfflPfPj
        .type           _ZN13group_norm_v218gn_bwd_cuda_kernelI13__nv_bfloat16Li320ELi3ELi32ELi20ELi1024ELb0ELb1ELi16ELi320ELi320ELi4ELb1ELi4ELb0ELb0ELNS_15WgradSyncMethodE3ENS_16CompileConditionILi900EEEEEvPT_S6_S6_PKS5_S8_S8_S8_PKfflPfPj,@function
        .size           _ZN13group_norm_v218gn_bwd_cuda_kernelI13__nv_bfloat16Li320ELi3ELi32ELi20ELi1024ELb0ELb1ELi16ELi320ELi320ELi4ELb1ELi4ELb0ELb0ELNS_15WgradSyncMethodE3ENS_16CompileConditionILi900EEEEEvPT_S6_S6_PKS5_S8_S8_S8_PKfflPfPj,(.L_x_3468 - _ZN13group_norm_v218gn_bwd_cuda_kernelI13__nv_bfloat16Li320ELi3ELi32ELi20ELi1024ELb0ELb1ELi16ELi320ELi320ELi4ELb1ELi4ELb0ELb0ELNS_15WgradSyncMethodE3ENS_16CompileConditionILi900EEEEEvPT_S6_S6_PKS5_S8_S8_S8_PKfflPfPj)
        .other          _ZN13group_norm_v218gn_bwd_cuda_kernelI13__nv_bfloat16Li320ELi3ELi32ELi20ELi1024ELb0ELb1ELi16ELi320ELi320ELi4ELb1ELi4ELb0ELb0ELNS_15WgradSyncMethodE3ENS_16CompileConditionILi900EEEEEvPT_S6_S6_PKS5_S8_S8_S8_PKfflPfPj,@"STO_CUDA_ENTRY STV_DEFAULT"
_ZN13group_norm_v218gn_bwd_cuda_kernelI13__nv_bfloat16Li320ELi3ELi32ELi20ELi1024ELb0ELb1ELi16ELi320ELi320ELi4ELb1ELi4ELb0ELb0ELNS_15WgradSyncMethodE3ENS_16CompileConditionILi900EEEEEvPT_S6_S6_PKS5_S8_S8_S8_PKfflPfPj:
.text._ZN13group_norm_v218gn_bwd_cuda_kernelI13__nv_bfloat16Li320ELi3ELi32ELi20ELi1024ELb0ELb1ELi16ELi320ELi320ELi4ELb1ELi4ELb0ELb0ELNS_15WgradSyncMethodE3ENS_16CompileConditionILi900EEEEEvPT_S6_S6_PKS5_S8_S8_S8_PKfflPfPj:
[----:B------:R-:W0:Y:S08]  /*0000*/  LDC R1, c[0x0][0x28] ;  /* 0x00000a00ff017b82 */ /* 0x000e300000000800 */
[----:B------:R-:W1:Y:S01]  /*0010*/  S2UR UR6, SR_CTAID.Y ;  /* 0x00000000000679c3 */ /* 0x000e620000002600 */
[----:B------:R-:W-:Y:S01]  /*0020*/  ULDC.64 UR4, c[0x0][0x258] ;  /* 0x0000960000047ab9 */ /* 0x000fe20000000a00 */
[----:B------:R-:W-:Y:S01]  /*0030*/  ULDC.64 UR12, c[0x0][0x208] ;  /* 0x00008200000c7ab9 */ /* 0x000fe20000000a00 */
[----:B------:R-:W-:Y:S01]  /*0040*/  USHF.L.U32 UR16, UR4, 0x1, URZ ;  /* 0x0000000104107899 */ /* 0x000fe2000800063f */
[----:B0-----:R-:W-:Y:S01]  /*0050*/  IADD3 R1, R1, -0x28, RZ ;  /* 0xffffffd801017810 */ /* 0x001fe20007ffe0ff */
[----:B------:R-:W-:-:S03]  /*0060*/  USHF.L.U64.HI UR7, UR4, 0x1, UR5 ;  /* 0x0000000104077899 */ /* 0x000fc60008010205 */
[----:B------:R-:W0:Y:S01]  /*0070*/  S2UR UR17, SR_CTAID.X ;  /* 0x00000000001179c3 */ /* 0x000e220000002500 */
[----:B------:R-:W-:Y:S01]  /*0080*/  UMOV UR5, URZ ;  /* 0x0000003f00057c82 */ /* 0x000fe20008000000 */
[----:B-1----:R-:W-:Y:S02]  /*0090*/  UISETP.GT.U32.AND UP0, UPT, UR16, UR6, UPT ;  /* 0x000000061000728c */ /* 0x002fe4000bf04070 */
[----:B------:R-:W-:Y:S02]  /*00a0*/  UMOV UR9, UR6 ;  /* 0x0000000600097c82 */ /* 0x000fe40008000000 */
[----:B------:R-:W-:-:S06]  /*00b0*/  UISETP.GT.AND.EX UP0, UPT, UR7, URZ, UPT, UP0 ;  /* 0x0000003f0700728c */ /* 0x000fcc000bf04300 */
[----:B------:R-:W-:-:S13]  /*00c0*/  PLOP3.LUT P0, PT, PT, PT, UP0, 0x80, 0x0 ;  /* 0x000000000000781c */ /* 0x000fda0003f0f008 */
[----:B0-----:R-:W-:Y:S05]  /*00d0*/  @P0 BRA `(.L_x_202) ;  /* 0x00000000006c0947 */ /* 0x001fea0003800000 */
[----:B------:R-:W0:Y:S01]  /*00e0*/  S2R R0, SR_TID.X ;  /* 0x0000000000007919 */ /* 0x000e220000002100 */
[----:B------:R-:W-:Y:S01]  /*00f0*/  BAR.SYNC.DEFER_BLOCKING 0x0 ;  /* 0x0000000000007b1d */ /* 0x000fe20000010000 */
[----:B0-----:R-:W-:-:S13]  /*0100*/  ISETP.NE.AND P0, PT, R0, RZ, PT ;  /* 0x000000ff0000720c */ /* 0x001fda0003f05270 */
[----:B------:R-:W-:Y:S05]  /*0110*/  @P0 BRA `(.L_x_203) ;  /* 0x0000000000500947 */ /* 0x000fea0003800000 */
[----:B------:R-:W0:Y:S01]  /*0120*/  LDC.64 R2, c[0x0][0x268] ;  /* 0x00009a00ff027b82 */ /* 0x000e220000000a00 */
[----:B------:R-:W-:Y:S01]  /*0130*/  USHF.R.U32.HI UR8, URZ, 0x1, UR9 ;  /* 0x000000013f087899 */ /* 0x000fe20008011609 */
[----:B------:R-:W-:Y:S01]  /*0140*/  IMAD.MOV.U32 R5, RZ, RZ, 0x7fffff81 ;  /* 0x7fffff81ff057424 */ /* 0x000fe200078e00ff */
[----:B------:R-:W-:-:S04]  /*0150*/  ULOP3.LUT UR4, UR6, 0x1, URZ, 0xc0, !UPT ;  /* 0x0000000106047892 */ /* 0x000fc8000f8ec03f */
[----:B------:R-:W-:Y:S01]  /*0160*/  ULOP3.LUT UR4, UR4, 0x4, URZ, 0xfc, !UPT ;  /* 0x0000000404047892 */ /* 0x000fe2000f8efc3f */
[----:B------:R-:W-:-:S05]  /*0170*/  IMAD R0, RZ, RZ, -UR8 ;  /* 0x80000008ff007e24 */ /* 0x000fca000f8e02ff */
[----:B------:R-:W-:Y:S02]  /*0180*/  MOV R7, UR4 ;  /* 0x0000000400077c02 */ /* 0x000fe40008000f00 */
[----:B------:R-:W-:-:S04]  /*0190*/  ISETP.NE.AND P0, PT, R0, UR17, PT ;  /* 0x0000001100007c0c */ /* 0x000fc8000bf05270 */
[----:B------:R-:W-:Y:S01]  /*01a0*/  SEL R5, R5, 0x1, !P0 ;  /* 0x0000000105057807 */ /* 0x000fe20004000000 */
[----:B0-----:R-:W-:Y:S01]  /*01b0*/  IMAD.WIDE.U32 R2, R7, 0x4, R2 ;  /* 0x0000000407027825 */ /* 0x001fe200078e0002 */
[----:B------:R-:W-:Y:S06]  /*01c0*/  MEMBAR.ALL.GPU ;  /* 0x0000000000007992 */ /* 0x000fec000000a000 */
[----:B------:R-:W-:-:S00]  /*01d0*/  ERRBAR ;  /* 0x00000000000079ab */ /* 0x000fc00000000000 */
[----:B------:R-:W-:Y:S06]  /*01e0*/  CGAERRBAR ;  /* 0x00000000000075ab */ /* 0x000fec0000000000 */
[----:B------:R0:W5:Y:S02]  /*01f0*/  ATOM.E.ADD.STRONG.GPU PT, R5, desc[UR12][R2.64], R5 ;  /* 0x000000050205798a */ /* 0x00016400081ee1cc */
.L_x_204:
[----:B------:R-:W2:Y:S04]  /*0200*/  LD.E.STRONG.GPU R0, desc[UR12][R2.64] ;  /* 0x0000000c02007980 */ /* 0x000ea8000c10f900 */
[----:B--2---:R-:W-:Y:S01]  /*0210*/  CCTL.IVALL ;  /* 0x00000000ff00798f */ /* 0x004fe20002000000 */
[----:B------:R-:W-:Y:S05]  /*0220*/  YIELD ;  /* 0x0000000000007946 */ /* 0x000fea0003800000 */
[----:B-----5:R-:W-:-:S04]  /*0230*/  LOP3.LUT R0, R0, R5, RZ, 0x3c, !PT ;  /* 0x0000000500007212 */ /* 0x020fc800078e3cff */
[----:B------:R-:W-:-:S13]  /*0240*/  ISETP.GT.AND P0, PT, R0, -0x1, PT ;  /* 0xffffffff0000780c */ /* 0x000fda0003f04270 */
[----:B------:R-:W-:Y:S05]  /*0250*/  @P0 BRA `(.L_x_204) ;  /* 0xfffffffc00e80947 */ /* 0x000fea000383ffff */
.L_x_203:
[----:B------:R-:W-:Y:S05]  /*0260*/  WARPSYNC.ALL ;  /* 0x0000000000007948 */ /* 0x000fea0003800000 */
[----:B------:R-:W-:Y:S06]  /*0270*/  BAR.SYNC.DEFER_BLOCKING 0x0 ;  /* 0x0000000000007b1d */ /* 0x000fec0000010000 */
[----:B------:R-:W-:Y:S05]  /*0280*/  BRA `(.L_x_205) ;  /* 0x0000002c00547947 */ /* 0x000fea0003800000 */
.L_x_202:
[----:B------:R-:W0:Y:S01]  /*0290*/  S2R R9, SR_TID.X ;  /* 0x0000000000097919 */ /* 0x000e220000002100 */
[----:B------:R-:W1:Y:S01]  /*02a0*/  S2UR UR8, SR_CgaCtaId ;  /* 0x00000000000879c3 */ /* 0x000e620000008800 */
[----:B------:R-:W-:Y:S01]  /*02b0*/  UMOV UR4, 0x400 ;  /* 0x0000040000047882 */ /* 0x000fe20000000000 */
[----:B------:R-:W-:Y:S01]  /*02c0*/  CS2R R16, SRZ ;  /* 0x0000000000107805 */ /* 0x000fe2000001ff00 */
[----:B------:R-:W-:Y:S01]  /*02d0*/  UIADD3 UR4, UR4, 0x2800, URZ ;  /* 0x0000280004047890 */ /* 0x000fe2000fffe03f */
[----:B------:R-:W-:Y:S02]  /*02e0*/  CS2R R18, SRZ ;  /* 0x0000000000127805 */ /* 0x000fe4000001ff00 */
[----:B------:R-:W-:Y:S02]  /*02f0*/  CS2R R20, SRZ ;  /* 0x0000000000147805 */ /* 0x000fe4000001ff00 */
[----:B------:R-:W-:Y:S01]  /*0300*/  CS2R R22, SRZ ;  /* 0x0000000000167805 */ /* 0x000fe2000001ff00 */
[----:B-1----:R-:W-:-:S03]  /*0310*/  ULEA UR8, UR8, UR4, 0x18 ;  /* 0x0000000408087291 */ /* 0x002fc6000f8ec03f */
[----:B------:R-:W-:Y:S01]  /*0320*/  UMOV UR4, URZ ;  /* 0x0000003f00047c82 */ /* 0x000fe20008000000 */
[----:B0-----:R-:W-:-:S04]  /*0330*/  SHF.R.S32.HI R0, RZ, 0x1f, R9 ;  /* 0x0000001fff007819 */ /* 0x001fc80000011409 */
[CC--:B------:R-:W-:Y:S02]  /*0340*/  LEA.HI R2, R0.reuse, R9.reuse, RZ, 0x2 ;  /* 0x0000000900027211 */ /* 0x0c0fe400078f10ff */
[----:B------:R-:W-:Y:S02]  /*0350*/  LEA.HI R0, R0, R9, RZ, 0x4 ;  /* 0x0000000900007211 */ /* 0x000fe400078f20ff */
[----:B------:R-:W-:Y:S02]  /*0360*/  SHF.R.S32.HI R6, RZ, 0x2, R2 ;  /* 0x00000002ff067819 */ /* 0x000fe40000011402 */
[----:B------:R-:W-:Y:S02]  /*0370*/  LOP3.LUT R2, R2, 0xfffffffc, RZ, 0xc0, !PT ;  /* 0xfffffffc02027812 */ /* 0x000fe400078ec0ff */
[C---:B------:R-:W-:Y:S01]  /*0380*/  IADD3 R3, R6.reuse, 0x50, RZ ;  /* 0x0000005006037810 */ /* 0x040fe20007ffe0ff */
[C---:B------:R-:W-:Y:S01]  /*0390*/  VIADD R5, R6.reuse, 0xa0 ;  /* 0x000000a006057836 */ /* 0x040fe20000000000 */
[----:B------:R-:W-:Y:S01]  /*03a0*/  IADD3 R7, R6, 0xf0, RZ ;  /* 0x000000f006077810 */ /* 0x000fe20007ffe0ff */
[----:B------:R-:W-:Y:S01]  /*03b0*/  IMAD.IADD R2, R9, 0x1, -R2 ;  /* 0x0000000109027824 */ /* 0x000fe200078e0a02 */
[----:B------:R-:W-:-:S02]  /*03c0*/  SHF.R.S32.HI R4, RZ, 0x1f, R3 ;  /* 0x0000001fff047819 */ /* 0x000fc40000011403 */
[----:B------:R-:W-:Y:S02]  /*03d0*/  SHF.R.S32.HI R6, RZ, 0x1f, R5 ;  /* 0x0000001fff067819 */ /* 0x000fe40000011405 */
[----:B------:R-:W-:Y:S02]  /*03e0*/  SHF.R.S32.HI R8, RZ, 0x1f, R7 ;  /* 0x0000001fff087819 */ /* 0x000fe40000011407 */
[----:B------:R-:W-:Y:S02]  /*03f0*/  LEA.HI R4, R4, R3, RZ, 0x2 ;  /* 0x0000000304047211 */ /* 0x000fe400078f10ff */
[----:B------:R-:W-:Y:S02]  /*0400*/  SHF.R.U32.HI R3, RZ, 0x4, R0 ;  /* 0x00000004ff037819 */ /* 0x000fe40000011600 */
[----:B------:R-:W-:Y:S02]  /*0410*/  LEA.HI R6, R6, R5, RZ, 0x2 ;  /* 0x0000000506067211 */ /* 0x000fe400078f10ff */
[----:B------:R-:W-:-:S02]  /*0420*/  LEA.HI R8, R8, R7, RZ, 0x2 ;  /* 0x0000000708087211 */ /* 0x000fc400078f10ff */
[----:B------:R-:W-:Y:S02]  /*0430*/  SHF.R.U32.HI R5, RZ, 0x2, R4 ;  /* 0x00000002ff057819 */ /* 0x000fe40000011604 */
[C---:B------:R-:W-:Y:S02]  /*0440*/  LOP3.LUT R0, R2.reuse, 0x3, R3, 0x78, !PT ;  /* 0x0000000302007812 */ /* 0x040fe400078e7803 */
[----:B------:R-:W-:Y:S02]  /*0450*/  SHF.R.U32.HI R7, RZ, 0x2, R6 ;  /* 0x00000002ff077819 */ /* 0x000fe40000011606 */
[----:B------:R-:W-:Y:S01]  /*0460*/  SHF.R.U32.HI R9, RZ, 0x2, R8 ;  /* 0x00000002ff097819 */ /* 0x000fe20000011608 */
[----:B------:R0:W-:Y:S01]  /*0470*/  STL [R1+0x18], R0 ;  /* 0x0000180001007387 */ /* 0x0001e20000100800 */
[C---:B------:R-:W-:Y:S02]  /*0480*/  LOP3.LUT R4, R2.reuse, 0x3, R5, 0x78, !PT ;  /* 0x0000000302047812 */ /* 0x040fe400078e7805 */
[----:B------:R-:W-:-:S03]  /*0490*/  LOP3.LUT R3, R2, 0x3, R7, 0x78, !PT ;  /* 0x0000000302037812 */ /* 0x000fc600078e7807 */
[----:B------:R1:W-:Y:S01]  /*04a0*/  STL [R1+0x14], R4 ;  /* 0x0000140401007387 */ /* 0x0003e20000100800 */
[----:B0-----:R-:W-:-:S03]  /*04b0*/  LOP3.LUT R0, R2, 0x3, R9, 0x78, !PT ;  /* 0x0000000302007812 */ /* 0x001fc600078e7809 */
[----:B------:R1:W-:Y:S04]  /*04c0*/  STL [R1+0x10], R3 ;  /* 0x0000100301007387 */ /* 0x0003e80000100800 */
[----:B------:R1:W-:Y:S02]  /*04d0*/  STL [R1+0xc], R0 ;  /* 0x00000c0001007387 */ /* 0x0003e40000100800 */
.L_x_221:
[----:B-1-3--:R-:W0:Y:S01]  /*04e0*/  S2R R0, SR_TID.X ;  /* 0x0000000000007919 */ /* 0x00ae220000002100 */
[----:B------:R-:W-:Y:S01]  /*04f0*/  ULOP3.LUT UR10, UR9, 0x1, URZ, 0xc0, !UPT ;  /* 0x00000001090a7892 */ /* 0x000fe2000f8ec03f */
[----:B------:R-:W1:Y:S01]  /*0500*/  LDC.64 R10, c[0x0][0x238] ;  /* 0x00008e00ff0a7b82 */ /* 0x000e620000000a00 */
[----:B------:R-:W-:Y:S02]  /*0510*/  USHF.R.U64 UR11, UR9, 0x1, UR5 ;  /* 0x00000001090b7899 */ /* 0x000fe40008001205 */
[----:B------:R-:W-:Y:S02]  /*0520*/  UIMAD UR14, UR10, 0x140, URZ ;  /* 0x000001400a0e78a4 */ /* 0x000fe4000f8e023f */
[----:B------:R-:W-:Y:S02]  /*0530*/  USHF.L.U32 UR10, UR17, 0x4, URZ ;  /* 0x00000004110a7899 */ /* 0x000fe4000800063f */
[----:B------:R-:W-:Y:S02]  /*0540*/  USHF.R.U32.HI UR15, URZ, 0x1, UR5 ;  /* 0x000000013f0f7899 */ /* 0x000fe40008011605 */
[----:B------:R-:W-:Y:S01]  /*0550*/  ULOP3.LUT UR10, UR10, 0x3f0, URZ, 0xc0, !UPT ;  /* 0x000003f00a0a7892 */ /* 0x000fe2000f8ec03f */
[----:B------:R-:W-:-:S03]  /*0560*/  ULDC.64 UR18, c[0x0][0x248] ;  /* 0x0000920000127ab9 */ /* 0x000fc60000000a00 */
[----:B------:R-:W-:Y:S01]  /*0570*/  MOV R12, UR15 ;  /* 0x0000000f000c7c02 */ /* 0x000fe20008000f00 */
[----:B0-----:R-:W-:-:S05]  /*0580*/  IMAD.WIDE.U32 R8, R0, -0x33333333, RZ ;  /* 0xcccccccd00087825 */ /* 0x001fca00078e00ff */
[----:B------:R-:W-:Y:S02]  /*0590*/  SHF.R.U32.HI R8, RZ, 0x6, R9 ;  /* 0x00000006ff087819 */ /* 0x000fe40000011609 */
[----:B------:R-:W-:-:S03]  /*05a0*/  MOV R9, UR11 ;  /* 0x0000000b00097c02 */ /* 0x000fc60008000f00 */
[C---:B------:R-:W-:Y:S02]  /*05b0*/  IMAD R6, R8.reuse, -0x50, R0 ;  /* 0xffffffb008067824 */ /* 0x040fe400078e0200 */
[----:B------:R-:W-:Y:S01]  /*05c0*/  VIADD R0, R8, UR10 ;  /* 0x0000000a08007c36 */ /* 0x000fe20008000000 */
[----:B------:R-:W-:Y:S02]  /*05d0*/  UIMAD UR10, UR15, 0xa0000, URZ ;  /* 0x000a00000f0a78a4 */ /* 0x000fe4000f8e023f */
[----:B------:R-:W-:-:S04]  /*05e0*/  LEA R4, R6, UR14, 0x2 ;  /* 0x0000000e06047c11 */ /* 0x000fc8000f8e10ff */
[----:B------:R-:W-:Y:S01]  /*05f0*/  SHF.R.S32.HI R5, RZ, 0x1f, R4 ;  /* 0x0000001fff057819 */ /* 0x000fe20000011404 */
[----:B------:R-:W-:-:S05]  /*0600*/  IMAD.WIDE.U32 R2, R4, -0x33333333, RZ ;  /* 0xcccccccd04027825 */ /* 0x000fca00078e00ff */
[----:B------:R-:W-:Y:S01]  /*0610*/  SHF.R.U32.HI R7, RZ, 0x4, R3 ;  /* 0x00000004ff077819 */ /* 0x000fe20000011603 */
[----:B------:R-:W-:-:S04]  /*0620*/  IMAD.WIDE.U32 R2, R9, 0xa0000, R4 ;  /* 0x000a000009027825 */ /* 0x000fc800078e0004 */
[----:B------:R0:W-:Y:S01]  /*0630*/  STL [R1+0x8], R7 ;  /* 0x0000080701007387 */ /* 0x0001e20000100800 */
[----:B------:R-:W-:Y:S02]  /*0640*/  IMAD R5, R0, 0x280, RZ ;  /* 0x0000028000057824 */ /* 0x000fe400078e02ff */
[----:B------:R-:W-:Y:S01]  /*0650*/  VIADD R0, R3, UR10 ;  /* 0x0000000a03007c36 */ /* 0x000fe20008000000 */
[----:B------:R-:W-:Y:S02]  /*0660*/  ULDC.64 UR10, c[0x0][0x230] ;  /* 0x00008c00000a7ab9 */ /* 0x000fe40000000a00 */
[----:B------:R-:W-:Y:S02]  /*0670*/  IADD3 R58, P1, R5, R2, RZ ;  /* 0x00000002053a7210 */ /* 0x000fe40007f3e0ff */
[----:B0-----:R-:W-:Y:S02]  /*0680*/  LEA R7, P0, R9, R7, 0x5 ;  /* 0x0000000709077211 */ /* 0x001fe400078028ff */
[----:B------:R-:W-:-:S02]  /*0690*/  IADD3.X R59, RZ, R0, RZ, P1, !PT ;  /* 0x00000000ff3b7210 */ /* 0x000fc40000ffe4ff */
[----:B------:R-:W-:Y:S02]  /*06a0*/  LEA.HI.X R12, R9, RZ, R12, 0x5, P0 ;  /* 0x000000ff090c7211 */ /* 0x000fe400000f2c0c */
[C---:B------:R-:W-:Y:S02]  /*06b0*/  LEA R24, P0, R7.reuse, UR18, 0x3 ;  /* 0x0000001207187c11 */ /* 0x040fe4000f8018ff */
[C---:B------:R-:W-:Y:S01]  /*06c0*/  SHF.L.U64.HI R59, R58.reuse, 0x1, R59 ;  /* 0x000000013a3b7819 */ /* 0x040fe2000001023b */
[----:B------:R-:W-:Y:S01]  /*06d0*/  IMAD.SHL.U32 R58, R58, 0x2, RZ ;  /* 0x000000023a3a7824 */ /* 0x000fe200078e00ff */
[----:B------:R-:W-:Y:S01]  /*06e0*/  LEA.HI.X R25, R7, UR19, R12, 0x3, P0 ;  /* 0x0000001307197c11 */ /* 0x000fe200080f1c0c */
[----:B------:R-:W-:-:S05]  /*06f0*/  ULDC.64 UR18, c[0x0][0x228] ;  /* 0x00008a0000127ab9 */ /* 0x000fca0000000a00 */
[----:B------:R-:W2:Y:S01]  /*0700*/  LDG.E.64.CONSTANT R24, desc[UR12][R24.64] ;  /* 0x0000000c18187981 */ /* 0x000ea2000c1e9b00 */
[----:B------:R-:W-:Y:S01]  /*0710*/  IADD3 R28, P0, R58, UR10, RZ ;  /* 0x0000000a3a1c7c10 */ /* 0x000fe2000ff1e0ff */
[----:B-1----:R-:W-:Y:S01]  /*0720*/  IMAD.WIDE R10, R4, 0x2, R10 ;  /* 0x00000002040a7825 */ /* 0x002fe200078e020a */
[----:B------:R-:W-:Y:S01]  /*0730*/  IADD3 R30, P1, R58, UR18, RZ ;  /* 0x000000123a1e7c10 */ /* 0x000fe2000ff3e0ff */
[----:B------:R-:W-:Y:S01]  /*0740*/  STL [R1+0x1c], R58 ;  /* 0x00001c3a01007387 */ /* 0x000fe20000100800 */
[C---:B------:R-:W-:Y:S02]  /*0750*/  IADD3.X R29, R59.reuse, UR11, RZ, P0, !PT ;  /* 0x0000000b3b1d7c10 */ /* 0x040fe400087fe4ff */
[----:B------:R-:W-:Y:S01]  /*0760*/  IADD3.X R31, R59, UR19, RZ, P1, !PT ;  /* 0x000000133b1f7c10 */ /* 0x000fe20008ffe4ff */
[----:B------:R-:W3:Y:S01]  /*0770*/  LDG.E.64.CONSTANT R26, desc[UR12][R10.64] ;  /* 0x0000000c0a1a7981 */ /* 0x000ee2000c1e9b00 */
[----:B------:R-:W-:-:S03]  /*0780*/  IADD3 R3, R5, 0xa00, RZ ;  /* 0x00000a0005037810 */ /* 0x000fc60007ffe0ff */
[----:B------:R-:W4:Y:S01]  /*0790*/  LDG.E.64.CONSTANT R28, desc[UR12][R28.64] ;  /* 0x0000000c1c1c7981 */ /* 0x000f22000c1e9b00 */
[----:B------:R-:W-:-:S03]  /*07a0*/  IADD3 R3, P0, R3, R2, RZ ;  /* 0x0000000203037210 */ /* 0x000fc60007f1e0ff */
[----:B------:R-:W3:Y:S01]  /*07b0*/  LDG.E.64.CONSTANT R30, desc[UR12][R30.64] ;  /* 0x0000000c1e1e7981 */ /* 0x000ee2000c1e9b00 */
[----:B------:R-:W-:Y:S01]  /*07c0*/  SHF.L.U32 R55, R3, 0x1, RZ ;  /* 0x0000000103377819 */ /* 0x000fe200000006ff */
[----:B------:R-:W-:Y:S02]  /*07d0*/  IMAD.X R56, RZ, RZ, R0, P0 ;  /* 0x000000ffff387224 */ /* 0x000fe400000e0600 */
[----:B------:R-:W-:Y:S01]  /*07e0*/  STL [R1+0x20], R59 ;  /* 0x0000203b01007387 */ /* 0x000fe20000100800 */
[----:B------:R-:W-:Y:S02]  /*07f0*/  IADD3 R32, P0, R55, UR10, RZ ;  /* 0x0000000a37207c10 */ /* 0x000fe4000ff1e0ff */
[----:B------:R-:W-:Y:S02]  /*0800*/  SHF.L.U64.HI R56, R3, 0x1, R56 ;  /* 0x0000000103387819 */ /* 0x000fe40000010238 */
[----:B------:R-:W-:Y:S02]  /*0810*/  IADD3 R34, P1, R55, UR18, RZ ;  /* 0x0000001237227c10 */ /* 0x000fe4000ff3e0ff */
[----:B------:R-:W-:-:S02]  /*0820*/  IADD3.X R33, R56, UR11, RZ, P0, !PT ;  /* 0x0000000b38217c10 */ /* 0x000fc400087fe4ff */
[----:B------:R-:W-:-:S04]  /*0830*/  IADD3.X R35, R56, UR19, RZ, P1, !PT ;  /* 0x0000001338237c10 */ /* 0x000fc80008ffe4ff */
[----:B------:R-:W3:Y:S01]  /*0840*/  LDG.E.64.CONSTANT R32, desc[UR12][R32.64] ;  /* 0x0000000c20207981 */ /* 0x000ee2000c1e9b00 */
[----:B------:R-:W-:-:S03]  /*0850*/  VIADD R3, R5, 0x1400 ;  /* 0x0000140005037836 */ /* 0x000fc60000000000 */
[----:B------:R-:W3:Y:S02]  /*0860*/  LDG.E.64.CONSTANT R34, desc[UR12][R34.64] ;  /* 0x0000000c22227981 */ /* 0x000ee4000c1e9b00 */
        /* <DEDUP_REMOVED lines=8> */
[----:B------:R-:W3:Y:S01]  /*08f0*/  LDG.E.64.CONSTANT R36, desc[UR12][R36.64] ;  /* 0x0000000c24247981 */ /* 0x000ee2000c1e9b00 */
[----:B------:R-:W-:-:S03]  /*0900*/  IADD3 R5, R5, 0x1e00, RZ ;  /* 0x00001e0005057810 */ /* 0x000fc60007ffe0ff */
[----:B------:R-:W3:Y:S01]  /*0910*/  LDG.E.64.CONSTANT R38, desc[UR12][R38.64] ;  /* 0x0000000c26267981 */ /* 0x000ee2000c1e9b00 */
[----:B------:R-:W-:-:S04]  /*0920*/  IADD3 R5, P0, R5, R2, RZ ;  /* 0x0000000205057210 */ /* 0x000fc80007f1e0ff */
[----:B------:R-:W-:Y:S01]  /*0930*/  SHF.L.U32 R51, R5, 0x1, RZ ;  /* 0x0000000105337819 */ /* 0x000fe200000006ff */
[----:B------:R-:W-:-:S03]  /*0940*/  IMAD.X R52, RZ, RZ, R0, P0 ;  /* 0x000000ffff347224 */ /* 0x000fc600000e0600 */
[----:B------:R-:W-:Y:S01]  /*0950*/  IADD3 R40, P0, R51, UR10, RZ ;  /* 0x0000000a33287c10 */ /* 0x000fe2000ff1e0ff */
[----:B------:R-:W-:Y:S01]  /*0960*/  ULDC UR10, c[0x0][0x250] ;  /* 0x00009400000a7ab9 */ /* 0x000fe20000000800 */
[----:B------:R-:W-:Y:S02]  /*0970*/  SHF.L.U64.HI R52, R5, 0x1, R52 ;  /* 0x0000000105347819 */ /* 0x000fe40000010234 */
[----:B------:R-:W-:Y:S02]  /*0980*/  IADD3 R42, P1, R51, UR18, RZ ;  /* 0x00000012332a7c10 */ /* 0x000fe4000ff3e0ff */
[C---:B------:R-:W-:Y:S02]  /*0990*/  IADD3.X R41, R52.reuse, UR11, RZ, P0, !PT ;  /* 0x0000000b34297c10 */ /* 0x040fe400087fe4ff */
[----:B------:R-:W-:-:S04]  /*09a0*/  IADD3.X R43, R52, UR19, RZ, P1, !PT ;  /* 0x00000013342b7c10 */ /* 0x000fc80008ffe4ff */
[----:B------:R-:W3:Y:S04]  /*09b0*/  LDG.E.64.CONSTANT R40, desc[UR12][R40.64] ;  /* 0x0000000c28287981 */ /* 0x000ee8000c1e9b00 */
[----:B------:R-:W3:Y:S04]  /*09c0*/  LDG.E.64.CONSTANT R42, desc[UR12][R42.64] ;  /* 0x0000000c2a2a7981 */ /* 0x000ee8000c1e9b00 */
[----:B------:R-:W-:Y:S01]  /*09d0*/  STL [R1+0x24], R55 ;  /* 0x0000243701007387 */ /* 0x000fe20000100800 */
[----:B--2---:R-:W-:-:S06]  /*09e0*/  FADD.FTZ R2, R25, UR10 ;  /* 0x0000000a19027e21 */ /* 0x004fcc0008010000 */
[----:B------:R-:W0:Y:S01]  /*09f0*/  MUFU.RSQ R2, R2 ;  /* 0x0000000200027308 */ /* 0x000e220000001400 */
[----:B----4-:R-:W-:Y:S01]  /*0a00*/  SHF.L.U32 R5, R28, 0x10, RZ ;  /* 0x000000101c057819 */ /* 0x010fe200000006ff */
[----:B---3--:R-:W-:Y:S01]  /*0a10*/  IMAD.U32 R3, R26, 0x10000, RZ ;  /* 0x000100001a037824 */ /* 0x008fe200078e00ff */
[----:B------:R-:W-:Y:S01]  /*0a20*/  PRMT R4, R28, 0x7632, R4 ;  /* 0x000076321c047816 */ /* 0x000fe20000000004 */
[----:B------:R-:W-:Y:S02]  /*0a30*/  IMAD.U32 R0, R30, 0x10000, RZ ;  /* 0x000100001e007824 */ /* 0x000fe400078e00ff */
[----:B------:R-:W-:Y:S01]  /*0a40*/  FADD.FTZ R5, -R24, R5 ;  /* 0x0000000518057221 */ /* 0x000fe20000010100 */
[----:B------:R-:W-:Y:S01]  /*0a50*/  SHF.L.U32 R9, R4, 0x10, RZ ;  /* 0x0000001004097819 */ /* 0x000fe200000006ff */
[----:B------:R-:W-:Y:S01]  /*0a60*/  FMUL.FTZ R7, R0, R3 ;  /* 0x0000000300077220 */ /* 0x000fe20000410000 */
[----:B------:R-:W-:Y:S01]  /*0a70*/  PRMT R14, R26, 0x7632, R14 ;  /* 0x000076321a0e7816 */ /* 0x000fe2000000000e */
[----:B0-----:R-:W-:Y:S01]  /*0a80*/  FMUL.FTZ R50, R2, R5 ;  /* 0x0000000502327220 */ /* 0x001fe20000410000 */
[----:B------:R-:W-:Y:S01]  /*0a90*/  PRMT R12, R30, 0x7632, R12 ;  /* 0x000076321e0c7816 */ /* 0x000fe2000000000c */
[----:B------:R-:W-:-:S02]  /*0aa0*/  FADD.FTZ R9, -R24, R9 ;  /* 0x0000000918097221 */ /* 0x000fc40000010100 */
[----:B------:R-:W-:Y:S01]  /*0ab0*/  FFMA.FTZ R10, R50, R7, RZ ;  /* 0x00000007320a7223 */ /* 0x000fe200000100ff */
[----:B------:R-:W-:Y:S01]  /*0ac0*/  SHF.L.U32 R12, R12, 0x10, RZ ;  /* 0x000000100c0c7819 */ /* 0x000fe200000006ff */
[----:B------:R-:W-:Y:S01]  /*0ad0*/  IMAD.U32 R14, R14, 0x10000, RZ ;  /* 0x000100000e0e7824 */ /* 0x000fe200078e00ff */
[C---:B------:R-:W-:Y:S01]  /*0ae0*/  PRMT R7, R29.reuse, 0x7632, R7 ;  /* 0x000076321d077816 */ /* 0x040fe20000000007 */
[----:B------:R-:W-:Y:S01]  /*0af0*/  FMUL.FTZ R13, R2, R9 ;  /* 0x00000009020d7220 */ /* 0x000fe20000410000 */
[----:B------:R-:W-:Y:S01]  /*0b00*/  SHF.L.U32 R9, R29, 0x10, RZ ;  /* 0x000000101d097819 */ /* 0x000fe200000006ff */
[----:B------:R-:W-:Y:S02]  /*0b10*/  FMUL.FTZ R4, R12, R14 ;  /* 0x0000000e0c047220 */ /* 0x000fe40000410000 */
[----:B------:R-:W-:Y:S01]  /*0b20*/  IMAD.U32 R15, R7, 0x10000, RZ ;  /* 0x00010000070f7824 */ /* 0x000fe200078e00ff */
[----:B------:R-:W-:Y:S01]  /*0b30*/  PRMT R45, R27, 0x7632, R45 ;  /* 0x000076321b2d7816 */ /* 0x000fe2000000002d */
[----:B------:R-:W-:Y:S01]  /*0b40*/  FFMA.FTZ R10, R13, R4, R10 ;  /* 0x000000040d0a7223 */ /* 0x000fe2000001000a */
[----:B------:R-:W-:Y:S01]  /*0b50*/  PRMT R11, R31, 0x7632, R11 ;  /* 0x000076321f0b7816 */ /* 0x000fe2000000000b */
[----:B------:R-:W-:Y:S01]  /*0b60*/  FADD.FTZ R15, -R24, R15 ;  /* 0x0000000f180f7221 */ /* 0x000fe20000010100 */
[----:B------:R-:W-:-:S02]  /*0b70*/  IMAD.U32 R4, R27, 0x10000, RZ ;  /* 0x000100001b047824 */ /* 0x000fc400078e00ff */
[----:B------:R-:W-:Y:S01]  /*0b80*/  FADD.FTZ R9, -R24, R9 ;  /* 0x0000000918097221 */ /* 0x000fe20000010100 */
[----:B------:R-:W-:Y:S01]  /*0b90*/  IMAD.U32 R5, R31, 0x10000, RZ ;  /* 0x000100001f057824 */ /* 0x000fe200078e00ff */
[----:B------:R-:W-:Y:S01]  /*0ba0*/  SHF.L.U32 R45, R45, 0x10, RZ ;  /* 0x000000102d2d7819 */ /* 0x000fe200000006ff */
[----:B------:R-:W-:Y:S01]  /*0bb0*/  IMAD.MOV.U32 R25, RZ, RZ, 0x28 ;  /* 0x00000028ff197424 */ /* 0x000fe200078e00ff */
[----:B------:R-:W-:Y:S01]  /*0bc0*/  SHF.L.U32 R11, R11, 0x10, RZ ;  /* 0x000000100b0b7819 */ /* 0x000fe200000006ff */
[----:B------:R-:W-:Y:S01]  /*0bd0*/  FMUL.FTZ R60, R2, R15 ;  /* 0x0000000f023c7220 */ /* 0x000fe20000410000 */
[----:B------:R-:W-:Y:S01]  /*0be0*/  SHF.L.U32 R48, R32, 0x10, RZ ;  /* 0x0000001020307819 */ /* 0x000fe200000006ff */
[----:B------:R-:W-:Y:S01]  /*0bf0*/  FMUL.FTZ R7, R5, R4 ;  /* 0x0000000405077220 */ /* 0x000fe20000410000 */
[----:B------:R-:W-:Y:S01]  /*0c00*/  FMUL.FTZ R49, R2, R9 ;  /* 0x0000000902317220 */ /* 0x000fe20000410000 */
[----:B------:R-:W-:Y:S01]  /*0c10*/  PRMT R15, R32, 0x7632, R15 ;  /* 0x00007632200f7816 */ /* 0x000fe2000000000f */
[----:B------:R-:W-:-:S02]  /*0c20*/  IMAD R25, R6, R25, UR8 ;  /* 0x0000000806197e24 */ /* 0x000fc4000f8e0219 */
[----:B------:R-:W-:Y:S01]  /*0c30*/  FMUL.FTZ R9, R11, R45 ;  /* 0x0000002d0b097220 */ /* 0x000fe20000410000 */
[----:B------:R-:W-:Y:S01]  /*0c40*/  FFMA.FTZ R7, R49, R7, R10 ;  /* 0x0000000731077223 */ /* 0x000fe2000001000a */
[C---:B------:R-:W-:Y:S01]  /*0c50*/  IMAD.U32 R6, R34.reuse, 0x10000, RZ ;  /* 0x0001000022067824 */ /* 0x040fe200078e00ff */
[----:B------:R-:W-:Y:S01]  /*0c60*/  PRMT R44, R34, 0x7632, R44 ;  /* 0x00007632222c7816 */ /* 0x000fe2000000002c */
[----:B------:R-:W-:Y:S01]  /*0c70*/  FADD.FTZ R48, -R24, R48 ;  /* 0x0000003018307221 */ /* 0x000fe20000010100 */
[----:B------:R-:W-:Y:S01]  /*0c80*/  SHF.L.U32 R15, R15, 0x10, RZ ;  /* 0x000000100f0f7819 */ /* 0x000fe200000006ff */
[----:B------:R-:W-:Y:S01]  /*0c90*/  FFMA.FTZ R7, R60, R9, R7 ;  /* 0x000000093c077223 */ /* 0x000fe20000010007 */
[----:B------:R-:W-:Y:S01]  /*0ca0*/  FMUL.FTZ R10, R3, R6 ;  /* 0x00000006030a7220 */ /* 0x000fe20000410000 */
[----:B------:R-:W-:Y:S01]  /*0cb0*/  FMUL.FTZ R48, R2, R48 ;  /* 0x0000003002307220 */ /* 0x000fe20000410000 */
[----:B------:R-:W-:Y:S01]  /*0cc0*/  LEA R25, R8, R25, 0x3 ;  /* 0x0000001908197211 */ /* 0x000fe200078e18ff */
[----:B------:R-:W-:-:S02]  /*0cd0*/  IMAD.U32 R44, R44, 0x10000, RZ ;  /* 0x000100002c2c7824 */ /* 0x000fc400078e00ff */
[----:B------:R-:W-:Y:S01]  /*0ce0*/  FADD.FTZ R8, -R24, R15 ;  /* 0x0000000f18087221 */ /* 0x000fe20000010100 */
[----:B------:R-:W-:Y:S01]  /*0cf0*/  FFMA.FTZ R7, R48, R10, R7 ;  /* 0x0000000a30077223 */ /* 0x000fe20000010007 */
[----:B------:R-:W-:Y:S01]  /*0d00*/  FFMA.FTZ R9, R0, R3, RZ ;  /* 0x0000000300097223 */ /* 0x000fe200000100ff */
[----:B------:R-:W-:Y:S01]  /*0d10*/  FMUL.FTZ R10, R14, R44 ;  /* 0x0000002c0e0a7220 */ /* 0x000fe20000410000 */
[----:B------:R-:W-:Y:S01]  /*0d20*/  FMUL.FTZ R8, R2, R8 ;  /* 0x0000000802087220 */ /* 0x000fe20000410000 */
[----:B------:R0:W-:Y:S01]  /*0d30*/  STL [R1+0x4], R25 ;  /* 0x0000041901007387 */ /* 0x0001e20000100800 */
[C---:B------:R-:W-:Y:S01]  /*0d40*/  FADD.FTZ R15, R12.reuse, R19 ;  /* 0x000000130c0f7221 */ /* 0x040fe20000010000 */
[----:B------:R-:W-:Y:S01]  /*0d50*/  FFMA.FTZ R9, R12, R14, R9 ;  /* 0x0000000e0c097223 */ /* 0x000fe20000010009 */
[----:B------:R-:W-:Y:S01]  /*0d60*/  FFMA.FTZ R19, R8, R10, R7 ;  /* 0x0000000a08137223 */ /* 0x000fe20000010007 */
[----:B------:R-:W-:Y:S01]  /*0d70*/  FFMA.FTZ R18, R13, R12, R18 ;  /* 0x0000000c0d127223 */ /* 0x000fe20000010012 */
[----:B------:R-:W-:Y:S01]  /*0d80*/  SHF.L.U32 R7, R35, 0x10, RZ ;  /* 0x0000001023077819 */ /* 0x000fe200000006ff */
[C---:B0-----:R-:W-:Y:S01]  /*0d90*/  IMAD.U32 R25, R33.reuse, 0x10000, RZ ;  /* 0x0001000021197824 */ /* 0x041fe200078e00ff */
[----:B------:R-:W-:-:S03]  /*0da0*/  PRMT R12, R33, 0x7632, R12 ;  /* 0x00007632210c7816 */ /* 0x000fc6000000000c */
[----:B------:R-:W-:Y:S01]  /*0db0*/  FADD.FTZ R25, -R24, R25 ;  /* 0x0000001918197221 */ /* 0x000fe20000010100 */
[----:B------:R-:W-:Y:S01]  /*0dc0*/  FFMA.FTZ R10, R5, R4, R9 ;  /* 0x00000004050a7223 */ /* 0x000fe20000010009 */
[----:B------:R-:W-:Y:S01]  /*0dd0*/  PRMT R13, R35, 0x7632, R13 ;  /* 0x00007632230d7816 */ /* 0x000fe2000000000d */
[----:B------:R-:W-:Y:S01]  /*0de0*/  FMUL.FTZ R9, R4, R7 ;  /* 0x0000000704097220 */ /* 0x000fe20000410000 */
[----:B------:R-:W-:Y:S01]  /*0df0*/  FMUL.FTZ R25, R2, R25 ;  /* 0x0000001902197220 */ /* 0x000fe20000410000 */
[----:B------:R-:W-:Y:S01]  /*0e00*/  IMAD.U32 R12, R12, 0x10000, RZ ;  /* 0x000100000c0c7824 */ /* 0x000fe200078e00ff */
[----:B------:R-:W-:Y:S01]  /*0e10*/  SHF.L.U32 R13, R13, 0x10, RZ ;  /* 0x000000100d0d7819 */ /* 0x000fe200000006ff */
[----:B------:R-:W-:Y:S01]  /*0e20*/  FFMA.FTZ R60, R60, R11, R22 ;  /* 0x0000000b3c3c7223 */ /* 0x000fe20000010016 */
[----:B------:R-:W-:Y:S01]  /*0e30*/  FFMA.FTZ R19, R25, R9, R19 ;  /* 0x0000000919137223 */ /* 0x000fe20000010013 */
[----:B------:R-:W-:Y:S01]  /*0e40*/  FADD.FTZ R12, -R24, R12 ;  /* 0x0000000c180c7221 */ /* 0x000fe20000010100 */
[C---:B------:R-:W-:Y:S01]  /*0e50*/  SHF.L.U32 R9, R36.reuse, 0x10, RZ ;  /* 0x0000001024097819 */ /* 0x040fe200000006ff */
[C---:B------:R-:W-:Y:S01]  /*0e60*/  FADD.FTZ R46, R11.reuse, R23 ;  /* 0x000000170b2e7221 */ /* 0x040fe20000010000 */
[----:B------:R-:W-:Y:S01]  /*0e70*/  PRMT R22, R36, 0x7632, R22 ;  /* 0x0000763224167816 */ /* 0x000fe20000000016 */
[----:B------:R-:W-:Y:S01]  /*0e80*/  FFMA.FTZ R11, R11, R45, R10 ;  /* 0x0000002d0b0b7223 */ /* 0x000fe2000001000a */
[----:B------:R-:W-:Y:S01]  /*0e90*/  FMUL.FTZ R10, R45, R13 ;  /* 0x0000000d2d0a7220 */ /* 0x000fe20000410000 */
[----:B------:R-:W-:Y:S01]  /*0ea0*/  FMUL.FTZ R12, R2, R12 ;  /* 0x0000000c020c7220 */ /* 0x000fe20000410000 */
[----:B------:R-:W-:Y:S01]  /*0eb0*/  FFMA.FTZ R23, R8, R44, R18 ;  /* 0x0000002c08177223 */ /* 0x000fe20000010012 */
[----:B------:R-:W-:-:S02]  /*0ec0*/  IMAD.U32 R8, R38, 0x10000, RZ ;  /* 0x0001000026087824 */ /* 0x000fc400078e00ff */
[----:B------:R-:W-:Y:S01]  /*0ed0*/  FADD.FTZ R9, -R24, R9 ;  /* 0x0000000918097221 */ /* 0x000fe20000010100 */
[----:B------:R-:W-:Y:S02]  /*0ee0*/  PRMT R18, R38, 0x7632, R18 ;  /* 0x0000763226127816 */ /* 0x000fe40000000012 */
[----:B------:R-:W-:Y:S01]  /*0ef0*/  SHF.L.U32 R22, R22, 0x10, RZ ;  /* 0x0000001016167819 */ /* 0x000fe200000006ff */
[C---:B------:R-:W-:Y:S01]  /*0f00*/  FFMA.FTZ R11, R3.reuse, R6, R11 ;  /* 0x00000006030b7223 */ /* 0x040fe2000001000b */
[----:B------:R-:W-:Y:S01]  /*0f10*/  FFMA.FTZ R19, R12, R10, R19 ;  /* 0x0000000a0c137223 */ /* 0x000fe20000010013 */
[----:B------:R-:W-:Y:S01]  /*0f20*/  FMUL.FTZ R10, R3, R8 ;  /* 0x00000008030a7220 */ /* 0x000fe20000410000 */
[----:B------:R-:W-:Y:S01]  /*0f30*/  FMUL.FTZ R9, R2, R9 ;  /* 0x0000000902097220 */ /* 0x000fe20000410000 */
[----:B------:R-:W-:Y:S01]  /*0f40*/  SHF.L.U32 R18, R18, 0x10, RZ ;  /* 0x0000001012127819 */ /* 0x000fe200000006ff */
[----:B------:R-:W-:Y:S01]  /*0f50*/  FADD.FTZ R22, -R24, R22 ;  /* 0x0000001618167221 */ /* 0x000fe20000010100 */
[----:B------:R-:W-:Y:S01]  /*0f60*/  FADD.FTZ R15, R15, R44 ;  /* 0x0000002c0f0f7221 */ /* 0x000fe20000010000 */
[C---:B------:R-:W-:Y:S01]  /*0f70*/  FFMA.FTZ R44, R14.reuse, R44, R11 ;  /* 0x0000002c0e2c7223 */ /* 0x040fe2000001000b */
[----:B------:R-:W-:Y:S01]  /*0f80*/  FFMA.FTZ R19, R9, R10, R19 ;  /* 0x0000000a09137223 */ /* 0x000fe20000010013 */
[----:B------:R-:W-:Y:S01]  /*0f90*/  FMUL.FTZ R10, R14, R18 ;  /* 0x000000120e0a7220 */ /* 0x000fe20000410000 */
[----:B------:R-:W-:Y:S01]  /*0fa0*/  FMUL.FTZ R22, R2, R22 ;  /* 0x0000001602167220 */ /* 0x000fe20000410000 */
[----:B------:R-:W-:Y:S01]  /*0fb0*/  FFMA.FTZ R44, R4, R7, R44 ;  /* 0x00000007042c7223 */ /* 0x000fe2000001002c */
[C---:B------:R-:W-:Y:S01]  /*0fc0*/  IMAD.U32 R11, R37.reuse, 0x10000, RZ ;  /* 0x00010000250b7824 */ /* 0x040fe200078e00ff */
[----:B------:R-:W-:Y:S01]  /*0fd0*/  PRMT R57, R37, 0x7632, R57 ;  /* 0x0000763225397816 */ /* 0x000fe20000000039 */
[-C--:B------:R-:W-:Y:S01]  /*0fe0*/  FFMA.FTZ R60, R12, R13.reuse, R60 ;  /* 0x0000000d0c3c7223 */ /* 0x080fe2000001003c */
[----:B------:R-:W-:Y:S01]  /*0ff0*/  FFMA.FTZ R19, R22, R10, R19 ;  /* 0x0000000a16137223 */ /* 0x000fe20000010013 */
[----:B------:R-:W-:Y:S01]  /*1000*/  FADD.FTZ R55, R46, R13 ;  /* 0x0000000d2e377221 */ /* 0x000fe20000010000 */
[----:B------:R-:W-:Y:S01]  /*1010*/  SHF.L.U32 R10, R39, 0x10, RZ ;  /* 0x00000010270a7819 */ /* 0x000fe200000006ff */
[----:B------:R-:W-:Y:S01]  /*1020*/  FFMA.FTZ R13, R45, R13, R44 ;  /* 0x0000000d2d0d7223 */ /* 0x000fe2000001002c */
[----:B------:R-:W-:Y:S01]  /*1030*/  PRMT R47, R39, 0x7632, R47 ;  /* 0x00007632272f7816 */ /* 0x000fe2000000002f */
[----:B------:R-:W-:Y:S01]  /*1040*/  FADD.FTZ R11, -R24, R11 ;  /* 0x0000000b180b7221 */ /* 0x000fe20000010100 */
[----:B------:R-:W-:Y:S01]  /*1050*/  SHF.L.U32 R57, R57, 0x10, RZ ;  /* 0x0000001039397819 */ /* 0x000fe200000006ff */
[----:B------:R-:W-:Y:S01]  /*1060*/  FFMA.FTZ R13, R3, R8, R13 ;  /* 0x00000008030d7223 */ /* 0x000fe2000001000d */
[----:B------:R-:W-:Y:S01]  /*1070*/  FMUL.FTZ R12, R4, R10 ;  /* 0x0000000a040c7220 */ /* 0x000fe20000410000 */
[----:B------:R-:W-:Y:S01]  /*1080*/  FMUL.FTZ R11, R2, R11 ;  /* 0x0000000b020b7220 */ /* 0x000fe20000410000 */
[----:B------:R-:W-:-:S02]  /*1090*/  IMAD.U32 R47, R47, 0x10000, RZ ;  /* 0x000100002f2f7824 */ /* 0x000fc400078e00ff */
[----:B------:R-:W-:Y:S01]  /*10a0*/  FADD.FTZ R57, -R24, R57 ;  /* 0x0000003918397221 */ /* 0x000fe20000010100 */
[-C--:B------:R-:W-:Y:S01]  /*10b0*/  FFMA.FTZ R58, R22, R18.reuse, R23 ;  /* 0x00000012163a7223 */ /* 0x080fe20000010017 */
[----:B------:R-:W-:Y:S01]  /*10c0*/  FADD.FTZ R59, R15, R18 ;  /* 0x000000120f3b7221 */ /* 0x000fe20000010000 */
[----:B------:R-:W-:Y:S01]  /*10d0*/  FFMA.FTZ R18, R14, R18, R13 ;  /* 0x000000120e127223 */ /* 0x000fe2000001000d */
[----:B------:R-:W-:Y:S01]  /*10e0*/  FFMA.FTZ R19, R11, R12, R19 ;  /* 0x0000000c0b137223 */ /* 0x000fe20000010013 */
[----:B------:R-:W-:Y:S01]  /*10f0*/  FMUL.FTZ R12, R45, R47 ;  /* 0x0000002f2d0c7220 */ /* 0x000fe20000410000 */
[----:B------:R-:W-:Y:S01]  /*1100*/  FMUL.FTZ R57, R2, R57 ;  /* 0x0000003902397220 */ /* 0x000fe20000410000 */
[----:B------:R-:W-:Y:S01]  /*1110*/  SHF.L.U32 R13, R40, 0x10, RZ ;  /* 0x00000010280d7819 */ /* 0x000fe200000006ff */
[----:B------:R-:W-:Y:S01]  /*1120*/  FFMA.FTZ R18, R4, R10, R18 ;  /* 0x0000000a04127223 */ /* 0x000fe20000010012 */
[----:B------:R-:W-:Y:S01]  /*1130*/  PRMT R23, R40, 0x7632, R23 ;  /* 0x0000763228177816 */ /* 0x000fe20000000017 */
[----:B------:R-:W-:Y:S01]  /*1140*/  FFMA.FTZ R19, R57, R12, R19 ;  /* 0x0000000c39137223 */ /* 0x000fe20000010013 */
[C---:B------:R-:W-:Y:S01]  /*1150*/  SHF.L.U32 R12, R42.reuse, 0x10, RZ ;  /* 0x000000102a0c7819 */ /* 0x040fe200000006ff */
[----:B------:R-:W-:Y:S01]  /*1160*/  FFMA.FTZ R18, R45, R47, R18 ;  /* 0x0000002f2d127223 */ /* 0x000fe20000010012 */
[----:B------:R-:W-:Y:S01]  /*1170*/  PRMT R46, R42, 0x7632, R46 ;  /* 0x000076322a2e7816 */ /* 0x000fe2000000002e */
[----:B------:R-:W-:Y:S01]  /*1180*/  FADD.FTZ R13, -R24, R13 ;  /* 0x0000000d180d7221 */ /* 0x000fe20000010100 */
[----:B------:R-:W-:-:S02]  /*1190*/  IMAD.U32 R23, R23, 0x10000, RZ ;  /* 0x0001000017177824 */ /* 0x000fc400078e00ff */
[CC--:B------:R-:W-:Y:S01]  /*11a0*/  FFMA.FTZ R18, R3.reuse, R12.reuse, R18 ;  /* 0x0000000c03127223 */ /* 0x0c0fe20000010012 */
[----:B------:R-:W-:Y:S01]  /*11b0*/  SHF.L.U32 R46, R46, 0x10, RZ ;  /* 0x000000102e2e7819 */ /* 0x000fe200000006ff */
[----:B------:R-:W-:Y:S01]  /*11c0*/  FMUL.FTZ R15, R3, R12 ;  /* 0x0000000c030f7220 */ /* 0x000fe20000410000 */
[----:B------:R-:W-:Y:S01]  /*11d0*/  FMUL.FTZ R13, R2, R13 ;  /* 0x0000000d020d7220 */ /* 0x000fe20000410000 */
[----:B------:R-:W-:Y:S02]  /*11e0*/  FADD.FTZ R23, -R24, R23 ;  /* 0x0000001718177221 */ /* 0x000fe40000010100 */
[CC--:B------:R-:W-:Y:S01]  /*11f0*/  FFMA.FTZ R18, R14.reuse, R46.reuse, R18 ;  /* 0x0000002e0e127223 */ /* 0x0c0fe20000010012 */
[----:B------:R-:W-:Y:S01]  /*1200*/  FFMA.FTZ R19, R13, R15, R19 ;  /* 0x0000000f0d137223 */ /* 0x000fe20000010013 */
[----:B------:R-:W-:Y:S01]  /*1210*/  FMUL.FTZ R14, R14, R46 ;  /* 0x0000002e0e0e7220 */ /* 0x000fe20000410000 */
[----:B------:R-:W-:Y:S01]  /*1220*/  FMUL.FTZ R23, R2, R23 ;  /* 0x0000001702177220 */ /* 0x000fe20000410000 */
[----:B------:R-:W-:-:S03]  /*1230*/  SHF.L.U32 R15, R41, 0x10, RZ ;  /* 0x00000010290f7819 */ /* 0x000fc600000006ff */
[----:B------:R-:W-:Y:S01]  /*1240*/  FFMA.FTZ R19, R23, R14, R19 ;  /* 0x0000000e17137223 */ /* 0x000fe20000010013 */
[C---:B------:R-:W-:Y:S01]  /*1250*/  SHF.L.U32 R14, R43.reuse, 0x10, RZ ;  /* 0x000000102b0e7819 */ /* 0x040fe200000006ff */
[----:B------:R-:W-:Y:S01]  /*1260*/  FADD.FTZ R15, -R24, R15 ;  /* 0x0000000f180f7221 */ /* 0x000fe20000010100 */
[----:B------:R-:W-:-:S03]  /*1270*/  PRMT R22, R43, 0x7632, R22 ;  /* 0x000076322b167816 */ /* 0x000fc60000000016 */
[----:B------:R-:W-:Y:S01]  /*1280*/  FMUL.FTZ R15, R2, R15 ;  /* 0x0000000f020f7220 */ /* 0x000fe20000410000 */
[-C--:B------:R-:W-:Y:S01]  /*1290*/  FMUL.FTZ R61, R4, R14.reuse ;  /* 0x0000000e043d7220 */ /* 0x080fe20000410000 */
[----:B------:R-:W-:Y:S01]  /*12a0*/  SHF.L.U32 R22, R22, 0x10, RZ ;  /* 0x0000001016167819 */ /* 0x000fe200000006ff */
[----:B------:R-:W-:Y:S02]  /*12b0*/  FFMA.FTZ R18, R4, R14, R18 ;  /* 0x0000000e04127223 */ /* 0x000fe40000010012 */
[----:B------:R-:W-:Y:S02]  /*12c0*/  FFMA.FTZ R19, R15, R61, R19 ;  /* 0x0000003d0f137223 */ /* 0x000fe40000010013 */
[CC--:B------:R-:W-:Y:S01]  /*12d0*/  FMUL.FTZ R61, R45.reuse, R22.reuse ;  /* 0x000000162d3d7220 */ /* 0x0c0fe20000410000 */
[----:B------:R-:W-:Y:S02]  /*12e0*/  FFMA.FTZ R18, R45, R22, R18 ;  /* 0x000000162d127223 */ /* 0x000fe40000010012 */
[----:B------:R-:W2:Y:S01]  /*12f0*/  LDL.LU R45, [R1+0x4] ;  /* 0x00000400012d7983 */ /* 0x000ea20000300800 */
[----:B------:R-:W-:-:S05]  /*1300*/  PRMT R44, R41, 0x7632, R44 ;  /* 0x00007632292c7816 */ /* 0x000fca000000002c */
[----:B------:R-:W-:-:S04]  /*1310*/  IMAD.U32 R44, R44, 0x10000, RZ ;  /* 0x000100002c2c7824 */ /* 0x000fc800078e00ff */
[----:B------:R-:W-:-:S04]  /*1320*/  FADD.FTZ R44, -R24, R44 ;  /* 0x0000002c182c7221 */ /* 0x000fc80000010100 */
[----:B------:R-:W-:-:S04]  /*1330*/  FMUL.FTZ R44, R2, R44 ;  /* 0x0000002c022c7220 */ /* 0x000fc80000410000 */
[----:B------:R-:W-:Y:S01]  /*1340*/  FFMA.FTZ R19, R44, R61, R19 ;  /* 0x0000003d2c137223 */ /* 0x000fe20000010013 */
[----:B------:R-:W-:Y:S01]  /*1350*/  FFMA.FTZ R60, R57, R47, R60 ;  /* 0x0000002f393c7223 */ /* 0x000fe2000001003c */
[----:B------:R-:W-:Y:S02]  /*1360*/  FADD.FTZ R47, R55, R47 ;  /* 0x0000002f372f7221 */ /* 0x000fe40000010000 */
[----:B------:R0:W5:Y:S01]  /*1370*/  LDL.LU R55, [R1+0x24] ;  /* 0x0000240001377983 */ /* 0x0001620000300800 */
[----:B------:R-:W-:Y:S01]  /*1380*/  UIADD3 UR10, UP0, UR9, 0x4, URZ ;  /* 0x00000004090a7890 */ /* 0x000fe2000ff1e03f */
[----:B------:R-:W1:Y:S03]  /*1390*/  S2R R61, SR_TID.X ;  /* 0x00000000003d7919 */ /* 0x000e660000002100 */
[----:B------:R-:W-:Y:S01]  /*13a0*/  UIADD3.X UR11, URZ, UR5, URZ, UP0, !UPT ;  /* 0x000000053f0b7290 */ /* 0x000fe200087fe43f */
[----:B--2---:R2:W-:Y:S02]  /*13b0*/  STS.64 [R45], R18 ;  /* 0x000000122d007388 */ /* 0x0045e40000000a00 */
[----:B--2---:R-:W-:Y:S01]  /*13c0*/  FADD.FTZ R19, R59, R46 ;  /* 0x0000002e3b137221 */ /* 0x004fe20000010000 */
[----:B------:R-:W-:Y:S01]  /*13d0*/  FFMA.FTZ R18, R23, R46, R58 ;  /* 0x0000002e17127223 */ /* 0x000fe2000001003a */
[----:B------:R0:W5:Y:S04]  /*13e0*/  LDL.LU R59, [R1+0x20] ;  /* 0x00002000013b7983 */ /* 0x0001680000300800 */
[----:B------:R0:W5:Y:S01]  /*13f0*/  LDL.LU R58, [R1+0x1c] ;  /* 0x00001c00013a7983 */ /* 0x0001620000300800 */
[----:B------:R-:W-:-:S04]  /*1400*/  UISETP.GE.U32.AND UP0, UPT, UR10, UR16, UPT ;  /* 0x000000100a00728c */ /* 0x000fc8000bf06070 */
[----:B------:R-:W-:Y:S01]  /*1410*/  UISETP.GE.AND.EX UP0, UPT, UR11, UR7, UPT, UP0 ;  /* 0x000000070b00728c */ /* 0x000fe2000bf06300 */
[----:B------:R-:W-:Y:S01]  /*1420*/  FADD.FTZ R17, R0, R17 ;  /* 0x0000001100117221 */ /* 0x000fe20000010000 */
[----:B------:R-:W-:Y:S01]  /*1430*/  FFMA.FTZ R16, R50, R0, R16 ;  /* 0x0000000032107223 */ /* 0x000fe20000010010 */
[----:B------:R-:W-:Y:S01]  /*1440*/  FADD.FTZ R21, R5, R21 ;  /* 0x0000001505157221 */ /* 0x000fe20000010000 */
[----:B------:R-:W-:Y:S02]  /*1450*/  BAR.SYNC.DEFER_BLOCKING 0x0 ;  /* 0x0000000000007b1d */ /* 0x000fe40000010000 */
[----:B------:R-:W-:Y:S01]  /*1460*/  PLOP3.LUT P0, PT, PT, PT, UP0, 0x80, 0x0 ;  /* 0x000000000000781c */ /* 0x000fe20003f0f008 */
[----:B------:R-:W-:Y:S01]  /*1470*/  FFMA.FTZ R20, R49, R5, R20 ;  /* 0x0000000531147223 */ /* 0x000fe20000010014 */
[----:B------:R-:W-:Y:S01]  /*1480*/  FADD.FTZ R17, R17, R6 ;  /* 0x0000000611117221 */ /* 0x000fe20000010000 */
[----:B------:R-:W-:Y:S01]  /*1490*/  FADD.FTZ R21, R21, R7 ;  /* 0x0000000715157221 */ /* 0x000fe20000010000 */
[----:B------:R-:W-:Y:S01]  /*14a0*/  FFMA.FTZ R16, R48, R6, R16 ;  /* 0x0000000630107223 */ /* 0x000fe20000010010 */
[----:B------:R-:W-:Y:S01]  /*14b0*/  FFMA.FTZ R20, R25, R7, R20 ;  /* 0x0000000719147223 */ /* 0x000fe20000010014 */
[----:B------:R-:W-:Y:S01]  /*14c0*/  FADD.FTZ R17, R17, R8 ;  /* 0x0000000811117221 */ /* 0x000fe20000010000 */
[----:B------:R-:W-:Y:S01]  /*14d0*/  FADD.FTZ R21, R21, R10 ;  /* 0x0000000a15157221 */ /* 0x000fe20000010000 */
[----:B------:R-:W-:Y:S01]  /*14e0*/  FFMA.FTZ R16, R9, R8, R16 ;  /* 0x0000000809107223 */ /* 0x000fe20000010010 */
[----:B------:R-:W-:Y:S01]  /*14f0*/  FFMA.FTZ R20, R11, R10, R20 ;  /* 0x0000000a0b147223 */ /* 0x000fe20000010014 */
[----:B------:R-:W-:Y:S01]  /*1500*/  FADD.FTZ R23, R47, R22 ;  /* 0x000000162f177221 */ /* 0x000fe20000010000 */
[----:B------:R-:W-:Y:S01]  /*1510*/  FFMA.FTZ R22, R44, R22, R60 ;  /* 0x000000162c167223 */ /* 0x000fe2000001003c */
[----:B-1----:R-:W-:Y:S01]  /*1520*/  ISETP.GT.U32.AND P1, PT, R61, 0x3f, PT ;  /* 0x0000003f3d00780c */ /* 0x002fe20003f24070 */
[----:B------:R-:W-:Y:S01]  /*1530*/  FADD.FTZ R17, R17, R12 ;  /* 0x0000000c11117221 */ /* 0x000fe20000010000 */
[----:B------:R-:W-:Y:S01]  /*1540*/  FADD.FTZ R21, R21, R14 ;  /* 0x0000000e15157221 */ /* 0x000fe20000010000 */
[----:B------:R-:W-:Y:S01]  /*1550*/  FFMA.FTZ R16, R13, R12, R16 ;  /* 0x0000000c0d107223 */ /* 0x000fe20000010010 */
[----:B------:R-:W-:Y:S01]  /*1560*/  FFMA.FTZ R20, R15, R14, R20 ;  /* 0x0000000e0f147223 */ /* 0x000fe20000010014 */
[----:B0-----:R-:W-:Y:S08]  /*1570*/  @!P0 BRA `(.L_x_206) ;  /* 0x0000000000e08947 */ /* 0x001ff00003800000 */
[----:B------:R-:W0:Y:S01]  /*1580*/  S2UR UR15, SR_CgaCtaId ;  /* 0x00000000000f79c3 */ /* 0x000e220000008800 */
[----:B------:R-:W-:Y:S01]  /*1590*/  UMOV UR5, 0x400 ;  /* 0x0000040000057882 */ /* 0x000fe20000000000 */
[----:B------:R-:W-:Y:S01]  /*15a0*/  IMAD.SHL.U32 R45, R61, 0x2, RZ ;  /* 0x000000023d2d7824 */ /* 0x000fe200078e00ff */
[----:B------:R-:W2:Y:S04]  /*15b0*/  LDL R47, [R1+0x14] ;  /* 0x00001400012f7983 */ /* 0x000ea80000100800 */
[----:B------:R-:W-:Y:S01]  /*15c0*/  LOP3.LUT R45, R45, 0x18, RZ, 0xc0, !PT ;  /* 0x000000182d2d7812 */ /* 0x000fe200078ec0ff */
[----:B------:R-:W3:Y:S01]  /*15d0*/  LDL R60, [R1+0xc] ;  /* 0x00000c00013c7983 */ /* 0x000ee20000100800 */
[----:B0-----:R-:W-:-:S06]  /*15e0*/  ULEA UR5, UR15, UR5, 0x18 ;  /* 0x000000050f057291 */ /* 0x001fcc000f8ec03f */
[----:B------:R-:W-:Y:S02]  /*15f0*/  LEA R44, R61, UR5, 0x5 ;  /* 0x000000053d2c7c11 */ /* 0x000fe4000f8e28ff */
[----:B------:R-:W4:Y:S02]  /*1600*/  LDL R61, [R1+0x10] ;  /* 0x00001000013d7983 */ /* 0x000f240000100800 */
[----:B------:R-:W-:-:S05]  /*1610*/  IADD3 R46, R44, R45, RZ ;  /* 0x0000002d2c2e7210 */ /* 0x000fca0007ffe0ff */
[----:B------:R0:W-:Y:S02]  /*1620*/  STS.64 [R46], R16 ;  /* 0x000000102e007388 */ /* 0x0001e40000000a00 */
[----:B0-----:R-:W-:-:S04]  /*1630*/  LOP3.LUT R46, R45, 0x8, RZ, 0x3c, !PT ;  /* 0x000000082d2e7812 */ /* 0x001fc800078e3cff */
[----:B------:R-:W-:-:S05]  /*1640*/  IADD3 R46, R44, R46, RZ ;  /* 0x0000002e2c2e7210 */ /* 0x000fca0007ffe0ff */
[----:B------:R0:W-:Y:S02]  /*1650*/  STS.64 [R46], R18 ;  /* 0x000000122e007388 */ /* 0x0001e40000000a00 */
[----:B0-----:R-:W-:-:S05]  /*1660*/  LOP3.LUT R46, R45, 0x10, RZ, 0x3c, !PT ;  /* 0x000000102d2e7812 */ /* 0x001fca00078e3cff */
[----:B------:R-:W-:-:S05]  /*1670*/  IMAD.IADD R46, R44, 0x1, R46 ;  /* 0x000000012c2e7824 */ /* 0x000fca00078e022e */
[----:B------:R0:W-:Y:S04]  /*1680*/  STS.64 [R46], R20 ;  /* 0x000000142e007388 */ /* 0x0001e80000000a00 */
[----:B0-----:R-:W2:Y:S01]  /*1690*/  LDL R46, [R1+0x18] ;  /* 0x00001800012e7983 */ /* 0x001ea20000100800 */
[----:B------:R-:W0:Y:S02]  /*16a0*/  S2R R45, SR_TID.X ;  /* 0x00000000002d7919 */ /* 0x000e240000002100 */
[----:B0-----:R-:W-:-:S04]  /*16b0*/  SHF.R.S32.HI R57, RZ, 0x1f, R45 ;  /* 0x0000001fff397819 */ /* 0x001fc8000001142d */
[----:B------:R-:W-:Y:S02]  /*16c0*/  LEA.HI R57, R57, R45, RZ, 0x2 ;  /* 0x0000002d39397211 */ /* 0x000fe400078f10ff */
[----:B------:R-:W-:-:S04]  /*16d0*/  SHF.L.U32 R45, R45, 0x1, RZ ;  /* 0x000000012d2d7819 */ /* 0x000fc800000006ff */
[----:B------:R-:W-:-:S04]  /*16e0*/  LOP3.LUT R45, R45, 0x18, RZ, 0xc0, !PT ;  /* 0x000000182d2d7812 */ /* 0x000fc800078ec0ff */
[----:B------:R-:W-:-:S04]  /*16f0*/  LOP3.LUT R45, R45, 0x18, RZ, 0x3c, !PT ;  /* 0x000000182d2d7812 */ /* 0x000fc800078e3cff */
[----:B------:R-:W-:-:S05]  /*1700*/  IADD3 R45, R44, R45, RZ ;  /* 0x0000002d2c2d7210 */ /* 0x000fca0007ffe0ff */
[----:B------:R-:W-:Y:S01]  /*1710*/  STS.64 [R45], R22 ;  /* 0x000000162d007388 */ /* 0x000fe20000000a00 */
[----:B------:R-:W-:-:S04]  /*1720*/  SHF.R.S32.HI R57, RZ, 0x2, R57 ;  /* 0x00000002ff397819 */ /* 0x000fc80000011439 */
[----:B------:R-:W-:Y:S01]  /*1730*/  LEA R57, R57, UR5, 0x5 ;  /* 0x0000000539397c11 */ /* 0x000fe2000f8e28ff */
[----:B------:R-:W-:-:S04]  /*1740*/  USHF.R.U32.HI UR5, URZ, 0x1, UR6 ;  /* 0x000000013f057899 */ /* 0x000fc80008011606 */
[----:B------:R-:W-:-:S04]  /*1750*/  USHF.L.U32 UR5, UR5, 0x6, URZ ;  /* 0x0000000605057899 */ /* 0x000fc8000800063f */
[----:B------:R-:W-:Y:S01]  /*1760*/  ULOP3.LUT UR5, UR5, 0xffffffc0, UR17, 0xe2, !UPT ;  /* 0xffffffc005057892 */ /* 0x000fe2000f8ee211 */
[----:B------:R-:W-:Y:S01]  /*1770*/  BAR.SYNC.DEFER_BLOCKING 0x0 ;  /* 0x0000000000007b1d */ /* 0x000fe20000010000 */
[----:B--2---:R-:W-:Y:S01]  /*1780*/  IMAD R44, R46, 0x8, R57 ;  /* 0x000000082e2c7824 */ /* 0x004fe200078e0239 */
[----:B------:R-:W-:-:S05]  /*1790*/  LEA R46, R47, R57, 0x3 ;  /* 0x000000392f2e7211 */ /* 0x000fca00078e18ff */
[----:B------:R-:W0:Y:S04]  /*17a0*/  LDS.64 R44, [R44] ;  /* 0x000000002c2c7984 */ /* 0x000e280000000a00 */
[----:B------:R-:W1:Y:S01]  /*17b0*/  LDS.64 R46, [R46+0xa00] ;  /* 0x000a00002e2e7984 */ /* 0x000e620000000a00 */
[----:B0-----:R-:W-:Y:S01]  /*17c0*/  FADD.FTZ R44, RZ, R44 ;  /* 0x0000002cff2c7221 */ /* 0x001fe20000010000 */
[----:B------:R-:W-:-:S03]  /*17d0*/  FADD.FTZ R45, RZ, R45 ;  /* 0x0000002dff2d7221 */ /* 0x000fc60000010000 */
[----:B-1----:R-:W-:Y:S01]  /*17e0*/  FADD.FTZ R46, R44, R46 ;  /* 0x0000002e2c2e7221 */ /* 0x002fe20000010000 */
[----:B----4-:R-:W-:Y:S01]  /*17f0*/  LEA R44, R61, R57, 0x3 ;  /* 0x000000393d2c7211 */ /* 0x010fe200078e18ff */
[----:B------:R-:W-:-:S05]  /*1800*/  FADD.FTZ R47, R45, R47 ;  /* 0x0000002f2d2f7221 */ /* 0x000fca0000010000 */
[----:B------:R-:W0:Y:S02]  /*1810*/  LDS.64 R44, [R44+0x1400] ;  /* 0x001400002c2c7984 */ /* 0x000e240000000a00 */
[----:B0-----:R-:W-:Y:S01]  /*1820*/  FADD.FTZ R46, R46, R44 ;  /* 0x0000002c2e2e7221 */ /* 0x001fe20000010000 */
[----:B---3--:R-:W-:Y:S02]  /*1830*/  IMAD R44, R60, 0x8, R57 ;  /* 0x000000083c2c7824 */ /* 0x008fe400078e0239 */
[----:B------:R-:W-:Y:S01]  /*1840*/  FADD.FTZ R47, R47, R45 ;  /* 0x0000002d2f2f7221 */ /* 0x000fe20000010000 */
[----:B------:R-:W0:Y:S03]  /*1850*/  LDC.64 R60, c[0x0][0x260] ;  /* 0x00009800ff3c7b82 */ /* 0x000e260000000a00 */
[----:B------:R-:W1:Y:S01]  /*1860*/  LDS.64 R44, [R44+0x1e00] ;  /* 0x001e00002c2c7984 */ /* 0x000e620000000a00 */
[----:B------:R-:W2:Y:S01]  /*1870*/  S2R R57, SR_TID.X ;  /* 0x0000000000397919 */ /* 0x000ea20000002100 */
[----:B-1----:R-:W-:Y:S01]  /*1880*/  FADD.FTZ R44, R46, R44 ;  /* 0x0000002c2e2c7221 */ /* 0x002fe20000010000 */
[----:B------:R-:W-:-:S05]  /*1890*/  MOV R46, UR5 ;  /* 0x00000005002e7c02 */ /* 0x000fca0008000f00 */
[----:B--2---:R-:W-:-:S05]  /*18a0*/  IMAD R46, R46, 0x280, R57 ;  /* 0x000002802e2e7824 */ /* 0x004fca00078e0239 */
[----:B------:R-:W-:Y:S01]  /*18b0*/  IADD3 R46, R46, UR14, RZ ;  /* 0x0000000e2e2e7c10 */ /* 0x000fe2000fffe0ff */
[----:B------:R-:W-:-:S04]  /*18c0*/  FADD.FTZ R45, R47, R45 ;  /* 0x0000002d2f2d7221 */ /* 0x000fc80000010000 */
[----:B------:R-:W-:-:S04]  /*18d0*/  IMAD.SHL.U32 R46, R46, 0x2, RZ ;  /* 0x000000022e2e7824 */ /* 0x000fc800078e00ff */
[----:B0-----:R-:W-:-:S05]  /*18e0*/  IMAD.WIDE.U32 R46, R46, 0x4, R60 ;  /* 0x000000042e2e7825 */ /* 0x001fca00078e003c */
[----:B------:R0:W-:Y:S02]  /*18f0*/  STG.E.64 desc[UR12][R46.64+0x10000], R44 ;  /* 0x0100002c2e007986 */ /* 0x0001e4000c101b0c */
.L_x_206:
[----:B------:R-:W-:Y:S01]  /*1900*/  BSSY B0, `(.L_x_207) ;  /* 0x000003d000007945 */ /* 0x000fe20003800000 */
[----:B0-----:R-:W-:Y:S01]  /*1910*/  HFMA2.MMA R46, -RZ, RZ, 0, 0 ;  /* 0x00000000ff2e7435 */ /* 0x001fe200000001ff */
[----:B------:R-:W-:Y:S02]  /*1920*/  MOV R44, RZ ;  /* 0x000000ff002c7202 */ /* 0x000fe40000000f00 */
[----:B------:R-:W-:Y:S08]  /*1930*/  @P1 BRA `(.L_x_208) ;  /* 0x0000000000e41947 */ /* 0x000ff00003800000 */
[----:B------:R-:W0:Y:S01]  /*1940*/  S2R R47, SR_TID.X ;  /* 0x00000000002f7919 */ /* 0x000e220000002100 */
[----:B------:R-:W-:Y:S01]  /*1950*/  USHF.L.U32 UR5, UR9, 0x4, URZ ;  /* 0x0000000409057899 */ /* 0x000fe2000800063f */
[----:B------:R-:W-:Y:S01]  /*1960*/  IMAD.MOV.U32 R44, RZ, RZ, 0x14 ;  /* 0x00000014ff2c7424 */ /* 0x000fe200078e00ff */
[----:B------:R-:W-:Y:S02]  /*1970*/  MOV R45, 0x28 ;  /* 0x00000028002d7802 */ /* 0x000fe40000000f00 */
[----:B------:R-:W-:Y:S01]  /*1980*/  ULOP3.LUT UR5, UR5, 0x10, URZ, 0xc0, !UPT ;  /* 0x0000001005057892 */ /* 0x000fe2000f8ec03f */
[----:B------:R-:W-:-:S05]  /*1990*/  MOV R61, 0x28 ;  /* 0x00000028003d7802 */ /* 0x000fca0000000f00 */
[C---:B0-----:R-:W-:Y:S02]  /*19a0*/  LEA.HI R57, R47.reuse, UR5, RZ, 0x1e ;  /* 0x000000052f397c11 */ /* 0x041fe4000f8ff0ff */
[----:B------:R-:W-:-:S03]  /*19b0*/  SHF.L.U32 R60, R47, 0x3, RZ ;  /* 0x000000032f3c7819 */ /* 0x000fc600000006ff */
[----:B------:R-:W-:Y:S01]  /*19c0*/  IMAD R57, R57, R44, -UR14 ;  /* 0x8000000e39397e24 */ /* 0x000fe2000f8e022c */
[----:B------:R-:W-:-:S04]  /*19d0*/  LOP3.LUT R60, R60, 0x18, RZ, 0xc0, !PT ;  /* 0x000000183c3c7812 */ /* 0x000fc800078ec0ff */
[----:B------:R-:W-:-:S04]  /*19e0*/  SHF.R.S32.HI R44, RZ, 0x1f, R57 ;  /* 0x0000001fff2c7819 */ /* 0x000fc80000011439 */
[----:B------:R-:W-:-:S04]  /*19f0*/  LEA.HI R44, R44, R57, RZ, 0x2 ;  /* 0x000000392c2c7211 */ /* 0x000fc800078f10ff */
[----:B------:R-:W-:-:S05]  /*1a00*/  SHF.R.S32.HI R44, RZ, 0x2, R44 ;  /* 0x00000002ff2c7819 */ /* 0x000fca000001142c */
[----:B------:R-:W-:Y:S01]  /*1a10*/  IMAD R44, R44, R45, UR8 ;  /* 0x000000082c2c7e24 */ /* 0x000fe2000f8e022d */
[----:B------:R-:W-:-:S04]  /*1a20*/  IADD3 R45, R57, 0x4, RZ ;  /* 0x00000004392d7810 */ /* 0x000fc80007ffe0ff */
[----:B------:R-:W-:Y:S02]  /*1a30*/  SHF.R.S32.HI R46, RZ, 0x1f, R45 ;  /* 0x0000001fff2e7819 */ /* 0x000fe4000001142d */
[----:B------:R-:W-:Y:S02]  /*1a40*/  IADD3 R44, R44, R60, RZ ;  /* 0x0000003c2c2c7210 */ /* 0x000fe40007ffe0ff */
[----:B------:R-:W-:Y:S01]  /*1a50*/  LEA.HI R46, R46, R45, RZ, 0x2 ;  /* 0x0000002d2e2e7211 */ /* 0x000fe200078f10ff */
[----:B------:R-:W-:-:S03]  /*1a60*/  IMAD.MOV.U32 R45, RZ, RZ, 0x28 ;  /* 0x00000028ff2d7424 */ /* 0x000fc600078e00ff */
[----:B------:R-:W-:-:S05]  /*1a70*/  SHF.R.S32.HI R46, RZ, 0x2, R46 ;  /* 0x00000002ff2e7819 */ /* 0x000fca000001142e */
[----:B------:R-:W-:Y:S02]  /*1a80*/  IMAD R46, R46, R45, UR8 ;  /* 0x000000082e2e7e24 */ /* 0x000fe4000f8e022d */
[----:B------:R-:W0:Y:S02]  /*1a90*/  LDS.64 R44, [R44] ;  /* 0x000000002c2c7984 */ /* 0x000e240000000a00 */
[----:B------:R-:W-:-:S06]  /*1aa0*/  IMAD.IADD R46, R60, 0x1, R46 ;  /* 0x000000013c2e7824 */ /* 0x000fcc00078e022e */
[----:B------:R-:W1:Y:S01]  /*1ab0*/  LDS.64 R46, [R46] ;  /* 0x000000002e2e7984 */ /* 0x000e620000000a00 */
[----:B0-----:R-:W-:Y:S01]  /*1ac0*/  FADD.FTZ R44, RZ, R44 ;  /* 0x0000002cff2c7221 */ /* 0x001fe20000010000 */
[----:B------:R-:W-:-:S03]  /*1ad0*/  FADD.FTZ R45, RZ, R45 ;  /* 0x0000002dff2d7221 */ /* 0x000fc60000010000 */
[----:B-1----:R-:W-:Y:S01]  /*1ae0*/  FADD.FTZ R46, R44, R46 ;  /* 0x0000002e2c2e7221 */ /* 0x002fe20000010000 */
[----:B------:R-:W-:Y:S01]  /*1af0*/  IADD3 R44, R57, 0x8, RZ ;  /* 0x00000008392c7810 */ /* 0x000fe20007ffe0ff */
[----:B------:R-:W-:-:S03]  /*1b00*/  FADD.FTZ R47, R45, R47 ;  /* 0x0000002f2d2f7221 */ /* 0x000fc60000010000 */
[----:B------:R-:W-:-:S04]  /*1b10*/  SHF.R.S32.HI R45, RZ, 0x1f, R44 ;  /* 0x0000001fff2d7819 */ /* 0x000fc8000001142c */
[----:B------:R-:W-:-:S04]  /*1b20*/  LEA.HI R45, R45, R44, RZ, 0x2 ;  /* 0x0000002c2d2d7211 */ /* 0x000fc800078f10ff */
[----:B------:R-:W-:-:S05]  /*1b30*/  SHF.R.S32.HI R45, RZ, 0x2, R45 ;  /* 0x00000002ff2d7819 */ /* 0x000fca000001142d */
[----:B------:R-:W-:-:S04]  /*1b40*/  IMAD R45, R45, R61, UR8 ;  /* 0x000000082d2d7e24 */ /* 0x000fc8000f8e023d */
[----:B------:R-:W-:-:S06]  /*1b50*/  IMAD.IADD R45, R60, 0x1, R45 ;  /* 0x000000013c2d7824 */ /* 0x000fcc00078e022d */
[----:B------:R-:W0:Y:S02]  /*1b60*/  LDS.64 R44, [R45] ;  /* 0x000000002d2c7984 */ /* 0x000e240000000a00 */
[----:B0-----:R-:W-:Y:S01]  /*1b70*/  FADD.FTZ R46, R46, R44 ;  /* 0x0000002c2e2e7221 */ /* 0x001fe20000010000 */
[----:B------:R-:W-:Y:S01]  /*1b80*/  IADD3 R44, R57, 0xc, RZ ;  /* 0x0000000c392c7810 */ /* 0x000fe20007ffe0ff */
[----:B------:R-:W-:Y:S01]  /*1b90*/  FADD.FTZ R47, R47, R45 ;  /* 0x0000002d2f2f7221 */ /* 0x000fe20000010000 */
[----:B------:R-:W-:Y:S02]  /*1ba0*/  IADD3 R57, R57, 0x10, RZ ;  /* 0x0000001039397810 */ /* 0x000fe40007ffe0ff */
[----:B------:R-:W-:-:S04]  /*1bb0*/  SHF.R.S32.HI R45, RZ, 0x1f, R44 ;  /* 0x0000001fff2d7819 */ /* 0x000fc8000001142c */
[----:B------:R-:W-:Y:S02]  /*1bc0*/  LEA.HI R45, R45, R44, RZ, 0x2 ;  /* 0x0000002c2d2d7211 */ /* 0x000fe400078f10ff */
[----:B------:R-:W-:Y:S02]  /*1bd0*/  MOV R44, 0x28 ;  /* 0x00000028002c7802 */ /* 0x000fe40000000f00 */
[----:B------:R-:W-:-:S05]  /*1be0*/  SHF.R.S32.HI R45, RZ, 0x2, R45 ;  /* 0x00000002ff2d7819 */ /* 0x000fca000001142d */
[----:B------:R-:W-:-:S04]  /*1bf0*/  IMAD R45, R45, R44, UR8 ;  /* 0x000000082d2d7e24 */ /* 0x000fc8000f8e022c */
[----:B------:R-:W-:-:S06]  /*1c00*/  IMAD.IADD R45, R60, 0x1, R45 ;  /* 0x000000013c2d7824 */ /* 0x000fcc00078e022d */
[----:B------:R-:W0:Y:S02]  /*1c10*/  LDS.64 R44, [R45] ;  /* 0x000000002d2c7984 */ /* 0x000e240000000a00 */
[----:B0-----:R-:W-:Y:S01]  /*1c20*/  FADD.FTZ R46, R46, R44 ;  /* 0x0000002c2e2e7221 */ /* 0x001fe20000010000 */
[----:B------:R-:W-:Y:S01]  /*1c30*/  SHF.R.S32.HI R44, RZ, 0x1f, R57 ;  /* 0x0000001fff2c7819 */ /* 0x000fe20000011439 */
[----:B------:R-:W-:Y:S01]  /*1c40*/  FADD.FTZ R47, R47, R45 ;  /* 0x0000002d2f2f7221 */ /* 0x000fe20000010000 */
[----:B------:R-:W-:Y:S02]  /*1c50*/  MOV R45, 0x28 ;  /* 0x00000028002d7802 */ /* 0x000fe40000000f00 */
[----:B------:R-:W-:-:S04]  /*1c60*/  LEA.HI R44, R44, R57, RZ, 0x2 ;  /* 0x000000392c2c7211 */ /* 0x000fc800078f10ff */
[----:B------:R-:W-:-:S05]  /*1c70*/  SHF.R.S32.HI R44, RZ, 0x2, R44 ;  /* 0x00000002ff2c7819 */ /* 0x000fca000001142c */
[----:B------:R-:W-:-:S04]  /*1c80*/  IMAD R44, R44, R45, UR8 ;  /* 0x000000082c2c7e24 */ /* 0x000fc8000f8e022d */
[----:B------:R-:W-:-:S06]  /*1c90*/  IMAD.IADD R44, R60, 0x1, R44 ;  /* 0x000000013c2c7824 */ /* 0x000fcc00078e022c */
[----:B------:R-:W0:Y:S02]  /*1ca0*/  LDS.64 R44, [R44] ;  /* 0x000000002c2c7984 */ /* 0x000e240000000a00 */
[----:B0-----:R-:W-:Y:S01]  /*1cb0*/  FADD.FTZ R46, R46, R44 ;  /* 0x0000002c2e2e7221 */ /* 0x001fe20000010000 */
[----:B------:R-:W-:-:S07]  /*1cc0*/  FADD.FTZ R44, R47, R45 ;  /* 0x0000002d2f2c7221 */ /* 0x000fce0000010000 */
.L_x_208:
[----:B------:R-:W-:Y:S05]  /*1cd0*/  BSYNC B0 ;  /* 0x0000000000007941 */ /* 0x000fea0003800000 */
.L_x_207:
[----:B------:R-:W0:Y:S01]  /*1ce0*/  SHFL.BFLY PT, R47, R46, 0x2, 0x1f ;  /* 0x0c401f002e2f7f89 */ /* 0x000e2200000e0000 */
[----:B------:R-:W-:Y:S01]  /*1cf0*/  PRMT R60, R26, 0x7632, R60 ;  /* 0x000076321a3c7816 */ /* 0x000fe2000000003c */
[----:B------:R-:W-:Y:S01]  /*1d00*/  BSSY B0, `(.L_x_209) ;  /* 0x0000019000007945 */ /* 0x000fe20003800000 */
[----:B------:R-:W-:Y:S01]  /*1d10*/  PRMT R61, R27, 0x7632, R61 ;  /* 0x000076321b3d7816 */ /* 0x000fe2000000003d */
[----:B------:R-:W1:Y:S01]  /*1d20*/  SHFL.BFLY PT, R45, R44, 0x2, 0x1f ;  /* 0x0c401f002c2d7f89 */ /* 0x000e6200000e0000 */
[----:B------:R-:W2:Y:S03]  /*1d30*/  S2R R57, SR_TID.X ;  /* 0x0000000000397919 */ /* 0x000ea60000002100 */
[----:B------:R-:W-:Y:S01]  /*1d40*/  STL.S16 [R1], R60 ;  /* 0x0000003c01007387 */ /* 0x000fe20000100600 */
[----:B0-----:R-:W-:Y:S01]  /*1d50*/  FADD.FTZ R46, R47, R46 ;  /* 0x0000002e2f2e7221 */ /* 0x001fe20000010000 */
[----:B-1----:R-:W-:-:S04]  /*1d60*/  FADD.FTZ R44, R45, R44 ;  /* 0x0000002c2d2c7221 */ /* 0x002fc80000010000 */
[----:B------:R-:W0:Y:S04]  /*1d70*/  SHFL.BFLY PT, R47, R46, 0x1, 0x1f ;  /* 0x0c201f002e2f7f89 */ /* 0x000e2800000e0000 */
[----:B------:R-:W1:Y:S01]  /*1d80*/  SHFL.BFLY PT, R45, R44, 0x1, 0x1f ;  /* 0x0c201f002c2d7f89 */ /* 0x000e6200000e0000 */
[----:B--2---:R-:W-:Y:S01]  /*1d90*/  LOP3.LUT P1, RZ, R57, 0xffffffc3, RZ, 0xc0, !PT ;  /* 0xffffffc339ff7812 */ /* 0x004fe2000782c0ff */
[----:B0-----:R-:W-:Y:S01]  /*1da0*/  FADD.FTZ R26, R46, R47 ;  /* 0x0000002f2e1a7221 */ /* 0x001fe20000010000 */
[----:B-1----:R-:W-:-:S11]  /*1db0*/  FADD.FTZ R27, R44, R45 ;  /* 0x0000002d2c1b7221 */ /* 0x002fd60000010000 */
[----:B------:R-:W-:Y:S05]  /*1dc0*/  @P1 BRA `(.L_x_210) ;  /* 0x0000000000301947 */ /* 0x000fea0003800000 */
[----:B------:R-:W0:Y:S01]  /*1dd0*/  LDC.64 R46, c[0x0][0x260] ;  /* 0x00009800ff2e7b82 */ /* 0x000e220000000a00 */
[----:B------:R-:W-:Y:S01]  /*1de0*/  SHF.R.U32.HI R45, RZ, 0x2, R57 ;  /* 0x00000002ff2d7819 */ /* 0x000fe20000011639 */
[----:B------:R-:W-:Y:S01]  /*1df0*/  ULDC UR5, c[0x0][0x10] ;  /* 0x0000040000057ab9 */ /* 0x000fe20000000800 */
[----:B------:R-:W-:Y:S01]  /*1e00*/  MOV R44, UR17 ;  /* 0x00000011002c7c02 */ /* 0x000fe20008000f00 */
[----:B------:R-:W-:Y:S01]  /*1e10*/  UIMAD UR5, UR5, UR4, UR6 ;  /* 0x00000004050572a4 */ /* 0x000fe2000f8e0206 */
[----:B------:R-:W-:-:S04]  /*1e20*/  SHF.L.U32 R45, R45, 0x6, RZ ;  /* 0x000000062d2d7819 */ /* 0x000fc800000006ff */
[----:B------:R-:W-:Y:S01]  /*1e30*/  LOP3.LUT R44, R45, 0xffffffc0, R44, 0xe2, !PT ;  /* 0xffffffc02d2c7812 */ /* 0x000fe200078ee22c */
[----:B------:R-:W-:-:S05]  /*1e40*/  IMAD.U32 R45, RZ, RZ, UR5 ;  /* 0x00000005ff2d7e24 */ /* 0x000fca000f8e00ff */
[----:B------:R-:W-:-:S04]  /*1e50*/  LEA R44, R45, R44, 0xa ;  /* 0x0000002c2d2c7211 */ /* 0x000fc800078e50ff */
[----:B------:R-:W-:-:S05]  /*1e60*/  SHF.L.U32 R44, R44, 0x1, RZ ;  /* 0x000000012c2c7819 */ /* 0x000fca00000006ff */
[----:B0-----:R-:W-:-:S05]  /*1e70*/  IMAD.WIDE.U32 R44, R44, 0x4, R46 ;  /* 0x000000042c2c7825 */ /* 0x001fca00078e002e */
[----:B------:R0:W-:Y:S02]  /*1e80*/  STG.E.64 desc[UR12][R44.64], R26 ;  /* 0x0000001a2c007986 */ /* 0x0001e4000c101b0c */
.L_x_210:
[----:B------:R-:W-:Y:S05]  /*1e90*/  BSYNC B0 ;  /* 0x0000000000007941 */ /* 0x000fea0003800000 */
.L_x_209:
[----:B------:R-:W-:Y:S01]  /*1ea0*/  UISETP.GE.U32.AND UP0, UPT, UR10, UR16, UPT ;  /* 0x000000100a00728c */ /* 0x000fe2000bf06070 */
[----:B------:R-:W-:Y:S02]  /*1eb0*/  PRMT R60, R28, 0x7632, R60 ;  /* 0x000076321c3c7816 */ /* 0x000fe4000000003c */
[----:B------:R-:W-:Y:S01]  /*1ec0*/  PRMT R57, R29, 0x7632, R57 ;  /* 0x000076321d397816 */ /* 0x000fe20000000039 */
[----:B------:R-:W-:Y:S01]  /*1ed0*/  UISETP.GE.AND.EX UP0, UPT, UR11, UR7, UPT, UP0 ;  /* 0x000000070b00728c */ /* 0x000fe2000bf06300 */
[----:B------:R-:W-:Y:S02]  /*1ee0*/  PRMT R47, R30, 0x7632, R47 ;  /* 0x000076321e2f7816 */ /* 0x000fe4000000002f */
[----:B------:R-:W-:Y:S02]  /*1ef0*/  PRMT R46, R31, 0x7632, R46 ;  /* 0x000076321f2e7816 */ /* 0x000fe4000000002e */
[----:B0-----:R-:W-:Y:S02]  /*1f00*/  PRMT R45, R32, 0x7632, R45 ;  /* 0x00007632202d7816 */ /* 0x001fe4000000002d */
[----:B------:R-:W-:-:S02]  /*1f10*/  PLOP3.LUT P1, PT, PT, PT, UP0, 0x80, 0x0 ;  /* 0x000000000000781c */ /* 0x000fc40003f2f008 */
[----:B------:R-:W-:Y:S02]  /*1f20*/  PRMT R44, R33, 0x7632, R44 ;  /* 0x00007632212c7816 */ /* 0x000fe4000000002c */
        /* <DEDUP_REMOVED lines=9> */
[----:B------:R-:W-:Y:S01]  /*1fc0*/  PRMT R43, R43, 0x7632, R43 ;  /* 0x000076322b2b7816 */ /* 0x000fe2000000002b */
[----:B------:R-:W-:Y:S06]  /*1fd0*/  @P1 BRA `(.L_x_211) ;  /* 0x00000000005c1947 */ /* 0x000fec0003800000 */
[----:B------:R-:W0:Y:S01]  /*1fe0*/  S2R R26, SR_TID.X ;  /* 0x00000000001a7919 */ /* 0x000e220000002100 */
[----:B------:R-:W-:Y:S01]  /*1ff0*/  BAR.SYNC.DEFER_BLOCKING 0x0 ;  /* 0x0000000000007b1d */ /* 0x000fe20000010000 */
[----:B0-----:R-:W-:-:S13]  /*2000*/  ISETP.NE.AND P1, PT, R26, RZ, PT ;  /* 0x000000ff1a00720c */ /* 0x001fda0003f25270 */
[----:B------:R-:W-:Y:S05]  /*2010*/  @P1 BRA `(.L_x_212) ;  /* 0x0000000000401947 */ /* 0x000fea0003800000 */
[----:B------:R-:W0:Y:S01]  /*2020*/  LDC.64 R28, c[0x0][0x268] ;  /* 0x00009a00ff1c7b82 */ /* 0x000e220000000a00 */
[----:B------:R-:W-:Y:S01]  /*2030*/  IMAD.U32 R26, RZ, RZ, UR6 ;  /* 0x00000006ff1a7e24 */ /* 0x000fe2000f8e00ff */
[----:B------:R-:W-:-:S03]  /*2040*/  ISETP.NE.AND P1, PT, RZ, UR17, PT ;  /* 0x00000011ff007c0c */ /* 0x000fc6000bf25270 */
[----:B0-----:R-:W-:Y:S01]  /*2050*/  IMAD.WIDE.U32 R26, R26, 0x4, R28 ;  /* 0x000000041a1a7825 */ /* 0x001fe200078e001c */
[----:B------:R-:W-:-:S04]  /*2060*/  MOV R28, 0x7fffffc1 ;  /* 0x7fffffc1001c7802 */ /* 0x000fc80000000f00 */
[----:B------:R-:W-:Y:S01]  /*2070*/  SEL R28, R28, 0x1, !P1 ;  /* 0x000000011c1c7807 */ /* 0x000fe20004800000 */
[----:B------:R-:W-:Y:S06]  /*2080*/  MEMBAR.ALL.GPU ;  /* 0x0000000000007992 */ /* 0x000fec000000a000 */
[----:B------:R-:W-:-:S00]  /*2090*/  ERRBAR ;  /* 0x00000000000079ab */ /* 0x000fc00000000000 */
[----:B------:R-:W-:Y:S06]  /*20a0*/  CGAERRBAR ;  /* 0x00000000000075ab */ /* 0x000fec0000000000 */
[----:B------:R0:W5:Y:S02]  /*20b0*/  ATOM.E.ADD.STRONG.GPU PT, R28, desc[UR12][R26.64], R28 ;  /* 0x0000001c1a1c798a */ /* 0x00016400081ee1cc */
.L_x_213:
[----:B------:R-:W2:Y:S04]  /*20c0*/  LD.E.STRONG.GPU R29, desc[UR12][R26.64] ;  /* 0x0000000c1a1d7980 */ /* 0x000ea8000c10f900 */
[----:B--2---:R-:W-:Y:S01]  /*20d0*/  CCTL.IVALL ;  /* 0x00000000ff00798f */ /* 0x004fe20002000000 */
[----:B------:R-:W-:Y:S05]  /*20e0*/  YIELD ;  /* 0x0000000000007946 */ /* 0x000fea0003800000 */
[----:B-----5:R-:W-:-:S04]  /*20f0*/  LOP3.LUT R29, R29, R28, RZ, 0x3c, !PT ;  /* 0x0000001c1d1d7212 */ /* 0x020fc800078e3cff */
[----:B------:R-:W-:-:S13]  /*2100*/  ISETP.GT.AND P1, PT, R29, -0x1, PT ;  /* 0xffffffff1d00780c */ /* 0x000fda0003f24270 */
[----:B------:R-:W-:Y:S05]  /*2110*/  @P1 BRA `(.L_x_213) ;  /* 0xfffffffc00e81947 */ /* 0x000fea000383ffff */
.L_x_212:
[----:B------:R-:W-:Y:S05]  /*2120*/  WARPSYNC.ALL ;  /* 0x0000000000007948 */ /* 0x000fea0003800000 */
[----:B------:R-:W-:Y:S06]  /*2130*/  BAR.SYNC.DEFER_BLOCKING 0x0 ;  /* 0x0000000000007b1d */ /* 0x000fec0000010000 */
[----:B------:R-:W-:Y:S05]  /*2140*/  BRA `(.L_x_214) ;  /* 0x0000000000687947 */ /* 0x000fea0003800000 */
.L_x_211:
[----:B------:R-:W0:Y:S01]  /*2150*/  S2R R26, SR_TID.X ;  /* 0x00000000001a7919 */ /* 0x000e220000002100 */
[----:B------:R-:W-:Y:S01]  /*2160*/  BAR.SYNC.DEFER_BLOCKING 0x0 ;  /* 0x0000000000007b1d */ /* 0x000fe20000010000 */
[----:B0-----:R-:W-:-:S13]  /*2170*/  ISETP.NE.AND P1, PT, R26, RZ, PT ;  /* 0x000000ff1a00720c */ /* 0x001fda0003f25270 */
[----:B------:R-:W-:Y:S05]  /*2180*/  @P1 BRA `(.L_x_215) ;  /* 0x0000000000501947 */ /* 0x000fea0003800000 */
[----:B------:R-:W0:Y:S01]  /*2190*/  LDC.64 R28, c[0x0][0x268] ;  /* 0x00009a00ff1c7b82 */ /* 0x000e220000000a00 */
[----:B------:R-:W-:-:S06]  /*21a0*/  USHF.R.U32.HI UR5, URZ, 0x1, UR6 ;  /* 0x000000013f057899 */ /* 0x000fcc0008011606 */
[----:B------:R-:W-:Y:S01]  /*21b0*/  IADD3 R26, RZ, -UR5, RZ ;  /* 0x80000005ff1a7c10 */ /* 0x000fe2000fffe0ff */
[----:B------:R-:W-:-:S03]  /*21c0*/  ULOP3.LUT UR5, UR6, 0x1, URZ, 0xc0, !UPT ;  /* 0x0000000106057892 */ /* 0x000fc6000f8ec03f */
[----:B------:R-:W-:Y:S01]  /*21d0*/  ISETP.NE.AND P1, PT, R26, UR17, PT ;  /* 0x000000111a007c0c */ /* 0x000fe2000bf25270 */
[----:B------:R-:W-:-:S06]  /*21e0*/  ULOP3.LUT UR5, UR5, 0x4, URZ, 0xfc, !UPT ;  /* 0x0000000405057892 */ /* 0x000fcc000f8efc3f */
[----:B------:R-:W-:-:S04]  /*21f0*/  IMAD.U32 R26, RZ, RZ, UR5 ;  /* 0x00000005ff1a7e24 */ /* 0x000fc8000f8e00ff */
[----:B0-----:R-:W-:Y:S01]  /*2200*/  IMAD.WIDE.U32 R26, R26, 0x4, R28 ;  /* 0x000000041a1a7825 */ /* 0x001fe200078e001c */
[----:B------:R-:W-:-:S04]  /*2210*/  MOV R28, 0x7fffff81 ;  /* 0x7fffff81001c7802 */ /* 0x000fc80000000f00 */
[----:B------:R-:W-:Y:S01]  /*2220*/  SEL R28, R28, 0x1, !P1 ;  /* 0x000000011c1c7807 */ /* 0x000fe20004800000 */
[----:B------:R-:W-:Y:S06]  /*2230*/  MEMBAR.ALL.GPU ;  /* 0x0000000000007992 */ /* 0x000fec000000a000 */
[----:B------:R-:W-:-:S00]  /*2240*/  ERRBAR ;  /* 0x00000000000079ab */ /* 0x000fc00000000000 */
[----:B------:R-:W-:Y:S06]  /*2250*/  CGAERRBAR ;  /* 0x00000000000075ab */ /* 0x000fec0000000000 */
[----:B------:R0:W5:Y:S02]  /*2260*/  ATOM.E.ADD.STRONG.GPU PT, R28, desc[UR12][R26.64], R28 ;  /* 0x0000001c1a1c798a */ /* 0x00016400081ee1cc */
.L_x_216:
[----:B------:R-:W2:Y:S04]  /*2270*/  LD.E.STRONG.GPU R29, desc[UR12][R26.64] ;  /* 0x0000000c1a1d7980 */ /* 0x000ea8000c10f900 */
[----:B--2---:R-:W-:Y:S01]  /*2280*/  CCTL.IVALL ;  /* 0x00000000ff00798f */ /* 0x004fe20002000000 */
[----:B------:R-:W-:Y:S05]  /*2290*/  YIELD ;  /* 0x0000000000007946 */ /* 0x000fea0003800000 */
[----:B-----5:R-:W-:-:S04]  /*22a0*/  LOP3.LUT R29, R29, R28, RZ, 0x3c, !PT ;  /* 0x0000001c1d1d7212 */ /* 0x020fc800078e3cff */
[----:B------:R-:W-:-:S13]  /*22b0*/  ISETP.GT.AND P1, PT, R29, -0x1, PT ;  /* 0xffffffff1d00780c */ /* 0x000fda0003f24270 */
[----:B------:R-:W-:Y:S05]  /*22c0*/  @P1 BRA `(.L_x_216) ;  /* 0xfffffffc00e81947 */ /* 0x000fea000383ffff */
.L_x_215:
[----:B------:R-:W-:Y:S05]  /*22d0*/  WARPSYNC.ALL ;  /* 0x0000000000007948 */ /* 0x000fea0003800000 */
[----:B------:R-:W-:Y:S06]  /*22e0*/  BAR.SYNC.DEFER_BLOCKING 0x0 ;  /* 0x0000000000007b1d */ /* 0x000fec0000010000 */
.L_x_214:
[----:B------:R-:W1:Y:S01]  /*22f0*/  S2R R28, SR_TID.X ;  /* 0x00000000001c7919 */ /* 0x000e620000002100 */
[----:B------:R-:W-:Y:S01]  /*2300*/  BSSY B0, `(.L_x_217) ;  /* 0x0000023000007945 */ /* 0x000fe20003800000 */
[----:B0-----:R-:W-:Y:S02]  /*2310*/  CS2R R26, SRZ ;  /* 0x00000000001a7805 */ /* 0x001fe4000001ff00 */
[----:B-1----:R-:W-:-:S13]  /*2320*/  ISETP.GT.U32.AND P1, PT, R28, 0xff, PT ;  /* 0x000000ff1c00780c */ /* 0x002fda0003f24070 */
[----:B------:R-:W-:Y:S05]  /*2330*/  @P1 BRA `(.L_x_218) ;  /* 0x00000000007c1947 */ /* 0x000fea0003800000 */
[----:B------:R-:W-:Y:S01]  /*2340*/  ULDC UR5, c[0x0][0x10] ;  /* 0x0000040000057ab9 */ /* 0x000fe20000000800 */
[----:B------:R0:W-:Y:S01]  /*2350*/  STL.64 [R1+0x20], R2 ;  /* 0x0000200201007387 */ /* 0x0001e20000100a00 */
[----:B------:R-:W-:Y:S01]  /*2360*/  UIMAD UR5, UR5, UR4, UR6 ;  /* 0x00000004050572a4 */ /* 0x000fe2000f8e0206 */
[----:B------:R-:W-:-:S04]  /*2370*/  SHF.L.U32 R27, R28, 0x2, RZ ;  /* 0x000000021c1b7819 */ /* 0x000fc800000006ff */
[----:B------:R-:W-:Y:S01]  /*2380*/  LOP3.LUT R27, R27, 0x7fffffc0, RZ, 0xc0, !PT ;  /* 0x7fffffc01b1b7812 */ /* 0x000fe200078ec0ff */
[----:B------:R-:W-:Y:S01]  /*2390*/  IMAD.U32 R26, RZ, RZ, UR5 ;  /* 0x00000005ff1a7e24 */ /* 0x000fe2000f8e00ff */
[----:B0-----:R-:W0:Y:S04]  /*23a0*/  LDC.64 R2, c[0x0][0x260] ;  /* 0x00009800ff027b82 */ /* 0x001e280000000a00 */
[----:B------:R-:W-:Y:S02]  /*23b0*/  LEA R26, R26, R27, 0xa ;  /* 0x0000001b1a1a7211 */ /* 0x000fe400078e50ff */
[----:B------:R-:W-:-:S04]  /*23c0*/  LOP3.LUT R27, R28, 0xf, RZ, 0xc0, !PT ;  /* 0x0000000f1c1b7812 */ /* 0x000fc800078ec0ff */
[----:B------:R-:W-:-:S05]  /*23d0*/  IADD3 R26, R26, R27, RZ ;  /* 0x0000001b1a1a7210 */ /* 0x000fca0007ffe0ff */
[----:B------:R-:W-:-:S05]  /*23e0*/  IMAD.SHL.U32 R30, R26, 0x2, RZ ;  /* 0x000000021a1e7824 */ /* 0x000fca00078e00ff */
[C---:B------:R-:W-:Y:S02]  /*23f0*/  IADD3 R26, R30.reuse, 0x20, RZ ;  /* 0x000000201e1a7810 */ /* 0x040fe40007ffe0ff */
[C---:B------:R-:W-:Y:S01]  /*2400*/  IADD3 R32, R30.reuse, 0x40, RZ ;  /* 0x000000401e207810 */ /* 0x040fe20007ffe0ff */
[----:B0-----:R-:W-:-:S04]  /*2410*/  IMAD.WIDE.U32 R28, R30, 0x4, R2 ;  /* 0x000000041e1c7825 */ /* 0x001fc800078e0002 */
[--C-:B------:R-:W-:Y:S02]  /*2420*/  IMAD.WIDE.U32 R26, R26, 0x4, R2.reuse ;  /* 0x000000041a1a7825 */ /* 0x100fe400078e0002 */
[----:B------:R-:W2:Y:S02]  /*2430*/  LDG.E.64 R28, desc[UR12][R28.64] ;  /* 0x0000000c1c1c7981 */ /* 0x000ea4000c1e1b00 */
[----:B------:R-:W-:Y:S02]  /*2440*/  VIADD R30, R30, 0x60 ;  /* 0x000000601e1e7836 */ /* 0x000fe40000000000 */
[--C-:B------:R-:W-:Y:S01]  /*2450*/  IMAD.WIDE.U32 R32, R32, 0x4, R2.reuse ;  /* 0x0000000420207825 */ /* 0x100fe200078e0002 */
[----:B------:R-:W3:Y:S03]  /*2460*/  LDG.E.64 R26, desc[UR12][R26.64] ;  /* 0x0000000c1a1a7981 */ /* 0x000ee6000c1e1b00 */
[----:B------:R-:W-:-:S02]  /*2470*/  IMAD.WIDE.U32 R30, R30, 0x4, R2 ;  /* 0x000000041e1e7825 */ /* 0x000fc400078e0002 */
[----:B------:R-:W4:Y:S04]  /*2480*/  LDG.E.64 R32, desc[UR12][R32.64] ;  /* 0x0000000c20207981 */ /* 0x000f28000c1e1b00 */
[----:B------:R-:W4:Y:S04]  /*2490*/  LDG.E.64 R30, desc[UR12][R30.64] ;  /* 0x0000000c1e1e7981 */ /* 0x000f28000c1e1b00 */
[----:B------:R0:W5:Y:S01]  /*24a0*/  LDL.LU.64 R2, [R1+0x20] ;  /* 0x0000200001027983 */ /* 0x0001620000300a00 */
[----:B--2---:R-:W-:Y:S01]  /*24b0*/  FADD.FTZ R28, RZ, R28 ;  /* 0x0000001cff1c7221 */ /* 0x004fe20000010000 */
[----:B------:R-:W-:-:S03]  /*24c0*/  FADD.FTZ R29, RZ, R29 ;  /* 0x0000001dff1d7221 */ /* 0x000fc60000010000 */
[----:B---3--:R-:W-:Y:S01]  /*24d0*/  FADD.FTZ R26, R26, R28 ;  /* 0x0000001c1a1a7221 */ /* 0x008fe20000010000 */
[----:B------:R-:W-:-:S03]  /*24e0*/  FADD.FTZ R27, R27, R29 ;  /* 0x0000001d1b1b7221 */ /* 0x000fc60000010000 */
[----:B----4-:R-:W-:Y:S01]  /*24f0*/  FADD.FTZ R26, R32, R26 ;  /* 0x0000001a201a7221 */ /* 0x010fe20000010000 */
[----:B------:R-:W-:-:S03]  /*2500*/  FADD.FTZ R27, R33, R27 ;  /* 0x0000001b211b7221 */ /* 0x000fc60000010000 */
[----:B------:R-:W-:Y:S01]  /*2510*/  FADD.FTZ R26, R30, R26 ;  /* 0x0000001a1e1a7221 */ /* 0x000fe20000010000 */
[----:B0-----:R-:W-:-:S07]  /*2520*/  FADD.FTZ R27, R31, R27 ;  /* 0x0000001b1f1b7221 */ /* 0x001fce0000010000 */
.L_x_218:
[----:B------:R-:W-:Y:S05]  /*2530*/  BSYNC B0 ;  /* 0x0000000000007941 */ /* 0x000fea0003800000 */
.L_x_217:
[----:B------:R-:W0:Y:S01]  /*2540*/  SHFL.BFLY PT, R28, R26, 0x8, 0x1f ;  /* 0x0d001f001a1c7f89 */ /* 0x000e2200000e0000 */
[----:B------:R-:W-:Y:S01]  /*2550*/  BSSY B0, `(.L_x_219) ;  /* 0x000001c000007945 */ /* 0x000fe20003800000 */
[----:B------:R-:W1:Y:S01]  /*2560*/  S2R R29, SR_TID.X ;  /* 0x00000000001d7919 */ /* 0x000e620000002100 */
[----:B0-----:R-:W-:Y:S02]  /*2570*/  FADD.FTZ R26, R28, R26 ;  /* 0x0000001a1c1a7221 */ /* 0x001fe40000010000 */
[----:B------:R-:W0:Y:S01]  /*2580*/  SHFL.BFLY PT, R28, R27, 0x8, 0x1f ;  /* 0x0d001f001b1c7f89 */ /* 0x000e2200000e0000 */
[----:B-1----:R-:W-:Y:S01]  /*2590*/  LOP3.LUT P1, RZ, R29, 0xffffff0f, RZ, 0xc0, !PT ;  /* 0xffffff0f1dff7812 */ /* 0x002fe2000782c0ff */
[----:B0-----:R-:W-:Y:S02]  /*25a0*/  FADD.FTZ R27, R28, R27 ;  /* 0x0000001b1c1b7221 */ /* 0x001fe40000010000 */
[----:B------:R-:W0:Y:S02]  /*25b0*/  SHFL.BFLY PT, R28, R26, 0x4, 0x1f ;  /* 0x0c801f001a1c7f89 */ /* 0x000e2400000e0000 */
[----:B0-----:R-:W-:-:S02]  /*25c0*/  FADD.FTZ R26, R26, R28 ;  /* 0x0000001c1a1a7221 */ /* 0x001fc40000010000 */
[----:B------:R-:W0:Y:S02]  /*25d0*/  SHFL.BFLY PT, R28, R27, 0x4, 0x1f ;  /* 0x0c801f001b1c7f89 */ /* 0x000e2400000e0000 */
[----:B0-----:R-:W-:Y:S02]  /*25e0*/  FADD.FTZ R27, R27, R28 ;  /* 0x0000001c1b1b7221 */ /* 0x001fe40000010000 */
[----:B------:R-:W0:Y:S02]  /*25f0*/  SHFL.BFLY PT, R28, R26, 0x2, 0x1f ;  /* 0x0c401f001a1c7f89 */ /* 0x000e2400000e0000 */
[----:B0-----:R-:W-:Y:S02]  /*2600*/  FADD.FTZ R26, R26, R28 ;  /* 0x0000001c1a1a7221 */ /* 0x001fe40000010000 */
[----:B------:R-:W0:Y:S02]  /*2610*/  SHFL.BFLY PT, R28, R27, 0x2, 0x1f ;  /* 0x0c401f001b1c7f89 */ /* 0x000e2400000e0000 */
[----:B0-----:R-:W-:-:S02]  /*2620*/  FADD.FTZ R27, R27, R28 ;  /* 0x0000001c1b1b7221 */ /* 0x001fc40000010000 */
[----:B------:R-:W0:Y:S02]  /*2630*/  SHFL.BFLY PT, R28, R26, 0x1, 0x1f ;  /* 0x0c201f001a1c7f89 */ /* 0x000e2400000e0000 */
[----:B0-----:R-:W-:Y:S02]  /*2640*/  FADD.FTZ R26, R26, R28 ;  /* 0x0000001c1a1a7221 */ /* 0x001fe40000010000 */
[----:B------:R-:W0:Y:S02]  /*2650*/  SHFL.BFLY PT, R28, R27, 0x1, 0x1f ;  /* 0x0c201f001b1c7f89 */ /* 0x000e2400000e0000 */
[----:B0-----:R-:W-:Y:S01]  /*2660*/  FADD.FTZ R27, R27, R28 ;  /* 0x0000001c1b1b7221 */ /* 0x001fe20000010000 */
        /* <DEDUP_REMOVED lines=10> */
.L_x_220:
[----:B------:R-:W-:Y:S05]  /*2710*/  BSYNC B0 ;  /* 0x0000000000007941 */ /* 0x000fea0003800000 */
.L_x_219:
[----:B0-----:R-:W2:Y:S04]  /*2720*/  LDL.LU R26, [R1+0x8] ;  /* 0x00000800011a7983 */ /* 0x001ea80000300800 */
[----:B------:R-:W3:Y:S01]  /*2730*/  LDL.LU R28, [R1] ;  /* 0x00000000011c7983 */ /* 0x000ee20000300800 */
[----:B------:R-:W0:Y:S01]  /*2740*/  S2UR UR14, SR_CgaCtaId ;  /* 0x00000000000e79c3 */ /* 0x000e220000008800 */
[----:B------:R-:W-:Y:S01]  /*2750*/  USHF.L.U32 UR5, UR9, 0x4, URZ ;  /* 0x0000000409057899 */ /* 0x000fe2000800063f */
[----:B------:R-:W-:Y:S01]  /*2760*/  SHF.L.U32 R60, R60, 0x10, RZ ;  /* 0x000000103c3c7819 */ /* 0x000fe200000006ff */
[----:B------:R-:W-:Y:S01]  /*2770*/  IMAD.U32 R47, R47, 0x10000, RZ ;  /* 0x000100002f2f7824 */ /* 0x000fe200078e00ff */
[----:B------:R-:W-:Y:S01]  /*2780*/  UMOV UR9, 0x400 ;  /* 0x0000040000097882 */ /* 0x000fe20000000000 */
[----:B------:R-:W-:Y:S01]  /*2790*/  ULOP3.LUT UR5, UR5, 0x10, URZ, 0xc0, !UPT ;  /* 0x0000001005057892 */ /* 0x000fe2000f8ec03f */
[----:B------:R-:W-:Y:S01]  /*27a0*/  SHF.L.U32 R57, R57, 0x10, RZ ;  /* 0x0000001039397819 */ /* 0x000fe200000006ff */
[----:B------:R-:W-:Y:S01]  /*27b0*/  UIADD3 UR9, UR9, 0x3480, URZ ;  /* 0x0000348009097890 */ /* 0x000fe2000fffe03f */
[----:B------:R-:W-:Y:S01]  /*27c0*/  FADD.FTZ R60, -R24, R60 ;  /* 0x0000003c183c7221 */ /* 0x000fe20000010100 */
[----:B------:R-:W-:Y:S01]  /*27d0*/  SHF.L.U32 R33, R40, 0x10, RZ ;  /* 0x0000001028217819 */ /* 0x000fe200000006ff */
[----:B------:R-:W-:Y:S01]  /*27e0*/  IMAD.U32 R45, R45, 0x10000, RZ ;  /* 0x000100002d2d7824 */ /* 0x000fe200078e00ff */
[----:B------:R-:W-:Y:S01]  /*27f0*/  SHF.L.U32 R41, R41, 0x10, RZ ;  /* 0x0000001029297819 */ /* 0x000fe200000006ff */
[----:B-----5:R-:W-:Y:S01]  /*2800*/  FMUL.FTZ R60, R2, R60 ;  /* 0x0000003c023c7220 */ /* 0x020fe20000410000 */
[----:B------:R-:W-:-:S02]  /*2810*/  IMAD.U32 R37, R37, 0x10000, RZ ;  /* 0x0001000025257824 */ /* 0x000fc400078e00ff */
[C---:B------:R-:W-:Y:S01]  /*2820*/  FADD.FTZ R57, -R24.reuse, R57 ;  /* 0x0000003918397221 */ /* 0x040fe20000010100 */
[C---:B------:R-:W-:Y:S01]  /*2830*/  FADD.FTZ R45, -R24.reuse, R45 ;  /* 0x0000002d182d7221 */ /* 0x040fe20000010100 */
[C---:B------:R-:W-:Y:S01]  /*2840*/  FADD.FTZ R33, -R24.reuse, R33 ;  /* 0x0000002118217221 */ /* 0x040fe20000010100 */
[C---:B------:R-:W-:Y:S01]  /*2850*/  FADD.FTZ R37, -R24.reuse, R37 ;  /* 0x0000002518257221 */ /* 0x040fe20000010100 */
[----:B------:R-:W-:Y:S01]  /*2860*/  FADD.FTZ R41, -R24, R41 ;  /* 0x0000002918297221 */ /* 0x000fe20000010100 */
[----:B------:R-:W-:Y:S01]  /*2870*/  SHF.L.U32 R61, R61, 0x10, RZ ;  /* 0x000000103d3d7819 */ /* 0x000fe200000006ff */
[----:B------:R-:W-:Y:S01]  /*2880*/  IMAD.U32 R39, R39, 0x10000, RZ ;  /* 0x0001000027277824 */ /* 0x000fe200078e00ff */
[----:B------:R-:W-:Y:S01]  /*2890*/  SHF.L.U32 R42, R42, 0x10, RZ ;  /* 0x000000102a2a7819 */ /* 0x000fe200000006ff */
[C---:B------:R-:W-:Y:S01]  /*28a0*/  FMUL.FTZ R37, R2.reuse, R37 ;  /* 0x0000002502257220 */ /* 0x040fe20000410000 */
[----:B------:R-:W-:Y:S01]  /*28b0*/  SHF.L.U32 R43, R43, 0x10, RZ ;  /* 0x000000102b2b7819 */ /* 0x000fe200000006ff */
[----:B0-----:R-:W-:Y:S01]  /*28c0*/  ULEA UR9, UR14, UR9, 0x18 ;  /* 0x000000090e097291 */ /* 0x001fe2000f8ec03f */
[C---:B------:R-:W-:Y:S01]  /*28d0*/  FMUL.FTZ R33, R2.reuse, R33 ;  /* 0x0000002102217220 */ /* 0x040fe20000410000 */
[----:B------:R-:W-:Y:S01]  /*28e0*/  FMUL.FTZ R41, R2, R41 ;  /* 0x0000002902297220 */ /* 0x000fe20000410000 */
[----:B------:R-:W-:Y:S01]  /*28f0*/  ULDC.64 UR14, c[0x0][0x210] ;  /* 0x00008400000e7ab9 */ /* 0x000fe20000000a00 */
[----:B------:R-:W-:Y:S01]  /*2900*/  ULOP3.LUT UR4, UR4, 0x1, URZ, 0x3c, !UPT ;  /* 0x0000000104047892 */ /* 0x000fe2000f8e3c3f */
[----:B------:R-:W-:Y:S01]  /*2910*/  BAR.SYNC.DEFER_BLOCKING 0x0 ;  /* 0x0000000000007b1d */ /* 0x000fe20000010000 */
[----:B------:R-:W-:-:S04]  /*2920*/  IADD3 R58, P1, R58, UR14, RZ ;  /* 0x0000000e3a3a7c10 */ /* 0x000fc8000ff3e0ff */
[----:B------:R-:W-:Y:S02]  /*2930*/  IADD3.X R59, R59, UR15, RZ, P1, !PT ;  /* 0x0000000f3b3b7c10 */ /* 0x000fe40008ffe4ff */
[----:B--2---:R-:W-:Y:S01]  /*2940*/  IADD3 R26, R26, -UR5, RZ ;  /* 0x800000051a1a7c10 */ /* 0x004fe2000fffe0ff */
[----:B------:R-:W-:-:S03]  /*2950*/  UMOV UR5, UR11 ;  /* 0x0000000b00057c82 */ /* 0x000fc60008000000 */
[----:B------:R-:W-:Y:S01]  /*2960*/  LEA R26, R26, UR9, 0x3 ;  /* 0x000000091a1a7c11 */ /* 0x000fe2000f8e18ff */
[----:B------:R-:W-:Y:S01]  /*2970*/  UMOV UR9, UR10 ;  /* 0x0000000a00097c82 */ /* 0x000fe20008000000 */
[----:B---3--:R-:W-:-:S04]  /*2980*/  SHF.L.U32 R28, R28, 0x10, RZ ;  /* 0x000000101c1c7819 */ /* 0x008fc800000006ff */
[----:B------:R-:W0:Y:S02]  /*2990*/  LDS.64 R26, [R26] ;  /* 0x000000001a1a7984 */ /* 0x000e240000000a00 */
[--C-:B0-----:R-:W-:Y:S01]  /*29a0*/  FFMA.FTZ R0, R0, R3, -R26.reuse ;  /* 0x0000000300007223 */ /* 0x101fe2000001081a */
[C-C-:B------:R-:W-:Y:S01]  /*29b0*/  FFMA.FTZ R8, R3.reuse, R8, -R26.reuse ;  /* 0x0000000803087223 */ /* 0x140fe2000001081a */
[--C-:B------:R-:W-:Y:S01]  /*29c0*/  FFMA.FTZ R12, R3, R12, -R26.reuse ;  /* 0x0000000c030c7223 */ /* 0x100fe2000001081a */
[----:B------:R-:W-:Y:S01]  /*29d0*/  FFMA.FTZ R32, R5, R4, -R26 ;  /* 0x0000000405207223 */ /* 0x000fe2000001081a */
[----:B------:R-:W-:Y:S01]  /*29e0*/  FFMA.FTZ R29, R50, -R27, R0 ;  /* 0x8000001b321d7223 */ /* 0x000fe20000010000 */
[--C-:B------:R-:W-:Y:S01]  /*29f0*/  FFMA.FTZ R0, R47, R28, -R26.reuse ;  /* 0x0000001c2f007223 */ /* 0x100fe2000001081a */
[----:B------:R-:W-:Y:S01]  /*2a00*/  FFMA.FTZ R47, R3, R6, -R26 ;  /* 0x00000006032f7223 */ /* 0x000fe2000001081a */
[----:B------:R-:W-:Y:S01]  /*2a10*/  IMAD.U32 R3, R34, 0x10000, RZ ;  /* 0x0001000022037824 */ /* 0x000fe200078e00ff */
[----:B------:R-:W-:Y:S01]  /*2a20*/  SHF.L.U32 R6, R38, 0x10, RZ ;  /* 0x0000001026067819 */ /* 0x000fe200000006ff */
[----:B------:R-:W-:Y:S01]  /*2a30*/  FFMA.FTZ R31, -R27, R60, R0 ;  /* 0x0000003c1b1f7223 */ /* 0x000fe20000010100 */
[----:B------:R-:W-:Y:S01]  /*2a40*/  FMUL.FTZ R0, R2, R29 ;  /* 0x0000001d02007220 */ /* 0x000fe20000410000 */
[----:B------:R-:W-:Y:S01]  /*2a50*/  SHF.L.U32 R29, R44, 0x10, RZ ;  /* 0x000000102c1d7819 */ /* 0x000fe200000006ff */
[--C-:B------:R-:W-:Y:S01]  /*2a60*/  FFMA.FTZ R30, R4, R7, -R26.reuse ;  /* 0x00000007041e7223 */ /* 0x100fe2000001081a */
[----:B------:R-:W-:Y:S01]  /*2a70*/  FMUL.FTZ R31, R2, R31 ;  /* 0x0000001f021f7220 */ /* 0x000fe20000410000 */
[----:B------:R-:W-:Y:S01]  /*2a80*/  SHF.L.U32 R34, R35, 0x10, RZ ;  /* 0x0000001023227819 */ /* 0x000fe200000006ff */
[--C-:B------:R-:W-:Y:S01]  /*2a90*/  FFMA.FTZ R6, R28, R6, -R26.reuse ;  /* 0x000000061c067223 */ /* 0x100fe2000001081a */
[----:B------:R-:W-:Y:S01]  /*2aa0*/  FADD.FTZ R29, -R24, R29 ;  /* 0x0000001d181d7221 */ /* 0x000fe20000010100 */
[C-C-:B------:R-:W-:Y:S01]  /*2ab0*/  FFMA.FTZ R10, R4.reuse, R10, -R26.reuse ;  /* 0x0000000a040a7223 */ /* 0x140fe2000001081a */
[----:B------:R-:W-:Y:S01]  /*2ac0*/  F2FP.BF16.F32.PACK_AB R0, R31, R0 ;  /* 0x000000001f00723e */ /* 0x000fe200000010ff */
[----:B------:R-:W-:Y:S01]  /*2ad0*/  FFMA.FTZ R4, R4, R14, -R26 ;  /* 0x0000000e04047223 */ /* 0x000fe2000001081a */
[----:B------:R-:W-:Y:S01]  /*2ae0*/  SHF.L.U32 R31, R36, 0x10, RZ ;  /* 0x00000010241f7819 */ /* 0x000fe200000006ff */
[C---:B------:R-:W-:Y:S01]  /*2af0*/  FMUL.FTZ R36, R2.reuse, R57 ;  /* 0x0000003902247220 */ /* 0x040fe20000410000 */
[----:B------:R-:W-:Y:S01]  /*2b00*/  FMUL.FTZ R7, R2, R29 ;  /* 0x0000001d02077220 */ /* 0x000fe20000410000 */
[----:B------:R-:W-:Y:S01]  /*2b10*/  FFMA.FTZ R49, R49, -R27, R32 ;  /* 0x8000001b31317223 */ /* 0x000fe20000010020 */
[--C-:B------:R-:W-:Y:S01]  /*2b20*/  FFMA.FTZ R34, R61, R34, -R26.reuse ;  /* 0x000000223d227223 */ /* 0x100fe2000001081a */
[----:B------:R-:W-:Y:S01]  /*2b30*/  FADD.FTZ R31, -R24, R31 ;  /* 0x0000001f181f7221 */ /* 0x000fe20000010100 */
[----:B------:R-:W-:Y:S01]  /*2b40*/  FFMA.FTZ R24, R28, R3, -R26 ;  /* 0x000000031c187223 */ /* 0x000fe2000001081a */
[----:B------:R-:W-:-:S02]  /*2b50*/  IMAD.U32 R3, R46, 0x10000, RZ ;  /* 0x000100002e037824 */ /* 0x000fc400078e00ff */
[--C-:B------:R-:W-:Y:S01]  /*2b60*/  FFMA.FTZ R28, R28, R42, -R26.reuse ;  /* 0x0000002a1c1c7223 */ /* 0x100fe2000001081a */
[C---:B------:R-:W-:Y:S01]  /*2b70*/  FMUL.FTZ R29, R2.reuse, R31 ;  /* 0x0000001f021d7220 */ /* 0x040fe20000410000 */
[--C-:B------:R-:W-:Y:S01]  /*2b80*/  FFMA.FTZ R14, R61, R39, -R26.reuse ;  /* 0x000000273d0e7223 */ /* 0x100fe2000001081a */
[--C-:B------:R-:W-:Y:S01]  /*2b90*/  FFMA.FTZ R38, R3, R61, -R26.reuse ;  /* 0x0000003d03267223 */ /* 0x100fe2000001081a */
[C---:B------:R-:W-:Y:S01]  /*2ba0*/  FMUL.FTZ R3, R2.reuse, R45 ;  /* 0x0000002d02037220 */ /* 0x040fe20000410000 */
[----:B------:R-:W-:Y:S01]  /*2bb0*/  FFMA.FTZ R26, R61, R43, -R26 ;  /* 0x0000002b3d1a7223 */ /* 0x000fe2000001081a */
[C---:B------:R-:W-:Y:S01]  /*2bc0*/  FFMA.FTZ R29, -R27.reuse, R29, R6 ;  /* 0x0000001d1b1d7223 */ /* 0x040fe20000010106 */
[C---:B------:R-:W-:Y:S01]  /*2bd0*/  FFMA.FTZ R5, -R27.reuse, R36, R38 ;  /* 0x000000241b057223 */ /* 0x040fe20000010126 */
[----:B------:R-:W-:Y:S01]  /*2be0*/  FFMA.FTZ R3, -R27, R3, R24 ;  /* 0x000000031b037223 */ /* 0x000fe20000010118 */
[----:B------:R-:W-:Y:S01]  /*2bf0*/  FMUL.FTZ R49, R2, R49 ;  /* 0x0000003102317220 */ /* 0x000fe20000410000 */
[----:B------:R-:W-:Y:S01]  /*2c00*/  FFMA.FTZ R47, R48, -R27, R47 ;  /* 0x8000001b302f7223 */ /* 0x000fe2000001002f */
[C---:B------:R-:W-:Y:S01]  /*2c10*/  FMUL.FTZ R6, R2.reuse, R5 ;  /* 0x0000000502067220 */ /* 0x040fe20000410000 */
[----:B------:R-:W-:Y:S01]  /*2c20*/  FFMA.FTZ R25, R25, -R27, R30 ;  /* 0x8000001b19197223 */ /* 0x000fe2000001001e */
[----:B------:R-:W-:Y:S01]  /*2c30*/  FFMA.FTZ R7, -R27, R7, R34 ;  /* 0x000000071b077223 */ /* 0x000fe20000010122 */
[-C--:B------:R-:W-:Y:S01]  /*2c40*/  FFMA.FTZ R9, R9, -R27.reuse, R8 ;  /* 0x8000001b09097223 */ /* 0x080fe20000010008 */
[----:B------:R-:W-:Y:S01]  /*2c50*/  FFMA.FTZ R11, R11, -R27, R10 ;  /* 0x8000001b0b0b7223 */ /* 0x000fe2000001000a */
[----:B------:R-:W-:Y:S01]  /*2c60*/  FFMA.FTZ R37, -R27, R37, R14 ;  /* 0x000000251b257223 */ /* 0x000fe2000001010e */
[----:B------:R-:W-:Y:S01]  /*2c70*/  FFMA.FTZ R13, R13, -R27, R12 ;  /* 0x8000001b0d0d7223 */ /* 0x000fe2000001000c */
[----:B------:R-:W-:Y:S01]  /*2c80*/  FFMA.FTZ R33, -R27, R33, R28 ;  /* 0x000000211b217223 */ /* 0x000fe2000001011c */
[----:B------:R-:W-:Y:S01]  /*2c90*/  FFMA.FTZ R15, R15, -R27, R4 ;  /* 0x8000001b0f0f7223 */ /* 0x000fe20000010004 */
[----:B------:R-:W-:Y:S01]  /*2ca0*/  FFMA.FTZ R41, -R27, R41, R26 ;  /* 0x000000291b297223 */ /* 0x000fe2000001011a */
[C---:B------:R-:W-:Y:S01]  /*2cb0*/  FMUL.FTZ R4, R2.reuse, R3 ;  /* 0x0000000302047220 */ /* 0x040fe20000410000 */
[----:B------:R-:W-:Y:S01]  /*2cc0*/  FMUL.FTZ R10, R2, R29 ;  /* 0x0000001d020a7220 */ /* 0x000fe20000410000 */
[----:B------:R-:W-:Y:S01]  /*2cd0*/  F2FP.BF16.F32.PACK_AB R49, R6, R49 ;  /* 0x000000310631723e */ /* 0x000fe200000010ff */
[----:B------:R-:W-:Y:S01]  /*2ce0*/  FMUL.FTZ R47, R2, R47 ;  /* 0x0000002f022f7220 */ /* 0x000fe20000410000 */
[----:B------:R-:W-:Y:S01]  /*2cf0*/  PRMT R29, R0, 0x7610, R29 ;  /* 0x00007610001d7816 */ /* 0x000fe2000000001d */
[----:B------:R-:W-:Y:S01]  /*2d00*/  FMUL.FTZ R25, R2, R25 ;  /* 0x0000001902197220 */ /* 0x000fe20000410000 */
[----:B------:R-:W-:Y:S01]  /*2d10*/  PRMT R3, R0, 0x7632, R3 ;  /* 0x0000763200037816 */ /* 0x000fe20000000003 */
[C---:B------:R-:W-:Y:S01]  /*2d20*/  FMUL.FTZ R8, R2.reuse, R7 ;  /* 0x0000000702087220 */ /* 0x040fe20000410000 */
[C---:B------:R-:W-:Y:S01]  /*2d30*/  FMUL.FTZ R9, R2.reuse, R9 ;  /* 0x0000000902097220 */ /* 0x040fe20000410000 */
[C---:B------:R-:W-:Y:S01]  /*2d40*/  FMUL.FTZ R11, R2.reuse, R11 ;  /* 0x0000000b020b7220 */ /* 0x040fe20000410000 */
[C---:B------:R-:W-:Y:S01]  /*2d50*/  FMUL.FTZ R12, R2.reuse, R37 ;  /* 0x00000025020c7220 */ /* 0x040fe20000410000 */
[C---:B------:R-:W-:Y:S01]  /*2d60*/  FMUL.FTZ R6, R2.reuse, R13 ;  /* 0x0000000d02067220 */ /* 0x040fe20000410000 */
[C---:B------:R-:W-:Y:S01]  /*2d70*/  FMUL.FTZ R33, R2.reuse, R33 ;  /* 0x0000002102217220 */ /* 0x040fe20000410000 */
[C---:B------:R-:W-:Y:S01]  /*2d80*/  FMUL.FTZ R15, R2.reuse, R15 ;  /* 0x0000000f020f7220 */ /* 0x040fe20000410000 */
[----:B------:R-:W-:Y:S01]  /*2d90*/  FMUL.FTZ R0, R2, R41 ;  /* 0x0000002902007220 */ /* 0x000fe20000410000 */
[----:B------:R-:W-:Y:S01]  /*2da0*/  IADD3 R2, P1, R55, UR14, RZ ;  /* 0x0000000e37027c10 */ /* 0x000fe2000ff3e0ff */
[----:B------:R0:W-:Y:S01]  /*2db0*/  STG.E.U16 desc[UR12][R58.64+0x2], R3 ;  /* 0x000002033a007986 */ /* 0x0001e2000c10150c */
[----:B------:R-:W-:-:S02]  /*2dc0*/  PRMT R5, R49, 0x7632, R5 ;  /* 0x0000763231057816 */ /* 0x000fc40000000005 */
[----:B------:R-:W-:Y:S01]  /*2dd0*/  F2FP.BF16.F32.PACK_AB R47, R4, R47 ;  /* 0x0000002f042f723e */ /* 0x000fe200000010ff */
[----:B------:R-:W-:Y:S01]  /*2de0*/  STG.E.U16 desc[UR12][R58.64], R29 ;  /* 0x0000001d3a007986 */ /* 0x000fe2000c10150c */
[----:B------:R-:W-:Y:S02]  /*2df0*/  F2FP.BF16.F32.PACK_AB R25, R8, R25 ;  /* 0x000000190819723e */ /* 0x000fe400000010ff */
[----:B------:R-:W-:Y:S01]  /*2e00*/  F2FP.BF16.F32.PACK_AB R9, R10, R9 ;  /* 0x000000090a09723e */ /* 0x000fe200000010ff */
[----:B------:R1:W-:Y:S01]  /*2e10*/  STG.E.U16 desc[UR12][R58.64+0x6], R5 ;  /* 0x000006053a007986 */ /* 0x0003e2000c10150c */
[----:B------:R-:W-:Y:S02]  /*2e20*/  PRMT R7, R47, 0x7632, R7 ;  /* 0x000076322f077816 */ /* 0x000fe40000000007 */
[----:B------:R-:W-:Y:S01]  /*2e30*/  PRMT R10, R25, 0x7632, R10 ;  /* 0x00007632190a7816 */ /* 0x000fe2000000000a */
[----:B------:R-:W-:Y:S01]  /*2e40*/  STG.E.U16 desc[UR12][R58.64+0x4], R49 ;  /* 0x000004313a007986 */ /* 0x000fe2000c10150c */
[----:B0-----:R-:W-:-:S02]  /*2e50*/  IADD3.X R3, R56, UR15, RZ, P1, !PT ;  /* 0x0000000f38037c10 */ /* 0x001fc40008ffe4ff */
[----:B------:R-:W-:Y:S02]  /*2e60*/  IADD3 R4, P1, R53, UR14, RZ ;  /* 0x0000000e35047c10 */ /* 0x000fe4000ff3e0ff */
[----:B------:R-:W-:Y:S01]  /*2e70*/  F2FP.BF16.F32.PACK_AB R11, R12, R11 ;  /* 0x0000000b0c0b723e */ /* 0x000fe200000010ff */
[----:B------:R-:W-:Y:S01]  /*2e80*/  STG.E.U16 desc[UR12][R2.64], R47 ;  /* 0x0000002f02007986 */ /* 0x000fe2000c10150c */
[----:B------:R-:W-:Y:S02]  /*2e90*/  F2FP.BF16.F32.PACK_AB R6, R33, R6 ;  /* 0x000000062106723e */ /* 0x000fe400000010ff */
[----:B-1----:R-:W-:Y:S01]  /*2ea0*/  IADD3.X R5, R54, UR15, RZ, P1, !PT ;  /* 0x0000000f36057c10 */ /* 0x002fe20008ffe4ff */
[----:B------:R0:W-:Y:S01]  /*2eb0*/  STG.E.U16 desc[UR12][R2.64+0x2], R7 ;  /* 0x0000020702007986 */ /* 0x0001e2000c10150c */
[----:B------:R-:W-:Y:S02]  /*2ec0*/  IADD3 R8, P1, R51, UR14, RZ ;  /* 0x0000000e33087c10 */ /* 0x000fe4000ff3e0ff */
[----:B------:R-:W-:Y:S01]  /*2ed0*/  F2FP.BF16.F32.PACK_AB R15, R0, R15 ;  /* 0x0000000f000f723e */ /* 0x000fe200000010ff */
[----:B------:R-:W-:Y:S01]  /*2ee0*/  STG.E.U16 desc[UR12][R2.64+0x4], R25 ;  /* 0x0000041902007986 */ /* 0x000fe2000c10150c */
[----:B------:R-:W-:-:S03]  /*2ef0*/  PRMT R0, R6, 0x7632, R0 ;  /* 0x0000763206007816 */ /* 0x000fc60000000000 */
[----:B------:R1:W-:Y:S04]  /*2f00*/  STG.E.U16 desc[UR12][R2.64+0x6], R10 ;  /* 0x0000060a02007986 */ /* 0x0003e8000c10150c */
[----:B------:R2:W-:Y:S01]  /*2f10*/  STG.E.U16 desc[UR12][R4.64], R9 ;  /* 0x0000000904007986 */ /* 0x0005e2000c10150c */
[----:B0-----:R-:W-:-:S03]  /*2f20*/  PRMT R7, R11, 0x7632, R7 ;  /* 0x000076320b077816 */ /* 0x001fc60000000007 */
[----:B------:R3:W-:Y:S01]  /*2f30*/  STG.E.U16 desc[UR12][R4.64+0x4], R11 ;  /* 0x0000040b04007986 */ /* 0x0007e2000c10150c */
[----:B-1----:R-:W-:-:S03]  /*2f40*/  PRMT R3, R9, 0x7632, R3 ;  /* 0x0000763209037816 */ /* 0x002fc60000000003 */
[----:B------:R3:W-:Y:S01]  /*2f50*/  STG.E.U16 desc[UR12][R4.64+0x6], R7 ;  /* 0x0000060704007986 */ /* 0x0007e2000c10150c */
[----:B------:R-:W-:Y:S02]  /*2f60*/  PRMT R2, R15, 0x7632, R2 ;  /* 0x000076320f027816 */ /* 0x000fe40000000002 */
[----:B--2---:R-:W-:Y:S01]  /*2f70*/  IADD3.X R9, R52, UR15, RZ, P1, !PT ;  /* 0x0000000f34097c10 */ /* 0x004fe20008ffe4ff */
[----:B------:R3:W-:Y:S04]  /*2f80*/  STG.E.U16 desc[UR12][R4.64+0x2], R3 ;  /* 0x0000020304007986 */ /* 0x0007e8000c10150c */
[----:B------:R3:W-:Y:S04]  /*2f90*/  STG.E.U16 desc[UR12][R8.64], R6 ;  /* 0x0000000608007986 */ /* 0x0007e8000c10150c */
[----:B------:R3:W-:Y:S04]  /*2fa0*/  STG.E.U16 desc[UR12][R8.64+0x2], R0 ;  /* 0x0000020008007986 */ /* 0x0007e8000c10150c */
[----:B------:R3:W-:Y:S04]  /*2fb0*/  STG.E.U16 desc[UR12][R8.64+0x4], R15 ;  /* 0x0000040f08007986 */ /* 0x0007e8000c10150c */
[----:B------:R3:W-:Y:S01]  /*2fc0*/  STG.E.U16 desc[UR12][R8.64+0x6], R2 ;  /* 0x0000060208007986 */ /* 0x0007e2000c10150c */
[----:B------:R-:W-:Y:S05]  /*2fd0*/  @!P0 BRA `(.L_x_221) ;  /* 0xffffffd400408947 */ /* 0x000fea000383ffff */
.L_x_205:
[----:B------:R-:W-:Y:S02]  /*2fe0*/  USHF.L.U32 UR10, UR6, 0x5, URZ ;  /* 0x00000005060a7899 */ /* 0x000fe4000800063f */
[----:B------:R-:W-:Y:S02]  /*2ff0*/  ULOP3.LUT UR15, UR6, 0x1, URZ, 0xc0, !UPT ;  /* 0x00000001060f7892 */ /* 0x000fe4000f8ec03f */
[----:B------:R-:W-:Y:S02]  /*3000*/  ULOP3.LUT UR10, UR10, 0x7ffffc0, URZ, 0xc0, !UPT ;  /* 0x07ffffc00a0a7892 */ /* 0x000fe4000f8ec03f */
[----:B------:R-:W-:Y:S02]  /*3010*/  UIMAD UR11, UR15, 0x140, URZ ;  /* 0x000001400f0b78a4 */ /* 0x000fe4000f8e023f */
[----:B------:R-:W-:Y:S02]  /*3020*/  UIADD3 UR10, UR10, UR17, URZ ;  /* 0x000000110a0a7290 */ /* 0x000fe4000fffe03f */
[----:B------:R-:W-:-:S02]  /*3030*/  UIADD3 UR14, UR11, 0x140, URZ ;  /* 0x000001400b0e7890 */ /* 0x000fc4000fffe03f */
[----:B------:R-:W-:-:S04]  /*3040*/  ULEA UR10, UR10, UR11, 0x5 ;  /* 0x0000000b0a0a7291 */ /* 0x000fc8000f8e283f */
[----:B------:R-:W-:-:S06]  /*3050*/  UISETP.GE.AND UP0, UPT, UR10, UR14, UPT ;  /* 0x0000000e0a00728c */ /* 0x000fcc000bf06270 */
[----:B------:R-:W-:-:S13]  /*3060*/  PLOP3.LUT P0, PT, PT, PT, UP0, 0x80, 0x0 ;  /* 0x000000000000781c */ /* 0x000fda0003f0f008 */
[----:B------:R-:W-:Y:S05]  /*3070*/  @P0 EXIT ;  /* 0x000000000000094d */ /* 0x000fea0003800000 */
[----:B---3--:R-:W0:Y:S01]  /*3080*/  LDC.64 R14, c[0x0][0x258] ;  /* 0x00009600ff0e7b82 */ /* 0x008e220000000a00 */
        /* <DEDUP_REMOVED lines=18> */
[----:B------:R-:W-:-:S04]  /*31b0*/  IMAD.WIDE.U32 R8, P0, R11, -0x33333334, R6 ;  /* 0xcccccccc0b087825 */ /* 0x000fc80007800006 */
[----:B------:R-:W-:Y:S01]  /*31c0*/  IMAD.WIDE.U32 R6, R11, -0x33333333, RZ ;  /* 0xcccccccd0b067825 */ /* 0x000fe200078e00ff */
[----:B------:R-:W-:Y:S02]  /*31d0*/  IADD3.X R11, RZ, RZ, RZ, P0, !PT ;  /* 0x000000ffff0b7210 */ /* 0x000fe400007fe4ff */
[C---:B------:R-:W-:Y:S01]  /*31e0*/  ISETP.LT.U32.AND P0, PT, R14.reuse, 0x2, PT ;  /* 0x000000020e00780c */ /* 0x040fe20003f01070 */
[----:B------:R-:W-:Y:S01]  /*31f0*/  IMAD.IADD R5, R5, 0x1, R10 ;  /* 0x0000000105057824 */ /* 0x000fe200078e020a */
[----:B------:R-:W-:Y:S02]  /*3200*/  IADD3 RZ, P1, R7, R8, RZ ;  /* 0x0000000807ff7210 */ /* 0x000fe40007f3e0ff */
[----:B------:R-:W-:Y:S01]  /*3210*/  MOV R10, R9 ;  /* 0x00000009000a7202 */ /* 0x000fe20000000f00 */
[----:B------:R-:W-:Y:S01]  /*3220*/  IMAD.WIDE.U32 R6, R5, -0x33333333, RZ ;  /* 0xcccccccd05067825 */ /* 0x000fe200078e00ff */
[----:B------:R-:W-:Y:S02]  /*3230*/  ISETP.LT.AND.EX P0, PT, R15, RZ, PT, P0 ;  /* 0x000000ff0f00720c */ /* 0x000fe40003f01300 */
[----:B------:R-:W-:Y:S01]  /*3240*/  MOV R6, UR10 ;  /* 0x0000000a00067c02 */ /* 0x000fe20008000f00 */
[----:B------:R-:W-:Y:S01]  /*3250*/  IMAD.WIDE.U32.X R8, R13, -0x33333334, R10, P1 ;  /* 0xcccccccc0d087825 */ /* 0x000fe200008e040a */
[----:B------:R-:W-:-:S02]  /*3260*/  SEL R49, R14, 0x2, P0 ;  /* 0x000000020e317807 */ /* 0x000fc40000000000 */
[----:B------:R-:W-:Y:S02]  /*3270*/  LEA.HI R50, R7, 0x1, RZ, 0x1c ;  /* 0x0000000107327811 */ /* 0x000fe400078fe0ff */
[----:B------:R-:W-:Y:S02]  /*3280*/  SHF.R.U64 R51, R8, 0x3, R9 ;  /* 0x0000000308337819 */ /* 0x000fe40000001209 */
[----:B------:R-:W-:Y:S02]  /*3290*/  SEL R48, R15, RZ, P0 ;  /* 0x000000ff0f307207 */ /* 0x000fe40000000000 */
[C---:B------:R-:W-:Y:S01]  /*32a0*/  IADD3 R7, P0, R0.reuse, 0xa, RZ ;  /* 0x0000000a00077810 */ /* 0x040fe20007f1e0ff */
[----:B------:R-:W-:Y:S01]  /*32b0*/  VIADD R51, R51, 0x1 ;  /* 0x0000000133337836 */ /* 0x000fe20000000000 */
[C---:B------:R-:W-:Y:S02]  /*32c0*/  IADD3 R8, P1, R0.reuse, 0x14, RZ ;  /* 0x0000001400087810 */ /* 0x040fe40007f3e0ff */
[----:B------:R-:W-:Y:S01]  /*32d0*/  IADD3 R9, P2, R0, 0x1e, RZ ;  /* 0x0000001e00097810 */ /* 0x000fe20007f5e0ff */
[----:B------:R-:W-:Y:S01]  /*32e0*/  IMAD.X R11, RZ, RZ, RZ, P0 ;  /* 0x000000ffff0b7224 */ /* 0x000fe200000e06ff */
[----:B------:R-:W-:-:S02]  /*32f0*/  SHF.L.U64.HI R48, R49, 0x6, R48 ;  /* 0x0000000631307819 */ /* 0x000fc40000010230 */
[----:B------:R-:W-:Y:S02]  /*3300*/  LOP3.LUT R10, R56, 0xf, RZ, 0xc0, !PT ;  /* 0x0000000f380a7812 */ /* 0x000fe400078ec0ff */
[----:B------:R-:W-:Y:S02]  /*3310*/  IADD3.X R12, RZ, RZ, RZ, P1, !PT ;  /* 0x000000ffff0c7210 */ /* 0x000fe40000ffe4ff */
[----:B------:R-:W-:Y:S02]  /*3320*/  IADD3.X R13, RZ, RZ, RZ, P2, !PT ;  /* 0x000000ffff0d7210 */ /* 0x000fe400017fe4ff */
[----:B------:R-:W-:Y:S02]  /*3330*/  SHF.L.U32 R49, R49, 0x6, RZ ;  /* 0x0000000631317819 */ /* 0x000fe400000006ff */
[----:B------:R-:W-:Y:S02]  /*3340*/  LOP3.LUT R50, R50, 0x3, RZ, 0xc0, !PT ;  /* 0x0000000332327812 */ /* 0x000fe400078ec0ff */
[----:B------:R-:W-:-:S07]  /*3350*/  LOP3.LUT R51, R51, 0x3, RZ, 0xc0, !PT ;  /* 0x0000000333337812 */ /* 0x000fce00078ec0ff */
.L_x_238:
[----:B------:R-:W-:Y:S01]  /*3360*/  ISETP.GT.U32.AND P0, PT, R49, R0, PT ;  /* 0x000000003100720c */ /* 0x000fe20003f04070 */
[----:B------:R-:W-:Y:S01]  /*3370*/  BSSY B0, `(.L_x_222) ;  /* 0x00000ad000007945 */ /* 0x000fe20003800000 */
[----:B0-----:R-:W-:Y:S01]  /*3380*/  MOV R52, RZ ;  /* 0x000000ff00347202 */ /* 0x001fe20000000f00 */
[----:B------:R-:W-:Y:S01]  /*3390*/  IMAD.MOV.U32 R55, RZ, RZ, RZ ;  /* 0x000000ffff377224 */ /* 0x000fe200078e00ff */
[----:B------:R-:W-:-:S13]  /*33a0*/  ISETP.GT.AND.EX P0, PT, R48, RZ, PT, P0 ;  /* 0x000000ff3000720c */ /* 0x000fda0003f04300 */
[----:B-1234-:R-:W-:Y:S05]  /*33b0*/  @!P0 BRA `(.L_x_223) ;  /* 0x0000000800a08947 */ /* 0x01efea0003800000 */
[----:B------:R-:W-:Y:S01]  /*33c0*/  ISETP.NE.U32.AND P1, PT, R51, RZ, PT ;  /* 0x000000ff3300720c */ /* 0x000fe20003f25070 */
[----:B------:R-:W-:Y:S01]  /*33d0*/  BSSY B1, `(.L_x_224) ;  /* 0x0000026000017945 */ /* 0x000fe20003800000 */
[--C-:B------:R-:W-:Y:S01]  /*33e0*/  IADD3 R15, P2, P3, -R2, -0x41, -R0.reuse ;  /* 0xffffffbf020f7810 */ /* 0x100fe20007b5e900 */
[----:B------:R-:W-:Y:S01]  /*33f0*/  HFMA2.MMA R55, -RZ, RZ, 0, 0 ;  /* 0x00000000ff377435 */ /* 0x000fe200000001ff */
[----:B------:R-:W-:Y:S01]  /*3400*/  ISETP.NE.AND.EX P1, PT, RZ, RZ, PT, P1 ;  /* 0x000000ffff00720c */ /* 0x000fe20003f25310 */
[----:B------:R-:W-:Y:S01]  /*3410*/  IMAD.MOV.U32 R54, RZ, RZ, R0 ;  /* 0x000000ffff367224 */ /* 0x000fe200078e0000 */
[----:B------:R-:W-:Y:S02]  /*3420*/  MOV R14, 0xffffffff ;  /* 0xffffffff000e7802 */ /* 0x000fe40000000f00 */
[----:B------:R-:W-:Y:S02]  /*3430*/  CS2R R52, SRZ ;  /* 0x0000000000347805 */ /* 0x000fe4000001ff00 */
        /* <DEDUP_REMOVED lines=12> */
[----:B------:R-:W-:Y:S02]  /*3500*/  ISETP.NE.U32.AND P1, PT, R51, 0x1, PT ;  /* 0x000000013300780c */ /* 0x000fe40003f25070 */
[----:B------:R-:W-:Y:S02]  /*3510*/  MOV R54, R7 ;  /* 0x0000000700367202 */ /* 0x000fe40000000f00 */
[----:B------:R-:W-:Y:S01]  /*3520*/  ISETP.NE.AND.EX P1, PT, RZ, RZ, PT, P1 ;  /* 0x000000ffff00720c */ /* 0x000fe20003f25310 */
[----:B--2---:R-:W-:Y:S01]  /*3530*/  FADD.FTZ R55, RZ, R53 ;  /* 0x00000035ff377221 */ /* 0x004fe20000010000 */
[----:B------:R-:W-:Y:S01]  /*3540*/  FADD.FTZ R52, RZ, R52 ;  /* 0x00000034ff347221 */ /* 0x000fe20000010000 */
[----:B------:R-:W-:-:S10]  /*3550*/  MOV R53, R11 ;  /* 0x0000000b00357202 */ /* 0x000fd40000000f00 */
        /* <DEDUP_REMOVED lines=13> */
.L_x_225:
[----:B------:R-:W-:Y:S05]  /*3630*/  BSYNC B1 ;  /* 0x0000000000017941 */ /* 0x000fea0003800000 */
.L_x_224:
        /* <DEDUP_REMOVED lines=21> */
.L_x_228:
        /* <DEDUP_REMOVED lines=55> */
.L_x_227:
[----:B------:R-:W-:Y:S05]  /*3b00*/  BSYNC B1 ;  /* 0x0000000000017941 */ /* 0x000fea0003800000 */
.L_x_226:
        /* <DEDUP_REMOVED lines=35> */
.L_x_230:
[----:B------:R-:W-:Y:S05]  /*3d40*/  BSYNC B1 ;  /* 0x0000000000017941 */ /* 0x000fea0003800000 */
.L_x_229:
        /* <DEDUP_REMOVED lines=15> */
.L_x_223:
[----:B------:R-:W-:Y:S05]  /*3e40*/  BSYNC B0 ;  /* 0x0000000000007941 */ /* 0x000fea0003800000 */
.L_x_222:
        /* <DEDUP_REMOVED lines=20> */
[----:B------:R-:W-:Y:S02]  /*3f90*/  @!P0 LEA R16, R10, UR4, 0x7 ;  /* 0x000000040a108c11 */ /* 0x000fe4000f8e38ff */
[----:B------:R-:W-:-:S04]  /*3fa0*/  @!P0 LOP3.LUT R15, R4, R15, RZ, 0x3c, !PT ;  /* 0x0000000f040f8212 */ /* 0x000fc800078e3cff */
[----:B------:R-:W-:Y:S02]  /*3fb0*/  @!P0 LEA R16, R15, R16, 0x2 ;  /* 0x000000100f108211 */ /* 0x000fe400078e10ff */
[----:B0-----:R-:W-:-:S06]  /*3fc0*/  CS2R R14, SRZ ;  /* 0x00000000000e7805 */ /* 0x001fcc000001ff00 */
        /* <DEDUP_REMOVED lines=26> */
.L_x_247:
        /* <DEDUP_REMOVED lines=8> */
[----:B0-----:R-:W-:-:S05]  /*41f0*/  IMAD.WIDE R16, R15, 0x2, R16 ;  /* 0x000000020f107825 */ /* 0x001fca00078e0210 */
[----:B------:R2:W-:Y:S01]  /*4200*/  @!P1 STG.E.U16 desc[UR12][R16.64], R14 ;  /* 0x0000000e10009986 */ /* 0x0005e2000c10150c */
[----:B-1----:R-:W-:Y:S01]  /*4210*/  IMAD.WIDE R18, R15, 0x2, R18 ;  /* 0x000000020f127825 */ /* 0x002fe200078e0212 */
[----:B------:R-:W-:-:S04]  /*4220*/  LEA.HI R15, R56, 0x14, RZ, 0x1c ;  /* 0x00000014380f7811 */ /* 0x000fc800078fe0ff */
[----:B------:R2:W-:Y:S01]  /*4230*/  @!P1 STG.E.U16 desc[UR12][R18.64], R20 ;  /* 0x0000001412009986 */ /* 0x0005e2000c10150c */
[----:B------:R-:W-:Y:S05]  /*4240*/  @!P2 BRA `(.L_x_233) ;  /* 0x000000040040a947 */ /* 0x000fea0003800000 */
[C---:B--2---:R-:W-:Y:S01]  /*4250*/  @!P0 SHF.L.U32 R14, R10.reuse, 0x1, RZ ;  /* 0x000000010a0e8819 */ /* 0x044fe200000006ff */
[----:B------:R-:W-:Y:S01]  /*4260*/  UMOV UR5, 0xffff ;  /* 0x0000ffff00057882 */ /* 0x000fe20000000000 */
[----:B------:R-:W-:Y:S02]  /*4270*/  @!P0 LEA R20, R10, UR4, 0x7 ;  /* 0x000000040a148c11 */ /* 0x000fe4000f8e38ff */
[----:B------:R-:W-:-:S05]  /*4280*/  @!P0 LOP3.LUT R15, R15, R14, RZ, 0x3c, !PT ;  /* 0x0000000e0f0f8212 */ /* 0x000fca00078e3cff */
[----:B------:R-:W-:Y:S01]  /*4290*/  @!P0 IMAD R20, R15, 0x4, R20 ;  /* 0x000000040f148824 */ /* 0x000fe200078e0214 */
[----:B------:R-:W-:-:S06]  /*42a0*/  CS2R R14, SRZ ;  /* 0x00000000000e7805 */ /* 0x000fcc000001ff00 */
[----:B------:R0:W1:Y:S04]  /*42b0*/  @!P0 LDS R14, [R20] ;  /* 0x00000000140e8984 */ /* 0x0000680000000800 */
[----:B------:R0:W2:Y:S01]  /*42c0*/  @!P0 LDS R15, [R20+0x500] ;  /* 0x00050000140f8984 */ /* 0x0000a20000000800 */
[----:B------:R-:W-:Y:S05]  /*42d0*/  BRA.DIV UR5, `(.L_x_235) ;  /* 0x0000001205cc7947 */ /* 0x000fea000b800000 */
[----:B------:R-:W-:Y:S01]  /*42e0*/  MOV R25, 0xffff ;  /* 0x0000ffff00197802 */ /* 0x000fe20000000f00 */
[----:B------:R-:W-:Y:S01]  /*42f0*/  IMAD.MOV.U32 R26, RZ, RZ, 0xffff ;  /* 0x0000ffffff1a7424 */ /* 0x000fe200078e00ff */
[----:B------:R-:W-:Y:S01]  /*4300*/  MOV R24, 0xffff ;  /* 0x0000ffff00187802 */ /* 0x000fe20000000f00 */
[----:B------:R-:W-:Y:S01]  /*4310*/  IMAD.MOV.U32 R28, RZ, RZ, 0xffff ;  /* 0x0000ffffff1c7424 */ /* 0x000fe200078e00ff */
[----:B------:R-:W-:Y:S01]  /*4320*/  MOV R27, 0xffff ;  /* 0x0000ffff001b7802 */ /* 0x000fe20000000f00 */
        /* <DEDUP_REMOVED lines=18> */
.L_x_257:
[----:B--2---:R-:W-:Y:S01]  /*4450*/  FADD.FTZ R15, R14, R30 ;  /* 0x0000001e0e0f7221 */ /* 0x004fe20000010000 */
[----:B------:R-:W-:Y:S02]  /*4460*/  @!P1 F2FP.BF16.F32.PACK_AB R14, RZ, R24 ;  /* 0x00000018ff0e923e */ /* 0x000fe400000010ff */
[----:B------:R-:W-:Y:S02]  /*4470*/  ISETP.NE.AND P2, PT, R50, 0x2, PT ;  /* 0x000000023200780c */ /* 0x000fe40003f45270 */
[----:B------:R-:W-:Y:S01]  /*4480*/  @!P1 F2FP.BF16.F32.PACK_AB R15, RZ, R15 ;  /* 0x0000000fff0f923e */ /* 0x000fe200000010ff */
[----:B------:R1:W-:Y:S03]  /*4490*/  @!P1 STG.E.U16 desc[UR12][R16.64+0x28], R14 ;  /* 0x0000280e10009986 */ /* 0x0003e6000c10150c */
[----:B------:R-:W-:Y:S02]  /*44a0*/  PRMT R20, R15, 0x7610, R20 ;  /* 0x000076100f147816 */ /* 0x000fe40000000014 */
[----:B------:R-:W-:-:S03]  /*44b0*/  LEA.HI R15, R56, 0x28, RZ, 0x1c ;  /* 0x00000028380f7811 */ /* 0x000fc600078fe0ff */
        /* <DEDUP_REMOVED lines=34> */
.L_x_267:
[----:B--2---:R-:W-:Y:S01]  /*46e0*/  FADD.FTZ R15, R14, R30 ;  /* 0x0000001e0e0f7221 */ /* 0x004fe20000010000 */
[----:B------:R-:W-:-:S04]  /*46f0*/  @!P1 F2FP.BF16.F32.PACK_AB R14, RZ, R24 ;  /* 0x00000018ff0e923e */ /* 0x000fc800000010ff */
[----:B------:R-:W-:Y:S01]  /*4700*/  @!P1 F2FP.BF16.F32.PACK_AB R15, RZ, R15 ;  /* 0x0000000fff0f923e */ /* 0x000fe200000010ff */
[----:B------:R3:W-:Y:S03]  /*4710*/  @!P1 STG.E.U16 desc[UR12][R16.64+0x50], R14 ;  /* 0x0000500e10009986 */ /* 0x0007e6000c10150c */
[----:B------:R-:W-:Y:S02]  /*4720*/  PRMT R20, R15, 0x7610, R20 ;  /* 0x000076100f147816 */ /* 0x000fe40000000014 */
[----:B------:R-:W-:-:S03]  /*4730*/  LEA.HI R15, R56, 0x3c, RZ, 0x1c ;  /* 0x0000003c380f7811 */ /* 0x000fc600078fe0ff */
[----:B------:R3:W-:Y:S04]  /*4740*/  @!P1 STG.E.U16 desc[UR12][R18.64+0x50], R20 ;  /* 0x0000501412009986 */ /* 0x0007e8000c10150c */
.L_x_233:
[----:B------:R-:W-:Y:S05]  /*4750*/  BSYNC B0 ;  /* 0x0000000000007941 */ /* 0x000fea0003800000 */
.L_x_232:
[----:B------:R-:W-:-:S13]  /*4760*/  ISETP.GE.U32.AND P0, PT, R5, 0x3c, PT ;  /* 0x0000003c0500780c */ /* 0x000fda0003f06070 */
[----:B------:R-:W-:Y:S05]  /*4770*/  @!P0 BRA `(.L_x_231) ;  /* 0x0000000800b08947 */ /* 0x000fea0003800000 */
[----:B------:R-:W-:Y:S01]  /*4780*/  ISETP.GT.U32.AND P0, PT, R10, 0x9, PT ;  /* 0x000000090a00780c */ /* 0x000fe20003f04070 */
[----:B-123--:R-:W-:Y:S01]  /*4790*/  HFMA2.MMA R16, -RZ, RZ, 0, 0 ;  /* 0x00000000ff107435 */ /* 0x00efe200000001ff */
[----:B------:R-:W-:-:S11]  /*47a0*/  UMOV UR5, 0xffff ;  /* 0x0000ffff00057882 */ /* 0x000fd60000000000 */
[C---:B0-----:R-:W-:Y:S02]  /*47b0*/  @!P0 SHF.L.U32 R14, R10.reuse, 0x1, RZ ;  /* 0x000000010a0e8819 */ /* 0x041fe400000006ff */
[----:B------:R-:W-:Y:S02]  /*47c0*/  @!P0 LEA R17, R10, UR4, 0x7 ;  /* 0x000000040a118c11 */ /* 0x000fe4000f8e38ff */
[----:B------:R-:W-:-:S05]  /*47d0*/  @!P0 LOP3.LUT R14, R15, R14, RZ, 0x3c, !PT ;  /* 0x0000000e0f0e8212 */ /* 0x000fca00078e3cff */
[----:B------:R-:W-:Y:S01]  /*47e0*/  @!P0 IMAD R17, R14, 0x4, R17 ;  /* 0x000000040e118824 */ /* 0x000fe200078e0211 */
[----:B------:R-:W-:-:S04]  /*47f0*/  MOV R14, RZ ;  /* 0x000000ff000e7202 */ /* 0x000fc80000000f00 */
[----:B------:R0:W1:Y:S04]  /*4800*/  @!P0 LDS R16, [R17] ;  /* 0x0000000011108984 */ /* 0x0000680000000800 */
[----:B------:R0:W2:Y:S01]  /*4810*/  @!P0 LDS R14, [R17+0x500] ;  /* 0x00050000110e8984 */ /* 0x0000a20000000800 */
[----:B------:R-:W-:Y:S05]  /*4820*/  BRA.DIV UR5, `(.L_x_237) ;  /* 0x0000001605487947 */ /* 0x000fea000b800000 */
[C---:B------:R-:W-:Y:S01]  /*4830*/  @!P0 VIADD R18, R15.reuse, 0x14 ;  /* 0x000000140f128836 */ /* 0x040fe20000000000 */
[C---:B------:R-:W-:Y:S01]  /*4840*/  @!P0 SHF.L.U32 R19, R10.reuse, 0x1, RZ ;  /* 0x000000010a138819 */ /* 0x040fe200000006ff */
[----:B------:R-:W-:Y:S01]  /*4850*/  IMAD.MOV.U32 R27, RZ, RZ, 0xffff ;  /* 0x0000ffffff1b7424 */ /* 0x000fe200078e00ff */
[----:B------:R-:W-:Y:S01]  /*4860*/  @!P0 LEA R23, R10, UR4, 0x7 ;  /* 0x000000040a178c11 */ /* 0x000fe2000f8e38ff */
[----:B------:R-:W-:Y:S01]  /*4870*/  IMAD.MOV.U32 R32, RZ, RZ, RZ ;  /* 0x000000ffff207224 */ /* 0x000fe200078e00ff */
[----:B------:R-:W-:Y:S01]  /*4880*/  @!P0 LOP3.LUT R18, R18, R19, RZ, 0x3c, !PT ;  /* 0x0000001312128212 */ /* 0x000fe200078e3cff */
[----:B------:R-:W-:Y:S01]  /*4890*/  IMAD.MOV.U32 R41, RZ, RZ, 0xffff ;  /* 0x0000ffffff297424 */ /* 0x000fe200078e00ff */
[----:B------:R-:W-:Y:S01]  /*48a0*/  @!P0 SHF.L.U32 R22, R10, 0x1, RZ ;  /* 0x000000010a168819 */ /* 0x000fe200000006ff */
[----:B------:R-:W-:Y:S01]  /*48b0*/  IMAD.MOV.U32 R40, RZ, RZ, 0xffff ;  /* 0x0000ffffff287424 */ /* 0x000fe200078e00ff */
[C---:B------:R-:W-:Y:S01]  /*48c0*/  @!P0 IADD3 R21, R15.reuse, 0x28, RZ ;  /* 0x000000280f158810 */ /* 0x040fe20007ffe0ff */
[----:B------:R-:W-:Y:S01]  /*48d0*/  @!P0 IMAD R18, R18, 0x4, R23 ;  /* 0x0000000412128824 */ /* 0x000fe200078e0217 */
[----:B------:R-:W-:Y:S01]  /*48e0*/  @!P0 LEA R24, R10, UR4, 0x7 ;  /* 0x000000040a188c11 */ /* 0x000fe2000f8e38ff */
[----:B------:R-:W-:Y:S01]  /*48f0*/  @!P0 VIADD R23, R15, 0x3c ;  /* 0x0000003c0f178836 */ /* 0x000fe20000000000 */
[----:B------:R-:W-:-:S02]  /*4900*/  @!P0 LOP3.LUT R21, R21, R22, RZ, 0x3c, !PT ;  /* 0x0000001615158212 */ /* 0x000fc400078e3cff */
[----:B------:R-:W3:Y:S01]  /*4910*/  @!P0 LDS R20, [R18] ;  /* 0x0000000012148984 */ /* 0x000ee20000000800 */
[----:B0-----:R-:W-:Y:S02]  /*4920*/  MOV R17, 0xffff ;  /* 0x0000ffff00117802 */ /* 0x001fe40000000f00 */
[----:B------:R-:W-:Y:S02]  /*4930*/  @!P0 LEA R22, R21, R24, 0x2 ;  /* 0x0000001815168211 */ /* 0x000fe400078e10ff */
[----:B------:R0:W-:Y:S01]  /*4940*/  @!P0 LDS R21, [R18+0x500] ;  /* 0x0005000012158984 */ /* 0x0001e20000000800 */
[C---:B------:R-:W-:Y:S02]  /*4950*/  @!P0 SHF.L.U32 R24, R10.reuse, 0x1, RZ ;  /* 0x000000010a188819 */ /* 0x040fe400000006ff */
[----:B------:R-:W-:Y:S01]  /*4960*/  @!P0 LEA R30, R10, UR4, 0x7 ;  /* 0x000000040a1e8c11 */ /* 0x000fe2000f8e38ff */
[----:B------:R-:W-:Y:S01]  /*4970*/  @!P0 LDS R38, [R22+0x500] ;  /* 0x0005000016268984 */ /* 0x000fe20000000800 */
[----:B------:R-:W-:-:S02]  /*4980*/  @!P0 LOP3.LUT R23, R23, R24, RZ, 0x3c, !PT ;  /* 0x0000001817178212 */ /* 0x000fc400078e3cff */
[----:B------:R-:W-:Y:S01]  /*4990*/  MOV R29, 0xffff ;  /* 0x0000ffff001d7802 */ /* 0x000fe20000000f00 */
[----:B------:R-:W-:Y:S01]  /*49a0*/  @!P0 LDS R37, [R22] ;  /* 0x0000000016258984 */ /* 0x000fe20000000800 */
[----:B------:R-:W-:Y:S01]  /*49b0*/  @!P0 LEA R39, R23, R30, 0x2 ;  /* 0x0000001e17278211 */ /* 0x000fe200078e10ff */
[----:B------:R-:W-:Y:S01]  /*49c0*/  IMAD.MOV.U32 R23, RZ, RZ, RZ ;  /* 0x000000ffff177224 */ /* 0x000fe200078e00ff */
[----:B------:R-:W-:Y:S01]  /*49d0*/  MOV R24, RZ ;  /* 0x000000ff00187202 */ /* 0x000fe20000000f00 */
[----:B-1----:R-:W1:Y:S01]  /*49e0*/  SHFL.BFLY PT, R17, R16, 0x8, 0x101f ;  /* 0x0d101f0010117f89 */ /* 0x002e6200000e0000 */
[----:B------:R-:W-:Y:S01]  /*49f0*/  MOV R34, RZ ;  /* 0x000000ff00227202 */ /* 0x000fe20000000f00 */
[----:B0-----:R-:W-:Y:S01]  /*4a00*/  IMAD.MOV.U32 R18, RZ, RZ, RZ ;  /* 0x000000ffff127224 */ /* 0x001fe200078e00ff */
[----:B------:R-:W-:Y:S01]  /*4a10*/  MOV R35, 0xffff ;  /* 0x0000ffff00237802 */ /* 0x000fe20000000f00 */
[----:B--2---:R-:W0:Y:S01]  /*4a20*/  SHFL.BFLY PT, R30, R14, 0x8, 0x101f ;  /* 0x0d101f000e1e7f89 */ /* 0x004e2200000e0000 */
[----:B------:R-:W-:-:S02]  /*4a30*/  MOV R28, 0xffff ;  /* 0x0000ffff001c7802 */ /* 0x000fc40000000f00 */
[----:B------:R-:W-:Y:S01]  /*4a40*/  MOV R26, 0xffff ;  /* 0x0000ffff001a7802 */ /* 0x000fe20000000f00 */
[----:B------:R-:W2:Y:S01]  /*4a50*/  @!P0 LDS R22, [R39] ;  /* 0x0000000027168984 */ /* 0x000ea20000000800 */
[----:B------:R-:W-:Y:S02]  /*4a60*/  MOV R43, 0xffff ;  /* 0x0000ffff002b7802 */ /* 0x000fe40000000f00 */
[----:B---3--:R-:W-:Y:S01]  /*4a70*/  @!P0 MOV R32, R20 ;  /* 0x0000001400208202 */ /* 0x008fe20000000f00 */
[----:B-1----:R-:W-:Y:S01]  /*4a80*/  FADD.FTZ R25, R17, R16 ;  /* 0x0000001011197221 */ /* 0x002fe20000010000 */
[----:B------:R1:W-:Y:S01]  /*4a90*/  @!P0 LDS R20, [R39+0x500] ;  /* 0x0005000027148984 */ /* 0x0003e20000000800 */
[----:B------:R-:W-:Y:S02]  /*4aa0*/  MOV R16, 0xffff ;  /* 0x0000ffff00107802 */ /* 0x000fe40000000f00 */
[----:B------:R-:W-:Y:S01]  /*4ab0*/  @!P0 MOV R34, R21 ;  /* 0x0000001500228202 */ /* 0x000fe20000000f00 */
[----:B------:R-:W3:Y:S01]  /*4ac0*/  SHFL.BFLY PT, R31, R32, 0x8, 0x101f ;  /* 0x0d101f00201f7f89 */ /* 0x000ee200000e0000 */
[----:B0-----:R-:W-:Y:S01]  /*4ad0*/  FADD.FTZ R17, R30, R14 ;  /* 0x0000000e1e117221 */ /* 0x001fe20000010000 */
[----:B------:R-:W-:-:S02]  /*4ae0*/  MOV R30, 0xffff ;  /* 0x0000ffff001e7802 */ /* 0x000fc40000000f00 */
[----:B------:R-:W-:Y:S01]  /*4af0*/  @!P0 MOV R23, R38 ;  /* 0x0000002600178202 */ /* 0x000fe20000000f00 */
[----:B------:R-:W0:Y:S01]  /*4b00*/  SHFL.BFLY PT, R16, R25, 0x4, 0x101f ;  /* 0x0c901f0019107f89 */ /* 0x000e2200000e0000 */
[----:B------:R-:W-:Y:S01]  /*4b10*/  MOV R38, 0xffff ;  /* 0x0000ffff00267802 */ /* 0x000fe20000000f00 */
[----:B------:R-:W-:Y:S01]  /*4b20*/  @!P0 IMAD.MOV.U32 R24, RZ, RZ, R37 ;  /* 0x000000ffff188224 */ /* 0x000fe200078e0025 */
[----:B------:R-:W-:Y:S01]  /*4b30*/  MOV R21, RZ ;  /* 0x000000ff00157202 */ /* 0x000fe20000000f00 */
[----:B------:R-:W-:Y:S01]  /*4b40*/  IMAD.MOV.U32 R37, RZ, RZ, 0xffff ;  /* 0x0000ffffff257424 */ /* 0x000fe200078e00ff */
[----:B------:R-:W4:Y:S01]  /*4b50*/  SHFL.BFLY PT, R33, R34, 0x8, 0x101f ;  /* 0x0d101f0022217f89 */ /* 0x000f2200000e0000 */
[----:B-1----:R-:W-:-:S03]  /*4b60*/  MOV R39, 0xffff ;  /* 0x0000ffff00277802 */ /* 0x002fc60000000f00 */
[----:B------:R-:W1:Y:S04]  /*4b70*/  SHFL.BFLY PT, R38, R23, 0x8, 0x101f ;  /* 0x0d101f0017267f89 */ /* 0x000e6800000e0000 */
[----:B------:R-:W5:Y:S01]  /*4b80*/  SHFL.BFLY PT, R37, R24, 0x8, 0x101f ;  /* 0x0d101f0018257f89 */ /* 0x000f6200000e0000 */
[----:B--2---:R-:W-:Y:S01]  /*4b90*/  @!P0 MOV R21, R22 ;  /* 0x0000001600158202 */ /* 0x004fe20000000f00 */
[----:B------:R-:W-:Y:S02]  /*4ba0*/  IMAD.MOV.U32 R22, RZ, RZ, 0xffff ;  /* 0x0000ffffff167424 */ /* 0x000fe400078e00ff */
[----:B------:R-:W2:Y:S01]  /*4bb0*/  SHFL.BFLY PT, R30, R17, 0x4, 0x101f ;  /* 0x0c901f00111e7f89 */ /* 0x000ea200000e0000 */
[----:B---3--:R-:W-:-:S03]  /*4bc0*/  FADD.FTZ R31, R31, R32 ;  /* 0x000000201f1f7221 */ /* 0x008fc60000010000 */
[----:B------:R-:W3:Y:S01]  /*4bd0*/  SHFL.BFLY PT, R42, R21, 0x8, 0x101f ;  /* 0x0d101f00152a7f89 */ /* 0x000ee200000e0000 */
[----:B0-----:R-:W-:Y:S01]  /*4be0*/  FADD.FTZ R19, R25, R16 ;  /* 0x0000001019137221 */ /* 0x001fe20000010000 */
[----:B----4-:R-:W-:-:S04]  /*4bf0*/  FADD.FTZ R33, R33, R34 ;  /* 0x0000002221217221 */ /* 0x010fc80000010000 */
[----:B------:R-:W0:Y:S01]  /*4c00*/  SHFL.BFLY PT, R16, R19, 0x2, 0x101f ;  /* 0x0c501f0013107f89 */ /* 0x000e2200000e0000 */
[----:B------:R-:W-:Y:S01]  /*4c10*/  @!P0 MOV R18, R20 ;  /* 0x0000001400128202 */ /* 0x000fe20000000f00 */
[----:B------:R-:W-:Y:S02]  /*4c20*/  IMAD.MOV.U32 R34, RZ, RZ, 0xffff ;  /* 0x0000ffffff227424 */ /* 0x000fe400078e00ff */
[----:B-1----:R-:W-:Y:S01]  /*4c30*/  FADD.FTZ R32, R38, R23 ;  /* 0x0000001726207221 */ /* 0x002fe20000010000 */
[----:B------:R-:W-:Y:S01]  /*4c40*/  MOV R20, 0xffff ;  /* 0x0000ffff00147802 */ /* 0x000fe20000000f00 */
[----:B------:R-:W-:Y:S01]  /*4c50*/  IMAD.MOV.U32 R23, RZ, RZ, 0xffff ;  /* 0x0000ffffff177424 */ /* 0x000fe200078e00ff */
[----:B------:R-:W-:Y:S01]  /*4c60*/  ISETP.NE.AND P0, PT, R10, RZ, PT ;  /* 0x000000ff0a00720c */ /* 0x000fe20003f05270 */
[----:B-----5:R-:W-:Y:S01]  /*4c70*/  FADD.FTZ R25, R37, R24 ;  /* 0x0000001825197221 */ /* 0x020fe20000010000 */
[----:B------:R-:W-:Y:S01]  /*4c80*/  IMAD.MOV.U32 R24, RZ, RZ, 0xffff ;  /* 0x0000ffffff187424 */ /* 0x000fe200078e00ff */
[----:B------:R-:W1:Y:S01]  /*4c90*/  SHFL.BFLY PT, R37, R32, 0x4, 0x101f ;  /* 0x0c901f0020257f89 */ /* 0x000e6200000e0000 */
[----:B--2---:R-:W-:Y:S01]  /*4ca0*/  FADD.FTZ R14, R17, R30 ;  /* 0x0000001e110e7221 */ /* 0x004fe20000010000 */
[----:B------:R-:W-:-:S02]  /*4cb0*/  MOV R17, 0xffff ;  /* 0x0000ffff00117802 */ /* 0x000fc40000000f00 */
[----:B------:R-:W2:Y:S01]  /*4cc0*/  SHFL.BFLY PT, R20, R31, 0x4, 0x101f ;  /* 0x0c901f001f147f89 */ /* 0x000ea200000e0000 */
[----:B---3--:R-:W-:Y:S01]  /*4cd0*/  FADD.FTZ R42, R42, R21 ;  /* 0x000000152a2a7221 */ /* 0x008fe20000010000 */
[----:B------:R-:W-:Y:S02]  /*4ce0*/  MOV R21, 0xffff ;  /* 0x0000ffff00157802 */ /* 0x000fe40000000f00 */
[----:B------:R-:W3:Y:S04]  /*4cf0*/  SHFL.BFLY PT, R23, R18, 0x8, 0x101f ;  /* 0x0d101f0012177f89 */ /* 0x000ee800000e0000 */
[----:B------:R-:W4:Y:S01]  /*4d00*/  SHFL.BFLY PT, R36, R33, 0x4, 0x101f ;  /* 0x0c901f0021247f89 */ /* 0x000f2200000e0000 */
[----:B0-----:R-:W-:-:S03]  /*4d10*/  FADD.FTZ R16, R19, R16 ;  /* 0x0000001013107221 */ /* 0x001fc60000010000 */
[----:B------:R-:W0:Y:S01]  /*4d20*/  SHFL.BFLY PT, R38, R25, 0x4, 0x101f ;  /* 0x0c901f0019267f89 */ /* 0x000e2200000e0000 */
[----:B------:R-:W-:-:S03]  /*4d30*/  MOV R19, 0xffff ;  /* 0x0000ffff00137802 */ /* 0x000fc60000000f00 */
[----:B------:R-:W5:Y:S01]  /*4d40*/  SHFL.BFLY PT, R30, R14, 0x2, 0x101f ;  /* 0x0c501f000e1e7f89 */ /* 0x000f6200000e0000 */
[----:B-1----:R-:W-:-:S03]  /*4d50*/  FADD.FTZ R37, R32, R37 ;  /* 0x0000002520257221 */ /* 0x002fc60000010000 */
[----:B------:R-:W1:Y:S01]  /*4d60*/  SHFL.BFLY PT, R41, R42, 0x4, 0x101f ;  /* 0x0c901f002a297f89 */ /* 0x000e6200000e0000 */
[----:B------:R-:W-:Y:S01]  /*4d70*/  MOV R32, 0xffff ;  /* 0x0000ffff00207802 */ /* 0x000fe20000000f00 */
[----:B--2---:R-:W-:Y:S01]  /*4d80*/  FADD.FTZ R35, R31, R20 ;  /* 0x000000141f237221 */ /* 0x004fe20000010000 */
[----:B------:R-:W-:Y:S01]  /*4d90*/  MOV R20, 0xffff ;  /* 0x0000ffff00147802 */ /* 0x000fe20000000f00 */
[----:B------:R-:W2:Y:S01]  /*4da0*/  SHFL.BFLY PT, R24, R37, 0x2, 0x101f ;  /* 0x0c501f0025187f89 */ /* 0x000ea200000e0000 */
[----:B---3--:R-:W-:Y:S01]  /*4db0*/  FADD.FTZ R31, R23, R18 ;  /* 0x00000012171f7221 */ /* 0x008fe20000010000 */
[----:B------:R-:W-:Y:S01]  /*4dc0*/  IMAD.MOV.U32 R18, RZ, RZ, 0xffff ;  /* 0x0000ffffff127424 */ /* 0x000fe200078e00ff */
[----:B------:R-:W-:Y:S01]  /*4dd0*/  MOV R23, 0xffff ;  /* 0x0000ffff00177802 */ /* 0x000fe20000000f00 */
[----:B------:R-:W3:Y:S01]  /*4de0*/  SHFL.BFLY PT, R19, R16, 0x1, 0x101f ;  /* 0x0c301f0010137f89 */ /* 0x000ee200000e0000 */
[----:B----4-:R-:W-:Y:S01]  /*4df0*/  FADD.FTZ R36, R33, R36 ;  /* 0x0000002421247221 */ /* 0x010fe20000010000 */
[----:B------:R-:W-:-:S02]  /*4e00*/  MOV R33, 0xffff ;  /* 0x0000ffff00217802 */ /* 0x000fc40000000f00 */
[----:B------:R-:W4:Y:S01]  /*4e10*/  SHFL.BFLY PT, R18, R35, 0x2, 0x101f ;  /* 0x0c501f0023127f89 */ /* 0x000f2200000e0000 */
[----:B0-----:R-:W-:-:S03]  /*4e20*/  FADD.FTZ R38, R25, R38 ;  /* 0x0000002619267221 */ /* 0x001fc60000010000 */
[----:B------:R-:W0:Y:S01]  /*4e30*/  SHFL.BFLY PT, R21, R36, 0x2, 0x101f ;  /* 0x0c501f0024157f89 */ /* 0x000e2200000e0000 */
[----:B-----5:R-:W-:Y:S01]  /*4e40*/  FADD.FTZ R17, R14, R30 ;  /* 0x0000001e0e117221 */ /* 0x020fe20000010000 */
[----:B------:R-:W-:Y:S02]  /*4e50*/  MOV R14, 0xffff ;  /* 0x0000ffff000e7802 */ /* 0x000fe40000000f00 */
[----:B------:R-:W5:Y:S01]  /*4e60*/  SHFL.BFLY PT, R23, R38, 0x2, 0x101f ;  /* 0x0c501f0026177f89 */ /* 0x000f6200000e0000 */
[----:B-1----:R-:W-:Y:S01]  /*4e70*/  FADD.FTZ R42, R42, R41 ;  /* 0x000000292a2a7221 */ /* 0x002fe20000010000 */
[----:B------:R-:W-:Y:S02]  /*4e80*/  IMAD.IADD R41, R15, 0x1, R6 ;  /* 0x000000010f297824 */ /* 0x000fe400078e0206 */
[----:B------:R-:W1:Y:S01]  /*4e90*/  SHFL.BFLY PT, R20, R31, 0x4, 0x101f ;  /* 0x0c901f001f147f89 */ /* 0x000e6200000e0000 */
[----:B--2---:R-:W-:-:S03]  /*4ea0*/  FADD.FTZ R37, R37, R24 ;  /* 0x0000001825257221 */ /* 0x004fc60000010000 */
[----:B------:R-:W2:Y:S01]  /*4eb0*/  SHFL.BFLY PT, R14, R17, 0x1, 0x101f ;  /* 0x0c301f00110e7f89 */ /* 0x000ea200000e0000 */
[----:B------:R-:W2:Y:S01]  /*4ec0*/  @!P0 LDC.64 R24, c[0x0][0x218] ;  /* 0x00008600ff188b82 */ /* 0x000ea20000000a00 */
[----:B---3--:R-:W-:Y:S02]  /*4ed0*/  FADD.FTZ R16, R16, R19 ;  /* 0x0000001310107221 */ /* 0x008fe40000010000 */
[----:B------:R-:W3:Y:S01]  /*4ee0*/  SHFL.BFLY PT, R40, R37, 0x1, 0x101f ;  /* 0x0c301f0025287f89 */ /* 0x000ee200000e0000 */
[----:B----4-:R-:W-:-:S03]  /*4ef0*/  FADD.FTZ R35, R35, R18 ;  /* 0x0000001223237221 */ /* 0x010fc60000010000 */
[----:B------:R-:W4:Y:S01]  /*4f00*/  SHFL.BFLY PT, R43, R42, 0x2, 0x101f ;  /* 0x0c501f002a2b7f89 */ /* 0x000f2200000e0000 */
[----:B------:R-:W-:Y:S01]  /*4f10*/  @!P0 F2FP.BF16.F32.PACK_AB R30, RZ, R16 ;  /* 0x00000010ff1e823e */ /* 0x000fe200000010ff */
[----:B------:R-:W4:Y:S01]  /*4f20*/  @!P0 LDC.64 R18, c[0x0][0x220] ;  /* 0x00008800ff128b82 */ /* 0x000f220000000a00 */
[----:B0-----:R-:W-:Y:S01]  /*4f30*/  FADD.FTZ R36, R36, R21 ;  /* 0x0000001524247221 */ /* 0x001fe20000010000 */
[----:B------:R-:W0:Y:S01]  /*4f40*/  SHFL.BFLY PT, R34, R35, 0x1, 0x101f ;  /* 0x0c301f0023227f89 */ /* 0x000e2200000e0000 */
[----:B-----5:R-:W-:-:S03]  /*4f50*/  FADD.FTZ R38, R38, R23 ;  /* 0x0000001726267221 */ /* 0x020fc60000010000 */
[----:B------:R-:W5:Y:S02]  /*4f60*/  SHFL.BFLY PT, R33, R36, 0x1, 0x101f ;  /* 0x0c301f0024217f89 */ /* 0x000f6400000e0000 */
[----:B------:R-:W5:Y:S01]  /*4f70*/  @!P0 LDC.64 R22, c[0x0][0x220] ;  /* 0x00008800ff168b82 */ /* 0x000f620000000a00 */
[----:B-1----:R-:W-:Y:S01]  /*4f80*/  FADD.FTZ R31, R31, R20 ;  /* 0x000000141f1f7221 */ /* 0x002fe20000010000 */
[----:B------:R-:W1:Y:S01]  /*4f90*/  SHFL.BFLY PT, R39, R38, 0x1, 0x101f ;  /* 0x0c301f0026277f89 */ /* 0x000e6200000e0000 */
[----:B--2---:R-:W-:-:S03]  /*4fa0*/  FADD.FTZ R44, R17, R14 ;  /* 0x0000000e112c7221 */ /* 0x004fc60000010000 */
[----:B------:R-:W2:Y:S01]  /*4fb0*/  SHFL.BFLY PT, R32, R31, 0x2, 0x101f ;  /* 0x0c501f001f207f89 */ /* 0x000ea200000e0000 */
[----:B------:R-:W-:Y:S01]  /*4fc0*/  @!P0 IMAD.WIDE R24, R41, 0x2, R24 ;  /* 0x0000000229188825 */ /* 0x000fe200078e0218 */
[----:B------:R-:W2:Y:S01]  /*4fd0*/  @!P0 LDC.64 R20, c[0x0][0x218] ;  /* 0x00008600ff148b82 */ /* 0x000ea20000000a00 */
[----:B------:R-:W-:Y:S02]  /*4fe0*/  @!P0 F2FP.BF16.F32.PACK_AB R44, RZ, R44 ;  /* 0x0000002cff2c823e */ /* 0x000fe400000010ff */
[----:B---3--:R-:W-:Y:S01]  /*4ff0*/  FADD.FTZ R37, R37, R40 ;  /* 0x0000002825257221 */ /* 0x008fe20000010000 */
[----:B------:R3:W-:Y:S01]  /*5000*/  @!P0 STG.E.U16 desc[UR12][R24.64], R30 ;  /* 0x0000001e18008986 */ /* 0x0007e2000c10150c */
[----:B----4-:R-:W-:-:S03]  /*5010*/  FADD.FTZ R42, R42, R43 ;  /* 0x0000002b2a2a7221 */ /* 0x010fc60000010000 */
[----:B------:R-:W4:Y:S01]  /*5020*/  @!P0 LDC.64 R16, c[0x0][0x218] ;  /* 0x00008600ff108b82 */ /* 0x000f220000000a00 */
[----:B------:R-:W-:-:S04]  /*5030*/  @!P0 IMAD.WIDE R18, R41, 0x2, R18 ;  /* 0x0000000229128825 */ /* 0x000fc800078e0212 */
[----:B0-----:R-:W-:Y:S01]  /*5040*/  FADD.FTZ R34, R35, R34 ;  /* 0x0000002223227221 */ /* 0x001fe20000010000 */
[----:B------:R-:W-:Y:S01]  /*5050*/  MOV R35, 0xffff ;  /* 0x0000ffff00237802 */ /* 0x000fe20000000f00 */
[----:B-----5:R-:W-:Y:S01]  /*5060*/  FADD.FTZ R33, R36, R33 ;  /* 0x0000002124217221 */ /* 0x020fe20000010000 */
[----:B------:R-:W0:Y:S01]  /*5070*/  @!P0 LDC.64 R14, c[0x0][0x220] ;  /* 0x00008800ff0e8b82 */ /* 0x000e220000000a00 */
[----:B------:R-:W-:-:S04]  /*5080*/  @!P0 IMAD.WIDE R22, R41, 0x2, R22 ;  /* 0x0000000229168825 */ /* 0x000fc800078e0216 */
[----:B-1----:R-:W-:Y:S01]  /*5090*/  FADD.FTZ R38, R38, R39 ;  /* 0x0000002726267221 */ /* 0x002fe20000010000 */
[----:B---3--:R-:W-:Y:S01]  /*50a0*/  @!P0 F2FP.BF16.F32.PACK_AB R25, RZ, R33 ;  /* 0x00000021ff19823e */ /* 0x008fe200000010ff */
[----:B------:R-:W1:Y:S01]  /*50b0*/  SHFL.BFLY PT, R35, R42, 0x1, 0x101f ;  /* 0x0c301f002a237f89 */ /* 0x000e6200000e0000 */
[----:B------:R-:W-:Y:S01]  /*50c0*/  MOV R30, 0xffff ;  /* 0x0000ffff001e7802 */ /* 0x000fe20000000f00 */
[----:B--2---:R-:W-:Y:S01]  /*50d0*/  FADD.FTZ R31, R31, R32 ;  /* 0x000000201f1f7221 */ /* 0x004fe20000010000 */
[----:B------:R-:W-:Y:S01]  /*50e0*/  @!P0 F2FP.BF16.F32.PACK_AB R26, RZ, R38 ;  /* 0x00000026ff1a823e */ /* 0x000fe200000010ff */
[----:B------:R2:W-:Y:S01]  /*50f0*/  @!P0 STG.E.U16 desc[UR12][R22.64], R44 ;  /* 0x0000002c16008986 */ /* 0x0005e2000c10150c */
[C---:B------:R-:W-:Y:S01]  /*5100*/  @!P0 IMAD.WIDE R20, R41.reuse, 0x2, R20 ;  /* 0x0000000229148825 */ /* 0x040fe200078e0214 */
[----:B------:R-:W-:Y:S02]  /*5110*/  @!P0 F2FP.BF16.F32.PACK_AB R33, RZ, R37 ;  /* 0x00000025ff21823e */ /* 0x000fe400000010ff */
[----:B------:R3:W3:Y:S01]  /*5120*/  SHFL.BFLY PT, R30, R31, 0x1, 0x101f ;  /* 0x0c301f001f1e7f89 */ /* 0x0006e200000e0000 */
[----:B----4-:R-:W-:Y:S01]  /*5130*/  @!P0 IMAD.WIDE R16, R41, 0x2, R16 ;  /* 0x0000000229108825 */ /* 0x010fe200078e0210 */
[----:B--2---:R-:W-:-:S03]  /*5140*/  @!P0 F2FP.BF16.F32.PACK_AB R23, RZ, R34 ;  /* 0x00000022ff17823e */ /* 0x004fc600000010ff */
[----:B0-----:R-:W-:Y:S02]  /*5150*/  @!P0 IMAD.WIDE R14, R41, 0x2, R14 ;  /* 0x00000002290e8825 */ /* 0x001fe400078e020e */
[----:B------:R0:W-:Y:S02]  /*5160*/  @!P0 STG.E.U16 desc[UR12][R20.64+0x28], R23 ;  /* 0x0000281714008986 */ /* 0x0001e4000c10150c */
[----:B-1----:R-:W-:Y:S02]  /*5170*/  FADD.FTZ R35, R42, R35 ;  /* 0x000000232a237221 */ /* 0x002fe40000010000 */
[----:B------:R0:W-:Y:S04]  /*5180*/  @!P0 STG.E.U16 desc[UR12][R18.64+0x28], R25 ;  /* 0x0000281912008986 */ /* 0x0001e8000c10150c */
[----:B------:R0:W-:Y:S04]  /*5190*/  @!P0 STG.E.U16 desc[UR12][R16.64+0x50], R26 ;  /* 0x0000501a10008986 */ /* 0x0001e8000c10150c */
[----:B---3--:R0:W-:Y:S02]  /*51a0*/  @!P0 STG.E.U16 desc[UR12][R14.64+0x50], R33 ;  /* 0x000050210e008986 */ /* 0x0081e4000c10150c */
.L_x_301:
        /* <DEDUP_REMOVED lines=9> */
.L_x_231:
[----:B------:R-:W-:Y:S05]  /*5240*/  WARPSYNC.ALL ;  /* 0x0000000000007948 */ /* 0x000fea0003800000 */
[----:B------:R-:W-:Y:S01]  /*5250*/  UMOV UR4, 0x140 ;  /* 0x0000014000047882 */ /* 0x000fe20000000000 */
[----:B------:R-:W-:Y:S01]  /*5260*/  VIADD R6, R6, 0x1000 ;  /* 0x0000100006067836 */ /* 0x000fe20000000000 */
[----:B------:R-:W-:Y:S01]  /*5270*/  UIMAD UR4, UR15, UR4, 0x140 ;  /* 0x000001400f0474a4 */ /* 0x000fe2000f8e0204 */
[----:B------:R-:W-:Y:S05]  /*5280*/  BAR.SYNC.DEFER_BLOCKING 0x0 ;  /* 0x0000000000007b1d */ /* 0x000fea0000010000 */
[----:B------:R-:W-:-:S13]  /*5290*/  ISETP.GE.AND P0, PT, R6, UR4, PT ;  /* 0x0000000406007c0c */ /* 0x000fda000bf06270 */
[----:B------:R-:W-:Y:S05]  /*52a0*/  @!P0 BRA `(.L_x_238) ;  /* 0xffffffe0002c8947 */ /* 0x000fea000383ffff */
[----:B------:R-:W-:Y:S05]  /*52b0*/  EXIT ;  /* 0x000000000000794d */ /* 0x000fea0003800000 */
.L_x_234:
[----:B------:R-:W-:Y:S01]  /*52c0*/  HFMA2.MMA R28, -RZ, RZ, 0, 4.76837158203125e-07 ;  /* 0x00000008ff1c7435 */ /* 0x000fe200000001ff */
[----:B-1----:R-:W-:Y:S01]  /*52d0*/  MOV R29, R14 ;  /* 0x0000000e001d7202 */ /* 0x002fe20000000f00 */
[----:B------:R-:W-:Y:S01]  /*52e0*/  IMAD.MOV.U32 R27, RZ, RZ, 0x101f ;  /* 0x0000101fff1b7424 */ /* 0x000fe200078e00ff */
[----:B------:R-:W-:-:S08]  /*52f0*/  MOV R26, 0xffff ;  /* 0x0000ffff001a7802 */ /* 0x000fd00000000f00 */
[----:B0-2---:R-:W-:Y:S05]  /*5300*/  WARPSYNC.COLLECTIVE R26, `(.L_x_239) ;  /* 0x000000001a087348 */ /* 0x005fea0003c00000 */
[----:B------:R1:W3:Y:S02]  /*5310*/  SHFL.BFLY P2, R30, R29, R28, R27 ;  /* 0x0c00001c1d1e7389 */ /* 0x0002e4000004001b */
[----:B0123--:R-:W-:Y:S01]  /*5320*/  ENDCOLLECTIVE ;  /* 0x000000000000791b */ /* 0x00ffe20003800000 */
.L_x_239:
[----:B------:R-:W-:Y:S01]  /*5330*/  IMAD.MOV.U32 R29, RZ, RZ, R15 ;  /* 0x000000ffff1d7224 */ /* 0x000fe200078e000f */
[----:B------:R-:W-:-:S07]  /*5340*/  MOV R17, R30 ;  /* 0x0000001e00117202 */ /* 0x000fce0000000f00 */
[----:B------:R-:W-:Y:S05]  /*5350*/  WARPSYNC.COLLECTIVE R26, `(.L_x_240) ;  /* 0x000000001a087348 */ /* 0x000fea0003c00000 */
[----:B------:R0:W1:Y:S02]  /*5360*/  SHFL.BFLY P2, R30, R29, R28, R27 ;  /* 0x0c00001c1d1e7389 */ /* 0x000064000004001b */
[----:B01----:R-:W-:Y:S01]  /*5370*/  ENDCOLLECTIVE ;  /* 0x000000000000791b */ /* 0x003fe20003800000 */
.L_x_240:
[----:B------:R-:W-:-:S05]  /*5380*/  FADD.FTZ R17, R17, R14 ;  /* 0x0000000e11117221 */ /* 0x000fca0000010000 */
[----:B------:R-:W-:Y:S01]  /*5390*/  MOV R29, R17 ;  /* 0x00000011001d7202 */ /* 0x000fe20000000f00 */
[----:B------:R-:W-:Y:S01]  /*53a0*/  IMAD.MOV.U32 R28, RZ, RZ, 0x4 ;  /* 0x00000004ff1c7424 */ /* 0x000fe200078e00ff */
[----:B------:R-:W-:-:S07]  /*53b0*/  MOV R16, R30 ;  /* 0x0000001e00107202 */ /* 0x000fce0000000f00 */
[----:B------:R-:W-:Y:S05]  /*53c0*/  WARPSYNC.COLLECTIVE R26, `(.L_x_241) ;  /* 0x000000001a087348 */ /* 0x000fea0003c00000 */
[----:B------:R0:W1:Y:S02]  /*53d0*/  SHFL.BFLY P2, R30, R29, R28, R27 ;  /* 0x0c00001c1d1e7389 */ /* 0x000064000004001b */
[----:B01----:R-:W-:Y:S01]  /*53e0*/  ENDCOLLECTIVE ;  /* 0x000000000000791b */ /* 0x003fe20003800000 */
.L_x_241:
[----:B------:R-:W-:-:S05]  /*53f0*/  FADD.FTZ R16, R16, R15 ;  /* 0x0000000f10107221 */ /* 0x000fca0000010000 */
[----:B------:R-:W-:Y:S02]  /*5400*/  MOV R29, R16 ;  /* 0x00000010001d7202 */ /* 0x000fe40000000f00 */
[----:B------:R-:W-:-:S07]  /*5410*/  MOV R18, R30 ;  /* 0x0000001e00127202 */ /* 0x000fce0000000f00 */
[----:B------:R-:W-:Y:S05]  /*5420*/  WARPSYNC.COLLECTIVE R26, `(.L_x_242) ;  /* 0x000000001a087348 */ /* 0x000fea0003c00000 */
[----:B------:R0:W1:Y:S02]  /*5430*/  SHFL.BFLY P2, R30, R29, R28, R27 ;  /* 0x0c00001c1d1e7389 */ /* 0x000064000004001b */
[----:B01----:R-:W-:Y:S01]  /*5440*/  ENDCOLLECTIVE ;  /* 0x000000000000791b */ /* 0x003fe20003800000 */
.L_x_242:
[----:B------:R-:W-:Y:S01]  /*5450*/  FADD.FTZ R18, R17, R18 ;  /* 0x0000001211127221 */ /* 0x000fe20000010000 */
[----:B------:R-:W-:-:S04]  /*5460*/  HFMA2.MMA R28, -RZ, RZ, 0, 1.1920928955078125e-07 ;  /* 0x00000002ff1c7435 */ /* 0x000fc800000001ff */
[----:B------:R-:W-:Y:S01]  /*5470*/  MOV R29, R18 ;  /* 0x00000012001d7202 */ /* 0x000fe20000000f00 */
[----:B------:R-:W-:-:S07]  /*5480*/  IMAD.MOV.U32 R19, RZ, RZ, R30 ;  /* 0x000000ffff137224 */ /* 0x000fce00078e001e */
[----:B------:R-:W-:Y:S05]  /*5490*/  WARPSYNC.COLLECTIVE R26, `(.L_x_243) ;  /* 0x000000001a087348 */ /* 0x000fea0003c00000 */
[----:B------:R0:W1:Y:S02]  /*54a0*/  SHFL.BFLY P2, R30, R29, R28, R27 ;  /* 0x0c00001c1d1e7389 */ /* 0x000064000004001b */
[----:B01----:R-:W-:Y:S01]  /*54b0*/  ENDCOLLECTIVE ;  /* 0x000000000000791b */ /* 0x003fe20003800000 */
.L_x_243:
[----:B------:R-:W-:-:S05]  /*54c0*/  FADD.FTZ R19, R16, R19 ;  /* 0x0000001310137221 */ /* 0x000fca0000010000 */
[----:B------:R-:W-:Y:S01]  /*54d0*/  MOV R29, R19 ;  /* 0x00000013001d7202 */ /* 0x000fe20000000f00 */
[----:B------:R-:W-:-:S07]  /*54e0*/  IMAD.MOV.U32 R21, RZ, RZ, R30 ;  /* 0x000000ffff157224 */ /* 0x000fce00078e001e */
[----:B------:R-:W-:Y:S05]  /*54f0*/  WARPSYNC.COLLECTIVE R26, `(.L_x_244) ;  /* 0x000000001a087348 */ /* 0x000fea0003c00000 */
[----:B------:R0:W1:Y:S02]  /*5500*/  SHFL.BFLY P2, R30, R29, R28, R27 ;  /* 0x0c00001c1d1e7389 */ /* 0x000064000004001b */
[----:B01----:R-:W-:Y:S01]  /*5510*/  ENDCOLLECTIVE ;  /* 0x000000000000791b */ /* 0x003fe20003800000 */
.L_x_244:
[----:B------:R-:W-:Y:S01]  /*5520*/  FADD.FTZ R21, R18, R21 ;  /* 0x0000001512157221 */ /* 0x000fe20000010000 */
[----:B------:R-:W-:-:S03]  /*5530*/  HFMA2.MMA R28, -RZ, RZ, 0, 5.9604644775390625e-08 ;  /* 0x00000001ff1c7435 */ /* 0x000fc600000001ff */
[----:B------:R-:W-:Y:S01]  /*5540*/  IMAD.MOV.U32 R29, RZ, RZ, R21 ;  /* 0x000000ffff1d7224 */ /* 0x000fe200078e0015 */
[----:B------:R-:W-:-:S07]  /*5550*/  MOV R14, R30 ;  /* 0x0000001e000e7202 */ /* 0x000fce0000000f00 */
[----:B------:R-:W-:Y:S05]  /*5560*/  WARPSYNC.COLLECTIVE R26, `(.L_x_245) ;  /* 0x000000001a087348 */ /* 0x000fea0003c00000 */
[----:B------:R0:W1:Y:S02]  /*5570*/  SHFL.BFLY P2, R30, R29, R28, R27 ;  /* 0x0c00001c1d1e7389 */ /* 0x000064000004001b */
[----:B01----:R-:W-:Y:S01]  /*5580*/  ENDCOLLECTIVE ;  /* 0x000000000000791b */ /* 0x003fe20003800000 */
.L_x_245:
[----:B------:R-:W-:-:S04]  /*5590*/  FADD.FTZ R14, R19, R14 ;  /* 0x0000000e130e7221 */ /* 0x000fc80000010000 */
[----:B------:R-:W-:Y:S01]  /*55a0*/  IMAD.MOV.U32 R29, RZ, RZ, R14 ;  /* 0x000000ffff1d7224 */ /* 0x000fe200078e000e */
[----:B------:R-:W-:-:S07]  /*55b0*/  MOV R20, R30 ;  /* 0x0000001e00147202 */ /* 0x000fce0000000f00 */
[----:B------:R-:W-:Y:S05]  /*55c0*/  WARPSYNC.COLLECTIVE R26, `(.L_x_246) ;  /* 0x000000001a087348 */ /* 0x000fea0003c00000 */
[----:B------:R0:W1:Y:S02]  /*55d0*/  SHFL.BFLY P2, R30, R29, R28, R27 ;  /* 0x0c00001c1d1e7389 */ /* 0x000064000004001b */
[----:B01----:R-:W-:Y:S01]  /*55e0*/  ENDCOLLECTIVE ;  /* 0x000000000000791b */ /* 0x003fe20003800000 */
.L_x_246:
[----:B------:R-:W-:Y:S01]  /*55f0*/  FADD.FTZ R20, R21, R20 ;  /* 0x0000001415147221 */ /* 0x000fe20000010000 */
[----:B------:R-:W-:Y:S06]  /*5600*/  BRA `(.L_x_247) ;  /* 0xffffffe800d87947 */ /* 0x000fec000383ffff */
.L_x_235:
        /* <DEDUP_REMOVED lines=8> */
.L_x_249:
[----:B------:R-:W-:Y:S05]  /*5690*/  BSYNC B1 ;  /* 0x0000000000017941 */ /* 0x000fea0003800000 */
.L_x_248:
        /* <DEDUP_REMOVED lines=8> */
.L_x_250:
[----:B------:R-:W-:-:S05]  /*5720*/  FADD.FTZ R21, R21, R14 ;  /* 0x0000000e15157221 */ /* 0x000fca0000010000 */
[----:B------:R-:W-:Y:S01]  /*5730*/  MOV R29, R21 ;  /* 0x00000015001d7202 */ /* 0x000fe20000000f00 */
[----:B------:R-:W-:Y:S01]  /*5740*/  IMAD.MOV.U32 R28, RZ, RZ, 0x4 ;  /* 0x00000004ff1c7424 */ /* 0x000fe200078e00ff */
[----:B------:R-:W-:-:S07]  /*5750*/  MOV R20, R30 ;  /* 0x0000001e00147202 */ /* 0x000fce0000000f00 */
[----:B------:R-:W-:Y:S05]  /*5760*/  WARPSYNC.COLLECTIVE R26, `(.L_x_251) ;  /* 0x000000001a087348 */ /* 0x000fea0003c00000 */
[----:B------:R0:W1:Y:S02]  /*5770*/  SHFL.BFLY P2, R30, R29, R28, R27 ;  /* 0x0c00001c1d1e7389 */ /* 0x000064000004001b */
[----:B01----:R-:W-:Y:S01]  /*5780*/  ENDCOLLECTIVE ;  /* 0x000000000000791b */ /* 0x003fe20003800000 */
.L_x_251:
[----:B------:R-:W-:-:S05]  /*5790*/  FADD.FTZ R20, R20, R15 ;  /* 0x0000000f14147221 */ /* 0x000fca0000010000 */
[----:B------:R-:W-:Y:S02]  /*57a0*/  MOV R29, R20 ;  /* 0x00000014001d7202 */ /* 0x000fe40000000f00 */
[----:B------:R-:W-:-:S07]  /*57b0*/  MOV R22, R30 ;  /* 0x0000001e00167202 */ /* 0x000fce0000000f00 */
[----:B------:R-:W-:Y:S05]  /*57c0*/  WARPSYNC.COLLECTIVE R26, `(.L_x_252) ;  /* 0x000000001a087348 */ /* 0x000fea0003c00000 */
[----:B------:R0:W1:Y:S02]  /*57d0*/  SHFL.BFLY P2, R30, R29, R28, R27 ;  /* 0x0c00001c1d1e7389 */ /* 0x000064000004001b */
[----:B01----:R-:W-:Y:S01]  /*57e0*/  ENDCOLLECTIVE ;  /* 0x000000000000791b */ /* 0x003fe20003800000 */
.L_x_252:
[----:B------:R-:W-:Y:S01]  /*57f0*/  FADD.FTZ R22, R21, R22 ;  /* 0x0000001615167221 */ /* 0x000fe20000010000 */
[----:B------:R-:W-:-:S04]  /*5800*/  HFMA2.MMA R28, -RZ, RZ, 0, 1.1920928955078125e-07 ;  /* 0x00000002ff1c7435 */ /* 0x000fc800000001ff */
[----:B------:R-:W-:Y:S01]  /*5810*/  MOV R29, R22 ;  /* 0x00000016001d7202 */ /* 0x000fe20000000f00 */
[----:B------:R-:W-:-:S07]  /*5820*/  IMAD.MOV.U32 R23, RZ, RZ, R30 ;  /* 0x000000ffff177224 */ /* 0x000fce00078e001e */
[----:B------:R-:W-:Y:S05]  /*5830*/  WARPSYNC.COLLECTIVE R26, `(.L_x_253) ;  /* 0x000000001a087348 */ /* 0x000fea0003c00000 */
[----:B------:R0:W1:Y:S02]  /*5840*/  SHFL.BFLY P2, R30, R29, R28, R27 ;  /* 0x0c00001c1d1e7389 */ /* 0x000064000004001b */
[----:B01----:R-:W-:Y:S01]  /*5850*/  ENDCOLLECTIVE ;  /* 0x000000000000791b */ /* 0x003fe20003800000 */
.L_x_253:
[----:B------:R-:W-:-:S05]  /*5860*/  FADD.FTZ R23, R20, R23 ;  /* 0x0000001714177221 */ /* 0x000fca0000010000 */
[----:B------:R-:W-:Y:S01]  /*5870*/  MOV R29, R23 ;  /* 0x00000017001d7202 */ /* 0x000fe20000000f00 */
[----:B------:R-:W-:-:S07]  /*5880*/  IMAD.MOV.U32 R25, RZ, RZ, R30 ;  /* 0x000000ffff197224 */ /* 0x000fce00078e001e */
[----:B------:R-:W-:Y:S05]  /*5890*/  WARPSYNC.COLLECTIVE R26, `(.L_x_254) ;  /* 0x000000001a087348 */ /* 0x000fea0003c00000 */
[----:B------:R0:W1:Y:S02]  /*58a0*/  SHFL.BFLY P2, R30, R29, R28, R27 ;  /* 0x0c00001c1d1e7389 */ /* 0x000064000004001b */
[----:B01----:R-:W-:Y:S01]  /*58b0*/  ENDCOLLECTIVE ;  /* 0x000000000000791b */ /* 0x003fe20003800000 */
.L_x_254:
[----:B------:R-:W-:Y:S01]  /*58c0*/  FADD.FTZ R25, R22, R25 ;  /* 0x0000001916197221 */ /* 0x000fe20000010000 */
[----:B------:R-:W-:-:S03]  /*58d0*/  HFMA2.MMA R28, -RZ, RZ, 0, 5.9604644775390625e-08 ;  /* 0x00000001ff1c7435 */ /* 0x000fc600000001ff */
[----:B------:R-:W-:Y:S01]  /*58e0*/  IMAD.MOV.U32 R29, RZ, RZ, R25 ;  /* 0x000000ffff1d7224 */ /* 0x000fe200078e0019 */
[----:B------:R-:W-:-:S07]  /*58f0*/  MOV R14, R30 ;  /* 0x0000001e000e7202 */ /* 0x000fce0000000f00 */
[----:B------:R-:W-:Y:S05]  /*5900*/  WARPSYNC.COLLECTIVE R26, `(.L_x_255) ;  /* 0x000000001a087348 */ /* 0x000fea0003c00000 */
[----:B------:R0:W1:Y:S02]  /*5910*/  SHFL.BFLY P2, R30, R29, R28, R27 ;  /* 0x0c00001c1d1e7389 */ /* 0x000064000004001b */
[----:B01----:R-:W-:Y:S01]  /*5920*/  ENDCOLLECTIVE ;  /* 0x000000000000791b */ /* 0x003fe20003800000 */
.L_x_255:
[----:B------:R-:W-:-:S04]  /*5930*/  FADD.FTZ R14, R23, R14 ;  /* 0x0000000e170e7221 */ /* 0x000fc80000010000 */
[----:B------:R-:W-:Y:S01]  /*5940*/  IMAD.MOV.U32 R29, RZ, RZ, R14 ;  /* 0x000000ffff1d7224 */ /* 0x000fe200078e000e */
[----:B------:R-:W-:-:S07]  /*5950*/  MOV R24, R30 ;  /* 0x0000001e00187202 */ /* 0x000fce0000000f00 */
[----:B------:R-:W-:Y:S05]  /*5960*/  WARPSYNC.COLLECTIVE R26, `(.L_x_256) ;  /* 0x000000001a087348 */ /* 0x000fea0003c00000 */
[----:B------:R0:W1:Y:S02]  /*5970*/  SHFL.BFLY P2, R30, R29, R28, R27 ;  /* 0x0c00001c1d1e7389 */ /* 0x000064000004001b */
[----:B01----:R-:W-:Y:S01]  /*5980*/  ENDCOLLECTIVE ;  /* 0x000000000000791b */ /* 0x003fe20003800000 */
.L_x_256:
[----:B------:R-:W-:Y:S01]  /*5990*/  FADD.FTZ R24, R25, R24 ;  /* 0x0000001819187221 */ /* 0x000fe20000010000 */
[----:B------:R-:W-:Y:S06]  /*59a0*/  BRA `(.L_x_257) ;  /* 0xffffffe800a87947 */ /* 0x000fec000383ffff */
.L_x_236:
        /* <DEDUP_REMOVED lines=8> */
.L_x_259:
[----:B------:R-:W-:Y:S05]  /*5a30*/  BSYNC B1 ;  /* 0x0000000000017941 */ /* 0x000fea0003800000 */
.L_x_258:
        /* <DEDUP_REMOVED lines=8> */
.L_x_260:
[----:B------:R-:W-:-:S05]  /*5ac0*/  FADD.FTZ R21, R21, R14 ;  /* 0x0000000e15157221 */ /* 0x000fca0000010000 */
[----:B------:R-:W-:Y:S01]  /*5ad0*/  MOV R29, R21 ;  /* 0x00000015001d7202 */ /* 0x000fe20000000f00 */
[----:B------:R-:W-:Y:S01]  /*5ae0*/  IMAD.MOV.U32 R28, RZ, RZ, 0x4 ;  /* 0x00000004ff1c7424 */ /* 0x000fe200078e00ff */
[----:B------:R-:W-:-:S07]  /*5af0*/  MOV R20, R30 ;  /* 0x0000001e00147202 */ /* 0x000fce0000000f00 */
[----:B------:R-:W-:Y:S05]  /*5b00*/  WARPSYNC.COLLECTIVE R26, `(.L_x_261) ;  /* 0x000000001a087348 */ /* 0x000fea0003c00000 */
[----:B------:R0:W1:Y:S02]  /*5b10*/  SHFL.BFLY P2, R30, R29, R28, R27 ;  /* 0x0c00001c1d1e7389 */ /* 0x000064000004001b */
[----:B01----:R-:W-:Y:S01]  /*5b20*/  ENDCOLLECTIVE ;  /* 0x000000000000791b */ /* 0x003fe20003800000 */
.L_x_261:
[----:B------:R-:W-:-:S05]  /*5b30*/  FADD.FTZ R20, R20, R15 ;  /* 0x0000000f14147221 */ /* 0x000fca0000010000 */
[----:B------:R-:W-:Y:S02]  /*5b40*/  MOV R29, R20 ;  /* 0x00000014001d7202 */ /* 0x000fe40000000f00 */
[----:B------:R-:W-:-:S07]  /*5b50*/  MOV R22, R30 ;  /* 0x0000001e00167202 */ /* 0x000fce0000000f00 */
[----:B------:R-:W-:Y:S05]  /*5b60*/  WARPSYNC.COLLECTIVE R26, `(.L_x_262) ;  /* 0x000000001a087348 */ /* 0x000fea0003c00000 */
[----:B------:R0:W1:Y:S02]  /*5b70*/  SHFL.BFLY P2, R30, R29, R28, R27 ;  /* 0x0c00001c1d1e7389 */ /* 0x000064000004001b */
[----:B01----:R-:W-:Y:S01]  /*5b80*/  ENDCOLLECTIVE ;  /* 0x000000000000791b */ /* 0x003fe20003800000 */
.L_x_262:
[----:B------:R-:W-:Y:S01]  /*5b90*/  FADD.FTZ R22, R21, R22 ;  /* 0x0000001615167221 */ /* 0x000fe20000010000 */
[----:B------:R-:W-:-:S04]  /*5ba0*/  HFMA2.MMA R28, -RZ, RZ, 0, 1.1920928955078125e-07 ;  /* 0x00000002ff1c7435 */ /* 0x000fc800000001ff */
[----:B------:R-:W-:Y:S01]  /*5bb0*/  MOV R29, R22 ;  /* 0x00000016001d7202 */ /* 0x000fe20000000f00 */
[----:B------:R-:W-:-:S07]  /*5bc0*/  IMAD.MOV.U32 R23, RZ, RZ, R30 ;  /* 0x000000ffff177224 */ /* 0x000fce00078e001e */
[----:B------:R-:W-:Y:S05]  /*5bd0*/  WARPSYNC.COLLECTIVE R26, `(.L_x_263) ;  /* 0x000000001a087348 */ /* 0x000fea0003c00000 */
[----:B------:R0:W1:Y:S02]  /*5be0*/  SHFL.BFLY P2, R30, R29, R28, R27 ;  /* 0x0c00001c1d1e7389 */ /* 0x000064000004001b */
[----:B01----:R-:W-:Y:S01]  /*5bf0*/  ENDCOLLECTIVE ;  /* 0x000000000000791b */ /* 0x003fe20003800000 */
.L_x_263:
[----:B------:R-:W-:-:S05]  /*5c00*/  FADD.FTZ R23, R20, R23 ;  /* 0x0000001714177221 */ /* 0x000fca0000010000 */
[----:B------:R-:W-:Y:S01]  /*5c10*/  MOV R29, R23 ;  /* 0x00000017001d7202 */ /* 0x000fe20000000f00 */
[----:B------:R-:W-:-:S07]  /*5c20*/  IMAD.MOV.U32 R25, RZ, RZ, R30 ;  /* 0x000000ffff197224 */ /* 0x000fce00078e001e */
[----:B------:R-:W-:Y:S05]  /*5c30*/  WARPSYNC.COLLECTIVE R26, `(.L_x_264) ;  /* 0x000000001a087348 */ /* 0x000fea0003c00000 */
[----:B------:R0:W1:Y:S02]  /*5c40*/  SHFL.BFLY P2, R30, R29, R28, R27 ;  /* 0x0c00001c1d1e7389 */ /* 0x000064000004001b */
[----:B01----:R-:W-:Y:S01]  /*5c50*/  ENDCOLLECTIVE ;  /* 0x000000000000791b */ /* 0x003fe20003800000 */
.L_x_264:
[----:B------:R-:W-:Y:S01]  /*5c60*/  FADD.FTZ R25, R22, R25 ;  /* 0x0000001916197221 */ /* 0x000fe20000010000 */
[----:B------:R-:W-:-:S03]  /*5c70*/  HFMA2.MMA R28, -RZ, RZ, 0, 5.9604644775390625e-08 ;  /* 0x00000001ff1c7435 */ /* 0x000fc600000001ff */
[----:B------:R-:W-:Y:S01]  /*5c80*/  IMAD.MOV.U32 R29, RZ, RZ, R25 ;  /* 0x000000ffff1d7224 */ /* 0x000fe200078e0019 */
[----:B------:R-:W-:-:S07]  /*5c90*/  MOV R14, R30 ;  /* 0x0000001e000e7202 */ /* 0x000fce0000000f00 */
[----:B------:R-:W-:Y:S05]  /*5ca0*/  WARPSYNC.COLLECTIVE R26, `(.L_x_265) ;  /* 0x000000001a087348 */ /* 0x000fea0003c00000 */
[----:B------:R0:W1:Y:S02]  /*5cb0*/  SHFL.BFLY P2, R30, R29, R28, R27 ;  /* 0x0c00001c1d1e7389 */ /* 0x000064000004001b */
[----:B01----:R-:W-:Y:S01]  /*5cc0*/  ENDCOLLECTIVE ;  /* 0x000000000000791b */ /* 0x003fe20003800000 */
.L_x_265:
[----:B------:R-:W-:-:S04]  /*5cd0*/  FADD.FTZ R14, R23, R14 ;  /* 0x0000000e170e7221 */ /* 0x000fc80000010000 */
[----:B------:R-:W-:Y:S01]  /*5ce0*/  IMAD.MOV.U32 R29, RZ, RZ, R14 ;  /* 0x000000ffff1d7224 */ /* 0x000fe200078e000e */
[----:B------:R-:W-:-:S07]  /*5cf0*/  MOV R24, R30 ;  /* 0x0000001e00187202 */ /* 0x000fce0000000f00 */
[----:B------:R-:W-:Y:S05]  /*5d00*/  WARPSYNC.COLLECTIVE R26, `(.L_x_266) ;  /* 0x000000001a087348 */ /* 0x000fea0003c00000 */
[----:B------:R0:W1:Y:S02]  /*5d10*/  SHFL.BFLY P2, R30, R29, R28, R27 ;  /* 0x0c00001c1d1e7389 */ /* 0x000064000004001b */
[----:B01----:R-:W-:Y:S01]  /*5d20*/  ENDCOLLECTIVE ;  /* 0x000000000000791b */ /* 0x003fe20003800000 */
.L_x_266:
[----:B------:R-:W-:Y:S01]  /*5d30*/  FADD.FTZ R24, R25, R24 ;  /* 0x0000001819187221 */ /* 0x000fe20000010000 */
[----:B------:R-:W-:Y:S06]  /*5d40*/  BRA `(.L_x_267) ;  /* 0xffffffe800647947 */ /* 0x000fec000383ffff */
.L_x_237:
        /* <DEDUP_REMOVED lines=8> */
.L_x_269:
[----:B------:R-:W-:Y:S05]  /*5dd0*/  BSYNC B0 ;  /* 0x0000000000007941 */ /* 0x000fea0003800000 */
.L_x_268:
        /* <DEDUP_REMOVED lines=11> */
.L_x_270:
[----:B------:R-:W-:Y:S01]  /*5e90*/  FADD.FTZ R25, R17, R16 ;  /* 0x0000001011197221 */ /* 0x000fe20000010000 */
[----:B------:R-:W-:Y:S01]  /*5ea0*/  @!P0 LOP3.LUT R18, R18, R19, RZ, 0x3c, !PT ;  /* 0x0000001312128212 */ /* 0x000fe200078e3cff */
[----:B------:R-:W-:Y:S01]  /*5eb0*/  HFMA2.MMA R34, -RZ, RZ, 0, 0 ;  /* 0x00000000ff227435 */ /* 0x000fe200000001ff */
[C---:B------:R-:W-:Y:S02]  /*5ec0*/  @!P0 LEA R23, R10.reuse, UR4, 0x7 ;  /* 0x000000040a178c11 */ /* 0x040fe4000f8e38ff */
[----:B------:R-:W-:Y:S02]  /*5ed0*/  @!P0 SHF.L.U32 R22, R10, 0x1, RZ ;  /* 0x000000010a168819 */ /* 0x000fe400000006ff */
[----:B------:R-:W-:Y:S01]  /*5ee0*/  @!P0 LEA R18, R18, R23, 0x2 ;  /* 0x0000001712128211 */ /* 0x000fe200078e10ff */
[----:B------:R-:W-:Y:S01]  /*5ef0*/  HFMA2.MMA R23, -RZ, RZ, 0, 0 ;  /* 0x00000000ff177435 */ /* 0x000fe200000001ff */
[----:B------:R-:W-:-:S03]  /*5f00*/  @!P0 LEA R24, R10, UR4, 0x7 ;  /* 0x000000040a188c11 */ /* 0x000fc6000f8e38ff */
[----:B------:R0:W1:Y:S01]  /*5f10*/  @!P0 LDS R20, [R18] ;  /* 0x0000000012148984 */ /* 0x0000620000000800 */
[----:B------:R-:W-:Y:S01]  /*5f20*/  MOV R29, R25 ;  /* 0x00000019001d7202 */ /* 0x000fe20000000f00 */
[----:B------:R-:W-:Y:S02]  /*5f30*/  IMAD.MOV.U32 R28, RZ, RZ, 0x4 ;  /* 0x00000004ff1c7424 */ /* 0x000fe400078e00ff */
[----:B------:R0:W2:Y:S01]  /*5f40*/  @!P0 LDS R21, [R18+0x500] ;  /* 0x0005000012158984 */ /* 0x0000a20000000800 */
[----:B------:R-:W-:-:S07]  /*5f50*/  FADD.FTZ R17, R30, R14 ;  /* 0x0000000e1e117221 */ /* 0x000fce0000010000 */
[----:B012---:R-:W-:Y:S05]  /*5f60*/  WARPSYNC.COLLECTIVE R26, `(.L_x_271) ;  /* 0x000000001a087348 */ /* 0x007fea0003c00000 */
[----:B------:R3:W4:Y:S02]  /*5f70*/  SHFL.BFLY P2, R30, R29, R28, R27 ;  /* 0x0c00001c1d1e7389 */ /* 0x000724000004001b */
[----:B01234-:R-:W-:Y:S01]  /*5f80*/  ENDCOLLECTIVE ;  /* 0x000000000000791b */ /* 0x01ffe20003800000 */
.L_x_271:
[----:B------:R-:W-:Y:S02]  /*5f90*/  MOV R29, R17 ;  /* 0x00000011001d7202 */ /* 0x000fe40000000f00 */
[----:B------:R-:W-:-:S07]  /*5fa0*/  MOV R16, R30 ;  /* 0x0000001e00107202 */ /* 0x000fce0000000f00 */
[----:B------:R-:W-:Y:S05]  /*5fb0*/  WARPSYNC.COLLECTIVE R26, `(.L_x_272) ;  /* 0x000000001a087348 */ /* 0x000fea0003c00000 */
[----:B------:R0:W1:Y:S02]  /*5fc0*/  SHFL.BFLY P2, R30, R29, R28, R27 ;  /* 0x0c00001c1d1e7389 */ /* 0x000064000004001b */
[----:B01----:R-:W-:Y:S01]  /*5fd0*/  ENDCOLLECTIVE ;  /* 0x000000000000791b */ /* 0x003fe20003800000 */
.L_x_272:
[----:B------:R-:W-:Y:S01]  /*5fe0*/  @!P0 MOV R32, R20 ;  /* 0x0000001400208202 */ /* 0x000fe20000000f00 */
[----:B------:R-:W-:Y:S01]  /*5ff0*/  FADD.FTZ R19, R25, R16 ;  /* 0x0000001019137221 */ /* 0x000fe20000010000 */
[----:B------:R-:W-:Y:S01]  /*6000*/  @!P0 IMAD.MOV.U32 R34, RZ, RZ, R21 ;  /* 0x000000ffff228224 */ /* 0x000fe200078e0015 */
[----:B------:R-:W-:-:S04]  /*6010*/  @!P0 IADD3 R21, R15, 0x28, RZ ;  /* 0x000000280f158810 */ /* 0x000fc80007ffe0ff */
[----:B------:R-:W-:Y:S02]  /*6020*/  @!P0 LOP3.LUT R21, R21, R22, RZ, 0x3c, !PT ;  /* 0x0000001615158212 */ /* 0x000fe400078e3cff */
[----:B------:R-:W-:Y:S01]  /*6030*/  MOV R29, R19 ;  /* 0x00000013001d7202 */ /* 0x000fe20000000f00 */
[----:B------:R-:W-:Y:S02]  /*6040*/  IMAD.MOV.U32 R28, RZ, RZ, 0x2 ;  /* 0x00000002ff1c7424 */ /* 0x000fe400078e00ff */
[----:B------:R-:W-:Y:S02]  /*6050*/  @!P0 IMAD R22, R21, 0x4, R24 ;  /* 0x0000000415168824 */ /* 0x000fe400078e0218 */
[----:B------:R-:W-:-:S03]  /*6060*/  IMAD.MOV.U32 R24, RZ, RZ, RZ ;  /* 0x000000ffff187224 */ /* 0x000fc600078e00ff */
[----:B------:R0:W1:Y:S01]  /*6070*/  @!P0 LDS R37, [R22] ;  /* 0x0000000016258984 */ /* 0x0000620000000800 */
[----:B------:R-:W-:-:S07]  /*6080*/  FADD.FTZ R14, R17, R30 ;  /* 0x0000001e110e7221 */ /* 0x000fce0000010000 */
[----:B01----:R-:W-:Y:S05]  /*6090*/  WARPSYNC.COLLECTIVE R26, `(.L_x_273) ;  /* 0x000000001a087348 */ /* 0x003fea0003c00000 */
[----:B------:R2:W3:Y:S02]  /*60a0*/  SHFL.BFLY P2, R30, R29, R28, R27 ;  /* 0x0c00001c1d1e7389 */ /* 0x0004e4000004001b */
[----:B0123--:R-:W-:Y:S01]  /*60b0*/  ENDCOLLECTIVE ;  /* 0x000000000000791b */ /* 0x00ffe20003800000 */
.L_x_273:
[----:B------:R0:W1:Y:S01]  /*60c0*/  @!P0 LDS R38, [R22+0x500] ;  /* 0x0005000016268984 */ /* 0x0000620000000800 */
[----:B------:R-:W-:Y:S02]  /*60d0*/  MOV R29, R14 ;  /* 0x0000000e001d7202 */ /* 0x000fe40000000f00 */
[----:B------:R-:W-:-:S07]  /*60e0*/  MOV R16, R30 ;  /* 0x0000001e00107202 */ /* 0x000fce0000000f00 */
[----:B01----:R-:W-:Y:S05]  /*60f0*/  WARPSYNC.COLLECTIVE R26, `(.L_x_274) ;  /* 0x000000001a087348 */ /* 0x003fea0003c00000 */
[----:B------:R2:W3:Y:S02]  /*6100*/  SHFL.BFLY P2, R30, R29, R28, R27 ;  /* 0x0c00001c1d1e7389 */ /* 0x0004e4000004001b */
[----:B0123--:R-:W-:Y:S01]  /*6110*/  ENDCOLLECTIVE ;  /* 0x000000000000791b */ /* 0x00ffe20003800000 */
.L_x_274:
[----:B------:R-:W-:Y:S01]  /*6120*/  FADD.FTZ R16, R19, R16 ;  /* 0x0000001013107221 */ /* 0x000fe20000010000 */
[----:B------:R-:W-:Y:S01]  /*6130*/  @!P0 MOV R24, R37 ;  /* 0x0000002500188202 */ /* 0x000fe20000000f00 */
[----:B------:R-:W-:-:S03]  /*6140*/  HFMA2.MMA R28, -RZ, RZ, 0, 5.9604644775390625e-08 ;  /* 0x00000001ff1c7435 */ /* 0x000fc600000001ff */
[----:B------:R-:W-:Y:S01]  /*6150*/  MOV R29, R16 ;  /* 0x00000010001d7202 */ /* 0x000fe20000000f00 */
[----:B------:R-:W-:Y:S02]  /*6160*/  @!P0 IMAD.MOV.U32 R23, RZ, RZ, R38 ;  /* 0x000000ffff178224 */ /* 0x000fe400078e0026 */
[----:B------:R-:W-:-:S07]  /*6170*/  FADD.FTZ R17, R14, R30 ;  /* 0x0000001e0e117221 */ /* 0x000fce0000010000 */
[----:B------:R-:W-:Y:S05]  /*6180*/  WARPSYNC.COLLECTIVE R26, `(.L_x_275) ;  /* 0x000000001a087348 */ /* 0x000fea0003c00000 */
[----:B------:R0:W1:Y:S02]  /*6190*/  SHFL.BFLY P2, R30, R29, R28, R27 ;  /* 0x0c00001c1d1e7389 */ /* 0x000064000004001b */
[----:B01----:R-:W-:Y:S01]  /*61a0*/  ENDCOLLECTIVE ;  /* 0x000000000000791b */ /* 0x003fe20003800000 */
.L_x_275:
[----:B------:R-:W-:Y:S01]  /*61b0*/  MOV R29, R17 ;  /* 0x00000011001d7202 */ /* 0x000fe20000000f00 */
[----:B------:R-:W-:-:S07]  /*61c0*/  IMAD.MOV.U32 R19, RZ, RZ, R30 ;  /* 0x000000ffff137224 */ /* 0x000fce00078e001e */
[----:B------:R-:W-:Y:S05]  /*61d0*/  WARPSYNC.COLLECTIVE R26, `(.L_x_276) ;  /* 0x000000001a087348 */ /* 0x000fea0003c00000 */
[----:B------:R0:W1:Y:S02]  /*61e0*/  SHFL.BFLY P2, R30, R29, R28, R27 ;  /* 0x0c00001c1d1e7389 */ /* 0x000064000004001b */
[----:B01----:R-:W-:Y:S01]  /*61f0*/  ENDCOLLECTIVE ;  /* 0x000000000000791b */ /* 0x003fe20003800000 */
.L_x_276:
[----:B------:R-:W-:Y:S01]  /*6200*/  FADD.FTZ R16, R16, R19 ;  /* 0x0000001310107221 */ /* 0x000fe20000010000 */
[----:B------:R-:W-:Y:S01]  /*6210*/  HFMA2.MMA R28, -RZ, RZ, 0, 4.76837158203125e-07 ;  /* 0x00000008ff1c7435 */ /* 0x000fe200000001ff */
[----:B------:R-:W-:Y:S01]  /*6220*/  IMAD.MOV.U32 R29, RZ, RZ, R32 ;  /* 0x000000ffff1d7224 */ /* 0x000fe200078e0020 */
[----:B------:R-:W-:-:S09]  /*6230*/  MOV R14, R30 ;  /* 0x0000001e000e7202 */ /* 0x000fd20000000f00 */
[----:B------:R-:W-:Y:S05]  /*6240*/  WARPSYNC.COLLECTIVE R26, `(.L_x_277) ;  /* 0x000000001a087348 */ /* 0x000fea0003c00000 */
[----:B------:R0:W1:Y:S02]  /*6250*/  SHFL.BFLY P2, R30, R29, R28, R27 ;  /* 0x0c00001c1d1e7389 */ /* 0x000064000004001b */
[----:B01----:R-:W-:Y:S01]  /*6260*/  ENDCOLLECTIVE ;  /* 0x000000000000791b */ /* 0x003fe20003800000 */
.L_x_277:
[----:B------:R-:W-:Y:S01]  /*6270*/  FADD.FTZ R44, R17, R14 ;  /* 0x0000000e112c7221 */ /* 0x000fe20000010000 */
[----:B------:R-:W-:Y:S01]  /*6280*/  IMAD.MOV.U32 R29, RZ, RZ, R34 ;  /* 0x000000ffff1d7224 */ /* 0x000fe200078e0022 */
[----:B------:R-:W-:-:S07]  /*6290*/  MOV R31, R30 ;  /* 0x0000001e001f7202 */ /* 0x000fce0000000f00 */
[----:B------:R-:W-:Y:S05]  /*62a0*/  WARPSYNC.COLLECTIVE R26, `(.L_x_278) ;  /* 0x000000001a087348 */ /* 0x000fea0003c00000 */
[----:B------:R0:W1:Y:S02]  /*62b0*/  SHFL.BFLY P2, R30, R29, R28, R27 ;  /* 0x0c00001c1d1e7389 */ /* 0x000064000004001b */
[----:B01----:R-:W-:Y:S01]  /*62c0*/  ENDCOLLECTIVE ;  /* 0x000000000000791b */ /* 0x003fe20003800000 */
.L_x_278:
[----:B------:R-:W-:Y:S01]  /*62d0*/  FADD.FTZ R31, R31, R32 ;  /* 0x000000201f1f7221 */ /* 0x000fe20000010000 */
[----:B------:R-:W-:-:S03]  /*62e0*/  HFMA2.MMA R28, -RZ, RZ, 0, 2.384185791015625e-07 ;  /* 0x00000004ff1c7435 */ /* 0x000fc600000001ff */
[----:B------:R-:W-:Y:S01]  /*62f0*/  IMAD.MOV.U32 R29, RZ, RZ, R31 ;  /* 0x000000ffff1d7224 */ /* 0x000fe200078e001f */
[----:B------:R-:W-:-:S07]  /*6300*/  MOV R33, R30 ;  /* 0x0000001e00217202 */ /* 0x000fce0000000f00 */
[----:B------:R-:W-:Y:S05]  /*6310*/  WARPSYNC.COLLECTIVE R26, `(.L_x_279) ;  /* 0x000000001a087348 */ /* 0x000fea0003c00000 */
[----:B------:R0:W1:Y:S02]  /*6320*/  SHFL.BFLY P2, R30, R29, R28, R27 ;  /* 0x0c00001c1d1e7389 */ /* 0x000064000004001b */
[----:B01----:R-:W-:Y:S01]  /*6330*/  ENDCOLLECTIVE ;  /* 0x000000000000791b */ /* 0x003fe20003800000 */
.L_x_279:
[----:B------:R-:W-:-:S04]  /*6340*/  FADD.FTZ R33, R33, R34 ;  /* 0x0000002221217221 */ /* 0x000fc80000010000 */
[----:B------:R-:W-:Y:S01]  /*6350*/  IMAD.MOV.U32 R29, RZ, RZ, R33 ;  /* 0x000000ffff1d7224 */ /* 0x000fe200078e0021 */
[----:B------:R-:W-:-:S07]  /*6360*/  MOV R20, R30 ;  /* 0x0000001e00147202 */ /* 0x000fce0000000f00 */
[----:B------:R-:W-:Y:S05]  /*6370*/  WARPSYNC.COLLECTIVE R26, `(.L_x_280) ;  /* 0x000000001a087348 */ /* 0x000fea0003c00000 */
[----:B------:R0:W1:Y:S02]  /*6380*/  SHFL.BFLY P2, R30, R29, R28, R27 ;  /* 0x0c00001c1d1e7389 */ /* 0x000064000004001b */
[----:B01----:R-:W-:Y:S01]  /*6390*/  ENDCOLLECTIVE ;  /* 0x000000000000791b */ /* 0x003fe20003800000 */
.L_x_280:
[----:B------:R-:W-:Y:S01]  /*63a0*/  FADD.FTZ R35, R31, R20 ;  /* 0x000000141f237221 */ /* 0x000fe20000010000 */
[----:B------:R-:W-:-:S04]  /*63b0*/  HFMA2.MMA R28, -RZ, RZ, 0, 1.1920928955078125e-07 ;  /* 0x00000002ff1c7435 */ /* 0x000fc800000001ff */
[----:B------:R-:W-:Y:S02]  /*63c0*/  MOV R29, R35 ;  /* 0x00000023001d7202 */ /* 0x000fe40000000f00 */
[----:B------:R-:W-:-:S07]  /*63d0*/  MOV R36, R30 ;  /* 0x0000001e00247202 */ /* 0x000fce0000000f00 */
[----:B------:R-:W-:Y:S05]  /*63e0*/  WARPSYNC.COLLECTIVE R26, `(.L_x_281) ;  /* 0x000000001a087348 */ /* 0x000fea0003c00000 */
[----:B------:R0:W1:Y:S02]  /*63f0*/  SHFL.BFLY P2, R30, R29, R28, R27 ;  /* 0x0c00001c1d1e7389 */ /* 0x000064000004001b */
[----:B01----:R-:W-:Y:S01]  /*6400*/  ENDCOLLECTIVE ;  /* 0x000000000000791b */ /* 0x003fe20003800000 */
.L_x_281:
[----:B------:R-:W-:-:S05]  /*6410*/  FADD.FTZ R36, R33, R36 ;  /* 0x0000002421247221 */ /* 0x000fca0000010000 */
[----:B------:R-:W-:Y:S01]  /*6420*/  MOV R29, R36 ;  /* 0x00000024001d7202 */ /* 0x000fe20000000f00 */
[----:B------:R-:W-:-:S07]  /*6430*/  IMAD.MOV.U32 R18, RZ, RZ, R30 ;  /* 0x000000ffff127224 */ /* 0x000fce00078e001e */
[----:B------:R-:W-:Y:S05]  /*6440*/  WARPSYNC.COLLECTIVE R26, `(.L_x_282) ;  /* 0x000000001a087348 */ /* 0x000fea0003c00000 */
[----:B------:R0:W1:Y:S02]  /*6450*/  SHFL.BFLY P2, R30, R29, R28, R27 ;  /* 0x0c00001c1d1e7389 */ /* 0x000064000004001b */
[----:B01----:R-:W-:Y:S01]  /*6460*/  ENDCOLLECTIVE ;  /* 0x000000000000791b */ /* 0x003fe20003800000 */
.L_x_282:
[----:B------:R-:W-:Y:S01]  /*6470*/  FADD.FTZ R35, R35, R18 ;  /* 0x0000001223237221 */ /* 0x000fe20000010000 */
[----:B------:R-:W-:Y:S02]  /*6480*/  HFMA2.MMA R18, -RZ, RZ, 0, 0 ;  /* 0x00000000ff127435 */ /* 0x000fe400000001ff */
[----:B------:R-:W-:Y:S02]  /*6490*/  HFMA2.MMA R28, -RZ, RZ, 0, 5.9604644775390625e-08 ;  /* 0x00000001ff1c7435 */ /* 0x000fe400000001ff */
[----:B------:R-:W-:Y:S02]  /*64a0*/  MOV R29, R35 ;  /* 0x00000023001d7202 */ /* 0x000fe40000000f00 */
[----:B------:R-:W-:-:S07]  /*64b0*/  MOV R21, R30 ;  /* 0x0000001e00157202 */ /* 0x000fce0000000f00 */
[----:B------:R-:W-:Y:S05]  /*64c0*/  WARPSYNC.COLLECTIVE R26, `(.L_x_283) ;  /* 0x000000001a087348 */ /* 0x000fea0003c00000 */
[----:B------:R0:W1:Y:S02]  /*64d0*/  SHFL.BFLY P2, R30, R29, R28, R27 ;  /* 0x0c00001c1d1e7389 */ /* 0x000064000004001b */
[----:B01----:R-:W-:Y:S01]  /*64e0*/  ENDCOLLECTIVE ;  /* 0x000000000000791b */ /* 0x003fe20003800000 */
.L_x_283:
[----:B------:R-:W-:Y:S01]  /*64f0*/  FADD.FTZ R36, R36, R21 ;  /* 0x0000001524247221 */ /* 0x000fe20000010000 */
[----:B------:R-:W-:-:S04]  /*6500*/  IMAD.MOV.U32 R21, RZ, RZ, RZ ;  /* 0x000000ffff157224 */ /* 0x000fc800078e00ff */
[----:B------:R-:W-:Y:S01]  /*6510*/  MOV R29, R36 ;  /* 0x00000024001d7202 */ /* 0x000fe20000000f00 */
[----:B------:R-:W-:-:S07]  /*6520*/  IMAD.MOV.U32 R34, RZ, RZ, R30 ;  /* 0x000000ffff227224 */ /* 0x000fce00078e001e */
[----:B------:R-:W-:Y:S05]  /*6530*/  WARPSYNC.COLLECTIVE R26, `(.L_x_284) ;  /* 0x000000001a087348 */ /* 0x000fea0003c00000 */
[----:B------:R0:W1:Y:S02]  /*6540*/  SHFL.BFLY P2, R30, R29, R28, R27 ;  /* 0x0c00001c1d1e7389 */ /* 0x000064000004001b */
[----:B01----:R-:W-:Y:S01]  /*6550*/  ENDCOLLECTIVE ;  /* 0x000000000000791b */ /* 0x003fe20003800000 */
.L_x_284:
[----:B------:R-:W-:Y:S01]  /*6560*/  FADD.FTZ R34, R35, R34 ;  /* 0x0000002223227221 */ /* 0x000fe20000010000 */
[----:B------:R-:W-:Y:S01]  /*6570*/  HFMA2.MMA R28, -RZ, RZ, 0, 4.76837158203125e-07 ;  /* 0x00000008ff1c7435 */ /* 0x000fe200000001ff */
[----:B------:R-:W-:Y:S01]  /*6580*/  IMAD.MOV.U32 R29, RZ, RZ, R24 ;  /* 0x000000ffff1d7224 */ /* 0x000fe200078e0018 */
[----:B------:R-:W-:-:S09]  /*6590*/  MOV R33, R30 ;  /* 0x0000001e00217202 */ /* 0x000fd20000000f00 */
[----:B------:R-:W-:Y:S05]  /*65a0*/  WARPSYNC.COLLECTIVE R26, `(.L_x_285) ;  /* 0x000000001a087348 */ /* 0x000fea0003c00000 */
[----:B------:R0:W1:Y:S02]  /*65b0*/  SHFL.BFLY P2, R30, R29, R28, R27 ;  /* 0x0c00001c1d1e7389 */ /* 0x000064000004001b */
[----:B01----:R-:W-:Y:S01]  /*65c0*/  ENDCOLLECTIVE ;  /* 0x000000000000791b */ /* 0x003fe20003800000 */
.L_x_285:
[----:B------:R-:W-:Y:S01]  /*65d0*/  FADD.FTZ R33, R36, R33 ;  /* 0x0000002124217221 */ /* 0x000fe20000010000 */
[----:B------:R-:W-:Y:S01]  /*65e0*/  IMAD.MOV.U32 R29, RZ, RZ, R23 ;  /* 0x000000ffff1d7224 */ /* 0x000fe200078e0017 */
[----:B------:R-:W-:-:S07]  /*65f0*/  MOV R37, R30 ;  /* 0x0000001e00257202 */ /* 0x000fce0000000f00 */
[----:B------:R-:W-:Y:S05]  /*6600*/  WARPSYNC.COLLECTIVE R26, `(.L_x_286) ;  /* 0x000000001a087348 */ /* 0x000fea0003c00000 */
[----:B------:R0:W1:Y:S02]  /*6610*/  SHFL.BFLY P2, R30, R29, R28, R27 ;  /* 0x0c00001c1d1e7389 */ /* 0x000064000004001b */
[----:B01----:R-:W-:Y:S01]  /*6620*/  ENDCOLLECTIVE ;  /* 0x000000000000791b */ /* 0x003fe20003800000 */
.L_x_286:
[----:B------:R-:W-:Y:S01]  /*6630*/  FADD.FTZ R25, R37, R24 ;  /* 0x0000001825197221 */ /* 0x000fe20000010000 */
[----:B------:R-:W-:Y:S01]  /*6640*/  @!P0 SHF.L.U32 R24, R10, 0x1, RZ ;  /* 0x000000010a188819 */ /* 0x000fe200000006ff */
[----:B------:R-:W-:Y:S02]  /*6650*/  HFMA2.MMA R28, -RZ, RZ, 0, 2.384185791015625e-07 ;  /* 0x00000004ff1c7435 */ /* 0x000fe400000001ff */
[----:B------:R-:W-:Y:S01]  /*6660*/  IMAD.MOV.U32 R29, RZ, RZ, R25 ;  /* 0x000000ffff1d7224 */ /* 0x000fe200078e0019 */
[----:B------:R-:W-:-:S08]  /*6670*/  MOV R38, R30 ;  /* 0x0000001e00267202 */ /* 0x000fd00000000f00 */
[----:B------:R-:W-:Y:S05]  /*6680*/  WARPSYNC.COLLECTIVE R26, `(.L_x_287) ;  /* 0x000000001a087348 */ /* 0x000fea0003c00000 */
[----:B------:R0:W1:Y:S02]  /*6690*/  SHFL.BFLY P2, R30, R29, R28, R27 ;  /* 0x0c00001c1d1e7389 */ /* 0x000064000004001b */
[----:B01----:R-:W-:Y:S01]  /*66a0*/  ENDCOLLECTIVE ;  /* 0x000000000000791b */ /* 0x003fe20003800000 */
.L_x_287:
[----:B------:R-:W-:Y:S01]  /*66b0*/  FADD.FTZ R32, R38, R23 ;  /* 0x0000001726207221 */ /* 0x000fe20000010000 */
[----:B------:R-:W-:-:S04]  /*66c0*/  @!P0 IADD3 R23, R15, 0x3c, RZ ;  /* 0x0000003c0f178810 */ /* 0x000fc80007ffe0ff */
[----:B------:R-:W-:Y:S01]  /*66d0*/  @!P0 LOP3.LUT R23, R23, R24, RZ, 0x3c, !PT ;  /* 0x0000001817178212 */ /* 0x000fe200078e3cff */
[----:B------:R-:W-:Y:S01]  /*66e0*/  IMAD.MOV.U32 R29, RZ, RZ, R32 ;  /* 0x000000ffff1d7224 */ /* 0x000fe200078e0020 */
[----:B------:R-:W-:-:S07]  /*66f0*/  MOV R38, R30 ;  /* 0x0000001e00267202 */ /* 0x000fce0000000f00 */
[----:B------:R-:W-:Y:S05]  /*6700*/  WARPSYNC.COLLECTIVE R26, `(.L_x_288) ;  /* 0x000000001a087348 */ /* 0x000fea0003c00000 */
[----:B------:R0:W1:Y:S02]  /*6710*/  SHFL.BFLY P2, R30, R29, R28, R27 ;  /* 0x0c00001c1d1e7389 */ /* 0x000064000004001b */
[----:B01----:R-:W-:Y:S01]  /*6720*/  ENDCOLLECTIVE ;  /* 0x000000000000791b */ /* 0x003fe20003800000 */
.L_x_288:
[----:B------:R-:W-:Y:S01]  /*6730*/  FADD.FTZ R38, R25, R38 ;  /* 0x0000002619267221 */ /* 0x000fe20000010000 */
[----:B------:R-:W-:-:S04]  /*6740*/  HFMA2.MMA R28, -RZ, RZ, 0, 1.1920928955078125e-07 ;  /* 0x00000002ff1c7435 */ /* 0x000fc800000001ff */
[----:B------:R-:W-:Y:S02]  /*6750*/  MOV R29, R38 ;  /* 0x00000026001d7202 */ /* 0x000fe40000000f00 */
[----:B------:R-:W-:Y:S02]  /*6760*/  MOV R37, R30 ;  /* 0x0000001e00257202 */ /* 0x000fe40000000f00 */
[----:B------:R-:W-:-:S03]  /*6770*/  @!P0 LEA R30, R10, UR4, 0x7 ;  /* 0x000000040a1e8c11 */ /* 0x000fc6000f8e38ff */
[----:B------:R-:W-:Y:S02]  /*6780*/  FADD.FTZ R37, R32, R37 ;  /* 0x0000002520257221 */ /* 0x000fe40000010000 */
[----:B------:R-:W-:-:S07]  /*6790*/  @!P0 IMAD R39, R23, 0x4, R30 ;  /* 0x0000000417278824 */ /* 0x000fce00078e021e */
[----:B------:R-:W-:Y:S05]  /*67a0*/  WARPSYNC.COLLECTIVE R26, `(.L_x_289) ;  /* 0x000000001a087348 */ /* 0x000fea0003c00000 */
[----:B------:R0:W1:Y:S02]  /*67b0*/  SHFL.BFLY P2, R30, R29, R28, R27 ;  /* 0x0c00001c1d1e7389 */ /* 0x000064000004001b */
[----:B01----:R-:W-:Y:S01]  /*67c0*/  ENDCOLLECTIVE ;  /* 0x000000000000791b */ /* 0x003fe20003800000 */
.L_x_289:
[----:B------:R0:W1:Y:S04]  /*67d0*/  @!P0 LDS R22, [R39] ;  /* 0x0000000027168984 */ /* 0x0000680000000800 */
[----:B------:R0:W2:Y:S01]  /*67e0*/  @!P0 LDS R20, [R39+0x500] ;  /* 0x0005000027148984 */ /* 0x0000a20000000800 */
[----:B------:R-:W-:Y:S01]  /*67f0*/  MOV R29, R37 ;  /* 0x00000025001d7202 */ /* 0x000fe20000000f00 */
[----:B------:R-:W-:-:S07]  /*6800*/  IMAD.MOV.U32 R23, RZ, RZ, R30 ;  /* 0x000000ffff177224 */ /* 0x000fce00078e001e */
[----:B012---:R-:W-:Y:S05]  /*6810*/  WARPSYNC.COLLECTIVE R26, `(.L_x_290) ;  /* 0x000000001a087348 */ /* 0x007fea0003c00000 */
[----:B------:R3:W4:Y:S02]  /*6820*/  SHFL.BFLY P2, R30, R29, R28, R27 ;  /* 0x0c00001c1d1e7389 */ /* 0x000724000004001b */
[----:B01234-:R-:W-:Y:S01]  /*6830*/  ENDCOLLECTIVE ;  /* 0x000000000000791b */ /* 0x01ffe20003800000 */
.L_x_290:
[----:B------:R-:W-:-:S04]  /*6840*/  FADD.FTZ R38, R38, R23 ;  /* 0x0000001726267221 */ /* 0x000fc80000010000 */
[----:B------:R-:W-:Y:S01]  /*6850*/  IMAD.MOV.U32 R29, RZ, RZ, R38 ;  /* 0x000000ffff1d7224 */ /* 0x000fe200078e0026 */
[----:B------:R-:W-:Y:S02]  /*6860*/  MOV R28, 0x1 ;  /* 0x00000001001c7802 */ /* 0x000fe40000000f00 */
[----:B------:R-:W-:Y:S02]  /*6870*/  @!P0 MOV R21, R22 ;  /* 0x0000001600158202 */ /* 0x000fe40000000f00 */
[----:B------:R-:W-:Y:S02]  /*6880*/  @!P0 MOV R18, R20 ;  /* 0x0000001400128202 */ /* 0x000fe40000000f00 */
[----:B------:R-:W-:-:S07]  /*6890*/  MOV R24, R30 ;  /* 0x0000001e00187202 */ /* 0x000fce0000000f00 */
[----:B------:R-:W-:Y:S05]  /*68a0*/  WARPSYNC.COLLECTIVE R26, `(.L_x_291) ;  /* 0x000000001a087348 */ /* 0x000fea0003c00000 */
[----:B------:R0:W1:Y:S02]  /*68b0*/  SHFL.BFLY P2, R30, R29, R28, R27 ;  /* 0x0c00001c1d1e7389 */ /* 0x000064000004001b */
[----:B01----:R-:W-:Y:S01]  /*68c0*/  ENDCOLLECTIVE ;  /* 0x000000000000791b */ /* 0x003fe20003800000 */
.L_x_291:
[----:B------:R-:W-:Y:S01]  /*68d0*/  ISETP.NE.AND P0, PT, R10, RZ, PT ;  /* 0x000000ff0a00720c */ /* 0x000fe20003f05270 */
[----:B------:R-:W-:-:S04]  /*68e0*/  FADD.FTZ R37, R37, R24 ;  /* 0x0000001825257221 */ /* 0x000fc80000010000 */
[----:B------:R-:W-:-:S08]  /*68f0*/  IMAD.MOV.U32 R29, RZ, RZ, R37 ;  /* 0x000000ffff1d7224 */ /* 0x000fd000078e0025 */
[----:B------:R-:W0:Y:S01]  /*6900*/  @!P0 LDC.64 R24, c[0x0][0x218] ;  /* 0x00008600ff188b82 */ /* 0x000e220000000a00 */
[----:B------:R-:W-:Y:S02]  /*6910*/  @!P0 F2FP.BF16.F32.PACK_AB R44, RZ, R44 ;  /* 0x0000002cff2c823e */ /* 0x000fe400000010ff */
[----:B------:R-:W-:-:S07]  /*6920*/  MOV R39, R30 ;  /* 0x0000001e00277202 */ /* 0x000fce0000000f00 */
[----:B0-----:R-:W-:Y:S05]  /*6930*/  WARPSYNC.COLLECTIVE R26, `(.L_x_292) ;  /* 0x000000001a087348 */ /* 0x001fea0003c00000 */
[----:B------:R1:W2:Y:S02]  /*6940*/  SHFL.BFLY P2, R30, R29, R28, R27 ;  /* 0x0c00001c1d1e7389 */ /* 0x0002a4000004001b */
[----:B012---:R-:W-:Y:S01]  /*6950*/  ENDCOLLECTIVE ;  /* 0x000000000000791b */ /* 0x007fe20003800000 */
.L_x_292:
[----:B------:R-:W-:Y:S01]  /*6960*/  FADD.FTZ R38, R38, R39 ;  /* 0x0000002726267221 */ /* 0x000fe20000010000 */
[----:B------:R-:W-:Y:S01]  /*6970*/  MOV R29, R21 ;  /* 0x00000015001d7202 */ /* 0x000fe20000000f00 */
[----:B------:R-:W-:Y:S01]  /*6980*/  IMAD.MOV.U32 R28, RZ, RZ, 0x8 ;  /* 0x00000008ff1c7424 */ /* 0x000fe200078e00ff */
[----:B------:R-:W-:-:S07]  /*6990*/  MOV R40, R30 ;  /* 0x0000001e00287202 */ /* 0x000fce0000000f00 */
[----:B------:R-:W-:Y:S05]  /*69a0*/  WARPSYNC.COLLECTIVE R26, `(.L_x_293) ;  /* 0x000000001a087348 */ /* 0x000fea0003c00000 */
[----:B------:R0:W1:Y:S02]  /*69b0*/  SHFL.BFLY P2, R30, R29, R28, R27 ;  /* 0x0c00001c1d1e7389 */ /* 0x000064000004001b */
[----:B01----:R-:W-:Y:S01]  /*69c0*/  ENDCOLLECTIVE ;  /* 0x000000000000791b */ /* 0x003fe20003800000 */
.L_x_293:
[----:B------:R-:W-:Y:S01]  /*69d0*/  FADD.FTZ R37, R37, R40 ;  /* 0x0000002825257221 */ /* 0x000fe20000010000 */
[----:B------:R-:W-:Y:S01]  /*69e0*/  IMAD.MOV.U32 R29, RZ, RZ, R18 ;  /* 0x000000ffff1d7224 */ /* 0x000fe200078e0012 */
[----:B------:R-:W-:-:S07]  /*69f0*/  MOV R42, R30 ;  /* 0x0000001e002a7202 */ /* 0x000fce0000000f00 */
[----:B------:R-:W-:Y:S05]  /*6a00*/  WARPSYNC.COLLECTIVE R26, `(.L_x_294) ;  /* 0x000000001a087348 */ /* 0x000fea0003c00000 */
[----:B------:R0:W1:Y:S02]  /*6a10*/  SHFL.BFLY P2, R30, R29, R28, R27 ;  /* 0x0c00001c1d1e7389 */ /* 0x000064000004001b */
[----:B01----:R-:W-:Y:S01]  /*6a20*/  ENDCOLLECTIVE ;  /* 0x000000000000791b */ /* 0x003fe20003800000 */
.L_x_294:
[----:B------:R-:W-:-:S05]  /*6a30*/  FADD.FTZ R42, R42, R21 ;  /* 0x000000152a2a7221 */ /* 0x000fca0000010000 */
[----:B------:R-:W-:Y:S01]  /*6a40*/  MOV R29, R42 ;  /* 0x0000002a001d7202 */ /* 0x000fe20000000f00 */
[----:B------:R-:W-:Y:S01]  /*6a50*/  IMAD.MOV.U32 R28, RZ, RZ, 0x4 ;  /* 0x00000004ff1c7424 */ /* 0x000fe200078e00ff */
[----:B------:R-:W-:-:S07]  /*6a60*/  MOV R23, R30 ;  /* 0x0000001e00177202 */ /* 0x000fce0000000f00 */
[----:B------:R-:W-:Y:S05]  /*6a70*/  WARPSYNC.COLLECTIVE R26, `(.L_x_295) ;  /* 0x000000001a087348 */ /* 0x000fea0003c00000 */
[----:B------:R0:W1:Y:S02]  /*6a80*/  SHFL.BFLY P2, R30, R29, R28, R27 ;  /* 0x0c00001c1d1e7389 */ /* 0x000064000004001b */
[----:B01----:R-:W-:Y:S01]  /*6a90*/  ENDCOLLECTIVE ;  /* 0x000000000000791b */ /* 0x003fe20003800000 */
.L_x_295:
[----:B------:R-:W-:Y:S02]  /*6aa0*/  FADD.FTZ R31, R23, R18 ;  /* 0x00000012171f7221 */ /* 0x000fe40000010000 */
[----:B------:R-:W0:Y:S08]  /*6ab0*/  @!P0 LDC.64 R22, c[0x0][0x220] ;  /* 0x00008800ff168b82 */ /* 0x000e300000000a00 */
[----:B------:R-:W1:Y:S01]  /*6ac0*/  @!P0 LDC.64 R18, c[0x0][0x220] ;  /* 0x00008800ff128b82 */ /* 0x000e620000000a00 */
[----:B------:R-:W-:-:S02]  /*6ad0*/  MOV R29, R31 ;  /* 0x0000001f001d7202 */ /* 0x000fc40000000f00 */
[----:B------:R-:W-:-:S07]  /*6ae0*/  MOV R41, R30 ;  /* 0x0000001e00297202 */ /* 0x000fce0000000f00 */
[----:B01----:R-:W-:Y:S05]  /*6af0*/  WARPSYNC.COLLECTIVE R26, `(.L_x_296) ;  /* 0x000000001a087348 */ /* 0x003fea0003c00000 */
[----:B------:R2:W3:Y:S02]  /*6b00*/  SHFL.BFLY P2, R30, R29, R28, R27 ;  /* 0x0c00001c1d1e7389 */ /* 0x0004e4000004001b */
[----:B0123--:R-:W-:Y:S01]  /*6b10*/  ENDCOLLECTIVE ;  /* 0x000000000000791b */ /* 0x00ffe20003800000 */
.L_x_296:
[----:B------:R-:W-:Y:S01]  /*6b20*/  FADD.FTZ R42, R42, R41 ;  /* 0x000000292a2a7221 */ /* 0x000fe20000010000 */
[----:B------:R-:W-:Y:S02]  /*6b30*/  IADD3 R41, R15, R6, RZ ;  /* 0x000000060f297210 */ /* 0x000fe40007ffe0ff */
[----:B------:R-:W0:Y:S03]  /*6b40*/  @!P0 LDC.64 R14, c[0x0][0x220] ;  /* 0x00008800ff0e8b82 */ /* 0x000e260000000a00 */
[----:B------:R-:W-:-:S04]  /*6b50*/  @!P0 IMAD.WIDE R24, R41, 0x2, R24 ;  /* 0x0000000229188825 */ /* 0x000fc800078e0218 */
[C---:B------:R-:W-:Y:S01]  /*6b60*/  @!P0 IMAD.WIDE R22, R41.reuse, 0x2, R22 ;  /* 0x0000000229168825 */ /* 0x040fe200078e0216 */
[----:B------:R-:W-:Y:S01]  /*6b70*/  HFMA2.MMA R28, -RZ, RZ, 0, 1.1920928955078125e-07 ;  /* 0x00000002ff1c7435 */ /* 0x000fe200000001ff */
[----:B------:R-:W-:Y:S02]  /*6b80*/  MOV R29, R42 ;  /* 0x0000002a001d7202 */ /* 0x000fe40000000f00 */
[----:B------:R-:W-:-:S04]  /*6b90*/  @!P0 IMAD.WIDE R18, R41, 0x2, R18 ;  /* 0x0000000229128825 */ /* 0x000fc800078e0212 */
[----:B------:R-:W-:-:S07]  /*6ba0*/  IMAD.MOV.U32 R20, RZ, RZ, R30 ;  /* 0x000000ffff147224 */ /* 0x000fce00078e001e */
[----:B0-----:R-:W-:Y:S05]  /*6bb0*/  WARPSYNC.COLLECTIVE R26, `(.L_x_297) ;  /* 0x000000001a087348 */ /* 0x001fea0003c00000 */
[----:B------:R1:W2:Y:S02]  /*6bc0*/  SHFL.BFLY P2, R30, R29, R28, R27 ;  /* 0x0c00001c1d1e7389 */ /* 0x0002a4000004001b */
[----:B012---:R-:W-:Y:S01]  /*6bd0*/  ENDCOLLECTIVE ;  /* 0x000000000000791b */ /* 0x007fe20003800000 */
.L_x_297:
[----:B------:R-:W-:Y:S02]  /*6be0*/  FADD.FTZ R31, R31, R20 ;  /* 0x000000141f1f7221 */ /* 0x000fe40000010000 */
[----:B------:R-:W0:Y:S01]  /*6bf0*/  @!P0 LDC.64 R20, c[0x0][0x218] ;  /* 0x00008600ff148b82 */ /* 0x000e220000000a00 */
[C---:B------:R-:W-:Y:S02]  /*6c00*/  @!P0 IMAD.WIDE R14, R41.reuse, 0x2, R14 ;  /* 0x00000002290e8825 */ /* 0x040fe400078e020e */
[----:B------:R-:W-:Y:S02]  /*6c10*/  MOV R29, R31 ;  /* 0x0000001f001d7202 */ /* 0x000fe40000000f00 */
[----:B------:R-:W-:Y:S01]  /*6c20*/  IMAD.MOV.U32 R43, RZ, RZ, R30 ;  /* 0x000000ffff2b7224 */ /* 0x000fe200078e001e */
[----:B------:R-:W-:Y:S02]  /*6c30*/  @!P0 F2FP.BF16.F32.PACK_AB R30, RZ, R16 ;  /* 0x00000010ff1e823e */ /* 0x000fe400000010ff */
[----:B------:R-:W1:Y:S01]  /*6c40*/  @!P0 LDC.64 R16, c[0x0][0x218] ;  /* 0x00008600ff108b82 */ /* 0x000e620000000a00 */
[----:B------:R-:W-:Y:S01]  /*6c50*/  FADD.FTZ R42, R42, R43 ;  /* 0x0000002b2a2a7221 */ /* 0x000fe20000010000 */
[----:B------:R-:W-:Y:S01]  /*6c60*/  PRMT R45, R30, 0x7610, R45 ;  /* 0x000076101e2d7816 */ /* 0x000fe2000000002d */
[----:B0-----:R-:W-:-:S07]  /*6c70*/  @!P0 IMAD.WIDE R20, R41, 0x2, R20 ;  /* 0x0000000229148825 */ /* 0x001fce00078e0214 */
[----:B-1----:R-:W-:Y:S05]  /*6c80*/  WARPSYNC.COLLECTIVE R26, `(.L_x_298) ;  /* 0x000000001a087348 */ /* 0x002fea0003c00000 */
[----:B------:R0:W2:Y:S02]  /*6c90*/  SHFL.BFLY P2, R30, R29, R28, R27 ;  /* 0x0c00001c1d1e7389 */ /* 0x0000a4000004001b */
[----:B012---:R-:W-:Y:S01]  /*6ca0*/  ENDCOLLECTIVE ;  /* 0x000000000000791b */ /* 0x007fe20003800000 */
.L_x_298:
        /* <DEDUP_REMOVED lines=17> */
.L_x_299:
        /* <DEDUP_REMOVED lines=8> */
.L_x_300:
[----:B------:R-:W-:Y:S01]  /*6e40*/  FADD.FTZ R35, R42, R35 ;  /* 0x000000232a237221 */ /* 0x000fe20000010000 */
[----:B------:R-:W-:Y:S06]  /*6e50*/  BRA `(.L_x_301) ;  /* 0xffffffe000d47947 */ /* 0x000fec000383ffff */
.L_x_302:
        /* <DEDUP_REMOVED lines=10> */
.L_x_3468:


//--------------------- .text._ZN13group_norm_v218gn_bwd_cuda_kernelI13__nv_bfloat16Li320ELi1ELi32ELi20ELi1024ELb0ELb1ELi32ELi320ELi320ELi4ELb1ELi4ELb0ELb0ELNS_15WgradSyncMethodE3ENS_16CompileConditionILi900EEEEEvPT_S6_S6_PKS5_S8_S8_S8_PKfflPfPj --------------------------
	.section	.text._ZN13group_norm_v218gn_bwd_cuda_kernelI13__nv_bfloat16Li320ELi1ELi32ELi20ELi1024ELb0ELb1ELi32ELi320ELi320ELi4ELb1ELi4ELb0ELb0ELNS_15WgradSyncMethodE3ENS_16CompileConditionILi900EEEEEvPT_S6_S6_PKS5_S8_S8_S8_PKfflPfPj,"ax",@progbits
	.align	128
        .global         _ZN13group_norm_v218gn_bwd_cuda_kernelI13__nv_bfloat16Li320ELi1ELi32ELi20ELi1024ELb0ELb1ELi32ELi320ELi320ELi4ELb1ELi4ELb0ELb0ELNS_15WgradSyncMethodE3ENS_16CompileConditionILi900EEEEEvPT_S6_S6_PKS5_S8_S8_S8_PKfflPfPj
        .type           _ZN13group_norm_v218gn_bwd_cuda_kernelI13__nv_bfloat16Li320ELi1ELi32ELi20ELi1024ELb0ELb1ELi32ELi320ELi320ELi4ELb1ELi4ELb0ELb0ELNS_15WgradSyncMethodE3ENS_16CompileConditionILi900EEEEEvPT_S6_S6_PKS5_S8_S8_S8_PKfflPfPj,@function
        .size           _ZN13group_norm_v218gn_bwd_cuda_kernelI13__nv_bfloat16Li320ELi1ELi32ELi20ELi1024ELb0ELb1ELi32ELi320ELi320ELi4ELb1ELi4ELb0ELb0ELNS_15WgradSyncMethodE3ENS_16CompileConditionILi900EEEEEvPT_S6_S6_PKS5_S8_S8_S8_PKfflPfPj,(.L_x_3469 - _ZN13group_norm_v218gn_bwd_cuda_kernelI13__nv_bfloat16Li320ELi1ELi32ELi20ELi1024ELb0ELb1ELi32ELi320ELi320ELi4ELb1ELi4ELb0ELb0ELNS_15WgradSyncMethodE3ENS_16CompileConditionILi900EEEEEvPT_S6_S6_PKS5_S8_S8_S8_PKfflPfPj)
        .other          _ZN13group_norm_v218gn_bwd_cuda_kernelI13__nv_bfloat16Li320ELi1ELi32ELi20ELi1024ELb0ELb1ELi32ELi320ELi320ELi4ELb1ELi4ELb0ELb0ELNS_15WgradSyncMethodE3ENS_16CompileConditionILi900EEEEEvPT_S6_S6_PKS5_S8_S8_S8_PKfflPfPj,@"STO_CUDA_ENTRY STV_DEFAULT"
_ZN13group_norm_v218gn_bwd_cuda_kernelI13__nv_bfloat16Li320ELi1ELi32ELi20ELi1024ELb0ELb1ELi32ELi320ELi320ELi4ELb1ELi4ELb0ELb0ELNS_15WgradSyncMethodE3ENS_16CompileConditionILi900EEEEEvPT_S6_S6_PKS5_S8_S8_S8_PKfflPfPj:
.text._ZN13group_norm_v218gn_bwd_cuda_kernelI13__nv_bfloat16Li320ELi1ELi32ELi20ELi1024ELb0ELb1ELi32ELi320ELi320ELi4ELb1ELi4ELb0ELb0ELNS_15WgradSyncMethodE3ENS_16CompileConditionILi900EEEEEvPT_S6_S6_PKS5_S8_S8_S8_PKfflPfPj:
[----:B------:R-:W-:Y:S01]  /*0000*/  LDC R1, c[0x0][0x28] ;  /* 0x00000a00ff017b82 */ /* 0x000fe20000000800 */
[----:B------:R-:W0:Y:S01]  /*0010*/  S2R R0, SR_CTAID.Y ;  /* 0x0000000000007919 */ /* 0x000e220000002600 */
[----:B------:R-:W-:Y:S01]  /*0020*/  ULDC.64 UR6, c[0x0][0x258] ;  /* 0x0000960000067ab9 */ /* 0x000fe20000000a00 */
[----:B------:R-:W-:Y:S01]  /*0030*/  ULDC.64 UR8, c[0x0][0x208] ;  /* 0x0000820000087ab9 */ /* 0x000fe20000000a00 */
[----:B------:R-:W-:Y:S01]  /*0040*/  USHF.L.U32 UR10, UR6, 0x1, URZ ;  /* 0x00000001060a7899 */ /* 0x000fe2000800063f */
[----:B------:R-:W1:Y:S01]  /*0050*/  S2R R4, SR_CTAID.X ;  /* 0x0000000000047919 */ /* 0x000e620000002500 */
[----:B------:R-:W-:Y:S01]  /*0060*/  USHF.L.U64.HI UR6, UR6, 0x1, UR7 ;  /* 0x0000000106067899 */ /* 0x000fe20008010207 */
[----:B------:R-:W-:-:S05]  /*0070*/  HFMA2.MMA R119, -RZ, RZ, 0, 0 ;  /* 0x00000000ff777435 */ /* 0x000fca00000001ff */
[----:B------:R-:W-:Y:S02]  /*0080*/  MOV R2, UR6 ;  /* 0x0000000600027c02 */ /* 0x000fe40008000f00 */
[----:B0-----:R-:W-:Y:S01]  /*0090*/  ISETP.LT.U32.AND P0, PT, R0, UR10, PT ;  /* 0x0000000a00007c0c */ /* 0x001fe2000bf01070 */
[----:B------:R-:W-:-:S03]  /*00a0*/  IMAD.MOV.U32 R117, RZ, RZ, R0 ;  /* 0x000000ffff757224 */ /* 0x000fc600078e0000 */
[----:B------:R-:W-:-:S13]  /*00b0*/  ISETP.GT.AND.EX P0, PT, R2, RZ, PT, P0 ;  /* 0x000000ff0200720c */ /* 0x000fda0003f04300 */
[----:B-1----:R-:W-:Y:S05]  /*00c0*/  @P0 BRA `(.L_x_303) ;  /* 0x0000000000680947 */ /* 0x002fea0003800000 */
[----:B------:R-:W0:Y:S01]  /*00d0*/  S2R R2, SR_TID.X ;  /* 0x0000000000027919 */ /* 0x000e220000002100 */
[----:B------:R-:W-:Y:S01]  /*00e0*/  BAR.SYNC.DEFER_BLOCKING 0x0 ;  /* 0x0000000000007b1d */ /* 0x000fe20000010000 */
[----:B0-----:R-:W-:-:S13]  /*00f0*/  ISETP.NE.AND P0, PT, R2, RZ, PT ;  /* 0x000000ff0200720c */ /* 0x001fda0003f05270 */
[----:B------:R-:W-:Y:S05]  /*0100*/  @P0 BRA `(.L_x_304) ;  /* 0x00000000004c0947 */ /* 0x000fea0003800000 */
[----:B------:R-:W0:Y:S01]  /*0110*/  LDC.64 R2, c[0x0][0x268] ;  /* 0x00009a00ff027b82 */ /* 0x000e220000000a00 */
[----:B------:R-:W-:Y:S02]  /*0120*/  SHF.R.U32.HI R6, RZ, 0x1, R117 ;  /* 0x00000001ff067819 */ /* 0x000fe40000011675 */
[----:B------:R-:W-:Y:S02]  /*0130*/  LOP3.LUT R5, R0, 0x1, RZ, 0xc0, !PT ;  /* 0x0000000100057812 */ /* 0x000fe400078ec0ff */
[----:B------:R-:W-:Y:S02]  /*0140*/  IADD3 R7, -R6, RZ, RZ ;  /* 0x000000ff06077210 */ /* 0x000fe40007ffe1ff */
[----:B------:R-:W-:Y:S02]  /*0150*/  LOP3.LUT R5, R5, 0x4, RZ, 0xfc, !PT ;  /* 0x0000000405057812 */ /* 0x000fe400078efcff */
[----:B------:R-:W-:Y:S02]  /*0160*/  ISETP.NE.AND P0, PT, R4, R7, PT ;  /* 0x000000070400720c */ /* 0x000fe40003f05270 */
[----:B------:R-:W-:Y:S01]  /*0170*/  MOV R6, 0x7fffffc1 ;  /* 0x7fffffc100067802 */ /* 0x000fe20000000f00 */
[----:B0-----:R-:W-:-:S03]  /*0180*/  IMAD.WIDE.U32 R2, R5, 0x4, R2 ;  /* 0x0000000405027825 */ /* 0x001fc600078e0002 */
[----:B------:R-:W-:Y:S01]  /*0190*/  SEL R5, R6, 0x1, !P0 ;  /* 0x0000000106057807 */ /* 0x000fe20004000000 */
[----:B------:R-:W-:Y:S06]  /*01a0*/  MEMBAR.ALL.GPU ;  /* 0x0000000000007992 */ /* 0x000fec000000a000 */
[----:B------:R-:W-:-:S00]  /*01b0*/  ERRBAR ;  /* 0x00000000000079ab */ /* 0x000fc00000000000 */
[----:B------:R-:W-:Y:S06]  /*01c0*/  CGAERRBAR ;  /* 0x00000000000075ab */ /* 0x000fec0000000000 */
[----:B------:R0:W5:Y:S02]  /*01d0*/  ATOM.E.ADD.STRONG.GPU PT, R5, desc[UR8][R2.64], R5 ;  /* 0x000000050205798a */ /* 0x00016400081ee1c8 */
.L_x_305:
[----:B------:R-:W2:Y:S04]  /*01e0*/  LD.E.STRONG.GPU R6, desc[UR8][R2.64] ;  /* 0x0000000802067980 */ /* 0x000ea8000c10f900 */
[----:B--2---:R-:W-:Y:S01]  /*01f0*/  CCTL.IVALL ;  /* 0x00000000ff00798f */ /* 0x004fe20002000000 */
[----:B------:R-:W-:Y:S05]  /*0200*/  YIELD ;  /* 0x0000000000007946 */ /* 0x000fea0003800000 */
[----:B-----5:R-:W-:-:S04]  /*0210*/  LOP3.LUT R6, R6, R5, RZ, 0x3c, !PT ;  /* 0x0000000506067212 */ /* 0x020fc800078e3cff */
[----:B------:R-:W-:-:S13]  /*0220*/  ISETP.GT.AND P0, PT, R6, -0x1, PT ;  /* 0xffffffff0600780c */ /* 0x000fda0003f04270 */
[----:B------:R-:W-:Y:S05]  /*0230*/  @P0 BRA `(.L_x_305) ;  /* 0xfffffffc00e80947 */ /* 0x000fea000383ffff */
.L_x_304:
[----:B------:R-:W-:Y:S05]  /*0240*/  WARPSYNC.ALL ;  /* 0x0000000000007948 */ /* 0x000fea0003800000 */
[----:B------:R-:W-:Y:S06]  /*0250*/  BAR.SYNC.DEFER_BLOCKING 0x0 ;  /* 0x0000000000007b1d */ /* 0x000fec0000010000 */
[----:B------:R-:W-:Y:S05]  /*0260*/  BRA `(.L_x_306) ;  /* 0x0000003c00707947 */ /* 0x000fea0003800000 */
.L_x_303:
[----:B------:R-:W0:Y:S01]  /*0270*/  S2R R58, SR_TID.X ;  /* 0x00000000003a7919 */ /* 0x000e220000002100 */
[----:B------:R-:W-:Y:S02]  /*0280*/  CS2R R40, SRZ ;  /* 0x0000000000287805 */ /* 0x000fe4000001ff00 */
[----:B------:R-:W-:Y:S02]  /*0290*/  CS2R R44, SRZ ;  /* 0x00000000002c7805 */ /* 0x000fe4000001ff00 */
[----:B------:R-:W-:Y:S01]  /*02a0*/  CS2R R38, SRZ ;  /* 0x0000000000267805 */ /* 0x000fe2000001ff00 */
[----:B------:R-:W1:Y:S01]  /*02b0*/  S2R R6, SR_CgaCtaId ;  /* 0x0000000000067919 */ /* 0x000e620000008800 */
[----:B------:R-:W-:Y:S01]  /*02c0*/  CS2R R42, SRZ ;  /* 0x00000000002a7805 */ /* 0x000fe2000001ff00 */
[----:B------:R-:W-:Y:S01]  /*02d0*/  UMOV UR4, URZ ;  /* 0x0000003f00047c82 */ /* 0x000fe20008000000 */
[----:B0-----:R-:W-:Y:S01]  /*02e0*/  IMAD.WIDE.U32 R2, R58, -0x33333333, RZ ;  /* 0xcccccccd3a027825 */ /* 0x001fe200078e00ff */
[----:B------:R-:W-:-:S02]  /*02f0*/  MOV R2, 0x400 ;  /* 0x0000040000027802 */ /* 0x000fc40000000f00 */
[--C-:B------:R-:W-:Y:S02]  /*0300*/  SHF.R.S32.HI R5, RZ, 0x1f, R58.reuse ;  /* 0x0000001fff057819 */ /* 0x100fe4000001143a */
[----:B------:R-:W-:Y:S01]  /*0310*/  SHF.R.U32.HI R9, RZ, 0x6, R3 ;  /* 0x00000006ff097819 */ /* 0x000fe20000011603 */
[----:B------:R-:W-:Y:S01]  /*0320*/  VIADD R59, R2, 0x2800 ;  /* 0x00002800023b7836 */ /* 0x000fe20000000000 */
[----:B------:R-:W-:Y:S02]  /*0330*/  LEA.HI R3, R5, R58, RZ, 0x2 ;  /* 0x0000003a05037211 */ /* 0x000fe400078f10ff */
[----:B------:R-:W-:Y:S01]  /*0340*/  SHF.L.U32 R2, R4, 0x5, RZ ;  /* 0x0000000504027819 */ /* 0x000fe200000006ff */
[----:B------:R-:W-:Y:S01]  /*0350*/  IMAD R60, R9, -0x50, R58 ;  /* 0xffffffb0093c7824 */ /* 0x000fe200078e023a */
[----:B-1----:R-:W-:Y:S02]  /*0360*/  LEA R59, R6, R59, 0x18 ;  /* 0x0000003b063b7211 */ /* 0x002fe400078ec0ff */
[----:B------:R-:W-:-:S02]  /*0370*/  SHF.R.S32.HI R120, RZ, 0x2, R3 ;  /* 0x00000002ff787819 */ /* 0x000fc40000011403 */
[----:B------:R-:W-:Y:S01]  /*0380*/  LOP3.LUT R2, R2, 0x3e0, RZ, 0xc0, !PT ;  /* 0x000003e002027812 */ /* 0x000fe200078ec0ff */
[----:B------:R-:W-:Y:S01]  /*0390*/  IMAD R61, R60, 0x28, R59 ;  /* 0x000000283c3d7824 */ /* 0x000fe200078e023b */
[C---:B------:R-:W-:Y:S02]  /*03a0*/  IADD3 R6, R120.reuse, 0x50, RZ ;  /* 0x0000005078067810 */ /* 0x040fe40007ffe0ff */
[----:B------:R-:W-:Y:S01]  /*03b0*/  IADD3 R8, R120, 0xa0, RZ ;  /* 0x000000a078087810 */ /* 0x000fe20007ffe0ff */
[----:B------:R-:W-:Y:S01]  /*03c0*/  IMAD.IADD R2, R2, 0x1, R9 ;  /* 0x0000000102027824 */ /* 0x000fe200078e0209 */
[----:B------:R-:W-:Y:S01]  /*03d0*/  IADD3 R10, R120, 0xf0, RZ ;  /* 0x000000f0780a7810 */ /* 0x000fe20007ffe0ff */
[----:B------:R-:W-:Y:S01]  /*03e0*/  IMAD R61, R9, 0x8, R61 ;  /* 0x00000008093d7824 */ /* 0x000fe200078e023d */
[----:B------:R-:W-:Y:S01]  /*03f0*/  SHF.R.S32.HI R7, RZ, 0x1f, R6 ;  /* 0x0000001fff077819 */ /* 0x000fe20000011406 */
[----:B------:R-:W-:Y:S01]  /*0400*/  IMAD R66, R2, 0x280, RZ ;  /* 0x0000028002427824 */ /* 0x000fe200078e02ff */
[----:B------:R-:W-:-:S02]  /*0410*/  SHF.R.S32.HI R9, RZ, 0x1f, R8 ;  /* 0x0000001fff097819 */ /* 0x000fc40000011408 */
[----:B------:R-:W-:Y:S02]  /*0420*/  SHF.R.S32.HI R11, RZ, 0x1f, R10 ;  /* 0x0000001fff0b7819 */ /* 0x000fe4000001140a */
[----:B------:R-:W-:Y:S02]  /*0430*/  LEA.HI R7, R7, R6, RZ, 0x2 ;  /* 0x0000000607077211 */ /* 0x000fe400078f10ff */
[----:B------:R-:W-:Y:S02]  /*0440*/  LEA.HI R5, R5, R58, RZ, 0x4 ;  /* 0x0000003a05057211 */ /* 0x000fe400078f20ff */
[----:B------:R-:W-:Y:S02]  /*0450*/  LOP3.LUT R3, R3, 0xfffffffc, RZ, 0xc0, !PT ;  /* 0xfffffffc03037812 */ /* 0x000fe400078ec0ff */
[----:B------:R-:W-:Y:S02]  /*0460*/  LEA.HI R9, R9, R8, RZ, 0x2 ;  /* 0x0000000809097211 */ /* 0x000fe400078f10ff */
[----:B------:R-:W-:-:S02]  /*0470*/  LEA.HI R11, R11, R10, RZ, 0x2 ;  /* 0x0000000a0b0b7211 */ /* 0x000fc400078f10ff */
[----:B------:R-:W-:Y:S02]  /*0480*/  SHF.R.U32.HI R62, RZ, 0x4, R5 ;  /* 0x00000004ff3e7819 */ /* 0x000fe40000011605 */
[----:B------:R-:W-:Y:S02]  /*0490*/  IADD3 R3, -R3, R58, RZ ;  /* 0x0000003a03037210 */ /* 0x000fe40007ffe1ff */
[----:B------:R-:W-:Y:S02]  /*04a0*/  SHF.R.U32.HI R6, RZ, 0x2, R7 ;  /* 0x00000002ff067819 */ /* 0x000fe40000011607 */
[----:B------:R-:W-:Y:S02]  /*04b0*/  SHF.R.U32.HI R64, RZ, 0x2, R9 ;  /* 0x00000002ff407819 */ /* 0x000fe40000011609 */
[----:B------:R-:W-:Y:S02]  /*04c0*/  SHF.R.U32.HI R8, RZ, 0x2, R11 ;  /* 0x00000002ff087819 */ /* 0x000fe4000001160b */
[----:B------:R-:W-:-:S02]  /*04d0*/  LOP3.LUT R62, R3, 0x3, R62, 0x78, !PT ;  /* 0x00000003033e7812 */ /* 0x000fc400078e783e */
[C---:B------:R-:W-:Y:S02]  /*04e0*/  LOP3.LUT R63, R3.reuse, 0x3, R6, 0x78, !PT ;  /* 0x00000003033f7812 */ /* 0x040fe400078e7806 */
[C---:B------:R-:W-:Y:S02]  /*04f0*/  LOP3.LUT R64, R3.reuse, 0x3, R64, 0x78, !PT ;  /* 0x0000000303407812 */ /* 0x040fe400078e7840 */
[----:B------:R-:W-:-:S07]  /*0500*/  LOP3.LUT R65, R3, 0x3, R8, 0x78, !PT ;  /* 0x0000000303417812 */ /* 0x000fce00078e7808 */
.L_x_318:
[C---:B------:R-:W-:Y:S01]  /*0510*/  LOP3.LUT R121, R117.reuse, 0x1, RZ, 0xc0, !PT ;  /* 0x0000000175797812 */ /* 0x040fe200078ec0ff */
[----:B------:R-:W0:Y:S01]  /*0520*/  LDC.64 R8, c[0x0][0x238] ;  /* 0x00008e00ff087b82 */ /* 0x000e220000000a00 */
[--C-:B------:R-:W-:Y:S01]  /*0530*/  SHF.R.U32.HI R10, RZ, 0x1, R119.reuse ;  /* 0x00000001ff0a7819 */ /* 0x100fe20000011677 */
[----:B------:R-:W-:Y:S01]  /*0540*/  ULDC.64 UR12, c[0x0][0x248] ;  /* 0x00009200000c7ab9 */ /* 0x000fe20000000a00 */
[----:B-1----:R-:W-:Y:S01]  /*0550*/  SHF.R.U64 R5, R117, 0x1, R119 ;  /* 0x0000000175057819 */ /* 0x002fe20000001277 */
[----:B------:R-:W-:Y:S01]  /*0560*/  IMAD R121, R121, 0x140, RZ ;  /* 0x0000014079797824 */ /* 0x000fe200078e02ff */
[----:B------:R-:W-:Y:S01]  /*0570*/  ULDC.64 UR14, c[0x0][0x228] ;  /* 0x00008a00000e7ab9 */ /* 0x000fe20000000a00 */
[----:B------:R-:W-:Y:S01]  /*0580*/  IMAD R11, R10, 0xa0000, RZ ;  /* 0x000a00000a0b7824 */ /* 0x000fe200078e02ff */
[----:B------:R-:W-:Y:S02]  /*0590*/  ULDC UR5, c[0x0][0x250] ;  /* 0x0000940000057ab9 */ /* 0x000fe40000000800 */
[----:B------:R-:W-:-:S04]  /*05a0*/  LEA R46, R60, R121, 0x2 ;  /* 0x000000793c2e7211 */ /* 0x000fc800078e10ff */
[----:B------:R-:W-:Y:S01]  /*05b0*/  SHF.R.S32.HI R47, RZ, 0x1f, R46 ;  /* 0x0000001fff2f7819 */ /* 0x000fe2000001142e */
[----:B------:R-:W-:-:S04]  /*05c0*/  IMAD.WIDE.U32 R2, R46, -0x33333333, RZ ;  /* 0xcccccccd2e027825 */ /* 0x000fc800078e00ff */
[----:B------:R-:W-:Y:S01]  /*05d0*/  IMAD.WIDE.U32 R6, R5, 0xa0000, R46 ;  /* 0x000a000005067825 */ /* 0x000fe200078e002e */
[----:B------:R-:W-:-:S03]  /*05e0*/  SHF.R.U32.HI R118, RZ, 0x4, R3 ;  /* 0x00000004ff767819 */ /* 0x000fc60000011603 */
[----:B------:R-:W-:Y:S01]  /*05f0*/  IMAD.IADD R82, R7, 0x1, R11 ;  /* 0x0000000107527824 */ /* 0x000fe200078e020b */
[C---:B------:R-:W-:Y:S02]  /*0600*/  LEA R3, P0, R5.reuse, R118, 0x5 ;  /* 0x0000007605037211 */ /* 0x040fe400078028ff */
[----:B------:R-:W-:Y:S02]  /*0610*/  IADD3 R68, P1, R66, R6, RZ ;  /* 0x0000000642447210 */ /* 0x000fe40007f3e0ff */
[----:B------:R-:W-:Y:S02]  /*0620*/  LEA.HI.X R10, R5, RZ, R10, 0x5, P0 ;  /* 0x000000ff050a7211 */ /* 0x000fe400000f2c0a */
[C---:B------:R-:W-:Y:S02]  /*0630*/  LEA R2, P0, R3.reuse, UR12, 0x3 ;  /* 0x0000000c03027c11 */ /* 0x040fe4000f8018ff */
[----:B------:R-:W-:Y:S02]  /*0640*/  IADD3.X R67, RZ, R82, RZ, P1, !PT ;  /* 0x00000052ff437210 */ /* 0x000fe40000ffe4ff */
[----:B------:R-:W-:Y:S01]  /*0650*/  LEA.HI.X R3, R3, UR13, R10, 0x3, P0 ;  /* 0x0000000d03037c11 */ /* 0x000fe200080f1c0a */
[----:B------:R-:W-:Y:S01]  /*0660*/  ULDC.64 UR12, c[0x0][0x230] ;  /* 0x00008c00000c7ab9 */ /* 0x000fe20000000a00 */
[----:B------:R-:W-:-:S02]  /*0670*/  SHF.L.U64.HI R67, R68, 0x1, R67 ;  /* 0x0000000144437819 */ /* 0x000fc40000010243 */
[----:B------:R-:W-:Y:S02]  /*0680*/  SHF.L.U32 R68, R68, 0x1, RZ ;  /* 0x0000000144447819 */ /* 0x000fe400000006ff */
[----:B------:R-:W2:Y:S01]  /*0690*/  LDG.E.64.CONSTANT R2, desc[UR8][R2.64] ;  /* 0x0000000802027981 */ /* 0x000ea2000c1e9b00 */
[----:B0-----:R-:W-:Y:S01]  /*06a0*/  IMAD.WIDE R46, R46, 0x2, R8 ;  /* 0x000000022e2e7825 */ /* 0x001fe200078e0208 */
[C---:B------:R-:W-:Y:S02]  /*06b0*/  IADD3 R36, P0, R68.reuse, UR12, RZ ;  /* 0x0000000c44247c10 */ /* 0x040fe4000ff1e0ff */
[----:B------:R-:W-:Y:S02]  /*06c0*/  IADD3 R34, P1, R68, UR14, RZ ;  /* 0x0000000e44227c10 */ /* 0x000fe4000ff3e0ff */
[C---:B------:R-:W-:Y:S01]  /*06d0*/  IADD3.X R37, R67.reuse, UR13, RZ, P0, !PT ;  /* 0x0000000d43257c10 */ /* 0x040fe200087fe4ff */
[----:B------:R-:W3:Y:S01]  /*06e0*/  LDG.E.64.CONSTANT R46, desc[UR8][R46.64] ;  /* 0x000000082e2e7981 */ /* 0x000ee2000c1e9b00 */
[----:B------:R-:W-:-:S04]  /*06f0*/  IADD3.X R35, R67, UR15, RZ, P1, !PT ;  /* 0x0000000f43237c10 */ /* 0x000fc80008ffe4ff */
[----:B------:R-:W4:Y:S01]  /*0700*/  LDG.E.64.CONSTANT R36, desc[UR8][R36.64] ;  /* 0x0000000824247981 */ /* 0x000f22000c1e9b00 */
[----:B------:R-:W-:-:S03]  /*0710*/  VIADD R5, R66, 0xa00 ;  /* 0x00000a0042057836 */ /* 0x000fc60000000000 */
[----:B------:R-:W5:Y:S02]  /*0720*/  LDG.E.64.CONSTANT R34, desc[UR8][R34.64] ;  /* 0x0000000822227981 */ /* 0x000f64000c1e9b00 */
[----:B------:R-:W-:-:S04]  /*0730*/  IADD3 R5, P0, R5, R6, RZ ;  /* 0x0000000605057210 */ /* 0x000fc80007f1e0ff */
[----:B------:R-:W-:Y:S02]  /*0740*/  IADD3.X R70, RZ, R82, RZ, P0, !PT ;  /* 0x00000052ff467210 */ /* 0x000fe400007fe4ff */
[C---:B------:R-:W-:Y:S02]  /*0750*/  SHF.L.U32 R69, R5.reuse, 0x1, RZ ;  /* 0x0000000105457819 */ /* 0x040fe400000006ff */
[----:B------:R-:W-:Y:S02]  /*0760*/  SHF.L.U64.HI R70, R5, 0x1, R70 ;  /* 0x0000000105467819 */ /* 0x000fe40000010246 */
[C---:B------:R-:W-:Y:S02]  /*0770*/  IADD3 R32, P0, R69.reuse, UR12, RZ ;  /* 0x0000000c45207c10 */ /* 0x040fe4000ff1e0ff */
[----:B------:R-:W-:Y:S02]  /*0780*/  IADD3 R30, P1, R69, UR14, RZ ;  /* 0x0000000e451e7c10 */ /* 0x000fe4000ff3e0ff */
[----:B------:R-:W-:-:S02]  /*0790*/  IADD3.X R33, R70, UR13, RZ, P0, !PT ;  /* 0x0000000d46217c10 */ /* 0x000fc400087fe4ff */
[----:B------:R-:W-:-:S04]  /*07a0*/  IADD3.X R31, R70, UR15, RZ, P1, !PT ;  /* 0x0000000f461f7c10 */ /* 0x000fc80008ffe4ff */
[----:B------:R-:W5:Y:S01]  /*07b0*/  LDG.E.64.CONSTANT R32, desc[UR8][R32.64] ;  /* 0x0000000820207981 */ /* 0x000f62000c1e9b00 */
        /* <DEDUP_REMOVED lines=20> */
[----:B------:R-:W-:Y:S01]  /*0900*/  IADD3.X R23, R74, UR15, RZ, P1, !PT ;  /* 0x0000000f4a177c10 */ /* 0x000fe20008ffe4ff */
[----:B------:R-:W-:-:S03]  /*0910*/  VIADD R5, R66, 0x2800 ;  /* 0x0000280042057836 */ /* 0x000fc60000000000 */
[----:B------:R-:W5:Y:S04]  /*0920*/  LDG.E.64.CONSTANT R24, desc[UR8][R24.64] ;  /* 0x0000000818187981 */ /* 0x000f68000c1e9b00 */
[----:B------:R-:W5:Y:S01]  /*0930*/  LDG.E.64.CONSTANT R22, desc[UR8][R22.64] ;  /* 0x0000000816167981 */ /* 0x000f62000c1e9b00 */
        /* <DEDUP_REMOVED lines=19> */
[----:B------:R-:W5:Y:S04]  /*0a70*/  LDG.E.64.CONSTANT R16, desc[UR8][R16.64] ;  /* 0x0000000810107981 */ /* 0x000f68000c1e9b00 */
[----:B------:R-:W5:Y:S01]  /*0a80*/  LDG.E.64.CONSTANT R14, desc[UR8][R14.64] ;  /* 0x000000080e0e7981 */ /* 0x000f62000c1e9b00 */
[----:B------:R-:W-:-:S05]  /*0a90*/  VIADD R5, R66, 0x3c00 ;  /* 0x00003c0042057836 */ /* 0x000fca0000000000 */
        /* <DEDUP_REMOVED lines=21> */
[----:B--2---:R-:W-:-:S06]  /*0bf0*/  FADD.FTZ R83, R3, UR5 ;  /* 0x0000000503537e21 */ /* 0x004fcc0008010000 */
[----:B------:R-:W0:Y:S01]  /*0c00*/  MUFU.RSQ R83, R83 ;  /* 0x0000005300537308 */ /* 0x000e220000001400 */
[----:B---3--:R-:W-:Y:S02]  /*0c10*/  PRMT R48, R46, 0x7632, R48 ;  /* 0x000076322e307816 */ /* 0x008fe40000000030 */
[C---:B----4-:R-:W-:Y:S02]  /*0c20*/  PRMT R5, R36.reuse, 0x7632, R5 ;  /* 0x0000763224057816 */ /* 0x050fe40000000005 */
[----:B------:R-:W-:Y:S01]  /*0c30*/  SHF.L.U32 R49, R36, 0x10, RZ ;  /* 0x0000001024317819 */ /* 0x000fe200000006ff */
[----:B------:R-:W-:Y:S01]  /*0c40*/  IMAD.U32 R85, R46, 0x10000, RZ ;  /* 0x000100002e557824 */ /* 0x000fe200078e00ff */
[C---:B-----5:R-:W-:Y:S01]  /*0c50*/  SHF.L.U32 R3, R34.reuse, 0x10, RZ ;  /* 0x0000001022037819 */ /* 0x060fe200000006ff */
[----:B------:R-:W-:Y:S01]  /*0c60*/  IMAD.U32 R5, R5, 0x10000, RZ ;  /* 0x0001000005057824 */ /* 0x000fe200078e00ff */
[----:B------:R-:W-:Y:S01]  /*0c70*/  PRMT R51, R34, 0x7632, R51 ;  /* 0x0000763222337816 */ /* 0x000fe20000000033 */
[----:B------:R-:W-:Y:S01]  /*0c80*/  FADD.FTZ R50, -R2, R49 ;  /* 0x0000003102327221 */ /* 0x000fe20000010100 */
[----:B------:R-:W-:Y:S01]  /*0c90*/  SHF.L.U32 R48, R48, 0x10, RZ ;  /* 0x0000001030307819 */ /* 0x000fe200000006ff */
[----:B------:R-:W-:Y:S01]  /*0ca0*/  FADD.FTZ R54, -R2, R5 ;  /* 0x0000000502367221 */ /* 0x000fe20000010100 */
[----:B------:R-:W-:Y:S01]  /*0cb0*/  SHF.L.U32 R51, R51, 0x10, RZ ;  /* 0x0000001033337819 */ /* 0x000fe200000006ff */
[----:B------:R-:W-:Y:S01]  /*0cc0*/  FMUL.FTZ R52, R3, R85 ;  /* 0x0000005503347220 */ /* 0x000fe20000410000 */
[C---:B0-----:R-:W-:Y:S01]  /*0cd0*/  FMUL.FTZ R5, R83.reuse, R50 ;  /* 0x0000003253057220 */ /* 0x041fe20000410000 */
[----:B------:R-:W-:Y:S01]  /*0ce0*/  FMUL.FTZ R53, R83, R54 ;  /* 0x0000003653357220 */ /* 0x000fe20000410000 */
[----:B------:R-:W-:-:S02]  /*0cf0*/  IMAD.U32 R55, R37, 0x10000, RZ ;  /* 0x0001000025377824 */ /* 0x000fc400078e00ff */
[----:B------:R-:W-:Y:S01]  /*0d00*/  FMUL.FTZ R49, R51, R48 ;  /* 0x0000003033317220 */ /* 0x000fe20000410000 */
[----:B------:R-:W-:Y:S01]  /*0d10*/  FFMA.FTZ R52, R5, R52, RZ ;  /* 0x0000003405347223 */ /* 0x000fe200000100ff */
[----:B------:R-:W-:Y:S01]  /*0d20*/  PRMT R50, R37, 0x7632, R50 ;  /* 0x0000763225327816 */ /* 0x000fe20000000032 */
[----:B------:R-:W-:Y:S01]  /*0d30*/  FADD.FTZ R56, -R2, R55 ;  /* 0x0000003702387221 */ /* 0x000fe20000010100 */
[----:B------:R-:W-:Y:S01]  /*0d40*/  SHF.L.U32 R87, R47, 0x10, RZ ;  /* 0x000000102f577819 */ /* 0x000fe200000006ff */
[--C-:B------:R-:W-:Y:S01]  /*0d50*/  FFMA.FTZ R54, R53, R49, R52.reuse ;  /* 0x0000003135367223 */ /* 0x100fe20000010034 */
[----:B------:R-:W-:Y:S02]  /*0d60*/  SHF.L.U32 R84, R35, 0x10, RZ ;  /* 0x0000001023547819 */ /* 0x000fe400000006ff */
[----:B------:R-:W-:Y:S02]  /*0d70*/  PRMT R49, R47, 0x7632, R49 ;  /* 0x000076322f317816 */ /* 0x000fe40000000031 */
[----:B------:R-:W-:-:S02]  /*0d80*/  PRMT R52, R35, 0x7632, R52 ;  /* 0x0000763223347816 */ /* 0x000fc40000000034 */
[----:B------:R-:W-:Y:S01]  /*0d90*/  SHF.L.U32 R57, R50, 0x10, RZ ;  /* 0x0000001032397819 */ /* 0x000fe200000006ff */
[----:B------:R-:W-:Y:S01]  /*0da0*/  FMUL.FTZ R55, R84, R87 ;  /* 0x0000005754377220 */ /* 0x000fe20000410000 */
[----:B------:R-:W-:Y:S01]  /*0db0*/  FMUL.FTZ R89, R83, R56 ;  /* 0x0000003853597220 */ /* 0x000fe20000410000 */
[----:B------:R-:W-:Y:S01]  /*0dc0*/  SHF.L.U32 R50, R52, 0x10, RZ ;  /* 0x0000001034327819 */ /* 0x000fe200000006ff */
[----:B------:R-:W-:Y:S02]  /*0dd0*/  IMAD.U32 R49, R49, 0x10000, RZ ;  /* 0x0001000031317824 */ /* 0x000fe400078e00ff */
[----:B------:R-:W-:Y:S01]  /*0de0*/  FADD.FTZ R52, -R2, R57 ;  /* 0x0000003902347221 */ /* 0x000fe20000010100 */
[----:B------:R-:W-:Y:S01]  /*0df0*/  FFMA.FTZ R54, R89, R55, R54 ;  /* 0x0000003759367223 */ /* 0x000fe20000010036 */
[----:B------:R-:W-:Y:S02]  /*0e00*/  IMAD.U32 R91, R32, 0x10000, RZ ;  /* 0x00010000205b7824 */ /* 0x000fe400078e00ff */
[----:B------:R-:W-:Y:S01]  /*0e10*/  FMUL.FTZ R55, R50, R49 ;  /* 0x0000003132377220 */ /* 0x000fe20000410000 */
[----:B------:R-:W-:Y:S01]  /*0e20*/  FMUL.FTZ R107, R83, R52 ;  /* 0x00000034536b7220 */ /* 0x000fe20000410000 */
[----:B------:R-:W-:Y:S01]  /*0e30*/  PRMT R52, R32, 0x7632, R52 ;  /* 0x0000763220347816 */ /* 0x000fe20000000034 */
[----:B------:R-:W-:Y:S01]  /*0e40*/  FADD.FTZ R88, -R2, R91 ;  /* 0x0000005b02587221 */ /* 0x000fe20000010100 */
[C---:B------:R-:W-:Y:S01]  /*0e50*/  SHF.L.U32 R86, R30.reuse, 0x10, RZ ;  /* 0x000000101e567819 */ /* 0x040fe200000006ff */
[----:B------:R-:W-:Y:S01]  /*0e60*/  FFMA.FTZ R57, R107, R55, R54 ;  /* 0x000000376b397223 */ /* 0x000fe20000010036 */
[----:B------:R-:W-:-:S02]  /*0e70*/  PRMT R55, R30, 0x7632, R55 ;  /* 0x000076321e377816 */ /* 0x000fc40000000037 */
[----:B------:R-:W-:Y:S01]  /*0e80*/  SHF.L.U32 R91, R52, 0x10, RZ ;  /* 0x00000010345b7819 */ /* 0x000fe200000006ff */
[----:B------:R-:W-:Y:S01]  /*0e90*/  FMUL.FTZ R52, R85, R86 ;  /* 0x0000005655347220 */ /* 0x000fe20000410000 */
[----:B------:R-:W-:Y:S01]  /*0ea0*/  FMUL.FTZ R88, R83, R88 ;  /* 0x0000005853587220 */ /* 0x000fe20000410000 */
[----:B------:R-:W-:Y:S02]  /*0eb0*/  IMAD.U32 R55, R55, 0x10000, RZ ;  /* 0x0001000037377824 */ /* 0x000fe400078e00ff */
[----:B------:R-:W-:Y:S01]  /*0ec0*/  FADD.FTZ R106, -R2, R91 ;  /* 0x0000005b026a7221 */ /* 0x000fe20000010100 */
[----:B------:R-:W-:Y:S01]  /*0ed0*/  FFMA.FTZ R57, R88, R52, R57 ;  /* 0x0000003458397223 */ /* 0x000fe20000010039 */
[----:B------:R-:W-:Y:S01]  /*0ee0*/  SHF.L.U32 R91, R33, 0x10, RZ ;  /* 0x00000010215b7819 */ /* 0x000fe200000006ff */
[----:B------:R-:W-:Y:S01]  /*0ef0*/  FMUL.FTZ R54, R48, R55 ;  /* 0x0000003730367220 */ /* 0x000fe20000410000 */
[----:B------:R-:W-:Y:S01]  /*0f00*/  FMUL.FTZ R106, R83, R106 ;  /* 0x0000006a536a7220 */ /* 0x000fe20000410000 */
[----:B------:R-:W-:-:S02]  /*0f10*/  PRMT R52, R33, 0x7632, R52 ;  /* 0x0000763221347816 */ /* 0x000fc40000000034 */
[C---:B------:R-:W-:Y:S01]  /*0f20*/  SHF.L.U32 R90, R31.reuse, 0x10, RZ ;  /* 0x000000101f5a7819 */ /* 0x040fe200000006ff */
[----:B------:R-:W-:Y:S01]  /*0f30*/  FFMA.FTZ R56, R106, R54, R57 ;  /* 0x000000366a387223 */ /* 0x000fe20000010039 */
[----:B------:R-:W-:Y:S01]  /*0f40*/  FADD.FTZ R92, -R2, R91 ;  /* 0x0000005b025c7221 */ /* 0x000fe20000010100 */
[----:B------:R-:W-:Y:S01]  /*0f50*/  PRMT R54, R31, 0x7632, R54 ;  /* 0x000076321f367816 */ /* 0x000fe20000000036 */
[----:B------:R-:W-:Y:S02]  /*0f60*/  IMAD.U32 R57, R52, 0x10000, RZ ;  /* 0x0001000034397824 */ /* 0x000fe400078e00ff */
[----:B------:R-:W-:Y:S01]  /*0f70*/  FMUL.FTZ R52, R87, R90 ;  /* 0x0000005a57347220 */ /* 0x000fe20000410000 */
[----:B------:R-:W-:Y:S01]  /*0f80*/  FMUL.FTZ R91, R83, R92 ;  /* 0x0000005c535b7220 */ /* 0x000fe20000410000 */
[----:B------:R-:W-:Y:S01]  /*0f90*/  SHF.L.U32 R54, R54, 0x10, RZ ;  /* 0x0000001036367819 */ /* 0x000fe200000006ff */
[----:B------:R-:W-:Y:S01]  /*0fa0*/  FADD.FTZ R92, -R2, R57 ;  /* 0x00000039025c7221 */ /* 0x000fe20000010100 */
[C---:B------:R-:W-:Y:S01]  /*0fb0*/  SHF.L.U32 R93, R28.reuse, 0x10, RZ ;  /* 0x000000101c5d7819 */ /* 0x040fe200000006ff */
[----:B------:R-:W-:Y:S01]  /*0fc0*/  FFMA.FTZ R56, R91, R52, R56 ;  /* 0x000000345b387223 */ /* 0x000fe20000010038 */
[----:B------:R-:W-:Y:S01]  /*0fd0*/  PRMT R52, R28, 0x7632, R52 ;  /* 0x000076321c347816 */ /* 0x000fe20000000034 */
[----:B------:R-:W-:Y:S01]  /*0fe0*/  FMUL.FTZ R57, R49, R54 ;  /* 0x0000003631397220 */ /* 0x000fe20000410000 */
[----:B------:R-:W-:Y:S01]  /*0ff0*/  FMUL.FTZ R109, R83, R92 ;  /* 0x0000005c536d7220 */ /* 0x000fe20000410000 */
[----:B------:R-:W-:-:S02]  /*1000*/  IMAD.U32 R92, R26, 0x10000, RZ ;  /* 0x000100001a5c7824 */ /* 0x000fc400078e00ff */
[----:B------:R-:W-:Y:S01]  /*1010*/  FADD.FTZ R94, -R2, R93 ;  /* 0x0000005d025e7221 */ /* 0x000fe20000010100 */
[----:B------:R-:W-:Y:S01]  /*1020*/  PRMT R111, R26, 0x7632, R111 ;  /* 0x000076321a6f7816 */ /* 0x000fe2000000006f */
[----:B------:R-:W-:Y:S01]  /*1030*/  FFMA.FTZ R56, R109, R57, R56 ;  /* 0x000000396d387223 */ /* 0x000fe20000010038 */
[----:B------:R-:W-:Y:S01]  /*1040*/  SHF.L.U32 R57, R52, 0x10, RZ ;  /* 0x0000001034397819 */ /* 0x000fe200000006ff */
[----:B------:R-:W-:Y:S01]  /*1050*/  FMUL.FTZ R52, R85, R92 ;  /* 0x0000005c55347220 */ /* 0x000fe20000410000 */
[----:B------:R-:W-:Y:S01]  /*1060*/  FMUL.FTZ R93, R83, R94 ;  /* 0x0000005e535d7220 */ /* 0x000fe20000410000 */
[----:B------:R-:W-:Y:S02]  /*1070*/  SHF.L.U32 R111, R111, 0x10, RZ ;  /* 0x000000106f6f7819 */ /* 0x000fe400000006ff */
[----:B------:R-:W-:Y:S01]  /*1080*/  FADD.FTZ R110, -R2, R57 ;  /* 0x00000039026e7221 */ /* 0x000fe20000010100 */
[----:B------:R-:W-:Y:S01]  /*1090*/  FFMA.FTZ R57, R93, R52, R56 ;  /* 0x000000345d397223 */ /* 0x000fe20000010038 */
[----:B------:R-:W-:-:S02]  /*10a0*/  IMAD.U32 R95, R29, 0x10000, RZ ;  /* 0x000100001d5f7824 */ /* 0x000fc400078e00ff */
[----:B------:R-:W-:Y:S01]  /*10b0*/  FMUL.FTZ R56, R48, R111 ;  /* 0x0000006f30387220 */ /* 0x000fe20000410000 */
[----:B------:R-:W-:Y:S01]  /*10c0*/  FMUL.FTZ R110, R83, R110 ;  /* 0x0000006e536e7220 */ /* 0x000fe20000410000 */
[----:B------:R-:W-:Y:S01]  /*10d0*/  PRMT R52, R29, 0x7632, R52 ;  /* 0x000076321d347816 */ /* 0x000fe20000000034 */
[----:B------:R-:W-:Y:S01]  /*10e0*/  FADD.FTZ R96, -R2, R95 ;  /* 0x0000005f02607221 */ /* 0x000fe20000010100 */
[C---:B------:R-:W-:Y:S01]  /*10f0*/  SHF.L.U32 R94, R27.reuse, 0x10, RZ ;  /* 0x000000101b5e7819 */ /* 0x040fe200000006ff */
[----:B------:R-:W-:Y:S01]  /*1100*/  FFMA.FTZ R56, R110, R56, R57 ;  /* 0x000000386e387223 */ /* 0x000fe20000010039 */
[----:B------:R-:W-:Y:S02]  /*1110*/  PRMT R122, R27, 0x7632, R122 ;  /* 0x000076321b7a7816 */ /* 0x000fe4000000007a */
[----:B------:R-:W-:Y:S01]  /*1120*/  SHF.L.U32 R57, R52, 0x10, RZ ;  /* 0x0000001034397819 */ /* 0x000fe200000006ff */
[----:B------:R-:W-:Y:S01]  /*1130*/  FMUL.FTZ R52, R87, R94 ;  /* 0x0000005e57347220 */ /* 0x000fe20000410000 */
[----:B------:R-:W-:Y:S01]  /*1140*/  FMUL.FTZ R95, R83, R96 ;  /* 0x00000060535f7220 */ /* 0x000fe20000410000 */
[----:B------:R-:W-:-:S02]  /*1150*/  IMAD.U32 R122, R122, 0x10000, RZ ;  /* 0x000100007a7a7824 */ /* 0x000fc400078e00ff */
[----:B------:R-:W-:Y:S01]  /*1160*/  FADD.FTZ R96, -R2, R57 ;  /* 0x0000003902607221 */ /* 0x000fe20000010100 */
[----:B------:R-:W-:Y:S01]  /*1170*/  FFMA.FTZ R56, R95, R52, R56 ;  /* 0x000000345f387223 */ /* 0x000fe20000010038 */
[C---:B------:R-:W-:Y:S01]  /*1180*/  SHF.L.U32 R97, R24.reuse, 0x10, RZ ;  /* 0x0000001018617819 */ /* 0x040fe200000006ff */
[----:B------:R-:W-:Y:S01]  /*1190*/  FMUL.FTZ R57, R49, R122 ;  /* 0x0000007a31397220 */ /* 0x000fe20000410000 */
[----:B------:R-:W-:Y:S01]  /*11a0*/  FMUL.FTZ R123, R83, R96 ;  /* 0x00000060537b7220 */ /* 0x000fe20000410000 */
[----:B------:R-:W-:Y:S02]  /*11b0*/  PRMT R52, R24, 0x7632, R52 ;  /* 0x0000763218347816 */ /* 0x000fe40000000034 */
[----:B------:R-:W-:Y:S01]  /*11c0*/  SHF.L.U32 R96, R22, 0x10, RZ ;  /* 0x0000001016607819 */ /* 0x000fe200000006ff */
[----:B------:R-:W-:Y:S01]  /*11d0*/  FFMA.FTZ R56, R123, R57, R56 ;  /* 0x000000397b387223 */ /* 0x000fe20000010038 */
[----:B------:R-:W-:Y:S01]  /*11e0*/  FADD.FTZ R98, -R2, R97 ;  /* 0x0000006102627221 */ /* 0x000fe20000010100 */
[----:B------:R-:W-:Y:S01]  /*11f0*/  PRMT R113, R22, 0x7632, R113 ;  /* 0x0000763216717816 */ /* 0x000fe20000000071 */
[----:B------:R-:W-:-:S02]  /*1200*/  IMAD.U32 R57, R52, 0x10000, RZ ;  /* 0x0001000034397824 */ /* 0x000fc400078e00ff */
[----:B------:R-:W-:Y:S01]  /*1210*/  FMUL.FTZ R52, R85, R96 ;  /* 0x0000006055347220 */ /* 0x000fe20000410000 */
[----:B------:R-:W-:Y:S01]  /*1220*/  FMUL.FTZ R97, R83, R98 ;  /* 0x0000006253617220 */ /* 0x000fe20000410000 */
[----:B------:R-:W-:Y:S01]  /*1230*/  SHF.L.U32 R113, R113, 0x10, RZ ;  /* 0x0000001071717819 */ /* 0x000fe200000006ff */
[----:B------:R-:W-:Y:S01]  /*1240*/  FADD.FTZ R112, -R2, R57 ;  /* 0x0000003902707221 */ /* 0x000fe20000010100 */
[----:B------:R-:W-:Y:S01]  /*1250*/  SHF.L.U32 R99, R25, 0x10, RZ ;  /* 0x0000001019637819 */ /* 0x000fe200000006ff */
[----:B------:R-:W-:Y:S01]  /*1260*/  FFMA.FTZ R57, R97, R52, R56 ;  /* 0x0000003461397223 */ /* 0x000fe20000010038 */
[----:B------:R-:W-:Y:S01]  /*1270*/  PRMT R52, R25, 0x7632, R52 ;  /* 0x0000763219347816 */ /* 0x000fe20000000034 */
[----:B------:R-:W-:Y:S01]  /*1280*/  FMUL.FTZ R56, R48, R113 ;  /* 0x0000007130387220 */ /* 0x000fe20000410000 */
[----:B------:R-:W-:Y:S01]  /*1290*/  FMUL.FTZ R112, R83, R112 ;  /* 0x0000007053707220 */ /* 0x000fe20000410000 */
[C---:B------:R-:W-:Y:S02]  /*12a0*/  IMAD.U32 R98, R23.reuse, 0x10000, RZ ;  /* 0x0001000017627824 */ /* 0x040fe400078e00ff */
[----:B------:R-:W-:Y:S01]  /*12b0*/  FADD.FTZ R100, -R2, R99 ;  /* 0x0000006302647221 */ /* 0x000fe20000010100 */
[----:B------:R-:W-:Y:S01]  /*12c0*/  PRMT R116, R23, 0x7632, R116 ;  /* 0x0000763217747816 */ /* 0x000fe20000000074 */
[----:B------:R-:W-:Y:S01]  /*12d0*/  FFMA.FTZ R56, R112, R56, R57 ;  /* 0x0000003870387223 */ /* 0x000fe20000010039 */
[----:B------:R-:W-:Y:S01]  /*12e0*/  SHF.L.U32 R57, R52, 0x10, RZ ;  /* 0x0000001034397819 */ /* 0x000fe200000006ff */
[----:B------:R-:W-:Y:S01]  /*12f0*/  FMUL.FTZ R52, R87, R98 ;  /* 0x0000006257347220 */ /* 0x000fe20000410000 */
[----:B------:R-:W-:Y:S01]  /*1300*/  FMUL.FTZ R99, R83, R100 ;  /* 0x0000006453637220 */ /* 0x000fe20000410000 */
[----:B------:R-:W-:-:S02]  /*1310*/  SHF.L.U32 R116, R116, 0x10, RZ ;  /* 0x0000001074747819 */ /* 0x000fc400000006ff */
[----:B------:R-:W-:Y:S01]  /*1320*/  FADD.FTZ R100, -R2, R57 ;  /* 0x0000003902647221 */ /* 0x000fe20000010100 */
[C---:B------:R-:W-:Y:S02]  /*1330*/  IMAD.U32 R101, R20.reuse, 0x10000, RZ ;  /* 0x0001000014657824 */ /* 0x040fe400078e00ff */
[----:B------:R-:W-:Y:S01]  /*1340*/  FFMA.FTZ R56, R99, R52, R56 ;  /* 0x0000003463387223 */ /* 0x000fe20000010038 */
[----:B------:R-:W-:Y:S01]  /*1350*/  FMUL.FTZ R57, R49, R116 ;  /* 0x0000007431397220 */ /* 0x000fe20000410000 */
[----:B------:R-:W-:Y:S01]  /*1360*/  FMUL.FTZ R115, R83, R100 ;  /* 0x0000006453737220 */ /* 0x000fe20000410000 */
[----:B------:R-:W-:Y:S01]  /*1370*/  PRMT R52, R20, 0x7632, R52 ;  /* 0x0000763214347816 */ /* 0x000fe20000000034 */
[----:B------:R-:W-:Y:S01]  /*1380*/  FADD.FTZ R102, -R2, R101 ;  /* 0x0000006502667221 */ /* 0x000fe20000010100 */
[----:B------:R-:W-:Y:S01]  /*1390*/  SHF.L.U32 R100, R18, 0x10, RZ ;  /* 0x0000001012647819 */ /* 0x000fe200000006ff */
[----:B------:R-:W-:Y:S01]  /*13a0*/  FFMA.FTZ R56, R115, R57, R56 ;  /* 0x0000003973387223 */ /* 0x000fe20000010038 */
[----:B------:R-:W-:Y:S01]  /*13b0*/  SHF.L.U32 R103, R52, 0x10, RZ ;  /* 0x0000001034677819 */ /* 0x000fe200000006ff */
[----:B------:R-:W-:Y:S01]  /*13c0*/  FMUL.FTZ R101, R83, R102 ;  /* 0x0000006653657220 */ /* 0x000fe20000410000 */
[----:B------:R-:W-:Y:S01]  /*13d0*/  PRMT R57, R18, 0x7632, R57 ;  /* 0x0000763212397816 */ /* 0x000fe20000000039 */
[----:B------:R-:W-:Y:S01]  /*13e0*/  FMUL.FTZ R52, R85, R100 ;  /* 0x0000006455347220 */ /* 0x000fe20000410000 */
[----:B------:R-:W-:Y:S01]  /*13f0*/  SHF.L.U32 R105, R21, 0x10, RZ ;  /* 0x0000001015697819 */ /* 0x000fe200000006ff */
[----:B------:R-:W-:-:S02]  /*1400*/  FADD.FTZ R102, -R2, R103 ;  /* 0x0000006702667221 */ /* 0x000fc40000010100 */
[----:B------:R-:W-:Y:S02]  /*1410*/  IMAD.U32 R57, R57, 0x10000, RZ ;  /* 0x0001000039397824 */ /* 0x000fe400078e00ff */
[--C-:B------:R-:W-:Y:S01]  /*1420*/  FFMA.FTZ R103, R101, R52, R56.reuse ;  /* 0x0000003465677223 */ /* 0x100fe20000010038 */
[----:B------:R-:W-:Y:S01]  /*1430*/  PRMT R56, R21, 0x7632, R56 ;  /* 0x0000763215387816 */ /* 0x000fe20000000038 */
[----:B------:R-:W-:Y:S01]  /*1440*/  FMUL.FTZ R52, R83, R102 ;  /* 0x0000006653347220 */ /* 0x000fe20000410000 */
[----:B------:R-:W-:Y:S01]  /*1450*/  FMUL.FTZ R104, R48, R57 ;  /* 0x0000003930687220 */ /* 0x000fe20000410000 */
[C---:B------:R-:W-:Y:S01]  /*1460*/  SHF.L.U32 R102, R19.reuse, 0x10, RZ ;  /* 0x0000001013667819 */ /* 0x040fe200000006ff */
[----:B------:R-:W-:Y:S01]  /*1470*/  FADD.FTZ R108, -R2, R105 ;  /* 0x00000069026c7221 */ /* 0x000fe20000010100 */
[----:B------:R-:W-:Y:S01]  /*1480*/  PRMT R114, R19, 0x7632, R114 ;  /* 0x0000763213727816 */ /* 0x000fe20000000072 */
[----:B------:R-:W-:Y:S02]  /*1490*/  IMAD.U32 R105, R56, 0x10000, RZ ;  /* 0x0001000038697824 */ /* 0x000fe400078e00ff */
[----:B------:R-:W-:Y:S01]  /*14a0*/  FFMA.FTZ R104, R52, R104, R103 ;  /* 0x0000006834687223 */ /* 0x000fe20000010067 */
[----:B------:R-:W-:Y:S01]  /*14b0*/  FMUL.FTZ R56, R87, R102 ;  /* 0x0000006657387220 */ /* 0x000fe20000410000 */
[----:B------:R-:W-:Y:S01]  /*14c0*/  SHF.L.U32 R114, R114, 0x10, RZ ;  /* 0x0000001072727819 */ /* 0x000fe200000006ff */
[----:B------:R-:W-:Y:S01]  /*14d0*/  FMUL.FTZ R103, R83, R108 ;  /* 0x0000006c53677220 */ /* 0x000fe20000410000 */
[----:B------:R-:W-:-:S03]  /*14e0*/  FADD.FTZ R108, -R2, R105 ;  /* 0x00000069026c7221 */ /* 0x000fc60000010100 */
[----:B------:R-:W-:Y:S01]  /*14f0*/  FFMA.FTZ R105, R103, R56, R104 ;  /* 0x0000003867697223 */ /* 0x000fe20000010068 */
[----:B------:R-:W-:Y:S01]  /*1500*/  FMUL.FTZ R104, R49, R114 ;  /* 0x0000007231687220 */ /* 0x000fe20000410000 */
[----:B------:R-:W-:Y:S01]  /*1510*/  FMUL.FTZ R56, R83, R108 ;  /* 0x0000006c53387220 */ /* 0x000fe20000410000 */
[----:B------:R-:W-:-:S03]  /*1520*/  SHF.L.U32 R125, R16, 0x10, RZ ;  /* 0x00000010107d7819 */ /* 0x000fc600000006ff */
[--C-:B------:R-:W-:Y:S01]  /*1530*/  FFMA.FTZ R128, R56, R104, R105.reuse ;  /* 0x0000006838807223 */ /* 0x100fe20000010069 */
[----:B------:R-:W-:Y:S01]  /*1540*/  PRMT R105, R16, 0x7632, R105 ;  /* 0x0000763210697816 */ /* 0x000fe20000000069 */
[----:B------:R-:W-:Y:S01]  /*1550*/  FFMA.FTZ R124, R3, R85, RZ ;  /* 0x00000055037c7223 */ /* 0x000fe200000100ff */
[----:B------:R-:W-:Y:S01]  /*1560*/  FADD.FTZ R126, -R2, R125 ;  /* 0x0000007d027e7221 */ /* 0x000fe20000010100 */
[C---:B------:R-:W-:Y:S01]  /*1570*/  PRMT R108, R14.reuse, 0x7632, R108 ;  /* 0x000076320e6c7816 */ /* 0x040fe2000000006c */
[----:B------:R-:W-:Y:S01]  /*1580*/  IMAD.U32 R104, R14, 0x10000, RZ ;  /* 0x000100000e687824 */ /* 0x000fe200078e00ff */
[----:B------:R-:W-:Y:S01]  /*1590*/  SHF.L.U32 R129, R105, 0x10, RZ ;  /* 0x0000001069817819 */ /* 0x000fe200000006ff */
[C---:B------:R-:W-:Y:S01]  /*15a0*/  FFMA.FTZ R125, R51.reuse, R48, R124 ;  /* 0x00000030337d7223 */ /* 0x040fe2000001007c */
[----:B------:R-:W-:Y:S01]  /*15b0*/  FADD.FTZ R124, R51, R45 ;  /* 0x0000002d337c7221 */ /* 0x000fe20000010000 */
[----:B------:R-:W-:Y:S01]  /*15c0*/  FMUL.FTZ R105, R83, R126 ;  /* 0x0000007e53697220 */ /* 0x000fe20000410000 */
[----:B------:R-:W-:Y:S01]  /*15d0*/  FFMA.FTZ R126, R107, R50, R42 ;  /* 0x000000326b7e7223 */ /* 0x000fe2000001002a */
[----:B------:R-:W-:Y:S01]  /*15e0*/  SHF.L.U32 R45, R108, 0x10, RZ ;  /* 0x000000106c2d7819 */ /* 0x000fe200000006ff */
[----:B------:R-:W-:Y:S01]  /*15f0*/  FMUL.FTZ R127, R85, R104 ;  /* 0x00000068557f7220 */ /* 0x000fe20000410000 */
[----:B------:R-:W-:Y:S01]  /*1600*/  FADD.FTZ R42, -R2, R129 ;  /* 0x00000081022a7221 */ /* 0x000fe20000010100 */
[----:B------:R-:W-:Y:S01]  /*1610*/  FFMA.FTZ R51, R53, R51, R44 ;  /* 0x0000003335337223 */ /* 0x000fe2000001002c */
[----:B------:R-:W-:Y:S01]  /*1620*/  FADD.FTZ R53, R50, R43 ;  /* 0x0000002b32357221 */ /* 0x000fe20000010000 */
[----:B------:R-:W-:Y:S01]  /*1630*/  FFMA.FTZ R127, R105, R127, R128 ;  /* 0x0000007f697f7223 */ /* 0x000fe20000010080 */
[----:B------:R-:W-:Y:S01]  /*1640*/  FMUL.FTZ R43, R48, R45 ;  /* 0x0000002d302b7220 */ /* 0x000fe20000410000 */
[----:B------:R-:W-:Y:S01]  /*1650*/  FMUL.FTZ R42, R83, R42 ;  /* 0x0000002a532a7220 */ /* 0x000fe20000410000 */
[----:B------:R-:W-:-:S03]  /*1660*/  FFMA.FTZ R125, R84, R87, R125 ;  /* 0x00000057547d7223 */ /* 0x000fc6000001007d */
[----:B------:R-:W-:Y:S01]  /*1670*/  FFMA.FTZ R108, R42, R43, R127 ;  /* 0x0000002b2a6c7223 */ /* 0x000fe2000001007f */
[----:B------:R-:W-:Y:S01]  /*1680*/  PRMT R43, R17, 0x7632, R43 ;  /* 0x00007632112b7816 */ /* 0x000fe2000000002b */
[----:B------:R-:W-:-:S03]  /*1690*/  FFMA.FTZ R50, R50, R49, R125 ;  /* 0x0000003132327223 */ /* 0x000fc6000001007d */
[----:B------:R-:W-:Y:S01]  /*16a0*/  SHF.L.U32 R127, R43, 0x10, RZ ;  /* 0x000000102b7f7819 */ /* 0x000fe200000006ff */
[----:B------:R-:W-:-:S04]  /*16b0*/  FFMA.FTZ R43, R85, R86, R50 ;  /* 0x00000056552b7223 */ /* 0x000fc80000010032 */
[----:B------:R-:W-:Y:S01]  /*16c0*/  FFMA.FTZ R50, R48, R55, R43 ;  /* 0x0000003730327223 */ /* 0x000fe2000001002b */
[----:B------:R-:W-:-:S03]  /*16d0*/  FFMA.FTZ R126, R109, R54, R126 ;  /* 0x000000366d7e7223 */ /* 0x000fc6000001007e */
[----:B------:R-:W-:Y:S01]  /*16e0*/  FFMA.FTZ R50, R87, R90, R50 ;  /* 0x0000005a57327223 */ /* 0x000fe20000010032 */
[----:B------:R-:W-:Y:S01]  /*16f0*/  FADD.FTZ R53, R53, R54 ;  /* 0x0000003635357221 */ /* 0x000fe20000010000 */
[----:B------:R-:W-:Y:S02]  /*1700*/  FFMA.FTZ R125, R106, R55, R51 ;  /* 0x000000376a7d7223 */ /* 0x000fe40000010033 */
[----:B------:R-:W-:Y:S01]  /*1710*/  FFMA.FTZ R54, R49, R54, R50 ;  /* 0x0000003631367223 */ /* 0x000fe20000010032 */
[----:B------:R-:W-:Y:S02]  /*1720*/  IMAD.U32 R51, R17, 0x10000, RZ ;  /* 0x0001000011337824 */ /* 0x000fe400078e00ff */
[----:B------:R-:W-:Y:S01]  /*1730*/  FADD.FTZ R124, R124, R55 ;  /* 0x000000377c7c7221 */ /* 0x000fe20000010000 */
[----:B------:R-:W-:Y:S01]  /*1740*/  SHF.L.U32 R106, R15, 0x10, RZ ;  /* 0x000000100f6a7819 */ /* 0x000fe200000006ff */
[----:B------:R-:W-:Y:S01]  /*1750*/  FFMA.FTZ R55, R85, R92, R54 ;  /* 0x0000005c55377223 */ /* 0x000fe20000010036 */
[----:B------:R-:W-:Y:S01]  /*1760*/  PRMT R44, R15, 0x7632, R44 ;  /* 0x000076320f2c7816 */ /* 0x000fe2000000002c */
[----:B------:R-:W-:-:S02]  /*1770*/  FADD.FTZ R128, -R2, R51 ;  /* 0x0000003302807221 */ /* 0x000fc40000010100 */
[----:B------:R-:W-:Y:S01]  /*1780*/  FFMA.FTZ R54, R48, R111, R55 ;  /* 0x0000006f30367223 */ /* 0x000fe20000010037 */
[----:B------:R-:W-:Y:S01]  /*1790*/  FMUL.FTZ R51, R87, R106 ;  /* 0x0000006a57337220 */ /* 0x000fe20000410000 */
[----:B------:R-:W-:Y:S01]  /*17a0*/  FMUL.FTZ R107, R83, R128 ;  /* 0x00000080536b7220 */ /* 0x000fe20000410000 */
[----:B------:R-:W-:Y:S02]  /*17b0*/  IMAD.U32 R44, R44, 0x10000, RZ ;  /* 0x000100002c2c7824 */ /* 0x000fe400078e00ff */
[----:B------:R-:W-:Y:S01]  /*17c0*/  FADD.FTZ R128, -R2, R127 ;  /* 0x0000007f02807221 */ /* 0x000fe20000010100 */
[----:B------:R-:W-:Y:S01]  /*17d0*/  FFMA.FTZ R54, R87, R94, R54 ;  /* 0x0000005e57367223 */ /* 0x000fe20000010036 */
[----:B------:R-:W-:Y:S01]  /*17e0*/  FFMA.FTZ R108, R107, R51, R108 ;  /* 0x000000336b6c7223 */ /* 0x000fe2000001006c */
[----:B------:R-:W-:Y:S01]  /*17f0*/  FMUL.FTZ R51, R49, R44 ;  /* 0x0000002c31337220 */ /* 0x000fe20000410000 */
[----:B------:R-:W-:Y:S01]  /*1800*/  FMUL.FTZ R43, R83, R128 ;  /* 0x00000080532b7220 */ /* 0x000fe20000410000 */
[C---:B------:R-:W-:Y:S01]  /*1810*/  SHF.L.U32 R109, R12.reuse, 0x10, RZ ;  /* 0x000000100c6d7819 */ /* 0x040fe200000006ff */
[----:B------:R-:W-:Y:S01]  /*1820*/  FFMA.FTZ R54, R49, R122, R54 ;  /* 0x0000007a31367223 */ /* 0x000fe20000010036 */
[----:B------:R-:W-:Y:S01]  /*1830*/  PRMT R50, R12, 0x7632, R50 ;  /* 0x000076320c327816 */ /* 0x000fe20000000032 */
[----:B------:R-:W-:Y:S01]  /*1840*/  FFMA.FTZ R128, R43, R51, R108 ;  /* 0x000000332b807223 */ /* 0x000fe2000001006c */
[----:B------:R-:W-:Y:S01]  /*1850*/  FADD.FTZ R124, R124, R111 ;  /* 0x0000006f7c7c7221 */ /* 0x000fe20000010000 */
[----:B------:R-:W-:Y:S01]  /*1860*/  FFMA.FTZ R125, R110, R111, R125 ;  /* 0x0000006f6e7d7223 */ /* 0x000fe2000001007d */
[C---:B------:R-:W-:Y:S01]  /*1870*/  SHF.L.U32 R108, R10.reuse, 0x10, RZ ;  /* 0x000000100a6c7819 */ /* 0x040fe200000006ff */
[----:B------:R-:W-:Y:S01]  /*1880*/  FFMA.FTZ R111, R85, R96, R54 ;  /* 0x00000060556f7223 */ /* 0x000fe20000010036 */
[----:B------:R-:W-:Y:S01]  /*1890*/  PRMT R51, R10, 0x7632, R51 ;  /* 0x000076320a337816 */ /* 0x000fe20000000033 */
[----:B------:R-:W-:Y:S01]  /*18a0*/  FADD.FTZ R130, -R2, R109 ;  /* 0x0000006d02827221 */ /* 0x000fe20000010100 */
[----:B------:R-:W-:-:S02]  /*18b0*/  IMAD.U32 R55, R50, 0x10000, RZ ;  /* 0x0001000032377824 */ /* 0x000fc400078e00ff */
[----:B------:R-:W-:Y:S01]  /*18c0*/  FFMA.FTZ R54, R48, R113, R111 ;  /* 0x0000007130367223 */ /* 0x000fe2000001006f */
[----:B------:R-:W-:Y:S01]  /*18d0*/  SHF.L.U32 R51, R51, 0x10, RZ ;  /* 0x0000001033337819 */ /* 0x000fe200000006ff */
[----:B------:R-:W-:Y:S01]  /*18e0*/  FMUL.FTZ R50, R85, R108 ;  /* 0x0000006c55327220 */ /* 0x000fe20000410000 */
[----:B------:R-:W-:Y:S01]  /*18f0*/  FMUL.FTZ R109, R83, R130 ;  /* 0x00000082536d7220 */ /* 0x000fe20000410000 */
[----:B------:R-:W-:Y:S01]  /*1900*/  FADD.FTZ R110, -R2, R55 ;  /* 0x00000037026e7221 */ /* 0x000fe20000010100 */
[----:B------:R-:W-:Y:S01]  /*1910*/  FADD.FTZ R55, R53, R122 ;  /* 0x0000007a35377221 */ /* 0x000fe20000010000 */
[----:B------:R-:W-:Y:S01]  /*1920*/  FFMA.FTZ R126, R123, R122, R126 ;  /* 0x0000007a7b7e7223 */ /* 0x000fe2000001007e */
[----:B------:R-:W-:Y:S01]  /*1930*/  FFMA.FTZ R122, R87, R98, R54 ;  /* 0x00000062577a7223 */ /* 0x000fe20000010036 */
[----:B------:R-:W-:Y:S01]  /*1940*/  FFMA.FTZ R127, R109, R50, R128 ;  /* 0x000000326d7f7223 */ /* 0x000fe20000010080 */
[----:B------:R-:W-:Y:S01]  /*1950*/  FMUL.FTZ R128, R48, R51 ;  /* 0x0000003330807220 */ /* 0x000fe20000410000 */
[----:B------:R-:W-:Y:S01]  /*1960*/  FMUL.FTZ R50, R83, R110 ;  /* 0x0000006e53327220 */ /* 0x000fe20000410000 */
[----:B------:R-:W-:Y:S01]  /*1970*/  PRMT R53, R13, 0x7632, R53 ;  /* 0x000076320d357816 */ /* 0x000fe20000000035 */
[----:B------:R-:W-:-:S02]  /*1980*/  FFMA.FTZ R122, R49, R116, R122 ;  /* 0x00000074317a7223 */ /* 0x000fc4000001007a */
[----:B------:R-:W-:Y:S01]  /*1990*/  FFMA.FTZ R128, R50, R128, R127 ;  /* 0x0000008032807223 */ /* 0x000fe2000001007f */
[----:B------:R-:W-:Y:S01]  /*19a0*/  SHF.L.U32 R127, R53, 0x10, RZ ;  /* 0x00000010357f7819 */ /* 0x000fe200000006ff */
[----:B------:R-:W-:Y:S01]  /*19b0*/  FFMA.FTZ R53, R85, R100, R122 ;  /* 0x0000006455357223 */ /* 0x000fe2000001007a */
[----:B------:R-:W-:Y:S01]  /*19c0*/  FFMA.FTZ R125, R112, R113, R125 ;  /* 0x00000071707d7223 */ /* 0x000fe2000001007d */
[----:B------:R-:W-:Y:S02]  /*19d0*/  SHF.L.U32 R111, R13, 0x10, RZ ;  /* 0x000000100d6f7819 */ /* 0x000fe400000006ff */
[----:B------:R-:W-:Y:S01]  /*19e0*/  FFMA.FTZ R112, R48, R57, R53 ;  /* 0x0000003930707223 */ /* 0x000fe20000010035 */
[----:B------:R-:W-:-:S03]  /*19f0*/  IMAD.U32 R110, R11, 0x10000, RZ ;  /* 0x000100000b6e7824 */ /* 0x000fc600078e00ff */
[----:B------:R-:W-:Y:S01]  /*1a00*/  FFMA.FTZ R112, R87, R102, R112 ;  /* 0x0000006657707223 */ /* 0x000fe20000010070 */
[----:B------:R-:W-:Y:S01]  /*1a10*/  FADD.FTZ R130, -R2, R111 ;  /* 0x0000006f02827221 */ /* 0x000fe20000010100 */
[----:B------:R-:W-:Y:S02]  /*1a20*/  PRMT R54, R11, 0x7632, R54 ;  /* 0x000076320b367816 */ /* 0x000fe40000000036 */
[----:B------:R-:W-:Y:S01]  /*1a30*/  FFMA.FTZ R112, R49, R114, R112 ;  /* 0x0000007231707223 */ /* 0x000fe20000010070 */
[----:B------:R-:W-:Y:S01]  /*1a40*/  FMUL.FTZ R123, R87, R110 ;  /* 0x0000006e577b7220 */ /* 0x000fe20000410000 */
[----:B------:R-:W-:Y:S01]  /*1a50*/  FMUL.FTZ R111, R83, R130 ;  /* 0x00000082536f7220 */ /* 0x000fe20000410000 */
[----:B------:R-:W-:Y:S01]  /*1a60*/  SHF.L.U32 R54, R54, 0x10, RZ ;  /* 0x0000001036367819 */ /* 0x000fe200000006ff */
[----:B------:R-:W-:Y:S01]  /*1a70*/  FADD.FTZ R122, -R2, R127 ;  /* 0x0000007f027a7221 */ /* 0x000fe20000010100 */
[----:B------:R-:W-:Y:S01]  /*1a80*/  FFMA.FTZ R127, R85, R104, R112 ;  /* 0x00000068557f7223 */ /* 0x000fe20000010070 */
[----:B------:R-:W-:Y:S01]  /*1a90*/  FFMA.FTZ R128, R111, R123, R128 ;  /* 0x0000007b6f807223 */ /* 0x000fe20000010080 */
[----:B------:R-:W-:Y:S01]  /*1aa0*/  FADD.FTZ R124, R124, R113 ;  /* 0x000000717c7c7221 */ /* 0x000fe20000010000 */
[----:B------:R-:W-:Y:S01]  /*1ab0*/  FADD.FTZ R123, R55, R116 ;  /* 0x00000074377b7221 */ /* 0x000fe20000010000 */
[----:B------:R-:W-:Y:S01]  /*1ac0*/  FFMA.FTZ R115, R115, R116, R126 ;  /* 0x0000007473737223 */ /* 0x000fe2000001007e */
[----:B------:R-:W-:Y:S01]  /*1ad0*/  FMUL.FTZ R113, R49, R54 ;  /* 0x0000003631717220 */ /* 0x000fe20000410000 */
[----:B------:R-:W-:Y:S01]  /*1ae0*/  FMUL.FTZ R53, R83, R122 ;  /* 0x0000007a53357220 */ /* 0x000fe20000410000 */
[----:B------:R-:W-:Y:S01]  /*1af0*/  FFMA.FTZ R116, R48, R45, R127 ;  /* 0x0000002d30747223 */ /* 0x000fe2000001007f */
[C---:B------:R-:W-:Y:S01]  /*1b00*/  PRMT R55, R8.reuse, 0x7632, R55 ;  /* 0x0000763208377816 */ /* 0x040fe20000000037 */
[----:B------:R-:W-:-:S02]  /*1b10*/  IMAD.U32 R129, R8, 0x10000, RZ ;  /* 0x0001000008817824 */ /* 0x000fc400078e00ff */
[----:B------:R-:W-:Y:S01]  /*1b20*/  FFMA.FTZ R128, R53, R113, R128 ;  /* 0x0000007135807223 */ /* 0x000fe20000010080 */
[----:B------:R-:W-:Y:S01]  /*1b30*/  FFMA.FTZ R116, R87, R106, R116 ;  /* 0x0000006a57747223 */ /* 0x000fe20000010074 */
[----:B------:R-:W-:Y:S01]  /*1b40*/  PRMT R113, R6, 0x7632, R113 ;  /* 0x0000763206717816 */ /* 0x000fe20000000071 */
[----:B------:R-:W-:Y:S01]  /*1b50*/  FADD.FTZ R122, -R2, R129 ;  /* 0x00000081027a7221 */ /* 0x000fe20000010100 */
[----:B------:R-:W-:Y:S02]  /*1b60*/  SHF.L.U32 R112, R6, 0x10, RZ ;  /* 0x0000001006707819 */ /* 0x000fe400000006ff */
[----:B------:R-:W-:Y:S01]  /*1b70*/  SHF.L.U32 R127, R55, 0x10, RZ ;  /* 0x00000010377f7819 */ /* 0x000fe200000006ff */
[----:B------:R-:W-:Y:S01]  /*1b80*/  FFMA.FTZ R116, R49, R44, R116 ;  /* 0x0000002c31747223 */ /* 0x000fe20000010074 */
[----:B------:R-:W-:Y:S02]  /*1b90*/  IMAD.U32 R55, R113, 0x10000, RZ ;  /* 0x0001000071377824 */ /* 0x000fe400078e00ff */
[----:B------:R-:W-:Y:S01]  /*1ba0*/  FFMA.FTZ R125, R52, R57, R125 ;  /* 0x00000039347d7223 */ /* 0x000fe2000001007d */
[----:B------:R-:W-:Y:S01]  /*1bb0*/  FMUL.FTZ R126, R85, R112 ;  /* 0x00000070557e7220 */ /* 0x000fe20000410000 */
[----:B------:R-:W-:Y:S01]  /*1bc0*/  FMUL.FTZ R113, R83, R122 ;  /* 0x0000007a53717220 */ /* 0x000fe20000410000 */
[----:B------:R-:W-:Y:S01]  /*1bd0*/  FADD.FTZ R124, R124, R57 ;  /* 0x000000397c7c7221 */ /* 0x000fe20000010000 */
[----:B------:R-:W-:Y:S01]  /*1be0*/  FADD.FTZ R52, -R2, R127 ;  /* 0x0000007f02347221 */ /* 0x000fe20000010100 */
[----:B------:R-:W-:Y:S01]  /*1bf0*/  FFMA.FTZ R57, R85, R108, R116 ;  /* 0x0000006c55397223 */ /* 0x000fe20000010074 */
[----:B------:R-:W-:Y:S01]  /*1c00*/  FFMA.FTZ R126, R113, R126, R128 ;  /* 0x0000007e717e7223 */ /* 0x000fe20000010080 */
[----:B------:R-:W-:Y:S01]  /*1c10*/  FMUL.FTZ R122, R48, R55 ;  /* 0x00000037307a7220 */ /* 0x000fe20000410000 */
[----:B------:R-:W-:Y:S01]  /*1c20*/  FMUL.FTZ R127, R83, R52 ;  /* 0x00000034537f7220 */ /* 0x000fe20000410000 */
[----:B------:R-:W-:Y:S01]  /*1c30*/  FFMA.FTZ R116, R56, R114, R115 ;  /* 0x0000007238747223 */ /* 0x000fe20000010073 */
[----:B------:R-:W-:Y:S01]  /*1c40*/  FFMA.FTZ R56, R48, R51, R57 ;  /* 0x0000003330387223 */ /* 0x000fe20000010039 */
[----:B------:R-:W-:Y:S01]  /*1c50*/  PRMT R52, R9, 0x7632, R52 ;  /* 0x0000763209347816 */ /* 0x000fe20000000034 */
[----:B------:R-:W-:-:S02]  /*1c60*/  FFMA.FTZ R126, R127, R122, R126 ;  /* 0x0000007a7f7e7223 */ /* 0x000fc4000001007e */
[----:B------:R-:W-:Y:S01]  /*1c70*/  FFMA.FTZ R122, R87, R110, R56 ;  /* 0x0000006e577a7223 */ /* 0x000fe20000010038 */
[----:B------:R-:W-:Y:S01]  /*1c80*/  SHF.L.U32 R57, R9, 0x10, RZ ;  /* 0x0000001009397819 */ /* 0x000fe200000006ff */
[----:B------:R-:W-:Y:S01]  /*1c90*/  FADD.FTZ R123, R123, R114 ;  /* 0x000000727b7b7221 */ /* 0x000fe20000010000 */
[----:B------:R-:W-:Y:S02]  /*1ca0*/  IMAD.U32 R129, R52, 0x10000, RZ ;  /* 0x0001000034817824 */ /* 0x000fe400078e00ff */
[----:B------:R-:W-:Y:S01]  /*1cb0*/  FFMA.FTZ R122, R49, R54, R122 ;  /* 0x00000036317a7223 */ /* 0x000fe2000001007a */
[----:B------:R-:W-:Y:S01]  /*1cc0*/  FADD.FTZ R124, R124, R45 ;  /* 0x0000002d7c7c7221 */ /* 0x000fe20000010000 */
[----:B------:R-:W-:Y:S01]  /*1cd0*/  FFMA.FTZ R125, R42, R45, R125 ;  /* 0x0000002d2a7d7223 */ /* 0x000fe2000001007d */
[C---:B------:R-:W-:Y:S01]  /*1ce0*/  FADD.FTZ R52, -R2.reuse, R57 ;  /* 0x0000003902347221 */ /* 0x040fe20000010100 */
[----:B------:R-:W-:Y:S01]  /*1cf0*/  FFMA.FTZ R57, R85, R112, R122 ;  /* 0x0000007055397223 */ /* 0x000fe2000001007a */
[----:B------:R-:W-:Y:S01]  /*1d00*/  FADD.FTZ R123, R123, R44 ;  /* 0x0000002c7b7b7221 */ /* 0x000fe20000010000 */
[----:B------:R-:W-:Y:S01]  /*1d10*/  FFMA.FTZ R116, R43, R44, R116 ;  /* 0x0000002c2b747223 */ /* 0x000fe20000010074 */
[----:B------:R-:W-:Y:S01]  /*1d20*/  FADD.FTZ R42, -R2, R129 ;  /* 0x00000081022a7221 */ /* 0x000fe20000010100 */
[----:B------:R-:W-:Y:S01]  /*1d30*/  FADD.FTZ R124, R124, R51 ;  /* 0x000000337c7c7221 */ /* 0x000fe20000010000 */
[----:B------:R-:W-:Y:S01]  /*1d40*/  FFMA.FTZ R44, R50, R51, R125 ;  /* 0x00000033322c7223 */ /* 0x000fe2000001007d */
[----:B------:R-:W-:Y:S01]  /*1d50*/  FADD.FTZ R51, R3, R41 ;  /* 0x0000002903337221 */ /* 0x000fe20000010000 */
[----:B------:R-:W-:Y:S01]  /*1d60*/  FFMA.FTZ R41, R5, R3, R40 ;  /* 0x0000000305297223 */ /* 0x000fe20000010028 */
[----:B------:R-:W-:Y:S01]  /*1d70*/  FADD.FTZ R39, R84, R39 ;  /* 0x0000002754277221 */ /* 0x000fe20000010000 */
[----:B------:R-:W-:Y:S01]  /*1d80*/  FFMA.FTZ R38, R89, R84, R38 ;  /* 0x0000005459267223 */ /* 0x000fe20000010026 */
[----:B------:R-:W-:Y:S01]  /*1d90*/  FFMA.FTZ R48, R48, R55, R57 ;  /* 0x0000003730307223 */ /* 0x000fe20000010039 */
[----:B------:R-:W-:Y:S01]  /*1da0*/  FMUL.FTZ R57, R83, R42 ;  /* 0x0000002a53397220 */ /* 0x000fe20000410000 */
[----:B------:R-:W-:Y:S01]  /*1db0*/  FFMA.FTZ R42, R53, R54, R116 ;  /* 0x00000036352a7223 */ /* 0x000fe20000010074 */
[----:B------:R-:W-:Y:S01]  /*1dc0*/  IADD3 R116, P0, R117, 0x4, RZ ;  /* 0x0000000475747810 */ /* 0x000fe20007f1e0ff */
[----:B------:R-:W-:Y:S01]  /*1dd0*/  FADD.FTZ R51, R51, R86 ;  /* 0x0000005633337221 */ /* 0x000fe20000010000 */
[----:B------:R-:W-:Y:S01]  /*1de0*/  FADD.FTZ R39, R39, R90 ;  /* 0x0000005a27277221 */ /* 0x000fe20000010000 */
[----:B------:R-:W-:Y:S01]  /*1df0*/  FFMA.FTZ R40, R88, R86, R41 ;  /* 0x0000005658287223 */ /* 0x000fe20000010029 */
[----:B------:R-:W-:Y:S01]  /*1e00*/  FFMA.FTZ R38, R91, R90, R38 ;  /* 0x0000005a5b267223 */ /* 0x000fe20000010026 */
[----:B------:R-:W-:-:S02]  /*1e10*/  SHF.L.U32 R114, R7, 0x10, RZ ;  /* 0x0000001007727819 */ /* 0x000fc400000006ff */
[----:B------:R-:W-:Y:S01]  /*1e20*/  PRMT R56, R7, 0x7632, R56 ;  /* 0x0000763207387816 */ /* 0x000fe20000000038 */
[----:B------:R-:W-:Y:S01]  /*1e30*/  FADD.FTZ R51, R51, R92 ;  /* 0x0000005c33337221 */ /* 0x000fe20000010000 */
[----:B------:R-:W-:Y:S01]  /*1e40*/  IADD3.X R119, RZ, R119, RZ, P0, !PT ;  /* 0x00000077ff777210 */ /* 0x000fe200007fe4ff */
[----:B------:R-:W-:Y:S01]  /*1e50*/  FADD.FTZ R39, R39, R94 ;  /* 0x0000005e27277221 */ /* 0x000fe20000010000 */
[----:B------:R-:W-:Y:S01]  /*1e60*/  FFMA.FTZ R40, R93, R92, R40 ;  /* 0x0000005c5d287223 */ /* 0x000fe20000010028 */
[----:B------:R-:W-:Y:S01]  /*1e70*/  FFMA.FTZ R38, R95, R94, R38 ;  /* 0x0000005e5f267223 */ /* 0x000fe20000010026 */
[----:B------:R-:W-:Y:S01]  /*1e80*/  ISETP.GE.U32.AND P0, PT, R116, UR10, PT ;  /* 0x0000000a74007c0c */ /* 0x000fe2000bf06070 */
[----:B------:R-:W-:Y:S01]  /*1e90*/  FMUL.FTZ R115, R83, R52 ;  /* 0x0000003453737220 */ /* 0x000fe20000410000 */
[----:B------:R-:W-:Y:S01]  /*1ea0*/  SHF.L.U32 R128, R56, 0x10, RZ ;  /* 0x0000001038807819 */ /* 0x000fe200000006ff */
[----:B------:R-:W-:Y:S01]  /*1eb0*/  FMUL.FTZ R56, R87, R114 ;  /* 0x0000007257387220 */ /* 0x000fe20000410000 */
[----:B------:R-:W-:Y:S01]  /*1ec0*/  FADD.FTZ R51, R51, R96 ;  /* 0x0000006033337221 */ /* 0x000fe20000010000 */
[----:B------:R-:W-:Y:S01]  /*1ed0*/  FADD.FTZ R39, R39, R98 ;  /* 0x0000006227277221 */ /* 0x000fe20000010000 */
[----:B------:R-:W-:Y:S01]  /*1ee0*/  FFMA.FTZ R40, R97, R96, R40 ;  /* 0x0000006061287223 */ /* 0x000fe20000010028 */
[----:B------:R-:W-:Y:S01]  /*1ef0*/  FFMA.FTZ R38, R99, R98, R38 ;  /* 0x0000006263267223 */ /* 0x000fe20000010026 */
[----:B------:R-:W-:Y:S01]  /*1f00*/  ISETP.GE.AND.EX P0, PT, R119, UR6, PT, P0 ;  /* 0x0000000677007c0c */ /* 0x000fe2000bf06300 */
[----:B------:R-:W-:Y:S01]  /*1f10*/  FFMA.FTZ R48, R87, R114, R48 ;  /* 0x0000007257307223 */ /* 0x000fe20000010030 */
[----:B------:R-:W-:Y:S01]  /*1f20*/  FFMA.FTZ R56, R115, R56, R126 ;  /* 0x0000003873387223 */ /* 0x000fe2000001007e */
[----:B------:R-:W-:Y:S01]  /*1f30*/  FMUL.FTZ R45, R49, R128 ;  /* 0x00000080312d7220 */ /* 0x000fe20000410000 */
        /* <DEDUP_REMOVED lines=10> */
[----:B------:R-:W-:Y:S01]  /*1fe0*/  FADD.FTZ R123, R123, R54 ;  /* 0x000000367b7b7221 */ /* 0x000fe20000010000 */
[----:B------:R0:W-:Y:S01]  /*1ff0*/  STS.64 [R61], R48 ;  /* 0x000000303d007388 */ /* 0x0001e20000000a00 */
        /* <DEDUP_REMOVED lines=8> */
[----:B------:R-:W-:Y:S01]  /*2080*/  BAR.SYNC.DEFER_BLOCKING 0x0 ;  /* 0x0000000000007b1d */ /* 0x000fe20000010000 */
[----:B------:R-:W-:-:S02]  /*2090*/  ISETP.GT.U32.AND P1, PT, R58, 0x3f, PT ;  /* 0x0000003f3a00780c */ /* 0x000fc40003f24070 */
[----:B------:R-:W-:Y:S01]  /*20a0*/  CS2R R122, SRZ ;  /* 0x00000000007a7805 */ /* 0x000fe2000001ff00 */
[----:B------:R-:W-:Y:S01]  /*20b0*/  FADD.FTZ R41, R51, R112 ;  /* 0x0000007033297221 */ /* 0x000fe20000010000 */
[----:B------:R-:W-:Y:S01]  /*20c0*/  FADD.FTZ R39, R39, R114 ;  /* 0x0000007227277221 */ /* 0x000fe20000010000 */
[----:B------:R-:W-:Y:S01]  /*20d0*/  FFMA.FTZ R40, R113, R112, R40 ;  /* 0x0000007071287223 */ /* 0x000fe20000010028 */
[----:B------:R-:W-:Y:S01]  /*20e0*/  FFMA.FTZ R38, R115, R114, R38 ;  /* 0x0000007273267223 */ /* 0x000fe20000010026 */
[----:B0-----:R-:W-:Y:S06]  /*20f0*/  @!P0 BRA `(.L_x_307) ;  /* 0x0000000000b08947 */ /* 0x001fec0003800000 */
        /* <DEDUP_REMOVED lines=17> */
[C---:B------:R-:W-:Y:S01]  /*2210*/  IADD3 R56, R48.reuse, R51, RZ ;  /* 0x0000003330387210 */ /* 0x040fe20007ffe0ff */
[----:B------:R-:W-:Y:S01]  /*2220*/  IMAD R52, R63, 0x8, R54 ;  /* 0x000000083f347824 */ /* 0x000fe200078e0236 */
[----:B------:R-:W-:Y:S01]  /*2230*/  IADD3 R124, R48, R55, RZ ;  /* 0x00000037307c7210 */ /* 0x000fe20007ffe0ff */
[----:B------:R-:W-:Y:S01]  /*2240*/  STS.64 [R49], R40 ;  /* 0x0000002831007388 */ /* 0x000fe20000000a00 */
[----:B------:R-:W-:-:S02]  /*2250*/  LEA R50, R62, R54, 0x3 ;  /* 0x000000363e327211 */ /* 0x000fc400078e18ff */
[-C--:B------:R-:W-:Y:S01]  /*2260*/  LEA R55, R64, R54.reuse, 0x3 ;  /* 0x0000003640377211 */ /* 0x080fe200078e18ff */
[----:B------:R-:W-:Y:S01]  /*2270*/  STS.64 [R56], R44 ;  /* 0x0000002c38007388 */ /* 0x000fe20000000a00 */
[----:B------:R-:W-:-:S03]  /*2280*/  LEA R48, R65, R54, 0x3 ;  /* 0x0000003641307211 */ /* 0x000fc600078e18ff */
[----:B------:R0:W-:Y:S04]  /*2290*/  STS.64 [R57], R38 ;  /* 0x0000002639007388 */ /* 0x0001e80000000a00 */
[----:B------:R-:W-:Y:S01]  /*22a0*/  STS.64 [R124], R42 ;  /* 0x0000002a7c007388 */ /* 0x000fe20000000a00 */
[----:B------:R-:W-:Y:S08]  /*22b0*/  BAR.SYNC.DEFER_BLOCKING 0x0 ;  /* 0x0000000000007b1d */ /* 0x000ff00000010000 */
[----:B0-----:R-:W0:Y:S01]  /*22c0*/  LDC.64 R56, c[0x0][0x260] ;  /* 0x00009800ff387b82 */ /* 0x001e220000000a00 */
        /* <DEDUP_REMOVED lines=8> */
[----:B------:R-:W-:Y:S02]  /*2350*/  SHF.L.U32 R53, R126, 0x1, RZ ;  /* 0x000000017e357819 */ /* 0x000fe400000006ff */
[----:B---3--:R-:W-:Y:S01]  /*2360*/  FADD.FTZ R124, R124, R55 ;  /* 0x000000377c7c7221 */ /* 0x008fe20000010000 */
[----:B------:R-:W-:Y:S02]  /*2370*/  FADD.FTZ R51, R51, R54 ;  /* 0x0000003633337221 */ /* 0x000fe40000010000 */
[----:B0-----:R-:W-:-:S04]  /*2380*/  IMAD.WIDE.U32 R56, R53, 0x4, R56 ;  /* 0x0000000435387825 */ /* 0x001fc800078e0038 */
[----:B----4-:R-:W-:Y:S01]  /*2390*/  FADD.FTZ R49, R124, R49 ;  /* 0x000000317c317221 */ /* 0x010fe20000010000 */
[----:B------:R-:W-:-:S05]  /*23a0*/  FADD.FTZ R48, R51, R48 ;  /* 0x0000003033307221 */ /* 0x000fca0000010000 */
[----:B------:R0:W-:Y:S02]  /*23b0*/  STG.E.64 desc[UR8][R56.64+0x8000], R48 ;  /* 0x0080003038007986 */ /* 0x0001e4000c101b08 */
.L_x_307:
[----:B------:R-:W-:Y:S04]  /*23c0*/  BSSY B0, `(.L_x_308) ;  /* 0x0000034000007945 */ /* 0x000fe80003800000 */
[----:B------:R-:W-:Y:S05]  /*23d0*/  @P1 BRA `(.L_x_309) ;  /* 0x0000000000c81947 */ /* 0x000fea0003800000 */
[----:B0-----:R-:W-:-:S05]  /*23e0*/  IMAD.SHL.U32 R48, R117, 0x10, RZ ;  /* 0x0000001075307824 */ /* 0x001fca00078e00ff */
[----:B------:R-:W-:-:S04]  /*23f0*/  LOP3.LUT R49, R48, 0x10, RZ, 0xc0, !PT ;  /* 0x0000001030317812 */ /* 0x000fc800078ec0ff */
[----:B------:R-:W-:-:S05]  /*2400*/  LEA.HI R48, R58, R49, RZ, 0x1e ;  /* 0x000000313a307211 */ /* 0x000fca00078ff0ff */
[----:B------:R-:W-:-:S04]  /*2410*/  IMAD R48, R48, 0x14, -R121 ;  /* 0x0000001430307824 */ /* 0x000fc800078e0a79 */
[C---:B------:R-:W-:Y:S01]  /*2420*/  VIADD R54, R48.reuse, 0xc ;  /* 0x0000000c30367836 */ /* 0x040fe20000000000 */
[C---:B------:R-:W-:Y:S02]  /*2430*/  IADD3 R50, R48.reuse, 0x4, RZ ;  /* 0x0000000430327810 */ /* 0x040fe40007ffe0ff */
[----:B------:R-:W-:Y:S02]  /*2440*/  SHF.R.S32.HI R49, RZ, 0x1f, R48 ;  /* 0x0000001fff317819 */ /* 0x000fe40000011430 */
[----:B------:R-:W-:Y:S02]  /*2450*/  SHF.R.S32.HI R51, RZ, 0x1f, R50 ;  /* 0x0000001fff337819 */ /* 0x000fe40000011432 */
[----:B------:R-:W-:Y:S02]  /*2460*/  LEA.HI R49, R49, R48, RZ, 0x2 ;  /* 0x0000003031317211 */ /* 0x000fe400078f10ff */
[----:B------:R-:W-:Y:S02]  /*2470*/  IADD3 R52, R48, 0x8, RZ ;  /* 0x0000000830347810 */ /* 0x000fe40007ffe0ff */
[----:B------:R-:W-:-:S02]  /*2480*/  LEA.HI R51, R51, R50, RZ, 0x2 ;  /* 0x0000003233337211 */ /* 0x000fc400078f10ff */
[----:B------:R-:W-:Y:S02]  /*2490*/  SHF.R.S32.HI R55, RZ, 0x1f, R54 ;  /* 0x0000001fff377819 */ /* 0x000fe40000011436 */
[----:B------:R-:W-:Y:S02]  /*24a0*/  SHF.R.S32.HI R50, RZ, 0x2, R49 ;  /* 0x00000002ff327819 */ /* 0x000fe40000011431 */
[----:B------:R-:W-:Y:S02]  /*24b0*/  SHF.R.S32.HI R53, RZ, 0x1f, R52 ;  /* 0x0000001fff357819 */ /* 0x000fe40000011434 */
[----:B------:R-:W-:Y:S01]  /*24c0*/  SHF.L.U32 R49, R58, 0x3, RZ ;  /* 0x000000033a317819 */ /* 0x000fe200000006ff */
[----:B------:R-:W-:Y:S01]  /*24d0*/  IMAD R50, R50, 0x28, R59 ;  /* 0x0000002832327824 */ /* 0x000fe200078e023b */
[----:B------:R-:W-:Y:S02]  /*24e0*/  IADD3 R57, R48, 0x10, RZ ;  /* 0x0000001030397810 */ /* 0x000fe40007ffe0ff */
[----:B------:R-:W-:-:S02]  /*24f0*/  LEA.HI R56, R55, R54, RZ, 0x2 ;  /* 0x0000003637387211 */ /* 0x000fc400078f10ff */
[----:B------:R-:W-:Y:S02]  /*2500*/  SHF.R.S32.HI R48, RZ, 0x2, R51 ;  /* 0x00000002ff307819 */ /* 0x000fe40000011433 */
[----:B------:R-:W-:Y:S02]  /*2510*/  LEA.HI R53, R53, R52, RZ, 0x2 ;  /* 0x0000003435357211 */ /* 0x000fe400078f10ff */
[----:B------:R-:W-:Y:S01]  /*2520*/  LOP3.LUT R55, R49, 0x18, RZ, 0xc0, !PT ;  /* 0x0000001831377812 */ /* 0x000fe200078ec0ff */
[----:B------:R-:W-:Y:S01]  /*2530*/  IMAD R52, R48, 0x28, R59 ;  /* 0x0000002830347824 */ /* 0x000fe200078e023b */
[----:B------:R-:W-:Y:S02]  /*2540*/  SHF.R.S32.HI R122, RZ, 0x1f, R57 ;  /* 0x0000001fff7a7819 */ /* 0x000fe40000011439 */
[----:B------:R-:W-:Y:S01]  /*2550*/  SHF.R.S32.HI R54, RZ, 0x2, R53 ;  /* 0x00000002ff367819 */ /* 0x000fe20000011435 */
[----:B------:R-:W-:Y:S01]  /*2560*/  IMAD.IADD R48, R50, 0x1, R55 ;  /* 0x0000000132307824 */ /* 0x000fe200078e0237 */
[----:B------:R-:W-:-:S02]  /*2570*/  LEA.HI R122, R122, R57, RZ, 0x2 ;  /* 0x000000397a7a7211 */ /* 0x000fc400078f10ff */
[----:B------:R-:W-:Y:S01]  /*2580*/  SHF.R.S32.HI R56, RZ, 0x2, R56 ;  /* 0x00000002ff387819 */ /* 0x000fe20000011438 */
[--C-:B------:R-:W-:Y:S01]  /*2590*/  IMAD R54, R54, 0x28, R59.reuse ;  /* 0x0000002836367824 */ /* 0x100fe200078e023b */
[C---:B------:R-:W-:Y:S01]  /*25a0*/  IADD3 R50, R55.reuse, R52, RZ ;  /* 0x0000003437327210 */ /* 0x040fe20007ffe0ff */
[----:B------:R-:W0:Y:S01]  /*25b0*/  LDS.64 R48, [R48] ;  /* 0x0000000030307984 */ /* 0x000e220000000a00 */
[----:B------:R-:W-:Y:S01]  /*25c0*/  SHF.R.S32.HI R122, RZ, 0x2, R122 ;  /* 0x00000002ff7a7819 */ /* 0x000fe2000001147a */
[--C-:B------:R-:W-:Y:S01]  /*25d0*/  IMAD R56, R56, 0x28, R59.reuse ;  /* 0x0000002838387824 */ /* 0x100fe200078e023b */
[C---:B------:R-:W-:Y:S02]  /*25e0*/  IADD3 R52, R55.reuse, R54, RZ ;  /* 0x0000003637347210 */ /* 0x040fe40007ffe0ff */
[----:B------:R-:W1:Y:S01]  /*25f0*/  LDS.64 R50, [R50] ;  /* 0x0000000032327984 */ /* 0x000e620000000a00 */
        /* <DEDUP_REMOVED lines=16> */
.L_x_309:
[----:B------:R-:W-:Y:S05]  /*2700*/  BSYNC B0 ;  /* 0x0000000000007941 */ /* 0x000fea0003800000 */
.L_x_308:
[----:B0-----:R-:W0:Y:S01]  /*2710*/  SHFL.BFLY PT, R49, R122, 0x2, 0x1f ;  /* 0x0c401f007a317f89 */ /* 0x001e2200000e0000 */
[----:B------:R-:W-:Y:S01]  /*2720*/  LOP3.LUT P1, RZ, R58, 0xffffffc3, RZ, 0xc0, !PT ;  /* 0xffffffc33aff7812 */ /* 0x000fe2000782c0ff */
[----:B------:R-:W-:Y:S01]  /*2730*/  BSSY B0, `(.L_x_310) ;  /* 0x0000015000007945 */ /* 0x000fe20003800000 */
[----:B------:R-:W-:Y:S01]  /*2740*/  PRMT R50, R46, 0x7632, R50 ;  /* 0x000076322e327816 */ /* 0x000fe20000000032 */
[----:B------:R-:W1:Y:S01]  /*2750*/  SHFL.BFLY PT, R48, R123, 0x2, 0x1f ;  /* 0x0c401f007b307f89 */ /* 0x000e6200000e0000 */
[----:B------:R-:W-:Y:S01]  /*2760*/  PRMT R51, R47, 0x7632, R51 ;  /* 0x000076322f337816 */ /* 0x000fe20000000033 */
[----:B0-----:R-:W-:Y:S01]  /*2770*/  FADD.FTZ R49, R49, R122 ;  /* 0x0000007a31317221 */ /* 0x001fe20000010000 */
[----:B-1----:R-:W-:-:S04]  /*2780*/  FADD.FTZ R48, R48, R123 ;  /* 0x0000007b30307221 */ /* 0x002fc80000010000 */
[----:B------:R-:W0:Y:S04]  /*2790*/  SHFL.BFLY PT, R52, R49, 0x1, 0x1f ;  /* 0x0c201f0031347f89 */ /* 0x000e2800000e0000 */
[----:B------:R-:W1:Y:S01]  /*27a0*/  SHFL.BFLY PT, R53, R48, 0x1, 0x1f ;  /* 0x0c201f0030357f89 */ /* 0x000e6200000e0000 */
[----:B0-----:R-:W-:Y:S01]  /*27b0*/  FADD.FTZ R46, R49, R52 ;  /* 0x00000034312e7221 */ /* 0x001fe20000010000 */
[----:B-1----:R-:W-:Y:S01]  /*27c0*/  FADD.FTZ R47, R48, R53 ;  /* 0x00000035302f7221 */ /* 0x002fe20000010000 */
[----:B------:R-:W-:Y:S06]  /*27d0*/  @P1 BRA `(.L_x_311) ;  /* 0x0000000000281947 */ /* 0x000fec0003800000 */
[----:B------:R-:W0:Y:S01]  /*27e0*/  LDC R53, c[0x0][0x10] ;  /* 0x00000400ff357b82 */ /* 0x000e220000000800 */
[----:B------:R-:W-:-:S04]  /*27f0*/  SHF.R.U32.HI R52, RZ, 0x2, R58 ;  /* 0x00000002ff347819 */ /* 0x000fc8000001163a */
[----:B------:R-:W-:-:S03]  /*2800*/  SHF.L.U32 R55, R52, 0x5, RZ ;  /* 0x0000000534377819 */ /* 0x000fc600000006ff */
[----:B------:R-:W1:Y:S01]  /*2810*/  LDC.64 R48, c[0x0][0x260] ;  /* 0x00009800ff307b82 */ /* 0x000e620000000a00 */
[----:B0-----:R-:W-:Y:S01]  /*2820*/  IMAD R52, R53, UR4, R0 ;  /* 0x0000000435347c24 */ /* 0x001fe2000f8e0200 */
[----:B------:R-:W-:-:S05]  /*2830*/  LOP3.LUT R53, R55, 0xffffffe0, R4, 0xe2, !PT ;  /* 0xffffffe037357812 */ /* 0x000fca00078ee204 */
[----:B------:R-:W-:-:S05]  /*2840*/  IMAD R52, R52, 0x200, R53 ;  /* 0x0000020034347824 */ /* 0x000fca00078e0235 */
[----:B------:R-:W-:-:S05]  /*2850*/  SHF.L.U32 R53, R52, 0x1, RZ ;  /* 0x0000000134357819 */ /* 0x000fca00000006ff */
[----:B-1----:R-:W-:-:S05]  /*2860*/  IMAD.WIDE.U32 R48, R53, 0x4, R48 ;  /* 0x0000000435307825 */ /* 0x002fca00078e0030 */
[----:B------:R0:W-:Y:S02]  /*2870*/  STG.E.64 desc[UR8][R48.64], R46 ;  /* 0x0000002e30007986 */ /* 0x0001e4000c101b08 */
.L_x_311:
[----:B------:R-:W-:Y:S05]  /*2880*/  BSYNC B0 ;  /* 0x0000000000007941 */ /* 0x000fea0003800000 */
.L_x_310:
[----:B------:R-:W-:Y:S02]  /*2890*/  ISETP.GE.U32.AND P1, PT, R116, UR10, PT ;  /* 0x0000000a74007c0c */ /* 0x000fe4000bf26070 */
[----:B0-----:R-:W-:Y:S02]  /*28a0*/  PRMT R49, R32, 0x7632, R49 ;  /* 0x0000763220317816 */ /* 0x001fe40000000031 */
[----:B------:R-:W-:Y:S02]  /*28b0*/  ISETP.GE.AND.EX P1, PT, R119, UR6, PT, P1 ;  /* 0x0000000677007c0c */ /* 0x000fe4000bf26310 */
        /* <DEDUP_REMOVED lines=44> */
.L_x_314:
[----:B------:R-:W2:Y:S04]  /*2b80*/  LD.E.STRONG.GPU R8, desc[UR8][R6.64] ;  /* 0x0000000806087980 */ /* 0x000ea8000c10f900 */
[----:B--2---:R-:W-:Y:S01]  /*2b90*/  CCTL.IVALL ;  /* 0x00000000ff00798f */ /* 0x004fe20002000000 */
[----:B------:R-:W-:Y:S05]  /*2ba0*/  YIELD ;  /* 0x0000000000007946 */ /* 0x000fea0003800000 */
[----:B-----5:R-:W-:-:S04]  /*2bb0*/  LOP3.LUT R8, R8, R9, RZ, 0x3c, !PT ;  /* 0x0000000908087212 */ /* 0x020fc800078e3cff */
[----:B------:R-:W-:-:S13]  /*2bc0*/  ISETP.GT.AND P1, PT, R8, -0x1, PT ;  /* 0xffffffff0800780c */ /* 0x000fda0003f24270 */
[----:B------:R-:W-:Y:S05]  /*2bd0*/  @P1 BRA `(.L_x_314) ;  /* 0xfffffffc00e81947 */ /* 0x000fea000383ffff */
.L_x_313:
[----:B------:R-:W-:Y:S05]  /*2be0*/  WARPSYNC.ALL ;  /* 0x0000000000007948 */ /* 0x000fea0003800000 */
[----:B------:R-:W-:Y:S06]  /*2bf0*/  BAR.SYNC.DEFER_BLOCKING 0x0 ;  /* 0x0000000000007b1d */ /* 0x000fec0000010000 */
[----:B------:R-:W-:Y:S05]  /*2c00*/  BRA `(.L_x_315) ;  /* 0x0000000000607947 */ /* 0x000fea0003800000 */
.L_x_312:
        /* <DEDUP_REMOVED lines=16> */
.L_x_317:
[----:B------:R-:W2:Y:S04]  /*2d10*/  LD.E.STRONG.GPU R8, desc[UR8][R6.64] ;  /* 0x0000000806087980 */ /* 0x000ea8000c10f900 */
[----:B--2---:R-:W-:Y:S01]  /*2d20*/  CCTL.IVALL ;  /* 0x00000000ff00798f */ /* 0x004fe20002000000 */
[----:B------:R-:W-:Y:S05]  /*2d30*/  YIELD ;  /* 0x0000000000007946 */ /* 0x000fea0003800000 */
[----:B-----5:R-:W-:-:S04]  /*2d40*/  LOP3.LUT R8, R8, R9, RZ, 0x3c, !PT ;  /* 0x0000000908087212 */ /* 0x020fc800078e3cff */
[----:B------:R-:W-:-:S13]  /*2d50*/  ISETP.GT.AND P1, PT, R8, -0x1, PT ;  /* 0xffffffff0800780c */ /* 0x000fda0003f24270 */
[----:B------:R-:W-:Y:S05]  /*2d60*/  @P1 BRA `(.L_x_317) ;  /* 0xfffffffc00e81947 */ /* 0x000fea000383ffff */
.L_x_316:
[----:B------:R-:W-:Y:S05]  /*2d70*/  WARPSYNC.ALL ;  /* 0x0000000000007948 */ /* 0x000fea0003800000 */
[----:B------:R-:W-:Y:S06]  /*2d80*/  BAR.SYNC.DEFER_BLOCKING 0x0 ;  /* 0x0000000000007b1d */ /* 0x000fec0000010000 */
.L_x_315:
[----:B------:R-:W-:Y:S01]  /*2d90*/  ISETP.GT.U32.AND P1, PT, R58, 0xff, PT ;  /* 0x000000ff3a00780c */ /* 0x000fe20003f24070 */
[----:B------:R-:W1:Y:S01]  /*2da0*/  S2UR UR7, SR_CgaCtaId ;  /* 0x00000000000779c3 */ /* 0x000e620000008800 */
[----:B------:R-:W-:Y:S01]  /*2db0*/  UMOV UR5, 0x400 ;  /* 0x0000040000057882 */ /* 0x000fe20000000000 */
[----:B------:R-:W-:Y:S01]  /*2dc0*/  SHF.L.U32 R49, R49, 0x10, RZ ;  /* 0x0000001031317819 */ /* 0x000fe200000006ff */
[----:B------:R-:W-:Y:S01]  /*2dd0*/  IMAD.U32 R25, R25, 0x10000, RZ ;  /* 0x0001000019197824 */ /* 0x000fe200078e00ff */
[----:B------:R-:W-:Y:S01]  /*2de0*/  SHF.L.U32 R33, R33, 0x10, RZ ;  /* 0x0000001021217819 */ /* 0x000fe200000006ff */
[----:B------:R-:W-:Y:S01]  /*2df0*/  IMAD.U32 R30, R30, 0x10000, RZ ;  /* 0x000100001e1e7824 */ /* 0x000fe200078e00ff */
[----:B------:R-:W-:Y:S02]  /*2e00*/  SHF.L.U32 R21, R21, 0x10, RZ ;  /* 0x0000001015157819 */ /* 0x000fe400000006ff */
[----:B------:R-:W-:Y:S02]  /*2e10*/  SHF.L.U32 R57, R46, 0x10, RZ ;  /* 0x000000102e397819 */ /* 0x000fe400000006ff */
[----:B------:R-:W-:Y:S01]  /*2e20*/  SHF.L.U32 R29, R29, 0x10, RZ ;  /* 0x000000101d1d7819 */ /* 0x000fe200000006ff */
[----:B------:R-:W-:Y:S01]  /*2e30*/  IMAD.U32 R121, R24, 0x10000, RZ ;  /* 0x0001000018797824 */ /* 0x000fe200078e00ff */
[----:B0-----:R-:W0:Y:S01]  /*2e40*/  @!P1 LDC R7, c[0x0][0x10] ;  /* 0x00000400ff079b82 */ /* 0x001e220000000800 */
[----:B------:R-:W-:-:S02]  /*2e50*/  @!P1 SHF.L.U32 R52, R58, 0x1, RZ ;  /* 0x000000013a349819 */ /* 0x000fc400000006ff */
[----:B------:R-:W-:Y:S02]  /*2e60*/  SHF.L.U32 R37, R37, 0x10, RZ ;  /* 0x0000001025257819 */ /* 0x000fe400000006ff */
[----:B------:R-:W-:Y:S02]  /*2e70*/  SHF.L.U32 R13, R13, 0x10, RZ ;  /* 0x000000100d0d7819 */ /* 0x000fe400000006ff */
[----:B------:R-:W-:Y:S01]  /*2e80*/  SHF.L.U32 R125, R16, 0x10, RZ ;  /* 0x00000010107d7819 */ /* 0x000fe200000006ff */
[----:B------:R-:W2:Y:S01]  /*2e90*/  @!P1 LDC.64 R8, c[0x0][0x260] ;  /* 0x00009800ff089b82 */ /* 0x000ea20000000a00 */
[----:B------:R-:W-:Y:S02]  /*2ea0*/  @!P1 LOP3.LUT R53, R58, 0xf, RZ, 0xc0, !PT ;  /* 0x0000000f3a359812 */ /* 0x000fe400078ec0ff */
[----:B------:R-:W-:Y:S02]  /*2eb0*/  SHF.L.U32 R35, R35, 0x10, RZ ;  /* 0x0000001023237819 */ /* 0x000fe400000006ff */
[----:B------:R-:W-:-:S02]  /*2ec0*/  SHF.L.U32 R51, R51, 0x10, RZ ;  /* 0x0000001033337819 */ /* 0x000fc400000006ff */
[----:B------:R-:W-:Y:S02]  /*2ed0*/  SHF.L.U32 R47, R47, 0x10, RZ ;  /* 0x000000102f2f7819 */ /* 0x000fe400000006ff */
[----:B------:R-:W-:Y:S01]  /*2ee0*/  SHF.L.U32 R123, R20, 0x10, RZ ;  /* 0x00000010147b7819 */ /* 0x000fe200000006ff */
[----:B------:R-:W-:Y:S01]  /*2ef0*/  IMAD.U32 R17, R17, 0x10000, RZ ;  /* 0x0001000011117824 */ /* 0x000fe200078e00ff */
[----:B------:R-:W-:Y:S01]  /*2f00*/  SHF.L.U32 R27, R27, 0x10, RZ ;  /* 0x000000101b1b7819 */ /* 0x000fe200000006ff */
[----:B------:R-:W-:Y:S01]  /*2f10*/  IMAD.U32 R31, R31, 0x10000, RZ ;  /* 0x000100001f1f7824 */ /* 0x000fe200078e00ff */
[----:B------:R-:W-:Y:S01]  /*2f20*/  SHF.L.U32 R23, R23, 0x10, RZ ;  /* 0x0000001017177819 */ /* 0x000fe200000006ff */
[----:B------:R-:W-:Y:S01]  /*2f30*/  IMAD.U32 R19, R19, 0x10000, RZ ;  /* 0x0001000013137824 */ /* 0x000fe200078e00ff */
[----:B------:R-:W-:Y:S01]  /*2f40*/  SHF.L.U32 R15, R15, 0x10, RZ ;  /* 0x000000100f0f7819 */ /* 0x000fe200000006ff */
[----:B0-----:R-:W-:Y:S01]  /*2f50*/  @!P1 IMAD R6, R7, UR4, R0 ;  /* 0x0000000407069c24 */ /* 0x001fe2000f8e0200 */
[----:B------:R-:W-:Y:S01]  /*2f60*/  @!P1 LOP3.LUT R7, R52, 0x7fffffe0, RZ, 0xc0, !PT ;  /* 0x7fffffe034079812 */ /* 0x000fe200078ec0ff */
[----:B------:R-:W-:-:S04]  /*2f70*/  ULDC.64 UR12, c[0x0][0x210] ;  /* 0x00008400000c7ab9 */ /* 0x000fc80000000a00 */
[----:B------:R-:W-:-:S05]  /*2f80*/  @!P1 IMAD R6, R6, 0x200, R7 ;  /* 0x0000020006069824 */ /* 0x000fca00078e0207 */
[----:B------:R-:W-:-:S04]  /*2f90*/  @!P1 IADD3 R6, R6, R53, RZ ;  /* 0x0000003506069210 */ /* 0x000fc80007ffe0ff */
[----:B------:R-:W-:-:S05]  /*2fa0*/  @!P1 SHF.L.U32 R7, R6, 0x1, RZ ;  /* 0x0000000106079819 */ /* 0x000fca00000006ff */
[C---:B------:R-:W-:Y:S02]  /*2fb0*/  @!P1 VIADD R53, R7.reuse, 0x20 ;  /* 0x0000002007359836 */ /* 0x040fe40000000000 */
[----:B--2---:R-:W-:-:S04]  /*2fc0*/  @!P1 IMAD.WIDE.U32 R6, R7, 0x4, R8 ;  /* 0x0000000407069825 */ /* 0x004fc800078e0008 */
[----:B------:R-:W-:Y:S02]  /*2fd0*/  @!P1 IMAD.WIDE.U32 R8, R53, 0x4, R8 ;  /* 0x0000000435089825 */ /* 0x000fe400078e0008 */
[----:B------:R-:W2:Y:S04]  /*2fe0*/  @!P1 LDG.E.64 R6, desc[UR8][R6.64] ;  /* 0x0000000806069981 */ /* 0x000ea8000c1e1b00 */
[----:B------:R-:W3:Y:S01]  /*2ff0*/  @!P1 LDG.E.64 R8, desc[UR8][R8.64] ;  /* 0x0000000808089981 */ /* 0x000ee2000c1e1b00 */
[----:B------:R-:W-:Y:S01]  /*3000*/  CS2R R52, SRZ ;  /* 0x0000000000347805 */ /* 0x000fe2000001ff00 */
[----:B------:R-:W-:Y:S01]  /*3010*/  UIADD3 UR5, UR5, 0x3480, URZ ;  /* 0x0000348005057890 */ /* 0x000fe2000fffe03f */
[----:B------:R-:W-:Y:S01]  /*3020*/  FADD.FTZ R46, -R2, R33 ;  /* 0x00000021022e7221 */ /* 0x000fe20000010100 */
[----:B------:R-:W-:Y:S01]  /*3030*/  SHF.L.U32 R33, R14, 0x10, RZ ;  /* 0x000000100e217819 */ /* 0x000fe200000006ff */
[----:B------:R-:W-:Y:S01]  /*3040*/  FADD.FTZ R24, -R2, R29 ;  /* 0x0000001d02187221 */ /* 0x000fe20000010100 */
[----:B-1----:R-:W-:Y:S01]  /*3050*/  ULEA UR5, UR7, UR5, 0x18 ;  /* 0x0000000507057291 */ /* 0x002fe2000f8ec03f */
[----:B------:R-:W-:-:S02]  /*3060*/  IMAD.U32 R29, R18, 0x10000, RZ ;  /* 0x00010000121d7824 */ /* 0x000fc400078e00ff */
[----:B------:R-:W-:Y:S01]  /*3070*/  FADD.FTZ R122, -R2, R37 ;  /* 0x00000025027a7221 */ /* 0x000fe20000010100 */
[----:B------:R-:W-:Y:S02]  /*3080*/  IMAD.U32 R37, R12, 0x10000, RZ ;  /* 0x000100000c257824 */ /* 0x000fe400078e00ff */
[C---:B------:R-:W-:Y:S01]  /*3090*/  FADD.FTZ R16, -R2.reuse, R125 ;  /* 0x0000007d02107221 */ /* 0x040fe20000010100 */
[----:B------:R-:W-:Y:S01]  /*30a0*/  SHF.L.U32 R11, R11, 0x10, RZ ;  /* 0x000000100b0b7819 */ /* 0x000fe200000006ff */
[C---:B------:R-:W-:Y:S01]  /*30b0*/  FMUL.FTZ R122, R83.reuse, R122 ;  /* 0x0000007a537a7220 */ /* 0x040fe20000410000 */
[----:B------:R-:W-:Y:S01]  /*30c0*/  FADD.FTZ R20, -R2, R123 ;  /* 0x0000007b02147221 */ /* 0x000fe20000010100 */
[C---:B------:R-:W-:Y:S01]  /*30d0*/  FMUL.FTZ R46, R83.reuse, R46 ;  /* 0x0000002e532e7220 */ /* 0x040fe20000410000 */
[C---:B------:R-:W-:Y:S01]  /*30e0*/  FMUL.FTZ R24, R83.reuse, R24 ;  /* 0x0000001853187220 */ /* 0x040fe20000410000 */
[----:B------:R-:W-:Y:S01]  /*30f0*/  ULOP3.LUT UR4, UR4, 0x1, URZ, 0x3c, !UPT ;  /* 0x0000000104047892 */ /* 0x000fe2000f8e3c3f */
[----:B------:R-:W-:Y:S01]  /*3100*/  FMUL.FTZ R20, R83, R20 ;  /* 0x0000001453147220 */ /* 0x000fe20000410000 */
[----:B--2---:R-:W-:Y:S01]  /*3110*/  @!P1 FADD.FTZ R55, RZ, R6 ;  /* 0x00000006ff379221 */ /* 0x004fe20000010000 */
[----:B------:R-:W-:-:S03]  /*3120*/  @!P1 FADD.FTZ R54, RZ, R7 ;  /* 0x00000007ff369221 */ /* 0x000fc60000010000 */
[----:B---3--:R-:W-:Y:S01]  /*3130*/  @!P1 FADD.FTZ R53, R8, R55 ;  /* 0x0000003708359221 */ /* 0x008fe20000010000 */
[----:B------:R-:W-:Y:S01]  /*3140*/  @!P1 FADD.FTZ R52, R9, R54 ;  /* 0x0000003609349221 */ /* 0x000fe20000010000 */
[----:B------:R-:W-:-:S03]  /*3150*/  LOP3.LUT P1, RZ, R58, 0xffffff0f, RZ, 0xc0, !PT ;  /* 0xffffff0f3aff7812 */ /* 0x000fc6000782c0ff */
[----:B------:R-:W0:Y:S04]  /*3160*/  SHFL.BFLY PT, R54, R53, 0x8, 0x1f ;  /* 0x0d001f0035367f89 */ /* 0x000e2800000e0000 */
[----:B------:R-:W1:Y:S01]  /*3170*/  SHFL.BFLY PT, R55, R52, 0x8, 0x1f ;  /* 0x0d001f0034377f89 */ /* 0x000e6200000e0000 */
[----:B0-----:R-:W-:Y:S01]  /*3180*/  FADD.FTZ R54, R54, R53 ;  /* 0x0000003536367221 */ /* 0x001fe20000010000 */
[----:B-1----:R-:W-:-:S04]  /*3190*/  FADD.FTZ R55, R55, R52 ;  /* 0x0000003437377221 */ /* 0x002fc80000010000 */
[----:B------:R-:W0:Y:S04]  /*31a0*/  SHFL.BFLY PT, R7, R54, 0x4, 0x1f ;  /* 0x0c801f0036077f89 */ /* 0x000e2800000e0000 */
[----:B------:R-:W1:Y:S01]  /*31b0*/  SHFL.BFLY PT, R6, R55, 0x4, 0x1f ;  /* 0x0c801f0037067f89 */ /* 0x000e6200000e0000 */
[----:B0-----:R-:W-:Y:S01]  /*31c0*/  FADD.FTZ R7, R54, R7 ;  /* 0x0000000736077221 */ /* 0x001fe20000010000 */
[----:B------:R-:W-:Y:S01]  /*31d0*/  SHF.L.U32 R54, R117, 0x4, RZ ;  /* 0x0000000475367819 */ /* 0x000fe200000006ff */
[----:B------:R-:W-:Y:S02]  /*31e0*/  IMAD.U32 R117, R32, 0x10000, RZ ;  /* 0x0001000020757824 */ /* 0x000fe400078e00ff */
[----:B------:R-:W-:Y:S01]  /*31f0*/  FADD.FTZ R32, -R2, R21 ;  /* 0x0000001502207221 */ /* 0x000fe20000010100 */
[----:B-1----:R-:W-:Y:S01]  /*3200*/  FADD.FTZ R6, R55, R6 ;  /* 0x0000000637067221 */ /* 0x002fe20000010000 */
[----:B------:R-:W0:Y:S01]  /*3210*/  SHFL.BFLY PT, R8, R7, 0x2, 0x1f ;  /* 0x0c401f0007087f89 */ /* 0x000e2200000e0000 */
[----:B------:R-:W-:Y:S01]  /*3220*/  LOP3.LUT R55, R54, 0x10, RZ, 0xc0, !PT ;  /* 0x0000001036377812 */ /* 0x000fe200078ec0ff */
[----:B------:R-:W-:Y:S01]  /*3230*/  FADD.FTZ R54, -R2, R47 ;  /* 0x0000002f02367221 */ /* 0x000fe20000010100 */
[----:B------:R-:W-:Y:S01]  /*3240*/  SHF.L.U32 R21, R26, 0x10, RZ ;  /* 0x000000101a157819 */ /* 0x000fe200000006ff */
[----:B------:R-:W1:Y:S01]  /*3250*/  SHFL.BFLY PT, R9, R6, 0x2, 0x1f ;  /* 0x0c401f0006097f89 */ /* 0x000e6200000e0000 */
[----:B------:R-:W-:Y:S01]  /*3260*/  IADD3 R118, -R55, R118, RZ ;  /* 0x0000007637767210 */ /* 0x000fe20007ffe1ff */
[----:B------:R-:W-:-:S02]  /*3270*/  IMAD.U32 R55, R48, 0x10000, RZ ;  /* 0x0001000030377824 */ /* 0x000fc400078e00ff */
[C---:B------:R-:W-:Y:S01]  /*3280*/  FADD.FTZ R48, -R2.reuse, R117 ;  /* 0x0000007502307221 */ /* 0x040fe20000010100 */
[C---:B------:R-:W-:Y:S01]  /*3290*/  FMUL.FTZ R54, R83.reuse, R54 ;  /* 0x0000003653367220 */ /* 0x040fe20000410000 */
[----:B------:R-:W-:Y:S01]  /*32a0*/  MOV R117, R116 ;  /* 0x0000007400757202 */ /* 0x000fe20000000f00 */
[----:B------:R-:W-:Y:S01]  /*32b0*/  FADD.FTZ R56, -R2, R55 ;  /* 0x0000003702387221 */ /* 0x000fe20000010100 */
[----:B------:R-:W-:-:S03]  /*32c0*/  FMUL.FTZ R48, R83, R48 ;  /* 0x0000003053307220 */ /* 0x000fc60000410000 */
[----:B------:R-:W-:Y:S01]  /*32d0*/  FMUL.FTZ R56, R83, R56 ;  /* 0x0000003853387220 */ /* 0x000fe20000410000 */
[----:B0-----:R-:W-:Y:S01]  /*32e0*/  FADD.FTZ R8, R7, R8 ;  /* 0x0000000807087221 */ /* 0x001fe20000010000 */
[----:B-1----:R-:W-:-:S04]  /*32f0*/  FADD.FTZ R9, R6, R9 ;  /* 0x0000000906097221 */ /* 0x002fc80000010000 */
[----:B------:R-:W0:Y:S01]  /*3300*/  SHFL.BFLY PT, R53, R8, 0x1, 0x1f ;  /* 0x0c201f0008357f89 */ /* 0x000e2200000e0000 */
[----:B------:R-:W-:-:S03]  /*3310*/  @!P1 SHF.R.U32.HI R6, RZ, 0x1, R58 ;  /* 0x00000001ff069819 */ /* 0x000fc6000001163a */
[----:B------:R-:W1:Y:S01]  /*3320*/  SHFL.BFLY PT, R52, R9, 0x1, 0x1f ;  /* 0x0c201f0009347f89 */ /* 0x000e6200000e0000 */
[----:B0-----:R-:W-:Y:S01]  /*3330*/  FADD.FTZ R53, R8, R53 ;  /* 0x0000003508357221 */ /* 0x001fe20000010000 */
[----:B------:R-:W-:Y:S01]  /*3340*/  LEA R8, R118, UR5, 0x3 ;  /* 0x0000000576087c11 */ /* 0x000fe2000f8e18ff */
[----:B------:R-:W-:Y:S01]  /*3350*/  FADD.FTZ R118, -R2, R49 ;  /* 0x0000003102767221 */ /* 0x000fe20000010100 */
[----:B-1----:R-:W-:Y:S01]  /*3360*/  FADD.FTZ R7, R9, R52 ;  /* 0x0000003409077221 */ /* 0x002fe20000010000 */
[----:B------:R-:W-:Y:S01]  /*3370*/  @!P1 LOP3.LUT R52, R6, 0x7ffffff8, RZ, 0xc0, !PT ;  /* 0x7ffffff806349812 */ /* 0x000fe200078ec0ff */
[----:B------:R-:W-:Y:S01]  /*3380*/  @!P1 FMUL.FTZ R6, R53, 4.8828125727595761418e-05 ;  /* 0x384ccccd35069820 */ /* 0x000fe20000410000 */
[----:B------:R-:W-:Y:S01]  /*3390*/  FMUL.FTZ R118, R83, R118 ;  /* 0x0000007653767220 */ /* 0x000fe20000410000 */
[----:B------:R-:W-:Y:S01]  /*33a0*/  @!P1 FMUL.FTZ R7, R7, 4.8828125727595761418e-05 ;  /* 0x384ccccd07079820 */ /* 0x000fe20000410000 */
[----:B------:R-:W-:Y:S02]  /*33b0*/  IMAD.U32 R53, R36, 0x10000, RZ ;  /* 0x0001000024357824 */ /* 0x000fe400078e00ff */
[----:B------:R-:W-:-:S02]  /*33c0*/  FADD.FTZ R36, -R2, R121 ;  /* 0x0000007902247221 */ /* 0x000fc40000010100 */
[----:B------:R0:W-:Y:S01]  /*33d0*/  @!P1 STS.64 [R52+UR5], R6 ;  /* 0x0000000634009988 */ /* 0x0001e20008000a05 */
[----:B------:R-:W-:Y:S01]  /*33e0*/  FADD.FTZ R124, -R2, R53 ;  /* 0x00000035027c7221 */ /* 0x000fe20000010100 */
[C---:B------:R-:W-:Y:S01]  /*33f0*/  FMUL.FTZ R36, R83.reuse, R36 ;  /* 0x0000002453247220 */ /* 0x040fe20000410000 */
[----:B------:R-:W-:Y:S02]  /*3400*/  BAR.SYNC.DEFER_BLOCKING 0x0 ;  /* 0x0000000000007b1d */ /* 0x000fe40000010000 */
[C---:B------:R-:W-:Y:S01]  /*3410*/  FMUL.FTZ R124, R83.reuse, R124 ;  /* 0x0000007c537c7220 */ /* 0x040fe20000410000 */
[----:B0-----:R-:W-:Y:S01]  /*3420*/  SHF.L.U32 R7, R28, 0x10, RZ ;  /* 0x000000101c077819 */ /* 0x001fe200000006ff */
[----:B------:R-:W-:Y:S01]  /*3430*/  FADD.FTZ R6, -R2, R25 ;  /* 0x0000001902067221 */ /* 0x000fe20000010100 */
[----:B------:R-:W-:Y:S01]  /*3440*/  SHF.L.U32 R25, R22, 0x10, RZ ;  /* 0x0000001016197819 */ /* 0x000fe200000006ff */
[C---:B------:R-:W-:Y:S02]  /*3450*/  FADD.FTZ R52, -R2.reuse, R57 ;  /* 0x0000003902347221 */ /* 0x040fe40000010100 */
[----:B------:R-:W-:Y:S01]  /*3460*/  FADD.FTZ R28, -R2, R7 ;  /* 0x00000007021c7221 */ /* 0x000fe20000010100 */
[----:B------:R-:W-:Y:S01]  /*3470*/  SHF.L.U32 R7, R50, 0x10, RZ ;  /* 0x0000001032077819 */ /* 0x000fe200000006ff */
[----:B------:R-:W-:Y:S01]  /*3480*/  FADD.FTZ R2, -R2, R17 ;  /* 0x0000001102027221 */ /* 0x000fe20000010100 */
[C---:B------:R-:W-:Y:S01]  /*3490*/  FMUL.FTZ R52, R83.reuse, R52 ;  /* 0x0000003453347220 */ /* 0x040fe20000410000 */
[----:B------:R-:W-:Y:S01]  /*34a0*/  FMUL.FTZ R28, R83, R28 ;  /* 0x0000001c531c7220 */ /* 0x000fe20000410000 */
[----:B------:R-:W0:Y:S02]  /*34b0*/  LDS.64 R8, [R8] ;  /* 0x0000000008087984 */ /* 0x000e240000000a00 */
[--C-:B0-----:R-:W-:Y:S01]  /*34c0*/  FFMA.FTZ R126, R3, R85, -R8.reuse ;  /* 0x00000055037e7223 */ /* 0x101fe20000010808 */
[----:B------:R-:W-:Y:S01]  /*34d0*/  SHF.L.U32 R3, R34, 0x10, RZ ;  /* 0x0000001022037819 */ /* 0x000fe200000006ff */
[C-C-:B------:R-:W-:Y:S01]  /*34e0*/  FFMA.FTZ R18, R7.reuse, R33, -R8.reuse ;  /* 0x0000002107127223 */ /* 0x140fe20000010808 */
[--C-:B------:R-:W-:Y:S01]  /*34f0*/  FFMA.FTZ R12, R7, R13, -R8.reuse ;  /* 0x0000000d070c7223 */ /* 0x100fe20000010808 */
[--C-:B------:R-:W-:Y:S01]  /*3500*/  FFMA.FTZ R84, R84, R87, -R8.reuse ;  /* 0x0000005754547223 */ /* 0x100fe20000010808 */
[--C-:B------:R-:W-:Y:S01]  /*3510*/  FFMA.FTZ R35, R35, R51, -R8.reuse ;  /* 0x0000003323237223 */ /* 0x100fe20000010808 */
[--C-:B------:R-:W-:Y:S01]  /*3520*/  FFMA.FTZ R22, R3, R7, -R8.reuse ;  /* 0x0000000703167223 */ /* 0x100fe20000010808 */
[C-C-:B------:R-:W-:Y:S01]  /*3530*/  FFMA.FTZ R3, R7.reuse, R30, -R8.reuse ;  /* 0x0000001e07037223 */ /* 0x140fe20000010808 */
[C-C-:B------:R-:W-:Y:S01]  /*3540*/  FFMA.FTZ R14, R7.reuse, R37, -R8.reuse ;  /* 0x00000025070e7223 */ /* 0x140fe20000010808 */
[C-C-:B------:R-:W-:Y:S01]  /*3550*/  FFMA.FTZ R21, R7.reuse, R21, -R8.reuse ;  /* 0x0000001507157223 */ /* 0x140fe20000010808 */
        /* <DEDUP_REMOVED lines=8> */
[----:B------:R-:W-:Y:S01]  /*35e0*/  FFMA.FTZ R84, R89, -R9, R84 ;  /* 0x8000000959547223 */ /* 0x000fe20000010054 */
[----:B------:R-:W-:Y:S01]  /*35f0*/  FFMA.FTZ R122, -R9, R122, R35 ;  /* 0x0000007a097a7223 */ /* 0x000fe20000010123 */
[----:B------:R-:W-:-:S02]  /*3600*/  IMAD.U32 R7, R10, 0x10000, RZ ;  /* 0x000100000a077824 */ /* 0x000fc400078e00ff */
[----:B------:R-:W-:Y:S01]  /*3610*/  FFMA.FTZ R12, -R9, R3, R12 ;  /* 0x00000003090c7223 */ /* 0x000fe2000001010c */
[----:B------:R-:W-:Y:S01]  /*3620*/  FMUL.FTZ R3, R83, R16 ;  /* 0x0000001053037220 */ /* 0x000fe20000410000 */
[C-C-:B------:R-:W-:Y:S01]  /*3630*/  FFMA.FTZ R17, R85.reuse, R86, -R8.reuse ;  /* 0x0000005655117223 */ /* 0x140fe20000010808 */
[C-C-:B------:R-:W-:Y:S01]  /*3640*/  FFMA.FTZ R92, R85.reuse, R92, -R8.reuse ;  /* 0x0000005c555c7223 */ /* 0x140fe20000010808 */
[----:B------:R-:W-:Y:S01]  /*3650*/  FFMA.FTZ R96, R85, R96, -R8 ;  /* 0x0000006055607223 */ /* 0x000fe20000010808 */
[----:B------:R-:W-:Y:S01]  /*3660*/  FFMA.FTZ R14, -R9, R3, R14 ;  /* 0x00000003090e7223 */ /* 0x000fe2000001010e */
[C-C-:B------:R-:W-:Y:S01]  /*3670*/  FFMA.FTZ R100, R85.reuse, R100, -R8.reuse ;  /* 0x0000006455647223 */ /* 0x140fe20000010808 */
[C-C-:B------:R-:W-:Y:S01]  /*3680*/  FFMA.FTZ R104, R85.reuse, R104, -R8.reuse ;  /* 0x0000006855687223 */ /* 0x140fe20000010808 */
[C-C-:B------:R-:W-:Y:S01]  /*3690*/  FFMA.FTZ R108, R85.reuse, R108, -R8.reuse ;  /* 0x0000006c556c7223 */ /* 0x140fe20000010808 */
[--C-:B------:R-:W-:Y:S01]  /*36a0*/  FFMA.FTZ R112, R85, R112, -R8.reuse ;  /* 0x0000007055707223 */ /* 0x100fe20000010808 */
[C-C-:B------:R-:W-:Y:S01]  /*36b0*/  FFMA.FTZ R90, R87.reuse, R90, -R8.reuse ;  /* 0x0000005a575a7223 */ /* 0x140fe20000010808 */
[C-C-:B------:R-:W-:Y:S01]  /*36c0*/  FFMA.FTZ R94, R87.reuse, R94, -R8.reuse ;  /* 0x0000005e575e7223 */ /* 0x140fe20000010808 */
[C-C-:B------:R-:W-:Y:S01]  /*36d0*/  FFMA.FTZ R98, R87.reuse, R98, -R8.reuse ;  /* 0x0000006257627223 */ /* 0x140fe20000010808 */
        /* <DEDUP_REMOVED lines=9> */
[--C-:B------:R-:W-:Y:S01]  /*3770*/  FFMA.FTZ R11, R51, R11, -R8.reuse ;  /* 0x0000000b330b7223 */ /* 0x100fe20000010808 */
[C---:B------:R-:W-:Y:S01]  /*3780*/  FMUL.FTZ R126, R83.reuse, R126 ;  /* 0x0000007e537e7220 */ /* 0x040fe20000410000 */
[C---:B------:R-:W-:Y:S01]  /*3790*/  FMUL.FTZ R3, R83.reuse, R22 ;  /* 0x0000001653037220 */ /* 0x040fe20000410000 */
[C---:B------:R-:W-:Y:S01]  /*37a0*/  FMUL.FTZ R84, R83.reuse, R84 ;  /* 0x0000005453547220 */ /* 0x040fe20000410000 */
[----:B------:R-:W-:Y:S01]  /*37b0*/  FMUL.FTZ R5, R83, R122 ;  /* 0x0000007a53057220 */ /* 0x000fe20000410000 */
[----:B------:R-:W-:Y:S01]  /*37c0*/  FFMA.FTZ R8, R51, R7, -R8 ;  /* 0x0000000733087223 */ /* 0x000fe20000010808 */
[----:B------:R-:W-:Y:S01]  /*37d0*/  FMUL.FTZ R6, R83, R2 ;  /* 0x0000000253067220 */ /* 0x000fe20000410000 */
[-C--:B------:R-:W-:Y:S01]  /*37e0*/  FFMA.FTZ R88, R88, -R9.reuse, R17 ;  /* 0x8000000958587223 */ /* 0x080fe20000010011 */
[-C--:B------:R-:W-:Y:S01]  /*37f0*/  FFMA.FTZ R90, R91, -R9.reuse, R90 ;  /* 0x800000095b5a7223 */ /* 0x080fe2000001005a */
[----:B------:R-:W-:Y:S01]  /*3800*/  FFMA.FTZ R56, -R9, R56, R31 ;  /* 0x0000003809387223 */ /* 0x000fe2000001011f */
        /* <DEDUP_REMOVED lines=13> */
[-C--:B------:R-:W-:Y:S01]  /*38e0*/  FFMA.FTZ R106, R107, -R9.reuse, R106 ;  /* 0x800000096b6a7223 */ /* 0x080fe2000001006a */
[----:B------:R-:W-:Y:S01]  /*38f0*/  FFMA.FTZ R24, -R9, R24, R15 ;  /* 0x0000001809187223 */ /* 0x000fe2000001010f */
[-C--:B------:R-:W-:Y:S01]  /*3900*/  FFMA.FTZ R108, R109, -R9.reuse, R108 ;  /* 0x800000096d6c7223 */ /* 0x080fe2000001006c */
[-C--:B------:R-:W-:Y:S01]  /*3910*/  FFMA.FTZ R110, R111, -R9.reuse, R110 ;  /* 0x800000096f6e7223 */ /* 0x080fe2000001006e */
[----:B------:R-:W-:Y:S01]  /*3920*/  FFMA.FTZ R20, -R9, R20, R11 ;  /* 0x0000001409147223 */ /* 0x000fe2000001010b */
[-C--:B------:R-:W-:Y:S01]  /*3930*/  FFMA.FTZ R112, R113, -R9.reuse, R112 ;  /* 0x8000000971707223 */ /* 0x080fe20000010070 */
[----:B------:R-:W-:Y:S01]  /*3940*/  FFMA.FTZ R114, R115, -R9, R114 ;  /* 0x8000000973727223 */ /* 0x000fe20000010072 */
[----:B------:R-:W-:Y:S01]  /*3950*/  IADD3 R2, P1, R68, UR12, RZ ;  /* 0x0000000c44027c10 */ /* 0x000fe2000ff3e0ff */
[--C-:B------:R-:W-:Y:S01]  /*3960*/  FFMA.FTZ R6, -R9, R6, R8.reuse ;  /* 0x0000000609067223 */ /* 0x100fe20000010108 */
[----:B------:R-:W-:Y:S01]  /*3970*/  F2FP.BF16.F32.PACK_AB R126, R3, R126 ;  /* 0x0000007e037e723e */ /* 0x000fe200000010ff */
[----:B------:R-:W-:Y:S01]  /*3980*/  FMUL.FTZ R88, R83, R88 ;  /* 0x0000005853587220 */ /* 0x000fe20000410000 */
[----:B------:R-:W-:Y:S01]  /*3990*/  F2FP.BF16.F32.PACK_AB R84, R5, R84 ;  /* 0x000000540554723e */ /* 0x000fe200000010ff */
[C---:B------:R-:W-:Y:S01]  /*39a0*/  FMUL.FTZ R5, R83.reuse, R118 ;  /* 0x0000007653057220 */ /* 0x040fe20000410000 */
        /* <DEDUP_REMOVED lines=25> */
[----:B------:R-:W-:Y:S01]  /*3b40*/  IADD3.X R3, R67, UR13, RZ, P1, !PT ;  /* 0x0000000d43037c10 */ /* 0x000fe20008ffe4ff */
[----:B------:R-:W-:Y:S01]  /*3b50*/  FMUL.FTZ R83, R83, R6 ;  /* 0x0000000653537220 */ /* 0x000fe20000410000 */
[----:B------:R-:W-:-:S02]  /*3b60*/  PRMT R8, R126, 0x7632, R8 ;  /* 0x000076327e087816 */ /* 0x000fc40000000008 */
[----:B------:R-:W-:Y:S01]  /*3b70*/  IADD3 R6, P1, R69, UR12, RZ ;  /* 0x0000000c45067c10 */ /* 0x000fe2000ff3e0ff */
[----:B------:R-:W-:Y:S01]  /*3b80*/  STG.E.U16 desc[UR8][R2.64], R126 ;  /* 0x0000007e02007986 */ /* 0x000fe2000c101508 */
[----:B------:R-:W-:Y:S02]  /*3b90*/  F2FP.BF16.F32.PACK_AB R88, R5, R88 ;  /* 0x000000580558723e */ /* 0x000fe400000010ff */
[----:B------:R-:W-:Y:S01]  /*3ba0*/  PRMT R5, R84, 0x7632, R5 ;  /* 0x0000763254057816 */ /* 0x000fe20000000005 */
[----:B------:R0:W-:Y:S01]  /*3bb0*/  STG.E.U16 desc[UR8][R2.64+0x2], R8 ;  /* 0x0000020802007986 */ /* 0x0001e2000c101508 */
[----:B------:R-:W-:Y:S02]  /*3bc0*/  F2FP.BF16.F32.PACK_AB R90, R7, R90 ;  /* 0x0000005a075a723e */ /* 0x000fe400000010ff */
[----:B------:R-:W-:Y:S01]  /*3bd0*/  IADD3.X R7, R70, UR13, RZ, P1, !PT ;  /* 0x0000000d46077c10 */ /* 0x000fe20008ffe4ff */
[----:B------:R-:W-:Y:S01]  /*3be0*/  STG.E.U16 desc[UR8][R2.64+0x4], R84 ;  /* 0x0000045402007986 */ /* 0x000fe2000c101508 */
[----:B------:R-:W-:-:S02]  /*3bf0*/  PRMT R10, R88, 0x7632, R10 ;  /* 0x00007632580a7816 */ /* 0x000fc4000000000a */
[----:B------:R-:W-:Y:S01]  /*3c00*/  F2FP.BF16.F32.PACK_AB R92, R9, R92 ;  /* 0x0000005c095c723e */ /* 0x000fe200000010ff */
[----:B------:R1:W-:Y:S01]  /*3c10*/  STG.E.U16 desc[UR8][R2.64+0x6], R5 ;  /* 0x0000060502007986 */ /* 0x0003e2000c101508 */
[----:B------:R-:W-:Y:S02]  /*3c20*/  F2FP.BF16.F32.PACK_AB R94, R11, R94 ;  /* 0x0000005e0b5e723e */ /* 0x000fe400000010ff */
[----:B------:R-:W-:Y:S01]  /*3c30*/  F2FP.BF16.F32.PACK_AB R96, R13, R96 ;  /* 0x000000600d60723e */ /* 0x000fe200000010ff */
[----:B------:R-:W-:Y:S01]  /*3c40*/  STG.E.U16 desc[UR8][R6.64], R88 ;  /* 0x0000005806007986 */ /* 0x000fe2000c101508 */
[----:B0-----:R-:W-:Y:S02]  /*3c50*/  IADD3 R8, P1, R71, UR12, RZ ;  /* 0x0000000c47087c10 */ /* 0x001fe4000ff3e0ff */
[----:B------:R-:W-:Y:S01]  /*3c60*/  PRMT R11, R92, 0x7632, R11 ;  /* 0x000076325c0b7816 */ /* 0x000fe2000000000b */
[----:B------:R0:W-:Y:S01]  /*3c70*/  STG.E.U16 desc[UR8][R6.64+0x2], R10 ;  /* 0x0000020a06007986 */ /* 0x0001e2000c101508 */
[----:B------:R-:W-:-:S02]  /*3c80*/  IADD3.X R9, R72, UR13, RZ, P1, !PT ;  /* 0x0000000d48097c10 */ /* 0x000fc40008ffe4ff */
[----:B------:R-:W-:Y:S01]  /*3c90*/  F2FP.BF16.F32.PACK_AB R98, R15, R98 ;  /* 0x000000620f62723e */ /* 0x000fe200000010ff */
[----:B------:R-:W-:Y:S01]  /*3ca0*/  STG.E.U16 desc[UR8][R6.64+0x4], R90 ;  /* 0x0000045a06007986 */ /* 0x000fe2000c101508 */
[----:B-1----:R-:W-:Y:S02]  /*3cb0*/  PRMT R3, R90, 0x7632, R3 ;  /* 0x000076325a037816 */ /* 0x002fe40000000003 */
[----:B------:R-:W-:Y:S02]  /*3cc0*/  IADD3 R2, P1, R73, UR12, RZ ;  /* 0x0000000c49027c10 */ /* 0x000fe4000ff3e0ff */
[----:B------:R-:W-:Y:S01]  /*3cd0*/  PRMT R5, R94, 0x7632, R5 ;  /* 0x000076325e057816 */ /* 0x000fe20000000005 */
[----:B------:R1:W-:Y:S01]  /*3ce0*/  STG.E.U16 desc[UR8][R6.64+0x6], R3 ;  /* 0x0000060306007986 */ /* 0x0003e2000c101508 */
[----:B------:R-:W-:Y:S02]  /*3cf0*/  F2FP.BF16.F32.PACK_AB R100, R17, R100 ;  /* 0x000000641164723e */ /* 0x000fe400000010ff */
[----:B------:R-:W-:Y:S01]  /*3d00*/  F2FP.BF16.F32.PACK_AB R102, R19, R102 ;  /* 0x000000661366723e */ /* 0x000fe200000010ff */
[----:B------:R-:W-:Y:S01]  /*3d10*/  STG.E.U16 desc[UR8][R8.64], R92 ;  /* 0x0000005c08007986 */ /* 0x000fe2000c101508 */
[----:B------:R-:W-:-:S02]  /*3d20*/  F2FP.BF16.F32.PACK_AB R104, R21, R104 ;  /* 0x000000681568723e */ /* 0x000fc400000010ff */
[----:B------:R-:W-:Y:S01]  /*3d30*/  F2FP.BF16.F32.PACK_AB R106, R23, R106 ;  /* 0x0000006a176a723e */ /* 0x000fe200000010ff */
[----:B------:R-:W-:Y:S01]  /*3d40*/  STG.E.U16 desc[UR8][R8.64+0x2], R11 ;  /* 0x0000020b08007986 */ /* 0x000fe2000c101508 */
[----:B0-----:R-:W-:Y:S02]  /*3d50*/  PRMT R10, R104, 0x7632, R10 ;  /* 0x00007632680a7816 */ /* 0x001fe4000000000a */
[----:B------:R-:W-:Y:S01]  /*3d60*/  F2FP.BF16.F32.PACK_AB R108, R25, R108 ;  /* 0x0000006c196c723e */ /* 0x000fe200000010ff */
[----:B------:R-:W-:Y:S01]  /*3d70*/  STG.E.U16 desc[UR8][R8.64+0x4], R94 ;  /* 0x0000045e08007986 */ /* 0x000fe2000c101508 */
[----:B-1----:R-:W-:Y:S02]  /*3d80*/  IADD3.X R3, R74, UR13, RZ, P1, !PT ;  /* 0x0000000d4a037c10 */ /* 0x002fe40008ffe4ff */
[----:B------:R-:W-:Y:S01]  /*3d90*/  PRMT R7, R96, 0x7632, R7 ;  /* 0x0000763260077816 */ /* 0x000fe20000000007 */
[----:B------:R0:W-:Y:S01]  /*3da0*/  STG.E.U16 desc[UR8][R8.64+0x6], R5 ;  /* 0x0000060508007986 */ /* 0x0001e2000c101508 */
[----:B------:R-:W-:-:S02]  /*3db0*/  IADD3 R6, P1, R75, UR12, RZ ;  /* 0x0000000c4b067c10 */ /* 0x000fc4000ff3e0ff */
[----:B------:R-:W-:Y:S01]  /*3dc0*/  F2FP.BF16.F32.PACK_AB R110, R27, R110 ;  /* 0x0000006e1b6e723e */ /* 0x000fe200000010ff */
[----:B------:R1:W-:Y:S01]  /*3dd0*/  STG.E.U16 desc[UR8][R2.64+0x2], R7 ;  /* 0x0000020702007986 */ /* 0x0003e2000c101508 */
[----:B------:R-:W-:Y:S02]  /*3de0*/  F2FP.BF16.F32.PACK_AB R112, R29, R112 ;  /* 0x000000701d70723e */ /* 0x000fe400000010ff */
[----:B------:R-:W-:Y:S01]  /*3df0*/  F2FP.BF16.F32.PACK_AB R114, R83, R114 ;  /* 0x000000725372723e */ /* 0x000fe200000010ff */
[----:B------:R-:W-:Y:S01]  /*3e00*/  STG.E.U16 desc[UR8][R2.64], R96 ;  /* 0x0000006002007986 */ /* 0x000fe2000c101508 */
[----:B0-----:R-:W-:-:S03]  /*3e10*/  PRMT R9, R98, 0x7632, R9 ;  /* 0x0000763262097816 */ /* 0x001fc60000000009 */
[----:B------:R-:W-:Y:S01]  /*3e20*/  STG.E.U16 desc[UR8][R2.64+0x4], R98 ;  /* 0x0000046202007986 */ /* 0x000fe2000c101508 */
[----:B------:R-:W-:Y:S02]  /*3e30*/  PRMT R5, R100, 0x7632, R5 ;  /* 0x0000763264057816 */ /* 0x000fe40000000005 */
[----:B-1----:R-:W-:Y:S01]  /*3e40*/  IADD3.X R7, R76, UR13, RZ, P1, !PT ;  /* 0x0000000d4c077c10 */ /* 0x002fe20008ffe4ff */
[----:B------:R0:W-:Y:S01]  /*3e50*/  STG.E.U16 desc[UR8][R2.64+0x6], R9 ;  /* 0x0000060902007986 */ /* 0x0001e2000c101508 */
[----:B------:R-:W-:-:S03]  /*3e60*/  IADD3 R8, P1, R77, UR12, RZ ;  /* 0x0000000c4d087c10 */ /* 0x000fc6000ff3e0ff */
[----:B------:R1:W-:Y:S04]  /*3e70*/  STG.E.U16 desc[UR8][R6.64+0x2], R5 ;  /* 0x0000020506007986 */ /* 0x0003e8000c101508 */
[----:B------:R-:W-:Y:S01]  /*3e80*/  STG.E.U16 desc[UR8][R6.64], R100 ;  /* 0x0000006406007986 */ /* 0x000fe2000c101508 */
[----:B0-----:R-:W-:-:S03]  /*3e90*/  PRMT R3, R102, 0x7632, R3 ;  /* 0x0000763266037816 */ /* 0x001fc60000000003 */
[----:B------:R-:W-:Y:S01]  /*3ea0*/  STG.E.U16 desc[UR8][R6.64+0x4], R102 ;  /* 0x0000046606007986 */ /* 0x000fe2000c101508 */
[----:B------:R-:W-:Y:S02]  /*3eb0*/  IADD3.X R9, R78, UR13, RZ, P1, !PT ;  /* 0x0000000d4e097c10 */ /* 0x000fe40008ffe4ff */
[----:B-1----:R-:W-:Y:S01]  /*3ec0*/  PRMT R5, R106, 0x7632, R5 ;  /* 0x000076326a057816 */ /* 0x002fe20000000005 */
[----:B------:R0:W-:Y:S01]  /*3ed0*/  STG.E.U16 desc[UR8][R6.64+0x6], R3 ;  /* 0x0000060306007986 */ /* 0x0001e2000c101508 */
[----:B------:R-:W-:-:S03]  /*3ee0*/  IADD3 R2, P1, R79, UR12, RZ ;  /* 0x0000000c4f027c10 */ /* 0x000fc6000ff3e0ff */
[----:B------:R-:W-:Y:S04]  /*3ef0*/  STG.E.U16 desc[UR8][R8.64], R104 ;  /* 0x0000006808007986 */ /* 0x000fe8000c101508 */
[----:B------:R-:W-:Y:S04]  /*3f00*/  STG.E.U16 desc[UR8][R8.64+0x2], R10 ;  /* 0x0000020a08007986 */ /* 0x000fe8000c101508 */
[----:B------:R-:W-:Y:S01]  /*3f10*/  STG.E.U16 desc[UR8][R8.64+0x4], R106 ;  /* 0x0000046a08007986 */ /* 0x000fe2000c101508 */
[----:B0-----:R-:W-:Y:S02]  /*3f20*/  IADD3.X R3, R80, UR13, RZ, P1, !PT ;  /* 0x0000000d50037c10 */ /* 0x001fe40008ffe4ff */
[----:B------:R-:W-:Y:S01]  /*3f30*/  PRMT R7, R108, 0x7632, R7 ;  /* 0x000076326c077816 */ /* 0x000fe20000000007 */
[----:B------:R0:W-:Y:S01]  /*3f40*/  STG.E.U16 desc[UR8][R8.64+0x6], R5 ;  /* 0x0000060508007986 */ /* 0x0001e2000c101508 */
[----:B------:R-:W-:-:S03]  /*3f50*/  IADD3 R6, P1, R81, UR12, RZ ;  /* 0x0000000c51067c10 */ /* 0x000fc6000ff3e0ff */
[----:B------:R-:W-:Y:S04]  /*3f60*/  STG.E.U16 desc[UR8][R2.64], R108 ;  /* 0x0000006c02007986 */ /* 0x000fe8000c101508 */
[----:B------:R1:W-:Y:S01]  /*3f70*/  STG.E.U16 desc[UR8][R2.64+0x2], R7 ;  /* 0x0000020702007986 */ /* 0x0003e2000c101508 */
[----:B0-----:R-:W-:-:S03]  /*3f80*/  PRMT R9, R110, 0x7632, R9 ;  /* 0x000076326e097816 */ /* 0x001fc60000000009 */
[----:B------:R-:W-:Y:S01]  /*3f90*/  STG.E.U16 desc[UR8][R2.64+0x4], R110 ;  /* 0x0000046e02007986 */ /* 0x000fe2000c101508 */
[----:B------:R-:W-:-:S03]  /*3fa0*/  PRMT R5, R114, 0x7632, R5 ;  /* 0x0000763272057816 */ /* 0x000fc60000000005 */
[----:B------:R0:W-:Y:S01]  /*3fb0*/  STG.E.U16 desc[UR8][R2.64+0x6], R9 ;  /* 0x0000060902007986 */ /* 0x0001e2000c101508 */
[----:B-1----:R-:W-:-:S05]  /*3fc0*/  IADD3.X R7, R82, UR13, RZ, P1, !PT ;  /* 0x0000000d52077c10 */ /* 0x002fca0008ffe4ff */
[----:B------:R1:W-:Y:S01]  /*3fd0*/  STG.E.U16 desc[UR8][R6.64], R112 ;  /* 0x0000007006007986 */ /* 0x0003e2000c101508 */
[----:B0-----:R-:W-:-:S03]  /*3fe0*/  PRMT R3, R112, 0x7632, R3 ;  /* 0x0000763270037816 */ /* 0x001fc60000000003 */
[----:B------:R1:W-:Y:S04]  /*3ff0*/  STG.E.U16 desc[UR8][R6.64+0x4], R114 ;  /* 0x0000047206007986 */ /* 0x0003e8000c101508 */
[----:B------:R1:W-:Y:S04]  /*4000*/  STG.E.U16 desc[UR8][R6.64+0x2], R3 ;  /* 0x0000020306007986 */ /* 0x0003e8000c101508 */
[----:B------:R1:W-:Y:S01]  /*4010*/  STG.E.U16 desc[UR8][R6.64+0x6], R5 ;  /* 0x0000060506007986 */ /* 0x0003e2000c101508 */
[----:B------:R-:W-:Y:S05]  /*4020*/  @!P0 BRA `(.L_x_318) ;  /* 0xffffffc400388947 */ /* 0x000fea000383ffff */
.L_x_306:
[C---:B0-----:R-:W-:Y:S02]  /*4030*/  SHF.L.U32 R2, R0.reuse, 0x4, RZ ;  /* 0x0000000400027819 */ /* 0x041fe400000006ff */
[----:B------:R-:W-:Y:S02]  /*4040*/  LOP3.LUT R0, R0, 0x1, RZ, 0xc0, !PT ;  /* 0x0000000100007812 */ /* 0x000fe400078ec0ff */
[----:B-1----:R-:W-:-:S03]  /*4050*/  LOP3.LUT R3, R2, 0x7ffffe0, RZ, 0xc0, !PT ;  /* 0x07ffffe002037812 */ /* 0x002fc600078ec0ff */
[----:B------:R-:W-:Y:S02]  /*4060*/  IMAD R2, R0, 0x140, RZ ;  /* 0x0000014000027824 */ /* 0x000fe400078e02ff */
[----:B------:R-:W-:-:S03]  /*4070*/  IMAD.IADD R3, R3, 0x1, R4 ;  /* 0x0000000103037824 */ /* 0x000fc600078e0204 */
[----:B------:R-:W-:Y:S02]  /*4080*/  IADD3 R0, R2, 0x140, RZ ;  /* 0x0000014002007810 */ /* 0x000fe40007ffe0ff */
[----:B------:R-:W-:-:S04]  /*4090*/  LEA R23, R3, R2, 0x5 ;  /* 0x0000000203177211 */ /* 0x000fc800078e28ff */
[----:B------:R-:W-:-:S13]  /*40a0*/  ISETP.GE.AND P0, PT, R23, R0, PT ;  /* 0x000000001700720c */ /* 0x000fda0003f06270 */
[----:B------:R-:W-:Y:S05]  /*40b0*/  @P0 EXIT ;  /* 0x000000000000094d */ /* 0x000fea0003800000 */
[----:B------:R-:W0:Y:S01]  /*40c0*/  LDC.64 R20, c[0x0][0x258] ;  /* 0x00009600ff147b82 */ /* 0x000e220000000a00 */
[----:B------:R-:W1:Y:S01]  /*40d0*/  S2R R7, SR_TID.X ;  /* 0x0000000000077919 */ /* 0x000e620000002100 */
[----:B------:R-:W-:-:S06]  /*40e0*/  UMOV UR4, 0x400 ;  /* 0x0000040000047882 */ /* 0x000fcc0000000000 */
[----:B------:R-:W2:Y:S01]  /*40f0*/  S2UR UR5, SR_CgaCtaId ;  /* 0x00000000000579c3 */ /* 0x000ea20000008800 */
[----:B0-----:R-:W-:Y:S02]  /*4100*/  LOP3.LUT R4, RZ, R20, RZ, 0x33, !PT ;  /* 0x00000014ff047212 */ /* 0x001fe400078e33ff */
[----:B------:R-:W-:Y:S02]  /*4110*/  LOP3.LUT R3, RZ, R21, RZ, 0x33, !PT ;  /* 0x00000015ff037212 */ /* 0x000fe400078e33ff */
[----:B------:R-:W-:-:S04]  /*4120*/  ISETP.GT.U32.AND P0, PT, R4, -0x3, PT ;  /* 0xfffffffd0400780c */ /* 0x000fc80003f04070 */
[C---:B------:R-:W-:Y:S01]  /*4130*/  ISETP.GT.AND.EX P0, PT, R3.reuse, -0x1, PT, P0 ;  /* 0xffffffff0300780c */ /* 0x040fe20003f04300 */
[----:B--2---:R-:W-:Y:S01]  /*4140*/  ULEA UR6, UR5, UR4, 0x18 ;  /* 0x0000000405067291 */ /* 0x004fe2000f8ec03f */
[----:B-1----:R-:W-:Y:S02]  /*4150*/  SHF.R.U32.HI R6, RZ, 0x5, R7 ;  /* 0x00000005ff067819 */ /* 0x002fe40000011607 */
[----:B------:R-:W-:Y:S01]  /*4160*/  SEL R4, R4, 0xfffffffd, P0 ;  /* 0xfffffffd04047807 */ /* 0x000fe20000000000 */
[----:B------:R-:W-:Y:S01]  /*4170*/  ULDC.64 UR4, c[0x0][0x260] ;  /* 0x0000980000047ab9 */ /* 0x000fe20000000a00 */
[----:B------:R-:W-:Y:S01]  /*4180*/  SEL R3, R3, 0xffffffff, P0 ;  /* 0xffffffff03037807 */ /* 0x000fe20000000000 */
[----:B------:R-:W-:Y:S01]  /*4190*/  UIADD3 UR4, UP0, UR4, 0x21000, URZ ;  /* 0x0002100004047890 */ /* 0x000fe2000ff1e03f */
[----:B------:R-:W-:Y:S01]  /*41a0*/  SHF.L.U32 R10, R6, 0x1, RZ ;  /* 0x00000001060a7819 */ /* 0x000fe200000006ff */
[C---:B------:R-:W-:Y:S01]  /*41b0*/  IMAD.SHL.U32 R5, R4.reuse, 0x20, RZ ;  /* 0x0000002004057824 */ /* 0x040fe200078e00ff */
[----:B------:R-:W-:Y:S01]  /*41c0*/  SHF.L.U64.HI R4, R4, 0x5, R3 ;  /* 0x0000000504047819 */ /* 0x000fe20000010203 */
[----:B------:R-:W-:Y:S01]  /*41d0*/  UIADD3.X UR5, URZ, UR5, URZ, UP0, !UPT ;  /* 0x000000053f057290 */ /* 0x000fe200087fe43f */
[----:B------:R-:W-:-:S02]  /*41e0*/  MOV R3, 0xffffffff ;  /* 0xffffffff00037802 */ /* 0x000fc40000000f00 */
[----:B------:R-:W-:Y:S02]  /*41f0*/  IADD3 R5, P0, P1, -R5, -0x21, -R6 ;  /* 0xffffffdf05057810 */ /* 0x000fe4000791e906 */
[----:B------:R-:W-:Y:S02]  /*4200*/  LEA R11, R6, UR6, 0x7 ;  /* 0x00000006060b7c11 */ /* 0x000fe4000f8e38ff */
[----:B------:R-:W-:Y:S02]  /*4210*/  IADD3.X R4, ~R4, -0x1, R3, P0, P1 ;  /* 0xffffffff04047810 */ /* 0x000fe400007e2503 */
[--C-:B------:R-:W-:Y:S02]  /*4220*/  SHF.R.U32.HI R3, RZ, 0x4, R7.reuse ;  /* 0x00000004ff037819 */ /* 0x100fe40000011607 */
[----:B------:R-:W-:Y:S01]  /*4230*/  LOP3.LUT R10, R10, 0x1f, R7, 0x78, !PT ;  /* 0x0000001f0a0a7812 */ /* 0x000fe200078e7807 */
[----:B------:R-:W-:Y:S01]  /*4240*/  IMAD.WIDE.U32 R8, R4, -0x33333333, RZ ;  /* 0xcccccccd04087825 */ /* 0x000fe200078e00ff */
[----:B------:R-:W-:-:S02]  /*4250*/  LOP3.LUT R14, RZ, R3, RZ, 0x33, !PT ;  /* 0x00000003ff0e7212 */ /* 0x000fc400078e33ff */
[----:B------:R-:W-:Y:S01]  /*4260*/  IADD3 R39, P2, R6, 0x1e, RZ ;  /* 0x0000001e06277810 */ /* 0x000fe20007f5e0ff */
[----:B------:R-:W-:Y:S01]  /*4270*/  VIADD R2, R3, 0x14 ;  /* 0x0000001403027836 */ /* 0x000fe20000000000 */
[----:B------:R-:W-:Y:S01]  /*4280*/  LOP3.LUT R22, R7, 0x1f, RZ, 0xc0, !PT ;  /* 0x0000001f07167812 */ /* 0x000fe200078ec0ff */
[C---:B------:R-:W-:Y:S01]  /*4290*/  IMAD.WIDE.U32 R12, P0, R5.reuse, -0x33333334, R8 ;  /* 0xcccccccc050c7825 */ /* 0x040fe20007800008 */
[----:B------:R-:W-:Y:S02]  /*42a0*/  LEA R8, R10, R11, 0x2 ;  /* 0x0000000b0a087211 */ /* 0x000fe400078e10ff */
[----:B------:R-:W-:Y:S01]  /*42b0*/  VIMNMX.U32 R9, R2, 0x20, !PT ;  /* 0x0000002002097848 */ /* 0x000fe20007fe0000 */
[----:B------:R-:W-:Y:S01]  /*42c0*/  IMAD.WIDE.U32 R10, R5, -0x33333333, RZ ;  /* 0xcccccccd050a7825 */ /* 0x000fe200078e00ff */
[----:B------:R-:W-:Y:S02]  /*42d0*/  SHF.L.U32 R10, R7, 0x7, RZ ;  /* 0x00000007070a7819 */ /* 0x000fe400000006ff */
[----:B------:R-:W-:Y:S01]  /*42e0*/  IADD3.X R17, RZ, RZ, RZ, P0, !PT ;  /* 0x000000ffff117210 */ /* 0x000fe200007fe4ff */
[----:B------:R-:W-:Y:S01]  /*42f0*/  IMAD.IADD R9, R9, 0x1, R14 ;  /* 0x0000000109097824 */ /* 0x000fe200078e020e */
[----:B------:R-:W-:Y:S01]  /*4300*/  SHF.L.U32 R14, R7, 0x1, RZ ;  /* 0x00000001070e7819 */ /* 0x000fe200000006ff */
[----:B------:R-:W-:Y:S01]  /*4310*/  IMAD.MOV.U32 R16, RZ, RZ, R13 ;  /* 0x000000ffff107224 */ /* 0x000fe200078e000d */
[----:B------:R-:W-:Y:S01]  /*4320*/  IADD3 RZ, P1, R11, R12, RZ ;  /* 0x0000000c0bff7210 */ /* 0x000fe20007f3e0ff */
[----:B------:R-:W-:Y:S01]  /*4330*/  IMAD.X R38, RZ, RZ, RZ, P2 ;  /* 0x000000ffff267224 */ /* 0x000fe200010e06ff */
[----:B------:R-:W-:-:S02]  /*4340*/  LOP3.LUT R12, R10, 0x780, RZ, 0xc0, !PT ;  /* 0x000007800a0c7812 */ /* 0x000fc400078ec0ff */
[----:B------:R-:W-:Y:S01]  /*4350*/  LOP3.LUT R11, R14, 0x1e, RZ, 0xc0, !PT ;  /* 0x0000001e0e0b7812 */ /* 0x000fe200078ec0ff */
[----:B------:R-:W-:Y:S01]  /*4360*/  IMAD.WIDE.U32.X R16, R4, -0x33333334, R16, P1 ;  /* 0xcccccccc04107825 */ /* 0x000fe200008e0410 */
[----:B------:R-:W-:Y:S02]  /*4370*/  IADD3 R19, R12, UR6, RZ ;  /* 0x000000060c137c10 */ /* 0x000fe4000fffe0ff */
[----:B------:R-:W-:Y:S02]  /*4380*/  LOP3.LUT R14, R2, R11, RZ, 0x3c, !PT ;  /* 0x0000000b020e7212 */ /* 0x000fe400078e3cff */
[----:B------:R-:W-:Y:S02]  /*4390*/  ISETP.LT.U32.AND P0, PT, R20, 0x2, PT ;  /* 0x000000021400780c */ /* 0x000fe40003f01070 */
[----:B------:R-:W-:Y:S01]  /*43a0*/  LEA R13, R14, R19, 0x2 ;  /* 0x000000130e0d7211 */ /* 0x000fe200078e10ff */
[----:B------:R-:W-:Y:S01]  /*43b0*/  IMAD.WIDE.U32 R14, R9, -0x33333333, RZ ;  /* 0xcccccccd090e7825 */ /* 0x000fe200078e00ff */
[----:B------:R-:W-:-:S02]  /*43c0*/  IADD3 R10, R3, 0x28, RZ ;  /* 0x00000028030a7810 */ /* 0x000fc40007ffe0ff */
[----:B------:R-:W-:Y:S02]  /*43d0*/  ISETP.LT.AND.EX P0, PT, R21, RZ, PT, P0 ;  /* 0x000000ff1500720c */ /* 0x000fe40003f01300 */
[----:B------:R-:W-:Y:S02]  /*43e0*/  SHF.R.U64 R24, R16, 0x3, R17 ;  /* 0x0000000310187819 */ /* 0x000fe40000001211 */
[-C--:B------:R-:W-:Y:S02]  /*43f0*/  LOP3.LUT R12, R3, R11.reuse, RZ, 0x3c, !PT ;  /* 0x0000000b030c7212 */ /* 0x080fe400078e3cff */
[----:B------:R-:W-:Y:S02]  /*4400*/  LEA.HI R25, R15, 0x1, RZ, 0x1c ;  /* 0x000000010f197811 */ /* 0x000fe400078fe0ff */
[----:B------:R-:W-:Y:S01]  /*4410*/  LOP3.LUT R18, R10, R11, RZ, 0x3c, !PT ;  /* 0x0000000b0a127212 */ /* 0x000fe200078e3cff */
[----:B------:R-:W-:Y:S01]  /*4420*/  IMAD R12, R12, 0x4, R19 ;  /* 0x000000040c0c7824 */ /* 0x000fe200078e0213 */
[----:B------:R-:W-:-:S02]  /*4430*/  SEL R15, R20, 0x2, P0 ;  /* 0x00000002140f7807 */ /* 0x000fc40000000000 */
[----:B------:R-:W-:Y:S02]  /*4440*/  SEL R16, R21, RZ, P0 ;  /* 0x000000ff15107207 */ /* 0x000fe40000000000 */
[C---:B------:R-:W-:Y:S02]  /*4450*/  IADD3 R21, P0, R6.reuse, 0xa, RZ ;  /* 0x0000000a06157810 */ /* 0x040fe40007f1e0ff */
[----:B------:R-:W-:Y:S02]  /*4460*/  IADD3 R20, P1, R6, 0x14, RZ ;  /* 0x0000001406147810 */ /* 0x000fe40007f3e0ff */
[----:B------:R-:W-:Y:S02]  /*4470*/  IADD3 R24, R24, 0x1, RZ ;  /* 0x0000000118187810 */ /* 0x000fe40007ffe0ff */
[----:B------:R-:W-:Y:S01]  /*4480*/  LEA R14, R18, R19, 0x2 ;  /* 0x00000013120e7211 */ /* 0x000fe200078e10ff */
[----:B------:R-:W-:Y:S01]  /*4490*/  VIADD R19, R3, 0x3c ;  /* 0x0000003c03137836 */ /* 0x000fe20000000000 */
[----:B------:R-:W-:-:S02]  /*44a0*/  SHF.L.U64.HI R16, R15, 0x5, R16 ;  /* 0x000000050f107819 */ /* 0x000fc40000010210 */
[----:B------:R-:W-:Y:S02]  /*44b0*/  LOP3.LUT R40, R7, 0xf, RZ, 0xc0, !PT ;  /* 0x0000000f07287812 */ /* 0x000fe400078ec0ff */
[----:B------:R-:W-:Y:S02]  /*44c0*/  IADD3.X R18, RZ, RZ, RZ, P0, !PT ;  /* 0x000000ffff127210 */ /* 0x000fe400007fe4ff */
[----:B------:R-:W-:Y:S02]  /*44d0*/  IADD3.X R17, RZ, RZ, RZ, P1, !PT ;  /* 0x000000ffff117210 */ /* 0x000fe40000ffe4ff */
[----:B------:R-:W-:Y:S02]  /*44e0*/  SHF.L.U32 R15, R15, 0x5, RZ ;  /* 0x000000050f0f7819 */ /* 0x000fe400000006ff */
[----:B------:R-:W-:Y:S02]  /*44f0*/  LOP3.LUT R25, R25, 0x3, RZ, 0xc0, !PT ;  /* 0x0000000319197812 */ /* 0x000fe400078ec0ff */
[----:B------:R-:W-:-:S07]  /*4500*/  LOP3.LUT R24, R24, 0x3, RZ, 0xc0, !PT ;  /* 0x0000000318187812 */ /* 0x000fce00078ec0ff */
.L_x_335:
[----:B------:R-:W-:Y:S01]  /*4510*/  ISETP.GT.U32.AND P0, PT, R15, R6, PT ;  /* 0x000000060f00720c */ /* 0x000fe20003f04070 */
[----:B------:R-:W-:Y:S01]  /*4520*/  BSSY B0, `(.L_x_319) ;  /* 0x00000a5000007945 */ /* 0x000fe20003800000 */
[----:B01234-:R-:W-:Y:S02]  /*4530*/  CS2R R30, SRZ ;  /* 0x00000000001e7805 */ /* 0x01ffe4000001ff00 */
[----:B------:R-:W-:-:S13]  /*4540*/  ISETP.GT.AND.EX P0, PT, R16, RZ, PT, P0 ;  /* 0x000000ff1000720c */ /* 0x000fda0003f04300 */
[----:B------:R-:W-:Y:S05]  /*4550*/  @!P0 BRA `(.L_x_320) ;  /* 0x0000000800848947 */ /* 0x000fea0003800000 */
[----:B------:R-:W-:Y:S01]  /*4560*/  ISETP.NE.U32.AND P1, PT, R24, RZ, PT ;  /* 0x000000ff1800720c */ /* 0x000fe20003f25070 */
[----:B------:R-:W-:Y:S01]  /*4570*/  BSSY B1, `(.L_x_321) ;  /* 0x0000022000017945 */ /* 0x000fe20003800000 */
[----:B------:R-:W-:Y:S01]  /*4580*/  ISETP.GE.U32.AND P0, PT, R5, 0x1e, PT ;  /* 0x0000001e0500780c */ /* 0x000fe20003f06070 */
[----:B------:R-:W-:Y:S01]  /*4590*/  HFMA2.MMA R67, -RZ, RZ, 0, 0 ;  /* 0x00000000ff437435 */ /* 0x000fe200000001ff */
[----:B------:R-:W-:Y:S02]  /*45a0*/  ISETP.NE.AND.EX P1, PT, RZ, RZ, PT, P1 ;  /* 0x000000ffff00720c */ /* 0x000fe40003f25310 */
[----:B------:R-:W-:Y:S02]  /*45b0*/  CS2R R30, SRZ ;  /* 0x00000000001e7805 */ /* 0x000fe4000001ff00 */
[----:B------:R-:W-:Y:S01]  /*45c0*/  IADD3 R26, P2, R22, R23, RZ ;  /* 0x00000017161a7210 */ /* 0x000fe20007f5e0ff */
[----:B------:R-:W-:Y:S01]  /*45d0*/  IMAD.MOV.U32 R68, RZ, RZ, R6 ;  /* 0x000000ffff447224 */ /* 0x000fe200078e0006 */
[----:B------:R-:W-:-:S02]  /*45e0*/  ISETP.GE.U32.AND.EX P0, PT, R4, RZ, PT, P0 ;  /* 0x000000ff0400720c */ /* 0x000fc40003f06100 */
[----:B------:R-:W-:-:S05]  /*45f0*/  LEA.HI.X.SX32 R27, R23, RZ, 0x1, P2 ;  /* 0x000000ff171b7211 */ /* 0x000fca00010f0eff */
[----:B------:R-:W-:Y:S06]  /*4600*/  @!P1 BRA `(.L_x_322) ;  /* 0x0000000000609947 */ /* 0x000fec0003800000 */
        /* <DEDUP_REMOVED lines=16> */
[----:B------:R-:W-:Y:S01]  /*4710*/  MOV R68, R20 ;  /* 0x0000001400447202 */ /* 0x000fe20000000f00 */
[----:B------:R-:W-:Y:S01]  /*4720*/  @P1 IMAD.MOV.U32 R68, RZ, RZ, R39 ;  /* 0x000000ffff441224 */ /* 0x000fe200078e0027 */
[----:B------:R-:W-:Y:S02]  /*4730*/  MOV R67, R17 ;  /* 0x0000001100437202 */ /* 0x000fe40000000f00 */
[----:B------:R-:W-:Y:S01]  /*4740*/  @P1 MOV R67, R38 ;  /* 0x0000002600431202 */ /* 0x000fe20000000f00 */
[----:B--2---:R-:W-:Y:S01]  /*4750*/  FADD.FTZ R31, R31, R32 ;  /* 0x000000201f1f7221 */ /* 0x004fe20000010000 */
[----:B------:R-:W-:-:S03]  /*4760*/  FADD.FTZ R30, R30, R33 ;  /* 0x000000211e1e7221 */ /* 0x000fc60000010000 */
[----:B---3--:R-:W-:Y:S01]  /*4770*/  @P1 FADD.FTZ R31, R31, R34 ;  /* 0x000000221f1f1221 */ /* 0x008fe20000010000 */
[----:B------:R-:W-:-:S07]  /*4780*/  @P1 FADD.FTZ R30, R30, R35 ;  /* 0x000000231e1e1221 */ /* 0x000fce0000010000 */
.L_x_322:
[----:B------:R-:W-:Y:S05]  /*4790*/  BSYNC B1 ;  /* 0x0000000000017941 */ /* 0x000fea0003800000 */
.L_x_321:
[----:B------:R-:W-:Y:S05]  /*47a0*/  @!P0 BRA `(.L_x_320) ;  /* 0x0000000400f08947 */ /* 0x000fea0003800000 */
[C---:B------:R-:W-:Y:S01]  /*47b0*/  SHF.L.U64.HI R29, R26.reuse, 0x1, R27 ;  /* 0x000000011a1d7819 */ /* 0x040fe2000001021b */
[----:B------:R-:W-:Y:S01]  /*47c0*/  IMAD R27, R67, 0x500, RZ ;  /* 0x00000500431b7824 */ /* 0x000fe200078e02ff */
[----:B------:R-:W-:Y:S01]  /*47d0*/  SHF.L.U32 R28, R26, 0x1, RZ ;  /* 0x000000011a1c7819 */ /* 0x000fe200000006ff */
[----:B------:R-:W-:Y:S01]  /*47e0*/  BSSY B1, `(.L_x_323) ;  /* 0x0000045000017945 */ /* 0x000fe20003800000 */
[----:B------:R-:W-:-:S03]  /*47f0*/  IADD3 R26, P0, -R68, R15, RZ ;  /* 0x0000000f441a7210 */ /* 0x000fc60007f1e1ff */
[----:B------:R-:W-:Y:S01]  /*4800*/  IMAD.WIDE.U32 R28, R68, 0x500, R28 ;  /* 0x00000500441c7825 */ /* 0x000fe200078e001c */
[----:B------:R-:W-:-:S03]  /*4810*/  ISETP.GT.U32.AND P1, PT, R26, 0x78, PT ;  /* 0x000000781a00780c */ /* 0x000fc60003f24070 */
[----:B------:R-:W-:Y:S01]  /*4820*/  IMAD.X R32, R16, 0x1, ~R67, P0 ;  /* 0x0000000110207824 */ /* 0x000fe200000e0e43 */
[----:B------:R-:W-:Y:S02]  /*4830*/  IADD3 R27, R29, R27, RZ ;  /* 0x0000001b1d1b7210 */ /* 0x000fe40007ffe0ff */
[----:B------:R-:W-:Y:S02]  /*4840*/  LEA R26, P0, R28, UR4, 0x2 ;  /* 0x000000041c1a7c11 */ /* 0x000fe4000f8010ff */
[----:B------:R-:W-:Y:S02]  /*4850*/  ISETP.GT.AND.EX P1, PT, R32, RZ, PT, P1 ;  /* 0x000000ff2000720c */ /* 0x000fe40003f24310 */
[----:B------:R-:W-:Y:S02]  /*4860*/  LEA.HI.X R27, R28, UR5, R27, 0x2, P0 ;  /* 0x000000051c1b7c11 */ /* 0x000fe400080f141b */
[----:B------:R-:W-:-:S09]  /*4870*/  PLOP3.LUT P0, PT, PT, PT, PT, 0x80, 0x0 ;  /* 0x000000000000781c */ /* 0x000fd20003f0f070 */
[----:B------:R-:W-:Y:S05]  /*4880*/  @!P1 BRA `(.L_x_324) ;  /* 0x0000000000e89947 */ /* 0x000fea0003800000 */
[----:B------:R-:W-:Y:S02]  /*4890*/  IADD3 R41, P1, R15, -0x78, RZ ;  /* 0xffffff880f297810 */ /* 0x000fe40007f3e0ff */
[----:B------:R-:W-:Y:S02]  /*48a0*/  PLOP3.LUT P0, PT, PT, PT, PT, 0x8, 0x0 ;  /* 0x000000000000781c */ /* 0x000fe40003f0e170 */
[----:B------:R-:W-:-:S11]  /*48b0*/  IADD3.X R66, R16, -0x1, RZ, P1, !PT ;  /* 0xffffffff10427810 */ /* 0x000fd60000ffe4ff */
.L_x_325:
        /* <DEDUP_REMOVED lines=55> */
.L_x_324:
[----:B------:R-:W-:Y:S05]  /*4c30*/  BSYNC B1 ;  /* 0x0000000000017941 */ /* 0x000fea0003800000 */
.L_x_323:
        /* <DEDUP_REMOVED lines=35> */
.L_x_327:
[----:B------:R-:W-:Y:S05]  /*4e70*/  BSYNC B1 ;  /* 0x0000000000017941 */ /* 0x000fea0003800000 */
.L_x_326:
        /* <DEDUP_REMOVED lines=15> */
.L_x_320:
[----:B------:R-:W-:Y:S05]  /*4f70*/  BSYNC B0 ;  /* 0x0000000000007941 */ /* 0x000fea0003800000 */
.L_x_319:
[----:B------:R-:W-:Y:S01]  /*4f80*/  ISETP.GT.U32.AND P0, PT, R7, 0x1ff, PT ;  /* 0x000001ff0700780c */ /* 0x000fe20003f04070 */
[----:B------:R0:W-:Y:S04]  /*4f90*/  STS [R8], R31 ;  /* 0x0000001f08007388 */ /* 0x0001e80000000800 */
[----:B------:R0:W-:Y:S01]  /*4fa0*/  STS [R8+0x500], R30 ;  /* 0x0005001e08007388 */ /* 0x0001e20000000800 */
[----:B------:R-:W-:Y:S07]  /*4fb0*/  BAR.SYNC.DEFER_BLOCKING 0x0 ;  /* 0x0000000000007b1d */ /* 0x000fee0000010000 */
[----:B------:R-:W-:Y:S05]  /*4fc0*/  @P0 BRA `(.L_x_328) ;  /* 0x0000001000400947 */ /* 0x000fea0003800000 */
[----:B------:R-:W-:Y:S01]  /*4fd0*/  ISETP.NE.AND P0, PT, R25, RZ, PT ;  /* 0x000000ff1900720c */ /* 0x000fe20003f05270 */
[----:B------:R-:W-:Y:S01]  /*4fe0*/  BSSY B0, `(.L_x_329) ;  /* 0x0000077000007945 */ /* 0x000fe20003800000 */
[----:B0-----:R-:W-:-:S11]  /*4ff0*/  MOV R30, R3 ;  /* 0x00000003001e7202 */ /* 0x001fd60000000f00 */
[----:B------:R-:W-:Y:S05]  /*5000*/  @!P0 BRA `(.L_x_330) ;  /* 0x0000000400d08947 */ /* 0x000fea0003800000 */
[----:B------:R-:W-:Y:S02]  /*5010*/  ISETP.GT.U32.AND P0, PT, R40, 0x9, PT ;  /* 0x000000092800780c */ /* 0x000fe40003f04070 */
[----:B------:R-:W-:Y:S01]  /*5020*/  CS2R R26, SRZ ;  /* 0x00000000001a7805 */ /* 0x000fe2000001ff00 */
[----:B------:R-:W-:-:S10]  /*5030*/  UMOV UR7, 0xffff ;  /* 0x0000ffff00077882 */ /* 0x000fd40000000000 */
        /* <DEDUP_REMOVED lines=9> */
[----:B------:R-:W-:-:S03]  /*50d0*/  MOV R37, 0xffff ;  /* 0x0000ffff00257802 */ /* 0x000fc60000000f00 */
[----:B--2---:R-:W2:Y:S01]  /*50e0*/  SHFL.BFLY PT, R28, R27, 0x8, 0x101f ;  /* 0x0d101f001b1c7f89 */ /* 0x004ea200000e0000 */
[----:B-1----:R-:W-:Y:S01]  /*50f0*/  FADD.FTZ R29, R29, R26 ;  /* 0x0000001a1d1d7221 */ /* 0x002fe20000010000 */
[----:B------:R-:W-:Y:S01]  /*5100*/  MOV R26, 0xffff ;  /* 0x0000ffff001a7802 */ /* 0x000fe20000000f00 */
[----:B--2---:R-:W-:-:S03]  /*5110*/  FADD.FTZ R28, R28, R27 ;  /* 0x0000001b1c1c7221 */ /* 0x004fc60000010000 */
[----:B------:R-:W1:Y:S01]  /*5120*/  SHFL.BFLY PT, R30, R29, 0x4, 0x101f ;  /* 0x0c901f001d1e7f89 */ /* 0x000e6200000e0000 */
[----:B------:R-:W-:-:S03]  /*5130*/  MOV R27, 0xffff ;  /* 0x0000ffff001b7802 */ /* 0x000fc60000000f00 */
[----:B------:R-:W2:Y:S01]  /*5140*/  SHFL.BFLY PT, R31, R28, 0x4, 0x101f ;  /* 0x0c901f001c1f7f89 */ /* 0x000ea200000e0000 */
[----:B-1----:R-:W-:Y:S01]  /*5150*/  FADD.FTZ R30, R29, R30 ;  /* 0x0000001e1d1e7221 */ /* 0x002fe20000010000 */
[----:B--2---:R-:W-:-:S04]  /*5160*/  FADD.FTZ R31, R28, R31 ;  /* 0x0000001f1c1f7221 */ /* 0x004fc80000010000 */
[----:B------:R-:W1:Y:S04]  /*5170*/  SHFL.BFLY PT, R33, R30, 0x2, 0x101f ;  /* 0x0c501f001e217f89 */ /* 0x000e6800000e0000 */
[----:B------:R-:W2:Y:S01]  /*5180*/  SHFL.BFLY PT, R26, R31, 0x2, 0x101f ;  /* 0x0c501f001f1a7f89 */ /* 0x000ea200000e0000 */
[----:B-1----:R-:W-:Y:S01]  /*5190*/  FADD.FTZ R33, R30, R33 ;  /* 0x000000211e217221 */ /* 0x002fe20000010000 */
[----:B--2---:R-:W-:-:S04]  /*51a0*/  FADD.FTZ R32, R31, R26 ;  /* 0x0000001a1f207221 */ /* 0x004fc80000010000 */
[----:B------:R-:W1:Y:S04]  /*51b0*/  SHFL.BFLY PT, R34, R33, 0x1, 0x101f ;  /* 0x0c301f0021227f89 */ /* 0x000e6800000e0000 */
[----:B------:R2:W3:Y:S02]  /*51c0*/  SHFL.BFLY PT, R35, R32, 0x1, 0x101f ;  /* 0x0c301f0020237f89 */ /* 0x0004e400000e0000 */
[----:B-12---:R-:W-:-:S07]  /*51d0*/  FADD.FTZ R34, R33, R34 ;  /* 0x0000002221227221 */ /* 0x006fce0000010000 */
.L_x_344:
[----:B------:R-:W1:Y:S01]  /*51e0*/  LDC.64 R26, c[0x0][0x218] ;  /* 0x00008600ff1a7b82 */ /* 0x000e620000000a00 */
[----:B------:R-:W-:Y:S01]  /*51f0*/  ISETP.NE.AND P1, PT, R40, RZ, PT ;  /* 0x000000ff2800720c */ /* 0x000fe20003f25270 */
[----:B---3--:R-:W-:Y:S01]  /*5200*/  FADD.FTZ R32, R32, R35 ;  /* 0x0000002320207221 */ /* 0x008fe20000010000 */
[----:B------:R-:W-:Y:S02]  /*5210*/  IADD3 R31, R3, R23, RZ ;  /* 0x00000017031f7210 */ /* 0x000fe40007ffe0ff */
[----:B------:R-:W-:-:S03]  /*5220*/  ISETP.NE.AND P2, PT, R25, 0x1, PT ;  /* 0x000000011900780c */ /* 0x000fc60003f45270 */
[----:B------:R-:W2:Y:S06]  /*5230*/  LDC.64 R28, c[0x0][0x220] ;  /* 0x00008800ff1c7b82 */ /* 0x000eac0000000a00 */
[----:B------:R-:W-:Y:S02]  /*5240*/  @!P1 F2FP.BF16.F32.PACK_AB R30, RZ, R34 ;  /* 0x00000022ff1e923e */ /* 0x000fe400000010ff */
[----:B------:R-:W-:Y:S01]  /*5250*/  @!P1 F2FP.BF16.F32.PACK_AB R32, RZ, R32 ;  /* 0x00000020ff20923e */ /* 0x000fe200000010ff */
[----:B-1----:R-:W-:-:S04]  /*5260*/  IMAD.WIDE R26, R31, 0x2, R26 ;  /* 0x000000021f1a7825 */ /* 0x002fc800078e021a */
[----:B--2---:R-:W-:Y:S01]  /*5270*/  IMAD.WIDE R28, R31, 0x2, R28 ;  /* 0x000000021f1c7825 */ /* 0x004fe200078e021c */
[----:B------:R-:W-:Y:S02]  /*5280*/  PRMT R31, R30, 0x7610, R31 ;  /* 0x000076101e1f7816 */ /* 0x000fe4000000001f */
[----:B------:R-:W-:-:S03]  /*5290*/  MOV R30, R2 ;  /* 0x00000002001e7202 */ /* 0x000fc60000000f00 */
[----:B------:R1:W-:Y:S04]  /*52a0*/  @!P1 STG.E.U16 desc[UR8][R26.64], R31 ;  /* 0x0000001f1a009986 */ /* 0x0003e8000c101508 */
[----:B------:R1:W-:Y:S01]  /*52b0*/  @!P1 STG.E.U16 desc[UR8][R28.64], R32 ;  /* 0x000000201c009986 */ /* 0x0003e2000c101508 */
[----:B------:R-:W-:Y:S05]  /*52c0*/  @!P2 BRA `(.L_x_330) ;  /* 0x000000040020a947 */ /* 0x000fea0003800000 */
[----:B-1----:R-:W-:Y:S01]  /*52d0*/  CS2R R30, SRZ ;  /* 0x00000000001e7805 */ /* 0x002fe2000001ff00 */
[----:B------:R-:W-:-:S05]  /*52e0*/  UMOV UR7, 0xffff ;  /* 0x0000ffff00077882 */ /* 0x000fca0000000000 */
[----:B------:R1:W2:Y:S04]  /*52f0*/  @!P0 LDS R30, [R13] ;  /* 0x000000000d1e8984 */ /* 0x0002a80000000800 */
[----:B------:R1:W3:Y:S01]  /*5300*/  @!P0 LDS R31, [R13+0x500] ;  /* 0x000500000d1f8984 */ /* 0x0002e20000000800 */
[----:B------:R-:W-:Y:S05]  /*5310*/  BRA.DIV UR7, `(.L_x_332) ;  /* 0x00000012075c7947 */ /* 0x000fea000b800000 */
[----:B------:R-:W-:Y:S01]  /*5320*/  IMAD.MOV.U32 R37, RZ, RZ, 0xffff ;  /* 0x0000ffffff257424 */ /* 0x000fe200078e00ff */
[----:B------:R-:W-:Y:S01]  /*5330*/  MOV R36, 0xffff ;  /* 0x0000ffff00247802 */ /* 0x000fe20000000f00 */
[----:B------:R-:W-:Y:S01]  /*5340*/  IMAD.MOV.U32 R43, RZ, RZ, 0xffff ;  /* 0x0000ffffff2b7424 */ /* 0x000fe200078e00ff */
[----:B------:R-:W-:Y:S01]  /*5350*/  MOV R42, 0xffff ;  /* 0x0000ffff002a7802 */ /* 0x000fe20000000f00 */
[----:B--2---:R-:W2:Y:S01]  /*5360*/  SHFL.BFLY PT, R33, R30, 0x8, 0x101f ;  /* 0x0d101f001e217f89 */ /* 0x004ea200000e0000 */
[----:B------:R-:W-:Y:S02]  /*5370*/  MOV R41, 0xffff ;  /* 0x0000ffff00297802 */ /* 0x000fe40000000f00 */
[----:B------:R-:W-:Y:S01]  /*5380*/  MOV R44, 0xffff ;  /* 0x0000ffff002c7802 */ /* 0x000fe20000000f00 */
[----:B---3--:R-:W3:Y:S01]  /*5390*/  SHFL.BFLY PT, R32, R31, 0x8, 0x101f ;  /* 0x0d101f001f207f89 */ /* 0x008ee200000e0000 */
[----:B------:R-:W-:Y:S01]  /*53a0*/  MOV R46, 0xffff ;  /* 0x0000ffff002e7802 */ /* 0x000fe20000000f00 */
[----:B--2---:R-:W-:Y:S01]  /*53b0*/  FADD.FTZ R33, R33, R30 ;  /* 0x0000001e21217221 */ /* 0x004fe20000010000 */
[----:B---3--:R-:W-:-:S04]  /*53c0*/  FADD.FTZ R32, R32, R31 ;  /* 0x0000001f20207221 */ /* 0x008fc80000010000 */
[----:B------:R-:W2:Y:S01]  /*53d0*/  SHFL.BFLY PT, R34, R33, 0x4, 0x101f ;  /* 0x0c901f0021227f89 */ /* 0x000ea200000e0000 */
[----:B------:R-:W-:-:S03]  /*53e0*/  MOV R31, 0xffff ;  /* 0x0000ffff001f7802 */ /* 0x000fc60000000f00 */
[----:B------:R-:W3:Y:S01]  /*53f0*/  SHFL.BFLY PT, R35, R32, 0x4, 0x101f ;  /* 0x0c901f0020237f89 */ /* 0x000ee200000e0000 */
[----:B--2---:R-:W-:Y:S01]  /*5400*/  FADD.FTZ R34, R33, R34 ;  /* 0x0000002221227221 */ /* 0x004fe20000010000 */
[----:B---3--:R-:W-:-:S04]  /*5410*/  FADD.FTZ R35, R32, R35 ;  /* 0x0000002320237221 */ /* 0x008fc80000010000 */
[----:B------:R-:W2:Y:S04]  /*5420*/  SHFL.BFLY PT, R37, R34, 0x2, 0x101f ;  /* 0x0c501f0022257f89 */ /* 0x000ea800000e0000 */
[----:B------:R-:W3:Y:S01]  /*5430*/  SHFL.BFLY PT, R30, R35, 0x2, 0x101f ;  /* 0x0c501f00231e7f89 */ /* 0x000ee200000e0000 */
[----:B--2---:R-:W-:Y:S01]  /*5440*/  FADD.FTZ R37, R34, R37 ;  /* 0x0000002522257221 */ /* 0x004fe20000010000 */
[----:B---3--:R-:W-:-:S04]  /*5450*/  FADD.FTZ R30, R35, R30 ;  /* 0x0000001e231e7221 */ /* 0x008fc80000010000 */
[----:B------:R-:W2:Y:S04]  /*5460*/  SHFL.BFLY PT, R36, R37, 0x1, 0x101f ;  /* 0x0c301f0025247f89 */ /* 0x000ea800000e0000 */
[----:B------:R3:W4:Y:S02]  /*5470*/  SHFL.BFLY PT, R31, R30, 0x1, 0x101f ;  /* 0x0c301f001e1f7f89 */ /* 0x00072400000e0000 */
[----:B--23--:R-:W-:-:S07]  /*5480*/  FADD.FTZ R36, R37, R36 ;  /* 0x0000002425247221 */ /* 0x00cfce0000010000 */
.L_x_354:
[----:B----4-:R-:W-:Y:S01]  /*5490*/  FADD.FTZ R31, R30, R31 ;  /* 0x0000001f1e1f7221 */ /* 0x010fe20000010000 */
[----:B------:R-:W-:Y:S02]  /*54a0*/  @!P1 F2FP.BF16.F32.PACK_AB R30, RZ, R36 ;  /* 0x00000024ff1e923e */ /* 0x000fe400000010ff */
[----:B------:R-:W-:Y:S02]  /*54b0*/  ISETP.NE.AND P2, PT, R25, 0x2, PT ;  /* 0x000000021900780c */ /* 0x000fe40003f45270 */
[----:B------:R-:W-:Y:S01]  /*54c0*/  PRMT R32, R30, 0x7610, R32 ;  /* 0x000076101e207816 */ /* 0x000fe20000000020 */
[----:B------:R-:W-:Y:S01]  /*54d0*/  IMAD.MOV.U32 R30, RZ, RZ, R10 ;  /* 0x000000ffff1e7224 */ /* 0x000fe200078e000a */
[----:B------:R-:W-:-:S03]  /*54e0*/  @!P1 F2FP.BF16.F32.PACK_AB R31, RZ, R31 ;  /* 0x0000001fff1f923e */ /* 0x000fc600000010ff */
[----:B------:R2:W-:Y:S04]  /*54f0*/  @!P1 STG.E.U16 desc[UR8][R26.64+0x28], R32 ;  /* 0x000028201a009986 */ /* 0x0005e8000c101508 */
[----:B------:R2:W-:Y:S02]  /*5500*/  @!P1 STG.E.U16 desc[UR8][R28.64+0x28], R31 ;  /* 0x0000281f1c009986 */ /* 0x0005e4000c101508 */
[----:B------:R-:W-:Y:S05]  /*5510*/  @!P2 BRA `(.L_x_330) ;  /* 0x00000000008ca947 */ /* 0x000fea0003800000 */
[----:B--2---:R-:W-:Y:S01]  /*5520*/  CS2R R30, SRZ ;  /* 0x00000000001e7805 */ /* 0x004fe2000001ff00 */
[----:B------:R-:W-:-:S05]  /*5530*/  UMOV UR7, 0xffff ;  /* 0x0000ffff00077882 */ /* 0x000fca0000000000 */
[----:B------:R2:W3:Y:S04]  /*5540*/  @!P0 LDS R30, [R14] ;  /* 0x000000000e1e8984 */ /* 0x0004e80000000800 */
[----:B------:R2:W4:Y:S01]  /*5550*/  @!P0 LDS R31, [R14+0x500] ;  /* 0x000500000e1f8984 */ /* 0x0005220000000800 */
[----:B------:R-:W-:Y:S05]  /*5560*/  BRA.DIV UR7, `(.L_x_333) ;  /* 0x0000001207b47947 */ /* 0x000fea000b800000 */
[----:B------:R-:W-:Y:S01]  /*5570*/  MOV R37, 0xffff ;  /* 0x0000ffff00257802 */ /* 0x000fe20000000f00 */
[----:B------:R-:W-:Y:S01]  /*5580*/  IMAD.MOV.U32 R41, RZ, RZ, 0xffff ;  /* 0x0000ffffff297424 */ /* 0x000fe200078e00ff */
[----:B------:R-:W-:Y:S02]  /*5590*/  MOV R36, 0xffff ;  /* 0x0000ffff00247802 */ /* 0x000fe40000000f00 */
[----:B------:R-:W-:Y:S01]  /*55a0*/  MOV R42, 0xffff ;  /* 0x0000ffff002a7802 */ /* 0x000fe20000000f00 */
[----:B---3--:R-:W3:Y:S01]  /*55b0*/  SHFL.BFLY PT, R33, R30, 0x8, 0x101f ;  /* 0x0d101f001e217f89 */ /* 0x008ee200000e0000 */
[----:B------:R-:W-:Y:S02]  /*55c0*/  MOV R43, 0xffff ;  /* 0x0000ffff002b7802 */ /* 0x000fe40000000f00 */
[----:B------:R-:W-:Y:S01]  /*55d0*/  MOV R44, 0xffff ;  /* 0x0000ffff002c7802 */ /* 0x000fe20000000f00 */
[----:B----4-:R-:W4:Y:S01]  /*55e0*/  SHFL.BFLY PT, R32, R31, 0x8, 0x101f ;  /* 0x0d101f001f207f89 */ /* 0x010f2200000e0000 */
[----:B------:R-:W-:Y:S01]  /*55f0*/  MOV R46, 0xffff ;  /* 0x0000ffff002e7802 */ /* 0x000fe20000000f00 */
[----:B---3--:R-:W-:Y:S01]  /*5600*/  FADD.FTZ R33, R33, R30 ;  /* 0x0000001e21217221 */ /* 0x008fe20000010000 */
[----:B----4-:R-:W-:-:S04]  /*5610*/  FADD.FTZ R32, R32, R31 ;  /* 0x0000001f20207221 */ /* 0x010fc80000010000 */
[----:B------:R-:W3:Y:S01]  /*5620*/  SHFL.BFLY PT, R34, R33, 0x4, 0x101f ;  /* 0x0c901f0021227f89 */ /* 0x000ee200000e0000 */
[----:B------:R-:W-:-:S03]  /*5630*/  IMAD.MOV.U32 R31, RZ, RZ, 0xffff ;  /* 0x0000ffffff1f7424 */ /* 0x000fc600078e00ff */
[----:B------:R-:W4:Y:S01]  /*5640*/  SHFL.BFLY PT, R35, R32, 0x4, 0x101f ;  /* 0x0c901f0020237f89 */ /* 0x000f2200000e0000 */
[----:B---3--:R-:W-:Y:S01]  /*5650*/  FADD.FTZ R34, R33, R34 ;  /* 0x0000002221227221 */ /* 0x008fe20000010000 */
[----:B----4-:R-:W-:-:S04]  /*5660*/  FADD.FTZ R35, R32, R35 ;  /* 0x0000002320237221 */ /* 0x010fc80000010000 */
[----:B------:R-:W3:Y:S04]  /*5670*/  SHFL.BFLY PT, R37, R34, 0x2, 0x101f ;  /* 0x0c501f0022257f89 */ /* 0x000ee800000e0000 */
[----:B------:R-:W4:Y:S01]  /*5680*/  SHFL.BFLY PT, R30, R35, 0x2, 0x101f ;  /* 0x0c501f00231e7f89 */ /* 0x000f2200000e0000 */
[----:B---3--:R-:W-:Y:S01]  /*5690*/  FADD.FTZ R37, R34, R37 ;  /* 0x0000002522257221 */ /* 0x008fe20000010000 */
[----:B----4-:R-:W-:-:S04]  /*56a0*/  FADD.FTZ R30, R35, R30 ;  /* 0x0000001e231e7221 */ /* 0x010fc80000010000 */
[----:B------:R-:W3:Y:S04]  /*56b0*/  SHFL.BFLY PT, R36, R37, 0x1, 0x101f ;  /* 0x0c301f0025247f89 */ /* 0x000ee800000e0000 */
[----:B------:R4:W0:Y:S02]  /*56c0*/  SHFL.BFLY PT, R31, R30, 0x1, 0x101f ;  /* 0x0c301f001e1f7f89 */ /* 0x00082400000e0000 */
[----:B---34-:R-:W-:-:S07]  /*56d0*/  FADD.FTZ R36, R37, R36 ;  /* 0x0000002425247221 */ /* 0x018fce0000010000 */
.L_x_364:
[----:B0-----:R-:W-:Y:S01]  /*56e0*/  FADD.FTZ R31, R30, R31 ;  /* 0x0000001f1e1f7221 */ /* 0x001fe20000010000 */
[----:B------:R-:W-:-:S04]  /*56f0*/  @!P1 F2FP.BF16.F32.PACK_AB R30, RZ, R36 ;  /* 0x00000024ff1e923e */ /* 0x000fc800000010ff */
[----:B------:R-:W-:Y:S02]  /*5700*/  PRMT R32, R30, 0x7610, R32 ;  /* 0x000076101e207816 */ /* 0x000fe40000000020 */
[----:B------:R-:W-:Y:S02]  /*5710*/  @!P1 F2FP.BF16.F32.PACK_AB R31, RZ, R31 ;  /* 0x0000001fff1f923e */ /* 0x000fe400000010ff */
[----:B------:R-:W-:Y:S01]  /*5720*/  MOV R30, R19 ;  /* 0x00000013001e7202 */ /* 0x000fe20000000f00 */
[----:B------:R3:W-:Y:S04]  /*5730*/  @!P1 STG.E.U16 desc[UR8][R26.64+0x50], R32 ;  /* 0x000050201a009986 */ /* 0x0007e8000c101508 */
[----:B------:R3:W-:Y:S02]  /*5740*/  @!P1 STG.E.U16 desc[UR8][R28.64+0x50], R31 ;  /* 0x0000501f1c009986 */ /* 0x0007e4000c101508 */
.L_x_330:
[----:B------:R-:W-:Y:S05]  /*5750*/  BSYNC B0 ;  /* 0x0000000000007941 */ /* 0x000fea0003800000 */
.L_x_329:
[----:B------:R-:W-:-:S13]  /*5760*/  ISETP.GE.U32.AND P0, PT, R9, 0x3c, PT ;  /* 0x0000003c0900780c */ /* 0x000fda0003f06070 */
[----:B------:R-:W-:Y:S05]  /*5770*/  @!P0 BRA `(.L_x_328) ;  /* 0x0000000800548947 */ /* 0x000fea0003800000 */
[----:B------:R-:W-:Y:S01]  /*5780*/  ISETP.GT.U32.AND P0, PT, R40, 0x9, PT ;  /* 0x000000092800780c */ /* 0x000fe20003f04070 */
[----:B------:R-:W-:-:S12]  /*5790*/  UMOV UR7, 0xffff ;  /* 0x0000ffff00077882 */ /* 0x000fd80000000000 */
[----:B-123--:R-:W-:Y:S02]  /*57a0*/  @!P0 LOP3.LUT R27, R30, R11, RZ, 0x3c, !PT ;  /* 0x0000000b1e1b8212 */ /* 0x00efe400078e3cff */
[----:B------:R-:W-:-:S04]  /*57b0*/  @!P0 LEA R28, R40, UR6, 0x7 ;  /* 0x00000006281c8c11 */ /* 0x000fc8000f8e38ff */
[----:B------:R-:W-:Y:S02]  /*57c0*/  @!P0 LEA R28, R27, R28, 0x2 ;  /* 0x0000001c1b1c8211 */ /* 0x000fe400078e10ff */
[----:B------:R-:W-:-:S06]  /*57d0*/  CS2R R26, SRZ ;  /* 0x00000000001a7805 */ /* 0x000fcc000001ff00 */
[----:B------:R1:W2:Y:S04]  /*57e0*/  @!P0 LDS R26, [R28] ;  /* 0x000000001c1a8984 */ /* 0x0002a80000000800 */
[----:B------:R1:W3:Y:S01]  /*57f0*/  @!P0 LDS R27, [R28+0x500] ;  /* 0x000500001c1b8984 */ /* 0x0002e20000000800 */
[----:B------:R-:W-:Y:S05]  /*5800*/  BRA.DIV UR7, `(.L_x_334) ;  /* 0x0000001207f87947 */ /* 0x000fea000b800000 */
[----:B-1----:R-:W-:Y:S01]  /*5810*/  @!P0 VIADD R28, R30, 0x28 ;  /* 0x000000281e1c8836 */ /* 0x002fe20000000000 */
[----:B------:R-:W-:Y:S01]  /*5820*/  @!P0 LEA R29, R40, UR6, 0x7 ;  /* 0x00000006281d8c11 */ /* 0x000fe2000f8e38ff */
[----:B------:R-:W-:Y:S01]  /*5830*/  HFMA2.MMA R41, -RZ, RZ, 0, 0 ;  /* 0x00000000ff297435 */ /* 0x000fe200000001ff */
[----:B------:R-:W-:Y:S01]  /*5840*/  @!P0 IADD3 R32, R30, 0x14, RZ ;  /* 0x000000141e208810 */ /* 0x000fe20007ffe0ff */
[----:B------:R-:W-:Y:S01]  /*5850*/  HFMA2.MMA R35, -RZ, RZ, 0, 0 ;  /* 0x00000000ff237435 */ /* 0x000fe200000001ff */
[----:B------:R-:W-:Y:S01]  /*5860*/  @!P0 LOP3.LUT R28, R28, R11, RZ, 0x3c, !PT ;  /* 0x0000000b1c1c8212 */ /* 0x000fe200078e3cff */
[----:B------:R-:W-:Y:S01]  /*5870*/  IMAD.MOV.U32 R43, RZ, RZ, RZ ;  /* 0x000000ffff2b7224 */ /* 0x000fe200078e00ff */
[----:B------:R-:W-:Y:S01]  /*5880*/  @!P0 LEA R31, R40, UR6, 0x7 ;  /* 0x00000006281f8c11 */ /* 0x000fe2000f8e38ff */
[----:B------:R-:W-:Y:S01]  /*5890*/  IMAD.MOV.U32 R51, RZ, RZ, 0xffff ;  /* 0x0000ffffff337424 */ /* 0x000fe200078e00ff */
[----:B------:R-:W-:Y:S01]  /*58a0*/  @!P0 LEA R28, R28, R29, 0x2 ;  /* 0x0000001d1c1c8211 */ /* 0x000fe200078e10ff */
[----:B------:R-:W-:Y:S01]  /*58b0*/  IMAD.MOV.U32 R47, RZ, RZ, RZ ;  /* 0x000000ffff2f7224 */ /* 0x000fe200078e00ff */
[----:B------:R-:W-:-:S02]  /*58c0*/  @!P0 LOP3.LUT R32, R32, R11, RZ, 0x3c, !PT ;  /* 0x0000000b20208212 */ /* 0x000fc400078e3cff */
[----:B------:R-:W-:Y:S01]  /*58d0*/  @!P0 IADD3 R48, R30, 0x3c, RZ ;  /* 0x0000003c1e308810 */ /* 0x000fe20007ffe0ff */
[----:B------:R-:W1:Y:S01]  /*58e0*/  @!P0 LDS R29, [R28] ;  /* 0x000000001c1d8984 */ /* 0x000e620000000800 */
[----:B------:R-:W-:Y:S02]  /*58f0*/  @!P0 LEA R32, R32, R31, 0x2 ;  /* 0x0000001f20208211 */ /* 0x000fe400078e10ff */
[----:B------:R-:W-:Y:S01]  /*5900*/  @!P0 LEA R45, R40, UR6, 0x7 ;  /* 0x00000006282d8c11 */ /* 0x000fe2000f8e38ff */
[----:B------:R-:W4:Y:S01]  /*5910*/  @!P0 LDS R44, [R28+0x500] ;  /* 0x000500001c2c8984 */ /* 0x000f220000000800 */
[----:B------:R-:W-:Y:S02]  /*5920*/  @!P0 LOP3.LUT R48, R48, R11, RZ, 0x3c, !PT ;  /* 0x0000000b30308212 */ /* 0x000fe400078e3cff */
[----:B------:R-:W-:Y:S01]  /*5930*/  MOV R31, 0xffff ;  /* 0x0000ffff001f7802 */ /* 0x000fe20000000f00 */
[----:B------:R-:W5:Y:S01]  /*5940*/  @!P0 LDS R34, [R32+0x500] ;  /* 0x0005000020228984 */ /* 0x000f620000000800 */
[----:B------:R-:W-:Y:S01]  /*5950*/  MOV R36, RZ ;  /* 0x000000ff00247202 */ /* 0x000fe20000000f00 */
[----:B------:R-:W-:Y:S01]  /*5960*/  @!P0 IMAD R48, R48, 0x4, R45 ;  /* 0x0000000430308824 */ /* 0x000fe200078e022d */
[----:B------:R-:W-:Y:S01]  /*5970*/  MOV R54, 0xffff ;  /* 0x0000ffff00367802 */ /* 0x000fe20000000f00 */
[----:B------:R0:W-:Y:S01]  /*5980*/  @!P0 LDS R33, [R32] ;  /* 0x0000000020218984 */ /* 0x0001e20000000800 */
[----:B------:R-:W-:Y:S01]  /*5990*/  MOV R52, 0xffff ;  /* 0x0000ffff00347802 */ /* 0x000fe20000000f00 */
[----:B------:R-:W-:-:S02]  /*59a0*/  HFMA2.MMA R45, -RZ, RZ, 0, 0 ;  /* 0x00000000ff2d7435 */ /* 0x000fc400000001ff */
[----:B------:R-:W-:Y:S01]  /*59b0*/  @!P0 LDS R49, [R48] ;  /* 0x0000000030318984 */ /* 0x000fe20000000800 */
[----:B0-----:R-:W-:-:S03]  /*59c0*/  MOV R32, 0xffff ;  /* 0x0000ffff00207802 */ /* 0x001fc60000000f00 */
[----:B------:R-:W-:Y:S04]  /*59d0*/  @!P0 LDS R50, [R48+0x500] ;  /* 0x0005000030328984 */ /* 0x000fe80000000800 */
[----:B---3--:R-:W0:Y:S01]  /*59e0*/  SHFL.BFLY PT, R28, R27, 0x8, 0x101f ;  /* 0x0d101f001b1c7f89 */ /* 0x008e2200000e0000 */
[----:B-1----:R-:W-:-:S03]  /*59f0*/  @!P0 MOV R41, R29 ;  /* 0x0000001d00298202 */ /* 0x002fc60000000f00 */
[----:B--2---:R-:W1:Y:S01]  /*5a00*/  SHFL.BFLY PT, R29, R26, 0x8, 0x101f ;  /* 0x0d101f001a1d7f89 */ /* 0x004e6200000e0000 */
[----:B----4-:R-:W-:-:S03]  /*5a10*/  @!P0 IMAD.MOV.U32 R43, RZ, RZ, R44 ;  /* 0x000000ffff2b8224 */ /* 0x010fc600078e002c */
[----:B------:R-:W2:Y:S01]  /*5a20*/  SHFL.BFLY PT, R44, R41, 0x8, 0x101f ;  /* 0x0d101f00292c7f89 */ /* 0x000ea200000e0000 */
[----:B-----5:R-:W-:Y:S01]  /*5a30*/  @!P0 MOV R36, R34 ;  /* 0x0000002200248202 */ /* 0x020fe20000000f00 */
[----:B0-----:R-:W-:Y:S01]  /*5a40*/  FADD.FTZ R28, R28, R27 ;  /* 0x0000001b1c1c7221 */ /* 0x001fe20000010000 */
[----:B------:R-:W-:Y:S01]  /*5a50*/  MOV R34, 0xffff ;  /* 0x0000ffff00227802 */ /* 0x000fe20000000f00 */
[----:B------:R-:W0:Y:S01]  /*5a60*/  SHFL.BFLY PT, R46, R43, 0x8, 0x101f ;  /* 0x0d101f002b2e7f89 */ /* 0x000e2200000e0000 */
[----:B------:R-:W-:Y:S01]  /*5a70*/  @!P0 MOV R35, R33 ;  /* 0x0000002100238202 */ /* 0x000fe20000000f00 */
[----:B------:R-:W-:Y:S02]  /*5a80*/  IMAD.MOV.U32 R33, RZ, RZ, 0xffff ;  /* 0x0000ffffff217424 */ /* 0x000fe400078e00ff */
[----:B------:R-:W3:Y:S01]  /*5a90*/  SHFL.BFLY PT, R27, R28, 0x4, 0x101f ;  /* 0x0c901f001c1b7f89 */ /* 0x000ee200000e0000 */
[----:B------:R-:W-:Y:S02]  /*5aa0*/  @!P0 MOV R45, R49 ;  /* 0x00000031002d8202 */ /* 0x000fe40000000f00 */
[----:B------:R-:W-:Y:S01]  /*5ab0*/  MOV R49, 0xffff ;  /* 0x0000ffff00317802 */ /* 0x000fe20000000f00 */
[----:B------:R-:W4:Y:S01]  /*5ac0*/  SHFL.BFLY PT, R42, R35, 0x8, 0x101f ;  /* 0x0d101f00232a7f89 */ /* 0x000f2200000e0000 */
[----:B------:R-:W-:-:S03]  /*5ad0*/  @!P0 MOV R47, R50 ;  /* 0x00000032002f8202 */ /* 0x000fc60000000f00 */
[----:B------:R-:W5:Y:S01]  /*5ae0*/  SHFL.BFLY PT, R37, R36, 0x8, 0x101f ;  /* 0x0d101f0024257f89 */ /* 0x000f6200000e0000 */
[----:B------:R-:W-:Y:S01]  /*5af0*/  ISETP.NE.AND P0, PT, R40, RZ, PT ;  /* 0x000000ff2800720c */ /* 0x000fe20003f05270 */
[----:B-1----:R-:W-:Y:S02]  /*5b00*/  FADD.FTZ R29, R29, R26 ;  /* 0x0000001a1d1d7221 */ /* 0x002fe40000010000 */
[----:B------:R-:W1:Y:S01]  /*5b10*/  SHFL.BFLY PT, R48, R45, 0x8, 0x101f ;  /* 0x0d101f002d307f89 */ /* 0x000e6200000e0000 */
[----:B--2---:R-:W-:-:S03]  /*5b20*/  FADD.FTZ R44, R44, R41 ;  /* 0x000000292c2c7221 */ /* 0x004fc60000010000 */
[----:B------:R-:W2:Y:S01]  /*5b30*/  SHFL.BFLY PT, R26, R29, 0x4, 0x101f ;  /* 0x0c901f001d1a7f89 */ /* 0x000ea200000e0000 */
[----:B0-----:R-:W-:-:S03]  /*5b40*/  FADD.FTZ R46, R46, R43 ;  /* 0x0000002b2e2e7221 */ /* 0x001fc60000010000 */
[----:B------:R-:W0:Y:S01]  /*5b50*/  SHFL.BFLY PT, R41, R44, 0x4, 0x101f ;  /* 0x0c901f002c297f89 */ /* 0x000e2200000e0000 */
[----:B---3--:R-:W-:-:S03]  /*5b60*/  FADD.FTZ R27, R28, R27 ;  /* 0x0000001b1c1b7221 */ /* 0x008fc60000010000 */
[----:B------:R-:W3:Y:S01]  /*5b70*/  SHFL.BFLY PT, R43, R46, 0x4, 0x101f ;  /* 0x0c901f002e2b7f89 */ /* 0x000ee200000e0000 */
[----:B------:R-:W-:Y:S01]  /*5b80*/  MOV R28, 0xffff ;  /* 0x0000ffff001c7802 */ /* 0x000fe20000000f00 */
[----:B----4-:R-:W-:Y:S02]  /*5b90*/  FADD.FTZ R42, R42, R35 ;  /* 0x000000232a2a7221 */ /* 0x010fe40000010000 */
[----:B------:R-:W4:Y:S01]  /*5ba0*/  SHFL.BFLY PT, R50, R47, 0x8, 0x101f ;  /* 0x0d101f002f327f89 */ /* 0x000f2200000e0000 */
[----:B-----5:R-:W-:-:S03]  /*5bb0*/  FADD.FTZ R37, R37, R36 ;  /* 0x0000002425257221 */ /* 0x020fc60000010000 */
[----:B------:R-:W5:Y:S01]  /*5bc0*/  SHFL.BFLY PT, R35, R42, 0x4, 0x101f ;  /* 0x0c901f002a237f89 */ /* 0x000f6200000e0000 */
[----:B-1----:R-:W-:-:S03]  /*5bd0*/  FADD.FTZ R48, R48, R45 ;  /* 0x0000002d30307221 */ /* 0x002fc60000010000 */
[----:B------:R-:W1:Y:S01]  /*5be0*/  SHFL.BFLY PT, R36, R37, 0x4, 0x101f ;  /* 0x0c901f0025247f89 */ /* 0x000e6200000e0000 */
[----:B------:R-:W-:Y:S02]  /*5bf0*/  IMAD.MOV.U32 R45, RZ, RZ, 0xffff ;  /* 0x0000ffffff2d7424 */ /* 0x000fe400078e00ff */
[----:B--2---:R-:W-:Y:S01]  /*5c00*/  FADD.FTZ R26, R29, R26 ;  /* 0x0000001a1d1a7221 */ /* 0x004fe20000010000 */
[----:B------:R-:W-:Y:S01]  /*5c10*/  MOV R29, 0xffff ;  /* 0x0000ffff001d7802 */ /* 0x000fe20000000f00 */
[----:B------:R-:W2:Y:S01]  /*5c20*/  SHFL.BFLY PT, R28, R27, 0x2, 0x101f ;  /* 0x0c501f001b1c7f89 */ /* 0x000ea200000e0000 */
[----:B0-----:R-:W-:-:S03]  /*5c30*/  FADD.FTZ R41, R44, R41 ;  /* 0x000000292c297221 */ /* 0x001fc60000010000 */
[----:B------:R-:W0:Y:S01]  /*5c40*/  SHFL.BFLY PT, R45, R48, 0x4, 0x101f ;  /* 0x0c901f00302d7f89 */ /* 0x000e2200000e0000 */
[----:B---3--:R-:W-:-:S03]  /*5c50*/  FADD.FTZ R43, R46, R43 ;  /* 0x0000002b2e2b7221 */ /* 0x008fc60000010000 */
[----:B------:R-:W3:Y:S01]  /*5c60*/  SHFL.BFLY PT, R29, R26, 0x2, 0x101f ;  /* 0x0c501f001a1d7f89 */ /* 0x000ee200000e0000 */
[----:B------:R-:W-:Y:S01]  /*5c70*/  MOV R46, 0xffff ;  /* 0x0000ffff002e7802 */ /* 0x000fe20000000f00 */
[----:B----4-:R-:W-:Y:S01]  /*5c80*/  FADD.FTZ R50, R50, R47 ;  /* 0x0000002f32327221 */ /* 0x010fe20000010000 */
[----:B------:R-:W-:Y:S01]  /*5c90*/  MOV R47, 0xffff ;  /* 0x0000ffff002f7802 */ /* 0x000fe20000000f00 */
[----:B------:R-:W4:Y:S01]  /*5ca0*/  SHFL.BFLY PT, R44, R41, 0x2, 0x101f ;  /* 0x0c501f00292c7f89 */ /* 0x000f2200000e0000 */
[----:B-----5:R-:W-:-:S03]  /*5cb0*/  FADD.FTZ R35, R42, R35 ;  /* 0x000000232a237221 */ /* 0x020fc60000010000 */
[----:B------:R-:W5:Y:S01]  /*5cc0*/  SHFL.BFLY PT, R46, R43, 0x2, 0x101f ;  /* 0x0c501f002b2e7f89 */ /* 0x000f6200000e0000 */
[----:B-1----:R-:W-:-:S03]  /*5cd0*/  FADD.FTZ R36, R37, R36 ;  /* 0x0000002425247221 */ /* 0x002fc60000010000 */
[----:B------:R-:W1:Y:S01]  /*5ce0*/  SHFL.BFLY PT, R42, R35, 0x2, 0x101f ;  /* 0x0c501f00232a7f89 */ /* 0x000e6200000e0000 */
[----:B--2---:R-:W-:-:S03]  /*5cf0*/  FADD.FTZ R32, R27, R28 ;  /* 0x0000001c1b207221 */ /* 0x004fc60000010000 */
[----:B------:R-:W2:Y:S01]  /*5d00*/  SHFL.BFLY PT, R37, R36, 0x2, 0x101f ;  /* 0x0c501f0024257f89 */ /* 0x000ea200000e0000 */
[----:B0-----:R-:W-:-:S03]  /*5d10*/  FADD.FTZ R45, R48, R45 ;  /* 0x0000002d302d7221 */ /* 0x001fc60000010000 */
[----:B------:R-:W0:Y:S01]  /*5d20*/  SHFL.BFLY PT, R47, R50, 0x4, 0x101f ;  /* 0x0c901f00322f7f89 */ /* 0x000e2200000e0000 */
[----:B------:R-:W-:Y:S01]  /*5d30*/  MOV R48, 0xffff ;  /* 0x0000ffff00307802 */ /* 0x000fe20000000f00 */
[----:B---3--:R-:W-:Y:S02]  /*5d40*/  FADD.FTZ R31, R26, R29 ;  /* 0x0000001d1a1f7221 */ /* 0x008fe40000010000 */
[----:B------:R-:W3:Y:S01]  /*5d50*/  SHFL.BFLY PT, R33, R32, 0x1, 0x101f ;  /* 0x0c301f0020217f89 */ /* 0x000ee200000e0000 */
[----:B------:R-:W3:Y:S03]  /*5d60*/  LDC.64 R26, c[0x0][0x218] ;  /* 0x00008600ff1a7b82 */ /* 0x000ee60000000a00 */
[----:B------:R-:W3:Y:S01]  /*5d70*/  SHFL.BFLY PT, R34, R31, 0x1, 0x101f ;  /* 0x0c301f001f227f89 */ /* 0x000ee200000e0000 */
[----:B----4-:R-:W-:Y:S01]  /*5d80*/  FADD.FTZ R44, R41, R44 ;  /* 0x0000002c292c7221 */ /* 0x010fe20000010000 */
[----:B------:R-:W-:-:S02]  /*5d90*/  IMAD.MOV.U32 R41, RZ, RZ, 0xffff ;  /* 0x0000ffffff297424 */ /* 0x000fc400078e00ff */
[----:B-----5:R-:W-:Y:S01]  /*5da0*/  FADD.FTZ R43, R43, R46 ;  /* 0x0000002e2b2b7221 */ /* 0x020fe20000010000 */
[----:B------:R-:W-:Y:S01]  /*5db0*/  MOV R46, 0xffff ;  /* 0x0000ffff002e7802 */ /* 0x000fe20000000f00 */
[----:B------:R-:W4:Y:S01]  /*5dc0*/  LDC.64 R28, c[0x0][0x220] ;  /* 0x00008800ff1c7b82 */ /* 0x000f220000000a00 */
[----:B------:R-:W5:Y:S01]  /*5dd0*/  SHFL.BFLY PT, R48, R45, 0x2, 0x101f ;  /* 0x0c501f002d307f89 */ /* 0x000f6200000e0000 */
[----:B-1----:R-:W-:Y:S01]  /*5de0*/  FADD.FTZ R42, R35, R42 ;  /* 0x0000002a232a7221 */ /* 0x002fe20000010000 */
[----:B------:R-:W-:Y:S02]  /*5df0*/  MOV R35, 0xffff ;  /* 0x0000ffff00237802 */ /* 0x000fe40000000f00 */
[----:B------:R-:W1:Y:S01]  /*5e00*/  SHFL.BFLY PT, R41, R44, 0x1, 0x101f ;  /* 0x0c301f002c297f89 */ /* 0x000e6200000e0000 */
[----:B--2---:R-:W-:Y:S01]  /*5e10*/  FADD.FTZ R37, R36, R37 ;  /* 0x0000002524257221 */ /* 0x004fe20000010000 */
[----:B------:R-:W-:Y:S02]  /*5e20*/  MOV R36, 0xffff ;  /* 0x0000ffff00247802 */ /* 0x000fe40000000f00 */
[----:B------:R-:W2:Y:S01]  /*5e30*/  SHFL.BFLY PT, R35, R42, 0x1, 0x101f ;  /* 0x0c301f002a237f89 */ /* 0x000ea200000e0000 */
[----:B0-----:R-:W-:Y:S01]  /*5e40*/  FADD.FTZ R47, R50, R47 ;  /* 0x0000002f322f7221 */ /* 0x001fe20000010000 */
[----:B------:R-:W-:-:S02]  /*5e50*/  MOV R50, 0xffff ;  /* 0x0000ffff00327802 */ /* 0x000fc40000000f00 */
[----:B------:R-:W0:Y:S01]  /*5e60*/  SHFL.BFLY PT, R36, R37, 0x1, 0x101f ;  /* 0x0c301f0025247f89 */ /* 0x000e2200000e0000 */
[----:B---3--:R-:W-:-:S03]  /*5e70*/  FADD.FTZ R32, R32, R33 ;  /* 0x0000002120207221 */ /* 0x008fc60000010000 */
[----:B------:R-:W3:Y:S01]  /*5e80*/  SHFL.BFLY PT, R46, R43, 0x1, 0x101f ;  /* 0x0c301f002b2e7f89 */ /* 0x000ee200000e0000 */
[----:B------:R-:W-:Y:S01]  /*5e90*/  FADD.FTZ R34, R31, R34 ;  /* 0x000000221f227221 */ /* 0x000fe20000010000 */
[----:B------:R-:W-:Y:S01]  /*5ea0*/  IMAD.IADD R31, R30, 0x1, R23 ;  /* 0x000000011e1f7824 */ /* 0x000fe200078e0217 */
[----:B------:R-:W-:Y:S01]  /*5eb0*/  @!P0 F2FP.BF16.F32.PACK_AB R32, RZ, R32 ;  /* 0x00000020ff20823e */ /* 0x000fe200000010ff */
[----:B------:R-:W3:Y:S02]  /*5ec0*/  SHFL.BFLY PT, R50, R47, 0x2, 0x101f ;  /* 0x0c501f002f327f89 */ /* 0x000ee400000e0000 */
[----:B------:R-:W-:Y:S01]  /*5ed0*/  @!P0 F2FP.BF16.F32.PACK_AB R30, RZ, R34 ;  /* 0x00000022ff1e823e */ /* 0x000fe200000010ff */
[----:B------:R-:W-:Y:S01]  /*5ee0*/  IMAD.WIDE R26, R31, 0x2, R26 ;  /* 0x000000021f1a7825 */ /* 0x000fe200078e021a */
[----:B------:R-:W-:-:S03]  /*5ef0*/  PRMT R51, R32, 0x7610, R51 ;  /* 0x0000761020337816 */ /* 0x000fc60000000033 */
[----:B-----5:R-:W-:Y:S01]  /*5f00*/  FADD.FTZ R45, R45, R48 ;  /* 0x000000302d2d7221 */ /* 0x020fe20000010000 */
[----:B------:R-:W-:Y:S01]  /*5f10*/  PRMT R49, R30, 0x7610, R49 ;  /* 0x000076101e317816 */ /* 0x000fe20000000031 */
[----:B----4-:R-:W-:-:S04]  /*5f20*/  IMAD.WIDE R28, R31, 0x2, R28 ;  /* 0x000000021f1c7825 */ /* 0x010fc800078e021c */
[----:B-1----:R-:W-:Y:S01]  /*5f30*/  FADD.FTZ R32, R44, R41 ;  /* 0x000000292c207221 */ /* 0x002fe20000010000 */
[----:B------:R-:W-:Y:S01]  /*5f40*/  MOV R34, 0xffff ;  /* 0x0000ffff00227802 */ /* 0x000fe20000000f00 */
[----:B------:R-:W-:Y:S01]  /*5f50*/  @!P0 STG.E.U16 desc[UR8][R26.64], R49 ;  /* 0x000000311a008986 */ /* 0x000fe2000c101508 */
[--C-:B--2---:R-:W-:Y:S02]  /*5f60*/  FADD.FTZ R30, R42, R35.reuse ;  /* 0x000000232a1e7221 */ /* 0x104fe40000010000 */
[----:B------:R-:W-:Y:S01]  /*5f70*/  @!P0 F2FP.BF16.F32.PACK_AB R32, RZ, R32 ;  /* 0x00000020ff20823e */ /* 0x000fe200000010ff */
[----:B------:R-:W-:Y:S01]  /*5f80*/  @!P0 STG.E.U16 desc[UR8][R28.64], R51 ;  /* 0x000000331c008986 */ /* 0x000fe2000c101508 */
[----:B0-----:R-:W-:Y:S01]  /*5f90*/  FADD.FTZ R31, R37, R36 ;  /* 0x00000024251f7221 */ /* 0x001fe20000010000 */
[----:B------:R-:W-:Y:S02]  /*5fa0*/  @!P0 F2FP.BF16.F32.PACK_AB R30, RZ, R30 ;  /* 0x0000001eff1e823e */ /* 0x000fe400000010ff */
[----:B------:R-:W0:Y:S01]  /*5fb0*/  SHFL.BFLY PT, R34, R45, 0x1, 0x101f ;  /* 0x0c301f002d227f89 */ /* 0x000e2200000e0000 */
[----:B---3--:R-:W-:Y:S01]  /*5fc0*/  FADD.FTZ R33, R43, R46 ;  /* 0x0000002e2b217221 */ /* 0x008fe20000010000 */
[----:B------:R-:W-:-:S02]  /*5fd0*/  PRMT R35, R30, 0x7610, R35 ;  /* 0x000076101e237816 */ /* 0x000fc40000000023 */
[----:B------:R-:W-:Y:S01]  /*5fe0*/  @!P0 F2FP.BF16.F32.PACK_AB R31, RZ, R31 ;  /* 0x0000001fff1f823e */ /* 0x000fe200000010ff */
[----:B------:R-:W-:Y:S01]  /*5ff0*/  FADD.FTZ R47, R47, R50 ;  /* 0x000000322f2f7221 */ /* 0x000fe20000010000 */
[----:B------:R-:W-:Y:S01]  /*6000*/  MOV R30, 0xffff ;  /* 0x0000ffff001e7802 */ /* 0x000fe20000000f00 */
[----:B------:R1:W-:Y:S01]  /*6010*/  @!P0 STG.E.U16 desc[UR8][R26.64+0x28], R35 ;  /* 0x000028231a008986 */ /* 0x0003e2000c101508 */
[----:B------:R-:W-:-:S03]  /*6020*/  @!P0 F2FP.BF16.F32.PACK_AB R33, RZ, R33 ;  /* 0x00000021ff21823e */ /* 0x000fc600000010ff */
[----:B------:R1:W-:Y:S04]  /*6030*/  @!P0 STG.E.U16 desc[UR8][R28.64+0x28], R31 ;  /* 0x0000281f1c008986 */ /* 0x0003e8000c101508 */
[----:B------:R1:W-:Y:S04]  /*6040*/  @!P0 STG.E.U16 desc[UR8][R26.64+0x50], R32 ;  /* 0x000050201a008986 */ /* 0x0003e8000c101508 */
[----:B------:R1:W2:Y:S04]  /*6050*/  SHFL.BFLY PT, R30, R47, 0x1, 0x101f ;  /* 0x0c301f002f1e7f89 */ /* 0x0002a800000e0000 */
[----:B------:R1:W-:Y:S01]  /*6060*/  @!P0 STG.E.U16 desc[UR8][R28.64+0x50], R33 ;  /* 0x000050211c008986 */ /* 0x0003e2000c101508 */
[----:B0-----:R-:W-:-:S07]  /*6070*/  FADD.FTZ R34, R45, R34 ;  /* 0x000000222d227221 */ /* 0x001fce0000010000 */
.L_x_398:
[----:B-12---:R-:W-:Y:S01]  /*6080*/  FADD.FTZ R31, R47, R30 ;  /* 0x0000001e2f1f7221 */ /* 0x006fe20000010000 */
[----:B------:R-:W-:-:S04]  /*6090*/  @!P0 F2FP.BF16.F32.PACK_AB R30, RZ, R34 ;  /* 0x00000022ff1e823e */ /* 0x000fc800000010ff */
[----:B------:R-:W-:Y:S01]  /*60a0*/  @!P0 F2FP.BF16.F32.PACK_AB R31, RZ, R31 ;  /* 0x0000001fff1f823e */ /* 0x000fe200000010ff */
[----:B------:R4:W-:Y:S04]  /*60b0*/  @!P0 STG.E.U16 desc[UR8][R26.64+0x78], R30 ;  /* 0x0000781e1a008986 */ /* 0x0009e8000c101508 */
[----:B------:R4:W-:Y:S02]  /*60c0*/  @!P0 STG.E.U16 desc[UR8][R28.64+0x78], R31 ;  /* 0x0000781f1c008986 */ /* 0x0009e4000c101508 */
.L_x_328:
[----:B------:R-:W-:Y:S05]  /*60d0*/  WARPSYNC.ALL ;  /* 0x0000000000007948 */ /* 0x000fea0003800000 */
[----:B------:R-:W-:Y:S01]  /*60e0*/  IADD3 R23, R23, 0x800, RZ ;  /* 0x0000080017177810 */ /* 0x000fe20007ffe0ff */
[----:B------:R-:W-:Y:S03]  /*60f0*/  BAR.SYNC.DEFER_BLOCKING 0x0 ;  /* 0x0000000000007b1d */ /* 0x000fe60000010000 */
[----:B------:R-:W-:-:S13]  /*6100*/  ISETP.GE.AND P0, PT, R23, R0, PT ;  /* 0x000000001700720c */ /* 0x000fda0003f06270 */
[----:B------:R-:W-:Y:S05]  /*6110*/  @!P0 BRA `(.L_x_335) ;  /* 0xffffffe000fc8947 */ /* 0x000fea000383ffff */
[----:B------:R-:W-:Y:S05]  /*6120*/  EXIT ;  /* 0x000000000000794d */ /* 0x000fea0003800000 */
.L_x_331:
[----:B------:R-:W-:Y:S01]  /*6130*/  HFMA2.MMA R53, -RZ, RZ, 0, 4.76837158203125e-07 ;  /* 0x00000008ff357435 */ /* 0x000fe200000001ff */
[----:B-1----:R-:W-:Y:S01]  /*6140*/  IMAD.MOV.U32 R54, RZ, RZ, R26 ;  /* 0x000000ffff367224 */ /* 0x002fe200078e001a */
[----:B------:R-:W-:Y:S02]  /*6150*/  MOV R56, 0x101f ;  /* 0x0000101f00387802 */ /* 0x000fe40000000f00 */
[----:B------:R-:W-:-:S07]  /*6160*/  MOV R51, 0xffff ;  /* 0x0000ffff00337802 */ /* 0x000fce0000000f00 */
[----:B0-2---:R-:W-:Y:S05]  /*6170*/  WARPSYNC.COLLECTIVE R51, `(.L_x_336) ;  /* 0x0000000033087348 */ /* 0x005fea0003c00000 */
[----:B------:R1:W3:Y:S02]  /*6180*/  SHFL.BFLY P2, R52, R54, R53, R56 ;  /* 0x0c00003536347389 */ /* 0x0002e40000040038 */
[----:B0123--:R-:W-:Y:S01]  /*6190*/  ENDCOLLECTIVE ;  /* 0x000000000000791b */ /* 0x00ffe20003800000 */
.L_x_336:
[----:B------:R-:W-:Y:S01]  /*61a0*/  MOV R54, R27 ;  /* 0x0000001b00367202 */ /* 0x000fe20000000f00 */
[----:B------:R-:W-:-:S07]  /*61b0*/  IMAD.MOV.U32 R29, RZ, RZ, R52 ;  /* 0x000000ffff1d7224 */ /* 0x000fce00078e0034 */
[----:B------:R-:W-:Y:S05]  /*61c0*/  WARPSYNC.COLLECTIVE R51, `(.L_x_337) ;  /* 0x0000000033087348 */ /* 0x000fea0003c00000 */
[----:B------:R0:W1:Y:S02]  /*61d0*/  SHFL.BFLY P2, R52, R54, R53, R56 ;  /* 0x0c00003536347389 */ /* 0x0000640000040038 */
[----:B01----:R-:W-:Y:S01]  /*61e0*/  ENDCOLLECTIVE ;  /* 0x000000000000791b */ /* 0x003fe20003800000 */
.L_x_337:
[----:B------:R-:W-:-:S05]  /*61f0*/  FADD.FTZ R29, R29, R26 ;  /* 0x0000001a1d1d7221 */ /* 0x000fca0000010000 */
[----:B------:R-:W-:Y:S01]  /*6200*/  MOV R54, R29 ;  /* 0x0000001d00367202 */ /* 0x000fe20000000f00 */
[----:B------:R-:W-:Y:S01]  /*6210*/  IMAD.MOV.U32 R53, RZ, RZ, 0x4 ;  /* 0x00000004ff357424 */ /* 0x000fe200078e00ff */
[----:B------:R-:W-:-:S07]  /*6220*/  MOV R28, R52 ;  /* 0x00000034001c7202 */ /* 0x000fce0000000f00 */
[----:B------:R-:W-:Y:S05]  /*6230*/  WARPSYNC.COLLECTIVE R51, `(.L_x_338) ;  /* 0x0000000033087348 */ /* 0x000fea0003c00000 */
[----:B------:R0:W1:Y:S02]  /*6240*/  SHFL.BFLY P2, R52, R54, R53, R56 ;  /* 0x0c00003536347389 */ /* 0x0000640000040038 */
[----:B01----:R-:W-:Y:S01]  /*6250*/  ENDCOLLECTIVE ;  /* 0x000000000000791b */ /* 0x003fe20003800000 */
.L_x_338:
[----:B------:R-:W-:-:S05]  /*6260*/  FADD.FTZ R28, R28, R27 ;  /* 0x0000001b1c1c7221 */ /* 0x000fca0000010000 */
[----:B------:R-:W-:Y:S02]  /*6270*/  MOV R54, R28 ;  /* 0x0000001c00367202 */ /* 0x000fe40000000f00 */
[----:B------:R-:W-:-:S07]  /*6280*/  MOV R30, R52 ;  /* 0x00000034001e7202 */ /* 0x000fce0000000f00 */
[----:B------:R-:W-:Y:S05]  /*6290*/  WARPSYNC.COLLECTIVE R51, `(.L_x_339) ;  /* 0x0000000033087348 */ /* 0x000fea0003c00000 */
[----:B------:R0:W1:Y:S02]  /*62a0*/  SHFL.BFLY P2, R52, R54, R53, R56 ;  /* 0x0c00003536347389 */ /* 0x0000640000040038 */
[----:B01----:R-:W-:Y:S01]  /*62b0*/  ENDCOLLECTIVE ;  /* 0x000000000000791b */ /* 0x003fe20003800000 */
.L_x_339:
[----:B------:R-:W-:Y:S01]  /*62c0*/  FADD.FTZ R30, R29, R30 ;  /* 0x0000001e1d1e7221 */ /* 0x000fe20000010000 */
[----:B------:R-:W-:-:S03]  /*62d0*/  HFMA2.MMA R53, -RZ, RZ, 0, 1.1920928955078125e-07 ;  /* 0x00000002ff357435 */ /* 0x000fc600000001ff */
[----:B------:R-:W-:Y:S01]  /*62e0*/  IMAD.MOV.U32 R54, RZ, RZ, R30 ;  /* 0x000000ffff367224 */ /* 0x000fe200078e001e */
[----:B------:R-:W-:-:S07]  /*62f0*/  MOV R31, R52 ;  /* 0x00000034001f7202 */ /* 0x000fce0000000f00 */
[----:B------:R-:W-:Y:S05]  /*6300*/  WARPSYNC.COLLECTIVE R51, `(.L_x_340) ;  /* 0x0000000033087348 */ /* 0x000fea0003c00000 */
[----:B------:R0:W1:Y:S02]  /*6310*/  SHFL.BFLY P2, R52, R54, R53, R56 ;  /* 0x0c00003536347389 */ /* 0x0000640000040038 */
[----:B01----:R-:W-:Y:S01]  /*6320*/  ENDCOLLECTIVE ;  /* 0x000000000000791b */ /* 0x003fe20003800000 */
.L_x_340:
[----:B------:R-:W-:-:S05]  /*6330*/  FADD.FTZ R31, R28, R31 ;  /* 0x0000001f1c1f7221 */ /* 0x000fca0000010000 */
[----:B------:R-:W-:Y:S02]  /*6340*/  MOV R54, R31 ;  /* 0x0000001f00367202 */ /* 0x000fe40000000f00 */
[----:B------:R-:W-:-:S07]  /*6350*/  MOV R33, R52 ;  /* 0x0000003400217202 */ /* 0x000fce0000000f00 */
[----:B------:R-:W-:Y:S05]  /*6360*/  WARPSYNC.COLLECTIVE R51, `(.L_x_341) ;  /* 0x0000000033087348 */ /* 0x000fea0003c00000 */
[----:B------:R0:W1:Y:S02]  /*6370*/  SHFL.BFLY P2, R52, R54, R53, R56 ;  /* 0x0c00003536347389 */ /* 0x0000640000040038 */
[----:B01----:R-:W-:Y:S01]  /*6380*/  ENDCOLLECTIVE ;  /* 0x000000000000791b */ /* 0x003fe20003800000 */
.L_x_341:
[----:B------:R-:W-:Y:S01]  /*6390*/  FADD.FTZ R33, R30, R33 ;  /* 0x000000211e217221 */ /* 0x000fe20000010000 */
[----:B------:R-:W-:-:S04]  /*63a0*/  HFMA2.MMA R53, -RZ, RZ, 0, 5.9604644775390625e-08 ;  /* 0x00000001ff357435 */ /* 0x000fc800000001ff */
[----:B------:R-:W-:Y:S01]  /*63b0*/  MOV R54, R33 ;  /* 0x0000002100367202 */ /* 0x000fe20000000f00 */
[----:B------:R-:W-:-:S07]  /*63c0*/  IMAD.MOV.U32 R26, RZ, RZ, R52 ;  /* 0x000000ffff1a7224 */ /* 0x000fce00078e0034 */
[----:B------:R-:W-:Y:S05]  /*63d0*/  WARPSYNC.COLLECTIVE R51, `(.L_x_342) ;  /* 0x0000000033087348 */ /* 0x000fea0003c00000 */
[----:B------:R0:W1:Y:S02]  /*63e0*/  SHFL.BFLY P2, R52, R54, R53, R56 ;  /* 0x0c00003536347389 */ /* 0x0000640000040038 */
[----:B01----:R-:W-:Y:S01]  /*63f0*/  ENDCOLLECTIVE ;  /* 0x000000000000791b */ /* 0x003fe20003800000 */
.L_x_342:
[----:B------:R-:W-:-:S04]  /*6400*/  FADD.FTZ R32, R31, R26 ;  /* 0x0000001a1f207221 */ /* 0x000fc80000010000 */
[----:B------:R-:W-:Y:S01]  /*6410*/  IMAD.MOV.U32 R54, RZ, RZ, R32 ;  /* 0x000000ffff367224 */ /* 0x000fe200078e0020 */
[----:B------:R-:W-:-:S07]  /*6420*/  MOV R34, R52 ;  /* 0x0000003400227202 */ /* 0x000fce0000000f00 */
[----:B------:R-:W-:Y:S05]  /*6430*/  WARPSYNC.COLLECTIVE R51, `(.L_x_343) ;  /* 0x0000000033087348 */ /* 0x000fea0003c00000 */
[----:B------:R0:W1:Y:S02]  /*6440*/  SHFL.BFLY P2, R52, R54, R53, R56 ;  /* 0x0c00003536347389 */ /* 0x0000640000040038 */
[----:B01----:R-:W-:Y:S01]  /*6450*/  ENDCOLLECTIVE ;  /* 0x000000000000791b */ /* 0x003fe20003800000 */
.L_x_343:
[----:B------:R-:W-:Y:S01]  /*6460*/  FADD.FTZ R34, R33, R34 ;  /* 0x0000002221227221 */ /* 0x000fe20000010000 */
[----:B------:R-:W-:Y:S01]  /*6470*/  MOV R35, R52 ;  /* 0x0000003400237202 */ /* 0x000fe20000000f00 */
[----:B------:R-:W-:Y:S06]  /*6480*/  BRA `(.L_x_344) ;  /* 0xffffffec00547947 */ /* 0x000fec000383ffff */
.L_x_332:
[----:B------:R-:W-:Y:S01]  /*6490*/  HFMA2.MMA R53, -RZ, RZ, 0, 4.76837158203125e-07 ;  /* 0x00000008ff357435 */ /* 0x000fe200000001ff */
[----:B------:R-:W-:Y:S01]  /*64a0*/  BSSY B1, `(.L_x_345) ;  /* 0x0000007000017945 */ /* 0x000fe20003800000 */
[----:B--2---:R-:W-:Y:S01]  /*64b0*/  MOV R54, R30 ;  /* 0x0000001e00367202 */ /* 0x004fe20000000f00 */
[----:B------:R-:W-:Y:S01]  /*64c0*/  IMAD.MOV.U32 R56, RZ, RZ, 0x101f ;  /* 0x0000101fff387424 */ /* 0x000fe200078e00ff */
[----:B------:R-:W-:-:S07]  /*64d0*/  MOV R51, 0xffff ;  /* 0x0000ffff00337802 */ /* 0x000fce0000000f00 */
[----:B01-3--:R-:W-:Y:S05]  /*64e0*/  WARPSYNC.COLLECTIVE R51, `(.L_x_346) ;  /* 0x0000000033087348 */ /* 0x00bfea0003c00000 */
[----:B------:R2:W4:Y:S02]  /*64f0*/  SHFL.BFLY P2, R52, R54, R53, R56 ;  /* 0x0c00003536347389 */ /* 0x0005240000040038 */
[----:B01234-:R-:W-:Y:S01]  /*6500*/  ENDCOLLECTIVE ;  /* 0x000000000000791b */ /* 0x01ffe20003800000 */
.L_x_346:
[----:B------:R-:W-:Y:S05]  /*6510*/  BSYNC B1 ;  /* 0x0000000000017941 */ /* 0x000fea0003800000 */
.L_x_345:
        /* <DEDUP_REMOVED lines=8> */
.L_x_347:
[----:B------:R-:W-:Y:S01]  /*65a0*/  FADD.FTZ R33, R33, R30 ;  /* 0x0000001e21217221 */ /* 0x000fe20000010000 */
[----:B------:R-:W-:-:S03]  /*65b0*/  HFMA2.MMA R53, -RZ, RZ, 0, 2.384185791015625e-07 ;  /* 0x00000004ff357435 */ /* 0x000fc600000001ff */
[----:B------:R-:W-:Y:S01]  /*65c0*/  IMAD.MOV.U32 R54, RZ, RZ, R33 ;  /* 0x000000ffff367224 */ /* 0x000fe200078e0021 */
[----:B------:R-:W-:-:S07]  /*65d0*/  MOV R32, R52 ;  /* 0x0000003400207202 */ /* 0x000fce0000000f00 */
[----:B------:R-:W-:Y:S05]  /*65e0*/  WARPSYNC.COLLECTIVE R51, `(.L_x_348) ;  /* 0x0000000033087348 */ /* 0x000fea0003c00000 */
[----:B------:R0:W1:Y:S02]  /*65f0*/  SHFL.BFLY P2, R52, R54, R53, R56 ;  /* 0x0c00003536347389 */ /* 0x0000640000040038 */
[----:B01----:R-:W-:Y:S01]  /*6600*/  ENDCOLLECTIVE ;  /* 0x000000000000791b */ /* 0x003fe20003800000 */
.L_x_348:
[----:B------:R-:W-:-:S05]  /*6610*/  FADD.FTZ R32, R32, R31 ;  /* 0x0000001f20207221 */ /* 0x000fca0000010000 */
[----:B------:R-:W-:Y:S02]  /*6620*/  MOV R54, R32 ;  /* 0x0000002000367202 */ /* 0x000fe40000000f00 */
[----:B------:R-:W-:-:S07]  /*6630*/  MOV R34, R52 ;  /* 0x0000003400227202 */ /* 0x000fce0000000f00 */
[----:B------:R-:W-:Y:S05]  /*6640*/  WARPSYNC.COLLECTIVE R51, `(.L_x_349) ;  /* 0x0000000033087348 */ /* 0x000fea0003c00000 */
[----:B------:R0:W1:Y:S02]  /*6650*/  SHFL.BFLY P2, R52, R54, R53, R56 ;  /* 0x0c00003536347389 */ /* 0x0000640000040038 */
[----:B01----:R-:W-:Y:S01]  /*6660*/  ENDCOLLECTIVE ;  /* 0x000000000000791b */ /* 0x003fe20003800000 */
.L_x_349:
[----:B------:R-:W-:Y:S01]  /*6670*/  FADD.FTZ R34, R33, R34 ;  /* 0x0000002221227221 */ /* 0x000fe20000010000 */
[----:B------:R-:W-:-:S04]  /*6680*/  HFMA2.MMA R53, -RZ, RZ, 0, 1.1920928955078125e-07 ;  /* 0x00000002ff357435 */ /* 0x000fc800000001ff */
[----:B------:R-:W-:Y:S01]  /*6690*/  MOV R54, R34 ;  /* 0x0000002200367202 */ /* 0x000fe20000000f00 */
[----:B------:R-:W-:-:S07]  /*66a0*/  IMAD.MOV.U32 R35, RZ, RZ, R52 ;  /* 0x000000ffff237224 */ /* 0x000fce00078e0034 */
[----:B------:R-:W-:Y:S05]  /*66b0*/  WARPSYNC.COLLECTIVE R51, `(.L_x_350) ;  /* 0x0000000033087348 */ /* 0x000fea0003c00000 */
[----:B------:R0:W1:Y:S02]  /*66c0*/  SHFL.BFLY P2, R52, R54, R53, R56 ;  /* 0x0c00003536347389 */ /* 0x0000640000040038 */
[----:B01----:R-:W-:Y:S01]  /*66d0*/  ENDCOLLECTIVE ;  /* 0x000000000000791b */ /* 0x003fe20003800000 */
.L_x_350:
[----:B------:R-:W-:-:S04]  /*66e0*/  FADD.FTZ R35, R32, R35 ;  /* 0x0000002320237221 */ /* 0x000fc80000010000 */
[----:B------:R-:W-:Y:S01]  /*66f0*/  IMAD.MOV.U32 R54, RZ, RZ, R35 ;  /* 0x000000ffff367224 */ /* 0x000fe200078e0023 */
[----:B------:R-:W-:-:S07]  /*6700*/  MOV R37, R52 ;  /* 0x0000003400257202 */ /* 0x000fce0000000f00 */
[----:B------:R-:W-:Y:S05]  /*6710*/  WARPSYNC.COLLECTIVE R51, `(.L_x_351) ;  /* 0x0000000033087348 */ /* 0x000fea0003c00000 */
[----:B------:R0:W1:Y:S02]  /*6720*/  SHFL.BFLY P2, R52, R54, R53, R56 ;  /* 0x0c00003536347389 */ /* 0x0000640000040038 */
[----:B01----:R-:W-:Y:S01]  /*6730*/  ENDCOLLECTIVE ;  /* 0x000000000000791b */ /* 0x003fe20003800000 */
.L_x_351:
[----:B------:R-:W-:Y:S01]  /*6740*/  FADD.FTZ R37, R34, R37 ;  /* 0x0000002522257221 */ /* 0x000fe20000010000 */
[----:B------:R-:W-:-:S04]  /*6750*/  HFMA2.MMA R53, -RZ, RZ, 0, 5.9604644775390625e-08 ;  /* 0x00000001ff357435 */ /* 0x000fc800000001ff */
[----:B------:R-:W-:Y:S02]  /*6760*/  MOV R54, R37 ;  /* 0x0000002500367202 */ /* 0x000fe40000000f00 */
[----:B------:R-:W-:-:S07]  /*6770*/  MOV R30, R52 ;  /* 0x00000034001e7202 */ /* 0x000fce0000000f00 */
[----:B------:R-:W-:Y:S05]  /*6780*/  WARPSYNC.COLLECTIVE R51, `(.L_x_352) ;  /* 0x0000000033087348 */ /* 0x000fea0003c00000 */
[----:B------:R0:W1:Y:S02]  /*6790*/  SHFL.BFLY P2, R52, R54, R53, R56 ;  /* 0x0c00003536347389 */ /* 0x0000640000040038 */
[----:B01----:R-:W-:Y:S01]  /*67a0*/  ENDCOLLECTIVE ;  /* 0x000000000000791b */ /* 0x003fe20003800000 */
.L_x_352:
[----:B------:R-:W-:-:S05]  /*67b0*/  FADD.FTZ R30, R35, R30 ;  /* 0x0000001e231e7221 */ /* 0x000fca0000010000 */
[----:B------:R-:W-:Y:S01]  /*67c0*/  MOV R54, R30 ;  /* 0x0000001e00367202 */ /* 0x000fe20000000f00 */
[----:B------:R-:W-:-:S07]  /*67d0*/  IMAD.MOV.U32 R36, RZ, RZ, R52 ;  /* 0x000000ffff247224 */ /* 0x000fce00078e0034 */
[----:B------:R-:W-:Y:S05]  /*67e0*/  WARPSYNC.COLLECTIVE R51, `(.L_x_353) ;  /* 0x0000000033087348 */ /* 0x000fea0003c00000 */
[----:B------:R0:W1:Y:S02]  /*67f0*/  SHFL.BFLY P2, R52, R54, R53, R56 ;  /* 0x0c00003536347389 */ /* 0x0000640000040038 */
[----:B01----:R-:W-:Y:S01]  /*6800*/  ENDCOLLECTIVE ;  /* 0x000000000000791b */ /* 0x003fe20003800000 */
.L_x_353:
[----:B------:R-:W-:Y:S01]  /*6810*/  FADD.FTZ R36, R37, R36 ;  /* 0x0000002425247221 */ /* 0x000fe20000010000 */
[----:B------:R-:W-:Y:S01]  /*6820*/  MOV R31, R52 ;  /* 0x00000034001f7202 */ /* 0x000fe20000000f00 */
[----:B------:R-:W-:Y:S06]  /*6830*/  BRA `(.L_x_354) ;  /* 0xffffffec00147947 */ /* 0x000fec000383ffff */
.L_x_333:
[----:B------:R-:W-:Y:S01]  /*6840*/  HFMA2.MMA R56, -RZ, RZ, 0, 0.000503063201904296875 ;  /* 0x0000101fff387435 */ /* 0x000fe200000001ff */
[----:B------:R-:W-:Y:S01]  /*6850*/  BSSY B1, `(.L_x_355) ;  /* 0x0000007000017945 */ /* 0x000fe20003800000 */
[----:B---3--:R-:W-:Y:S01]  /*6860*/  MOV R54, R30 ;  /* 0x0000001e00367202 */ /* 0x008fe20000000f00 */
[----:B------:R-:W-:Y:S01]  /*6870*/  IMAD.MOV.U32 R53, RZ, RZ, 0x8 ;  /* 0x00000008ff357424 */ /* 0x000fe200078e00ff */
[----:B------:R-:W-:-:S07]  /*6880*/  MOV R51, 0xffff ;  /* 0x0000ffff00337802 */ /* 0x000fce0000000f00 */
[----:B012-4-:R-:W-:Y:S05]  /*6890*/  WARPSYNC.COLLECTIVE R51, `(.L_x_356) ;  /* 0x0000000033087348 */ /* 0x017fea0003c00000 */
[----:B------:R3:W0:Y:S02]  /*68a0*/  SHFL.BFLY P2, R52, R54, R53, R56 ;  /* 0x0c00003536347389 */ /* 0x0006240000040038 */
[----:B01234-:R-:W-:Y:S01]  /*68b0*/  ENDCOLLECTIVE ;  /* 0x000000000000791b */ /* 0x01ffe20003800000 */
.L_x_356:
[----:B------:R-:W-:Y:S05]  /*68c0*/  BSYNC B1 ;  /* 0x0000000000017941 */ /* 0x000fea0003800000 */
.L_x_355:
[----:B------:R-:W-:Y:S01]  /*68d0*/  HFMA2.MMA R53, -RZ, RZ, 0, 4.76837158203125e-07 ;  /* 0x00000008ff357435 */ /* 0x000fe200000001ff */
[----:B------:R-:W-:Y:S01]  /*68e0*/  IMAD.MOV.U32 R54, RZ, RZ, R31 ;  /* 0x000000ffff367224 */ /* 0x000fe200078e001f */
[----:B------:R-:W-:Y:S02]  /*68f0*/  MOV R56, 0x101f ;  /* 0x0000101f00387802 */ /* 0x000fe40000000f00 */
[----:B------:R-:W-:Y:S02]  /*6900*/  MOV R51, 0xffff ;  /* 0x0000ffff00337802 */ /* 0x000fe40000000f00 */
[----:B------:R-:W-:-:S07]  /*6910*/  MOV R33, R52 ;  /* 0x0000003400217202 */ /* 0x000fce0000000f00 */
[----:B------:R-:W-:Y:S05]  /*6920*/  WARPSYNC.COLLECTIVE R51, `(.L_x_357) ;  /* 0x0000000033087348 */ /* 0x000fea0003c00000 */
[----:B------:R0:W1:Y:S02]  /*6930*/  SHFL.BFLY P2, R52, R54, R53, R56 ;  /* 0x0c00003536347389 */ /* 0x0000640000040038 */
[----:B01----:R-:W-:Y:S01]  /*6940*/  ENDCOLLECTIVE ;  /* 0x000000000000791b */ /* 0x003fe20003800000 */
.L_x_357:
[----:B------:R-:W-:Y:S01]  /*6950*/  FADD.FTZ R33, R33, R30 ;  /* 0x0000001e21217221 */ /* 0x000fe20000010000 */
[----:B------:R-:W-:-:S04]  /*6960*/  HFMA2.MMA R53, -RZ, RZ, 0, 2.384185791015625e-07 ;  /* 0x00000004ff357435 */ /* 0x000fc800000001ff */
[----:B------:R-:W-:Y:S01]  /*6970*/  MOV R54, R33 ;  /* 0x0000002100367202 */ /* 0x000fe20000000f00 */
[----:B------:R-:W-:-:S07]  /*6980*/  IMAD.MOV.U32 R32, RZ, RZ, R52 ;  /* 0x000000ffff207224 */ /* 0x000fce00078e0034 */
[----:B------:R-:W-:Y:S05]  /*6990*/  WARPSYNC.COLLECTIVE R51, `(.L_x_358) ;  /* 0x0000000033087348 */ /* 0x000fea0003c00000 */
[----:B------:R0:W1:Y:S02]  /*69a0*/  SHFL.BFLY P2, R52, R54, R53, R56 ;  /* 0x0c00003536347389 */ /* 0x0000640000040038 */
[----:B01----:R-:W-:Y:S01]  /*69b0*/  ENDCOLLECTIVE ;  /* 0x000000000000791b */ /* 0x003fe20003800000 */
.L_x_358:
[----:B------:R-:W-:-:S04]  /*69c0*/  FADD.FTZ R32, R32, R31 ;  /* 0x0000001f20207221 */ /* 0x000fc80000010000 */
[----:B------:R-:W-:Y:S01]  /*69d0*/  IMAD.MOV.U32 R54, RZ, RZ, R32 ;  /* 0x000000ffff367224 */ /* 0x000fe200078e0020 */
[----:B------:R-:W-:-:S07]  /*69e0*/  MOV R34, R52 ;  /* 0x0000003400227202 */ /* 0x000fce0000000f00 */
[----:B------:R-:W-:Y:S05]  /*69f0*/  WARPSYNC.COLLECTIVE R51, `(.L_x_359) ;  /* 0x0000000033087348 */ /* 0x000fea0003c00000 */
[----:B------:R0:W1:Y:S02]  /*6a00*/  SHFL.BFLY P2, R52, R54, R53, R56 ;  /* 0x0c00003536347389 */ /* 0x0000640000040038 */
[----:B01----:R-:W-:Y:S01]  /*6a10*/  ENDCOLLECTIVE ;  /* 0x000000000000791b */ /* 0x003fe20003800000 */
.L_x_359:
[----:B------:R-:W-:Y:S01]  /*6a20*/  FADD.FTZ R34, R33, R34 ;  /* 0x0000002221227221 */ /* 0x000fe20000010000 */
[----:B------:R-:W-:-:S04]  /*6a30*/  HFMA2.MMA R53, -RZ, RZ, 0, 1.1920928955078125e-07 ;  /* 0x00000002ff357435 */ /* 0x000fc800000001ff */
[----:B------:R-:W-:Y:S02]  /*6a40*/  MOV R54, R34 ;  /* 0x0000002200367202 */ /* 0x000fe40000000f00 */
[----:B------:R-:W-:-:S07]  /*6a50*/  MOV R35, R52 ;  /* 0x0000003400237202 */ /* 0x000fce0000000f00 */
[----:B------:R-:W-:Y:S05]  /*6a60*/  WARPSYNC.COLLECTIVE R51, `(.L_x_360) ;  /* 0x0000000033087348 */ /* 0x000fea0003c00000 */
[----:B------:R0:W1:Y:S02]  /*6a70*/  SHFL.BFLY P2, R52, R54, R53, R56 ;  /* 0x0c00003536347389 */ /* 0x0000640000040038 */
[----:B01----:R-:W-:Y:S01]  /*6a80*/  ENDCOLLECTIVE ;  /* 0x000000000000791b */ /* 0x003fe20003800000 */
.L_x_360:
[----:B------:R-:W-:-:S05]  /*6a90*/  FADD.FTZ R35, R32, R35 ;  /* 0x0000002320237221 */ /* 0x000fca0000010000 */
[----:B------:R-:W-:Y:S01]  /*6aa0*/  MOV R54, R35 ;  /* 0x0000002300367202 */ /* 0x000fe20000000f00 */
[----:B------:R-:W-:-:S07]  /*6ab0*/  IMAD.MOV.U32 R37, RZ, RZ, R52 ;  /* 0x000000ffff257224 */ /* 0x000fce00078e0034 */
[----:B------:R-:W-:Y:S05]  /*6ac0*/  WARPSYNC.COLLECTIVE R51, `(.L_x_361) ;  /* 0x0000000033087348 */ /* 0x000fea0003c00000 */
[----:B------:R0:W1:Y:S02]  /*6ad0*/  SHFL.BFLY P2, R52, R54, R53, R56 ;  /* 0x0c00003536347389 */ /* 0x0000640000040038 */
[----:B01----:R-:W-:Y:S01]  /*6ae0*/  ENDCOLLECTIVE ;  /* 0x000000000000791b */ /* 0x003fe20003800000 */
.L_x_361:
[----:B------:R-:W-:-:S05]  /*6af0*/  FADD.FTZ R37, R34, R37 ;  /* 0x0000002522257221 */ /* 0x000fca0000010000 */
[----:B------:R-:W-:Y:S01]  /*6b00*/  MOV R54, R37 ;  /* 0x0000002500367202 */ /* 0x000fe20000000f00 */
[----:B------:R-:W-:Y:S01]  /*6b10*/  IMAD.MOV.U32 R53, RZ, RZ, 0x1 ;  /* 0x00000001ff357424 */ /* 0x000fe200078e00ff */
[----:B------:R-:W-:-:S07]  /*6b20*/  MOV R30, R52 ;  /* 0x00000034001e7202 */ /* 0x000fce0000000f00 */
[----:B------:R-:W-:Y:S05]  /*6b30*/  WARPSYNC.COLLECTIVE R51, `(.L_x_362) ;  /* 0x0000000033087348 */ /* 0x000fea0003c00000 */
[----:B------:R0:W1:Y:S02]  /*6b40*/  SHFL.BFLY P2, R52, R54, R53, R56 ;  /* 0x0c00003536347389 */ /* 0x0000640000040038 */
[----:B01----:R-:W-:Y:S01]  /*6b50*/  ENDCOLLECTIVE ;  /* 0x000000000000791b */ /* 0x003fe20003800000 */
.L_x_362:
[----:B------:R-:W-:-:S05]  /*6b60*/  FADD.FTZ R30, R35, R30 ;  /* 0x0000001e231e7221 */ /* 0x000fca0000010000 */
[----:B------:R-:W-:Y:S02]  /*6b70*/  MOV R54, R30 ;  /* 0x0000001e00367202 */ /* 0x000fe40000000f00 */
[----:B------:R-:W-:-:S07]  /*6b80*/  MOV R36, R52 ;  /* 0x0000003400247202 */ /* 0x000fce0000000f00 */
[----:B------:R-:W-:Y:S05]  /*6b90*/  WARPSYNC.COLLECTIVE R51, `(.L_x_363) ;  /* 0x0000000033087348 */ /* 0x000fea0003c00000 */
[----:B------:R0:W1:Y:S02]  /*6ba0*/  SHFL.BFLY P2, R52, R54, R53, R56 ;  /* 0x0c00003536347389 */ /* 0x0000640000040038 */
[----:B01----:R-:W-:Y:S01]  /*6bb0*/  ENDCOLLECTIVE ;  /* 0x000000000000791b */ /* 0x003fe20003800000 */
.L_x_363:
[----:B------:R-:W-:Y:S01]  /*6bc0*/  FADD.FTZ R36, R37, R36 ;  /* 0x0000002425247221 */ /* 0x000fe20000010000 */
[----:B------:R-:W-:Y:S01]  /*6bd0*/  MOV R31, R52 ;  /* 0x00000034001f7202 */ /* 0x000fe20000000f00 */
[----:B------:R-:W-:Y:S06]  /*6be0*/  BRA `(.L_x_364) ;  /* 0xffffffe800bc7947 */ /* 0x000fec000383ffff */
.L_x_334:
[----:B------:R-:W-:Y:S01]  /*6bf0*/  HFMA2.MMA R53, -RZ, RZ, 0, 4.76837158203125e-07 ;  /* 0x00000008ff357435 */ /* 0x000fe200000001ff */
[----:B------:R-:W-:Y:S01]  /*6c00*/  BSSY B0, `(.L_x_365) ;  /* 0x0000007000007945 */ /* 0x000fe20003800000 */
[----:B--2---:R-:W-:Y:S01]  /*6c10*/  IMAD.MOV.U32 R54, RZ, RZ, R26 ;  /* 0x000000ffff367224 */ /* 0x004fe200078e001a */
[----:B------:R-:W-:Y:S02]  /*6c20*/  MOV R56, 0x101f ;  /* 0x0000101f00387802 */ /* 0x000fe40000000f00 */
[----:B------:R-:W-:-:S07]  /*6c30*/  MOV R51, 0xffff ;  /* 0x0000ffff00337802 */ /* 0x000fce0000000f00 */
[----:B01-3--:R-:W-:Y:S05]  /*6c40*/  WARPSYNC.COLLECTIVE R51, `(.L_x_366) ;  /* 0x0000000033087348 */ /* 0x00bfea0003c00000 */
[----:B------:R2:W4:Y:S02]  /*6c50*/  SHFL.BFLY P2, R52, R54, R53, R56 ;  /* 0x0c00003536347389 */ /* 0x0005240000040038 */
[----:B01234-:R-:W-:Y:S01]  /*6c60*/  ENDCOLLECTIVE ;  /* 0x000000000000791b */ /* 0x01ffe20003800000 */
.L_x_366:
[----:B------:R-:W-:Y:S05]  /*6c70*/  BSYNC B0 ;  /* 0x0000000000007941 */ /* 0x000fea0003800000 */
.L_x_365:
[----:B------:R-:W-:Y:S01]  /*6c80*/  HFMA2.MMA R53, -RZ, RZ, 0, 4.76837158203125e-07 ;  /* 0x00000008ff357435 */ /* 0x000fe200000001ff */
[----:B------:R-:W-:Y:S01]  /*6c90*/  MOV R54, R27 ;  /* 0x0000001b00367202 */ /* 0x000fe20000000f00 */
[----:B------:R-:W-:Y:S01]  /*6ca0*/  IMAD.MOV.U32 R51, RZ, RZ, 0xffff ;  /* 0x0000ffffff337424 */ /* 0x000fe200078e00ff */
[----:B------:R-:W-:Y:S01]  /*6cb0*/  MOV R56, 0x101f ;  /* 0x0000101f00387802 */ /* 0x000fe20000000f00 */
[----:B------:R-:W-:Y:S01]  /*6cc0*/  IMAD.MOV.U32 R29, RZ, RZ, R52 ;  /* 0x000000ffff1d7224 */ /* 0x000fe200078e0034 */
[----:B------:R-:W-:Y:S01]  /*6cd0*/  @!P0 IADD3 R32, R30, 0x14, RZ ;  /* 0x000000141e208810 */ /* 0x000fe20007ffe0ff */
[----:B------:R-:W-:Y:S01]  /*6ce0*/  HFMA2.MMA R35, -RZ, RZ, 0, 0 ;  /* 0x00000000ff237435 */ /* 0x000fe200000001ff */
[----:B------:R-:W-:-:S10]  /*6cf0*/  @!P0 LEA R31, R40, UR6, 0x7 ;  /* 0x00000006281f8c11 */ /* 0x000fd4000f8e38ff */
[----:B------:R-:W-:Y:S05]  /*6d00*/  WARPSYNC.COLLECTIVE R51, `(.L_x_367) ;  /* 0x0000000033087348 */ /* 0x000fea0003c00000 */
[----:B------:R0:W1:Y:S02]  /*6d10*/  SHFL.BFLY P2, R52, R54, R53, R56 ;  /* 0x0c00003536347389 */ /* 0x0000640000040038 */
[----:B01----:R-:W-:Y:S01]  /*6d20*/  ENDCOLLECTIVE ;  /* 0x000000000000791b */ /* 0x003fe20003800000 */
.L_x_367:
[----:B------:R-:W-:Y:S01]  /*6d30*/  FADD.FTZ R29, R29, R26 ;  /* 0x0000001a1d1d7221 */ /* 0x000fe20000010000 */
[-C--:B------:R-:W-:Y:S01]  /*6d40*/  @!P0 LOP3.LUT R32, R32, R11.reuse, RZ, 0x3c, !PT ;  /* 0x0000000b20208212 */ /* 0x080fe200078e3cff */
[----:B------:R-:W-:Y:S01]  /*6d50*/  IMAD.MOV.U32 R41, RZ, RZ, RZ ;  /* 0x000000ffff297224 */ /* 0x000fe200078e00ff */
[----:B------:R-:W-:Y:S01]  /*6d60*/  MOV R36, RZ ;  /* 0x000000ff00247202 */ /* 0x000fe20000000f00 */
[----:B------:R-:W-:Y:S01]  /*6d70*/  HFMA2.MMA R43, -RZ, RZ, 0, 0 ;  /* 0x00000000ff2b7435 */ /* 0x000fe200000001ff */
[----:B------:R-:W-:Y:S01]  /*6d80*/  @!P0 IADD3 R48, R30, 0x3c, RZ ;  /* 0x0000003c1e308810 */ /* 0x000fe20007ffe0ff */
[----:B------:R-:W-:Y:S01]  /*6d90*/  @!P0 IMAD R32, R32, 0x4, R31 ;  /* 0x0000000420208824 */ /* 0x000fe200078e021f */
[----:B------:R-:W-:Y:S01]  /*6da0*/  @!P0 LEA R45, R40, UR6, 0x7 ;  /* 0x00000006282d8c11 */ /* 0x000fe2000f8e38ff */
[----:B------:R-:W-:Y:S01]  /*6db0*/  IMAD.MOV.U32 R47, RZ, RZ, RZ ;  /* 0x000000ffff2f7224 */ /* 0x000fe200078e00ff */
[----:B------:R-:W-:Y:S02]  /*6dc0*/  @!P0 LOP3.LUT R48, R48, R11, RZ, 0x3c, !PT ;  /* 0x0000000b30308212 */ /* 0x000fe400078e3cff */
[----:B------:R0:W1:Y:S01]  /*6dd0*/  @!P0 LDS R34, [R32+0x500] ;  /* 0x0005000020228984 */ /* 0x0000620000000800 */
[----:B------:R-:W-:Y:S01]  /*6de0*/  HFMA2.MMA R53, -RZ, RZ, 0, 2.384185791015625e-07 ;  /* 0x00000004ff357435 */ /* 0x000fe200000001ff */
[----:B------:R-:W-:-:S02]  /*6df0*/  MOV R54, R29 ;  /* 0x0000001d00367202 */ /* 0x000fc40000000f00 */
[----:B------:R0:W2:Y:S01]  /*6e00*/  @!P0 LDS R33, [R32] ;  /* 0x0000000020218984 */ /* 0x0000a20000000800 */
[----:B------:R-:W-:Y:S01]  /*6e10*/  @!P0 IMAD R48, R48, 0x4, R45 ;  /* 0x0000000430308824 */ /* 0x000fe200078e022d */
[----:B------:R-:W-:-:S04]  /*6e20*/  HFMA2.MMA R45, -RZ, RZ, 0, 0 ;  /* 0x00000000ff2d7435 */ /* 0x000fc800000001ff */
[----:B------:R0:W3:Y:S01]  /*6e30*/  @!P0 LDS R49, [R48] ;  /* 0x0000000030318984 */ /* 0x0000e20000000800 */
[----:B------:R-:W-:-:S07]  /*6e40*/  MOV R28, R52 ;  /* 0x00000034001c7202 */ /* 0x000fce0000000f00 */
[----:B0123--:R-:W-:Y:S05]  /*6e50*/  WARPSYNC.COLLECTIVE R51, `(.L_x_368) ;  /* 0x0000000033087348 */ /* 0x00ffea0003c00000 */
[----:B------:R4:W0:Y:S02]  /*6e60*/  SHFL.BFLY P2, R52, R54, R53, R56 ;  /* 0x0c00003536347389 */ /* 0x0008240000040038 */
[----:B01234-:R-:W-:Y:S01]  /*6e70*/  ENDCOLLECTIVE ;  /* 0x000000000000791b */ /* 0x01ffe20003800000 */
.L_x_368:
[----:B------:R-:W-:Y:S01]  /*6e80*/  FADD.FTZ R28, R28, R27 ;  /* 0x0000001b1c1c7221 */ /* 0x000fe20000010000 */
[----:B------:R0:W1:Y:S04]  /*6e90*/  @!P0 LDS R50, [R48+0x500] ;  /* 0x0005000030328984 */ /* 0x0000680000000800 */
[----:B------:R-:W-:Y:S01]  /*6ea0*/  MOV R54, R28 ;  /* 0x0000001c00367202 */ /* 0x000fe20000000f00 */
[----:B------:R-:W-:-:S07]  /*6eb0*/  IMAD.MOV.U32 R26, RZ, RZ, R52 ;  /* 0x000000ffff1a7224 */ /* 0x000fce00078e0034 */
[----:B01----:R-:W-:Y:S05]  /*6ec0*/  WARPSYNC.COLLECTIVE R51, `(.L_x_369) ;  /* 0x0000000033087348 */ /* 0x003fea0003c00000 */
[----:B------:R2:W3:Y:S02]  /*6ed0*/  SHFL.BFLY P2, R52, R54, R53, R56 ;  /* 0x0c00003536347389 */ /* 0x0004e40000040038 */
[----:B0123--:R-:W-:Y:S01]  /*6ee0*/  ENDCOLLECTIVE ;  /* 0x000000000000791b */ /* 0x00ffe20003800000 */
.L_x_369:
[----:B------:R-:W-:Y:S01]  /*6ef0*/  @!P0 MOV R36, R34 ;  /* 0x0000002200248202 */ /* 0x000fe20000000f00 */
[----:B------:R-:W-:Y:S01]  /*6f00*/  FADD.FTZ R26, R29, R26 ;  /* 0x0000001a1d1a7221 */ /* 0x000fe20000010000 */
[----:B------:R-:W-:Y:S01]  /*6f10*/  @!P0 IMAD.MOV.U32 R35, RZ, RZ, R33 ;  /* 0x000000ffff238224 */ /* 0x000fe200078e0021 */
[----:B------:R-:W-:Y:S01]  /*6f20*/  @!P0 MOV R45, R49 ;  /* 0x00000031002d8202 */ /* 0x000fe20000000f00 */
[----:B------:R-:W-:Y:S02]  /*6f30*/  HFMA2.MMA R53, -RZ, RZ, 0, 1.1920928955078125e-07 ;  /* 0x00000002ff357435 */ /* 0x000fe400000001ff */
[----:B------:R-:W-:Y:S02]  /*6f40*/  MOV R54, R26 ;  /* 0x0000001a00367202 */ /* 0x000fe40000000f00 */
[----:B------:R-:W-:Y:S02]  /*6f50*/  @!P0 MOV R47, R50 ;  /* 0x00000032002f8202 */ /* 0x000fe40000000f00 */
[----:B------:R-:W-:-:S07]  /*6f60*/  MOV R27, R52 ;  /* 0x00000034001b7202 */ /* 0x000fce0000000f00 */
[----:B------:R-:W-:Y:S05]  /*6f70*/  WARPSYNC.COLLECTIVE R51, `(.L_x_370) ;  /* 0x0000000033087348 */ /* 0x000fea0003c00000 */
[----:B------:R0:W1:Y:S02]  /*6f80*/  SHFL.BFLY P2, R52, R54, R53, R56 ;  /* 0x0c00003536347389 */ /* 0x0000640000040038 */
[----:B01----:R-:W-:Y:S01]  /*6f90*/  ENDCOLLECTIVE ;  /* 0x000000000000791b */ /* 0x003fe20003800000 */
.L_x_370:
[----:B------:R-:W-:-:S04]  /*6fa0*/  FADD.FTZ R27, R28, R27 ;  /* 0x0000001b1c1b7221 */ /* 0x000fc80000010000 */
[----:B------:R-:W-:Y:S01]  /*6fb0*/  IMAD.MOV.U32 R54, RZ, RZ, R27 ;  /* 0x000000ffff367224 */ /* 0x000fe200078e001b */
[----:B------:R-:W-:-:S07]  /*6fc0*/  MOV R29, R52 ;  /* 0x00000034001d7202 */ /* 0x000fce0000000f00 */
[----:B------:R-:W-:Y:S05]  /*6fd0*/  WARPSYNC.COLLECTIVE R51, `(.L_x_371) ;  /* 0x0000000033087348 */ /* 0x000fea0003c00000 */
[----:B------:R0:W1:Y:S02]  /*6fe0*/  SHFL.BFLY P2, R52, R54, R53, R56 ;  /* 0x0c00003536347389 */ /* 0x0000640000040038 */
[----:B01----:R-:W-:Y:S01]  /*6ff0*/  ENDCOLLECTIVE ;  /* 0x000000000000791b */ /* 0x003fe20003800000 */
.L_x_371:
[----:B------:R-:W-:Y:S01]  /*7000*/  FADD.FTZ R31, R26, R29 ;  /* 0x0000001d1a1f7221 */ /* 0x000fe20000010000 */
[----:B------:R-:W-:Y:S01]  /*7010*/  @!P0 LEA R29, R40, UR6, 0x7 ;  /* 0x00000006281d8c11 */ /* 0x000fe2000f8e38ff */
[----:B------:R-:W-:-:S03]  /*7020*/  HFMA2.MMA R53, -RZ, RZ, 0, 5.9604644775390625e-08 ;  /* 0x00000001ff357435 */ /* 0x000fc600000001ff */
[----:B------:R-:W-:Y:S02]  /*7030*/  MOV R54, R31 ;  /* 0x0000001f00367202 */ /* 0x000fe40000000f00 */
[----:B------:R-:W-:-:S07]  /*7040*/  MOV R28, R52 ;  /* 0x00000034001c7202 */ /* 0x000fce0000000f00 */
[----:B------:R-:W-:Y:S05]  /*7050*/  WARPSYNC.COLLECTIVE R51, `(.L_x_372) ;  /* 0x0000000033087348 */ /* 0x000fea0003c00000 */
[----:B------:R0:W1:Y:S02]  /*7060*/  SHFL.BFLY P2, R52, R54, R53, R56 ;  /* 0x0c00003536347389 */ /* 0x0000640000040038 */
[----:B01----:R-:W-:Y:S01]  /*7070*/  ENDCOLLECTIVE ;  /* 0x000000000000791b */ /* 0x003fe20003800000 */
.L_x_372:
[----:B------:R-:W-:Y:S01]  /*7080*/  FADD.FTZ R32, R27, R28 ;  /* 0x0000001c1b207221 */ /* 0x000fe20000010000 */
[----:B------:R-:W-:Y:S01]  /*7090*/  @!P0 IADD3 R28, R30, 0x28, RZ ;  /* 0x000000281e1c8810 */ /* 0x000fe20007ffe0ff */
[----:B------:R-:W0:Y:S03]  /*70a0*/  LDC.64 R26, c[0x0][0x218] ;  /* 0x00008600ff1a7b82 */ /* 0x000e260000000a00 */
[----:B------:R-:W-:-:S04]  /*70b0*/  @!P0 LOP3.LUT R28, R28, R11, RZ, 0x3c, !PT ;  /* 0x0000000b1c1c8212 */ /* 0x000fc800078e3cff */
[----:B------:R-:W-:Y:S02]  /*70c0*/  @!P0 LEA R28, R28, R29, 0x2 ;  /* 0x0000001d1c1c8211 */ /* 0x000fe400078e10ff */
[----:B------:R-:W-:-:S03]  /*70d0*/  MOV R54, R32 ;  /* 0x0000002000367202 */ /* 0x000fc60000000f00 */
[----:B------:R1:W2:Y:S04]  /*70e0*/  @!P0 LDS R29, [R28] ;  /* 0x000000001c1d8984 */ /* 0x0002a80000000800 */
[----:B------:R1:W3:Y:S01]  /*70f0*/  @!P0 LDS R44, [R28+0x500] ;  /* 0x000500001c2c8984 */ /* 0x0002e20000000800 */
[----:B------:R-:W-:-:S07]  /*7100*/  IMAD.MOV.U32 R34, RZ, RZ, R52 ;  /* 0x000000ffff227224 */ /* 0x000fce00078e0034 */
[----:B0123--:R-:W-:Y:S05]  /*7110*/  WARPSYNC.COLLECTIVE R51, `(.L_x_373) ;  /* 0x0000000033087348 */ /* 0x00ffea0003c00000 */
[----:B------:R4:W0:Y:S02]  /*7120*/  SHFL.BFLY P2, R52, R54, R53, R56 ;  /* 0x0c00003536347389 */ /* 0x0008240000040038 */
[----:B01234-:R-:W-:Y:S01]  /*7130*/  ENDCOLLECTIVE ;  /* 0x000000000000791b */ /* 0x01ffe20003800000 */
.L_x_373:
[----:B------:R-:W-:Y:S01]  /*7140*/  FADD.FTZ R34, R31, R34 ;  /* 0x000000221f227221 */ /* 0x000fe20000010000 */
[----:B------:R-:W-:-:S04]  /*7150*/  IMAD.IADD R31, R30, 0x1, R23 ;  /* 0x000000011e1f7824 */ /* 0x000fc800078e0217 */
[----:B------:R-:W-:Y:S01]  /*7160*/  IMAD.WIDE R26, R31, 0x2, R26 ;  /* 0x000000021f1a7825 */ /* 0x000fe200078e021a */
[----:B------:R-:W-:-:S03]  /*7170*/  MOV R54, R35 ;  /* 0x0000002300367202 */ /* 0x000fc60000000f00 */
[----:B------:R-:W-:Y:S01]  /*7180*/  IMAD.MOV.U32 R53, RZ, RZ, 0x8 ;  /* 0x00000008ff357424 */ /* 0x000fe200078e00ff */
[----:B------:R-:W-:-:S07]  /*7190*/  MOV R33, R52 ;  /* 0x0000003400217202 */ /* 0x000fce0000000f00 */
[----:B------:R-:W-:Y:S05]  /*71a0*/  WARPSYNC.COLLECTIVE R51, `(.L_x_374) ;  /* 0x0000000033087348 */ /* 0x000fea0003c00000 */
[----:B------:R0:W1:Y:S02]  /*71b0*/  SHFL.BFLY P2, R52, R54, R53, R56 ;  /* 0x0c00003536347389 */ /* 0x0000640000040038 */
[----:B01----:R-:W-:Y:S01]  /*71c0*/  ENDCOLLECTIVE ;  /* 0x000000000000791b */ /* 0x003fe20003800000 */
.L_x_374:
[----:B------:R-:W-:Y:S01]  /*71d0*/  FADD.FTZ R32, R32, R33 ;  /* 0x0000002120207221 */ /* 0x000fe20000010000 */
[----:B------:R-:W-:Y:S02]  /*71e0*/  @!P0 MOV R41, R29 ;  /* 0x0000001d00298202 */ /* 0x000fe40000000f00 */
[----:B------:R-:W0:Y:S01]  /*71f0*/  LDC.64 R28, c[0x0][0x220] ;  /* 0x00008800ff1c7b82 */ /* 0x000e220000000a00 */
[----:B------:R-:W-:Y:S02]  /*7200*/  @!P0 MOV R43, R44 ;  /* 0x0000002c002b8202 */ /* 0x000fe40000000f00 */
[----:B------:R-:W-:Y:S02]  /*7210*/  ISETP.NE.AND P0, PT, R40, RZ, PT ;  /* 0x000000ff2800720c */ /* 0x000fe40003f05270 */
[----:B------:R-:W-:Y:S02]  /*7220*/  MOV R54, R36 ;  /* 0x0000002400367202 */ /* 0x000fe40000000f00 */
[----:B------:R-:W-:-:S09]  /*7230*/  MOV R42, R52 ;  /* 0x00000034002a7202 */ /* 0x000fd20000000f00 */
[----:B0-----:R-:W-:Y:S05]  /*7240*/  WARPSYNC.COLLECTIVE R51, `(.L_x_375) ;  /* 0x0000000033087348 */ /* 0x001fea0003c00000 */
[----:B------:R1:W2:Y:S02]  /*7250*/  SHFL.BFLY P2, R52, R54, R53, R56 ;  /* 0x0c00003536347389 */ /* 0x0002a40000040038 */
[----:B012---:R-:W-:Y:S01]  /*7260*/  ENDCOLLECTIVE ;  /* 0x000000000000791b */ /* 0x007fe20003800000 */
.L_x_375:
[----:B------:R-:W-:Y:S01]  /*7270*/  @!P0 F2FP.BF16.F32.PACK_AB R30, RZ, R34 ;  /* 0x00000022ff1e823e */ /* 0x000fe200000010ff */
[----:B------:R-:W-:Y:S01]  /*7280*/  FADD.FTZ R42, R42, R35 ;  /* 0x000000232a2a7221 */ /* 0x000fe20000010000 */
[----:B------:R-:W-:Y:S01]  /*7290*/  @!P0 F2FP.BF16.F32.PACK_AB R32, RZ, R32 ;  /* 0x00000020ff20823e */ /* 0x000fe200000010ff */
[----:B------:R-:W-:Y:S01]  /*72a0*/  IMAD.WIDE R28, R31, 0x2, R28 ;  /* 0x000000021f1c7825 */ /* 0x000fe200078e021c */
[----:B------:R-:W-:Y:S02]  /*72b0*/  PRMT R34, R30, 0x7610, R34 ;  /* 0x000076101e227816 */ /* 0x000fe40000000022 */
[----:B------:R-:W-:-:S03]  /*72c0*/  PRMT R49, R32, 0x7610, R49 ;  /* 0x0000761020317816 */ /* 0x000fc60000000031 */
[----:B------:R0:W-:Y:S01]  /*72d0*/  @!P0 STG.E.U16 desc[UR8][R26.64], R34 ;  /* 0x000000221a008986 */ /* 0x0001e2000c101508 */
[----:B------:R-:W-:Y:S01]  /*72e0*/  HFMA2.MMA R53, -RZ, RZ, 0, 2.384185791015625e-07 ;  /* 0x00000004ff357435 */ /* 0x000fe200000001ff */
[----:B------:R-:W-:Y:S02]  /*72f0*/  IMAD.MOV.U32 R54, RZ, RZ, R42 ;  /* 0x000000ffff367224 */ /* 0x000fe400078e002a */
[----:B------:R0:W-:Y:S01]  /*7300*/  @!P0 STG.E.U16 desc[UR8][R28.64], R49 ;  /* 0x000000311c008986 */ /* 0x0001e2000c101508 */
[----:B------:R-:W-:-:S07]  /*7310*/  MOV R37, R52 ;  /* 0x0000003400257202 */ /* 0x000fce0000000f00 */
[----:B0-----:R-:W-:Y:S05]  /*7320*/  WARPSYNC.COLLECTIVE R51, `(.L_x_376) ;  /* 0x0000000033087348 */ /* 0x001fea0003c00000 */
[----:B------:R1:W2:Y:S02]  /*7330*/  SHFL.BFLY P2, R52, R54, R53, R56 ;  /* 0x0c00003536347389 */ /* 0x0002a40000040038 */
[----:B012---:R-:W-:Y:S01]  /*7340*/  ENDCOLLECTIVE ;  /* 0x000000000000791b */ /* 0x007fe20003800000 */
.L_x_376:
[----:B------:R-:W-:-:S05]  /*7350*/  FADD.FTZ R37, R37, R36 ;  /* 0x0000002425257221 */ /* 0x000fca0000010000 */
[----:B------:R-:W-:Y:S02]  /*7360*/  MOV R54, R37 ;  /* 0x0000002500367202 */ /* 0x000fe40000000f00 */
[----:B------:R-:W-:-:S07]  /*7370*/  MOV R35, R52 ;  /* 0x0000003400237202 */ /* 0x000fce0000000f00 */
[----:B------:R-:W-:Y:S05]  /*7380*/  WARPSYNC.COLLECTIVE R51, `(.L_x_377) ;  /* 0x0000000033087348 */ /* 0x000fea0003c00000 */
[----:B------:R0:W1:Y:S02]  /*7390*/  SHFL.BFLY P2, R52, R54, R53, R56 ;  /* 0x0c00003536347389 */ /* 0x0000640000040038 */
[----:B01----:R-:W-:Y:S01]  /*73a0*/  ENDCOLLECTIVE ;  /* 0x000000000000791b */ /* 0x003fe20003800000 */
.L_x_377:
[----:B------:R-:W-:-:S05]  /*73b0*/  FADD.FTZ R35, R42, R35 ;  /* 0x000000232a237221 */ /* 0x000fca0000010000 */
[----:B------:R-:W-:Y:S01]  /*73c0*/  MOV R54, R35 ;  /* 0x0000002300367202 */ /* 0x000fe20000000f00 */
[----:B------:R-:W-:Y:S02]  /*73d0*/  IMAD.MOV.U32 R53, RZ, RZ, 0x2 ;  /* 0x00000002ff357424 */ /* 0x000fe400078e00ff */
[----:B------:R-:W-:-:S07]  /*73e0*/  IMAD.MOV.U32 R36, RZ, RZ, R52 ;  /* 0x000000ffff247224 */ /* 0x000fce00078e0034 */
[----:B------:R-:W-:Y:S05]  /*73f0*/  WARPSYNC.COLLECTIVE R51, `(.L_x_378) ;  /* 0x0000000033087348 */ /* 0x000fea0003c00000 */
[----:B------:R0:W1:Y:S02]  /*7400*/  SHFL.BFLY P2, R52, R54, R53, R56 ;  /* 0x0c00003536347389 */ /* 0x0000640000040038 */
[----:B01----:R-:W-:Y:S01]  /*7410*/  ENDCOLLECTIVE ;  /* 0x000000000000791b */ /* 0x003fe20003800000 */
.L_x_378:
[----:B------:R-:W-:-:S05]  /*7420*/  FADD.FTZ R36, R37, R36 ;  /* 0x0000002425247221 */ /* 0x000fca0000010000 */
[----:B------:R-:W-:Y:S02]  /*7430*/  MOV R54, R36 ;  /* 0x0000002400367202 */ /* 0x000fe40000000f00 */
[----:B------:R-:W-:-:S07]  /*7440*/  MOV R42, R52 ;  /* 0x00000034002a7202 */ /* 0x000fce0000000f00 */
[----:B------:R-:W-:Y:S05]  /*7450*/  WARPSYNC.COLLECTIVE R51, `(.L_x_379) ;  /* 0x0000000033087348 */ /* 0x000fea0003c00000 */
[----:B------:R0:W1:Y:S02]  /*7460*/  SHFL.BFLY P2, R52, R54, R53, R56 ;  /* 0x0c00003536347389 */ /* 0x0000640000040038 */
[----:B01----:R-:W-:Y:S01]  /*7470*/  ENDCOLLECTIVE ;  /* 0x000000000000791b */ /* 0x003fe20003800000 */
.L_x_379:
[----:B------:R-:W-:Y:S01]  /*7480*/  FADD.FTZ R42, R35, R42 ;  /* 0x0000002a232a7221 */ /* 0x000fe20000010000 */
[----:B------:R-:W-:-:S03]  /*7490*/  HFMA2.MMA R53, -RZ, RZ, 0, 5.9604644775390625e-08 ;  /* 0x00000001ff357435 */ /* 0x000fc600000001ff */
[----:B------:R-:W-:Y:S01]  /*74a0*/  IMAD.MOV.U32 R54, RZ, RZ, R42 ;  /* 0x000000ffff367224 */ /* 0x000fe200078e002a */
[----:B------:R-:W-:-:S07]  /*74b0*/  MOV R37, R52 ;  /* 0x0000003400257202 */ /* 0x000fce0000000f00 */
[----:B------:R-:W-:Y:S05]  /*74c0*/  WARPSYNC.COLLECTIVE R51, `(.L_x_380) ;  /* 0x0000000033087348 */ /* 0x000fea0003c00000 */
[----:B------:R0:W1:Y:S02]  /*74d0*/  SHFL.BFLY P2, R52, R54, R53, R56 ;  /* 0x0c00003536347389 */ /* 0x0000640000040038 */
[----:B01----:R-:W-:Y:S01]  /*74e0*/  ENDCOLLECTIVE ;  /* 0x000000000000791b */ /* 0x003fe20003800000 */
.L_x_380:
[----:B------:R-:W-:-:S05]  /*74f0*/  FADD.FTZ R37, R36, R37 ;  /* 0x0000002524257221 */ /* 0x000fca0000010000 */
[----:B------:R-:W-:Y:S02]  /*7500*/  MOV R54, R37 ;  /* 0x0000002500367202 */ /* 0x000fe40000000f00 */
[----:B------:R-:W-:-:S07]  /*7510*/  MOV R35, R52 ;  /* 0x0000003400237202 */ /* 0x000fce0000000f00 */
[----:B------:R-:W-:Y:S05]  /*7520*/  WARPSYNC.COLLECTIVE R51, `(.L_x_381) ;  /* 0x0000000033087348 */ /* 0x000fea0003c00000 */
[----:B------:R0:W1:Y:S02]  /*7530*/  SHFL.BFLY P2, R52, R54, R53, R56 ;  /* 0x0c00003536347389 */ /* 0x0000640000040038 */
[----:B01----:R-:W-:Y:S01]  /*7540*/  ENDCOLLECTIVE ;  /* 0x000000000000791b */ /* 0x003fe20003800000 */
.L_x_381:
[----:B------:R-:W-:-:S05]  /*7550*/  FADD.FTZ R30, R42, R35 ;  /* 0x000000232a1e7221 */ /* 0x000fca0000010000 */
[----:B------:R-:W-:-:S04]  /*7560*/  @!P0 F2FP.BF16.F32.PACK_AB R30, RZ, R30 ;  /* 0x0000001eff1e823e */ /* 0x000fc800000010ff */
[----:B------:R-:W-:Y:S01]  /*7570*/  PRMT R35, R30, 0x7610, R35 ;  /* 0x000076101e237816 */ /* 0x000fe20000000023 */
[----:B------:R-:W-:Y:S01]  /*7580*/  HFMA2.MMA R53, -RZ, RZ, 0, 4.76837158203125e-07 ;  /* 0x00000008ff357435 */ /* 0x000fe200000001ff */
[----:B------:R-:W-:-:S03]  /*7590*/  MOV R54, R41 ;  /* 0x0000002900367202 */ /* 0x000fc60000000f00 */
[----:B------:R0:W-:Y:S01]  /*75a0*/  @!P0 STG.E.U16 desc[UR8][R26.64+0x28], R35 ;  /* 0x000028231a008986 */ /* 0x0001e2000c101508 */
[----:B------:R-:W-:-:S07]  /*75b0*/  IMAD.MOV.U32 R36, RZ, RZ, R52 ;  /* 0x000000ffff247224 */ /* 0x000fce00078e0034 */
[----:B0-----:R-:W-:Y:S05]  /*75c0*/  WARPSYNC.COLLECTIVE R51, `(.L_x_382) ;  /* 0x0000000033087348 */ /* 0x001fea0003c00000 */
[----:B------:R1:W2:Y:S02]  /*75d0*/  SHFL.BFLY P2, R52, R54, R53, R56 ;  /* 0x0c00003536347389 */ /* 0x0002a40000040038 */
[----:B012---:R-:W-:Y:S01]  /*75e0*/  ENDCOLLECTIVE ;  /* 0x000000000000791b */ /* 0x007fe20003800000 */
.L_x_382:
[----:B------:R-:W-:-:S05]  /*75f0*/  FADD.FTZ R31, R37, R36 ;  /* 0x00000024251f7221 */ /* 0x000fca0000010000 */
[----:B------:R-:W-:-:S05]  /*7600*/  @!P0 F2FP.BF16.F32.PACK_AB R31, RZ, R31 ;  /* 0x0000001fff1f823e */ /* 0x000fca00000010ff */
[----:B------:R0:W-:Y:S01]  /*7610*/  @!P0 STG.E.U16 desc[UR8][R28.64+0x28], R31 ;  /* 0x0000281f1c008986 */ /* 0x0001e2000c101508 */
[----:B------:R-:W-:Y:S01]  /*7620*/  IMAD.MOV.U32 R54, RZ, RZ, R43 ;  /* 0x000000ffff367224 */ /* 0x000fe200078e002b */
[----:B------:R-:W-:-:S07]  /*7630*/  MOV R44, R52 ;  /* 0x00000034002c7202 */ /* 0x000fce0000000f00 */
[----:B0-----:R-:W-:Y:S05]  /*7640*/  WARPSYNC.COLLECTIVE R51, `(.L_x_383) ;  /* 0x0000000033087348 */ /* 0x001fea0003c00000 */
[----:B------:R1:W2:Y:S02]  /*7650*/  SHFL.BFLY P2, R52, R54, R53, R56 ;  /* 0x0c00003536347389 */ /* 0x0002a40000040038 */
[----:B012---:R-:W-:Y:S01]  /*7660*/  ENDCOLLECTIVE ;  /* 0x000000000000791b */ /* 0x007fe20003800000 */
.L_x_383:
[----:B------:R-:W-:Y:S01]  /*7670*/  FADD.FTZ R44, R44, R41 ;  /* 0x000000292c2c7221 */ /* 0x000fe20000010000 */
[----:B------:R-:W-:-:S04]  /*7680*/  HFMA2.MMA R53, -RZ, RZ, 0, 2.384185791015625e-07 ;  /* 0x00000004ff357435 */ /* 0x000fc800000001ff */
[----:B------:R-:W-:Y:S02]  /*7690*/  MOV R54, R44 ;  /* 0x0000002c00367202 */ /* 0x000fe40000000f00 */
[----:B------:R-:W-:-:S07]  /*76a0*/  MOV R46, R52 ;  /* 0x00000034002e7202 */ /* 0x000fce0000000f00 */
[----:B------:R-:W-:Y:S05]  /*76b0*/  WARPSYNC.COLLECTIVE R51, `(.L_x_384) ;  /* 0x0000000033087348 */ /* 0x000fea0003c00000 */
[----:B------:R0:W1:Y:S02]  /*76c0*/  SHFL.BFLY P2, R52, R54, R53, R56 ;  /* 0x0c00003536347389 */ /* 0x0000640000040038 */
[----:B01----:R-:W-:Y:S01]  /*76d0*/  ENDCOLLECTIVE ;  /* 0x000000000000791b */ /* 0x003fe20003800000 */
.L_x_384:
[----:B------:R-:W-:-:S05]  /*76e0*/  FADD.FTZ R46, R46, R43 ;  /* 0x0000002b2e2e7221 */ /* 0x000fca0000010000 */
[----:B------:R-:W-:Y:S01]  /*76f0*/  MOV R54, R46 ;  /* 0x0000002e00367202 */ /* 0x000fe20000000f00 */
[----:B------:R-:W-:-:S07]  /*7700*/  IMAD.MOV.U32 R41, RZ, RZ, R52 ;  /* 0x000000ffff297224 */ /* 0x000fce00078e0034 */
[----:B------:R-:W-:Y:S05]  /*7710*/  WARPSYNC.COLLECTIVE R51, `(.L_x_385) ;  /* 0x0000000033087348 */ /* 0x000fea0003c00000 */
[----:B------:R0:W1:Y:S02]  /*7720*/  SHFL.BFLY P2, R52, R54, R53, R56 ;  /* 0x0c00003536347389 */ /* 0x0000640000040038 */
[----:B01----:R-:W-:Y:S01]  /*7730*/  ENDCOLLECTIVE ;  /* 0x000000000000791b */ /* 0x003fe20003800000 */
.L_x_385:
[----:B------:R-:W-:Y:S01]  /*7740*/  FADD.FTZ R41, R44, R41 ;  /* 0x000000292c297221 */ /* 0x000fe20000010000 */
[----:B------:R-:W-:-:S04]  /*7750*/  HFMA2.MMA R53, -RZ, RZ, 0, 1.1920928955078125e-07 ;  /* 0x00000002ff357435 */ /* 0x000fc800000001ff */
[----:B------:R-:W-:Y:S02]  /*7760*/  MOV R54, R41 ;  /* 0x0000002900367202 */ /* 0x000fe40000000f00 */
[----:B------:R-:W-:-:S07]  /*7770*/  MOV R43, R52 ;  /* 0x00000034002b7202 */ /* 0x000fce0000000f00 */
[----:B------:R-:W-:Y:S05]  /*7780*/  WARPSYNC.COLLECTIVE R51, `(.L_x_386) ;  /* 0x0000000033087348 */ /* 0x000fea0003c00000 */
[----:B------:R0:W1:Y:S02]  /*7790*/  SHFL.BFLY P2, R52, R54, R53, R56 ;  /* 0x0c00003536347389 */ /* 0x0000640000040038 */
[----:B01----:R-:W-:Y:S01]  /*77a0*/  ENDCOLLECTIVE ;  /* 0x000000000000791b */ /* 0x003fe20003800000 */
.L_x_386:
[----:B------:R-:W-:-:S04]  /*77b0*/  FADD.FTZ R43, R46, R43 ;  /* 0x0000002b2e2b7221 */ /* 0x000fc80000010000 */
[----:B------:R-:W-:Y:S01]  /*77c0*/  IMAD.MOV.U32 R54, RZ, RZ, R43 ;  /* 0x000000ffff367224 */ /* 0x000fe200078e002b */
[----:B------:R-:W-:-:S07]  /*77d0*/  MOV R44, R52 ;  /* 0x00000034002c7202 */ /* 0x000fce0000000f00 */
[----:B------:R-:W-:Y:S05]  /*77e0*/  WARPSYNC.COLLECTIVE R51, `(.L_x_387) ;  /* 0x0000000033087348 */ /* 0x000fea0003c00000 */
[----:B------:R0:W1:Y:S02]  /*77f0*/  SHFL.BFLY P2, R52, R54, R53, R56 ;  /* 0x0c00003536347389 */ /* 0x0000640000040038 */
[----:B01----:R-:W-:Y:S01]  /*7800*/  ENDCOLLECTIVE ;  /* 0x000000000000791b */ /* 0x003fe20003800000 */
.L_x_387:
[----:B------:R-:W-:Y:S01]  /*7810*/  FADD.FTZ R44, R41, R44 ;  /* 0x0000002c292c7221 */ /* 0x000fe20000010000 */
[----:B------:R-:W-:-:S03]  /*7820*/  HFMA2.MMA R53, -RZ, RZ, 0, 5.9604644775390625e-08 ;  /* 0x00000001ff357435 */ /* 0x000fc600000001ff */
[----:B------:R-:W-:Y:S01]  /*7830*/  IMAD.MOV.U32 R54, RZ, RZ, R44 ;  /* 0x000000ffff367224 */ /* 0x000fe200078e002c */
[----:B------:R-:W-:-:S07]  /*7840*/  MOV R46, R52 ;  /* 0x00000034002e7202 */ /* 0x000fce0000000f00 */
[----:B------:R-:W-:Y:S05]  /*7850*/  WARPSYNC.COLLECTIVE R51, `(.L_x_388) ;  /* 0x0000000033087348 */ /* 0x000fea0003c00000 */
[----:B------:R0:W1:Y:S02]  /*7860*/  SHFL.BFLY P2, R52, R54, R53, R56 ;  /* 0x0c00003536347389 */ /* 0x0000640000040038 */
[----:B01----:R-:W-:Y:S01]  /*7870*/  ENDCOLLECTIVE ;  /* 0x000000000000791b */ /* 0x003fe20003800000 */
.L_x_388:
[----:B------:R-:W-:-:S05]  /*7880*/  FADD.FTZ R43, R43, R46 ;  /* 0x0000002e2b2b7221 */ /* 0x000fca0000010000 */
[----:B------:R-:W-:Y:S02]  /*7890*/  MOV R54, R43 ;  /* 0x0000002b00367202 */ /* 0x000fe40000000f00 */
[----:B------:R-:W-:-:S07]  /*78a0*/  MOV R41, R52 ;  /* 0x0000003400297202 */ /* 0x000fce0000000f00 */
[----:B------:R-:W-:Y:S05]  /*78b0*/  WARPSYNC.COLLECTIVE R51, `(.L_x_389) ;  /* 0x0000000033087348 */ /* 0x000fea0003c00000 */
[----:B------:R0:W1:Y:S02]  /*78c0*/  SHFL.BFLY P2, R52, R54, R53, R56 ;  /* 0x0c00003536347389 */ /* 0x0000640000040038 */
[----:B01----:R-:W-:Y:S01]  /*78d0*/  ENDCOLLECTIVE ;  /* 0x000000000000791b */ /* 0x003fe20003800000 */
.L_x_389:
[----:B------:R-:W-:-:S05]  /*78e0*/  FADD.FTZ R32, R44, R41 ;  /* 0x000000292c207221 */ /* 0x000fca0000010000 */
[----:B------:R-:W-:-:S05]  /*78f0*/  @!P0 F2FP.BF16.F32.PACK_AB R32, RZ, R32 ;  /* 0x00000020ff20823e */ /* 0x000fca00000010ff */
[----:B------:R0:W-:Y:S01]  /*7900*/  @!P0 STG.E.U16 desc[UR8][R26.64+0x50], R32 ;  /* 0x000050201a008986 */ /* 0x0001e2000c101508 */
[----:B------:R-:W-:Y:S01]  /*7910*/  HFMA2.MMA R53, -RZ, RZ, 0, 4.76837158203125e-07 ;  /* 0x00000008ff357435 */ /* 0x000fe200000001ff */
[----:B------:R-:W-:Y:S01]  /*7920*/  MOV R54, R45 ;  /* 0x0000002d00367202 */ /* 0x000fe20000000f00 */
[----:B------:R-:W-:-:S09]  /*7930*/  IMAD.MOV.U32 R46, RZ, RZ, R52 ;  /* 0x000000ffff2e7224 */ /* 0x000fd200078e0034 */
[----:B0-----:R-:W-:Y:S05]  /*7940*/  WARPSYNC.COLLECTIVE R51, `(.L_x_390) ;  /* 0x0000000033087348 */ /* 0x001fea0003c00000 */
[----:B------:R1:W2:Y:S02]  /*7950*/  SHFL.BFLY P2, R52, R54, R53, R56 ;  /* 0x0c00003536347389 */ /* 0x0002a40000040038 */
[----:B012---:R-:W-:Y:S01]  /*7960*/  ENDCOLLECTIVE ;  /* 0x000000000000791b */ /* 0x007fe20003800000 */
.L_x_390:
[----:B------:R-:W-:-:S05]  /*7970*/  FADD.FTZ R33, R43, R46 ;  /* 0x0000002e2b217221 */ /* 0x000fca0000010000 */
[----:B------:R-:W-:-:S05]  /*7980*/  @!P0 F2FP.BF16.F32.PACK_AB R33, RZ, R33 ;  /* 0x00000021ff21823e */ /* 0x000fca00000010ff */
[----:B------:R0:W-:Y:S01]  /*7990*/  @!P0 STG.E.U16 desc[UR8][R28.64+0x50], R33 ;  /* 0x000050211c008986 */ /* 0x0001e2000c101508 */
[----:B------:R-:W-:Y:S02]  /*79a0*/  MOV R54, R47 ;  /* 0x0000002f00367202 */ /* 0x000fe40000000f00 */
[----:B------:R-:W-:-:S07]  /*79b0*/  MOV R48, R52 ;  /* 0x0000003400307202 */ /* 0x000fce0000000f00 */
[----:B0-----:R-:W-:Y:S05]  /*79c0*/  WARPSYNC.COLLECTIVE R51, `(.L_x_391) ;  /* 0x0000000033087348 */ /* 0x001fea0003c00000 */
[----:B------:R1:W2:Y:S02]  /*79d0*/  SHFL.BFLY P2, R52, R54, R53, R56 ;  /* 0x0c00003536347389 */ /* 0x0002a40000040038 */
[----:B012---:R-:W-:Y:S01]  /*79e0*/  ENDCOLLECTIVE ;  /* 0x000000000000791b */ /* 0x007fe20003800000 */
.L_x_391:
[----:B------:R-:W-:Y:S01]  /*79f0*/  FADD.FTZ R48, R48, R45 ;  /* 0x0000002d30307221 */ /* 0x000fe20000010000 */
[----:B------:R-:W-:-:S03]  /*7a00*/  HFMA2.MMA R53, -RZ, RZ, 0, 2.384185791015625e-07 ;  /* 0x00000004ff357435 */ /* 0x000fc600000001ff */
[----:B------:R-:W-:Y:S01]  /*7a10*/  IMAD.MOV.U32 R54, RZ, RZ, R48 ;  /* 0x000000ffff367224 */ /* 0x000fe200078e0030 */
[----:B------:R-:W-:-:S07]  /*7a20*/  MOV R50, R52 ;  /* 0x0000003400327202 */ /* 0x000fce0000000f00 */
[----:B------:R-:W-:Y:S05]  /*7a30*/  WARPSYNC.COLLECTIVE R51, `(.L_x_392) ;  /* 0x0000000033087348 */ /* 0x000fea0003c00000 */
[----:B------:R0:W1:Y:S02]  /*7a40*/  SHFL.BFLY P2, R52, R54, R53, R56 ;  /* 0x0c00003536347389 */ /* 0x0000640000040038 */
[----:B01----:R-:W-:Y:S01]  /*7a50*/  ENDCOLLECTIVE ;  /* 0x000000000000791b */ /* 0x003fe20003800000 */
.L_x_392:
[----:B------:R-:W-:-:S05]  /*7a60*/  FADD.FTZ R50, R50, R47 ;  /* 0x0000002f32327221 */ /* 0x000fca0000010000 */
[----:B------:R-:W-:Y:S02]  /*7a70*/  MOV R54, R50 ;  /* 0x0000003200367202 */ /* 0x000fe40000000f00 */
[----:B------:R-:W-:-:S07]  /*7a80*/  MOV R45, R52 ;  /* 0x00000034002d7202 */ /* 0x000fce0000000f00 */
[----:B------:R-:W-:Y:S05]  /*7a90*/  WARPSYNC.COLLECTIVE R51, `(.L_x_393) ;  /* 0x0000000033087348 */ /* 0x000fea0003c00000 */
[----:B------:R0:W1:Y:S02]  /*7aa0*/  SHFL.BFLY P2, R52, R54, R53, R56 ;  /* 0x0c00003536347389 */ /* 0x0000640000040038 */
[----:B01----:R-:W-:Y:S01]  /*7ab0*/  ENDCOLLECTIVE ;  /* 0x000000000000791b */ /* 0x003fe20003800000 */
.L_x_393:
[----:B------:R-:W-:Y:S01]  /*7ac0*/  FADD.FTZ R45, R48, R45 ;  /* 0x0000002d302d7221 */ /* 0x000fe20000010000 */
[----:B------:R-:W-:-:S04]  /*7ad0*/  HFMA2.MMA R53, -RZ, RZ, 0, 1.1920928955078125e-07 ;  /* 0x00000002ff357435 */ /* 0x000fc800000001ff */
[----:B------:R-:W-:Y:S01]  /*7ae0*/  MOV R54, R45 ;  /* 0x0000002d00367202 */ /* 0x000fe20000000f00 */
[----:B------:R-:W-:-:S07]  /*7af0*/  IMAD.MOV.U32 R47, RZ, RZ, R52 ;  /* 0x000000ffff2f7224 */ /* 0x000fce00078e0034 */
[----:B------:R-:W-:Y:S05]  /*7b00*/  WARPSYNC.COLLECTIVE R51, `(.L_x_394) ;  /* 0x0000000033087348 */ /* 0x000fea0003c00000 */
[----:B------:R0:W1:Y:S02]  /*7b10*/  SHFL.BFLY P2, R52, R54, R53, R56 ;  /* 0x0c00003536347389 */ /* 0x0000640000040038 */
[----:B01----:R-:W-:Y:S01]  /*7b20*/  ENDCOLLECTIVE ;  /* 0x000000000000791b */ /* 0x003fe20003800000 */
.L_x_394:
[----:B------:R-:W-:-:S05]  /*7b30*/  FADD.FTZ R47, R50, R47 ;  /* 0x0000002f322f7221 */ /* 0x000fca0000010000 */
[----:B------:R-:W-:Y:S02]  /*7b40*/  MOV R54, R47 ;  /* 0x0000002f00367202 */ /* 0x000fe40000000f00 */
[----:B------:R-:W-:-:S07]  /*7b50*/  MOV R48, R52 ;  /* 0x0000003400307202 */ /* 0x000fce0000000f00 */
[----:B------:R-:W-:Y:S05]  /*7b60*/  WARPSYNC.COLLECTIVE R51, `(.L_x_395) ;  /* 0x0000000033087348 */ /* 0x000fea0003c00000 */
[----:B------:R0:W1:Y:S02]  /*7b70*/  SHFL.BFLY P2, R52, R54, R53, R56 ;  /* 0x0c00003536347389 */ /* 0x0000640000040038 */
[----:B01----:R-:W-:Y:S01]  /*7b80*/  ENDCOLLECTIVE ;  /* 0x000000000000791b */ /* 0x003fe20003800000 */
.L_x_395:
[----:B------:R-:W-:-:S05]  /*7b90*/  FADD.FTZ R45, R45, R48 ;  /* 0x000000302d2d7221 */ /* 0x000fca0000010000 */
[----:B------:R-:W-:Y:S01]  /*7ba0*/  MOV R54, R45 ;  /* 0x0000002d00367202 */ /* 0x000fe20000000f00 */
[----:B------:R-:W-:Y:S01]  /*7bb0*/  IMAD.MOV.U32 R53, RZ, RZ, 0x1 ;  /* 0x00000001ff357424 */ /* 0x000fe200078e00ff */
[----:B------:R-:W-:-:S07]  /*7bc0*/  MOV R50, R52 ;  /* 0x0000003400327202 */ /* 0x000fce0000000f00 */
[----:B------:R-:W-:Y:S05]  /*7bd0*/  WARPSYNC.COLLECTIVE R51, `(.L_x_396) ;  /* 0x0000000033087348 */ /* 0x000fea0003c00000 */
[----:B------:R0:W1:Y:S02]  /*7be0*/  SHFL.BFLY P2, R52, R54, R53, R56 ;  /* 0x0c00003536347389 */ /* 0x0000640000040038 */
[----:B01----:R-:W-:Y:S01]  /*7bf0*/  ENDCOLLECTIVE ;  /* 0x000000000000791b */ /* 0x003fe20003800000 */
.L_x_396:
[----:B------:R-:W-:-:S05]  /*7c00*/  FADD.FTZ R47, R47, R50 ;  /* 0x000000322f2f7221 */ /* 0x000fca0000010000 */
[----:B------:R-:W-:Y:S02]  /*7c10*/  MOV R54, R47 ;  /* 0x0000002f00367202 */ /* 0x000fe40000000f00 */
[----:B------:R-:W-:-:S07]  /*7c20*/  MOV R34, R52 ;  /* 0x0000003400227202 */ /* 0x000fce0000000f00 */
[----:B------:R-:W-:Y:S05]  /*7c30*/  WARPSYNC.COLLECTIVE R51, `(.L_x_397) ;  /* 0x0000000033087348 */ /* 0x000fea0003c00000 */
[----:B------:R0:W1:Y:S02]  /*7c40*/  SHFL.BFLY P2, R52, R54, R53, R56 ;  /* 0x0c00003536347389 */ /* 0x0000640000040038 */
[----:B01----:R-:W-:Y:S01]  /*7c50*/  ENDCOLLECTIVE ;  /* 0x000000000000791b */ /* 0x003fe20003800000 */
.L_x_397:
[----:B------:R-:W-:Y:S01]  /*7c60*/  FADD.FTZ R34, R45, R34 ;  /* 0x000000222d227221 */ /* 0x000fe20000010000 */
[----:B------:R-:W-:Y:S01]  /*7c70*/  MOV R30, R52 ;  /* 0x00000034001e7202 */ /* 0x000fe20000000f00 */
[----:B------:R-:W-:Y:S06]  /*7c80*/  BRA `(.L_x_398) ;  /* 0xffffffe000fc7947 */ /* 0x000fec000383ffff */
.L_x_399:
        /* <DEDUP_REMOVED lines=15> */
.L_x_3469:


//--------------------- .text._ZN13group_norm_v218gn_bwd_cuda_kernelI13__nv_bfloat16Li320ELi1ELi32ELi20ELi1024ELb0ELb1ELi64ELi320ELi320ELi4ELb1ELi8ELb0ELb0ELNS_15WgradSyncMethodE3ENS_16CompileConditionILi900EEEEEvPT_S6_S6_PKS5_S8_S8_S8_PKfflPfPj --------------------------
	.section	.text._ZN13group_norm_v218gn_bwd_cuda_kernelI13__nv_bfloat16Li320ELi1ELi32ELi20ELi1024ELb0ELb1ELi64ELi320ELi320ELi4ELb1ELi8ELb0ELb0ELNS_15WgradSyncMethodE3ENS_16CompileConditionILi900EEEEEvPT_S6_S6_PKS5_S8_S8_S8_PKfflPfPj,"ax",@progbits
	.align	128
        .global         _ZN13group_norm_v218gn_bwd_cuda_kernelI13__nv_bfloat16Li320ELi1ELi32ELi20ELi1024ELb0ELb1ELi64ELi320ELi320ELi4ELb1ELi8ELb0ELb0ELNS_15WgradSyncMethodE3ENS_16CompileConditionILi900EEEEEvPT_S6_S6_PKS5_S8_S8_S8_PKfflPfPj
        .type           _ZN13group_norm_v218gn_bwd_cuda_kernelI13__nv_bfloat16Li320ELi1ELi32ELi20ELi1024ELb0ELb1ELi64ELi320ELi320ELi4ELb1ELi8ELb0ELb0ELNS_15WgradSyncMethodE3ENS_16CompileConditionILi900EEEEEvPT_S6_S6_PKS5_S8_S8_S8_PKfflPfPj,@function
        .size           _ZN13group_norm_v218gn_bwd_cuda_kernelI13__nv_bfloat16Li320ELi1ELi32ELi20ELi1024ELb0ELb1ELi64ELi320ELi320ELi4ELb1ELi8ELb0ELb0ELNS_15WgradSyncMethodE3ENS_16CompileConditionILi900EEEEEvPT_S6_S6_PKS5_S8_S8_S8_PKfflPfPj,(.L_x_3470 - _ZN13group_norm_v218gn_bwd_cuda_kernelI13__nv_bfloat16Li320ELi1ELi32ELi20ELi1024ELb0ELb1ELi64ELi320ELi320ELi4ELb1ELi8ELb0ELb0ELNS_15WgradSyncMethodE3ENS_16CompileConditionILi900EEEEEvPT_S6_S6_PKS5_S8_S8_S8_PKfflPfPj)
        .other          _ZN13group_norm_v218gn_bwd_cuda_kernelI13__nv_bfloat16Li320ELi1ELi32ELi20ELi1024ELb0ELb1ELi64ELi320ELi320ELi4ELb1ELi8ELb0ELb0ELNS_15WgradSyncMethodE3ENS_16CompileConditionILi900EEEEEvPT_S6_S6_PKS5_S8_S8_S8_PKfflPfPj,@"STO_CUDA_ENTRY STV_DEFAULT"
_ZN13group_norm_v218gn_bwd_cuda_kernelI13__nv_bfloat16Li320ELi1ELi32ELi20ELi1024ELb0ELb1ELi64ELi320ELi320ELi4ELb1ELi8ELb0ELb0ELNS_15WgradSyncMethodE3ENS_16CompileConditionILi900EEEEEvPT_S6_S6_PKS5_S8_S8_S8_PKfflPfPj:
.text._ZN13group_norm_v218gn_bwd_cuda_kernelI13__nv_bfloat16Li320ELi1ELi32ELi20ELi1024ELb0ELb1ELi64ELi320ELi320ELi4ELb1ELi8ELb0ELb0ELNS_15WgradSyncMethodE3ENS_16CompileConditionILi900EEEEEvPT_S6_S6_PKS5_S8_S8_S8_PKfflPfPj:
        /* <DEDUP_REMOVED lines=10> */
[----:B------:R-:W-:Y:S02]  /*00a0*/  ULOP3.LUT UR23, UR10, 0x1, URZ, 0xc0, !UPT ;  /* 0x000000010a177892 */ /* 0x000fe4000f8ec03f */
        /* <DEDUP_REMOVED lines=9> */
[----:B------:R-:W-:Y:S01]  /*0140*/  MOV R5, 0x7fffffc1 ;  /* 0x7fffffc100057802 */ /* 0x000fe20000000f00 */
[----:B------:R-:W-:-:S04]  /*0150*/  ULOP3.LUT UR4, UR23, 0x8, URZ, 0xfc, !UPT ;  /* 0x0000000817047892 */ /* 0x000fc8000f8efc3f */
[----:B------:R-:W-:Y:S02]  /*0160*/  IADD3 R0, RZ, -UR6, RZ ;  /* 0x80000006ff007c10 */ /* 0x000fe4000fffe0ff */
        /* <DEDUP_REMOVED lines=8> */
.L_x_402:
[----:B------:R-:W2:Y:S04]  /*01f0*/  LD.E.STRONG.GPU R0, desc[UR18][R2.64] ;  /* 0x0000001202007980 */ /* 0x000ea8000c10f900 */
[----:B--2---:R-:W-:Y:S01]  /*0200*/  CCTL.IVALL ;  /* 0x00000000ff00798f */ /* 0x004fe20002000000 */
[----:B------:R-:W-:Y:S05]  /*0210*/  YIELD ;  /* 0x0000000000007946 */ /* 0x000fea0003800000 */
[----:B-----5:R-:W-:-:S04]  /*0220*/  LOP3.LUT R0, R0, R5, RZ, 0x3c, !PT ;  /* 0x0000000500007212 */ /* 0x020fc800078e3cff */
[----:B------:R-:W-:-:S13]  /*0230*/  ISETP.GT.AND P0, PT, R0, -0x1, PT ;  /* 0xffffffff0000780c */ /* 0x000fda0003f04270 */
[----:B------:R-:W-:Y:S05]  /*0240*/  @P0 BRA `(.L_x_402) ;  /* 0xfffffffc00e80947 */ /* 0x000fea000383ffff */
.L_x_401:
[----:B------:R-:W-:Y:S05]  /*0250*/  WARPSYNC.ALL ;  /* 0x0000000000007948 */ /* 0x000fea0003800000 */
[----:B------:R-:W-:Y:S06]  /*0260*/  BAR.SYNC.DEFER_BLOCKING 0x0 ;  /* 0x0000000000007b1d */ /* 0x000fec0000010000 */
[----:B------:R-:W-:Y:S05]  /*0270*/  BRA `(.L_x_403) ;  /* 0x0000007000007947 */ /* 0x000fea0003800000 */
.L_x_400:
[----:B------:R-:W0:Y:S01]  /*0280*/  S2R R10, SR_TID.X ;  /* 0x00000000000a7919 */ /* 0x000e220000002100 */
[----:B------:R-:W-:Y:S01]  /*0290*/  ULOP3.LUT UR4, UR22, 0xf, URZ, 0xc0, !UPT ;  /* 0x0000000f16047892 */ /* 0x000fe2000f8ec03f */
[----:B------:R-:W1:Y:S01]  /*02a0*/  S2UR UR14, SR_CgaCtaId ;  /* 0x00000000000e79c3 */ /* 0x000e620000008800 */
[----:B------:R-:W-:Y:S01]  /*02b0*/  USHF.R.U32.HI UR15, URZ, 0x1, UR10 ;  /* 0x000000013f0f7899 */ /* 0x000fe2000801160a */
[----:B------:R-:W-:Y:S01]  /*02c0*/  CS2R R44, SRZ ;  /* 0x00000000002c7805 */ /* 0x000fe2000001ff00 */
[----:B------:R-:W-:Y:S01]  /*02d0*/  ULOP3.LUT UR13, UR23, 0x8, URZ, 0xfc, !UPT ;  /* 0x00000008170d7892 */ /* 0x000fe2000f8efc3f */
[----:B------:R-:W-:Y:S01]  /*02e0*/  CS2R R46, SRZ ;  /* 0x00000000002e7805 */ /* 0x000fe2000001ff00 */
[----:B------:R-:W-:Y:S01]  /*02f0*/  IMAD.U32 R3, RZ, RZ, UR4 ;  /* 0x00000004ff037e24 */ /* 0x000fe2000f8e00ff */
[----:B------:R-:W-:Y:S01]  /*0300*/  USHF.L.U32 UR17, UR15, 0x4, URZ ;  /* 0x000000040f117899 */ /* 0x000fe2000800063f */
[----:B------:R-:W-:Y:S01]  /*0310*/  CS2R R48, SRZ ;  /* 0x0000000000307805 */ /* 0x000fe2000001ff00 */
[----:B------:R-:W-:Y:S01]  /*0320*/  ULDC.64 UR8, c[0x0][0x268] ;  /* 0x00009a0000087ab9 */ /* 0x000fe20000000a00 */
[----:B------:R-:W-:Y:S01]  /*0330*/  UMOV UR12, 0x400 ;  /* 0x00000400000c7882 */ /* 0x000fe20000000000 */
[----:B------:R-:W-:Y:S01]  /*0340*/  UIMAD.WIDE.U32 UR8, UR13, 0x4, UR8 ;  /* 0x000000040d0878a5 */ /* 0x000fe2000f8e0008 */
[----:B------:R-:W-:Y:S01]  /*0350*/  CS2R R50, SRZ ;  /* 0x0000000000327805 */ /* 0x000fe2000001ff00 */
[----:B------:R-:W-:-:S02]  /*0360*/  UIADD3 UR13, UR12, 0x2800, URZ ;  /* 0x000028000c0d7890 */ /* 0x000fc4000fffe03f */
[----:B------:R-:W-:Y:S01]  /*0370*/  ULOP3.LUT UR4, UR17, 0xfffffff0, UR4, 0xe2, !UPT ;  /* 0xfffffff011047892 */ /* 0x000fe2000f8ee204 */
[----:B------:R-:W-:Y:S01]  /*0380*/  ULDC.64 UR6, c[0x0][0x268] ;  /* 0x00009a0000067ab9 */ /* 0x000fe20000000a00 */
[----:B------:R-:W-:Y:S02]  /*0390*/  UIADD3 UR15, -UR15, URZ, URZ ;  /* 0x0000003f0f0f7290 */ /* 0x000fe4000fffe13f */
[----:B------:R-:W-:Y:S01]  /*03a0*/  ULEA UR6, UP0, UR10, UR6, 0x2 ;  /* 0x000000060a067291 */ /* 0x000fe2000f80103f */
[----:B------:R-:W-:-:S03]  /*03b0*/  UMOV UR16, 0x7fffffc1 ;  /* 0x7fffffc100107882 */ /* 0x000fc60000000000 */
[----:B------:R-:W-:Y:S02]  /*03c0*/  ULEA.HI.X UR7, UR10, UR7, UR5, 0x2, UP0 ;  /* 0x000000070a077291 */ /* 0x000fe400080f1405 */
[----:B-1----:R-:W-:Y:S02]  /*03d0*/  ULEA UR12, UR14, UR12, 0x18 ;  /* 0x0000000c0e0c7291 */ /* 0x002fe4000f8ec03f */
[----:B------:R-:W-:Y:S02]  /*03e0*/  UISETP.NE.AND UP0, UPT, UR22, UR15, UPT ;  /* 0x0000000f1600728c */ /* 0x000fe4000bf05270 */
[----:B------:R-:W-:Y:S01]  /*03f0*/  ULEA UR14, UR14, UR13, 0x18 ;  /* 0x0000000d0e0e7291 */ /* 0x000fe2000f8ec03f */
[--C-:B0-----:R-:W-:Y:S01]  /*0400*/  SHF.R.S32.HI R0, RZ, 0x1f, R10.reuse ;  /* 0x0000001fff007819 */ /* 0x101fe2000001140a */
[----:B------:R-:W-:Y:S01]  /*0410*/  USEL UR20, UR16, 0x1, !UP0 ;  /* 0x0000000110147887 */ /* 0x000fe2000c000000 */
[----:B------:R-:W-:Y:S01]  /*0420*/  SHF.R.U32.HI R4, RZ, 0x2, R10 ;  /* 0x00000002ff047819 */ /* 0x000fe2000001160a */
[----:B------:R-:W-:Y:S01]  /*0430*/  UMOV UR13, UR10 ;  /* 0x0000000a000d7c82 */ /* 0x000fe20008000000 */
[----:B------:R-:W-:-:S02]  /*0440*/  LEA.HI R2, R0, R10, RZ, 0x2 ;  /* 0x0000000a00027211 */ /* 0x000fc400078f10ff */
[----:B------:R-:W-:Y:S02]  /*0450*/  SHF.L.U32 R4, R4, 0x4, RZ ;  /* 0x0000000404047819 */ /* 0x000fe400000006ff */
[----:B------:R-:W-:Y:S02]  /*0460*/  SHF.R.S32.HI R6, RZ, 0x2, R2 ;  /* 0x00000002ff067819 */ /* 0x000fe40000011402 */
[----:B------:R-:W-:Y:S02]  /*0470*/  LOP3.LUT R4, R4, 0xfffffff0, R3, 0xe2, !PT ;  /* 0xfffffff004047812 */ /* 0x000fe400078ee203 */
[C---:B------:R-:W-:Y:S02]  /*0480*/  IADD3 R3, R6.reuse, 0x50, RZ ;  /* 0x0000005006037810 */ /* 0x040fe40007ffe0ff */
[C---:B------:R-:W-:Y:S01]  /*0490*/  IADD3 R5, R6.reuse, 0xa0, RZ ;  /* 0x000000a006057810 */ /* 0x040fe20007ffe0ff */
[----:B------:R0:W-:Y:S01]  /*04a0*/  STL [R1+0x60], R4 ;  /* 0x0000600401007387 */ /* 0x0001e20000100800 */
[----:B------:R-:W-:-:S02]  /*04b0*/  IADD3 R7, R6, 0xf0, RZ ;  /* 0x000000f006077810 */ /* 0x000fc40007ffe0ff */
[----:B------:R-:W-:Y:S02]  /*04c0*/  LOP3.LUT R2, R2, 0xfffffffc, RZ, 0xc0, !PT ;  /* 0xfffffffc02027812 */ /* 0x000fe400078ec0ff */
[----:B------:R-:W-:Y:S02]  /*04d0*/  LEA.HI R0, R0, R10, RZ, 0x4 ;  /* 0x0000000a00007211 */ /* 0x000fe400078f20ff */
[----:B------:R-:W-:Y:S01]  /*04e0*/  SHF.R.S32.HI R6, RZ, 0x1f, R5 ;  /* 0x0000001fff067819 */ /* 0x000fe20000011405 */
[----:B------:R-:W-:Y:S01]  /*04f0*/  IMAD.IADD R2, R10, 0x1, -R2 ;  /* 0x000000010a027824 */ /* 0x000fe200078e0a02 */
[----:B------:R-:W-:Y:S02]  /*0500*/  SHF.R.S32.HI R8, RZ, 0x1f, R7 ;  /* 0x0000001fff087819 */ /* 0x000fe40000011407 */
[----:B0-----:R-:W-:Y:S02]  /*0510*/  SHF.R.S32.HI R4, RZ, 0x1f, R3 ;  /* 0x0000001fff047819 */ /* 0x001fe40000011403 */
[----:B------:R-:W-:-:S02]  /*0520*/  LEA.HI R6, R6, R5, RZ, 0x2 ;  /* 0x0000000506067211 */ /* 0x000fc400078f10ff */
[----:B------:R-:W-:Y:S02]  /*0530*/  LEA.HI R4, R4, R3, RZ, 0x2 ;  /* 0x0000000304047211 */ /* 0x000fe400078f10ff */
[----:B------:R-:W-:Y:S02]  /*0540*/  SHF.R.U32.HI R3, RZ, 0x4, R0 ;  /* 0x00000004ff037819 */ /* 0x000fe40000011600 */
[----:B------:R-:W-:Y:S02]  /*0550*/  LEA.HI R8, R8, R7, RZ, 0x2 ;  /* 0x0000000708087211 */ /* 0x000fe400078f10ff */
[----:B------:R-:W-:Y:S02]  /*0560*/  SHF.R.U32.HI R5, RZ, 0x2, R4 ;  /* 0x00000002ff057819 */ /* 0x000fe40000011604 */
[----:B------:R-:W-:Y:S02]  /*0570*/  LOP3.LUT R0, R2, 0x3, R3, 0x78, !PT ;  /* 0x0000000302007812 */ /* 0x000fe400078e7803 */
[----:B------:R-:W-:-:S02]  /*0580*/  SHF.R.U32.HI R7, RZ, 0x2, R6 ;  /* 0x00000002ff077819 */ /* 0x000fc40000011606 */
[----:B------:R-:W-:Y:S01]  /*0590*/  SHF.R.U32.HI R9, RZ, 0x2, R8 ;  /* 0x00000002ff097819 */ /* 0x000fe20000011608 */
[----:B------:R0:W-:Y:S01]  /*05a0*/  STL [R1+0x54], R0 ;  /* 0x0000540001007387 */ /* 0x0001e20000100800 */
[C---:B------:R-:W-:Y:S02]  /*05b0*/  LOP3.LUT R4, R2.reuse, 0x3, R5, 0x78, !PT ;  /* 0x0000000302047812 */ /* 0x040fe400078e7805 */
[----:B------:R-:W-:Y:S02]  /*05c0*/  LOP3.LUT R3, R2, 0x3, R7, 0x78, !PT ;  /* 0x0000000302037812 */ /* 0x000fe400078e7807 */
[----:B------:R-:W-:Y:S01]  /*05d0*/  LEA R5, R10, UR12, 0x5 ;  /* 0x0000000c0a057c11 */ /* 0x000fe2000f8e28ff */
[----:B------:R1:W-:Y:S01]  /*05e0*/  STL [R1+0x50], R4 ;  /* 0x0000500401007387 */ /* 0x0003e20000100800 */
[----:B0-----:R-:W-:-:S03]  /*05f0*/  LOP3.LUT R0, R2, 0x3, R9, 0x78, !PT ;  /* 0x0000000302007812 */ /* 0x001fc600078e7809 */
[----:B------:R-:W-:Y:S04]  /*0600*/  STL [R1+0x4c], R3 ;  /* 0x00004c0301007387 */ /* 0x000fe80000100800 */
[----:B------:R0:W-:Y:S01]  /*0610*/  STL [R1+0x48], R0 ;  /* 0x0000480001007387 */ /* 0x0001e20000100800 */
[----:B-1----:R-:W-:Y:S01]  /*0620*/  MOV R4, UR4 ;  /* 0x0000000400047c02 */ /* 0x002fe20008000f00 */
[----:B------:R-:W-:-:S04]  /*0630*/  UMOV UR4, URZ ;  /* 0x0000003f00047c82 */ /* 0x000fc80008000000 */
[----:B------:R-:W-:Y:S01]  /*0640*/  IMAD R4, R4, 0x280, R10 ;  /* 0x0000028004047824 */ /* 0x000fe200078e020a */
[----:B0-----:R-:W-:-:S04]  /*0650*/  SHF.L.U32 R0, R10, 0x1, RZ ;  /* 0x000000010a007819 */ /* 0x001fc800000006ff */
[----:B------:R0:W-:Y:S01]  /*0660*/  STL [R1+0x44], R4 ;  /* 0x0000440401007387 */ /* 0x0001e20000100800 */
[C---:B------:R-:W-:Y:S02]  /*0670*/  LOP3.LUT R6, R0.reuse, 0x18, RZ, 0xc0, !PT ;  /* 0x0000001800067812 */ /* 0x040fe400078ec0ff */
[----:B------:R-:W-:Y:S02]  /*0680*/  LOP3.LUT R3, R0, 0x18, RZ, 0xc, !PT ;  /* 0x0000001800037812 */ /* 0x000fe400078e0cff */
[C---:B------:R-:W-:Y:S02]  /*0690*/  LOP3.LUT R0, R6.reuse, 0x8, RZ, 0x3c, !PT ;  /* 0x0000000806007812 */ /* 0x040fe400078e3cff */
[----:B------:R-:W-:Y:S02]  /*06a0*/  LOP3.LUT R2, R6, 0x10, RZ, 0x3c, !PT ;  /* 0x0000001006027812 */ /* 0x000fe400078e3cff */
[C---:B------:R-:W-:Y:S02]  /*06b0*/  IADD3 R6, R5.reuse, R3, RZ ;  /* 0x0000000305067210 */ /* 0x040fe40007ffe0ff */
[C---:B------:R-:W-:Y:S01]  /*06c0*/  IADD3 R3, R5.reuse, R0, RZ ;  /* 0x0000000005037210 */ /* 0x040fe20007ffe0ff */
[----:B------:R-:W-:-:S04]  /*06d0*/  IMAD.IADD R0, R5, 0x1, R2 ;  /* 0x0000000105007824 */ /* 0x000fc800078e0202 */
[----:B------:R0:W-:Y:S04]  /*06e0*/  STL [R1+0x5c], R3 ;  /* 0x00005c0301007387 */ /* 0x0001e80000100800 */
[----:B------:R0:W-:Y:S02]  /*06f0*/  STL [R1+0x58], R0 ;  /* 0x0000580001007387 */ /* 0x0001e40000100800 */
.L_x_413:
[----:B01----:R-:W0:Y:S01]  /*0700*/  S2R R0, SR_TID.X ;  /* 0x0000000000007919 */ /* 0x003e220000002100 */
[----:B------:R-:W-:Y:S01]  /*0710*/  ULOP3.LUT UR15, UR10, 0x1, URZ, 0xc0, !UPT ;  /* 0x000000010a0f7892 */ /* 0x000fe2000f8ec03f */
[----:B------:R-:W1:Y:S01]  /*0720*/  LDC.64 R52, c[0x0][0x238] ;  /* 0x00008e00ff347b82 */ /* 0x000e620000000a00 */
[----:B------:R-:W-:Y:S01]  /*0730*/  USHF.R.U64 UR16, UR10, 0x1, UR5 ;  /* 0x000000010a107899 */ /* 0x000fe20008001205 */
[----:B------:R-:W-:Y:S01]  /*0740*/  STL [R1+0x70], R45 ;  /* 0x0000702d01007387 */ /* 0x000fe20000100800 */
[----:B------:R-:W-:Y:S02]  /*0750*/  UIMAD UR17, UR15, 0x140, URZ ;  /* 0x000001400f1178a4 */ /* 0x000fe4000f8e023f */
[----:B------:R-:W-:Y:S01]  /*0760*/  USHF.L.U32 UR15, UR22, 0x6, URZ ;  /* 0x00000006160f7899 */ /* 0x000fe2000800063f */
[----:B------:R-:W-:Y:S01]  /*0770*/  STL [R1+0x6c], R44 ;  /* 0x00006c2c01007387 */ /* 0x000fe20000100800 */
[----:B------:R-:W-:Y:S02]  /*0780*/  USHF.R.U32.HI UR24, URZ, 0x1, UR5 ;  /* 0x000000013f187899 */ /* 0x000fe40008011605 */
[----:B------:R-:W-:Y:S01]  /*0790*/  ULOP3.LUT UR15, UR15, 0x3c0, URZ, 0xc0, !UPT ;  /* 0x000003c00f0f7892 */ /* 0x000fe2000f8ec03f */
[----:B------:R-:W-:Y:S01]  /*07a0*/  ULDC.64 UR26, c[0x0][0x248] ;  /* 0x00009200001a7ab9 */ /* 0x000fe20000000a00 */
[----:B0-----:R-:W-:Y:S01]  /*07b0*/  IMAD.WIDE.U32 R2, R0, -0x33333333, RZ ;  /* 0xcccccccd00027825 */ /* 0x001fe200078e00ff */
[----:B------:R-:W-:Y:S01]  /*07c0*/  MOV R7, UR16 ;  /* 0x0000001000077c02 */ /* 0x000fe20008000f00 */
[----:B------:R-:W-:Y:S03]  /*07d0*/  STL [R1+0x68], R49 ;  /* 0x0000683101007387 */ /* 0x000fe60000100800 */
[----:B------:R-:W-:-:S02]  /*07e0*/  SHF.R.U32.HI R6, RZ, 0x6, R3 ;  /* 0x00000006ff067819 */ /* 0x000fc40000011603 */
[----:B------:R-:W-:Y:S01]  /*07f0*/  MOV R10, UR24 ;  /* 0x00000018000a7c02 */ /* 0x000fe20008000f00 */
[----:B------:R-:W-:Y:S01]  /*0800*/  UIMAD UR25, UR24, 0xa0000, URZ ;  /* 0x000a0000181978a4 */ /* 0x000fe2000f8e023f */
[----:B------:R-:W-:Y:S01]  /*0810*/  STL [R1+0x64], R48 ;  /* 0x0000643001007387 */ /* 0x000fe20000100800 */
[----:B------:R-:W-:-:S05]  /*0820*/  IMAD R8, R6, -0x50, R0 ;  /* 0xffffffb006087824 */ /* 0x000fca00078e0200 */
[----:B------:R-:W-:Y:S02]  /*0830*/  LEA R4, R8, UR17, 0x2 ;  /* 0x0000001108047c11 */ /* 0x000fe4000f8e10ff */
[----:B------:R-:W-:Y:S01]  /*0840*/  IADD3 R0, R6, UR15, RZ ;  /* 0x0000000f06007c10 */ /* 0x000fe2000fffe0ff */
[----:B------:R-:W-:Y:S01]  /*0850*/  ULDC UR15, c[0x0][0x250] ;  /* 0x00009400000f7ab9 */ /* 0x000fe20000000800 */
[----:B------:R-:W-:Y:S01]  /*0860*/  SHF.R.S32.HI R5, RZ, 0x1f, R4 ;  /* 0x0000001fff057819 */ /* 0x000fe20000011404 */
[----:B------:R-:W-:-:S04]  /*0870*/  IMAD.WIDE.U32 R2, R4, -0x33333333, RZ ;  /* 0xcccccccd04027825 */ /* 0x000fc800078e00ff */
[----:B-1----:R-:W-:Y:S01]  /*0880*/  IMAD.WIDE R52, R4, 0x2, R52 ;  /* 0x0000000204347825 */ /* 0x002fe200078e0234 */
[----:B------:R-:W-:-:S04]  /*0890*/  SHF.R.U32.HI R9, RZ, 0x4, R3 ;  /* 0x00000004ff097819 */ /* 0x000fc80000011603 */
[C---:B------:R-:W-:Y:S01]  /*08a0*/  LEA R2, P0, R7.reuse, R9, 0x5 ;  /* 0x0000000907027211 */ /* 0x040fe200078028ff */
[C---:B------:R-:W-:Y:S01]  /*08b0*/  IMAD.WIDE.U32 R4, R7.reuse, 0xa0000, R4 ;  /* 0x000a000007047825 */ /* 0x040fe200078e0004 */
[----:B------:R-:W2:Y:S02]  /*08c0*/  LDG.E.64.CONSTANT R52, desc[UR18][R52.64] ;  /* 0x0000001234347981 */ /* 0x000ea4000c1e9b00 */
[----:B------:R-:W-:Y:S01]  /*08d0*/  LEA.HI.X R7, R7, RZ, R10, 0x5, P0 ;  /* 0x000000ff07077211 */ /* 0x000fe200000f2c0a */
[----:B------:R-:W-:Y:S01]  /*08e0*/  IMAD R21, R0, 0x280, RZ ;  /* 0x0000028000157824 */ /* 0x000fe200078e02ff */
[----:B------:R-:W-:Y:S01]  /*08f0*/  LEA R54, P0, R2, UR26, 0x3 ;  /* 0x0000001a02367c11 */ /* 0x000fe2000f8018ff */
[----:B------:R0:W-:Y:S01]  /*0900*/  STL [R1+0x40], R9 ;  /* 0x0000400901007387 */ /* 0x0001e20000100800 */
[----:B------:R-:W-:Y:S01]  /*0910*/  IADD3 R3, R5, UR25, RZ ;  /* 0x0000001905037c10 */ /* 0x000fe2000fffe0ff */
[----:B------:R-:W-:Y:S01]  /*0920*/  ULDC.64 UR24, c[0x0][0x230] ;  /* 0x00008c0000187ab9 */ /* 0x000fe20000000a00 */
[----:B------:R-:W-:-:S02]  /*0930*/  IADD3 R0, P1, R21, R4, RZ ;  /* 0x0000000415007210 */ /* 0x000fc40007f3e0ff */
[----:B------:R-:W-:Y:S01]  /*0940*/  LEA.HI.X R55, R2, UR27, R7, 0x3, P0 ;  /* 0x0000001b02377c11 */ /* 0x000fe200080f1c07 */
[----:B------:R-:W-:Y:S01]  /*0950*/  ULDC.64 UR26, c[0x0][0x228] ;  /* 0x00008a00001a7ab9 */ /* 0x000fe20000000a00 */
[----:B------:R-:W-:Y:S01]  /*0960*/  SHF.L.U32 R11, R0, 0x1, RZ ;  /* 0x00000001000b7819 */ /* 0x000fe200000006ff */
[----:B------:R-:W-:-:S03]  /*0970*/  IMAD.X R5, RZ, RZ, R3, P1 ;  /* 0x000000ffff057224 */ /* 0x000fc600008e0603 */
[----:B------:R-:W3:Y:S01]  /*0980*/  LDG.E.64.CONSTANT R54, desc[UR18][R54.64] ;  /* 0x0000001236367981 */ /* 0x000ee2000c1e9b00 */
[C---:B------:R-:W-:Y:S02]  /*0990*/  IADD3 R56, P0, R11.reuse, UR24, RZ ;  /* 0x000000180b387c10 */ /* 0x040fe4000ff1e0ff */
[----:B0-----:R-:W-:Y:S02]  /*09a0*/  SHF.L.U64.HI R9, R0, 0x1, R5 ;  /* 0x0000000100097819 */ /* 0x001fe40000010205 */
[----:B------:R-:W-:Y:S02]  /*09b0*/  IADD3 R58, P1, R11, UR26, RZ ;  /* 0x0000001a0b3a7c10 */ /* 0x000fe4000ff3e0ff */
[C---:B------:R-:W-:Y:S02]  /*09c0*/  IADD3.X R57, R9.reuse, UR25, RZ, P0, !PT ;  /* 0x0000001909397c10 */ /* 0x040fe400087fe4ff */
[----:B------:R-:W-:-:S04]  /*09d0*/  IADD3.X R59, R9, UR27, RZ, P1, !PT ;  /* 0x0000001b093b7c10 */ /* 0x000fc80008ffe4ff */
[----:B------:R-:W4:Y:S04]  /*09e0*/  LDG.E.64.CONSTANT R56, desc[UR18][R56.64] ;  /* 0x0000001238387981 */ /* 0x000f28000c1e9b00 */
[----:B------:R-:W4:Y:S01]  /*09f0*/  LDG.E.64.CONSTANT R58, desc[UR18][R58.64] ;  /* 0x000000123a3a7981 */ /* 0x000f22000c1e9b00 */
[----:B------:R-:W-:-:S04]  /*0a00*/  IADD3 R5, R21, 0xa00, RZ ;  /* 0x00000a0015057810 */ /* 0x000fc80007ffe0ff */
[----:B------:R-:W-:-:S04]  /*0a10*/  IADD3 R5, P0, R5, R4, RZ ;  /* 0x0000000405057210 */ /* 0x000fc80007f1e0ff */
[----:B------:R-:W-:Y:S02]  /*0a20*/  IADD3.X R0, RZ, R3, RZ, P0, !PT ;  /* 0x00000003ff007210 */ /* 0x000fe400007fe4ff */
[C---:B------:R-:W-:Y:S02]  /*0a30*/  SHF.L.U32 R7, R5.reuse, 0x1, RZ ;  /* 0x0000000105077819 */ /* 0x040fe400000006ff */
[----:B------:R-:W-:Y:S02]  /*0a40*/  SHF.L.U64.HI R2, R5, 0x1, R0 ;  /* 0x0000000105027819 */ /* 0x000fe40000010200 */
[----:B------:R-:W-:-:S04]  /*0a50*/  IADD3 R60, P0, R7, UR24, RZ ;  /* 0x00000018073c7c10 */ /* 0x000fc8000ff1e0ff */
[----:B------:R-:W-:Y:S02]  /*0a60*/  IADD3.X R61, R2, UR25, RZ, P0, !PT ;  /* 0x00000019023d7c10 */ /* 0x000fe400087fe4ff */
[----:B------:R-:W-:-:S04]  /*0a70*/  IADD3 R62, P0, R7, UR26, RZ ;  /* 0x0000001a073e7c10 */ /* 0x000fc8000ff1e0ff */
[----:B------:R-:W-:Y:S01]  /*0a80*/  IADD3.X R63, R2, UR27, RZ, P0, !PT ;  /* 0x0000001b023f7c10 */ /* 0x000fe200087fe4ff */
[----:B------:R-:W4:Y:S05]  /*0a90*/  LDG.E.64.CONSTANT R60, desc[UR18][R60.64] ;  /* 0x000000123c3c7981 */ /* 0x000f2a000c1e9b00 */
[----:B------:R-:W4:Y:S01]  /*0aa0*/  LDG.E.64.CONSTANT R62, desc[UR18][R62.64] ;  /* 0x000000123e3e7981 */ /* 0x000f22000c1e9b00 */
[----:B------:R-:W-:-:S03]  /*0ab0*/  VIADD R5, R21, 0x1400 ;  /* 0x0000140015057836 */ /* 0x000fc60000000000 */
[----:B------:R-:W-:Y:S02]  /*0ac0*/  STL [R1+0x3c], R9 ;  /* 0x00003c0901007387 */ /* 0x000fe40000100800 */
[----:B------:R-:W-:Y:S02]  /*0ad0*/  IADD3 R5, P0, R5, R4, RZ ;  /* 0x0000000405057210 */ /* 0x000fe40007f1e0ff */
[----:B------:R-:W-:Y:S02]  /*0ae0*/  STL [R1+0x38], R11 ;  /* 0x0000380b01007387 */ /* 0x000fe40000100800 */
[----:B------:R-:W-:Y:S02]  /*0af0*/  IADD3.X R0, RZ, R3, RZ, P0, !PT ;  /* 0x00000003ff007210 */ /* 0x000fe400007fe4ff */
[----:B------:R0:W-:Y:S04]  /*0b00*/  STL [R1+0x30], R7 ;  /* 0x0000300701007387 */ /* 0x0001e80000100800 */
[----:B------:R1:W-:Y:S01]  /*0b10*/  STL [R1+0x34], R2 ;  /* 0x0000340201007387 */ /* 0x0003e20000100800 */
[----:B0-----:R-:W-:-:S02]  /*0b20*/  SHF.L.U32 R7, R5, 0x1, RZ ;  /* 0x0000000105077819 */ /* 0x001fc400000006ff */
[----:B-1----:R-:W-:Y:S02]  /*0b30*/  SHF.L.U64.HI R2, R5, 0x1, R0 ;  /* 0x0000000105027819 */ /* 0x002fe40000010200 */
[C---:B------:R-:W-:Y:S02]  /*0b40*/  IADD3 R64, P0, R7.reuse, UR24, RZ ;  /* 0x0000001807407c10 */ /* 0x040fe4000ff1e0ff */
[----:B------:R-:W-:Y:S02]  /*0b50*/  IADD3 R66, P1, R7, UR26, RZ ;  /* 0x0000001a07427c10 */ /* 0x000fe4000ff3e0ff */
[C---:B------:R-:W-:Y:S02]  /*0b60*/  IADD3.X R65, R2.reuse, UR25, RZ, P0, !PT ;  /* 0x0000001902417c10 */ /* 0x040fe400087fe4ff */
[----:B------:R-:W-:-:S04]  /*0b70*/  IADD3.X R67, R2, UR27, RZ, P1, !PT ;  /* 0x0000001b02437c10 */ /* 0x000fc80008ffe4ff */
[----:B------:R-:W4:Y:S04]  /*0b80*/  LDG.E.64.CONSTANT R64, desc[UR18][R64.64] ;  /* 0x0000001240407981 */ /* 0x000f28000c1e9b00 */
[----:B------:R-:W4:Y:S01]  /*0b90*/  LDG.E.64.CONSTANT R66, desc[UR18][R66.64] ;  /* 0x0000001242427981 */ /* 0x000f22000c1e9b00 */
[----:B------:R-:W-:-:S04]  /*0ba0*/  IADD3 R5, R21, 0x1e00, RZ ;  /* 0x00001e0015057810 */ /* 0x000fc80007ffe0ff */
[----:B------:R-:W-:Y:S01]  /*0bb0*/  IADD3 R5, P0, R5, R4, RZ ;  /* 0x0000000405057210 */ /* 0x000fe20007f1e0ff */
[----:B------:R0:W-:Y:S03]  /*0bc0*/  STL [R1+0x28], R7 ;  /* 0x0000280701007387 */ /* 0x0001e60000100800 */
[----:B------:R-:W-:Y:S01]  /*0bd0*/  IADD3.X R0, RZ, R3, RZ, P0, !PT ;  /* 0x00000003ff007210 */ /* 0x000fe200007fe4ff */
[----:B------:R1:W-:Y:S01]  /*0be0*/  STL [R1+0x2c], R2 ;  /* 0x00002c0201007387 */ /* 0x0003e20000100800 */
[C---:B0-----:R-:W-:Y:S02]  /*0bf0*/  IMAD.SHL.U32 R7, R5.reuse, 0x2, RZ ;  /* 0x0000000205077824 */ /* 0x041fe400078e00ff */
[----:B-1----:R-:W-:-:S03]  /*0c00*/  SHF.L.U64.HI R2, R5, 0x1, R0 ;  /* 0x0000000105027819 */ /* 0x002fc60000010200 */
[----:B------:R-:W-:-:S04]  /*0c10*/  IADD3 R68, P0, R7, UR24, RZ ;  /* 0x0000001807447c10 */ /* 0x000fc8000ff1e0ff */
[----:B------:R-:W-:Y:S02]  /*0c20*/  IADD3.X R69, R2, UR25, RZ, P0, !PT ;  /* 0x0000001902457c10 */ /* 0x000fe400087fe4ff */
[----:B------:R-:W-:-:S04]  /*0c30*/  IADD3 R70, P1, R7, UR26, RZ ;  /* 0x0000001a07467c10 */ /* 0x000fc8000ff3e0ff */
[----:B------:R-:W4:Y:S01]  /*0c40*/  LDG.E.64.CONSTANT R68, desc[UR18][R68.64] ;  /* 0x0000001244447981 */ /* 0x000f22000c1e9b00 */
[----:B------:R-:W-:-:S06]  /*0c50*/  IADD3.X R71, R2, UR27, RZ, P1, !PT ;  /* 0x0000001b02477c10 */ /* 0x000fcc0008ffe4ff */
[----:B------:R-:W4:Y:S01]  /*0c60*/  LDG.E.64.CONSTANT R70, desc[UR18][R70.64] ;  /* 0x0000001246467981 */ /* 0x000f22000c1e9b00 */
[----:B------:R-:W-:-:S04]  /*0c70*/  IADD3 R5, R21, 0x2800, RZ ;  /* 0x0000280015057810 */ /* 0x000fc80007ffe0ff */
[----:B------:R-:W-:Y:S01]  /*0c80*/  IADD3 R5, P0, R5, R4, RZ ;  /* 0x0000000405057210 */ /* 0x000fe20007f1e0ff */
[----:B------:R0:W-:Y:S03]  /*0c90*/  STL [R1+0x20], R7 ;  /* 0x0000200701007387 */ /* 0x0001e60000100800 */
[----:B------:R-:W-:Y:S01]  /*0ca0*/  IADD3.X R0, RZ, R3, RZ, P0, !PT ;  /* 0x00000003ff007210 */ /* 0x000fe200007fe4ff */
[----:B------:R1:W-:Y:S01]  /*0cb0*/  STL [R1+0x24], R2 ;  /* 0x0000240201007387 */ /* 0x0003e20000100800 */
[C---:B0-----:R-:W-:Y:S02]  /*0cc0*/  SHF.L.U32 R7, R5.reuse, 0x1, RZ ;  /* 0x0000000105077819 */ /* 0x041fe400000006ff */
[----:B-1----:R-:W-:Y:S02]  /*0cd0*/  SHF.L.U64.HI R2, R5, 0x1, R0 ;  /* 0x0000000105027819 */ /* 0x002fe40000010200 */
[----:B------:R-:W-:-:S02]  /*0ce0*/  IADD3 R72, P0, R7, UR24, RZ ;  /* 0x0000001807487c10 */ /* 0x000fc4000ff1e0ff */
[----:B------:R-:W-:Y:S02]  /*0cf0*/  IADD3 R74, P1, R7, UR26, RZ ;  /* 0x0000001a074a7c10 */ /* 0x000fe4000ff3e0ff */
[C---:B------:R-:W-:Y:S02]  /*0d00*/  IADD3.X R73, R2.reuse, UR25, RZ, P0, !PT ;  /* 0x0000001902497c10 */ /* 0x040fe400087fe4ff */
[----:B------:R-:W-:-:S04]  /*0d10*/  IADD3.X R75, R2, UR27, RZ, P1, !PT ;  /* 0x0000001b024b7c10 */ /* 0x000fc80008ffe4ff */
[----:B------:R-:W4:Y:S01]  /*0d20*/  LDG.E.64.CONSTANT R72, desc[UR18][R72.64] ;  /* 0x0000001248487981 */ /* 0x000f22000c1e9b00 */
[----:B------:R-:W-:-:S03]  /*0d30*/  IADD3 R5, R21, 0x3200, RZ ;  /* 0x0000320015057810 */ /* 0x000fc60007ffe0ff */
[----:B------:R-:W4:Y:S01]  /*0d40*/  LDG.E.64.CONSTANT R74, desc[UR18][R74.64] ;  /* 0x000000124a4a7981 */ /* 0x000f22000c1e9b00 */
[----:B------:R-:W-:-:S03]  /*0d50*/  IADD3 R5, P0, R5, R4, RZ ;  /* 0x0000000405057210 */ /* 0x000fc60007f1e0ff */
[----:B------:R0:W-:Y:S02]  /*0d60*/  STL [R1+0x18], R7 ;  /* 0x0000180701007387 */ /* 0x0001e40000100800 */
[----:B------:R-:W-:Y:S02]  /*0d70*/  IMAD.X R0, RZ, RZ, R3, P0 ;  /* 0x000000ffff007224 */ /* 0x000fe400000e0603 */
[----:B------:R1:W-:Y:S01]  /*0d80*/  STL [R1+0x1c], R2 ;  /* 0x00001c0201007387 */ /* 0x0003e20000100800 */
[C---:B0-----:R-:W-:Y:S02]  /*0d90*/  SHF.L.U32 R7, R5.reuse, 0x1, RZ ;  /* 0x0000000105077819 */ /* 0x041fe400000006ff */
[----:B-1----:R-:W-:Y:S02]  /*0da0*/  SHF.L.U64.HI R2, R5, 0x1, R0 ;  /* 0x0000000105027819 */ /* 0x002fe40000010200 */
[C---:B------:R-:W-:Y:S02]  /*0db0*/  IADD3 R76, P0, R7.reuse, UR24, RZ ;  /* 0x00000018074c7c10 */ /* 0x040fe4000ff1e0ff */
[----:B------:R-:W-:-:S02]  /*0dc0*/  IADD3 R78, P1, R7, UR26, RZ ;  /* 0x0000001a074e7c10 */ /* 0x000fc4000ff3e0ff */
[C---:B------:R-:W-:Y:S01]  /*0dd0*/  IADD3.X R77, R2.reuse, UR25, RZ, P0, !PT ;  /* 0x00000019024d7c10 */ /* 0x040fe200087fe4ff */
[----:B------:R-:W-:Y:S01]  /*0de0*/  HFMA2.MMA R5, -RZ, RZ, 0, 2.384185791015625e-06 ;  /* 0x00000028ff057435 */ /* 0x000fe200000001ff */
[----:B------:R-:W-:-:S04]  /*0df0*/  IADD3.X R79, R2, UR27, RZ, P1, !PT ;  /* 0x0000001b024f7c10 */ /* 0x000fc80008ffe4ff */
[----:B------:R-:W4:Y:S04]  /*0e00*/  LDG.E.64.CONSTANT R76, desc[UR18][R76.64] ;  /* 0x000000124c4c7981 */ /* 0x000f28000c1e9b00 */
[----:B------:R-:W4:Y:S01]  /*0e10*/  LDG.E.64.CONSTANT R78, desc[UR18][R78.64] ;  /* 0x000000124e4e7981 */ /* 0x000f22000c1e9b00 */
[----:B------:R-:W-:-:S05]  /*0e20*/  IMAD R5, R8, R5, UR14 ;  /* 0x0000000e08057e24 */ /* 0x000fca000f8e0205 */
[----:B------:R-:W-:Y:S02]  /*0e30*/  LEA R0, R6, R5, 0x3 ;  /* 0x0000000506007211 */ /* 0x000fe400078e18ff */
[----:B------:R-:W-:Y:S01]  /*0e40*/  IADD3 R5, R21, 0x3c00, RZ ;  /* 0x00003c0015057810 */ /* 0x000fe20007ffe0ff */
[----:B------:R0:W-:Y:S03]  /*0e50*/  STL [R1+0x8], R7 ;  /* 0x0000080701007387 */ /* 0x0001e60000100800 */
[----:B------:R-:W-:Y:S01]  /*0e60*/  IADD3 R5, P1, R5, R4, RZ ;  /* 0x0000000405057210 */ /* 0x000fe20007f3e0ff */
[----:B------:R-:W-:Y:S01]  /*0e70*/  STL [R1+0x14], R2 ;  /* 0x0000140201007387 */ /* 0x000fe20000100800 */
[----:B------:R-:W-:-:S03]  /*0e80*/  IADD3 R9, R21, 0x5000, RZ ;  /* 0x0000500015097810 */ /* 0x000fc60007ffe0ff */
[----:B------:R1:W-:Y:S01]  /*0e90*/  STL [R1+0x10], R0 ;  /* 0x0000100001007387 */ /* 0x0003e20000100800 */
[----:B------:R-:W-:Y:S01]  /*0ea0*/  IADD3 R9, P5, R9, R4, RZ ;  /* 0x0000000409097210 */ /* 0x000fe20007fbe0ff */
[----:B0-----:R-:W-:Y:S01]  /*0eb0*/  VIADD R7, R21, 0x4600 ;  /* 0x0000460015077836 */ /* 0x001fe20000000000 */
[----:B------:R-:W-:Y:S01]  /*0ec0*/  SHF.L.U32 R10, R5, 0x1, RZ ;  /* 0x00000001050a7819 */ /* 0x000fe200000006ff */
[----:B-1----:R-:W-:-:S03]  /*0ed0*/  IMAD.X R0, RZ, RZ, R3, P1 ;  /* 0x000000ffff007224 */ /* 0x002fc600008e0603 */
[----:B------:R-:W-:Y:S02]  /*0ee0*/  IADD3 R7, P6, R7, R4, RZ ;  /* 0x0000000407077210 */ /* 0x000fe40007fde0ff */
[----:B------:R-:W-:Y:S02]  /*0ef0*/  SHF.L.U64.HI R8, R5, 0x1, R0 ;  /* 0x0000000105087819 */ /* 0x000fe40000010200 */
[-C--:B------:R-:W-:Y:S02]  /*0f00*/  IADD3.X R0, RZ, R3.reuse, RZ, P5, !PT ;  /* 0x00000003ff007210 */ /* 0x080fe40002ffe4ff */
[----:B------:R-:W-:Y:S02]  /*0f10*/  IADD3 R80, P5, R10, UR24, RZ ;  /* 0x000000180a507c10 */ /* 0x000fe4000ffbe0ff */
[----:B------:R-:W-:Y:S02]  /*0f20*/  IADD3.X R6, RZ, R3, RZ, P6, !PT ;  /* 0x00000003ff067210 */ /* 0x000fe400037fe4ff */
[----:B------:R-:W-:-:S02]  /*0f30*/  IADD3.X R81, R8, UR25, RZ, P5, !PT ;  /* 0x0000001908517c10 */ /* 0x000fc4000affe4ff */
[----:B------:R-:W-:-:S04]  /*0f40*/  IADD3 R82, P6, R10, UR26, RZ ;  /* 0x0000001a0a527c10 */ /* 0x000fc8000ffde0ff */
[----:B------:R-:W-:Y:S01]  /*0f50*/  IADD3.X R83, R8, UR27, RZ, P6, !PT ;  /* 0x0000001b08537c10 */ /* 0x000fe2000b7fe4ff */
[----:B------:R-:W4:Y:S05]  /*0f60*/  LDG.E.64.CONSTANT R80, desc[UR18][R80.64] ;  /* 0x0000001250507981 */ /* 0x000f2a000c1e9b00 */
[----:B------:R-:W4:Y:S01]  /*0f70*/  LDG.E.64.CONSTANT R82, desc[UR18][R82.64] ;  /* 0x0000001252527981 */ /* 0x000f22000c1e9b00 */
[C---:B------:R-:W-:Y:S02]  /*0f80*/  SHF.L.U64.HI R165, R7.reuse, 0x1, R6 ;  /* 0x0000000107a57819 */ /* 0x040fe40000010206 */
[----:B------:R-:W-:Y:S01]  /*0f90*/  SHF.L.U32 R164, R7, 0x1, RZ ;  /* 0x0000000107a47819 */ /* 0x000fe200000006ff */
[C---:B------:R-:W-:Y:S01]  /*0fa0*/  IMAD.SHL.U32 R162, R9.reuse, 0x2, RZ ;  /* 0x0000000209a27824 */ /* 0x040fe200078e00ff */
[----:B------:R-:W-:-:S02]  /*0fb0*/  SHF.L.U64.HI R163, R9, 0x1, R0 ;  /* 0x0000000109a37819 */ /* 0x000fc40000010200 */
[----:B------:R-:W-:-:S04]  /*0fc0*/  IADD3 R11, R21, 0x6400, RZ ;  /* 0x00006400150b7810 */ /* 0x000fc80007ffe0ff */
[----:B------:R-:W-:Y:S01]  /*0fd0*/  IADD3 R22, P4, R11, R4, RZ ;  /* 0x000000040b167210 */ /* 0x000fe20007f9e0ff */
[----:B------:R-:W-:Y:S02]  /*0fe0*/  VIADD R13, R21, 0x7800 ;  /* 0x00007800150d7836 */ /* 0x000fe40000000000 */
[----:B---3--:R-:W-:-:S06]  /*0ff0*/  FADD.FTZ R32, R55, UR15 ;  /* 0x0000000f37207e21 */ /* 0x008fcc0008010000 */
[----:B------:R-:W0:Y:S01]  /*1000*/  MUFU.RSQ R32, R32 ;  /* 0x0000002000207308 */ /* 0x000e220000001400 */
[----:B--2---:R-:W-:Y:S02]  /*1010*/  PRMT R121, R52, 0x7632, R121 ;  /* 0x0000763234797816 */ /* 0x004fe40000000079 */
[C---:B----4-:R-:W-:Y:S02]  /*1020*/  SHF.L.U32 R7, R56.reuse, 0x10, RZ ;  /* 0x0000001038077819 */ /* 0x050fe400000006ff */
[----:B------:R-:W-:Y:S02]  /*1030*/  PRMT R5, R56, 0x7632, R5 ;  /* 0x0000763238057816 */ /* 0x000fe40000000005 */
[----:B------:R-:W-:Y:S01]  /*1040*/  SHF.L.U32 R2, R52, 0x10, RZ ;  /* 0x0000001034027819 */ /* 0x000fe200000006ff */
[----:B------:R-:W-:Y:S01]  /*1050*/  FADD.FTZ R7, -R54, R7 ;  /* 0x0000000736077221 */ /* 0x000fe20000010100 */
[C---:B------:R-:W-:Y:S02]  /*1060*/  SHF.L.U32 R0, R58.reuse, 0x10, RZ ;  /* 0x000000103a007819 */ /* 0x040fe400000006ff */
[----:B------:R-:W-:-:S02]  /*1070*/  PRMT R6, R58, 0x7632, R6 ;  /* 0x000076323a067816 */ /* 0x000fc40000000006 */
[----:B------:R-:W-:Y:S01]  /*1080*/  SHF.L.U32 R9, R5, 0x10, RZ ;  /* 0x0000001005097819 */ /* 0x000fe200000006ff */
[----:B0-----:R-:W-:Y:S01]  /*1090*/  FMUL.FTZ R160, R32, R7 ;  /* 0x0000000720a07220 */ /* 0x001fe20000410000 */
[----:B------:R-:W-:Y:S01]  /*10a0*/  SHF.L.U32 R121, R121, 0x10, RZ ;  /* 0x0000001079797819 */ /* 0x000fe200000006ff */
[----:B------:R-:W-:Y:S01]  /*10b0*/  IMAD.U32 R11, R6, 0x10000, RZ ;  /* 0x00010000060b7824 */ /* 0x000fe200078e00ff */
[----:B------:R-:W-:Y:S01]  /*10c0*/  SHF.L.U32 R7, R57, 0x10, RZ ;  /* 0x0000001039077819 */ /* 0x000fe200000006ff */
[----:B------:R-:W-:Y:S01]  /*10d0*/  FMUL.FTZ R5, R0, R2 ;  /* 0x0000000200057220 */ /* 0x000fe20000410000 */
[----:B------:R-:W-:Y:S01]  /*10e0*/  FADD.FTZ R9, -R54, R9 ;  /* 0x0000000936097221 */ /* 0x000fe20000010100 */
[----:B------:R-:W-:Y:S01]  /*10f0*/  SHF.L.U32 R31, R53, 0x10, RZ ;  /* 0x00000010351f7819 */ /* 0x000fe200000006ff */
[----:B------:R-:W-:Y:S01]  /*1100*/  FMUL.FTZ R6, R11, R121 ;  /* 0x000000790b067220 */ /* 0x000fe20000410000 */
[----:B------:R-:W-:Y:S01]  /*1110*/  SHF.L.U32 R30, R59, 0x10, RZ ;  /* 0x000000103b1e7819 */ /* 0x000fe200000006ff */
[----:B------:R-:W-:Y:S01]  /*1120*/  FMUL.FTZ R9, R32, R9 ;  /* 0x0000000920097220 */ /* 0x000fe20000410000 */
[----:B------:R-:W-:Y:S01]  /*1130*/  FFMA.FTZ R5, R160, R5, RZ ;  /* 0x00000005a0057223 */ /* 0x000fe200000100ff */
[----:B------:R-:W-:Y:S01]  /*1140*/  FADD.FTZ R7, -R54, R7 ;  /* 0x0000000736077221 */ /* 0x000fe20000010100 */
[----:B------:R-:W-:Y:S02]  /*1150*/  STL [R1+0x74], R52 ;  /* 0x0000743401007387 */ /* 0x000fe40000100800 */
[----:B------:R-:W-:-:S02]  /*1160*/  FFMA.FTZ R6, R9, R6, R5 ;  /* 0x0000000609067223 */ /* 0x000fc40000010005 */
[----:B------:R-:W-:Y:S01]  /*1170*/  STL [R1+0x4], R8 ;  /* 0x0000040801007387 */ /* 0x000fe20000100800 */
[----:B------:R-:W-:Y:S01]  /*1180*/  FMUL.FTZ R159, R32, R7 ;  /* 0x00000007209f7220 */ /* 0x000fe20000410000 */
[----:B------:R-:W-:Y:S02]  /*1190*/  PRMT R5, R57, 0x7632, R5 ;  /* 0x0000763239057816 */ /* 0x000fe40000000005 */
[----:B------:R0:W-:Y:S01]  /*11a0*/  STL [R1], R10 ;  /* 0x0000000a01007387 */ /* 0x0001e20000100800 */
[----:B------:R-:W-:Y:S02]  /*11b0*/  IADD3 R16, P2, R13, R4, RZ ;  /* 0x000000040d107210 */ /* 0x000fe40007f5e0ff */
[----:B------:R-:W-:Y:S02]  /*11c0*/  PRMT R120, R53, 0x7632, R120 ;  /* 0x0000763235787816 */ /* 0x000fe40000000078 */
[----:B------:R-:W-:Y:S01]  /*11d0*/  SHF.L.U32 R5, R5, 0x10, RZ ;  /* 0x0000001005057819 */ /* 0x000fe200000006ff */
[----:B0-----:R-:W-:-:S04]  /*11e0*/  FMUL.FTZ R10, R30, R31 ;  /* 0x0000001f1e0a7220 */ /* 0x001fc80000410000 */
[--C-:B------:R-:W-:Y:S01]  /*11f0*/  FFMA.FTZ R13, R159, R10, R6.reuse ;  /* 0x0000000a9f0d7223 */ /* 0x100fe20000010006 */
[----:B------:R-:W-:Y:S01]  /*1200*/  PRMT R6, R59, 0x7632, R6 ;  /* 0x000076323b067816 */ /* 0x000fe20000000006 */
[----:B------:R-:W-:Y:S01]  /*1210*/  FFMA.FTZ R10, R0, R2, RZ ;  /* 0x00000002000a7223 */ /* 0x000fe200000100ff */
[----:B------:R-:W-:Y:S01]  /*1220*/  IADD3 R15, R21, 0x8200, RZ ;  /* 0x00008200150f7810 */ /* 0x000fe20007ffe0ff */
[----:B------:R-:W-:Y:S01]  /*1230*/  IMAD.U32 R120, R120, 0x10000, RZ ;  /* 0x0001000078787824 */ /* 0x000fe200078e00ff */
[----:B------:R-:W-:Y:S01]  /*1240*/  SHF.L.U32 R14, R6, 0x10, RZ ;  /* 0x00000010060e7819 */ /* 0x000fe200000006ff */
[----:B------:R-:W-:Y:S01]  /*1250*/  FADD.FTZ R5, -R54, R5 ;  /* 0x0000000536057221 */ /* 0x000fe20000010100 */
[----:B------:R-:W-:Y:S01]  /*1260*/  FFMA.FTZ R7, R11, R121, R10 ;  /* 0x000000790b077223 */ /* 0x000fe2000001000a */
[----:B------:R-:W-:Y:S02]  /*1270*/  IADD3 R12, P1, R15, R4, RZ ;  /* 0x000000040f0c7210 */ /* 0x000fe40007f3e0ff */
[----:B------:R-:W-:Y:S01]  /*1280*/  FMUL.FTZ R6, R14, R120 ;  /* 0x000000780e067220 */ /* 0x000fe20000410000 */
[----:B------:R-:W-:Y:S01]  /*1290*/  FMUL.FTZ R10, R32, R5 ;  /* 0x00000005200a7220 */ /* 0x000fe20000410000 */
[----:B------:R-:W-:-:S02]  /*12a0*/  SHF.L.U32 R15, R60, 0x10, RZ ;  /* 0x000000103c0f7819 */ /* 0x000fc400000006ff */
[----:B------:R-:W-:Y:S01]  /*12b0*/  PRMT R5, R60, 0x7632, R5 ;  /* 0x000076323c057816 */ /* 0x000fe20000000005 */
[----:B------:R-:W-:Y:S01]  /*12c0*/  FADD.FTZ R47, R11, R47 ;  /* 0x0000002f0b2f7221 */ /* 0x000fe20000010000 */
[----:B------:R-:W-:Y:S01]  /*12d0*/  FFMA.FTZ R9, R9, R11, R46 ;  /* 0x0000000b09097223 */ /* 0x000fe2000001002e */
[----:B------:R-:W-:Y:S01]  /*12e0*/  FFMA.FTZ R13, R10, R6, R13 ;  /* 0x000000060a0d7223 */ /* 0x000fe2000001000d */
[----:B------:R-:W-:Y:S01]  /*12f0*/  SHF.L.U32 R29, R62, 0x10, RZ ;  /* 0x000000103e1d7819 */ /* 0x000fe200000006ff */
[----:B------:R-:W-:Y:S01]  /*1300*/  FADD.FTZ R15, -R54, R15 ;  /* 0x0000000f360f7221 */ /* 0x000fe20000010100 */
[----:B------:R-:W-:Y:S02]  /*1310*/  PRMT R6, R62, 0x7632, R6 ;  /* 0x000076323e067816 */ /* 0x000fe40000000006 */
[----:B------:R-:W-:Y:S01]  /*1320*/  SHF.L.U32 R11, R5, 0x10, RZ ;  /* 0x00000010050b7819 */ /* 0x000fe200000006ff */
[----:B------:R-:W-:Y:S01]  /*1330*/  FMUL.FTZ R5, R2, R29 ;  /* 0x0000001d02057220 */ /* 0x000fe20000410000 */
[----:B------:R-:W-:Y:S01]  /*1340*/  IADD3 R84, P5, R164, UR24, RZ ;  /* 0x00000018a4547c10 */ /* 0x000fe2000ffbe0ff */
[----:B------:R-:W-:Y:S01]  /*1350*/  FMUL.FTZ R158, R32, R15 ;  /* 0x0000000f209e7220 */ /* 0x000fe20000410000 */
[----:B------:R-:W-:-:S02]  /*1360*/  IMAD.U32 R18, R6, 0x10000, RZ ;  /* 0x0001000006127824 */ /* 0x000fc400078e00ff */
[----:B------:R-:W-:Y:S01]  /*1370*/  FADD.FTZ R11, -R54, R11 ;  /* 0x0000000b360b7221 */ /* 0x000fe20000010100 */
[----:B------:R-:W-:Y:S01]  /*1380*/  IADD3.X R85, R165, UR25, RZ, P5, !PT ;  /* 0x00000019a5557c10 */ /* 0x000fe2000affe4ff */
[----:B------:R-:W-:Y:S01]  /*1390*/  FFMA.FTZ R5, R158, R5, R13 ;  /* 0x000000059e057223 */ /* 0x000fe2000001000d */
[----:B------:R-:W-:Y:S01]  /*13a0*/  FMUL.FTZ R20, R121, R18 ;  /* 0x0000001279147220 */ /* 0x000fe20000410000 */
[----:B------:R-:W-:Y:S01]  /*13b0*/  FMUL.FTZ R6, R32, R11 ;  /* 0x0000000b20067220 */ /* 0x000fe20000410000 */
[----:B------:R-:W-:Y:S01]  /*13c0*/  IADD3 R86, P6, R164, UR26, RZ ;  /* 0x0000001aa4567c10 */ /* 0x000fe2000ffde0ff */
[----:B------:R-:W-:Y:S01]  /*13d0*/  FFMA.FTZ R7, R30, R31, R7 ;  /* 0x0000001f1e077223 */ /* 0x000fe20000010007 */
[----:B------:R-:W-:Y:S01]  /*13e0*/  SHF.L.U32 R11, R61, 0x10, RZ ;  /* 0x000000103d0b7819 */ /* 0x000fe200000006ff */
[--C-:B------:R-:W-:Y:S01]  /*13f0*/  FFMA.FTZ R20, R6, R20, R5.reuse ;  /* 0x0000001406147223 */ /* 0x100fe20000010005 */
[----:B------:R-:W-:Y:S01]  /*1400*/  IADD3.X R87, R165, UR27, RZ, P6, !PT ;  /* 0x0000001ba5577c10 */ /* 0x000fe2000b7fe4ff */
[----:B------:R-:W2:Y:S01]  /*1410*/  LDG.E.64.CONSTANT R84, desc[UR18][R84.64] ;  /* 0x0000001254547981 */ /* 0x000ea2000c1e9b00 */
[----:B------:R-:W-:Y:S01]  /*1420*/  PRMT R5, R61, 0x7632, R5 ;  /* 0x000076323d057816 */ /* 0x000fe20000000005 */
[----:B------:R-:W-:Y:S01]  /*1430*/  FFMA.FTZ R7, R14, R120, R7 ;  /* 0x000000780e077223 */ /* 0x000fe20000010007 */
[-C--:B------:R-:W-:Y:S01]  /*1440*/  FFMA.FTZ R9, R6, R18.reuse, R9 ;  /* 0x0000001206097223 */ /* 0x080fe20000010009 */
[----:B------:R-:W-:Y:S01]  /*1450*/  FADD.FTZ R11, -R54, R11 ;  /* 0x0000000b360b7221 */ /* 0x000fe20000010100 */
[----:B------:R-:W3:Y:S01]  /*1460*/  LDG.E.64.CONSTANT R86, desc[UR18][R86.64] ;  /* 0x0000001256567981 */ /* 0x000ee2000c1e9b00 */
[----:B------:R-:W-:Y:S01]  /*1470*/  IMAD.U32 R13, R5, 0x10000, RZ ;  /* 0x00010000050d7824 */ /* 0x000fe200078e00ff */
[C---:B------:R-:W-:Y:S01]  /*1480*/  SHF.L.U32 R26, R63.reuse, 0x10, RZ ;  /* 0x000000103f1a7819 */ /* 0x040fe200000006ff */
[----:B------:R-:W-:Y:S01]  /*1490*/  FFMA.FTZ R6, R2, R29, R7 ;  /* 0x0000001d02067223 */ /* 0x000fe20000010007 */
[----:B------:R-:W-:Y:S01]  /*14a0*/  PRMT R5, R63, 0x7632, R5 ;  /* 0x000076323f057816 */ /* 0x000fe20000000005 */
[----:B------:R-:W-:Y:S01]  /*14b0*/  FMUL.FTZ R157, R32, R11 ;  /* 0x0000000b209d7220 */ /* 0x000fe20000410000 */
[----:B------:R-:W-:Y:S01]  /*14c0*/  FADD.FTZ R13, -R54, R13 ;  /* 0x0000000d360d7221 */ /* 0x000fe20000010100 */
[----:B------:R-:W-:Y:S01]  /*14d0*/  FFMA.FTZ R6, R121, R18, R6 ;  /* 0x0000001279067223 */ /* 0x000fe20000010006 */
[----:B------:R-:W-:Y:S01]  /*14e0*/  SHF.L.U32 R11, R5, 0x10, RZ ;  /* 0x00000010050b7819 */ /* 0x000fe200000006ff */
[C---:B------:R-:W-:Y:S01]  /*14f0*/  FMUL.FTZ R7, R31.reuse, R26 ;  /* 0x0000001a1f077220 */ /* 0x040fe20000410000 */
[----:B------:R-:W-:Y:S01]  /*1500*/  FFMA.FTZ R10, R10, R14, R50 ;  /* 0x0000000e0a0a7223 */ /* 0x000fe20000010032 */
[----:B------:R-:W-:Y:S01]  /*1510*/  FFMA.FTZ R5, R31, R26, R6 ;  /* 0x0000001a1f057223 */ /* 0x000fe20000010006 */
[----:B------:R-:W-:Y:S01]  /*1520*/  FADD.FTZ R51, R14, R51 ;  /* 0x000000330e337221 */ /* 0x000fe20000010000 */
[----:B------:R-:W-:Y:S01]  /*1530*/  FFMA.FTZ R7, R157, R7, R20 ;  /* 0x000000079d077223 */ /* 0x000fe20000010014 */
[----:B------:R-:W-:Y:S01]  /*1540*/  FMUL.FTZ R13, R32, R13 ;  /* 0x0000000d200d7220 */ /* 0x000fe20000410000 */
[-C--:B------:R-:W-:Y:S01]  /*1550*/  FMUL.FTZ R6, R120, R11.reuse ;  /* 0x0000000b78067220 */ /* 0x080fe20000410000 */
[----:B------:R-:W-:Y:S01]  /*1560*/  IADD3 R88, P6, R162, UR24, RZ ;  /* 0x00000018a2587c10 */ /* 0x000fe2000ffde0ff */
[----:B------:R-:W-:Y:S01]  /*1570*/  FADD.FTZ R50, R51, R11 ;  /* 0x0000000b33327221 */ /* 0x000fe20000010000 */
[CC--:B------:R-:W-:Y:S01]  /*1580*/  FFMA.FTZ R10, R13.reuse, R11.reuse, R10 ;  /* 0x0000000b0d0a7223 */ /* 0x0c0fe2000001000a */
[----:B------:R-:W-:Y:S01]  /*1590*/  FFMA.FTZ R7, R13, R6, R7 ;  /* 0x000000060d077223 */ /* 0x000fe20000010007 */
[----:B------:R-:W-:Y:S01]  /*15a0*/  FFMA.FTZ R11, R120, R11, R5 ;  /* 0x0000000b780b7223 */ /* 0x000fe20000010005 */
[----:B------:R-:W-:-:S02]  /*15b0*/  SHF.L.U32 R13, R64, 0x10, RZ ;  /* 0x00000010400d7819 */ /* 0x000fc400000006ff */
[----:B------:R-:W-:Y:S02]  /*15c0*/  PRMT R5, R64, 0x7632, R5 ;  /* 0x0000763240057816 */ /* 0x000fe40000000005 */
[----:B------:R-:W-:Y:S01]  /*15d0*/  IADD3.X R89, R163, UR25, RZ, P6, !PT ;  /* 0x00000019a3597c10 */ /* 0x000fe2000b7fe4ff */
[----:B------:R-:W-:Y:S01]  /*15e0*/  FADD.FTZ R13, -R54, R13 ;  /* 0x0000000d360d7221 */ /* 0x000fe20000010100 */
[----:B------:R-:W-:Y:S02]  /*15f0*/  IADD3 R90, P6, R162, UR26, RZ ;  /* 0x0000001aa25a7c10 */ /* 0x000fe4000ffde0ff */
[C---:B------:R-:W-:Y:S02]  /*1600*/  SHF.L.U32 R25, R66.reuse, 0x10, RZ ;  /* 0x0000001042197819 */ /* 0x040fe400000006ff */
[----:B------:R-:W-:Y:S02]  /*1610*/  PRMT R6, R66, 0x7632, R6 ;  /* 0x0000763242067816 */ /* 0x000fe40000000006 */
[----:B------:R-:W-:Y:S01]  /*1620*/  SHF.L.U32 R15, R5, 0x10, RZ ;  /* 0x00000010050f7819 */ /* 0x000fe200000006ff */
[----:B------:R-:W-:Y:S01]  /*1630*/  FADD.FTZ R47, R47, R18 ;  /* 0x000000122f2f7221 */ /* 0x000fe20000010000 */
[----:B------:R-:W-:Y:S01]  /*1640*/  IADD3.X R91, R163, UR27, RZ, P6, !PT ;  /* 0x0000001ba35b7c10 */ /* 0x000fe2000b7fe4ff */
[----:B------:R-:W-:Y:S01]  /*1650*/  FMUL.FTZ R5, R2, R25 ;  /* 0x0000001902057220 */ /* 0x000fe20000410000 */
[----:B------:R-:W-:Y:S01]  /*1660*/  FMUL.FTZ R156, R32, R13 ;  /* 0x0000000d209c7220 */ /* 0x000fe20000410000 */
[----:B------:R-:W4:Y:S01]  /*1670*/  LDG.E.64.CONSTANT R88, desc[UR18][R88.64] ;  /* 0x0000001258587981 */ /* 0x000f22000c1e9b00 */
[----:B------:R-:W-:-:S02]  /*1680*/  IMAD.U32 R18, R6, 0x10000, RZ ;  /* 0x0001000006127824 */ /* 0x000fc400078e00ff */
[----:B------:R-:W-:Y:S01]  /*1690*/  FADD.FTZ R15, -R54, R15 ;  /* 0x0000000f360f7221 */ /* 0x000fe20000010100 */
[----:B------:R-:W-:Y:S01]  /*16a0*/  IADD3 R27, R21, 0x5a00, RZ ;  /* 0x00005a00151b7810 */ /* 0x000fe20007ffe0ff */
[----:B------:R-:W-:Y:S01]  /*16b0*/  FFMA.FTZ R5, R156, R5, R7 ;  /* 0x000000059c057223 */ /* 0x000fe20000010007 */
[----:B------:R-:W4:Y:S01]  /*16c0*/  LDG.E.64.CONSTANT R90, desc[UR18][R90.64] ;  /* 0x000000125a5a7981 */ /* 0x000f22000c1e9b00 */
[----:B------:R-:W-:Y:S01]  /*16d0*/  FMUL.FTZ R14, R32, R15 ;  /* 0x0000000f200e7220 */ /* 0x000fe20000410000 */
[----:B------:R-:W-:Y:S01]  /*16e0*/  FMUL.FTZ R20, R121, R18 ;  /* 0x0000001279147220 */ /* 0x000fe20000410000 */
[----:B------:R-:W-:Y:S02]  /*16f0*/  SHF.L.U32 R7, R65, 0x10, RZ ;  /* 0x0000001041077819 */ /* 0x000fe400000006ff */
[----:B------:R-:W-:Y:S01]  /*1700*/  IADD3 R27, P0, R27, R4, RZ ;  /* 0x000000041b1b7210 */ /* 0x000fe20007f1e0ff */
[--C-:B------:R-:W-:Y:S01]  /*1710*/  FFMA.FTZ R20, R14, R20, R5.reuse ;  /* 0x000000140e147223 */ /* 0x100fe20000010005 */
[----:B------:R-:W-:Y:S01]  /*1720*/  PRMT R5, R65, 0x7632, R5 ;  /* 0x0000763241057816 */ /* 0x000fe20000000005 */
[----:B------:R-:W-:Y:S01]  /*1730*/  FADD.FTZ R7, -R54, R7 ;  /* 0x0000000736077221 */ /* 0x000fe20000010100 */
[----:B------:R-:W-:Y:S01]  /*1740*/  IADD3.X R28, RZ, R3, RZ, P0, !PT ;  /* 0x00000003ff1c7210 */ /* 0x000fe200007fe4ff */
[-C--:B------:R-:W-:Y:S01]  /*1750*/  FFMA.FTZ R6, R14, R18.reuse, R9 ;  /* 0x000000120e067223 */ /* 0x080fe20000010009 */
[----:B------:R-:W-:Y:S01]  /*1760*/  FFMA.FTZ R14, R2, R25, R11 ;  /* 0x00000019020e7223 */ /* 0x000fe2000001000b */
[----:B------:R-:W-:Y:S01]  /*1770*/  FMUL.FTZ R155, R32, R7 ;  /* 0x00000007209b7220 */ /* 0x000fe20000410000 */
[----:B------:R-:W-:Y:S01]  /*1780*/  SHF.L.U64.HI R28, R27, 0x1, R28 ;  /* 0x000000011b1c7819 */ /* 0x000fe2000001021c */
[----:B------:R-:W-:Y:S01]  /*1790*/  IMAD.U32 R7, R5, 0x10000, RZ ;  /* 0x0001000005077824 */ /* 0x000fe200078e00ff */
[----:B------:R-:W-:Y:S01]  /*17a0*/  SHF.L.U32 R27, R27, 0x1, RZ ;  /* 0x000000011b1b7819 */ /* 0x000fe200000006ff */
[----:B------:R-:W-:Y:S01]  /*17b0*/  FFMA.FTZ R14, R121, R18, R14 ;  /* 0x00000012790e7223 */ /* 0x000fe2000001000e */
[C---:B------:R-:W-:Y:S01]  /*17c0*/  SHF.L.U32 R24, R67.reuse, 0x10, RZ ;  /* 0x0000001043187819 */ /* 0x040fe200000006ff */
[----:B------:R-:W-:Y:S01]  /*17d0*/  FADD.FTZ R7, -R54, R7 ;  /* 0x0000000736077221 */ /* 0x000fe20000010100 */
[----:B------:R-:W-:-:S02]  /*17e0*/  PRMT R5, R67, 0x7632, R5 ;  /* 0x0000763243057816 */ /* 0x000fc40000000005 */
[----:B------:R-:W-:Y:S01]  /*17f0*/  IADD3 R92, P0, R27, UR24, RZ ;  /* 0x000000181b5c7c10 */ /* 0x000fe2000ff1e0ff */
[----:B------:R-:W-:Y:S01]  /*1800*/  FMUL.FTZ R11, R32, R7 ;  /* 0x00000007200b7220 */ /* 0x000fe20000410000 */
[----:B------:R-:W-:Y:S01]  /*1810*/  SHF.L.U32 R13, R5, 0x10, RZ ;  /* 0x00000010050d7819 */ /* 0x000fe200000006ff */
[CC--:B------:R-:W-:Y:S01]  /*1820*/  FFMA.FTZ R5, R31.reuse, R24.reuse, R14 ;  /* 0x000000181f057223 */ /* 0x0c0fe2000001000e */
[----:B------:R-:W-:Y:S01]  /*1830*/  IADD3.X R93, R28, UR25, RZ, P0, !PT ;  /* 0x000000191c5d7c10 */ /* 0x000fe200087fe4ff */
[----:B------:R-:W-:Y:S01]  /*1840*/  FMUL.FTZ R9, R31, R24 ;  /* 0x000000181f097220 */ /* 0x000fe20000410000 */
[----:B------:R-:W-:Y:S01]  /*1850*/  IADD3 R94, P0, R27, UR26, RZ ;  /* 0x0000001a1b5e7c10 */ /* 0x000fe2000ff1e0ff */
[-C--:B------:R-:W-:Y:S01]  /*1860*/  FFMA.FTZ R7, R11, R13.reuse, R10 ;  /* 0x0000000d0b077223 */ /* 0x080fe2000001000a */
[C---:B------:R-:W-:Y:S01]  /*1870*/  FFMA.FTZ R15, R120.reuse, R13, R5 ;  /* 0x0000000d780f7223 */ /* 0x040fe20000010005 */
[----:B------:R-:W-:Y:S01]  /*1880*/  FFMA.FTZ R9, R155, R9, R20 ;  /* 0x000000099b097223 */ /* 0x000fe20000010014 */
[----:B------:R-:W-:Y:S01]  /*1890*/  FMUL.FTZ R10, R120, R13 ;  /* 0x0000000d780a7220 */ /* 0x000fe20000410000 */
[----:B------:R-:W-:Y:S01]  /*18a0*/  SHF.L.U32 R5, R68, 0x10, RZ ;  /* 0x0000001044057819 */ /* 0x000fe200000006ff */
[----:B------:R-:W4:Y:S01]  /*18b0*/  LDG.E.64.CONSTANT R92, desc[UR18][R92.64] ;  /* 0x000000125c5c7981 */ /* 0x000f22000c1e9b00 */
[----:B------:R-:W-:Y:S01]  /*18c0*/  IADD3.X R95, R28, UR27, RZ, P0, !PT ;  /* 0x0000001b1c5f7c10 */ /* 0x000fe200087fe4ff */
[----:B------:R-:W-:Y:S01]  /*18d0*/  FFMA.FTZ R9, R11, R10, R9 ;  /* 0x0000000a0b097223 */ /* 0x000fe20000010009 */
[----:B------:R-:W-:-:S02]  /*18e0*/  IADD3 R19, R21, 0x6e00, RZ ;  /* 0x00006e0015137810 */ /* 0x000fc40007ffe0ff */
[C---:B------:R-:W-:Y:S01]  /*18f0*/  IADD3 R17, R21.reuse, 0x8c00, RZ ;  /* 0x00008c0015117810 */ /* 0x040fe20007ffe0ff */
[--C-:B------:R-:W-:Y:S01]  /*1900*/  FADD.FTZ R11, -R54, R5.reuse ;  /* 0x00000005360b7221 */ /* 0x100fe20000010100 */
[----:B------:R-:W-:Y:S01]  /*1910*/  IADD3 R21, R21, 0x9600, RZ ;  /* 0x0000960015157810 */ /* 0x000fe20007ffe0ff */
[----:B------:R-:W4:Y:S01]  /*1920*/  LDG.E.64.CONSTANT R94, desc[UR18][R94.64] ;  /* 0x000000125e5e7981 */ /* 0x000f22000c1e9b00 */
[----:B------:R-:W-:Y:S02]  /*1930*/  PRMT R5, R68, 0x7632, R5 ;  /* 0x0000763244057816 */ /* 0x000fe40000000005 */
[-C--:B------:R-:W-:Y:S02]  /*1940*/  IADD3 R19, P3, R19, R4.reuse, RZ ;  /* 0x0000000413137210 */ /* 0x080fe40007f7e0ff */
[-C--:B------:R-:W-:Y:S01]  /*1950*/  IADD3 R8, P5, R17, R4.reuse, RZ ;  /* 0x0000000411087210 */ /* 0x080fe20007fbe0ff */
[----:B------:R-:W-:Y:S01]  /*1960*/  FMUL.FTZ R154, R32, R11 ;  /* 0x0000000b209a7220 */ /* 0x000fe20000410000 */
[----:B------:R-:W-:-:S02]  /*1970*/  IADD3 R4, P6, R21, R4, RZ ;  /* 0x0000000415047210 */ /* 0x000fc40007fde0ff */
[----:B------:R-:W-:Y:S02]  /*1980*/  IADD3.X R23, RZ, R3, RZ, P4, !PT ;  /* 0x00000003ff177210 */ /* 0x000fe400027fe4ff */
[C---:B------:R-:W-:Y:S02]  /*1990*/  SHF.L.U32 R21, R70.reuse, 0x10, RZ ;  /* 0x0000001046157819 */ /* 0x040fe400000006ff */
[----:B------:R-:W-:Y:S02]  /*19a0*/  SHF.L.U32 R11, R5, 0x10, RZ ;  /* 0x00000010050b7819 */ /* 0x000fe400000006ff */
[----:B------:R-:W-:Y:S02]  /*19b0*/  PRMT R5, R70, 0x7632, R5 ;  /* 0x0000763246057816 */ /* 0x000fe40000000005 */
[----:B------:R-:W-:Y:S01]  /*19c0*/  SHF.L.U64.HI R23, R22, 0x1, R23 ;  /* 0x0000000116177819 */ /* 0x000fe20000010217 */
[----:B------:R-:W-:Y:S01]  /*19d0*/  FMUL.FTZ R10, R2, R21 ;  /* 0x00000015020a7220 */ /* 0x000fe20000410000 */
[----:B------:R-:W-:Y:S01]  /*19e0*/  SHF.L.U32 R22, R22, 0x1, RZ ;  /* 0x0000000116167819 */ /* 0x000fe200000006ff */
[----:B------:R-:W-:Y:S01]  /*19f0*/  FADD.FTZ R11, -R54, R11 ;  /* 0x0000000b360b7221 */ /* 0x000fe20000010100 */
[----:B------:R-:W-:Y:S01]  /*1a00*/  SHF.L.U32 R14, R5, 0x10, RZ ;  /* 0x00000010050e7819 */ /* 0x000fe200000006ff */
[----:B------:R-:W-:Y:S01]  /*1a10*/  FFMA.FTZ R9, R154, R10, R9 ;  /* 0x0000000a9a097223 */ /* 0x000fe20000010009 */
[----:B------:R-:W-:Y:S01]  /*1a20*/  IADD3 R96, P0, R22, UR24, RZ ;  /* 0x0000001816607c10 */ /* 0x000fe2000ff1e0ff */
[----:B------:R-:W-:Y:S01]  /*1a30*/  FADD.FTZ R47, R47, R18 ;  /* 0x000000122f2f7221 */ /* 0x000fe20000010000 */
[----:B------:R-:W-:Y:S01]  /*1a40*/  FMUL.FTZ R11, R32, R11 ;  /* 0x0000000b200b7220 */ /* 0x000fe20000410000 */
[----:B------:R-:W-:Y:S01]  /*1a50*/  FFMA.FTZ R10, R2, R21, R15 ;  /* 0x00000015020a7223 */ /* 0x000fe2000001000f */
[----:B------:R-:W-:Y:S01]  /*1a60*/  FMUL.FTZ R18, R121, R14 ;  /* 0x0000000e79127220 */ /* 0x000fe20000410000 */
[----:B------:R-:W-:-:S02]  /*1a70*/  IADD3 R98, P4, R22, UR26, RZ ;  /* 0x0000001a16627c10 */ /* 0x000fc4000ff9e0ff */
[----:B------:R-:W-:Y:S01]  /*1a80*/  IADD3.X R97, R23, UR25, RZ, P0, !PT ;  /* 0x0000001917617c10 */ /* 0x000fe200087fe4ff */
[----:B------:R-:W-:Y:S01]  /*1a90*/  FADD.FTZ R5, R47, R14 ;  /* 0x0000000e2f057221 */ /* 0x000fe20000010000 */
[-C--:B------:R-:W-:Y:S01]  /*1aa0*/  FFMA.FTZ R6, R11, R14.reuse, R6 ;  /* 0x0000000e0b067223 */ /* 0x080fe20000010006 */
[----:B------:R-:W-:Y:S01]  /*1ab0*/  FFMA.FTZ R10, R121, R14, R10 ;  /* 0x0000000e790a7223 */ /* 0x000fe2000001000a */
[--C-:B------:R-:W-:Y:S01]  /*1ac0*/  FFMA.FTZ R14, R11, R18, R9.reuse ;  /* 0x000000120b0e7223 */ /* 0x100fe20000010009 */
[----:B------:R-:W-:Y:S01]  /*1ad0*/  IADD3.X R99, R23, UR27, RZ, P4, !PT ;  /* 0x0000001b17637c10 */ /* 0x000fe2000a7fe4ff */
[----:B------:R-:W4:Y:S01]  /*1ae0*/  LDG.E.64.CONSTANT R96, desc[UR18][R96.64] ;  /* 0x0000001260607981 */ /* 0x000f22000c1e9b00 */
[C---:B------:R-:W-:Y:S02]  /*1af0*/  SHF.L.U32 R11, R69.reuse, 0x10, RZ ;  /* 0x00000010450b7819 */ /* 0x040fe400000006ff */
[----:B------:R-:W-:Y:S02]  /*1b00*/  PRMT R9, R69, 0x7632, R9 ;  /* 0x0000763245097816 */ /* 0x000fe40000000009 */
[----:B------:R-:W-:Y:S01]  /*1b10*/  IADD3.X R20, RZ, R3, RZ, P3, !PT ;  /* 0x00000003ff147210 */ /* 0x000fe20001ffe4ff */
[----:B------:R-:W-:Y:S01]  /*1b20*/  FADD.FTZ R11, -R54, R11 ;  /* 0x0000000b360b7221 */ /* 0x000fe20000010100 */
[----:B------:R-:W-:Y:S01]  /*1b30*/  SHF.L.U32 R18, R71, 0x10, RZ ;  /* 0x0000001047127819 */ /* 0x000fe200000006ff */
[----:B------:R-:W4:Y:S01]  /*1b40*/  LDG.E.64.CONSTANT R98, desc[UR18][R98.64] ;  /* 0x0000001262627981 */ /* 0x000f22000c1e9b00 */
[----:B------:R-:W-:Y:S01]  /*1b50*/  SHF.L.U64.HI R20, R19, 0x1, R20 ;  /* 0x0000000113147819 */ /* 0x000fe20000010214 */
[----:B------:R-:W-:-:S02]  /*1b60*/  IMAD.U32 R15, R9, 0x10000, RZ ;  /* 0x00010000090f7824 */ /* 0x000fc400078e00ff */
[----:B------:R-:W-:Y:S01]  /*1b70*/  FADD.FTZ R50, R50, R13 ;  /* 0x0000000d32327221 */ /* 0x000fe20000010000 */
[----:B------:R-:W-:Y:S01]  /*1b80*/  IMAD.SHL.U32 R19, R19, 0x2, RZ ;  /* 0x0000000213137824 */ /* 0x000fe200078e00ff */
[----:B------:R-:W-:Y:S01]  /*1b90*/  PRMT R9, R71, 0x7632, R9 ;  /* 0x0000763247097816 */ /* 0x000fe20000000009 */
[-C--:B------:R-:W-:Y:S01]  /*1ba0*/  FMUL.FTZ R13, R31, R18.reuse ;  /* 0x000000121f0d7220 */ /* 0x080fe20000410000 */
[----:B------:R-:W-:Y:S01]  /*1bb0*/  FMUL.FTZ R153, R32, R11 ;  /* 0x0000000b20997220 */ /* 0x000fe20000410000 */
[----:B------:R-:W-:Y:S01]  /*1bc0*/  FADD.FTZ R15, -R54, R15 ;  /* 0x0000000f360f7221 */ /* 0x000fe20000010100 */
[----:B------:R-:W-:Y:S02]  /*1bd0*/  IADD3 R100, P0, R19, UR24, RZ ;  /* 0x0000001813647c10 */ /* 0x000fe4000ff1e0ff */
[----:B------:R-:W-:Y:S01]  /*1be0*/  SHF.L.U32 R11, R9, 0x10, RZ ;  /* 0x00000010090b7819 */ /* 0x000fe200000006ff */
[----:B------:R-:W-:Y:S01]  /*1bf0*/  FFMA.FTZ R13, R153, R13, R14 ;  /* 0x0000000d990d7223 */ /* 0x000fe2000001000e */
[----:B------:R-:W-:Y:S01]  /*1c00*/  FMUL.FTZ R14, R32, R15 ;  /* 0x0000000f200e7220 */ /* 0x000fe20000410000 */
[----:B------:R-:W-:Y:S01]  /*1c10*/  FFMA.FTZ R9, R31, R18, R10 ;  /* 0x000000121f097223 */ /* 0x000fe2000001000a */
[----:B------:R-:W-:-:S02]  /*1c20*/  IADD3 R102, P3, R19, UR26, RZ ;  /* 0x0000001a13667c10 */ /* 0x000fc4000ff7e0ff */
[----:B------:R-:W-:Y:S01]  /*1c30*/  IADD3.X R101, R20, UR25, RZ, P0, !PT ;  /* 0x0000001914657c10 */ /* 0x000fe200087fe4ff */
[-C--:B------:R-:W-:Y:S01]  /*1c40*/  FMUL.FTZ R10, R120, R11.reuse ;  /* 0x0000000b780a7220 */ /* 0x080fe20000410000 */
[----:B------:R-:W-:Y:S01]  /*1c50*/  FADD.FTZ R50, R50, R11 ;  /* 0x0000000b32327221 */ /* 0x000fe20000010000 */
[-C--:B------:R-:W-:Y:S01]  /*1c60*/  FFMA.FTZ R35, R14, R11.reuse, R7 ;  /* 0x0000000b0e237223 */ /* 0x080fe20000010007 */
[----:B------:R-:W-:Y:S01]  /*1c70*/  FFMA.FTZ R9, R120, R11, R9 ;  /* 0x0000000b78097223 */ /* 0x000fe20000010009 */
[C---:B------:R-:W-:Y:S01]  /*1c80*/  SHF.L.U32 R11, R72.reuse, 0x10, RZ ;  /* 0x00000010480b7819 */ /* 0x040fe200000006ff */
[----:B------:R-:W4:Y:S01]  /*1c90*/  LDG.E.64.CONSTANT R100, desc[UR18][R100.64] ;  /* 0x0000001264647981 */ /* 0x000f22000c1e9b00 */
[----:B------:R-:W-:Y:S02]  /*1ca0*/  PRMT R7, R72, 0x7632, R7 ;  /* 0x0000763248077816 */ /* 0x000fe40000000007 */
[----:B------:R-:W-:Y:S01]  /*1cb0*/  IADD3.X R103, R20, UR27, RZ, P3, !PT ;  /* 0x0000001b14677c10 */ /* 0x000fe20009ffe4ff */
[----:B------:R-:W-:Y:S01]  /*1cc0*/  FFMA.FTZ R13, R14, R10, R13 ;  /* 0x0000000a0e0d7223 */ /* 0x000fe2000001000d */
[----:B------:R-:W-:Y:S01]  /*1cd0*/  IADD3.X R17, RZ, R3, RZ, P2, !PT ;  /* 0x00000003ff117210 */ /* 0x000fe200017fe4ff */
[C---:B------:R-:W-:Y:S01]  /*1ce0*/  IMAD.U32 R15, R74.reuse, 0x10000, RZ ;  /* 0x000100004a0f7824 */ /* 0x040fe200078e00ff */
[----:B------:R-:W-:Y:S01]  /*1cf0*/  PRMT R10, R74, 0x7632, R10 ;  /* 0x000076324a0a7816 */ /* 0x000fe2000000000a */
[----:B------:R-:W-:Y:S01]  /*1d00*/  FADD.FTZ R11, -R54, R11 ;  /* 0x0000000b360b7221 */ /* 0x000fe20000010100 */
[----:B------:R-:W-:Y:S01]  /*1d10*/  SHF.L.U32 R33, R7, 0x10, RZ ;  /* 0x0000001007217819 */ /* 0x000fe200000006ff */
[----:B------:R-:W4:Y:S01]  /*1d20*/  LDG.E.64.CONSTANT R102, desc[UR18][R102.64] ;  /* 0x0000001266667981 */ /* 0x000f22000c1e9b00 */
[----:B------:R-:W-:Y:S01]  /*1d30*/  SHF.L.U64.HI R17, R16, 0x1, R17 ;  /* 0x0000000110117819 */ /* 0x000fe20000010211 */
[----:B------:R-:W-:Y:S01]  /*1d40*/  FMUL.FTZ R7, R2, R15 ;  /* 0x0000000f02077220 */ /* 0x000fe20000410000 */
[----:B------:R-:W-:Y:S01]  /*1d50*/  SHF.L.U32 R10, R10, 0x10, RZ ;  /* 0x000000100a0a7819 */ /* 0x000fe200000006ff */
[----:B------:R-:W-:Y:S01]  /*1d60*/  FMUL.FTZ R152, R32, R11 ;  /* 0x0000000b20987220 */ /* 0x000fe20000410000 */
[----:B------:R-:W-:Y:S01]  /*1d70*/  SHF.L.U32 R16, R16, 0x1, RZ ;  /* 0x0000000110107819 */ /* 0x000fe200000006ff */
[----:B------:R-:W-:-:S02]  /*1d80*/  FADD.FTZ R33, -R54, R33 ;  /* 0x0000002136217221 */ /* 0x000fc40000010100 */
[----:B------:R-:W-:Y:S01]  /*1d90*/  FFMA.FTZ R7, R152, R7, R13 ;  /* 0x0000000798077223 */ /* 0x000fe2000001000d */
[----:B------:R-:W-:Y:S01]  /*1da0*/  IADD3 R104, P0, R16, UR24, RZ ;  /* 0x0000001810687c10 */ /* 0x000fe2000ff1e0ff */
[----:B------:R-:W-:Y:S01]  /*1db0*/  FMUL.FTZ R14, R121, R10 ;  /* 0x0000000a790e7220 */ /* 0x000fe20000410000 */
[----:B------:R-:W-:Y:S01]  /*1dc0*/  FMUL.FTZ R11, R32, R33 ;  /* 0x00000021200b7220 */ /* 0x000fe20000410000 */
[----:B------:R-:W-:Y:S02]  /*1dd0*/  SHF.L.U32 R33, R73, 0x10, RZ ;  /* 0x0000001049217819 */ /* 0x000fe400000006ff */
[----:B------:R-:W-:Y:S01]  /*1de0*/  IADD3.X R105, R17, UR25, RZ, P0, !PT ;  /* 0x0000001911697c10 */ /* 0x000fe200087fe4ff */
[--C-:B------:R-:W-:Y:S01]  /*1df0*/  FFMA.FTZ R34, R11, R14, R7.reuse ;  /* 0x0000000e0b227223 */ /* 0x100fe20000010007 */
[----:B------:R-:W-:Y:S02]  /*1e00*/  IADD3 R106, P2, R16, UR26, RZ ;  /* 0x0000001a106a7c10 */ /* 0x000fe4000ff5e0ff */
[----:B------:R-:W-:Y:S01]  /*1e10*/  PRMT R7, R73, 0x7632, R7 ;  /* 0x0000763249077816 */ /* 0x000fe20000000007 */
[----:B------:R-:W-:-:S02]  /*1e20*/  IMAD.U32 R14, R75, 0x10000, RZ ;  /* 0x000100004b0e7824 */ /* 0x000fc400078e00ff */
[--C-:B------:R-:W-:Y:S01]  /*1e30*/  FADD.FTZ R151, -R54, R33.reuse ;  /* 0x0000002136977221 */ /* 0x100fe20000010100 */
[----:B------:R-:W-:Y:S01]  /*1e40*/  IADD3.X R107, R17, UR27, RZ, P2, !PT ;  /* 0x0000001b116b7c10 */ /* 0x000fe200097fe4ff */
[----:B------:R-:W4:Y:S01]  /*1e50*/  LDG.E.64.CONSTANT R104, desc[UR18][R104.64] ;  /* 0x0000001268687981 */ /* 0x000f22000c1e9b00 */
[----:B------:R-:W-:Y:S02]  /*1e60*/  SHF.L.U32 R37, R7, 0x10, RZ ;  /* 0x0000001007257819 */ /* 0x000fe400000006ff */
[----:B------:R-:W-:Y:S01]  /*1e70*/  PRMT R33, R75, 0x7632, R33 ;  /* 0x000076324b217816 */ /* 0x000fe20000000021 */
[----:B------:R-:W-:Y:S01]  /*1e80*/  FMUL.FTZ R7, R31, R14 ;  /* 0x0000000e1f077220 */ /* 0x000fe20000410000 */
[----:B------:R-:W-:Y:S01]  /*1e90*/  FMUL.FTZ R151, R32, R151 ;  /* 0x0000009720977220 */ /* 0x000fe20000410000 */
[----:B------:R-:W-:Y:S01]  /*1ea0*/  FADD.FTZ R37, -R54, R37 ;  /* 0x0000002536257221 */ /* 0x000fe20000010100 */
[----:B------:R-:W-:Y:S01]  /*1eb0*/  SHF.L.U32 R33, R33, 0x10, RZ ;  /* 0x0000001021217819 */ /* 0x000fe200000006ff */
[----:B------:R-:W4:Y:S01]  /*1ec0*/  LDG.E.64.CONSTANT R106, desc[UR18][R106.64] ;  /* 0x000000126a6a7981 */ /* 0x000f22000c1e9b00 */
[----:B------:R-:W-:Y:S01]  /*1ed0*/  IADD3.X R13, RZ, R3, RZ, P1, !PT ;  /* 0x00000003ff0d7210 */ /* 0x000fe20000ffe4ff */
[----:B------:R-:W-:Y:S01]  /*1ee0*/  FFMA.FTZ R34, R151, R7, R34 ;  /* 0x0000000797227223 */ /* 0x000fe20000010022 */
[--C-:B------:R-:W-:Y:S01]  /*1ef0*/  FFMA.FTZ R7, R11, R10, R6.reuse ;  /* 0x0000000a0b077223 */ /* 0x100fe20000010006 */
[----:B------:R-:W-:Y:S01]  /*1f00*/  FMUL.FTZ R36, R32, R37 ;  /* 0x0000002520247220 */ /* 0x000fe20000410000 */
[----:B------:R-:W-:Y:S01]  /*1f10*/  PRMT R6, R76, 0x7632, R6 ;  /* 0x000076324c067816 */ /* 0x000fe20000000006 */
[----:B------:R-:W-:Y:S01]  /*1f20*/  FMUL.FTZ R37, R120, R33 ;  /* 0x0000002178257220 */ /* 0x000fe20000410000 */
[----:B------:R-:W-:-:S02]  /*1f30*/  SHF.L.U64.HI R13, R12, 0x1, R13 ;  /* 0x000000010c0d7819 */ /* 0x000fc4000001020d */
[----:B------:R-:W-:Y:S02]  /*1f40*/  SHF.L.U32 R12, R12, 0x1, RZ ;  /* 0x000000010c0c7819 */ /* 0x000fe400000006ff */
[----:B------:R-:W-:Y:S01]  /*1f50*/  SHF.L.U32 R39, R76, 0x10, RZ ;  /* 0x000000104c277819 */ /* 0x000fe200000006ff */
[--C-:B------:R-:W-:Y:S01]  /*1f60*/  FFMA.FTZ R37, R36, R37, R34.reuse ;  /* 0x0000002524257223 */ /* 0x100fe20000010022 */
[----:B------:R-:W-:Y:S01]  /*1f70*/  SHF.L.U32 R41, R6, 0x10, RZ ;  /* 0x0000001006297819 */ /* 0x000fe200000006ff */
[----:B------:R-:W-:Y:S01]  /*1f80*/  FFMA.FTZ R6, R2, R15, R9 ;  /* 0x0000000f02067223 */ /* 0x000fe20000010009 */
[----:B------:R-:W-:Y:S01]  /*1f90*/  IADD3 R108, P0, R12, UR24, RZ ;  /* 0x000000180c6c7c10 */ /* 0x000fe2000ff1e0ff */
[C---:B------:R-:W-:Y:S01]  /*1fa0*/  IMAD.U32 R11, R78.reuse, 0x10000, RZ ;  /* 0x000100004e0b7824 */ /* 0x040fe200078e00ff */
[----:B------:R-:W-:Y:S01]  /*1fb0*/  PRMT R34, R78, 0x7632, R34 ;  /* 0x000076324e227816 */ /* 0x000fe20000000022 */
[----:B------:R-:W-:Y:S01]  /*1fc0*/  FADD.FTZ R39, -R54, R39 ;  /* 0x0000002736277221 */ /* 0x000fe20000010100 */
[----:B------:R-:W-:Y:S01]  /*1fd0*/  FADD.FTZ R5, R5, R10 ;  /* 0x0000000a05057221 */ /* 0x000fe20000010000 */
[----:B------:R-:W-:Y:S01]  /*1fe0*/  FFMA.FTZ R10, R121, R10, R6 ;  /* 0x0000000a790a7223 */ /* 0x000fe20000010006 */
[----:B------:R-:W-:Y:S01]  /*1ff0*/  IADD3 R110, P1, R12, UR26, RZ ;  /* 0x0000001a0c6e7c10 */ /* 0x000fe2000ff3e0ff */
[----:B------:R-:W-:Y:S01]  /*2000*/  FMUL.FTZ R9, R2, R11 ;  /* 0x0000000b02097220 */ /* 0x000fe20000410000 */
[C---:B------:R-:W-:Y:S01]  /*2010*/  IADD3.X R109, R13.reuse, UR25, RZ, P0, !PT ;  /* 0x000000190d6d7c10 */ /* 0x040fe200087fe4ff */
[----:B------:R-:W-:Y:S01]  /*2020*/  FMUL.FTZ R150, R32, R39 ;  /* 0x0000002720967220 */ /* 0x000fe20000410000 */
[----:B------:R-:W-:Y:S01]  /*2030*/  SHF.L.U32 R6, R34, 0x10, RZ ;  /* 0x0000001022067819 */ /* 0x000fe200000006ff */
[----:B------:R-:W-:Y:S01]  /*2040*/  FADD.FTZ R41, -R54, R41 ;  /* 0x0000002936297221 */ /* 0x000fe20000010100 */
[----:B------:R-:W-:Y:S01]  /*2050*/  FFMA.FTZ R35, R36, R33, R35 ;  /* 0x0000002124237223 */ /* 0x000fe20000010023 */
[----:B------:R-:W-:Y:S01]  /*2060*/  IADD3.X R111, R13, UR27, RZ, P1, !PT ;  /* 0x0000001b0d6f7c10 */ /* 0x000fe20008ffe4ff */
[----:B------:R-:W-:Y:S01]  /*2070*/  FFMA.FTZ R37, R150, R9, R37 ;  /* 0x0000000996257223 */ /* 0x000fe20000010025 */
[----:B------:R-:W-:Y:S01]  /*2080*/  FMUL.FTZ R34, R121, R6 ;  /* 0x0000000679227220 */ /* 0x000fe20000410000 */
[----:B------:R-:W-:Y:S01]  /*2090*/  FMUL.FTZ R36, R32, R41 ;  /* 0x0000002920247220 */ /* 0x000fe20000410000 */
[----:B------:R-:W4:Y:S01]  /*20a0*/  LDG.E.64.CONSTANT R108, desc[UR18][R108.64] ;  /* 0x000000126c6c7981 */ /* 0x000f22000c1e9b00 */
[----:B------:R-:W-:Y:S01]  /*20b0*/  FFMA.FTZ R9, R31, R14, R10 ;  /* 0x0000000e1f097223 */ /* 0x000fe2000001000a */
[----:B------:R-:W-:Y:S01]  /*20c0*/  IADD3.X R39, RZ, R3, RZ, P5, !PT ;  /* 0x00000003ff277210 */ /* 0x000fe20002ffe4ff */
[----:B------:R-:W-:Y:S01]  /*20d0*/  FFMA.FTZ R38, R36, R34, R37 ;  /* 0x0000002224267223 */ /* 0x000fe20000010025 */
[----:B------:R-:W4:Y:S01]  /*20e0*/  LDG.E.64.CONSTANT R110, desc[UR18][R110.64] ;  /* 0x000000126e6e7981 */ /* 0x000f22000c1e9b00 */
[----:B------:R-:W-:-:S02]  /*20f0*/  SHF.L.U32 R37, R77, 0x10, RZ ;  /* 0x000000104d257819 */ /* 0x000fc400000006ff */
[----:B------:R-:W-:Y:S01]  /*2100*/  PRMT R34, R77, 0x7632, R34 ;  /* 0x000076324d227816 */ /* 0x000fe20000000022 */
[----:B------:R-:W-:Y:S01]  /*2110*/  FADD.FTZ R50, R50, R33 ;  /* 0x0000002132327221 */ /* 0x000fe20000010000 */
[----:B------:R-:W-:Y:S01]  /*2120*/  FFMA.FTZ R33, R120, R33, R9 ;  /* 0x0000002178217223 */ /* 0x000fe20000010009 */
[----:B------:R-:W-:Y:S01]  /*2130*/  SHF.L.U64.HI R10, R8, 0x1, R39 ;  /* 0x00000001080a7819 */ /* 0x000fe20000010227 */
[C---:B------:R-:W-:Y:S02]  /*2140*/  IMAD.U32 R9, R79.reuse, 0x10000, RZ ;  /* 0x000100004f097824 */ /* 0x040fe400078e00ff */
[--C-:B------:R-:W-:Y:S01]  /*2150*/  FADD.FTZ R149, -R54, R37.reuse ;  /* 0x0000002536957221 */ /* 0x100fe20000010100 */
[----:B------:R-:W-:Y:S02]  /*2160*/  SHF.L.U32 R39, R34, 0x10, RZ ;  /* 0x0000001022277819 */ /* 0x000fe400000006ff */
[----:B------:R-:W-:Y:S01]  /*2170*/  PRMT R37, R79, 0x7632, R37 ;  /* 0x000076324f257816 */ /* 0x000fe20000000025 */
[----:B------:R-:W-:Y:S01]  /*2180*/  FMUL.FTZ R34, R31, R9 ;  /* 0x000000091f227220 */ /* 0x000fe20000410000 */
[----:B------:R-:W-:Y:S01]  /*2190*/  FMUL.FTZ R149, R32, R149 ;  /* 0x0000009520957220 */ /* 0x000fe20000410000 */
[----:B------:R-:W-:Y:S01]  /*21a0*/  FADD.FTZ R39, -R54, R39 ;  /* 0x0000002736277221 */ /* 0x000fe20000010100 */
[----:B------:R-:W-:-:S02]  /*21b0*/  SHF.L.U32 R37, R37, 0x10, RZ ;  /* 0x0000001025257819 */ /* 0x000fc400000006ff */
[----:B------:R-:W-:Y:S01]  /*21c0*/  FFMA.FTZ R34, R149, R34, R38 ;  /* 0x0000002295227223 */ /* 0x000fe20000010026 */
[----:B------:R-:W-:Y:S02]  /*21d0*/  FMUL.FTZ R38, R32, R39 ;  /* 0x0000002720267220 */ /* 0x000fe40000410000 */
[----:B------:R-:W-:Y:S01]  /*21e0*/  FMUL.FTZ R39, R120, R37 ;  /* 0x0000002578277220 */ /* 0x000fe20000410000 */
[----:B------:R-:W-:Y:S02]  /*21f0*/  SHF.L.U32 R8, R8, 0x1, RZ ;  /* 0x0000000108087819 */ /* 0x000fe400000006ff */
[----:B------:R-:W-:Y:S01]  /*2200*/  SHF.L.U32 R41, R80, 0x10, RZ ;  /* 0x0000001050297819 */ /* 0x000fe200000006ff */
[--C-:B------:R-:W-:Y:S01]  /*2210*/  FFMA.FTZ R39, R38, R39, R34.reuse ;  /* 0x0000002726277223 */ /* 0x100fe20000010022 */
[----:B------:R-:W-:Y:S01]  /*2220*/  PRMT R34, R80, 0x7632, R34 ;  /* 0x0000763250227816 */ /* 0x000fe20000000022 */
[-C--:B------:R-:W-:Y:S01]  /*2230*/  FFMA.FTZ R36, R36, R6.reuse, R7 ;  /* 0x0000000624247223 */ /* 0x080fe20000010007 */
[----:B------:R-:W-:Y:S01]  /*2240*/  IADD3 R112, P0, R8, UR24, RZ ;  /* 0x0000001808707c10 */ /* 0x000fe2000ff1e0ff */
[----:B------:R-:W-:Y:S01]  /*2250*/  IMAD.U32 R7, R82, 0x10000, RZ ;  /* 0x0001000052077824 */ /* 0x000fe200078e00ff */
[----:B------:R-:W-:Y:S01]  /*2260*/  SHF.L.U32 R43, R34, 0x10, RZ ;  /* 0x00000010222b7819 */ /* 0x000fe200000006ff */
[----:B------:R-:W-:Y:S01]  /*2270*/  FADD.FTZ R41, -R54, R41 ;  /* 0x0000002936297221 */ /* 0x000fe20000010100 */
[----:B------:R-:W-:Y:S01]  /*2280*/  FFMA.FTZ R34, R2, R11, R33 ;  /* 0x0000000b02227223 */ /* 0x000fe20000010021 */
[----:B------:R-:W-:Y:S01]  /*2290*/  IADD3.X R113, R10, UR25, RZ, P0, !PT ;  /* 0x000000190a717c10 */ /* 0x000fe200087fe4ff */
[----:B------:R-:W-:Y:S01]  /*22a0*/  FMUL.FTZ R40, R2, R7 ;  /* 0x0000000702287220 */ /* 0x000fe20000410000 */
[----:B------:R-:W-:Y:S01]  /*22b0*/  IADD3 R114, P1, R8, UR26, RZ ;  /* 0x0000001a08727c10 */ /* 0x000fe2000ff3e0ff */
[----:B------:R-:W-:Y:S01]  /*22c0*/  FMUL.FTZ R148, R32, R41 ;  /* 0x0000002920947220 */ /* 0x000fe20000410000 */
[----:B------:R-:W-:Y:S01]  /*22d0*/  FFMA.FTZ R34, R121, R6, R34 ;  /* 0x0000000679227223 */ /* 0x000fe20000010022 */
[----:B------:R-:W-:Y:S01]  /*22e0*/  FADD.FTZ R140, R5, R6 ;  /* 0x00000006058c7221 */ /* 0x000fe20000010000 */
[----:B------:R-:W-:Y:S01]  /*22f0*/  IADD3.X R115, R10, UR27, RZ, P1, !PT ;  /* 0x0000001b0a737c10 */ /* 0x000fe20008ffe4ff */
[----:B------:R-:W-:Y:S01]  /*2300*/  FFMA.FTZ R40, R148, R40, R39 ;  /* 0x0000002894287223 */ /* 0x000fe20000010027 */
[----:B------:R-:W-:Y:S01]  /*2310*/  FFMA.FTZ R5, R31, R9, R34 ;  /* 0x000000091f057223 */ /* 0x000fe20000010022 */
[----:B------:R-:W4:Y:S01]  /*2320*/  LDG.E.64.CONSTANT R112, desc[UR18][R112.64] ;  /* 0x0000001270707981 */ /* 0x000f22000c1e9b00 */
[----:B------:R-:W-:-:S02]  /*2330*/  SHF.L.U32 R39, R81, 0x10, RZ ;  /* 0x0000001051277819 */ /* 0x000fc400000006ff */
[--C-:B------:R-:W-:Y:S01]  /*2340*/  FFMA.FTZ R34, R120, R37, R5.reuse ;  /* 0x0000002578227223 */ /* 0x100fe20000010005 */
[----:B------:R-:W-:Y:S01]  /*2350*/  PRMT R5, R81, 0x7632, R5 ;  /* 0x0000763251057816 */ /* 0x000fe20000000005 */
[----:B------:R-:W4:Y:S01]  /*2360*/  LDG.E.64.CONSTANT R114, desc[UR18][R114.64] ;  /* 0x0000001272727981 */ /* 0x000f22000c1e9b00 */
[----:B------:R-:W-:-:S03]  /*2370*/  FADD.FTZ R39, -R54, R39 ;  /* 0x0000002736277221 */ /* 0x000fc60000010100 */
[----:B------:R-:W-:Y:S02]  /*2380*/  IMAD.U32 R5, R5, 0x10000, RZ ;  /* 0x0001000005057824 */ /* 0x000fe400078e00ff */
[----:B------:R-:W-:Y:S01]  /*2390*/  FMUL.FTZ R147, R32, R39 ;  /* 0x0000002720937220 */ /* 0x000fe20000410000 */
[----:B------:R-:W-:Y:S01]  /*23a0*/  IADD3.X R39, RZ, R3, RZ, P6, !PT ;  /* 0x00000003ff277210 */ /* 0x000fe200037fe4ff */
[----:B------:R-:W-:-:S03]  /*23b0*/  FADD.FTZ R3, -R54, R5 ;  /* 0x0000000536037221 */ /* 0x000fc60000010100 */
[C---:B------:R-:W-:Y:S02]  /*23c0*/  SHF.L.U64.HI R5, R4.reuse, 0x1, R39 ;  /* 0x0000000104057819 */ /* 0x040fe40000010227 */
[----:B------:R-:W-:-:S04]  /*23d0*/  SHF.L.U32 R4, R4, 0x1, RZ ;  /* 0x0000000104047819 */ /* 0x000fc800000006ff */
[C---:B------:R-:W-:Y:S02]  /*23e0*/  IADD3 R116, P0, R4.reuse, UR24, RZ ;  /* 0x0000001804747c10 */ /* 0x040fe4000ff1e0ff */
[----:B------:R-:W-:Y:S02]  /*23f0*/  IADD3 R118, P1, R4, UR26, RZ ;  /* 0x0000001a04767c10 */ /* 0x000fe4000ff3e0ff */
[C---:B------:R-:W-:Y:S02]  /*2400*/  IADD3.X R117, R5.reuse, UR25, RZ, P0, !PT ;  /* 0x0000001905757c10 */ /* 0x040fe400087fe4ff */
[----:B------:R-:W-:-:S04]  /*2410*/  IADD3.X R119, R5, UR27, RZ, P1, !PT ;  /* 0x0000001b05777c10 */ /* 0x000fc80008ffe4ff */
[----:B------:R-:W4:Y:S04]  /*2420*/  LDG.E.64.CONSTANT R116, desc[UR18][R116.64] ;  /* 0x0000001274747981 */ /* 0x000f28000c1e9b00 */
[----:B------:R-:W4:Y:S01]  /*2430*/  LDG.E.64.CONSTANT R118, desc[UR18][R118.64] ;  /* 0x0000001276767981 */ /* 0x000f22000c1e9b00 */
[----:B------:R-:W-:Y:S01]  /*2440*/  FFMA.FTZ R35, R38, R37, R35 ;  /* 0x0000002526237223 */ /* 0x000fe20000010023 */
[----:B------:R-:W-:Y:S01]  /*2450*/  PRMT R38, R82, 0x7632, R38 ;  /* 0x0000763252267816 */ /* 0x000fe20000000026 */
[----:B------:R-:W-:-:S03]  /*2460*/  FADD.FTZ R43, -R54, R43 ;  /* 0x0000002b362b7221 */ /* 0x000fc60000010100 */
[----:B------:R-:W-:Y:S01]  /*2470*/  SHF.L.U32 R33, R38, 0x10, RZ ;  /* 0x0000001026217819 */ /* 0x000fe200000006ff */
[----:B------:R-:W-:Y:S01]  /*2480*/  FMUL.FTZ R123, R32, R43 ;  /* 0x0000002b207b7220 */ /* 0x000fe20000410000 */
[----:B------:R-:W-:-:S03]  /*2490*/  SHF.L.U32 R6, R83, 0x10, RZ ;  /* 0x0000001053067819 */ /* 0x000fc600000006ff */
[-C--:B------:R-:W-:Y:S01]  /*24a0*/  FMUL.FTZ R38, R121, R33.reuse ;  /* 0x0000002179267220 */ /* 0x080fe20000410000 */
[----:B------:R-:W-:Y:S01]  /*24b0*/  FADD.FTZ R50, R50, R37 ;  /* 0x0000002532327221 */ /* 0x000fe20000010000 */
[----:B------:R-:W-:Y:S02]  /*24c0*/  FMUL.FTZ R37, R31, R6 ;  /* 0x000000061f257220 */ /* 0x000fe40000410000 */
[----:B------:R-:W-:Y:S01]  /*24d0*/  FFMA.FTZ R40, R123, R38, R40 ;  /* 0x000000267b287223 */ /* 0x000fe20000010028 */
[----:B------:R-:W-:Y:S01]  /*24e0*/  PRMT R38, R83, 0x7632, R38 ;  /* 0x0000763253267816 */ /* 0x000fe20000000026 */
[----:B------:R-:W-:Y:S01]  /*24f0*/  FFMA.FTZ R123, R123, R33, R36 ;  /* 0x000000217b7b7223 */ /* 0x000fe20000010024 */
[----:B--2---:R-:W-:Y:S01]  /*2500*/  SHF.L.U32 R39, R84, 0x10, RZ ;  /* 0x0000001054277819 */ /* 0x004fe200000006ff */
[----:B------:R-:W-:Y:S01]  /*2510*/  FFMA.FTZ R36, R147, R37, R40 ;  /* 0x0000002593247223 */ /* 0x000fe20000010028 */
[----:B------:R-:W-:Y:S01]  /*2520*/  SHF.L.U32 R38, R38, 0x10, RZ ;  /* 0x0000001026267819 */ /* 0x000fe200000006ff */
[----:B------:R-:W-:Y:S01]  /*2530*/  FMUL.FTZ R40, R32, R3 ;  /* 0x0000000320287220 */ /* 0x000fe20000410000 */
[----:B---3--:R-:W-:-:S02]  /*2540*/  IMAD.U32 R3, R86, 0x10000, RZ ;  /* 0x0001000056037824 */ /* 0x008fc400078e00ff */
[----:B------:R-:W-:Y:S01]  /*2550*/  FADD.FTZ R39, -R54, R39 ;  /* 0x0000002736277221 */ /* 0x000fe20000010100 */
[-C--:B------:R-:W-:Y:S01]  /*2560*/  FMUL.FTZ R37, R120, R38.reuse ;  /* 0x0000002678257220 */ /* 0x080fe20000410000 */
[--C-:B------:R-:W-:Y:S01]  /*2570*/  FFMA.FTZ R124, R40, R38, R35.reuse ;  /* 0x00000026287c7223 */ /* 0x100fe20000010023 */
[----:B------:R-:W-:Y:S01]  /*2580*/  PRMT R35, R84, 0x7632, R35 ;  /* 0x0000763254237816 */ /* 0x000fe20000000023 */
[----:B------:R-:W-:Y:S01]  /*2590*/  FMUL.FTZ R46, R2, R3 ;  /* 0x00000003022e7220 */ /* 0x000fe20000410000 */
[----:B------:R-:W-:Y:S01]  /*25a0*/  FFMA.FTZ R37, R40, R37, R36 ;  /* 0x0000002528257223 */ /* 0x000fe20000010024 */
[----:B------:R-:W-:Y:S01]  /*25b0*/  FMUL.FTZ R146, R32, R39 ;  /* 0x0000002720927220 */ /* 0x000fe20000410000 */
[----:B------:R-:W-:Y:S01]  /*25c0*/  PRMT R41, R86, 0x7632, R41 ;  /* 0x0000763256297816 */ /* 0x000fe20000000029 */
[----:B------:R-:W-:Y:S01]  /*25d0*/  FFMA.FTZ R34, R2, R7, R34 ;  /* 0x0000000702227223 */ /* 0x000fe20000010022 */
[----:B------:R-:W-:Y:S01]  /*25e0*/  SHF.L.U32 R35, R35, 0x10, RZ ;  /* 0x0000001023237819 */ /* 0x000fe200000006ff */
[----:B------:R-:W-:Y:S01]  /*25f0*/  FFMA.FTZ R46, R146, R46, R37 ;  /* 0x0000002e922e7223 */ /* 0x000fe20000010025 */
[----:B------:R-:W-:Y:S01]  /*2600*/  SHF.L.U32 R41, R41, 0x10, RZ ;  /* 0x0000001029297819 */ /* 0x000fe200000006ff */
[----:B------:R-:W-:Y:S01]  /*2610*/  FFMA.FTZ R37, R121, R33, R34 ;  /* 0x0000002179257223 */ /* 0x000fe20000010022 */
[----:B------:R-:W-:Y:S01]  /*2620*/  SHF.L.U32 R34, R85, 0x10, RZ ;  /* 0x0000001055227819 */ /* 0x000fe200000006ff */
[----:B------:R-:W-:Y:S01]  /*2630*/  FADD.FTZ R35, -R54, R35 ;  /* 0x0000002336237221 */ /* 0x000fe20000010100 */
[----:B------:R-:W-:Y:S01]  /*2640*/  FADD.FTZ R140, R140, R33 ;  /* 0x000000218c8c7221 */ /* 0x000fe20000010000 */
[----:B------:R-:W-:Y:S01]  /*2650*/  FMUL.FTZ R36, R121, R41 ;  /* 0x0000002979247220 */ /* 0x000fe20000410000 */
[----:B------:R-:W-:Y:S01]  /*2660*/  SHF.L.U32 R33, R87, 0x10, RZ ;  /* 0x0000001057217819 */ /* 0x000fe200000006ff */
[----:B------:R-:W-:Y:S01]  /*2670*/  FMUL.FTZ R35, R32, R35 ;  /* 0x0000002320237220 */ /* 0x000fe20000410000 */
[----:B------:R-:W-:Y:S01]  /*2680*/  PRMT R40, R85, 0x7632, R40 ;  /* 0x0000763255287816 */ /* 0x000fe20000000028 */
[----:B------:R-:W-:Y:S01]  /*2690*/  FADD.FTZ R34, -R54, R34 ;  /* 0x0000002236227221 */ /* 0x000fe20000010100 */
[----:B------:R-:W-:Y:S01]  /*26a0*/  PRMT R42, R87, 0x7632, R42 ;  /* 0x00007632572a7816 */ /* 0x000fe2000000002a */
[----:B------:R-:W-:Y:S01]  /*26b0*/  FFMA.FTZ R46, R35, R36, R46 ;  /* 0x00000024232e7223 */ /* 0x000fe2000001002e */
[C---:B------:R-:W-:Y:S01]  /*26c0*/  FMUL.FTZ R36, R31.reuse, R33 ;  /* 0x000000211f247220 */ /* 0x040fe20000410000 */
[----:B------:R-:W-:Y:S01]  /*26d0*/  FMUL.FTZ R34, R32, R34 ;  /* 0x0000002220227220 */ /* 0x000fe20000410000 */
[----:B------:R-:W-:Y:S01]  /*26e0*/  IMAD.U32 R40, R40, 0x10000, RZ ;  /* 0x0001000028287824 */ /* 0x000fe200078e00ff */
[----:B------:R-:W-:Y:S01]  /*26f0*/  SHF.L.U32 R42, R42, 0x10, RZ ;  /* 0x000000102a2a7819 */ /* 0x000fe200000006ff */
[----:B------:R-:W-:Y:S01]  /*2700*/  FFMA.FTZ R37, R31, R6, R37 ;  /* 0x000000061f257223 */ /* 0x000fe20000010025 */
[----:B------:R-:W-:Y:S01]  /*2710*/  FFMA.FTZ R46, R34, R36, R46 ;  /* 0x00000024222e7223 */ /* 0x000fe2000001002e */
[----:B------:R-:W-:Y:S01]  /*2720*/  FADD.FTZ R40, -R54, R40 ;  /* 0x0000002836287221 */ /* 0x000fe20000010100 */
[----:B----4-:R-:W-:Y:S01]  /*2730*/  SHF.L.U32 R36, R88, 0x10, RZ ;  /* 0x0000001058247819 */ /* 0x010fe200000006ff */
[----:B------:R-:W-:Y:S01]  /*2740*/  FADD.FTZ R50, R50, R38 ;  /* 0x0000002632327221 */ /* 0x000fe20000010000 */
[----:B------:R-:W-:Y:S01]  /*2750*/  PRMT R39, R88, 0x7632, R39 ;  /* 0x0000763258277816 */ /* 0x000fe20000000027 */
[C---:B------:R-:W-:Y:S01]  /*2760*/  FFMA.FTZ R38, R120.reuse, R38, R37 ;  /* 0x0000002678267223 */ /* 0x040fe20000010025 */
[----:B------:R-:W-:Y:S01]  /*2770*/  FFMA.FTZ R123, R35, R41, R123 ;  /* 0x00000029237b7223 */ /* 0x000fe2000001007b */
[----:B------:R-:W-:Y:S01]  /*2780*/  FMUL.FTZ R37, R120, R42 ;  /* 0x0000002a78257220 */ /* 0x000fe20000410000 */
[----:B------:R-:W-:Y:S01]  /*2790*/  FMUL.FTZ R40, R32, R40 ;  /* 0x0000002820287220 */ /* 0x000fe20000410000 */
[----:B------:R-:W-:Y:S01]  /*27a0*/  SHF.L.U32 R35, R90, 0x10, RZ ;  /* 0x000000105a237819 */ /* 0x000fe200000006ff */
[----:B------:R-:W-:Y:S01]  /*27b0*/  FADD.FTZ R36, -R54, R36 ;  /* 0x0000002436247221 */ /* 0x000fe20000010100 */
        /* <DEDUP_REMOVED lines=8> */
[----:B------:R-:W-:Y:S01]  /*2840*/  FFMA.FTZ R46, R36, R37, R46 ;  /* 0x00000025242e7223 */ /* 0x000fe2000001002e */
[----:B------:R-:W-:Y:S01]  /*2850*/  FADD.FTZ R140, R140, R41 ;  /* 0x000000298c8c7221 */ /* 0x000fe20000010000 */
[C---:B------:R-:W-:Y:S01]  /*2860*/  FMUL.FTZ R37, R121.reuse, R55 ;  /* 0x0000003779257220 */ /* 0x040fe20000410000 */
[----:B------:R-:W-:Y:S01]  /*2870*/  FMUL.FTZ R39, R32, R39 ;  /* 0x0000002720277220 */ /* 0x000fe20000410000 */
[----:B------:R-:W-:Y:S01]  /*2880*/  FFMA.FTZ R41, R121, R41, R38 ;  /* 0x0000002979297223 */ /* 0x000fe20000010026 */
[----:B------:R-:W-:-:S02]  /*2890*/  SHF.L.U32 R38, R89, 0x10, RZ ;  /* 0x0000001059267819 */ /* 0x000fc400000006ff */
[----:B------:R-:W-:Y:S01]  /*28a0*/  FFMA.FTZ R46, R39, R37, R46 ;  /* 0x00000025272e7223 */ /* 0x000fe2000001002e */
[----:B------:R-:W-:Y:S02]  /*28b0*/  SHF.L.U32 R37, R91, 0x10, RZ ;  /* 0x000000105b257819 */ /* 0x000fe400000006ff */
[----:B------:R-:W-:Y:S01]  /*28c0*/  PRMT R47, R89, 0x7632, R47 ;  /* 0x00007632592f7816 */ /* 0x000fe2000000002f */
[----:B------:R-:W-:Y:S01]  /*28d0*/  FADD.FTZ R38, -R54, R38 ;  /* 0x0000002636267221 */ /* 0x000fe20000010100 */
[----:B------:R-:W-:Y:S01]  /*28e0*/  FFMA.FTZ R124, R40, R42, R124 ;  /* 0x0000002a287c7223 */ /* 0x000fe2000001007c */
[----:B------:R-:W-:Y:S01]  /*28f0*/  PRMT R122, R91, 0x7632, R122 ;  /* 0x000076325b7a7816 */ /* 0x000fe2000000007a */
[----:B------:R-:W-:Y:S01]  /*2900*/  FMUL.FTZ R40, R31, R37 ;  /* 0x000000251f287220 */ /* 0x000fe20000410000 */
[----:B------:R-:W-:Y:S01]  /*2910*/  SHF.L.U32 R47, R47, 0x10, RZ ;  /* 0x000000102f2f7819 */ /* 0x000fe200000006ff */
[----:B------:R-:W-:Y:S01]  /*2920*/  FMUL.FTZ R38, R32, R38 ;  /* 0x0000002620267220 */ /* 0x000fe20000410000 */
[----:B------:R-:W-:Y:S01]  /*2930*/  SHF.L.U32 R122, R122, 0x10, RZ ;  /* 0x000000107a7a7819 */ /* 0x000fe200000006ff */
[----:B------:R-:W-:-:S02]  /*2940*/  FFMA.FTZ R41, R31, R33, R41 ;  /* 0x000000211f297223 */ /* 0x000fc40000010029 */
[----:B------:R-:W-:Y:S01]  /*2950*/  FFMA.FTZ R46, R38, R40, R46 ;  /* 0x00000028262e7223 */ /* 0x000fe2000001002e */
[----:B------:R-:W-:Y:S01]  /*2960*/  FADD.FTZ R47, -R54, R47 ;  /* 0x0000002f362f7221 */ /* 0x000fe20000010100 */
[----:B------:R-:W-:Y:S01]  /*2970*/  SHF.L.U32 R40, R92, 0x10, RZ ;  /* 0x000000105c287819 */ /* 0x000fe200000006ff */
[----:B------:R-:W-:Y:S01]  /*2980*/  FADD.FTZ R50, R50, R42 ;  /* 0x0000002a32327221 */ /* 0x000fe20000010000 */
[----:B------:R-:W-:Y:S01]  /*2990*/  PRMT R43, R92, 0x7632, R43 ;  /* 0x000076325c2b7816 */ /* 0x000fe2000000002b */
[C---:B------:R-:W-:Y:S01]  /*29a0*/  FFMA.FTZ R42, R120.reuse, R42, R41 ;  /* 0x0000002a782a7223 */ /* 0x040fe20000010029 */
[----:B------:R-:W-:Y:S01]  /*29b0*/  FMUL.FTZ R41, R120, R122 ;  /* 0x0000007a78297220 */ /* 0x000fe20000410000 */
[----:B------:R-:W-:Y:S01]  /*29c0*/  FMUL.FTZ R47, R32, R47 ;  /* 0x0000002f202f7220 */ /* 0x000fe20000410000 */
[----:B------:R-:W-:Y:S01]  /*29d0*/  FFMA.FTZ R123, R39, R55, R123 ;  /* 0x00000037277b7223 */ /* 0x000fe2000001007b */
[----:B------:R-:W-:Y:S02]  /*29e0*/  IMAD.U32 R39, R94, 0x10000, RZ ;  /* 0x000100005e277824 */ /* 0x000fe400078e00ff */
[----:B------:R-:W-:Y:S01]  /*29f0*/  FADD.FTZ R40, -R54, R40 ;  /* 0x0000002836287221 */ /* 0x000fe20000010100 */
[----:B------:R-:W-:-:S02]  /*2a00*/  PRMT R126, R94, 0x7632, R126 ;  /* 0x000076325e7e7816 */ /* 0x000fc4000000007e */
[----:B------:R-:W-:Y:S01]  /*2a10*/  SHF.L.U32 R43, R43, 0x10, RZ ;  /* 0x000000102b2b7819 */ /* 0x000fe200000006ff */
        /* <DEDUP_REMOVED lines=12> */
[----:B------:R-:W-:Y:S01]  /*2ae0*/  PRMT R132, R93, 0x7632, R132 ;  /* 0x000076325d847816 */ /* 0x000fe20000000084 */
[----:B------:R-:W-:Y:S01]  /*2af0*/  FFMA.FTZ R46, R43, R41, R46 ;  /* 0x000000292b2e7223 */ /* 0x000fe2000001002e */
[C---:B------:R-:W-:Y:S01]  /*2b00*/  SHF.L.U32 R41, R95.reuse, 0x10, RZ ;  /* 0x000000105f297819 */ /* 0x040fe200000006ff */
[----:B------:R-:W-:Y:S01]  /*2b10*/  FADD.FTZ R42, -R54, R42 ;  /* 0x0000002a362a7221 */ /* 0x000fe20000010100 */
[----:B------:R-:W-:Y:S01]  /*2b20*/  PRMT R51, R95, 0x7632, R51 ;  /* 0x000076325f337816 */ /* 0x000fe20000000033 */
[----:B------:R-:W-:Y:S01]  /*2b30*/  FFMA.FTZ R55, R31, R37, R55 ;  /* 0x000000251f377223 */ /* 0x000fe20000010037 */
[----:B------:R-:W-:Y:S01]  /*2b40*/  SHF.L.U32 R132, R132, 0x10, RZ ;  /* 0x0000001084847819 */ /* 0x000fe200000006ff */
[----:B------:R-:W-:Y:S01]  /*2b50*/  FFMA.FTZ R124, R47, R122, R124 ;  /* 0x0000007a2f7c7223 */ /* 0x000fe2000001007c */
[----:B------:R-:W-:Y:S01]  /*2b60*/  FADD.FTZ R50, R50, R122 ;  /* 0x0000007a32327221 */ /* 0x000fe20000010000 */
[----:B------:R-:W-:Y:S01]  /*2b70*/  FMUL.FTZ R47, R31, R41 ;  /* 0x000000291f2f7220 */ /* 0x000fe20000410000 */
[----:B------:R-:W-:Y:S01]  /*2b80*/  FMUL.FTZ R42, R32, R42 ;  /* 0x0000002a202a7220 */ /* 0x000fe20000410000 */
[----:B------:R-:W-:Y:S01]  /*2b90*/  FFMA.FTZ R122, R120, R122, R55 ;  /* 0x0000007a787a7223 */ /* 0x000fe20000010037 */
[----:B------:R-:W-:-:S02]  /*2ba0*/  IMAD.U32 R51, R51, 0x10000, RZ ;  /* 0x0001000033337824 */ /* 0x000fc400078e00ff */
[----:B------:R-:W-:Y:S01]  /*2bb0*/  FADD.FTZ R132, -R54, R132 ;  /* 0x0000008436847221 */ /* 0x000fe20000010100 */
[C---:B------:R-:W-:Y:S02]  /*2bc0*/  SHF.L.U32 R55, R96.reuse, 0x10, RZ ;  /* 0x0000001060377819 */ /* 0x040fe400000006ff */
[----:B------:R-:W-:Y:S01]  /*2bd0*/  PRMT R130, R96, 0x7632, R130 ;  /* 0x0000763260827816 */ /* 0x000fe20000000082 */
[----:B------:R-:W-:Y:S01]  /*2be0*/  FFMA.FTZ R46, R42, R47, R46 ;  /* 0x0000002f2a2e7223 */ /* 0x000fe2000001002e */
        /* <DEDUP_REMOVED lines=13> */
[C---:B------:R-:W-:Y:S02]  /*2cc0*/  SHF.L.U32 R125, R97.reuse, 0x10, RZ ;  /* 0x00000010617d7819 */ /* 0x040fe400000006ff */
[----:B------:R-:W-:Y:S01]  /*2cd0*/  PRMT R128, R97, 0x7632, R128 ;  /* 0x0000763261807816 */ /* 0x000fe20000000080 */
[----:B------:R-:W-:Y:S01]  /*2ce0*/  FFMA.FTZ R46, R55, R47, R46 ;  /* 0x0000002f372e7223 */ /* 0x000fe2000001002e */
[----:B------:R-:W-:Y:S01]  /*2cf0*/  FADD.FTZ R140, R140, R126 ;  /* 0x0000007e8c8c7221 */ /* 0x000fe20000010000 */
[----:B------:R-:W-:Y:S01]  /*2d00*/  FFMA.FTZ R132, R132, R51, R124 ;  /* 0x0000003384847223 */ /* 0x000fe2000001007c */
[C---:B------:R-:W-:Y:S01]  /*2d10*/  FMUL.FTZ R47, R121.reuse, R131 ;  /* 0x00000083792f7220 */ /* 0x040fe20000410000 */
[----:B------:R-:W-:Y:S01]  /*2d20*/  FMUL.FTZ R130, R32, R130 ;  /* 0x0000008220827220 */ /* 0x000fe20000410000 */
[--C-:B------:R-:W-:Y:S01]  /*2d30*/  FFMA.FTZ R126, R121, R126, R122.reuse ;  /* 0x0000007e797e7223 */ /* 0x100fe2000001007a */
[C---:B------:R-:W-:Y:S01]  /*2d40*/  PRMT R122, R99.reuse, 0x7632, R122 ;  /* 0x00007632637a7816 */ /* 0x040fe2000000007a */
[----:B------:R-:W-:-:S02]  /*2d50*/  IMAD.U32 R124, R99, 0x10000, RZ ;  /* 0x00010000637c7824 */ /* 0x000fc400078e00ff */
[----:B------:R-:W-:Y:S01]  /*2d60*/  FADD.FTZ R125, -R54, R125 ;  /* 0x0000007d367d7221 */ /* 0x000fe20000010100 */
[----:B------:R-:W-:Y:S01]  /*2d70*/  SHF.L.U32 R128, R128, 0x10, RZ ;  /* 0x0000001080807819 */ /* 0x000fe200000006ff */
[----:B------:R-:W-:Y:S01]  /*2d80*/  FFMA.FTZ R46, R130, R47, R46 ;  /* 0x0000002f822e7223 */ /* 0x000fe2000001002e */
[----:B------:R-:W-:Y:S01]  /*2d90*/  SHF.L.U32 R122, R122, 0x10, RZ ;  /* 0x000000107a7a7819 */ /* 0x000fe200000006ff */
[C---:B------:R-:W-:Y:S01]  /*2da0*/  FFMA.FTZ R126, R31.reuse, R41, R126 ;  /* 0x000000291f7e7223 */ /* 0x040fe2000001007e */
[----:B------:R-:W-:Y:S01]  /*2db0*/  FMUL.FTZ R47, R31, R124 ;  /* 0x0000007c1f2f7220 */ /* 0x000fe20000410000 */
[----:B------:R-:W-:Y:S01]  /*2dc0*/  FMUL.FTZ R125, R32, R125 ;  /* 0x0000007d207d7220 */ /* 0x000fe20000410000 */
[----:B------:R-:W-:Y:S01]  /*2dd0*/  FADD.FTZ R128, -R54, R128 ;  /* 0x0000008036807221 */ /* 0x000fe20000010100 */
[----:B------:R-:W-:Y:S01]  /*2de0*/  SHF.L.U32 R127, R100, 0x10, RZ ;  /* 0x00000010647f7819 */ /* 0x000fe200000006ff */
[--C-:B------:R-:W-:Y:S01]  /*2df0*/  FFMA.FTZ R130, R130, R131, R123.reuse ;  /* 0x0000008382827223 */ /* 0x100fe2000001007b */
[----:B------:R-:W-:Y:S01]  /*2e00*/  PRMT R123, R100, 0x7632, R123 ;  /* 0x00007632647b7816 */ /* 0x000fe2000000007b */
[----:B------:R-:W-:Y:S01]  /*2e10*/  FADD.FTZ R50, R50, R51 ;  /* 0x0000003332327221 */ /* 0x000fe20000010000 */
        /* <DEDUP_REMOVED lines=9> */
[----:B------:R-:W-:Y:S01]  /*2eb0*/  FFMA.FTZ R46, R128, R47, R46 ;  /* 0x0000002f802e7223 */ /* 0x000fe2000001002e */
[----:B------:R-:W-:Y:S01]  /*2ec0*/  FMUL.FTZ R47, R2, R126 ;  /* 0x0000007e022f7220 */ /* 0x000fe20000410000 */
[----:B------:R-:W-:Y:S01]  /*2ed0*/  FMUL.FTZ R127, R32, R127 ;  /* 0x0000007f207f7220 */ /* 0x000fe20000410000 */
[----:B------:R-:W-:Y:S02]  /*2ee0*/  IMAD.U32 R138, R138, 0x10000, RZ ;  /* 0x000100008a8a7824 */ /* 0x000fe400078e00ff */
[----:B------:R-:W-:Y:S01]  /*2ef0*/  FADD.FTZ R123, -R54, R123 ;  /* 0x0000007b367b7221 */ /* 0x000fe20000010100 */
[----:B------:R-:W-:Y:S01]  /*2f00*/  FADD.FTZ R140, R140, R131 ;  /* 0x000000838c8c7221 */ /* 0x000fe20000010000 */
[----:B------:R-:W-:Y:S01]  /*2f10*/  SHF.L.U32 R129, R101, 0x10, RZ ;  /* 0x0000001065817819 */ /* 0x000fe200000006ff */
[----:B------:R-:W-:Y:S01]  /*2f20*/  FFMA.FTZ R131, R121, R131, R51 ;  /* 0x0000008379837223 */ /* 0x000fe20000010033 */
[----:B------:R-:W-:Y:S01]  /*2f30*/  PRMT R137, R101, 0x7632, R137 ;  /* 0x0000763265897816 */ /* 0x000fe20000000089 */
[----:B------:R-:W-:Y:S01]  /*2f40*/  FFMA.FTZ R132, R128, R122, R132 ;  /* 0x0000007a80847223 */ /* 0x000fe20000010084 */
[----:B------:R-:W-:Y:S01]  /*2f50*/  FFMA.FTZ R46, R127, R47, R46 ;  /* 0x0000002f7f2e7223 */ /* 0x000fe2000001002e */
[----:B------:R-:W-:Y:S01]  /*2f60*/  FMUL.FTZ R47, R121, R138 ;  /* 0x0000008a792f7220 */ /* 0x000fe20000410000 */
[----:B------:R-:W-:Y:S01]  /*2f70*/  FMUL.FTZ R123, R32, R123 ;  /* 0x0000007b207b7220 */ /* 0x000fe20000410000 */
[C---:B------:R-:W-:Y:S01]  /*2f80*/  SHF.L.U32 R128, R103.reuse, 0x10, RZ ;  /* 0x0000001067807819 */ /* 0x040fe200000006ff */
[----:B------:R-:W-:Y:S01]  /*2f90*/  FADD.FTZ R129, -R54, R129 ;  /* 0x0000008136817221 */ /* 0x000fe20000010100 */
[----:B------:R-:W-:Y:S01]  /*2fa0*/  PRMT R51, R103, 0x7632, R51 ;  /* 0x0000763267337816 */ /* 0x000fe20000000033 */
[----:B------:R-:W-:Y:S01]  /*2fb0*/  FFMA.FTZ R131, R31, R124, R131 ;  /* 0x0000007c1f837223 */ /* 0x000fe20000010083 */
[----:B------:R-:W-:Y:S01]  /*2fc0*/  SHF.L.U32 R137, R137, 0x10, RZ ;  /* 0x0000001089897819 */ /* 0x000fe200000006ff */
[----:B------:R-:W-:Y:S01]  /*2fd0*/  FFMA.FTZ R46, R123, R47, R46 ;  /* 0x0000002f7b2e7223 */ /* 0x000fe2000001002e */
[----:B------:R-:W-:Y:S01]  /*2fe0*/  FADD.FTZ R50, R50, R122 ;  /* 0x0000007a32327221 */ /* 0x000fe20000010000 */
[----:B------:R-:W-:Y:S01]  /*2ff0*/  SHF.L.U32 R51, R51, 0x10, RZ ;  /* 0x0000001033337819 */ /* 0x000fe200000006ff */
[----:B------:R-:W-:Y:S01]  /*3000*/  FMUL.FTZ R47, R31, R128 ;  /* 0x000000801f2f7220 */ /* 0x000fe20000410000 */
[----:B------:R-:W-:Y:S01]  /*3010*/  FMUL.FTZ R129, R32, R129 ;  /* 0x0000008120817220 */ /* 0x000fe20000410000 */
[----:B------:R-:W-:Y:S01]  /*3020*/  FFMA.FTZ R122, R120, R122, R131 ;  /* 0x0000007a787a7223 */ /* 0x000fe20000010083 */
[----:B------:R-:W-:Y:S01]  /*3030*/  FADD.FTZ R137, -R54, R137 ;  /* 0x0000008936897221 */ /* 0x000fe20000010100 */
[----:B------:R-:W-:-:S02]  /*3040*/  SHF.L.U32 R131, R104, 0x10, RZ ;  /* 0x0000001068837819 */ /* 0x000fc400000006ff */
[----:B------:R-:W-:Y:S01]  /*3050*/  PRMT R135, R104, 0x7632, R135 ;  /* 0x0000763268877816 */ /* 0x000fe20000000087 */
[----:B------:R-:W-:Y:S01]  /*3060*/  FFMA.FTZ R46, R129, R47, R46 ;  /* 0x0000002f812e7223 */ /* 0x000fe2000001002e */
[----:B------:R-:W-:Y:S01]  /*3070*/  FMUL.FTZ R47, R120, R51 ;  /* 0x00000033782f7220 */ /* 0x000fe20000410000 */
[----:B------:R-:W-:Y:S01]  /*3080*/  FMUL.FTZ R137, R32, R137 ;  /* 0x0000008920897220 */ /* 0x000fe20000410000 */
[----:B------:R-:W-:Y:S01]  /*3090*/  FFMA.FTZ R123, R123, R138, R130 ;  /* 0x0000008a7b7b7223 */ /* 0x000fe20000010082 */
[----:B------:R-:W-:Y:S01]  /*30a0*/  FFMA.FTZ R122, R2, R126, R122 ;  /* 0x0000007e027a7223 */ /* 0x000fe2000001007a */
[----:B------:R-:W-:Y:S02]  /*30b0*/  IMAD.U32 R130, R106, 0x10000, RZ ;  /* 0x000100006a827824 */ /* 0x000fe400078e00ff */
[----:B------:R-:W-:Y:S01]  /*30c0*/  FADD.FTZ R131, -R54, R131 ;  /* 0x0000008336837221 */ /* 0x000fe20000010100 */
[----:B------:R-:W-:Y:S02]  /*30d0*/  PRMT R136, R106, 0x7632, R136 ;  /* 0x000076326a887816 */ /* 0x000fe40000000088 */
[----:B------:R-:W-:Y:S01]  /*30e0*/  SHF.L.U32 R135, R135, 0x10, RZ ;  /* 0x0000001087877819 */ /* 0x000fe200000006ff */
[----:B------:R-:W-:Y:S01]  /*30f0*/  FADD.FTZ R140, R140, R138 ;  /* 0x0000008a8c8c7221 */ /* 0x000fe20000010000 */
[----:B------:R-:W-:Y:S01]  /*3100*/  FFMA.FTZ R46, R137, R47, R46 ;  /* 0x0000002f892e7223 */ /* 0x000fe2000001002e */
[--C-:B------:R-:W-:Y:S01]  /*3110*/  FFMA.FTZ R138, R121, R138, R122.reuse ;  /* 0x0000008a798a7223 */ /* 0x100fe2000001007a */
[----:B------:R-:W-:Y:S01]  /*3120*/  FMUL.FTZ R47, R2, R130 ;  /* 0x00000082022f7220 */ /* 0x000fe20000410000 */
[----:B------:R-:W-:Y:S01]  /*3130*/  FMUL.FTZ R131, R32, R131 ;  /* 0x0000008320837220 */ /* 0x000fe20000410000 */
[----:B------:R-:W-:Y:S01]  /*3140*/  SHF.L.U32 R136, R136, 0x10, RZ ;  /* 0x0000001088887819 */ /* 0x000fe200000006ff */
[----:B------:R-:W-:Y:S01]  /*3150*/  FADD.FTZ R135, -R54, R135 ;  /* 0x0000008736877221 */ /* 0x000fe20000010100 */
[----:B------:R-:W-:Y:S01]  /*3160*/  PRMT R122, R105, 0x7632, R122 ;  /* 0x00007632697a7816 */ /* 0x000fe2000000007a */
[----:B------:R-:W-:Y:S01]  /*3170*/  FFMA.FTZ R138, R31, R128, R138 ;  /* 0x000000801f8a7223 */ /* 0x000fe2000001008a */
[----:B------:R-:W-:Y:S01]  /*3180*/  FFMA.FTZ R46, R131, R47, R46 ;  /* 0x0000002f832e7223 */ /* 0x000fe2000001002e */
[----:B------:R-:W-:Y:S01]  /*3190*/  FMUL.FTZ R47, R121, R136 ;  /* 0x00000088792f7220 */ /* 0x000fe20000410000 */
[----:B------:R-:W-:Y:S01]  /*31a0*/  FMUL.FTZ R135, R32, R135 ;  /* 0x0000008720877220 */ /* 0x000fe20000410000 */
[----:B------:R-:W-:Y:S01]  /*31b0*/  SHF.L.U32 R133, R105, 0x10, RZ ;  /* 0x0000001069857819 */ /* 0x000fe200000006ff */
[-C--:B------:R-:W-:Y:S01]  /*31c0*/  FFMA.FTZ R137, R137, R51.reuse, R132 ;  /* 0x0000003389897223 */ /* 0x080fe20000010084 */
[----:B------:R-:W-:Y:S01]  /*31d0*/  SHF.L.U32 R122, R122, 0x10, RZ ;  /* 0x000000107a7a7819 */ /* 0x000fe200000006ff */
[----:B------:R-:W-:Y:S01]  /*31e0*/  FADD.FTZ R50, R50, R51 ;  /* 0x0000003332327221 */ /* 0x000fe20000010000 */
[----:B------:R-:W-:Y:S01]  /*31f0*/  FFMA.FTZ R51, R120, R51, R138 ;  /* 0x0000003378337223 */ /* 0x000fe2000001008a */
[----:B------:R-:W-:Y:S01]  /*3200*/  FFMA.FTZ R46, R135, R47, R46 ;  /* 0x0000002f872e7223 */ /* 0x000fe2000001002e */
[C---:B------:R-:W-:Y:S01]  /*3210*/  SHF.L.U32 R132, R107.reuse, 0x10, RZ ;  /* 0x000000106b847819 */ /* 0x040fe200000006ff */
[C---:B------:R-:W-:Y:S01]  /*3220*/  FADD.FTZ R133, -R54.reuse, R133 ;  /* 0x0000008536857221 */ /* 0x040fe20000010100 */
[----:B------:R-:W-:Y:S01]  /*3230*/  PRMT R47, R107, 0x7632, R47 ;  /* 0x000076326b2f7816 */ /* 0x000fe2000000002f */
[----:B------:R-:W-:Y:S01]  /*3240*/  FADD.FTZ R138, -R54, R122 ;  /* 0x0000007a368a7221 */ /* 0x000fe20000010100 */
[----:B------:R-:W-:Y:S01]  /*3250*/  FFMA.FTZ R122, R2, R130, R51 ;  /* 0x00000082027a7223 */ /* 0x000fe20000010033 */
[----:B------:R-:W-:Y:S01]  /*3260*/  FMUL.FTZ R134, R31, R132 ;  /* 0x000000841f867220 */ /* 0x000fe20000410000 */
[----:B------:R-:W-:Y:S01]  /*3270*/  FMUL.FTZ R133, R32, R133 ;  /* 0x0000008520857220 */ /* 0x000fe20000410000 */
[-C--:B------:R-:W-:Y:S01]  /*3280*/  FFMA.FTZ R123, R135, R136.reuse, R123 ;  /* 0x00000088877b7223 */ /* 0x080fe2000001007b */
[----:B------:R-:W-:Y:S01]  /*3290*/  FADD.FTZ R140, R140, R136 ;  /* 0x000000888c8c7221 */ /* 0x000fe20000010000 */
[----:B------:R-:W-:Y:S01]  /*32a0*/  IMAD.U32 R47, R47, 0x10000, RZ ;  /* 0x000100002f2f7824 */ /* 0x000fe200078e00ff */
[C---:B------:R-:W-:Y:S01]  /*32b0*/  SHF.L.U32 R135, R108.reuse, 0x10, RZ ;  /* 0x000000106c877819 */ /* 0x040fe200000006ff */
[--C-:B------:R-:W-:Y:S01]  /*32c0*/  FFMA.FTZ R136, R121, R136, R122.reuse ;  /* 0x0000008879887223 */ /* 0x100fe2000001007a */
[----:B------:R-:W-:Y:S01]  /*32d0*/  PRMT R122, R108, 0x7632, R122 ;  /* 0x000076326c7a7816 */ /* 0x000fe2000000007a */
        /* <DEDUP_REMOVED lines=11> */
[----:B------:R-:W-:Y:S02]  /*3390*/  FADD.FTZ R122, -R54, R122 ;  /* 0x0000007a367a7221 */ /* 0x000fe40000010100 */
[----:B------:R-:W-:Y:S02]  /*33a0*/  FFMA.FTZ R46, R135, R51, R46 ;  /* 0x00000033872e7223 */ /* 0x000fe4000001002e */
[----:B------:R-:W-:Y:S01]  /*33b0*/  FMUL.FTZ R51, R121, R139 ;  /* 0x0000008b79337220 */ /* 0x000fe20000410000 */
[----:B------:R-:W-:Y:S01]  /*33c0*/  FMUL.FTZ R122, R32, R122 ;  /* 0x0000007a207a7220 */ /* 0x000fe20000410000 */
[----:B------:R-:W-:Y:S01]  /*33d0*/  FFMA.FTZ R138, R138, R47, R137 ;  /* 0x0000002f8a8a7223 */ /* 0x000fe20000010089 */
[----:B------:R-:W-:Y:S01]  /*33e0*/  FFMA.FTZ R136, R31, R132, R136 ;  /* 0x000000841f887223 */ /* 0x000fe20000010088 */
[C---:B------:R-:W-:Y:S01]  /*33f0*/  SHF.L.U32 R137, R109.reuse, 0x10, RZ ;  /* 0x000000106d897819 */ /* 0x040fe200000006ff */
[C---:B------:R-:W-:Y:S01]  /*3400*/  FFMA.FTZ R44, R122.reuse, R139, R123 ;  /* 0x0000008b7a2c7223 */ /* 0x040fe2000001007b */
[----:B------:R-:W-:Y:S01]  /*3410*/  FFMA.FTZ R46, R122, R51, R46 ;  /* 0x000000337a2e7223 */ /* 0x000fe2000001002e */
[----:B------:R-:W-:Y:S01]  /*3420*/  PRMT R122, R109, 0x7632, R122 ;  /* 0x000076326d7a7816 */ /* 0x000fe2000000007a */
[----:B------:R-:W-:Y:S01]  /*3430*/  FADD.FTZ R50, R50, R47 ;  /* 0x0000002f32327221 */ /* 0x000fe20000010000 */
[----:B------:R-:W-:Y:S01]  /*3440*/  FFMA.FTZ R47, R120, R47, R136 ;  /* 0x0000002f782f7223 */ /* 0x000fe20000010088 */
[C---:B------:R-:W-:Y:S01]  /*3450*/  IMAD.U32 R136, R111.reuse, 0x10000, RZ ;  /* 0x000100006f887824 */ /* 0x040fe200078e00ff */
[----:B------:R-:W-:Y:S01]  /*3460*/  PRMT R51, R111, 0x7632, R51 ;  /* 0x000076326f337816 */ /* 0x000fe20000000033 */
[----:B------:R-:W-:Y:S01]  /*3470*/  FADD.FTZ R137, -R54, R137 ;  /* 0x0000008936897221 */ /* 0x000fe20000010100 */
[----:B------:R-:W-:Y:S01]  /*3480*/  SHF.L.U32 R122, R122, 0x10, RZ ;  /* 0x000000107a7a7819 */ /* 0x000fe200000006ff */
[----:B------:R-:W-:Y:S01]  /*3490*/  FMUL.FTZ R123, R31, R136 ;  /* 0x000000881f7b7220 */ /* 0x000fe20000410000 */
[----:B------:R-:W-:Y:S01]  /*34a0*/  SHF.L.U32 R51, R51, 0x10, RZ ;  /* 0x0000001033337819 */ /* 0x000fe200000006ff */
[----:B------:R-:W-:Y:S01]  /*34b0*/  FMUL.FTZ R137, R32, R137 ;  /* 0x0000008920897220 */ /* 0x000fe20000410000 */
[----:B------:R-:W-:Y:S01]  /*34c0*/  FFMA.FTZ R47, R2, R134, R47 ;  /* 0x00000086022f7223 */ /* 0x000fe2000001002f */
[----:B------:R-:W-:Y:S01]  /*34d0*/  FADD.FTZ R122, -R54, R122 ;  /* 0x0000007a367a7221 */ /* 0x000fe20000010100 */
[----:B------:R0:W-:Y:S01]  /*34e0*/  STL [R1+0x78], R164 ;  /* 0x000078a401007387 */ /* 0x0001e20000100800 */
[----:B------:R-:W-:Y:S01]  /*34f0*/  FFMA.FTZ R46, R137, R123, R46 ;  /* 0x0000007b892e7223 */ /* 0x000fe2000001002e */
[----:B------:R-:W-:Y:S01]  /*3500*/  FMUL.FTZ R123, R120, R51 ;  /* 0x00000033787b7220 */ /* 0x000fe20000410000 */
[----:B------:R-:W-:Y:S01]  /*3510*/  FMUL.FTZ R122, R32, R122 ;  /* 0x0000007a207a7220 */ /* 0x000fe20000410000 */
[----:B------:R-:W-:Y:S01]  /*3520*/  STL [R1+0x7c], R165 ;  /* 0x00007ca501007387 */ /* 0x000fe20000100800 */
[----:B------:R-:W-:-:S02]  /*3530*/  FFMA.FTZ R47, R121, R139, R47 ;  /* 0x0000008b792f7223 */ /* 0x000fc4000001002f */
[----:B------:R-:W-:Y:S01]  /*3540*/  FFMA.FTZ R46, R122, R123, R46 ;  /* 0x0000007b7a2e7223 */ /* 0x000fe2000001002e */
[----:B0-----:R-:W2:Y:S01]  /*3550*/  LDL.LU R164, [R1+0x10] ;  /* 0x0000100001a47983 */ /* 0x001ea20000300800 */
[----:B------:R-:W-:-:S03]  /*3560*/  FADD.FTZ R45, R140, R139 ;  /* 0x0000008b8c2d7221 */ /* 0x000fc60000010000 */
[----:B------:R0:W-:Y:S01]  /*3570*/  STL [R1+0xc], R44 ;  /* 0x00000c2c01007387 */ /* 0x0001e20000100800 */
[----:B------:R-:W-:Y:S02]  /*3580*/  SHF.L.U32 R139, R112, 0x10, RZ ;  /* 0x00000010708b7819 */ /* 0x000fe400000006ff */
[----:B------:R-:W-:Y:S01]  /*3590*/  PRMT R123, R114, 0x7632, R123 ;  /* 0x00007632727b7816 */ /* 0x000fe2000000007b */
[----:B0-----:R-:W-:Y:S01]  /*35a0*/  FFMA.FTZ R44, R122, R51, R138 ;  /* 0x000000337a2c7223 */ /* 0x001fe2000001008a */
[--C-:B------:R-:W-:Y:S01]  /*35b0*/  FFMA.FTZ R122, R31, R136, R47.reuse ;  /* 0x000000881f7a7223 */ /* 0x100fe2000001002f */
[----:B------:R-:W-:Y:S01]  /*35c0*/  PRMT R47, R112, 0x7632, R47 ;  /* 0x00007632702f7816 */ /* 0x000fe2000000002f */
[----:B------:R-:W-:Y:S01]  /*35d0*/  FADD.FTZ R139, -R54, R139 ;  /* 0x0000008b368b7221 */ /* 0x000fe20000010100 */
[----:B------:R-:W-:Y:S02]  /*35e0*/  SHF.L.U32 R138, R114, 0x10, RZ ;  /* 0x00000010728a7819 */ /* 0x000fe400000006ff */
[----:B------:R-:W-:Y:S01]  /*35f0*/  SHF.L.U32 R47, R47, 0x10, RZ ;  /* 0x000000102f2f7819 */ /* 0x000fe200000006ff */
[----:B------:R-:W-:Y:S01]  /*3600*/  FADD.FTZ R48, R50, R51 ;  /* 0x0000003332307221 */ /* 0x000fe20000010000 */
[----:B------:R-:W-:-:S02]  /*3610*/  IMAD.U32 R123, R123, 0x10000, RZ ;  /* 0x000100007b7b7824 */ /* 0x000fc400078e00ff */
[----:B------:R-:W-:Y:S01]  /*3620*/  FMUL.FTZ R139, R32, R139 ;  /* 0x0000008b208b7220 */ /* 0x000fe20000410000 */
[----:B------:R-:W-:Y:S01]  /*3630*/  FMUL.FTZ R50, R2, R138 ;  /* 0x0000008a02327220 */ /* 0x000fe20000410000 */
[----:B------:R-:W-:-:S03]  /*3640*/  FADD.FTZ R47, -R54, R47 ;  /* 0x0000002f362f7221 */ /* 0x000fc60000010100 */
[----:B------:R-:W-:Y:S01]  /*3650*/  FFMA.FTZ R46, R139, R50, R46 ;  /* 0x000000328b2e7223 */ /* 0x000fe2000001002e */
[----:B------:R-:W-:Y:S01]  /*3660*/  FMUL.FTZ R52, R32, R47 ;  /* 0x0000002f20347220 */ /* 0x000fe20000410000 */
[----:B------:R-:W-:Y:S01]  /*3670*/  FMUL.FTZ R47, R121, R123 ;  /* 0x0000007b792f7220 */ /* 0x000fe20000410000 */
[----:B------:R-:W-:-:S03]  /*3680*/  SHF.L.U32 R141, R113, 0x10, RZ ;  /* 0x00000010718d7819 */ /* 0x000fc600000006ff */
[----:B------:R-:W-:Y:S01]  /*3690*/  FFMA.FTZ R46, R52, R47, R46 ;  /* 0x0000002f342e7223 */ /* 0x000fe2000001002e */
[----:B------:R-:W-:Y:S01]  /*36a0*/  PRMT R47, R113, 0x7632, R47 ;  /* 0x00007632712f7816 */ /* 0x000fe2000000002f */
[--C-:B------:R-:W-:Y:S01]  /*36b0*/  FFMA.FTZ R51, R120, R51, R122.reuse ;  /* 0x0000003378337223 */ /* 0x100fe2000001007a */
[----:B------:R-:W-:Y:S02]  /*36c0*/  PRMT R122, R115, 0x7632, R122 ;  /* 0x00007632737a7816 */ /* 0x000fe4000000007a */
[----:B------:R-:W-:Y:S01]  /*36d0*/  SHF.L.U32 R47, R47, 0x10, RZ ;  /* 0x000000102f2f7819 */ /* 0x000fe200000006ff */
[----:B------:R-:W-:Y:S01]  /*36e0*/  FADD.FTZ R141, -R54, R141 ;  /* 0x0000008d368d7221 */ /* 0x000fe20000010100 */
[----:B------:R-:W-:Y:S01]  /*36f0*/  SHF.L.U32 R140, R115, 0x10, RZ ;  /* 0x00000010738c7819 */ /* 0x000fe200000006ff */
[----:B------:R-:W-:Y:S01]  /*3700*/  FFMA.FTZ R51, R2, R138, R51 ;  /* 0x0000008a02337223 */ /* 0x000fe20000010033 */
[----:B------:R-:W-:Y:S01]  /*3710*/  SHF.L.U32 R122, R122, 0x10, RZ ;  /* 0x000000107a7a7819 */ /* 0x000fe200000006ff */
[----:B------:R-:W-:Y:S01]  /*3720*/  FADD.FTZ R47, -R54, R47 ;  /* 0x0000002f362f7221 */ /* 0x000fe20000010100 */
[----:B------:R-:W-:Y:S01]  /*3730*/  FMUL.FTZ R141, R32, R141 ;  /* 0x0000008d208d7220 */ /* 0x000fe20000410000 */
[----:B------:R-:W-:Y:S01]  /*3740*/  FMUL.FTZ R50, R31, R140 ;  /* 0x0000008c1f327220 */ /* 0x000fe20000410000 */
[----:B------:R-:W-:Y:S01]  /*3750*/  SHF.L.U32 R143, R116, 0x10, RZ ;  /* 0x00000010748f7819 */ /* 0x000fe200000006ff */
[----:B------:R-:W-:Y:S01]  /*3760*/  FFMA.FTZ R51, R121, R123, R51 ;  /* 0x0000007b79337223 */ /* 0x000fe20000010033 */
[----:B------:R-:W-:Y:S01]  /*3770*/  FMUL.FTZ R49, R32, R47 ;  /* 0x0000002f20317220 */ /* 0x000fe20000410000 */
[----:B------:R-:W-:Y:S01]  /*3780*/  PRMT R161, R116, 0x7632, R161 ;  /* 0x0000763274a17816 */ /* 0x000fe200000000a1 */
[----:B------:R-:W-:Y:S01]  /*3790*/  FFMA.FTZ R46, R141, R50, R46 ;  /* 0x000000328d2e7223 */ /* 0x000fe2000001002e */
[----:B------:R-:W-:Y:S01]  /*37a0*/  FMUL.FTZ R47, R120, R122 ;  /* 0x0000007a782f7220 */ /* 0x000fe20000410000 */
[----:B------:R-:W-:Y:S01]  /*37b0*/  SHF.L.U32 R142, R118, 0x10, RZ ;  /* 0x00000010768e7819 */ /* 0x000fe200000006ff */
[----:B------:R-:W-:Y:S01]  /*37c0*/  FADD.FTZ R143, -R54, R143 ;  /* 0x0000008f368f7221 */ /* 0x000fe20000010100 */
[----:B------:R-:W-:Y:S01]  /*37d0*/  FFMA.FTZ R51, R31, R140, R51 ;  /* 0x0000008c1f337223 */ /* 0x000fe20000010033 */
[----:B------:R-:W-:Y:S01]  /*37e0*/  PRMT R50, R118, 0x7632, R50 ;  /* 0x0000763276327816 */ /* 0x000fe20000000032 */
[----:B------:R-:W-:Y:S01]  /*37f0*/  FFMA.FTZ R46, R49, R47, R46 ;  /* 0x0000002f312e7223 */ /* 0x000fe2000001002e */
[----:B------:R-:W-:-:S02]  /*3800*/  IMAD.U32 R161, R161, 0x10000, RZ ;  /* 0x00010000a1a17824 */ /* 0x000fc400078e00ff */
[----:B------:R-:W-:Y:S01]  /*3810*/  FMUL.FTZ R143, R32, R143 ;  /* 0x0000008f208f7220 */ /* 0x000fe20000410000 */
[----:B------:R-:W-:Y:S01]  /*3820*/  FMUL.FTZ R47, R2, R142 ;  /* 0x0000008e022f7220 */ /* 0x000fe20000410000 */
[----:B------:R-:W-:Y:S01]  /*3830*/  FFMA.FTZ R144, R120, R122, R51 ;  /* 0x0000007a78907223 */ /* 0x000fe20000010033 */
[----:B------:R-:W-:Y:S01]  /*3840*/  SHF.L.U32 R50, R50, 0x10, RZ ;  /* 0x0000001032327819 */ /* 0x000fe200000006ff */
[----:B------:R-:W-:Y:S01]  /*3850*/  FADD.FTZ R161, -R54, R161 ;  /* 0x000000a136a17221 */ /* 0x000fe20000010100 */
[----:B------:R-:W-:Y:S01]  /*3860*/  SHF.L.U32 R145, R117, 0x10, RZ ;  /* 0x0000001075917819 */ /* 0x000fe200000006ff */
[----:B------:R-:W-:Y:S01]  /*3870*/  FFMA.FTZ R51, R143, R47, R46 ;  /* 0x0000002f8f337223 */ /* 0x000fe2000001002e */
[----:B------:R-:W-:Y:S01]  /*3880*/  FFMA.FTZ R46, R2, R142, R144 ;  /* 0x0000008e022e7223 */ /* 0x000fe20000010090 */
[----:B------:R-:W-:Y:S01]  /*3890*/  SHF.L.U32 R144, R119, 0x10, RZ ;  /* 0x0000001077907819 */ /* 0x000fe200000006ff */
[----:B------:R-:W-:Y:S01]  /*38a0*/  FMUL.FTZ R161, R32, R161 ;  /* 0x000000a120a17220 */ /* 0x000fe20000410000 */
[CC--:B------:R-:W-:Y:S01]  /*38b0*/  FMUL.FTZ R47, R121.reuse, R50.reuse ;  /* 0x00000032792f7220 */ /* 0x0c0fe20000410000 */
[----:B------:R-:W-:Y:S01]  /*38c0*/  FADD.FTZ R145, -R54, R145 ;  /* 0x0000009136917221 */ /* 0x000fe20000010100 */
[----:B------:R-:W-:Y:S01]  /*38d0*/  FFMA.FTZ R121, R121, R50, R46 ;  /* 0x0000003279797223 */ /* 0x000fe2000001002e */
[----:B------:R-:W-:Y:S01]  /*38e0*/  FMUL.FTZ R46, R31, R144 ;  /* 0x000000901f2e7220 */ /* 0x000fe20000410000 */
[----:B------:R-:W-:Y:S01]  /*38f0*/  FFMA.FTZ R47, R161, R47, R51 ;  /* 0x0000002fa12f7223 */ /* 0x000fe20000010033 */
[----:B------:R-:W-:-:S04]  /*3900*/  FMUL.FTZ R145, R32, R145 ;  /* 0x0000009120917220 */ /* 0x000fc80000410000 */
[----:B------:R-:W-:Y:S01]  /*3910*/  FFMA.FTZ R165, R145, R46, R47 ;  /* 0x0000002e91a57223 */ /* 0x000fe2000001002f */
[----:B------:R-:W-:Y:S02]  /*3920*/  PRMT R46, R117, 0x7632, R46 ;  /* 0x00007632752e7816 */ /* 0x000fe4000000002e */
[----:B------:R-:W-:Y:S02]  /*3930*/  PRMT R51, R119, 0x7632, R51 ;  /* 0x0000763277337816 */ /* 0x000fe40000000033 */
[----:B------:R-:W-:Y:S01]  /*3940*/  SHF.L.U32 R47, R46, 0x10, RZ ;  /* 0x000000102e2f7819 */ /* 0x000fe200000006ff */
[----:B------:R-:W-:Y:S02]  /*3950*/  FFMA.FTZ R46, R31, R144, R121 ;  /* 0x000000901f2e7223 */ /* 0x000fe40000010079 */
[----:B------:R-:W-:Y:S02]  /*3960*/  IMAD.U32 R51, R51, 0x10000, RZ ;  /* 0x0001000033337824 */ /* 0x000fe400078e00ff */
[----:B------:R-:W-:-:S02]  /*3970*/  FADD.FTZ R121, -R54, R47 ;  /* 0x0000002f36797221 */ /* 0x000fc40000010100 */
[CC--:B------:R-:W-:Y:S01]  /*3980*/  FFMA.FTZ R46, R120.reuse, R51.reuse, R46 ;  /* 0x00000033782e7223 */ /* 0x0c0fe2000001002e */
[----:B------:R-:W-:Y:S01]  /*3990*/  FMUL.FTZ R47, R120, R51 ;  /* 0x00000033782f7220 */ /* 0x000fe20000410000 */
[----:B------:R-:W-:Y:S02]  /*39a0*/  FMUL.FTZ R120, R32, R121 ;  /* 0x0000007920787220 */ /* 0x000fe40000410000 */
[----:B------:R-:W3:Y:S02]  /*39b0*/  LDL.LU R121, [R1+0xc] ;  /* 0x00000c0001797983 */ /* 0x000ee40000300800 */
[----:B------:R-:W-:Y:S02]  /*39c0*/  FFMA.FTZ R47, R120, R47, R165 ;  /* 0x0000002f782f7223 */ /* 0x000fe400000100a5 */
[----:B------:R0:W5:Y:S04]  /*39d0*/  LDL.LU R165, [R1+0x7c] ;  /* 0x00007c0001a57983 */ /* 0x0001680000300800 */
[----:B--2---:R1:W-:Y:S04]  /*39e0*/  STS.64 [R164], R46 ;  /* 0x0000002ea4007388 */ /* 0x0043e80000000a00 */
[----:B-1----:R0:W5:Y:S01]  /*39f0*/  LDL.LU R164, [R1+0x78] ;  /* 0x0000780001a47983 */ /* 0x0021620000300800 */
[----:B------:R-:W-:Y:S01]  /*3a00*/  FADD.FTZ R47, R45, R123 ;  /* 0x0000007b2d2f7221 */ /* 0x000fe20000010000 */
[----:B---3--:R-:W-:Y:S01]  /*3a10*/  FFMA.FTZ R46, R52, R123, R121 ;  /* 0x0000007b342e7223 */ /* 0x008fe20000010079 */
[----:B------:R-:W-:Y:S01]  /*3a20*/  FFMA.FTZ R121, R49, R122, R44 ;  /* 0x0000007a31797223 */ /* 0x000fe2000001002c */
[----:B------:R0:W5:Y:S01]  /*3a30*/  LDL.LU R52, [R1+0x74] ;  /* 0x0000740001347983 */ /* 0x0001620000300800 */
[----:B------:R-:W-:-:S03]  /*3a40*/  FADD.FTZ R122, R48, R122 ;  /* 0x0000007a307a7221 */ /* 0x000fc60000010000 */
[----:B------:R-:W2:Y:S04]  /*3a50*/  LDL.LU R45, [R1+0x70] ;  /* 0x00007000012d7983 */ /* 0x000ea80000300800 */
[----:B------:R-:W3:Y:S04]  /*3a60*/  LDL.LU R44, [R1+0x6c] ;  /* 0x00006c00012c7983 */ /* 0x000ee80000300800 */
[----:B------:R-:W4:Y:S04]  /*3a70*/  LDL.LU R49, [R1+0x68] ;  /* 0x0000680001317983 */ /* 0x000f280000300800 */
[----:B------:R-:W4:Y:S01]  /*3a80*/  LDL.LU R48, [R1+0x64] ;  /* 0x0000640001307983 */ /* 0x000f220000300800 */
[----:B------:R-:W-:Y:S01]  /*3a90*/  FFMA.FTZ R46, R161, R50, R46 ;  /* 0x00000032a12e7223 */ /* 0x000fe2000001002e */
[----:B------:R-:W-:Y:S01]  /*3aa0*/  FADD.FTZ R47, R47, R50 ;  /* 0x000000322f2f7221 */ /* 0x000fe20000010000 */
[----:B------:R-:W-:Y:S01]  /*3ab0*/  FFMA.FTZ R50, R120, R51, R121 ;  /* 0x0000003378327223 */ /* 0x000fe20000010079 */
[----:B------:R-:W-:-:S02]  /*3ac0*/  FADD.FTZ R51, R122, R51 ;  /* 0x000000337a337221 */ /* 0x000fc40000010000 */
[----:B------:R-:W1:Y:S01]  /*3ad0*/  S2R R122, SR_TID.X ;  /* 0x00000000007a7919 */ /* 0x000e620000002100 */
[----:B------:R-:W-:-:S04]  /*3ae0*/  UIADD3 UR15, UP0, UR10, 0x8, URZ ;  /* 0x000000080a0f7890 */ /* 0x000fc8000ff1e03f */
[----:B------:R-:W-:Y:S02]  /*3af0*/  UIADD3.X UR16, URZ, UR5, URZ, UP0, !UPT ;  /* 0x000000053f107290 */ /* 0x000fe400087fe43f */
[----:B------:R-:W-:-:S04]  /*3b00*/  UISETP.GE.U32.AND UP0, UPT, UR15, UR21, UPT ;  /* 0x000000150f00728c */ /* 0x000fc8000bf06070 */
[----:B------:R-:W-:Y:S01]  /*3b10*/  UISETP.GE.AND.EX UP0, UPT, UR16, UR11, UPT, UP0 ;  /* 0x0000000b1000728c */ /* 0x000fe2000bf06300 */
[----:B------:R-:W-:Y:S05]  /*3b20*/  BAR.SYNC.DEFER_BLOCKING 0x0 ;  /* 0x0000000000007b1d */ /* 0x000fea0000010000 */
[----:B------:R-:W-:Y:S02]  /*3b30*/  PLOP3.LUT P0, PT, PT, PT, UP0, 0x80, 0x0 ;  /* 0x000000000000781c */ /* 0x000fe40003f0f008 */
[----:B-1----:R-:W-:Y:S01]  /*3b40*/  ISETP.GT.U32.AND P1, PT, R122, 0x3f, PT ;  /* 0x0000003f7a00780c */ /* 0x002fe20003f24070 */
[----:B--2---:R-:W-:Y:S01]  /*3b50*/  FADD.FTZ R45, R0, R45 ;  /* 0x0000002d002d7221 */ /* 0x004fe20000010000 */
[----:B---3--:R-:W-:Y:S01]  /*3b60*/  FFMA.FTZ R44, R160, R0, R44 ;  /* 0x00000000a02c7223 */ /* 0x008fe2000001002c */
[----:B----4-:R-:W-:Y:S01]  /*3b70*/  FADD.FTZ R49, R30, R49 ;  /* 0x000000311e317221 */ /* 0x010fe20000010000 */
[----:B------:R-:W-:Y:S01]  /*3b80*/  FFMA.FTZ R48, R159, R30, R48 ;  /* 0x0000001e9f307223 */ /* 0x000fe20000010030 */
[----:B------:R-:W-:-:S02]  /*3b90*/  FADD.FTZ R45, R45, R29 ;  /* 0x0000001d2d2d7221 */ /* 0x000fc40000010000 */
        /* <DEDUP_REMOVED lines=59> */
[----:B0-----:R-:W-:Y:S06]  /*3f50*/  @!P0 BRA `(.L_x_404) ;  /* 0x0000000000c88947 */ /* 0x001fec0003800000 */
[----:B------:R0:W-:Y:S04]  /*3f60*/  STL [R1+0x70], R0 ;  /* 0x0000700001007387 */ /* 0x0001e80000100800 */
[----:B------:R-:W2:Y:S04]  /*3f70*/  LDL R121, [R1+0x50] ;  /* 0x0000500001797983 */ /* 0x000ea80000100800 */
[----:B0-----:R-:W3:Y:S04]  /*3f80*/  LDL R0, [R1+0x5c] ;  /* 0x00005c0001007983 */ /* 0x001ee80000100800 */
[----:B------:R0:W-:Y:S02]  /*3f90*/  STL.64 [R1+0x68], R2 ;  /* 0x0000680201007387 */ /* 0x0001e40000100a00 */
[----:B0-----:R-:W0:Y:S02]  /*3fa0*/  S2R R2, SR_TID.X ;  /* 0x0000000000027919 */ /* 0x001e240000002100 */
[----:B------:R-:W4:Y:S01]  /*3fb0*/  LDL R3, [R1+0x4c] ;  /* 0x00004c0001037983 */ /* 0x000f220000100800 */
[----:B0-----:R-:W-:-:S02]  /*3fc0*/  SHF.R.S32.HI R123, RZ, 0x1f, R2 ;  /* 0x0000001fff7b7819 */ /* 0x001fc40000011402 */
[C---:B------:R-:W-:Y:S02]  /*3fd0*/  SHF.L.U32 R120, R2.reuse, 0x1, RZ ;  /* 0x0000000102787819 */ /* 0x040fe400000006ff */
[----:B------:R-:W-:Y:S02]  /*3fe0*/  LEA.HI R123, R123, R2, RZ, 0x2 ;  /* 0x000000027b7b7211 */ /* 0x000fe400078f10ff */
[----:B------:R-:W-:Y:S02]  /*3ff0*/  LEA R161, R2, UR12, 0x5 ;  /* 0x0000000c02a17c11 */ /* 0x000fe4000f8e28ff */
[----:B------:R-:W-:Y:S01]  /*4000*/  LOP3.LUT R120, R120, 0x18, RZ, 0xc0, !PT ;  /* 0x0000001878787812 */ /* 0x000fe200078ec0ff */
[----:B------:R-:W4:Y:S01]  /*4010*/  LDL R2, [R1+0x48] ;  /* 0x0000480001027983 */ /* 0x000f220000100800 */
[----:B------:R-:W-:Y:S02]  /*4020*/  SHF.R.S32.HI R123, RZ, 0x2, R123 ;  /* 0x00000002ff7b7819 */ /* 0x000fe4000001147b */
[----:B------:R-:W-:-:S02]  /*4030*/  IADD3 R120, R161, R120, RZ ;  /* 0x00000078a1787210 */ /* 0x000fc40007ffe0ff */
[----:B------:R-:W-:Y:S02]  /*4040*/  LEA R161, R123, UR12, 0x5 ;  /* 0x0000000c7ba17c11 */ /* 0x000fe4000f8e28ff */
[C---:B------:R-:W-:Y:S02]  /*4050*/  SHF.L.U32 R123, R122.reuse, 0x1, RZ ;  /* 0x000000017a7b7819 */ /* 0x040fe400000006ff */
[----:B------:R-:W-:Y:S02]  /*4060*/  LEA R122, R122, UR12, 0x5 ;  /* 0x0000000c7a7a7c11 */ /* 0x000fe4000f8e28ff */
[----:B------:R-:W-:-:S04]  /*4070*/  LOP3.LUT R123, R123, 0x18, RZ, 0xc, !PT ;  /* 0x000000187b7b7812 */ /* 0x000fc800078e0cff */
[----:B------:R-:W-:Y:S02]  /*4080*/  IADD3 R122, R122, R123, RZ ;  /* 0x0000007b7a7a7210 */ /* 0x000fe40007ffe0ff */
[----:B------:R-:W2:Y:S04]  /*4090*/  LDL R123, [R1+0x58] ;  /* 0x00005800017b7983 */ /* 0x000ea80000100800 */
[----:B------:R0:W-:Y:S04]  /*40a0*/  STS.64 [R120], R44 ;  /* 0x0000002c78007388 */ /* 0x0001e80000000a00 */
[----:B0-----:R-:W4:Y:S04]  /*40b0*/  LDL R120, [R1+0x54] ;  /* 0x0000540001787983 */ /* 0x001f280000100800 */
[----:B---3--:R0:W-:Y:S04]  /*40c0*/  STS.64 [R0], R46 ;  /* 0x0000002e00007388 */ /* 0x0081e80000000a00 */
[----:B0-----:R0:W5:Y:S04]  /*40d0*/  LDL.LU R0, [R1+0x70] ;  /* 0x0000700001007983 */ /* 0x0011680000300800 */
[----:B--2---:R-:W-:Y:S04]  /*40e0*/  STS.64 [R123], R48 ;  /* 0x000000307b007388 */ /* 0x004fe80000000a00 */
[----:B------:R1:W-:Y:S01]  /*40f0*/  STS.64 [R122], R50 ;  /* 0x000000327a007388 */ /* 0x0003e20000000a00 */
[----:B----4-:R-:W-:Y:S01]  /*4100*/  LEA R120, R120, R161, 0x3 ;  /* 0x000000a178787211 */ /* 0x010fe200078e18ff */
[----:B-1----:R-:W-:Y:S01]  /*4110*/  IMAD R122, R121, 0x8, R161 ;  /* 0x00000008797a7824 */ /* 0x002fe200078e02a1 */
[----:B------:R-:W-:Y:S06]  /*4120*/  BAR.SYNC.DEFER_BLOCKING 0x0 ;  /* 0x0000000000007b1d */ /* 0x000fec0000010000 */
[----:B------:R-:W1:Y:S04]  /*4130*/  LDS.64 R120, [R120] ;  /* 0x0000000078787984 */ /* 0x000e680000000a00 */
[----:B------:R-:W2:Y:S01]  /*4140*/  LDS.64 R122, [R122+0xa00] ;  /* 0x000a00007a7a7984 */ /* 0x000ea20000000a00 */
[----:B-1----:R-:W-:Y:S01]  /*4150*/  FADD.FTZ R120, RZ, R120 ;  /* 0x00000078ff787221 */ /* 0x002fe20000010000 */
[----:B------:R-:W-:-:S03]  /*4160*/  FADD.FTZ R121, RZ, R121 ;  /* 0x00000079ff797221 */ /* 0x000fc60000010000 */
[----:B--2---:R-:W-:Y:S01]  /*4170*/  FADD.FTZ R122, R120, R122 ;  /* 0x0000007a787a7221 */ /* 0x004fe20000010000 */
[----:B------:R-:W-:Y:S01]  /*4180*/  LEA R120, R3, R161, 0x3 ;  /* 0x000000a103787211 */ /* 0x000fe200078e18ff */
[----:B------:R-:W-:-:S05]  /*4190*/  FADD.FTZ R123, R121, R123 ;  /* 0x0000007b797b7221 */ /* 0x000fca0000010000 */
[----:B------:R-:W1:Y:S02]  /*41a0*/  LDS.64 R120, [R120+0x1400] ;  /* 0x0014000078787984 */ /* 0x000e640000000a00 */
[----:B-1----:R-:W-:Y:S01]  /*41b0*/  FADD.FTZ R122, R122, R120 ;  /* 0x000000787a7a7221 */ /* 0x002fe20000010000 */
[----:B------:R-:W-:Y:S02]  /*41c0*/  LEA R120, R2, R161, 0x3 ;  /* 0x000000a102787211 */ /* 0x000fe400078e18ff */
[----:B------:R-:W2:Y:S01]  /*41d0*/  LDL R161, [R1+0x44] ;  /* 0x0000440001a17983 */ /* 0x000ea20000100800 */
[----:B------:R-:W-:Y:S01]  /*41e0*/  FADD.FTZ R123, R123, R121 ;  /* 0x000000797b7b7221 */ /* 0x000fe20000010000 */
[----:B------:R-:W1:Y:S02]  /*41f0*/  LDC.64 R2, c[0x0][0x260] ;  /* 0x00009800ff027b82 */ /* 0x000e640000000a00 */
[----:B------:R-:W3:Y:S02]  /*4200*/  LDS.64 R120, [R120+0x1e00] ;  /* 0x001e000078787984 */ /* 0x000ee40000000a00 */
[----:B---3--:R-:W-:Y:S01]  /*4210*/  FADD.FTZ R120, R122, R120 ;  /* 0x000000787a787221 */ /* 0x008fe20000010000 */
[----:B------:R-:W-:Y:S01]  /*4220*/  FADD.FTZ R121, R123, R121 ;  /* 0x000000797b797221 */ /* 0x000fe20000010000 */
[----:B--2---:R-:W-:-:S04]  /*4230*/  IADD3 R122, R161, UR17, RZ ;  /* 0x00000011a17a7c10 */ /* 0x004fc8000fffe0ff */
[----:B------:R-:W-:-:S05]  /*4240*/  SHF.L.U32 R122, R122, 0x1, RZ ;  /* 0x000000017a7a7819 */ /* 0x000fca00000006ff */
[----:B-1----:R-:W-:Y:S02]  /*4250*/  IMAD.WIDE.U32 R122, R122, 0x4, R2 ;  /* 0x000000047a7a7825 */ /* 0x002fe400078e0002 */
[----:B------:R0:W5:Y:S04]  /*4260*/  LDL.LU.64 R2, [R1+0x68] ;  /* 0x0000680001027983 */ /* 0x0001680000300a00 */
[----:B------:R0:W-:Y:S02]  /*4270*/  STG.E.64 desc[UR18][R122.64+0x8000], R120 ;  /* 0x008000787a007986 */ /* 0x0001e4000c101b12 */
.L_x_404:
[----:B------:R-:W-:Y:S01]  /*4280*/  BSSY B0, `(.L_x_405) ;  /* 0x0000049000007945 */ /* 0x000fe20003800000 */
[----:B0-----:R-:W-:-:S03]  /*4290*/  CS2R R120, SRZ ;  /* 0x0000000000787805 */ /* 0x001fc6000001ff00 */
[----:B------:R-:W-:Y:S05]  /*42a0*/  @P1 BRA `(.L_x_406) ;  /* 0x0000000400181947 */ /* 0x000fea0003800000 */
[----:B------:R-:W0:Y:S01]  /*42b0*/  S2R R122, SR_TID.X ;  /* 0x00000000007a7919 */ /* 0x000e220000002100 */
[----:B------:R-:W-:Y:S01]  /*42c0*/  USHF.L.U32 UR5, UR10, 0x4, URZ ;  /* 0x000000040a057899 */ /* 0x000fe2000800063f */
[----:B------:R-:W-:Y:S01]  /*42d0*/  MOV R120, 0x14 ;  /* 0x0000001400787802 */ /* 0x000fe20000000f00 */
[----:B------:R-:W-:Y:S01]  /*42e0*/  HFMA2.MMA R121, -RZ, RZ, 0, 2.384185791015625e-06 ;  /* 0x00000028ff797435 */ /* 0x000fe200000001ff */
[----:B------:R-:W1:Y:S01]  /*42f0*/  S2R R123, SR_TID.X ;  /* 0x00000000007b7919 */ /* 0x000e620000002100 */
[----:B------:R-:W-:Y:S01]  /*4300*/  ULOP3.LUT UR5, UR5, 0x10, URZ, 0xc0, !UPT ;  /* 0x0000001005057892 */ /* 0x000fe2000f8ec03f */
[----:B-----5:R2:W-:Y:S01]  /*4310*/  STL [R1+0x64], R0 ;  /* 0x0000640001007387 */ /* 0x0205e20000100800 */
[----:B0-----:R-:W-:-:S05]  /*4320*/  SHF.R.U32.HI R122, RZ, 0x2, R122 ;  /* 0x00000002ff7a7819 */ /* 0x001fca000001167a */
[----:B------:R-:W-:-:S04]  /*4330*/  VIADD R161, R122, UR5 ;  /* 0x000000057aa17c36 */ /* 0x000fc80008000000 */
[----:B------:R-:W-:-:S05]  /*4340*/  IMAD R161, R161, R120, -UR17 ;  /* 0x80000011a1a17e24 */ /* 0x000fca000f8e0278 */
[----:B------:R-:W-:-:S04]  /*4350*/  SHF.R.S32.HI R120, RZ, 0x1f, R161 ;  /* 0x0000001fff787819 */ /* 0x000fc800000114a1 */
[----:B------:R-:W-:-:S04]  /*4360*/  LEA.HI R120, R120, R161, RZ, 0x2 ;  /* 0x000000a178787211 */ /* 0x000fc800078f10ff */
[----:B------:R-:W-:-:S05]  /*4370*/  SHF.R.S32.HI R120, RZ, 0x2, R120 ;  /* 0x00000002ff787819 */ /* 0x000fca0000011478 */
[----:B------:R-:W-:Y:S01]  /*4380*/  IMAD R120, R120, R121, UR14 ;  /* 0x0000000e78787e24 */ /* 0x000fe2000f8e0279 */
[----:B------:R-:W-:-:S04]  /*4390*/  IADD3 R121, R161, 0x4, RZ ;  /* 0x00000004a1797810 */ /* 0x000fc80007ffe0ff */
[----:B------:R-:W-:-:S04]  /*43a0*/  SHF.R.S32.HI R122, RZ, 0x1f, R121 ;  /* 0x0000001fff7a7819 */ /* 0x000fc80000011479 */
[----:B------:R-:W-:Y:S02]  /*43b0*/  LEA.HI R122, R122, R121, RZ, 0x2 ;  /* 0x000000797a7a7211 */ /* 0x000fe400078f10ff */
[----:B------:R-:W-:Y:S02]  /*43c0*/  MOV R121, 0x28 ;  /* 0x0000002800797802 */ /* 0x000fe40000000f00 */
[----:B------:R-:W-:-:S05]  /*43d0*/  SHF.R.S32.HI R122, RZ, 0x2, R122 ;  /* 0x00000002ff7a7819 */ /* 0x000fca000001147a */
[----:B------:R-:W-:Y:S01]  /*43e0*/  IMAD R122, R122, R121, UR14 ;  /* 0x0000000e7a7a7e24 */ /* 0x000fe2000f8e0279 */
[----:B-1----:R-:W-:-:S04]  /*43f0*/  SHF.L.U32 R121, R123, 0x3, RZ ;  /* 0x000000037b797819 */ /* 0x002fc800000006ff */
[----:B--2---:R-:W-:-:S04]  /*4400*/  LOP3.LUT R0, R121, 0x18, RZ, 0xc0, !PT ;  /* 0x0000001879007812 */ /* 0x004fc800078ec0ff */
[----:B------:R-:W-:Y:S01]  /*4410*/  IADD3 R120, R120, R0, RZ ;  /* 0x0000000078787210 */ /* 0x000fe20007ffe0ff */
[----:B------:R-:W-:-:S05]  /*4420*/  IMAD.IADD R122, R0, 0x1, R122 ;  /* 0x00000001007a7824 */ /* 0x000fca00078e027a */
[----:B------:R-:W0:Y:S04]  /*4430*/  LDS.64 R120, [R120] ;  /* 0x0000000078787984 */ /* 0x000e280000000a00 */
[----:B------:R-:W1:Y:S01]  /*4440*/  LDS.64 R122, [R122] ;  /* 0x000000007a7a7984 */ /* 0x000e620000000a00 */
[----:B0-----:R-:W-:Y:S01]  /*4450*/  FADD.FTZ R120, RZ, R120 ;  /* 0x00000078ff787221 */ /* 0x001fe20000010000 */
[----:B------:R-:W-:-:S03]  /*4460*/  FADD.FTZ R121, RZ, R121 ;  /* 0x00000079ff797221 */ /* 0x000fc60000010000 */
[----:B-1----:R-:W-:Y:S01]  /*4470*/  FADD.FTZ R0, R120, R122 ;  /* 0x0000007a78007221 */ /* 0x002fe20000010000 */
[----:B------:R-:W-:Y:S01]  /*4480*/  FADD.FTZ R122, R121, R123 ;  /* 0x0000007b797a7221 */ /* 0x000fe20000010000 */
[----:B------:R-:W-:Y:S01]  /*4490*/  IADD3 R120, R161, 0x8, RZ ;  /* 0x00000008a1787810 */ /* 0x000fe20007ffe0ff */
[----:B------:R-:W0:Y:S03]  /*44a0*/  S2R R123, SR_TID.X ;  /* 0x00000000007b7919 */ /* 0x000e260000002100 */
[----:B------:R-:W-:-:S04]  /*44b0*/  SHF.R.S32.HI R121, RZ, 0x1f, R120 ;  /* 0x0000001fff797819 */ /* 0x000fc80000011478 */
[----:B------:R-:W-:Y:S01]  /*44c0*/  LEA.HI R121, R121, R120, RZ, 0x2 ;  /* 0x0000007879797211 */ /* 0x000fe200078f10ff */
[----:B------:R-:W-:-:S03]  /*44d0*/  HFMA2.MMA R120, -RZ, RZ, 0, 2.384185791015625e-06 ;  /* 0x00000028ff787435 */ /* 0x000fc600000001ff */
[----:B------:R-:W-:-:S07]  /*44e0*/  SHF.R.S32.HI R121, RZ, 0x2, R121 ;  /* 0x00000002ff797819 */ /* 0x000fce0000011479 */
[----:B------:R-:W-:Y:S01]  /*44f0*/  IMAD R121, R121, R120, UR14 ;  /* 0x0000000e79797e24 */ /* 0x000fe2000f8e0278 */
[----:B0-----:R-:W-:-:S04]  /*4500*/  SHF.L.U32 R123, R123, 0x3, RZ ;  /* 0x000000037b7b7819 */ /* 0x001fc800000006ff */
[----:B------:R-:W-:-:S04]  /*4510*/  LOP3.LUT R123, R123, 0x18, RZ, 0xc0, !PT ;  /* 0x000000187b7b7812 */ /* 0x000fc800078ec0ff */
[----:B------:R-:W-:-:S06]  /*4520*/  IADD3 R121, R123, R121, RZ ;  /* 0x000000797b797210 */ /* 0x000fcc0007ffe0ff */
[----:B------:R-:W0:Y:S02]  /*4530*/  LDS.64 R120, [R121] ;  /* 0x0000000079787984 */ /* 0x000e240000000a00 */
[----:B0-----:R-:W-:Y:S02]  /*4540*/  FADD.FTZ R123, R0, R120 ;  /* 0x00000078007b7221 */ /* 0x001fe40000010000 */
[----:B------:R0:W5:Y:S01]  /*4550*/  LDL.LU R0, [R1+0x64] ;  /* 0x0000640001007983 */ /* 0x0001620000300800 */
[C---:B------:R-:W-:Y:S01]  /*4560*/  IADD3 R120, R161.reuse, 0xc, RZ ;  /* 0x0000000ca1787810 */ /* 0x040fe20007ffe0ff */
[----:B------:R-:W-:Y:S01]  /*4570*/  FADD.FTZ R122, R122, R121 ;  /* 0x000000797a7a7221 */ /* 0x000fe20000010000 */
[----:B------:R-:W-:Y:S02]  /*4580*/  IADD3 R161, R161, 0x10, RZ ;  /* 0x00000010a1a17810 */ /* 0x000fe40007ffe0ff */
[----:B------:R-:W-:-:S04]  /*4590*/  SHF.R.S32.HI R121, RZ, 0x1f, R120 ;  /* 0x0000001fff797819 */ /* 0x000fc80000011478 */
[----:B------:R-:W-:Y:S01]  /*45a0*/  LEA.HI R121, R121, R120, RZ, 0x2 ;  /* 0x0000007879797211 */ /* 0x000fe200078f10ff */
[----:B------:R-:W-:-:S03]  /*45b0*/  IMAD.MOV.U32 R120, RZ, RZ, 0x28 ;  /* 0x00000028ff787424 */ /* 0x000fc600078e00ff */
[----:B------:R-:W-:-:S05]  /*45c0*/  SHF.R.S32.HI R121, RZ, 0x2, R121 ;  /* 0x00000002ff797819 */ /* 0x000fca0000011479 */
[----:B------:R-:W-:Y:S02]  /*45d0*/  IMAD R121, R121, R120, UR14 ;  /* 0x0000000e79797e24 */ /* 0x000fe4000f8e0278 */
[----:B------:R-:W1:Y:S02]  /*45e0*/  S2R R120, SR_TID.X ;  /* 0x0000000000787919 */ /* 0x000e640000002100 */
[----:B-1----:R-:W-:-:S04]  /*45f0*/  SHF.L.U32 R120, R120, 0x3, RZ ;  /* 0x0000000378787819 */ /* 0x002fc800000006ff */
[----:B------:R-:W-:-:S04]  /*4600*/  LOP3.LUT R120, R120, 0x18, RZ, 0xc0, !PT ;  /* 0x0000001878787812 */ /* 0x000fc800078ec0ff */
[----:B------:R-:W-:-:S06]  /*4610*/  IADD3 R121, R120, R121, RZ ;  /* 0x0000007978797210 */ /* 0x000fcc0007ffe0ff */
[----:B------:R-:W1:Y:S02]  /*4620*/  LDS.64 R120, [R121] ;  /* 0x0000000079787984 */ /* 0x000e640000000a00 */
[----:B-1----:R-:W-:Y:S01]  /*4630*/  FADD.FTZ R122, R122, R121 ;  /* 0x000000797a7a7221 */ /* 0x002fe20000010000 */
[----:B------:R-:W-:Y:S01]  /*4640*/  FADD.FTZ R123, R123, R120 ;  /* 0x000000787b7b7221 */ /* 0x000fe20000010000 */
[----:B------:R-:W1:Y:S01]  /*4650*/  S2R R121, SR_TID.X ;  /* 0x0000000000797919 */ /* 0x000e620000002100 */
[----:B------:R-:W-:-:S04]  /*4660*/  SHF.R.S32.HI R120, RZ, 0x1f, R161 ;  /* 0x0000001fff787819 */ /* 0x000fc800000114a1 */
[----:B------:R-:W-:-:S04]  /*4670*/  LEA.HI R120, R120, R161, RZ, 0x2 ;  /* 0x000000a178787211 */ /* 0x000fc800078f10ff */
[----:B------:R-:W-:Y:S02]  /*4680*/  SHF.R.S32.HI R120, RZ, 0x2, R120 ;  /* 0x00000002ff787819 */ /* 0x000fe40000011478 */
[----:B-1----:R-:W-:Y:S02]  /*4690*/  SHF.L.U32 R161, R121, 0x3, RZ ;  /* 0x0000000379a17819 */ /* 0x002fe400000006ff */
[----:B------:R-:W-:Y:S02]  /*46a0*/  MOV R121, 0x28 ;  /* 0x0000002800797802 */ /* 0x000fe40000000f00 */
[----:B------:R-:W-:-:S03]  /*46b0*/  LOP3.LUT R161, R161, 0x18, RZ, 0xc0, !PT ;  /* 0x00000018a1a17812 */ /* 0x000fc600078ec0ff */
[----:B------:R-:W-:-:S04]  /*46c0*/  IMAD R120, R120, R121, UR14 ;  /* 0x0000000e78787e24 */ /* 0x000fc8000f8e0279 */
[----:B------:R-:W-:-:S06]  /*46d0*/  IMAD.IADD R120, R161, 0x1, R120 ;  /* 0x00000001a1787824 */ /* 0x000fcc00078e0278 */
[----:B------:R-:W1:Y:S02]  /*46e0*/  LDS.64 R120, [R120] ;  /* 0x0000000078787984 */ /* 0x000e640000000a00 */
[----:B-1----:R-:W-:Y:S01]  /*46f0*/  FADD.FTZ R120, R123, R120 ;  /* 0x000000787b787221 */ /* 0x002fe20000010000 */
[----:B0-----:R-:W-:-:S07]  /*4700*/  FADD.FTZ R121, R122, R121 ;  /* 0x000000797a797221 */ /* 0x001fce0000010000 */
.L_x_406:
[----:B------:R-:W-:Y:S05]  /*4710*/  BSYNC B0 ;  /* 0x0000000000007941 */ /* 0x000fea0003800000 */
.L_x_405:
[----:B------:R-:W0:Y:S04]  /*4720*/  SHFL.BFLY PT, R123, R120, 0x2, 0x1f ;  /* 0x0c401f00787b7f89 */ /* 0x000e2800000e0000 */
[----:B------:R1:W-:Y:S04]  /*4730*/  STL [R1+0x70], R4 ;  /* 0x0000700401007387 */ /* 0x0003e80000100800 */
[----:B-----5:R2:W-:Y:S04]  /*4740*/  STL.64 [R1+0x68], R2 ;  /* 0x0000680201007387 */ /* 0x0205e80000100a00 */
[----:B------:R-:W-:Y:S01]  /*4750*/  STL [R1+0x64], R0 ;  /* 0x0000640001007387 */ /* 0x000fe20000100800 */
[----:B------:R-:W3:Y:S01]  /*4760*/  S2R R122, SR_TID.X ;  /* 0x00000000007a7919 */ /* 0x000ee20000002100 */
[----:B0-----:R-:W-:-:S02]  /*4770*/  FADD.FTZ R120, R123, R120 ;  /* 0x000000787b787221 */ /* 0x001fc40000010000 */
[----:B------:R-:W4:Y:S01]  /*4780*/  LDL R123, [R1+0x60] ;  /* 0x00006000017b7983 */ /* 0x000f220000100800 */
[----:B---3--:R-:W-:-:S03]  /*4790*/  LOP3.LUT P1, RZ, R122, 0xffffffc3, RZ, 0xc0, !PT ;  /* 0xffffffc37aff7812 */ /* 0x008fc6000782c0ff */
[----:B------:R-:W0:Y:S10]  /*47a0*/  SHFL.BFLY PT, R122, R121, 0x2, 0x1f ;  /* 0x0c401f00797a7f89 */ /* 0x000e3400000e0000 */
[----:B-1----:R-:W1:Y:S08]  /*47b0*/  @!P1 LDC R4, c[0x0][0x10] ;  /* 0x00000400ff049b82 */ /* 0x002e700000000800 */
[----:B--2---:R-:W2:Y:S01]  /*47c0*/  @!P1 LDC.64 R2, c[0x0][0x260] ;  /* 0x00009800ff029b82 */ /* 0x004ea20000000a00 */
[----:B0-----:R-:W-:Y:S01]  /*47d0*/  FADD.FTZ R121, R122, R121 ;  /* 0x000000797a797221 */ /* 0x001fe20000010000 */
[----:B------:R-:W-:-:S04]  /*47e0*/  MOV R122, UR4 ;  /* 0x00000004007a7c02 */ /* 0x000fc80008000f00 */
[----:B------:R-:W0:Y:S01]  /*47f0*/  SHFL.BFLY PT, R0, R121, 0x1, 0x1f ;  /* 0x0c201f0079007f89 */ /* 0x000e2200000e0000 */
[----:B-1----:R-:W-:-:S03]  /*4800*/  @!P1 IMAD R122, R4, R122, UR13 ;  /* 0x0000000d047a9e24 */ /* 0x002fc6000f8e027a */
[----:B------:R1:W5:Y:S01]  /*4810*/  LDL.LU R4, [R1+0x70] ;  /* 0x0000700001047983 */ /* 0x0003620000300800 */
[----:B0-----:R-:W-:Y:S01]  /*4820*/  FADD.FTZ R121, R121, R0 ;  /* 0x0000000079797221 */ /* 0x001fe20000010000 */
[----:B----4-:R-:W-:-:S04]  /*4830*/  @!P1 LEA R122, R122, R123, 0x8 ;  /* 0x0000007b7a7a9211 */ /* 0x010fc800078e40ff */
[----:B------:R-:W-:-:S05]  /*4840*/  @!P1 SHF.L.U32 R122, R122, 0x1, RZ ;  /* 0x000000017a7a9819 */ /* 0x000fca00000006ff */
[----:B--2---:R-:W-:Y:S02]  /*4850*/  @!P1 IMAD.WIDE.U32 R122, R122, 0x4, R2 ;  /* 0x000000047a7a9825 */ /* 0x004fe400078e0002 */
[----:B------:R1:W5:Y:S04]  /*4860*/  LDL.LU.64 R2, [R1+0x68] ;  /* 0x0000680001027983 */ /* 0x0003680000300a00 */
[----:B------:R1:W5:Y:S04]  /*4870*/  LDL.LU R0, [R1+0x64] ;  /* 0x0000640001007983 */ /* 0x0003680000300800 */
[----:B------:R-:W0:Y:S01]  /*4880*/  SHFL.BFLY PT, R161, R120, 0x1, 0x1f ;  /* 0x0c201f0078a17f89 */ /* 0x000e2200000e0000 */
[----:B------:R-:W-:-:S04]  /*4890*/  UISETP.GE.U32.AND UP0, UPT, UR15, UR21, UPT ;  /* 0x000000150f00728c */ /* 0x000fc8000bf06070 */
[----:B------:R-:W-:Y:S01]  /*48a0*/  UISETP.GE.AND.EX UP0, UPT, UR16, UR11, UPT, UP0 ;  /* 0x0000000b1000728c */ /* 0x000fe2000bf06300 */
[----:B0-----:R-:W-:-:S05]  /*48b0*/  FADD.FTZ R120, R120, R161 ;  /* 0x000000a178787221 */ /* 0x001fca0000010000 */
[----:B------:R0:W-:Y:S01]  /*48c0*/  @!P1 STG.E.64 desc[UR18][R122.64], R120 ;  /* 0x000000787a009986 */ /* 0x0001e2000c101b12 */
[----:B------:R-:W-:Y:S02]  /*48d0*/  PLOP3.LUT P1, PT, PT, PT, UP0, 0x80, 0x0 ;  /* 0x000000000000781c */ /* 0x000fe40003f2f008 */
[----:B------:R-:W-:Y:S02]  /*48e0*/  PRMT R58, R58, 0x7632, R58 ;  /* 0x000076323a3a7816 */ /* 0x000fe4000000003a */
[----:B------:R-:W-:Y:S02]  /*48f0*/  PRMT R59, R59, 0x7632, R59 ;  /* 0x000076323b3b7816 */ /* 0x000fe4000000003b */
[----:B------:R-:W-:Y:S02]  /*4900*/  PRMT R60, R60, 0x7632, R60 ;  /* 0x000076323c3c7816 */ /* 0x000fe4000000003c */
[----:B------:R-:W-:Y:S02]  /*4910*/  PRMT R61, R61, 0x7632, R61 ;  /* 0x000076323d3d7816 */ /* 0x000fe4000000003d */
[----:B------:R-:W-:-:S02]  /*4920*/  PRMT R62, R62, 0x7632, R62 ;  /* 0x000076323e3e7816 */ /* 0x000fc4000000003e */
[----:B------:R-:W-:Y:S02]  /*4930*/  PRMT R63, R63, 0x7632, R63 ;  /* 0x000076323f3f7816 */ /* 0x000fe4000000003f */
[----:B0-----:R-:W-:Y:S02]  /*4940*/  PRMT R123, R52, 0x7632, R123 ;  /* 0x00007632347b7816 */ /* 0x001fe4000000007b */
        /* <DEDUP_REMOVED lines=58> */
[----:B------:R-:W-:Y:S01]  /*4cf0*/  PRMT R119, R119, 0x7632, R119 ;  /* 0x0000763277777816 */ /* 0x000fe20000000077 */
[----:B-1----:R-:W-:Y:S06]  /*4d00*/  @P1 BRA `(.L_x_407) ;  /* 0x0000000000601947 */ /* 0x002fec0003800000 */
[----:B------:R-:W0:Y:S01]  /*4d10*/  S2R R161, SR_TID.X ;  /* 0x0000000000a17919 */ /* 0x000e220000002100 */
[----:B------:R-:W-:Y:S01]  /*4d20*/  BAR.SYNC.DEFER_BLOCKING 0x0 ;  /* 0x0000000000007b1d */ /* 0x000fe20000010000 */
[----:B0-----:R-:W-:-:S13]  /*4d30*/  ISETP.NE.AND P1, PT, R161, RZ, PT ;  /* 0x000000ffa100720c */ /* 0x001fda0003f25270 */
[----:B------:R-:W-:Y:S05]  /*4d40*/  @P1 BRA `(.L_x_408) ;  /* 0x0000000000441947 */ /* 0x000fea0003800000 */
[----:B------:R-:W-:Y:S01]  /*4d50*/  ISETP.NE.AND P1, PT, RZ, UR22, PT ;  /* 0x00000016ff007c0c */ /* 0x000fe2000bf25270 */
[----:B------:R-:W-:Y:S01]  /*4d60*/  IMAD.U32 R53, RZ, RZ, UR7 ;  /* 0x00000007ff357e24 */ /* 0x000fe2000f8e00ff */
[----:B------:R-:W-:Y:S02]  /*4d70*/  MOV R56, 0x7ffffff1 ;  /* 0x7ffffff100387802 */ /* 0x000fe40000000f00 */
[----:B------:R-:W-:Y:S02]  /*4d80*/  MOV R52, UR6 ;  /* 0x0000000600347c02 */ /* 0x000fe40008000f00 */
[----:B------:R-:W-:Y:S01]  /*4d90*/  SEL R56, R56, 0x1, !P1 ;  /* 0x0000000138387807 */ /* 0x000fe20004800000 */
[----:B------:R-:W-:Y:S06]  /*4da0*/  MEMBAR.ALL.GPU ;  /* 0x0000000000007992 */ /* 0x000fec000000a000 */
[----:B------:R-:W-:-:S00]  /*4db0*/  ERRBAR ;  /* 0x00000000000079ab */ /* 0x000fc00000000000 */
[----:B------:R-:W-:Y:S06]  /*4dc0*/  CGAERRBAR ;  /* 0x00000000000075ab */ /* 0x000fec0000000000 */
[----:B------:R0:W5:Y:S02]  /*4dd0*/  ATOM.E.ADD.STRONG.GPU PT, R56, desc[UR18][R52.64], R56 ;  /* 0x000000383438798a */ /* 0x00016400081ee1d2 */
.L_x_409:
[----:B0-----:R-:W-:Y:S02]  /*4de0*/  MOV R52, UR6 ;  /* 0x0000000600347c02 */ /* 0x001fe40008000f00 */
[----:B------:R-:W-:-:S05]  /*4df0*/  MOV R53, UR7 ;  /* 0x0000000700357c02 */ /* 0x000fca0008000f00 */
[----:B------:R-:W2:Y:S04]  /*4e00*/  LD.E.STRONG.GPU R52, desc[UR18][R52.64] ;  /* 0x0000001234347980 */ /* 0x000ea8000c10f900 */
[----:B--2---:R-:W-:Y:S01]  /*4e10*/  CCTL.IVALL ;  /* 0x00000000ff00798f */ /* 0x004fe20002000000 */
[----:B------:R-:W-:Y:S05]  /*4e20*/  YIELD ;  /* 0x0000000000007946 */ /* 0x000fea0003800000 */
[----:B-----5:R-:W-:-:S04]  /*4e30*/  LOP3.LUT R52, R52, R56, RZ, 0x3c, !PT ;  /* 0x0000003834347212 */ /* 0x020fc800078e3cff */
[----:B------:R-:W-:-:S13]  /*4e40*/  ISETP.GT.AND P1, PT, R52, -0x1, PT ;  /* 0xffffffff3400780c */ /* 0x000fda0003f24270 */
[----:B------:R-:W-:Y:S05]  /*4e50*/  @P1 BRA `(.L_x_409) ;  /* 0xfffffffc00e01947 */ /* 0x000fea000383ffff */
.L_x_408:
[----:B------:R-:W-:Y:S05]  /*4e60*/  WARPSYNC.ALL ;  /* 0x0000000000007948 */ /* 0x000fea0003800000 */
[----:B------:R-:W-:Y:S06]  /*4e70*/  BAR.SYNC.DEFER_BLOCKING 0x0 ;  /* 0x0000000000007b1d */ /* 0x000fec0000010000 */
[----:B------:R-:W-:Y:S05]  /*4e80*/  BRA `(.L_x_410) ;  /* 0x0000000000547947 */ /* 0x000fea0003800000 */
.L_x_407:
[----:B------:R-:W0:Y:S01]  /*4e90*/  S2R R52, SR_TID.X ;  /* 0x0000000000347919 */ /* 0x000e220000002100 */
[----:B------:R-:W-:Y:S01]  /*4ea0*/  BAR.SYNC.DEFER_BLOCKING 0x0 ;  /* 0x0000000000007b1d */ /* 0x000fe20000010000 */
[----:B0-----:R-:W-:-:S13]  /*4eb0*/  ISETP.NE.AND P1, PT, R52, RZ, PT ;  /* 0x000000ff3400720c */ /* 0x001fda0003f25270 */
[----:B------:R-:W-:Y:S05]  /*4ec0*/  @P1 BRA `(.L_x_411) ;  /* 0x00000000003c1947 */ /* 0x000fea0003800000 */
[----:B------:R-:W-:Y:S02]  /*4ed0*/  MOV R56, UR20 ;  /* 0x0000001400387c02 */ /* 0x000fe40008000f00 */
[----:B------:R-:W-:Y:S02]  /*4ee0*/  MOV R52, UR8 ;  /* 0x0000000800347c02 */ /* 0x000fe40008000f00 */
[----:B------:R-:W-:Y:S01]  /*4ef0*/  MOV R53, UR9 ;  /* 0x0000000900357c02 */ /* 0x000fe20008000f00 */
[----:B------:R-:W-:Y:S06]  /*4f00*/  MEMBAR.ALL.GPU ;  /* 0x0000000000007992 */ /* 0x000fec000000a000 */
[----:B------:R-:W-:-:S00]  /*4f10*/  ERRBAR ;  /* 0x00000000000079ab */ /* 0x000fc00000000000 */
[----:B------:R-:W-:Y:S06]  /*4f20*/  CGAERRBAR ;  /* 0x00000000000075ab */ /* 0x000fec0000000000 */
[----:B------:R0:W5:Y:S02]  /*4f30*/  ATOM.E.ADD.STRONG.GPU PT, R56, desc[UR18][R52.64], R56 ;  /* 0x000000383438798a */ /* 0x00016400081ee1d2 */
.L_x_412:
[----:B0-----:R-:W-:Y:S01]  /*4f40*/  IMAD.U32 R52, RZ, RZ, UR8 ;  /* 0x00000008ff347e24 */ /* 0x001fe2000f8e00ff */
[----:B------:R-:W-:-:S05]  /*4f50*/  MOV R53, UR9 ;  /* 0x0000000900357c02 */ /* 0x000fca0008000f00 */
[----:B------:R-:W2:Y:S04]  /*4f60*/  LD.E.STRONG.GPU R52, desc[UR18][R52.64] ;  /* 0x0000001234347980 */ /* 0x000ea8000c10f900 */
[----:B--2---:R-:W-:Y:S01]  /*4f70*/  CCTL.IVALL ;  /* 0x00000000ff00798f */ /* 0x004fe20002000000 */
[----:B------:R-:W-:Y:S05]  /*4f80*/  YIELD ;  /* 0x0000000000007946 */ /* 0x000fea0003800000 */
[----:B-----5:R-:W-:-:S04]  /*4f90*/  LOP3.LUT R52, R52, R56, RZ, 0x3c, !PT ;  /* 0x0000003834347212 */ /* 0x020fc800078e3cff */
[----:B------:R-:W-:-:S13]  /*4fa0*/  ISETP.GT.AND P1, PT, R52, -0x1, PT ;  /* 0xffffffff3400780c */ /* 0x000fda0003f24270 */
[----:B------:R-:W-:Y:S05]  /*4fb0*/  @P1 BRA `(.L_x_412) ;  /* 0xfffffffc00e01947 */ /* 0x000fea000383ffff */
.L_x_411:
[----:B------:R-:W-:Y:S05]  /*4fc0*/  WARPSYNC.ALL ;  /* 0x0000000000007948 */ /* 0x000fea0003800000 */
[----:B------:R-:W-:Y:S06]  /*4fd0*/  BAR.SYNC.DEFER_BLOCKING 0x0 ;  /* 0x0000000000007b1d */ /* 0x000fec0000010000 */
.L_x_410:
[----:B------:R-:W0:Y:S01]  /*4fe0*/  S2R R56, SR_TID.X ;  /* 0x0000000000387919 */ /* 0x000e220000002100 */
[----:B------:R-:W2:Y:S01]  /*4ff0*/  LDL.LU R161, [R1+0x40] ;  /* 0x0000400001a17983 */ /* 0x000ea20000300800 */
[----:B------:R-:W1:Y:S01]  /*5000*/  S2UR UR17, SR_CgaCtaId ;  /* 0x00000000001179c3 */ /* 0x000e620000008800 */
[----:B------:R-:W-:Y:S01]  /*5010*/  USHF.L.U32 UR10, UR10, 0x4, URZ ;  /* 0x000000040a0a7899 */ /* 0x000fe2000800063f */
[----:B------:R-:W-:Y:S02]  /*5020*/  SHF.L.U32 R85, R85, 0x10, RZ ;  /* 0x0000001055557819 */ /* 0x000fe400000006ff */
[----:B------:R-:W-:Y:S02]  /*5030*/  SHF.L.U32 R122, R122, 0x10, RZ ;  /* 0x000000107a7a7819 */ /* 0x000fe400000006ff */
[----:B------:R-:W-:Y:S01]  /*5040*/  SHF.L.U32 R87, R87, 0x10, RZ ;  /* 0x0000001057577819 */ /* 0x000fe200000006ff */
[----:B------:R-:W-:Y:S01]  /*5050*/  IMAD.U32 R89, R89, 0x10000, RZ ;  /* 0x0001000059597824 */ /* 0x000fe200078e00ff */
[----:B------:R-:W-:-:S02]  /*5060*/  SHF.L.U32 R91, R91, 0x10, RZ ;  /* 0x000000105b5b7819 */ /* 0x000fc400000006ff */
[----:B------:R-:W-:Y:S01]  /*5070*/  SHF.L.U32 R93, R93, 0x10, RZ ;  /* 0x000000105d5d7819 */ /* 0x000fe200000006ff */
[----:B------:R-:W-:Y:S01]  /*5080*/  IMAD.U32 R95, R95, 0x10000, RZ ;  /* 0x000100005f5f7824 */ /* 0x000fe200078e00ff */
[----:B------:R-:W-:Y:S02]  /*5090*/  SHF.L.U32 R97, R97, 0x10, RZ ;  /* 0x0000001061617819 */ /* 0x000fe400000006ff */
[----:B------:R-:W-:Y:S01]  /*50a0*/  SHF.L.U32 R99, R99, 0x10, RZ ;  /* 0x0000001063637819 */ /* 0x000fe200000006ff */
[----:B------:R-:W-:Y:S01]  /*50b0*/  IMAD.U32 R101, R101, 0x10000, RZ ;  /* 0x0001000065657824 */ /* 0x000fe200078e00ff */
[----:B------:R-:W-:Y:S02]  /*50c0*/  SHF.L.U32 R103, R103, 0x10, RZ ;  /* 0x0000001067677819 */ /* 0x000fe400000006ff */
[----:B------:R-:W-:Y:S02]  /*50d0*/  SHF.L.U32 R105, R105, 0x10, RZ ;  /* 0x0000001069697819 */ /* 0x000fe400000006ff */
[----:B------:R-:W-:-:S02]  /*50e0*/  SHF.L.U32 R107, R107, 0x10, RZ ;  /* 0x000000106b6b7819 */ /* 0x000fc400000006ff */
[----:B------:R-:W-:Y:S01]  /*50f0*/  SHF.L.U32 R109, R109, 0x10, RZ ;  /* 0x000000106d6d7819 */ /* 0x000fe200000006ff */
[----:B------:R-:W-:Y:S01]  /*5100*/  IMAD.U32 R65, R65, 0x10000, RZ ;  /* 0x0001000041417824 */ /* 0x000fe200078e00ff */
[----:B------:R-:W-:Y:S02]  /*5110*/  SHF.L.U32 R120, R120, 0x10, RZ ;  /* 0x0000001078787819 */ /* 0x000fe400000006ff */
[----:B------:R-:W-:Y:S01]  /*5120*/  SHF.L.U32 R111, R111, 0x10, RZ ;  /* 0x000000106f6f7819 */ /* 0x000fe200000006ff */
[----:B------:R-:W-:Y:S01]  /*5130*/  IMAD.U32 R113, R113, 0x10000, RZ ;  /* 0x0001000071717824 */ /* 0x000fe200078e00ff */
[----:B0-----:R-:W-:Y:S02]  /*5140*/  ISETP.GT.U32.AND P1, PT, R56, 0xff, PT ;  /* 0x000000ff3800780c */ /* 0x001fe40003f24070 */
[----:B------:R-:W-:Y:S02]  /*5150*/  SHF.L.U32 R67, R67, 0x10, RZ ;  /* 0x0000001043437819 */ /* 0x000fe400000006ff */
[----:B------:R-:W-:-:S02]  /*5160*/  SHF.L.U32 R59, R59, 0x10, RZ ;  /* 0x000000103b3b7819 */ /* 0x000fc400000006ff */
[----:B------:R-:W-:Y:S02]  /*5170*/  SHF.L.U32 R115, R115, 0x10, RZ ;  /* 0x0000001073737819 */ /* 0x000fe400000006ff */
[----:B------:R-:W-:Y:S02]  /*5180*/  SHF.L.U32 R123, R123, 0x10, RZ ;  /* 0x000000107b7b7819 */ /* 0x000fe400000006ff */
[----:B------:R-:W-:Y:S01]  /*5190*/  SHF.L.U32 R98, R98, 0x10, RZ ;  /* 0x0000001062627819 */ /* 0x000fe200000006ff */
[----:B------:R-:W-:Y:S01]  /*51a0*/  IMAD.U32 R77, R77, 0x10000, RZ ;  /* 0x000100004d4d7824 */ /* 0x000fe200078e00ff */
[----:B------:R-:W-:Y:S01]  /*51b0*/  SHF.L.U32 R96, R96, 0x10, RZ ;  /* 0x0000001060607819 */ /* 0x000fe200000006ff */
[----:B------:R-:W-:Y:S01]  /*51c0*/  VOTEU.ALL UP0, P1 ;  /* 0x00000000003f7886 */ /* 0x000fe20000800000 */
[----:B------:R-:W-:Y:S02]  /*51d0*/  @!P1 LOP3.LUT R53, R56, 0x7ffffff0, RZ, 0xc0, !PT ;  /* 0x7ffffff038359812 */ /* 0x000fe400078ec0ff */
[----:B------:R-:W-:-:S02]  /*51e0*/  SHF.L.U32 R94, R94, 0x10, RZ ;  /* 0x000000105e5e7819 */ /* 0x000fc400000006ff */
[----:B------:R-:W-:Y:S01]  /*51f0*/  SHF.L.U32 R58, R58, 0x10, RZ ;  /* 0x000000103a3a7819 */ /* 0x000fe200000006ff */
[----:B------:R-:W-:Y:S01]  /*5200*/  @!UP0 ULDC UR5, c[0x0][0x10] ;  /* 0x0000040000058ab9 */ /* 0x000fe20000000800 */
[----:B------:R-:W-:Y:S01]  /*5210*/  SHF.L.U32 R92, R92, 0x10, RZ ;  /* 0x000000105c5c7819 */ /* 0x000fe200000006ff */
[----:B------:R-:W-:Y:S01]  /*5220*/  @!UP0 UIMAD UR5, UR5, UR4, UR13 ;  /* 0x00000004050582a4 */ /* 0x000fe2000f8e020d */
[----:B------:R-:W-:Y:S02]  /*5230*/  SHF.L.U32 R121, R121, 0x10, RZ ;  /* 0x0000001079797819 */ /* 0x000fe400000006ff */
[----:B------:R-:W-:Y:S02]  /*5240*/  SHF.L.U32 R79, R79, 0x10, RZ ;  /* 0x000000104f4f7819 */ /* 0x000fe400000006ff */
[----:B------:R-:W-:Y:S02]  /*5250*/  SHF.L.U32 R62, R62, 0x10, RZ ;  /* 0x000000103e3e7819 */ /* 0x000fe400000006ff */
[----:B------:R-:W-:-:S02]  /*5260*/  SHF.L.U32 R63, R63, 0x10, RZ ;  /* 0x000000103f3f7819 */ /* 0x000fc400000006ff */
[----:B------:R-:W-:Y:S01]  /*5270*/  SHF.L.U32 R83, R83, 0x10, RZ ;  /* 0x0000001053537819 */ /* 0x000fe200000006ff */
[----:B------:R-:W-:Y:S01]  /*5280*/  IMAD.U32 R119, R119, 0x10000, RZ ;  /* 0x0001000077777824 */ /* 0x000fe200078e00ff */
[----:B------:R-:W-:Y:S01]  /*5290*/  MOV R52, UR5 ;  /* 0x0000000500347c02 */ /* 0x000fe20008000f00 */
[----:B------:R-:W-:-:S03]  /*52a0*/  ULDC.64 UR24, c[0x0][0x210] ;  /* 0x0000840000187ab9 */ /* 0x000fc60000000a00 */
[----:B------:R-:W-:Y:S02]  /*52b0*/  @!P1 LEA R52, R52, R53, 0x8 ;  /* 0x0000003534349211 */ /* 0x000fe400078e40ff */
[----:B------:R-:W-:Y:S02]  /*52c0*/  @!P1 LOP3.LUT R53, R56, 0xf, RZ, 0xc0, !PT ;  /* 0x0000000f38359812 */ /* 0x000fe400078ec0ff */
[----:B------:R-:W0:Y:S02]  /*52d0*/  @!P1 LDC.64 R56, c[0x0][0x260] ;  /* 0x00009800ff389b82 */ /* 0x000e240000000a00 */
[----:B------:R-:W-:-:S04]  /*52e0*/  @!P1 IADD3 R52, R52, R53, RZ ;  /* 0x0000003534349210 */ /* 0x000fc80007ffe0ff */
[----:B------:R-:W-:-:S05]  /*52f0*/  @!P1 SHF.L.U32 R52, R52, 0x1, RZ ;  /* 0x0000000134349819 */ /* 0x000fca00000006ff */
[----:B0-----:R-:W-:-:S06]  /*5300*/  @!P1 IMAD.WIDE.U32 R52, R52, 0x4, R56 ;  /* 0x0000000434349825 */ /* 0x001fcc00078e0038 */
[----:B------:R-:W3:Y:S01]  /*5310*/  @!P1 LDG.E.64 R52, desc[UR18][R52.64] ;  /* 0x0000001234349981 */ /* 0x000ee2000c1e1b00 */
[----:B------:R-:W-:Y:S01]  /*5320*/  IMAD.MOV.U32 R56, RZ, RZ, RZ ;  /* 0x000000ffff387224 */ /* 0x000fe200078e00ff */
[----:B------:R-:W-:Y:S01]  /*5330*/  UMOV UR5, 0x400 ;  /* 0x0000040000057882 */ /* 0x000fe20000000000 */
[----:B------:R-:W-:Y:S01]  /*5340*/  ULOP3.LUT UR10, UR10, 0x10, URZ, 0xc0, !UPT ;  /* 0x000000100a0a7892 */ /* 0x000fe2000f8ec03f */
[----:B------:R-:W0:Y:S01]  /*5350*/  S2R R57, SR_TID.X ;  /* 0x0000000000397919 */ /* 0x000e220000002100 */
[----:B------:R-:W-:-:S04]  /*5360*/  UIADD3 UR5, UR5, 0x3480, URZ ;  /* 0x0000348005057890 */ /* 0x000fc8000fffe03f */
[----:B-1----:R-:W-:Y:S01]  /*5370*/  ULEA UR5, UR17, UR5, 0x18 ;  /* 0x0000000511057291 */ /* 0x002fe2000f8ec03f */
[C---:B------:R-:W-:Y:S01]  /*5380*/  FADD.FTZ R85, -R54.reuse, R85 ;  /* 0x0000005536557221 */ /* 0x040fe20000010100 */
[----:B------:R-:W-:Y:S01]  /*5390*/  FADD.FTZ R89, -R54, R89 ;  /* 0x0000005936597221 */ /* 0x000fe20000010100 */
[----:B---3--:R-:W-:Y:S01]  /*53a0*/  @!P1 FADD.FTZ R56, RZ, R52 ;  /* 0x00000034ff389221 */ /* 0x008fe20000010000 */
[----:B------:R-:W-:-:S06]  /*53b0*/  HFMA2.MMA R52, -RZ, RZ, 0, 0 ;  /* 0x00000000ff347435 */ /* 0x000fcc00000001ff */
[----:B------:R-:W-:Y:S01]  /*53c0*/  @!P1 FADD.FTZ R52, RZ, R53 ;  /* 0x00000035ff349221 */ /* 0x000fe20000010000 */
[----:B0-----:R-:W-:Y:S01]  /*53d0*/  LOP3.LUT P1, RZ, R57, 0xffffff0f, RZ, 0xc0, !PT ;  /* 0xffffff0f39ff7812 */ /* 0x001fe2000782c0ff */
        /* <DEDUP_REMOVED lines=15> */
[----:B------:R-:W-:Y:S01]  /*54d0*/  @!P1 FMUL.FTZ R52, R52, 4.8828125727595761418e-05 ;  /* 0x384ccccd34349820 */ /* 0x000fe20000410000 */
[----:B0-----:R-:W-:Y:S01]  /*54e0*/  FADD.FTZ R53, R53, R56 ;  /* 0x0000003835357221 */ /* 0x001fe20000010000 */
[----:B------:R-:W-:-:S03]  /*54f0*/  @!P1 SHF.R.U32.HI R56, RZ, 0x1, R57 ;  /* 0x00000001ff389819 */ /* 0x000fc60000011639 */
[----:B------:R-:W-:Y:S01]  /*5500*/  @!P1 FMUL.FTZ R53, R53, 4.8828125727595761418e-05 ;  /* 0x384ccccd35359820 */ /* 0x000fe20000410000 */
[----:B------:R-:W-:-:S05]  /*5510*/  @!P1 LOP3.LUT R56, R56, 0x7ffffff8, RZ, 0xc0, !PT ;  /* 0x7ffffff838389812 */ /* 0x000fca00078ec0ff */
[----:B------:R2:W-:Y:S02]  /*5520*/  @!P1 STS.64 [R56+UR5], R52 ;  /* 0x0000003438009988 */ /* 0x0005e40008000a05 */
[----:B--2---:R-:W-:Y:S01]  /*5530*/  IADD3 R52, R161, -UR10, RZ ;  /* 0x8000000aa1347c10 */ /* 0x004fe2000fffe0ff */
[C---:B------:R-:W-:Y:S01]  /*5540*/  FADD.FTZ R93, -R54.reuse, R93 ;  /* 0x0000005d365d7221 */ /* 0x040fe20000010100 */
[C---:B------:R-:W-:Y:S01]  /*5550*/  FADD.FTZ R97, -R54.reuse, R97 ;  /* 0x0000006136617221 */ /* 0x040fe20000010100 */
[----:B------:R-:W-:Y:S01]  /*5560*/  FADD.FTZ R101, -R54, R101 ;  /* 0x0000006536657221 */ /* 0x000fe20000010100 */
[----:B------:R-:W-:Y:S01]  /*5570*/  LEA R52, R52, UR5, 0x3 ;  /* 0x0000000534347c11 */ /* 0x000fe2000f8e18ff */
[----:B------:R-:W-:Y:S01]  /*5580*/  BAR.SYNC.DEFER_BLOCKING 0x0 ;  /* 0x0000000000007b1d */ /* 0x000fe20000010000 */
[C---:B------:R-:W-:Y:S01]  /*5590*/  FADD.FTZ R105, -R54.reuse, R105 ;  /* 0x0000006936697221 */ /* 0x040fe20000010100 */
[C---:B------:R-:W-:Y:S01]  /*55a0*/  FADD.FTZ R109, -R54.reuse, R109 ;  /* 0x0000006d366d7221 */ /* 0x040fe20000010100 */
[C---:B------:R-:W-:Y:S01]  /*55b0*/  FADD.FTZ R65, -R54.reuse, R65 ;  /* 0x0000004136417221 */ /* 0x040fe20000010100 */
[C---:B------:R-:W-:Y:S01]  /*55c0*/  FADD.FTZ R120, -R54.reuse, R120 ;  /* 0x0000007836787221 */ /* 0x040fe20000010100 */
[C---:B------:R-:W-:Y:S01]  /*55d0*/  FADD.FTZ R113, -R54.reuse, R113 ;  /* 0x0000007136717221 */ /* 0x040fe20000010100 */
[----:B------:R-:W-:Y:S01]  /*55e0*/  FADD.FTZ R96, -R54, R96 ;  /* 0x0000006036607221 */ /* 0x000fe20000010100 */
[----:B------:R-:W2:Y:S04]  /*55f0*/  LDL.LU R161, [R1+0x3c] ;  /* 0x00003c0001a17983 */ /* 0x000ea80000300800 */
[----:B------:R0:W1:Y:S01]  /*5600*/  LDS.64 R56, [R52] ;  /* 0x0000000034387984 */ /* 0x0000620000000a00 */
[C---:B------:R-:W-:Y:S01]  /*5610*/  FMUL.FTZ R65, R32.reuse, R65 ;  /* 0x0000004120417220 */ /* 0x040fe20000410000 */
[----:B------:R-:W-:-:S02]  /*5620*/  FMUL.FTZ R120, R32, R120 ;  /* 0x0000007820787220 */ /* 0x000fc40000410000 */
[----:B0-----:R-:W3:Y:S01]  /*5630*/  LDL.LU R52, [R1+0x38] ;  /* 0x0000380001347983 */ /* 0x001ee20000300800 */
[C---:B------:R-:W-:Y:S01]  /*5640*/  FADD.FTZ R77, -R54.reuse, R77 ;  /* 0x0000004d364d7221 */ /* 0x040fe20000010100 */
[C---:B------:R-:W-:Y:S01]  /*5650*/  FADD.FTZ R92, -R54.reuse, R92 ;  /* 0x0000005c365c7221 */ /* 0x040fe20000010100 */
[----:B------:R-:W-:Y:S01]  /*5660*/  FADD.FTZ R121, -R54, R121 ;  /* 0x0000007936797221 */ /* 0x000fe20000010100 */
[----:B------:R-:W-:Y:S01]  /*5670*/  SHF.L.U32 R60, R60, 0x10, RZ ;  /* 0x000000103c3c7819 */ /* 0x000fe200000006ff */
[----:B------:R-:W-:Y:S01]  /*5680*/  IMAD.U32 R66, R66, 0x10000, RZ ;  /* 0x0001000042427824 */ /* 0x000fe200078e00ff */
[----:B------:R-:W-:Y:S01]  /*5690*/  SHF.L.U32 R61, R61, 0x10, RZ ;  /* 0x000000103d3d7819 */ /* 0x000fe200000006ff */
[----:B------:R-:W-:Y:S01]  /*56a0*/  FMUL.FTZ R121, R32, R121 ;  /* 0x0000007920797220 */ /* 0x000fe20000410000 */
[----:B------:R-:W-:Y:S01]  /*56b0*/  SHF.L.U32 R81, R81, 0x10, RZ ;  /* 0x0000001051517819 */ /* 0x000fe200000006ff */
[----:B------:R-:W-:Y:S01]  /*56c0*/  FADD.FTZ R60, -R54, R60 ;  /* 0x0000003c363c7221 */ /* 0x000fe20000010100 */
[----:B------:R-:W-:Y:S01]  /*56d0*/  SHF.L.U32 R80, R80, 0x10, RZ ;  /* 0x0000001050507819 */ /* 0x000fe200000006ff */
[C---:B------:R-:W-:Y:S01]  /*56e0*/  FADD.FTZ R61, -R54.reuse, R61 ;  /* 0x0000003d363d7221 */ /* 0x040fe20000010100 */
[----:B------:R-:W-:Y:S01]  /*56f0*/  SHF.L.U32 R117, R117, 0x10, RZ ;  /* 0x0000001075757819 */ /* 0x000fe200000006ff */
[----:B------:R-:W-:Y:S01]  /*5700*/  FADD.FTZ R81, -R54, R81 ;  /* 0x0000005136517221 */ /* 0x000fe20000010100 */
[----:B------:R-:W-:Y:S01]  /*5710*/  SHF.L.U32 R76, R76, 0x10, RZ ;  /* 0x000000104c4c7819 */ /* 0x000fe200000006ff */
[----:B------:R-:W-:Y:S01]  /*5720*/  FMUL.FTZ R60, R32, R60 ;  /* 0x0000003c203c7220 */ /* 0x000fe20000410000 */
[----:B------:R-:W-:Y:S01]  /*5730*/  SHF.L.U32 R64, R64, 0x10, RZ ;  /* 0x0000001040407819 */ /* 0x000fe200000006ff */
[----:B------:R-:W-:Y:S01]  /*5740*/  FMUL.FTZ R61, R32, R61 ;  /* 0x0000003d203d7220 */ /* 0x000fe20000410000 */
[----:B------:R-:W-:Y:S01]  /*5750*/  SHF.L.U32 R82, R82, 0x10, RZ ;  /* 0x0000001052527819 */ /* 0x000fe200000006ff */
[C---:B------:R-:W-:Y:S01]  /*5760*/  FADD.FTZ R80, -R54.reuse, R80 ;  /* 0x0000005036507221 */ /* 0x040fe20000010100 */
[----:B------:R-:W-:Y:S01]  /*5770*/  FADD.FTZ R117, -R54, R117 ;  /* 0x0000007536757221 */ /* 0x000fe20000010100 */
[----:B------:R-:W-:Y:S01]  /*5780*/  SHF.L.U32 R78, R78, 0x10, RZ ;  /* 0x000000104e4e7819 */ /* 0x000fe200000006ff */
[C---:B------:R-:W-:Y:S01]  /*5790*/  FADD.FTZ R76, -R54.reuse, R76 ;  /* 0x0000004c364c7221 */ /* 0x040fe20000010100 */
[----:B------:R-:W-:Y:S01]  /*57a0*/  FADD.FTZ R64, -R54, R64 ;  /* 0x0000004036407221 */ /* 0x000fe20000010100 */
[----:B------:R-:W-:Y:S01]  /*57b0*/  SHF.L.U32 R69, R69, 0x10, RZ ;  /* 0x0000001045457819 */ /* 0x000fe200000006ff */
[----:B------:R-:W-:-:S02]  /*57c0*/  IMAD.U32 R71, R71, 0x10000, RZ ;  /* 0x0001000047477824 */ /* 0x000fc400078e00ff */
[C---:B------:R-:W-:Y:S01]  /*57d0*/  FMUL.FTZ R53, R32.reuse, R76 ;  /* 0x0000004c20357220 */ /* 0x040fe20000410000 */
[----:B------:R-:W-:Y:S01]  /*57e0*/  FMUL.FTZ R64, R32, R64 ;  /* 0x0000004020407220 */ /* 0x000fe20000410000 */
[----:B------:R-:W-:Y:S01]  /*57f0*/  SHF.L.U32 R73, R73, 0x10, RZ ;  /* 0x0000001049497819 */ /* 0x000fe200000006ff */
[----:B------:R-:W-:Y:S01]  /*5800*/  FADD.FTZ R69, -R54, R69 ;  /* 0x0000004536457221 */ /* 0x000fe20000010100 */
[----:B------:R-:W-:Y:S01]  /*5810*/  SHF.L.U32 R68, R68, 0x10, RZ ;  /* 0x0000001044447819 */ /* 0x000fe200000006ff */
[----:B------:R-:W-:Y:S02]  /*5820*/  IMAD.U32 R90, R90, 0x10000, RZ ;  /* 0x000100005a5a7824 */ /* 0x000fe400078e00ff */
[--C-:B-1----:R-:W-:Y:S01]  /*5830*/  FFMA.FTZ R6, R31, R6, -R56.reuse ;  /* 0x000000061f067223 */ /* 0x102fe20000010838 */
[C-C-:B------:R-:W-:Y:S01]  /*5840*/  FFMA.FTZ R87, R122.reuse, R87, -R56.reuse ;  /* 0x000000577a577223 */ /* 0x140fe20000010838 */
[C-C-:B------:R-:W-:Y:S01]  /*5850*/  FFMA.FTZ R91, R122.reuse, R91, -R56.reuse ;  /* 0x0000005b7a5b7223 */ /* 0x140fe20000010838 */
[----:B------:R-:W-:Y:S01]  /*5860*/  FFMA.FTZ R95, R122, R95, -R56 ;  /* 0x0000005f7a5f7223 */ /* 0x000fe20000010838 */
[----:B------:R-:W-:Y:S01]  /*5870*/  FFMA.FTZ R147, R147, -R57, R6 ;  /* 0x8000003993937223 */ /* 0x000fe20000010006 */
[----:B------:R-:W-:Y:S01]  /*5880*/  FMUL.FTZ R6, R32, R85 ;  /* 0x0000005520067220 */ /* 0x000fe20000410000 */
[C-C-:B------:R-:W-:Y:S01]  /*5890*/  FFMA.FTZ R99, R122.reuse, R99, -R56.reuse ;  /* 0x000000637a637223 */ /* 0x140fe20000010838 */
[C-C-:B------:R-:W-:Y:S01]  /*58a0*/  FFMA.FTZ R103, R122.reuse, R103, -R56.reuse ;  /* 0x000000677a677223 */ /* 0x140fe20000010838 */
[--C-:B------:R-:W-:Y:S01]  /*58b0*/  FFMA.FTZ R107, R122, R107, -R56.reuse ;  /* 0x0000006b7a6b7223 */ /* 0x100fe20000010838 */
[C---:B------:R-:W-:Y:S01]  /*58c0*/  FFMA.FTZ R87, -R57.reuse, R6, R87 ;  /* 0x0000000639577223 */ /* 0x040fe20000010157 */
[----:B------:R-:W-:Y:S01]  /*58d0*/  FMUL.FTZ R6, R32, R89 ;  /* 0x0000005920067220 */ /* 0x000fe20000410000 */
[--C-:B------:R-:W-:Y:S01]  /*58e0*/  FFMA.FTZ R111, R122, R111, -R56.reuse ;  /* 0x0000006f7a6f7223 */ /* 0x100fe20000010838 */
[--C-:B-----5:R-:W-:Y:S01]  /*58f0*/  FFMA.FTZ R0, R0, R2, -R56.reuse ;  /* 0x0000000200007223 */ /* 0x120fe20000010838 */
[--C-:B------:R-:W-:Y:S01]  /*5900*/  FFMA.FTZ R67, R122, R67, -R56.reuse ;  /* 0x000000437a437223 */ /* 0x100fe20000010838 */
[----:B------:R-:W-:Y:S01]  /*5910*/  FFMA.FTZ R91, -R57, R6, R91 ;  /* 0x00000006395b7223 */ /* 0x000fe2000001015b */
[----:B------:R-:W-:Y:S01]  /*5920*/  FMUL.FTZ R6, R32, R93 ;  /* 0x0000005d20067220 */ /* 0x000fe20000410000 */
[--C-:B------:R-:W-:Y:S01]  /*5930*/  FFMA.FTZ R3, R2, R3, -R56.reuse ;  /* 0x0000000302037223 */ /* 0x100fe20000010838 */
[--C-:B------:R-:W-:Y:S01]  /*5940*/  FFMA.FTZ R30, R30, R31, -R56.reuse ;  /* 0x0000001f1e1e7223 */ /* 0x100fe20000010838 */
[--C-:B------:R-:W-:Y:S01]  /*5950*/  FFMA.FTZ R59, R59, R122, -R56.reuse ;  /* 0x0000007a3b3b7223 */ /* 0x100fe20000010838 */
[C---:B------:R-:W-:Y:S01]  /*5960*/  FFMA.FTZ R95, -R57.reuse, R6, R95 ;  /* 0x00000006395f7223 */ /* 0x040fe2000001015f */
[----:B------:R-:W-:Y:S01]  /*5970*/  FMUL.FTZ R6, R32, R97 ;  /* 0x0000006120067220 */ /* 0x000fe20000410000 */
[----:B------:R-:W-:Y:S01]  /*5980*/  FFMA.FTZ R115, R122, R115, -R56 ;  /* 0x000000737a737223 */ /* 0x000fe20000010838 */
[----:B------:R-:W-:Y:S01]  /*5990*/  FFMA.FTZ R0, R160, -R57, R0 ;  /* 0x80000039a0007223 */ /* 0x000fe20000010000 */
[C---:B------:R-:W-:Y:S01]  /*59a0*/  FFMA.FTZ R65, -R57.reuse, R65, R67 ;  /* 0x0000004139417223 */ /* 0x040fe20000010143 */
[----:B------:R-:W-:Y:S01]  /*59b0*/  FFMA.FTZ R99, -R57, R6, R99 ;  /* 0x0000000639637223 */ /* 0x000fe20000010163 */
[----:B------:R-:W-:Y:S01]  /*59c0*/  FMUL.FTZ R6, R32, R101 ;  /* 0x0000006520067220 */ /* 0x000fe20000410000 */
[--C-:B------:R-:W-:Y:S01]  /*59d0*/  FFMA.FTZ R43, R2, R43, -R56.reuse ;  /* 0x0000002b022b7223 */ /* 0x100fe20000010838 */
[----:B------:R-:W-:Y:S01]  /*59e0*/  FFMA.FTZ R98, R123, R98, -R56 ;  /* 0x000000627b627223 */ /* 0x000fe20000010838 */
[----:B------:R-:W-:Y:S01]  /*59f0*/  FFMA.FTZ R30, R159, -R57, R30 ;  /* 0x800000399f1e7223 */ /* 0x000fe2000001001e */
[C---:B------:R-:W-:Y:S01]  /*5a00*/  FFMA.FTZ R103, -R57.reuse, R6, R103 ;  /* 0x0000000639677223 */ /* 0x040fe20000010167 */
[----:B------:R-:W-:Y:S01]  /*5a10*/  FMUL.FTZ R6, R32, R105 ;  /* 0x0000006920067220 */ /* 0x000fe20000410000 */
[C---:B------:R-:W-:Y:S01]  /*5a20*/  FFMA.FTZ R59, -R57.reuse, R120, R59 ;  /* 0x00000078393b7223 */ /* 0x040fe2000001013b */
[----:B------:R-:W-:Y:S01]  /*5a30*/  FFMA.FTZ R67, R146, -R57, R3 ;  /* 0x8000003992437223 */ /* 0x000fe20000010003 */
[C---:B------:R-:W-:Y:S01]  /*5a40*/  FMUL.FTZ R3, R32.reuse, R96 ;  /* 0x0000006020037220 */ /* 0x040fe20000410000 */
[----:B------:R-:W-:Y:S01]  /*5a50*/  FFMA.FTZ R107, -R57, R6, R107 ;  /* 0x00000006396b7223 */ /* 0x000fe2000001016b */
[C---:B------:R-:W-:Y:S01]  /*5a60*/  FMUL.FTZ R6, R32.reuse, R109 ;  /* 0x0000006d20067220 */ /* 0x040fe20000410000 */
[----:B------:R-:W-:Y:S01]  /*5a70*/  FFMA.FTZ R43, R55, -R57, R43 ;  /* 0x80000039372b7223 */ /* 0x000fe2000001002b */
[C---:B------:R-:W-:Y:S01]  /*5a80*/  FMUL.FTZ R59, R32.reuse, R59 ;  /* 0x0000003b203b7220 */ /* 0x040fe20000410000 */
[----:B------:R-:W-:Y:S01]  /*5a90*/  FFMA.FTZ R14, R31, R14, -R56 ;  /* 0x0000000e1f0e7223 */ /* 0x000fe20000010838 */
[C---:B------:R-:W-:Y:S01]  /*5aa0*/  FFMA.FTZ R111, -R57.reuse, R6, R111 ;  /* 0x00000006396f7223 */ /* 0x040fe2000001016f */
[C---:B------:R-:W-:Y:S01]  /*5ab0*/  FMUL.FTZ R6, R32.reuse, R113 ;  /* 0x0000007120067220 */ /* 0x040fe20000410000 */
[----:B------:R-:W-:Y:S01]  /*5ac0*/  FFMA.FTZ R55, -R57, R3, R98 ;  /* 0x0000000339377223 */ /* 0x000fe20000010162 */
[----:B------:R-:W-:Y:S01]  /*5ad0*/  FFMA.FTZ R151, R151, -R57, R14 ;  /* 0x8000003997977223 */ /* 0x000fe2000001000e */
[----:B------:R-:W4:Y:S01]  /*5ae0*/  LDL.LU R98, [R1+0x30] ;  /* 0x0000300001627983 */ /* 0x000f220000300800 */
[----:B------:R-:W-:Y:S01]  /*5af0*/  FFMA.FTZ R115, -R57, R6, R115 ;  /* 0x0000000639737223 */ /* 0x000fe20000010173 */
[C---:B------:R-:W-:Y:S01]  /*5b00*/  FMUL.FTZ R6, R32.reuse, R0 ;  /* 0x0000000020067220 */ /* 0x040fe20000410000 */
[C---:B------:R-:W-:Y:S01]  /*5b10*/  FMUL.FTZ R0, R32.reuse, R30 ;  /* 0x0000001e20007220 */ /* 0x040fe20000410000 */
[--C-:B------:R-:W-:Y:S01]  /*5b20*/  FFMA.FTZ R94, R123, R94, -R56.reuse ;  /* 0x0000005e7b5e7223 */ /* 0x100fe20000010838 */
[C---:B------:R-:W-:Y:S01]  /*5b30*/  FMUL.FTZ R14, R32.reuse, R77 ;  /* 0x0000004d200e7220 */ /* 0x040fe20000410000 */
[----:B------:R-:W-:Y:S01]  /*5b40*/  FMUL.FTZ R77, R32, R92 ;  /* 0x0000005c204d7220 */ /* 0x000fe20000410000 */
[--C-:B------:R-:W-:Y:S01]  /*5b50*/  FFMA.FTZ R58, R58, R123, -R56.reuse ;  /* 0x0000007b3a3a7223 */ /* 0x100fe20000010838 */
[----:B------:R-:W-:Y:S01]  /*5b60*/  F2FP.BF16.F32.PACK_AB R0, R59, R0 ;  /* 0x000000003b00723e */ /* 0x000fe200000010ff */
[----:B------:R-:W-:Y:S01]  /*5b70*/  FFMA.FTZ R79, R122, R79, -R56 ;  /* 0x0000004f7a4f7223 */ /* 0x000fe20000010838 */
[----:B------:R-:W4:Y:S01]  /*5b80*/  LDL.LU R59, [R1+0x34] ;  /* 0x00003400013b7983 */ /* 0x000f220000300800 */
[C---:B------:R-:W-:Y:S01]  /*5b90*/  FFMA.FTZ R77, -R57.reuse, R77, R94 ;  /* 0x0000004d394d7223 */ /* 0x040fe2000001015e */
[----:B------:R-:W-:Y:S01]  /*5ba0*/  FFMA.FTZ R58, -R57, R121, R58 ;  /* 0x00000079393a7223 */ /* 0x000fe2000001013a */
[C-C-:B------:R-:W-:Y:S01]  /*5bb0*/  FFMA.FTZ R29, R2.reuse, R29, -R56.reuse ;  /* 0x0000001d021d7223 */ /* 0x140fe20000010838 */
[----:B------:R-:W4:Y:S01]  /*5bc0*/  LDL.LU R96, [R1+0x28] ;  /* 0x0000280001607983 */ /* 0x000f220000300800 */
[C-C-:B------:R-:W-:Y:S01]  /*5bd0*/  FFMA.FTZ R25, R2.reuse, R25, -R56.reuse ;  /* 0x0000001902197223 */ /* 0x140fe20000010838 */
[C-C-:B------:R-:W-:Y:S01]  /*5be0*/  FFMA.FTZ R21, R2.reuse, R21, -R56.reuse ;  /* 0x0000001502157223 */ /* 0x140fe20000010838 */
[C-C-:B------:R-:W-:Y:S01]  /*5bf0*/  FFMA.FTZ R15, R2.reuse, R15, -R56.reuse ;  /* 0x0000000f020f7223 */ /* 0x140fe20000010838 */
[----:B------:R-:W4:Y:S01]  /*5c00*/  LDL.LU R94, [R1+0x2c] ;  /* 0x00002c00015e7983 */ /* 0x000f220000300800 */
[C-C-:B------:R-:W-:Y:S01]  /*5c10*/  FFMA.FTZ R11, R2.reuse, R11, -R56.reuse ;  /* 0x0000000b020b7223 */ /* 0x140fe20000010838 */
[C-C-:B------:R-:W-:Y:S01]  /*5c20*/  FFMA.FTZ R7, R2.reuse, R7, -R56.reuse ;  /* 0x0000000702077223 */ /* 0x140fe20000010838 */
[C-C-:B------:R-:W-:Y:S01]  /*5c30*/  FFMA.FTZ R35, R2.reuse, R35, -R56.reuse ;  /* 0x0000002302237223 */ /* 0x140fe20000010838 */
[C-C-:B------:R-:W-:Y:S01]  /*5c40*/  FFMA.FTZ R39, R2.reuse, R39, -R56.reuse ;  /* 0x0000002702277223 */ /* 0x140fe20000010838 */
[C-C-:B------:R-:W-:Y:S01]  /*5c50*/  FFMA.FTZ R126, R2.reuse, R126, -R56.reuse ;  /* 0x0000007e027e7223 */ /* 0x140fe20000010838 */
[C-C-:B------:R-:W-:Y:S01]  /*5c60*/  FFMA.FTZ R130, R2.reuse, R130, -R56.reuse ;  /* 0x0000008202827223 */ /* 0x140fe20000010838 */
[C-C-:B------:R-:W-:Y:S01]  /*5c70*/  FFMA.FTZ R134, R2.reuse, R134, -R56.reuse ;  /* 0x0000008602867223 */ /* 0x140fe20000010838 */
[C-C-:B------:R-:W-:Y:S01]  /*5c80*/  FFMA.FTZ R138, R2.reuse, R138, -R56.reuse ;  /* 0x0000008a028a7223 */ /* 0x140fe20000010838 */
[--C-:B------:R-:W-:Y:S01]  /*5c90*/  FFMA.FTZ R62, R123, R62, -R56.reuse ;  /* 0x0000003e7b3e7223 */ /* 0x100fe20000010838 */
[--C-:B------:R-:W-:Y:S01]  /*5ca0*/  FFMA.FTZ R9, R31, R9, -R56.reuse ;  /* 0x000000091f097223 */ /* 0x100fe20000010838 */
[----:B------:R-:W-:Y:S01]  /*5cb0*/  FFMA.FTZ R79, -R57, R14, R79 ;  /* 0x0000000e394f7223 */ /* 0x000fe2000001014f */
[--C-:B------:R-:W-:Y:S01]  /*5cc0*/  FFMA.FTZ R2, R2, R142, -R56.reuse ;  /* 0x0000008e02027223 */ /* 0x100fe20000010838 */
[C-C-:B------:R-:W-:Y:S01]  /*5cd0*/  FFMA.FTZ R63, R122.reuse, R63, -R56.reuse ;  /* 0x0000003f7a3f7223 */ /* 0x140fe20000010838 */
[--C-:B------:R-:W-:Y:S01]  /*5ce0*/  FFMA.FTZ R83, R122, R83, -R56.reuse ;  /* 0x000000537a537223 */ /* 0x100fe20000010838 */
[C---:B------:R-:W-:Y:S01]  /*5cf0*/  FMUL.FTZ R14, R32.reuse, R81 ;  /* 0x00000051200e7220 */ /* 0x040fe20000410000 */
[----:B------:R-:W-:Y:S01]  /*5d00*/  FMUL.FTZ R3, R32, R58 ;  /* 0x0000003a20037220 */ /* 0x000fe20000410000 */
[C-C-:B------:R-:W-:Y:S01]  /*5d10*/  FFMA.FTZ R37, R31.reuse, R37, -R56.reuse ;  /* 0x000000251f257223 */ /* 0x140fe20000010838 */
[----:B------:R-:W-:Y:S01]  /*5d20*/  FFMA.FTZ R26, R31, R26, -R56 ;  /* 0x0000001a1f1a7223 */ /* 0x000fe20000010838 */
[-C--:B------:R-:W-:Y:S01]  /*5d30*/  FFMA.FTZ R29, R158, -R57.reuse, R29 ;  /* 0x800000399e1d7223 */ /* 0x080fe2000001001d */
[----:B------:R-:W-:Y:S01]  /*5d40*/  FFMA.FTZ R60, -R57, R60, R62 ;  /* 0x0000003c393c7223 */ /* 0x000fe2000001013e */
[----:B------:R-:W-:Y:S01]  /*5d50*/  FFMA.FTZ R9, R149, -R57, R9 ;  /* 0x8000003995097223 */ /* 0x000fe20000010009 */
[----:B------:R-:W-:Y:S01]  /*5d60*/  FFMA.FTZ R18, R31, R18, -R56 ;  /* 0x000000121f127223 */ /* 0x000fe20000010838 */
[C---:B------:R-:W-:Y:S01]  /*5d70*/  FFMA.FTZ R61, -R57.reuse, R61, R63 ;  /* 0x0000003d393d7223 */ /* 0x040fe2000001013f */
[-C--:B------:R-:W-:Y:S01]  /*5d80*/  FFMA.FTZ R7, R148, -R57.reuse, R7 ;  /* 0x8000003994077223 */ /* 0x080fe20000010007 */
[----:B------:R-:W-:Y:S01]  /*5d90*/  FFMA.FTZ R83, -R57, R14, R83 ;  /* 0x0000000e39537223 */ /* 0x000fe20000010153 */
[----:B------:R-:W-:Y:S01]  /*5da0*/  FFMA.FTZ R143, R143, -R57, R2 ;  /* 0x800000398f8f7223 */ /* 0x000fe20000010002 */
[--C-:B------:R-:W-:Y:S01]  /*5db0*/  FFMA.FTZ R82, R123, R82, -R56.reuse ;  /* 0x000000527b527223 */ /* 0x100fe20000010838 */
[--C-:B------:R-:W-:Y:S01]  /*5dc0*/  FFMA.FTZ R119, R122, R119, -R56.reuse ;  /* 0x000000777a777223 */ /* 0x100fe20000010838 */
[C---:B------:R-:W-:Y:S01]  /*5dd0*/  FMUL.FTZ R63, R32.reuse, R80 ;  /* 0x00000050203f7220 */ /* 0x040fe20000410000 */
[----:B------:R-:W-:Y:S01]  /*5de0*/  FMUL.FTZ R14, R32, R117 ;  /* 0x00000075200e7220 */ /* 0x000fe20000410000 */
[----:B------:R-:W-:Y:S01]  /*5df0*/  F2FP.BF16.F32.PACK_AB R6, R3, R6 ;  /* 0x000000060306723e */ /* 0x000fe200000010ff */
[-C--:B------:R-:W-:Y:S01]  /*5e00*/  FFMA.FTZ R37, R38, -R57.reuse, R37 ;  /* 0x8000003926257223 */ /* 0x080fe20000010025 */
[----:B------:R-:W-:Y:S01]  /*5e10*/  FFMA.FTZ R78, R123, R78, -R56 ;  /* 0x0000004e7b4e7223 */ /* 0x000fe20000010838 */
[----:B------:R-:W-:Y:S01]  /*5e20*/  FFMA.FTZ R26, R157, -R57, R26 ;  /* 0x800000399d1a7223 */ /* 0x000fe2000001001a */
[C---:B------:R-:W-:Y:S01]  /*5e30*/  FMUL.FTZ R29, R32.reuse, R29 ;  /* 0x0000001d201d7220 */ /* 0x040fe20000410000 */
[C---:B------:R-:W-:Y:S01]  /*5e40*/  FMUL.FTZ R60, R32.reuse, R60 ;  /* 0x0000003c203c7220 */ /* 0x040fe20000410000 */
[C---:B------:R-:W-:Y:S01]  /*5e50*/  FMUL.FTZ R38, R32.reuse, R9 ;  /* 0x0000000920267220 */ /* 0x040fe20000410000 */
[----:B------:R-:W-:Y:S01]  /*5e60*/  FFMA.FTZ R66, R123, R66, -R56 ;  /* 0x000000427b427223 */ /* 0x000fe20000010838 */
[----:B------:R-:W-:Y:S01]  /*5e70*/  FFMA.FTZ R18, R153, -R57, R18 ;  /* 0x8000003999127223 */ /* 0x000fe20000010012 */
[----:B------:R-:W-:Y:S01]  /*5e80*/  FMUL.FTZ R9, R32, R7 ;  /* 0x0000000720097220 */ /* 0x000fe20000410000 */
[----:B------:R-:W-:Y:S01]  /*5e90*/  FFMA.FTZ R15, R152, -R57, R15 ;  /* 0x80000039980f7223 */ /* 0x000fe2000001000f */
[C---:B------:R-:W-:Y:S01]  /*5ea0*/  FFMA.FTZ R63, -R57.reuse, R63, R82 ;  /* 0x0000003f393f7223 */ /* 0x040fe20000010152 */
[----:B------:R-:W-:Y:S01]  /*5eb0*/  FFMA.FTZ R119, -R57, R14, R119 ;  /* 0x0000000e39777223 */ /* 0x000fe20000010177 */
[C---:B------:R-:W-:Y:S01]  /*5ec0*/  PRMT R7, R6.reuse, 0x7610, R7 ;  /* 0x0000761006077816 */ /* 0x040fe20000000007 */
[----:B------:R-:W-:Y:S01]  /*5ed0*/  FFMA.FTZ R33, R31, R33, -R56 ;  /* 0x000000211f217223 */ /* 0x000fe20000010838 */
[----:B------:R-:W-:Y:S01]  /*5ee0*/  PRMT R14, R6, 0x7632, R14 ;  /* 0x00007632060e7816 */ /* 0x000fe2000000000e */
[----:B------:R-:W-:Y:S01]  /*5ef0*/  FFMA.FTZ R53, -R57, R53, R78 ;  /* 0x0000003539357223 */ /* 0x000fe2000001014e */
[----:B------:R-:W4:Y:S01]  /*5f00*/  LDL.LU R92, [R1+0x20] ;  /* 0x00002000015c7983 */ /* 0x000f220000300800 */
[C---:B------:R-:W-:Y:S01]  /*5f10*/  FMUL.FTZ R26, R32.reuse, R26 ;  /* 0x0000001a201a7220 */ /* 0x040fe20000410000 */
[----:B------:R-:W-:Y:S01]  /*5f20*/  FMUL.FTZ R61, R32, R61 ;  /* 0x0000003d203d7220 */ /* 0x000fe20000410000 */
[----:B------:R-:W-:Y:S01]  /*5f30*/  FFMA.FTZ R24, R31, R24, -R56 ;  /* 0x000000181f187223 */ /* 0x000fe20000010838 */
[----:B------:R-:W-:Y:S01]  /*5f40*/  FFMA.FTZ R25, R156, -R57, R25 ;  /* 0x800000399c197223 */ /* 0x000fe20000010019 */
[----:B------:R-:W-:Y:S01]  /*5f50*/  FFMA.FTZ R64, -R57, R64, R66 ;  /* 0x0000004039407223 */ /* 0x000fe20000010142 */
[----:B------:R-:W-:Y:S01]  /*5f60*/  FMUL.FTZ R30, R32, R18 ;  /* 0x00000012201e7220 */ /* 0x000fe20000410000 */
[----:B------:R-:W-:Y:S01]  /*5f70*/  F2FP.BF16.F32.PACK_AB R29, R60, R29 ;  /* 0x0000001d3c1d723e */ /* 0x000fe200000010ff */
[----:B------:R-:W-:Y:S01]  /*5f80*/  FFMA.FTZ R39, R40, -R57, R39 ;  /* 0x8000003928277223 */ /* 0x000fe20000010027 */
[----:B------:R-:W-:Y:S01]  /*5f90*/  FMUL.FTZ R18, R32, R15 ;  /* 0x0000000f20127220 */ /* 0x000fe20000410000 */
[----:B------:R-:W-:Y:S01]  /*5fa0*/  FFMA.FTZ R33, R34, -R57, R33 ;  /* 0x8000003922217223 */ /* 0x000fe20000010021 */
[----:B------:R-:W-:Y:S01]  /*5fb0*/  FMUL.FTZ R40, R32, R63 ;  /* 0x0000003f20287220 */ /* 0x000fe20000410000 */
[----:B------:R-:W-:Y:S01]  /*5fc0*/  PRMT R15, R0, 0x7632, R15 ;  /* 0x00007632000f7816 */ /* 0x000fe2000000000f */
[C---:B------:R-:W-:Y:S01]  /*5fd0*/  FMUL.FTZ R34, R32.reuse, R53 ;  /* 0x0000003520227220 */ /* 0x040fe20000410000 */
[----:B------:R-:W4:Y:S01]  /*5fe0*/  LDL.LU R63, [R1+0x24] ;  /* 0x00002400013f7983 */ /* 0x000f220000300800 */
[----:B------:R-:W-:Y:S01]  /*5ff0*/  FFMA.FTZ R24, R155, -R57, R24 ;  /* 0x800000399b187223 */ /* 0x000fe20000010018 */
[C---:B------:R-:W-:Y:S01]  /*6000*/  FMUL.FTZ R25, R32.reuse, R25 ;  /* 0x0000001920197220 */ /* 0x040fe20000410000 */
[C---:B------:R-:W-:Y:S01]  /*6010*/  FMUL.FTZ R64, R32.reuse, R64 ;  /* 0x0000004020407220 */ /* 0x040fe20000410000 */
[----:B------:R-:W-:Y:S01]  /*6020*/  F2FP.BF16.F32.PACK_AB R26, R61, R26 ;  /* 0x0000001a3d1a723e */ /* 0x000fe200000010ff */
[C---:B------:R-:W-:Y:S01]  /*6030*/  FMUL.FTZ R65, R32.reuse, R65 ;  /* 0x0000004120417220 */ /* 0x040fe20000410000 */
[----:B------:R-:W-:Y:S01]  /*6040*/  PRMT R53, R29, 0x7632, R53 ;  /* 0x000076321d357816 */ /* 0x000fe20000000035 */
[C---:B------:R-:W-:Y:S01]  /*6050*/  FMUL.FTZ R66, R32.reuse, R55 ;  /* 0x0000003720427220 */ /* 0x040fe20000410000 */
[----:B------:R-:W-:Y:S01]  /*6060*/  FMUL.FTZ R24, R32, R24 ;  /* 0x0000001820187220 */ /* 0x000fe20000410000 */
[----:B------:R-:W-:Y:S01]  /*6070*/  F2FP.BF16.F32.PACK_AB R25, R64, R25 ;  /* 0x000000194019723e */ /* 0x000fe200000010ff */
[----:B------:R-:W-:Y:S01]  /*6080*/  FADD.FTZ R73, -R54, R73 ;  /* 0x0000004936497221 */ /* 0x000fe20000010100 */
[----:B------:R-:W-:Y:S01]  /*6090*/  SHF.L.U32 R72, R72, 0x10, RZ ;  /* 0x0000001048487819 */ /* 0x000fe200000006ff */
[----:B------:R-:W-:Y:S01]  /*60a0*/  FADD.FTZ R68, -R54, R68 ;  /* 0x0000004436447221 */ /* 0x000fe20000010100 */
[----:B------:R-:W-:Y:S01]  /*60b0*/  F2FP.BF16.F32.PACK_AB R24, R65, R24 ;  /* 0x000000184118723e */ /* 0x000fe200000010ff */
[----:B------:R-:W-:Y:S01]  /*60c0*/  FFMA.FTZ R71, R122, R71, -R56 ;  /* 0x000000477a477223 */ /* 0x000fe20000010838 */
[----:B------:R-:W-:Y:S01]  /*60d0*/  SHF.L.U32 R75, R75, 0x10, RZ ;  /* 0x000000104b4b7819 */ /* 0x000fe200000006ff */
[----:B------:R-:W-:Y:S01]  /*60e0*/  FADD.FTZ R72, -R54, R72 ;  /* 0x0000004836487221 */ /* 0x000fe20000010100 */
[----:B------:R-:W-:Y:S01]  /*60f0*/  SHF.L.U32 R70, R70, 0x10, RZ ;  /* 0x0000001046467819 */ /* 0x000fe200000006ff */
[----:B------:R-:W-:Y:S01]  /*6100*/  FMUL.FTZ R69, R32, R69 ;  /* 0x0000004520457220 */ /* 0x000fe20000410000 */
[----:B------:R-:W-:Y:S01]  /*6110*/  SHF.L.U32 R84, R84, 0x10, RZ ;  /* 0x0000001054547819 */ /* 0x000fe200000006ff */
[--C-:B------:R-:W-:Y:S01]  /*6120*/  FFMA.FTZ R75, R122, R75, -R56.reuse ;  /* 0x0000004b7a4b7223 */ /* 0x100fe20000010838 */
[----:B------:R-:W-:Y:S01]  /*6130*/  SHF.L.U32 R88, R88, 0x10, RZ ;  /* 0x0000001058587819 */ /* 0x000fe200000006ff */
[----:B------:R-:W-:Y:S01]  /*6140*/  FMUL.FTZ R73, R32, R73 ;  /* 0x0000004920497220 */ /* 0x000fe20000410000 */
[----:B------:R-:W-:Y:S01]  /*6150*/  SHF.L.U32 R100, R100, 0x10, RZ ;  /* 0x0000001064647819 */ /* 0x000fe200000006ff */
[----:B------:R-:W-:Y:S01]  /*6160*/  IMAD.U32 R114, R114, 0x10000, RZ ;  /* 0x0001000072727824 */ /* 0x000fe200078e00ff */
[----:B------:R-:W-:Y:S01]  /*6170*/  SHF.L.U32 R104, R104, 0x10, RZ ;  /* 0x0000001068687819 */ /* 0x000fe200000006ff */
[C---:B------:R-:W-:Y:S01]  /*6180*/  FFMA.FTZ R70, R123.reuse, R70, -R56 ;  /* 0x000000467b467223 */ /* 0x040fe20000010838 */
[----:B------:R-:W-:Y:S01]  /*6190*/  SHF.L.U32 R108, R108, 0x10, RZ ;  /* 0x000000106c6c7819 */ /* 0x000fe200000006ff */
[----:B------:R-:W-:Y:S01]  /*61a0*/  FADD.FTZ R84, -R54, R84 ;  /* 0x0000005436547221 */ /* 0x000fe20000010100 */
        /* <DEDUP_REMOVED lines=13> */
[----:B------:R-:W-:Y:S01]  /*6280*/  FMUL.FTZ R68, R32, R68 ;  /* 0x0000004420447220 */ /* 0x000fe20000410000 */
[----:B------:R-:W-:Y:S01]  /*6290*/  SHF.L.U32 R118, R118, 0x10, RZ ;  /* 0x0000001076767819 */ /* 0x000fe200000006ff */
[--C-:B------:R-:W-:Y:S01]  /*62a0*/  FFMA.FTZ R74, R123, R74, -R56.reuse ;  /* 0x0000004a7b4a7223 */ /* 0x100fe20000010838 */
[----:B------:R-:W-:Y:S01]  /*62b0*/  FMUL.FTZ R72, R32, R72 ;  /* 0x0000004820487220 */ /* 0x000fe20000410000 */
[C-C-:B------:R-:W-:Y:S01]  /*62c0*/  FFMA.FTZ R41, R31.reuse, R41, -R56.reuse ;  /* 0x000000291f297223 */ /* 0x140fe20000010838 */
[C-C-:B------:R-:W-:Y:S01]  /*62d0*/  FFMA.FTZ R124, R31.reuse, R124, -R56.reuse ;  /* 0x0000007c1f7c7223 */ /* 0x140fe20000010838 */
[C-C-:B------:R-:W-:Y:S01]  /*62e0*/  FFMA.FTZ R128, R31.reuse, R128, -R56.reuse ;  /* 0x000000801f807223 */ /* 0x140fe20000010838 */
[C-C-:B------:R-:W-:Y:S01]  /*62f0*/  FFMA.FTZ R132, R31.reuse, R132, -R56.reuse ;  /* 0x000000841f847223 */ /* 0x140fe20000010838 */
[C-C-:B------:R-:W-:Y:S01]  /*6300*/  FFMA.FTZ R136, R31.reuse, R136, -R56.reuse ;  /* 0x000000881f887223 */ /* 0x140fe20000010838 */
[--C-:B------:R-:W-:Y:S01]  /*6310*/  FFMA.FTZ R140, R31, R140, -R56.reuse ;  /* 0x0000008c1f8c7223 */ /* 0x100fe20000010838 */
[C---:B------:R-:W-:Y:S01]  /*6320*/  FFMA.FTZ R69, -R57.reuse, R69, R71 ;  /* 0x0000004539457223 */ /* 0x040fe20000010147 */
[----:B------:R-:W-:Y:S01]  /*6330*/  FFMA.FTZ R73, -R57, R73, R75 ;  /* 0x0000004939497223 */ /* 0x000fe2000001014b */
[C-C-:B------:R-:W-:Y:S01]  /*6340*/  FFMA.FTZ R86, R123.reuse, R86, -R56.reuse ;  /* 0x000000567b567223 */ /* 0x140fe20000010838 */
[C-C-:B------:R-:W-:Y:S01]  /*6350*/  FFMA.FTZ R90, R123.reuse, R90, -R56.reuse ;  /* 0x0000005a7b5a7223 */ /* 0x140fe20000010838 */
[C-C-:B------:R-:W-:Y:S01]  /*6360*/  FFMA.FTZ R102, R123.reuse, R102, -R56.reuse ;  /* 0x000000667b667223 */ /* 0x140fe20000010838 */
[C-C-:B------:R-:W-:Y:S01]  /*6370*/  FFMA.FTZ R106, R123.reuse, R106, -R56.reuse ;  /* 0x0000006a7b6a7223 */ /* 0x140fe20000010838 */
[C-C-:B------:R-:W-:Y:S01]  /*6380*/  FFMA.FTZ R110, R123.reuse, R110, -R56.reuse ;  /* 0x0000006e7b6e7223 */ /* 0x140fe20000010838 */
[C-C-:B------:R-:W-:Y:S01]  /*6390*/  FFMA.FTZ R114, R123.reuse, R114, -R56.reuse ;  /* 0x000000727b727223 */ /* 0x140fe20000010838 */
[--C-:B------:R-:W-:Y:S01]  /*63a0*/  FFMA.FTZ R118, R123, R118, -R56.reuse ;  /* 0x000000767b767223 */ /* 0x100fe20000010838 */
[----:B------:R-:W-:Y:S01]  /*63b0*/  FFMA.FTZ R31, R31, R144, -R56 ;  /* 0x000000901f1f7223 */ /* 0x000fe20000010838 */
[-C--:B------:R-:W-:Y:S01]  /*63c0*/  FFMA.FTZ R21, R154, -R57.reuse, R21 ;  /* 0x800000399a157223 */ /* 0x080fe20000010015 */
[C---:B------:R-:W-:Y:S01]  /*63d0*/  FFMA.FTZ R68, -R57.reuse, R68, R70 ;  /* 0x0000004439447223 */ /* 0x040fe20000010146 */
[C---:B------:R-:W-:Y:S01]  /*63e0*/  FMUL.FTZ R71, R32.reuse, R84 ;  /* 0x0000005420477220 */ /* 0x040fe20000410000 */
[C---:B------:R-:W-:Y:S01]  /*63f0*/  FMUL.FTZ R75, R32.reuse, R88 ;  /* 0x00000058204b7220 */ /* 0x040fe20000410000 */
[C---:B------:R-:W-:Y:S01]  /*6400*/  FMUL.FTZ R81, R32.reuse, R100 ;  /* 0x0000006420517220 */ /* 0x040fe20000410000 */
[C---:B------:R-:W-:Y:S01]  /*6410*/  FMUL.FTZ R85, R32.reuse, R104 ;  /* 0x0000006820557220 */ /* 0x040fe20000410000 */
[C---:B------:R-:W-:Y:S01]  /*6420*/  FMUL.FTZ R89, R32.reuse, R108 ;  /* 0x0000006c20597220 */ /* 0x040fe20000410000 */
[C---:B------:R-:W-:Y:S01]  /*6430*/  FMUL.FTZ R93, R32.reuse, R112 ;  /* 0x00000070205d7220 */ /* 0x040fe20000410000 */
[----:B------:R-:W-:Y:S01]  /*6440*/  FMUL.FTZ R97, R32, R116 ;  /* 0x0000007420617220 */ /* 0x000fe20000410000 */
[C---:B------:R-:W-:Y:S01]  /*6450*/  FFMA.FTZ R72, -R57.reuse, R72, R74 ;  /* 0x0000004839487223 */ /* 0x040fe2000001014a */
[----:B------:R-:W-:Y:S01]  /*6460*/  FFMA.FTZ R11, R150, -R57, R11 ;  /* 0x80000039960b7223 */ /* 0x000fe2000001000b */
[C---:B------:R-:W-:Y:S01]  /*6470*/  FFMA.FTZ R71, -R57.reuse, R71, R86 ;  /* 0x0000004739477223 */ /* 0x040fe20000010156 */
[----:B------:R-:W-:Y:S01]  /*6480*/  FFMA.FTZ R35, R36, -R57, R35 ;  /* 0x8000003924237223 */ /* 0x000fe20000010023 */
[----:B------:R-:W-:Y:S01]  /*6490*/  FFMA.FTZ R75, -R57, R75, R90 ;  /* 0x0000004b394b7223 */ /* 0x000fe2000001015a */
[-C--:B------:R-:W-:Y:S01]  /*64a0*/  FFMA.FTZ R41, R42, -R57.reuse, R41 ;  /* 0x800000392a297223 */ /* 0x080fe20000010029 */
[-C--:B------:R-:W-:Y:S01]  /*64b0*/  FFMA.FTZ R125, R125, -R57.reuse, R124 ;  /* 0x800000397d7d7223 */ /* 0x080fe2000001007c */
[----:B------:R-:W-:Y:S01]  /*64c0*/  FFMA.FTZ R127, R127, -R57, R126 ;  /* 0x800000397f7f7223 */ /* 0x000fe2000001007e */
[----:B------:R-:W-:Y:S01]  /*64d0*/  FFMA.FTZ R81, -R57, R81, R102 ;  /* 0x0000005139517223 */ /* 0x000fe20000010166 */
        /* <DEDUP_REMOVED lines=12> */
[----:B---3--:R-:W-:-:S04]  /*65a0*/  IADD3 R2, P1, R52, UR24, RZ ;  /* 0x0000001834027c10 */ /* 0x008fc8000ff3e0ff */
[----:B--2---:R-:W-:-:S05]  /*65b0*/  IADD3.X R3, R161, UR25, RZ, P1, !PT ;  /* 0x00000019a1037c10 */ /* 0x004fca0008ffe4ff */
[----:B------:R-:W-:Y:S04]  /*65c0*/  STG.E.U16 desc[UR18][R2.64], R7 ;  /* 0x0000000702007986 */ /* 0x000fe8000c101512 */
[----:B------:R-:W-:Y:S04]  /*65d0*/  STG.E.U16 desc[UR18][R2.64+0x2], R14 ;  /* 0x0000020e02007986 */ /* 0x000fe8000c101512 */
[----:B------:R-:W-:Y:S04]  /*65e0*/  STG.E.U16 desc[UR18][R2.64+0x4], R0 ;  /* 0x0000040002007986 */ /* 0x000fe8000c101512 */
[----:B------:R0:W-:Y:S02]  /*65f0*/  STG.E.U16 desc[UR18][R2.64+0x6], R15 ;  /* 0x0000060f02007986 */ /* 0x0001e4000c101512 */
[----:B0-----:R-:W-:-:S02]  /*6600*/  PRMT R3, R26, 0x7632, R3 ;  /* 0x000076321a037816 */ /* 0x001fc40000000003 */
[----:B------:R-:W-:Y:S02]  /*6610*/  PRMT R0, R25, 0x7632, R0 ;  /* 0x0000763219007816 */ /* 0x000fe40000000000 */
[----:B----4-:R-:W-:-:S04]  /*6620*/  IADD3 R6, P1, R98, UR24, RZ ;  /* 0x0000001862067c10 */ /* 0x010fc8000ff3e0ff */
[----:B------:R-:W-:Y:S02]  /*6630*/  IADD3.X R7, R59, UR25, RZ, P1, !PT ;  /* 0x000000193b077c10 */ /* 0x000fe40008ffe4ff */
[----:B------:R-:W2:Y:S01]  /*6640*/  LDL.LU R59, [R1+0x18] ;  /* 0x00001800013b7983 */ /* 0x000ea20000300800 */
[----:B------:R-:W-:-:S03]  /*6650*/  IADD3 R14, P1, R96, UR24, RZ ;  /* 0x00000018600e7c10 */ /* 0x000fc6000ff3e0ff */
[----:B------:R-:W3:Y:S01]  /*6660*/  LDL.LU R55, [R1+0x1c] ;  /* 0x00001c0001377983 */ /* 0x000ee20000300800 */
[----:B------:R-:W-:-:S03]  /*6670*/  IADD3.X R15, R94, UR25, RZ, P1, !PT ;  /* 0x000000195e0f7c10 */ /* 0x000fc60008ffe4ff */
[----:B------:R0:W-:Y:S04]  /*6680*/  STG.E.U16 desc[UR18][R6.64+0x2], R53 ;  /* 0x0000023506007986 */ /* 0x0001e8000c101512 */
[----:B------:R1:W-:Y:S04]  /*6690*/  STG.E.U16 desc[UR18][R6.64], R29 ;  /* 0x0000001d06007986 */ /* 0x0003e8000c101512 */
[----:B------:R-:W-:Y:S04]  /*66a0*/  STG.E.U16 desc[UR18][R6.64+0x4], R26 ;  /* 0x0000041a06007986 */ /* 0x000fe8000c101512 */
[----:B0-----:R-:W4:Y:S04]  /*66b0*/  LDL.LU R53, [R1+0x8] ;  /* 0x0000080001357983 */ /* 0x001f280000300800 */
[----:B------:R0:W-:Y:S04]  /*66c0*/  STG.E.U16 desc[UR18][R6.64+0x6], R3 ;  /* 0x0000060306007986 */ /* 0x0001e8000c101512 */
[----:B-1----:R-:W4:Y:S04]  /*66d0*/  LDL.LU R29, [R1+0x14] ;  /* 0x00001400011d7983 */ /* 0x002f280000300800 */
[----:B------:R1:W-:Y:S04]  /*66e0*/  STG.E.U16 desc[UR18][R14.64], R25 ;  /* 0x000000190e007986 */ /* 0x0003e8000c101512 */
[----:B------:R1:W-:Y:S01]  /*66f0*/  STG.E.U16 desc[UR18][R14.64+0x4], R24 ;  /* 0x000004180e007986 */ /* 0x0003e2000c101512 */
[----:B0-----:R-:W-:-:S03]  /*6700*/  PRMT R7, R24, 0x7632, R7 ;  /* 0x0000763218077816 */ /* 0x001fc60000000007 */
[----:B-1----:R-:W4:Y:S04]  /*6710*/  LDL.LU R25, [R1] ;  /* 0x0000000001197983 */ /* 0x002f280000300800 */
[----:B------:R-:W4:Y:S01]  /*6720*/  LDL.LU R24, [R1+0x4] ;  /* 0x0000040001187983 */ /* 0x000f220000300800 */
[C---:B------:R-:W-:Y:S01]  /*6730*/  FMUL.FTZ R21, R32.reuse, R21 ;  /* 0x0000001520157220 */ /* 0x040fe20000410000 */
[C---:B------:R-:W-:Y:S01]  /*6740*/  FMUL.FTZ R68, R32.reuse, R68 ;  /* 0x0000004420447220 */ /* 0x040fe20000410000 */
[C---:B------:R-:W-:Y:S01]  /*6750*/  FMUL.FTZ R69, R32.reuse, R69 ;  /* 0x0000004520457220 */ /* 0x040fe20000410000 */
[----:B------:R-:W-:Y:S01]  /*6760*/  FMUL.FTZ R57, R32, R72 ;  /* 0x0000004820397220 */ /* 0x000fe20000410000 */
[----:B------:R-:W-:Y:S01]  /*6770*/  IADD3 R2, P1, R92, UR24, RZ ;  /* 0x000000185c027c10 */ /* 0x000fe2000ff3e0ff */
[----:B------:R-:W-:Y:S01]  /*6780*/  FMUL.FTZ R151, R32, R151 ;  /* 0x0000009720977220 */ /* 0x000fe20000410000 */
[----:B------:R-:W-:Y:S01]  /*6790*/  F2FP.BF16.F32.PACK_AB R21, R68, R21 ;  /* 0x000000154415723e */ /* 0x000fe200000010ff */
[----:B------:R-:W-:Y:S01]  /*67a0*/  FMUL.FTZ R36, R32, R73 ;  /* 0x0000004920247220 */ /* 0x000fe20000410000 */
[----:B------:R-:W-:-:S02]  /*67b0*/  F2FP.BF16.F32.PACK_AB R30, R69, R30 ;  /* 0x0000001e451e723e */ /* 0x000fc400000010ff */
[----:B------:R-:W-:Y:S01]  /*67c0*/  F2FP.BF16.F32.PACK_AB R18, R57, R18 ;  /* 0x000000123912723e */ /* 0x000fe200000010ff */
[----:B------:R0:W-:Y:S01]  /*67d0*/  STG.E.U16 desc[UR18][R14.64+0x2], R0 ;  /* 0x000002000e007986 */ /* 0x0001e2000c101512 */
[----:B------:R-:W-:Y:S02]  /*67e0*/  PRMT R26, R21, 0x7632, R26 ;  /* 0x00007632151a7816 */ /* 0x000fe4000000001a */
[----:B------:R-:W-:Y:S01]  /*67f0*/  IADD3.X R3, R63, UR25, RZ, P1, !PT ;  /* 0x000000193f037c10 */ /* 0x000fe20008ffe4ff */
[----:B------:R1:W-:Y:S01]  /*6800*/  STG.E.U16 desc[UR18][R14.64+0x6], R7 ;  /* 0x000006070e007986 */ /* 0x0003e2000c101512 */
[----:B------:R-:W-:Y:S02]  /*6810*/  F2FP.BF16.F32.PACK_AB R36, R36, R151 ;  /* 0x000000972424723e */ /* 0x000fe400000010ff */
[----:B0-----:R-:W-:Y:S01]  /*6820*/  PRMT R0, R30, 0x7632, R0 ;  /* 0x000076321e007816 */ /* 0x001fe20000000000 */
[----:B------:R-:W-:Y:S01]  /*6830*/  STG.E.U16 desc[UR18][R2.64], R21 ;  /* 0x0000001502007986 */ /* 0x000fe2000c101512 */
[----:B------:R-:W-:Y:S01]  /*6840*/  FMUL.FTZ R11, R32, R11 ;  /* 0x0000000b200b7220 */ /* 0x000fe20000410000 */
[----:B-1----:R-:W-:-:S02]  /*6850*/  PRMT R15, R18, 0x7632, R15 ;  /* 0x00007632120f7816 */ /* 0x002fc4000000000f */
[----:B------:R-:W-:Y:S01]  /*6860*/  STG.E.U16 desc[UR18][R2.64+0x2], R26 ;  /* 0x0000021a02007986 */ /* 0x000fe2000c101512 */
[----:B------:R-:W-:-:S03]  /*6870*/  FMUL.FTZ R79, R32, R79 ;  /* 0x0000004f204f7220 */ /* 0x000fc60000410000 */
[----:B------:R-:W-:Y:S01]  /*6880*/  STG.E.U16 desc[UR18][R2.64+0x4], R30 ;  /* 0x0000041e02007986 */ /* 0x000fe2000c101512 */
[----:B------:R-:W-:-:S03]  /*6890*/  FMUL.FTZ R147, R32, R147 ;  /* 0x0000009320937220 */ /* 0x000fc60000410000 */
[----:B------:R0:W-:Y:S01]  /*68a0*/  STG.E.U16 desc[UR18][R2.64+0x6], R0 ;  /* 0x0000060002007986 */ /* 0x0001e2000c101512 */
[----:B------:R-:W-:Y:S01]  /*68b0*/  FMUL.FTZ R52, R32, R83 ;  /* 0x0000005320347220 */ /* 0x000fe20000410000 */
[----:B------:R-:W-:Y:S02]  /*68c0*/  F2FP.BF16.F32.PACK_AB R11, R34, R11 ;  /* 0x0000000b220b723e */ /* 0x000fe400000010ff */
[----:B------:R-:W-:Y:S02]  /*68d0*/  F2FP.BF16.F32.PACK_AB R38, R79, R38 ;  /* 0x000000264f26723e */ /* 0x000fe400000010ff */
[----:B0-----:R-:W-:Y:S02]  /*68e0*/  PRMT R3, R36, 0x7632, R3 ;  /* 0x0000763224037816 */ /* 0x001fe40000000003 */
[----:B------:R-:W-:Y:S02]  /*68f0*/  F2FP.BF16.F32.PACK_AB R9, R40, R9 ;  /* 0x000000092809723e */ /* 0x000fe400000010ff */
[----:B------:R-:W-:Y:S01]  /*6900*/  F2FP.BF16.F32.PACK_AB R52, R52, R147 ;  /* 0x000000933434723e */ /* 0x000fe200000010ff */
[C---:B------:R-:W-:Y:S01]  /*6910*/  FMUL.FTZ R67, R32.reuse, R67 ;  /* 0x0000004320437220 */ /* 0x040fe20000410000 */
[----:B------:R-:W-:Y:S01]  /*6920*/  PRMT R21, R11, 0x7632, R21 ;  /* 0x000076320b157816 */ /* 0x000fe20000000015 */
[C---:B------:R-:W-:Y:S01]  /*6930*/  FMUL.FTZ R42, R32.reuse, R71 ;  /* 0x00000047202a7220 */ /* 0x040fe20000410000 */
[C---:B------:R-:W-:Y:S01]  /*6940*/  FMUL.FTZ R33, R32.reuse, R33 ;  /* 0x0000002120217220 */ /* 0x040fe20000410000 */
[C---:B------:R-:W-:Y:S01]  /*6950*/  FMUL.FTZ R56, R32.reuse, R87 ;  /* 0x0000005720387220 */ /* 0x040fe20000410000 */
[----:B------:R-:W-:Y:S01]  /*6960*/  PRMT R0, R9, 0x7632, R0 ;  /* 0x0000763209007816 */ /* 0x000fe20000000000 */
[C---:B------:R-:W-:Y:S01]  /*6970*/  FMUL.FTZ R37, R32.reuse, R37 ;  /* 0x0000002520257220 */ /* 0x040fe20000410000 */
[C---:B------:R-:W-:Y:S01]  /*6980*/  FMUL.FTZ R62, R32.reuse, R91 ;  /* 0x0000005b203e7220 */ /* 0x040fe20000410000 */
[C---:B------:R-:W-:Y:S01]  /*6990*/  FMUL.FTZ R35, R32.reuse, R35 ;  /* 0x0000002320237220 */ /* 0x040fe20000410000 */
[C---:B------:R-:W-:Y:S01]  /*69a0*/  FMUL.FTZ R54, R32.reuse, R75 ;  /* 0x0000004b20367220 */ /* 0x040fe20000410000 */
[C---:B------:R-:W-:Y:S01]  /*69b0*/  FMUL.FTZ R39, R32.reuse, R39 ;  /* 0x0000002720277220 */ /* 0x040fe20000410000 */
[----:B------:R-:W-:Y:S01]  /*69c0*/  FMUL.FTZ R58, R32, R77 ;  /* 0x0000004d203a7220 */ /* 0x000fe20000410000 */
[----:B------:R-:W-:-:S02]  /*69d0*/  F2FP.BF16.F32.PACK_AB R42, R42, R67 ;  /* 0x000000432a2a723e */ /* 0x000fc400000010ff */
[----:B------:R-:W-:Y:S02]  /*69e0*/  F2FP.BF16.F32.PACK_AB R33, R56, R33 ;  /* 0x000000213821723e */ /* 0x000fe400000010ff */
[----:B------:R-:W-:Y:S02]  /*69f0*/  F2FP.BF16.F32.PACK_AB R37, R62, R37 ;  /* 0x000000253e25723e */ /* 0x000fe400000010ff */
[----:B------:R-:W-:Y:S02]  /*6a00*/  F2FP.BF16.F32.PACK_AB R35, R54, R35 ;  /* 0x000000233623723e */ /* 0x000fe400000010ff */
[----:B------:R-:W-:Y:S01]  /*6a10*/  F2FP.BF16.F32.PACK_AB R39, R58, R39 ;  /* 0x000000273a27723e */ /* 0x000fe200000010ff */
[C---:B------:R-:W-:Y:S01]  /*6a20*/  FMUL.FTZ R41, R32.reuse, R41 ;  /* 0x0000002920297220 */ /* 0x040fe20000410000 */
[C---:B------:R-:W-:Y:S01]  /*6a30*/  FMUL.FTZ R70, R32.reuse, R95 ;  /* 0x0000005f20467220 */ /* 0x040fe20000410000 */
[C---:B------:R-:W-:Y:S01]  /*6a40*/  FMUL.FTZ R72, R32.reuse, R81 ;  /* 0x0000005120487220 */ /* 0x040fe20000410000 */
[----:B------:R-:W-:Y:S01]  /*6a50*/  PRMT R81, R35, 0x7632, R81 ;  /* 0x0000763223517816 */ /* 0x000fe20000000051 */
[C---:B------:R-:W-:Y:S01]  /*6a60*/  FMUL.FTZ R43, R32.reuse, R43 ;  /* 0x0000002b202b7220 */ /* 0x040fe20000410000 */
[----:B------:R-:W-:Y:S01]  /*6a70*/  FMUL.FTZ R125, R32, R125 ;  /* 0x0000007d207d7220 */ /* 0x000fe20000410000 */
[----:B------:R-:W-:Y:S01]  /*6a80*/  F2FP.BF16.F32.PACK_AB R41, R70, R41 ;  /* 0x000000294629723e */ /* 0x000fe200000010ff */
[C---:B------:R-:W-:Y:S01]  /*6a90*/  FMUL.FTZ R74, R32.reuse, R99 ;  /* 0x00000063204a7220 */ /* 0x040fe20000410000 */
[C---:B------:R-:W-:Y:S01]  /*6aa0*/  FMUL.FTZ R127, R32.reuse, R127 ;  /* 0x0000007f207f7220 */ /* 0x040fe20000410000 */
[C---:B------:R-:W-:Y:S01]  /*6ab0*/  FMUL.FTZ R129, R32.reuse, R129 ;  /* 0x0000008120817220 */ /* 0x040fe20000410000 */
[----:B------:R-:W-:Y:S01]  /*6ac0*/  FMUL.FTZ R78, R32, R103 ;  /* 0x00000067204e7220 */ /* 0x000fe20000410000 */
[----:B------:R-:W-:Y:S01]  /*6ad0*/  F2FP.BF16.F32.PACK_AB R43, R66, R43 ;  /* 0x0000002b422b723e */ /* 0x000fe200000010ff */
[----:B------:R-:W-:Y:S01]  /*6ae0*/  FMUL.FTZ R131, R32, R131 ;  /* 0x0000008320837220 */ /* 0x000fe20000410000 */
[----:B------:R-:W-:Y:S01]  /*6af0*/  F2FP.BF16.F32.PACK_AB R74, R74, R125 ;  /* 0x0000007d4a4a723e */ /* 0x000fe200000010ff */
        /* <DEDUP_REMOVED lines=17> */
[----:B------:R-:W-:Y:S01]  /*6c10*/  FMUL.FTZ R31, R32, R31 ;  /* 0x0000001f201f7220 */ /* 0x000fe20000410000 */
[----:B------:R-:W-:Y:S01]  /*6c20*/  F2FP.BF16.F32.PACK_AB R80, R80, R135 ;  /* 0x000000875050723e */ /* 0x000fe200000010ff */
[----:B------:R-:W-:Y:S01]  /*6c30*/  FMUL.FTZ R32, R32, R119 ;  /* 0x0000007720207220 */ /* 0x000fe20000410000 */
[----:B------:R-:W-:-:S02]  /*6c40*/  F2FP.BF16.F32.PACK_AB R84, R84, R137 ;  /* 0x000000895454723e */ /* 0x000fc400000010ff */
[----:B------:R-:W-:Y:S02]  /*6c50*/  F2FP.BF16.F32.PACK_AB R90, R90, R139 ;  /* 0x0000008b5a5a723e */ /* 0x000fe400000010ff */
[----:B------:R-:W-:Y:S02]  /*6c60*/  F2FP.BF16.F32.PACK_AB R88, R88, R141 ;  /* 0x0000008d5858723e */ /* 0x000fe400000010ff */
[----:B------:R-:W-:Y:S02]  /*6c70*/  F2FP.BF16.F32.PACK_AB R86, R86, R143 ;  /* 0x0000008f5656723e */ /* 0x000fe400000010ff */
[----:B------:R-:W-:Y:S01]  /*6c80*/  F2FP.BF16.F32.PACK_AB R31, R32, R31 ;  /* 0x0000001f201f723e */ /* 0x000fe200000010ff */
[----:B------:R-:W-:Y:S01]  /*6c90*/  ULOP3.LUT UR4, UR4, 0x1, URZ, 0x3c, !UPT ;  /* 0x0000000104047892 */ /* 0x000fe2000f8e3c3f */
[----:B------:R-:W-:Y:S01]  /*6ca0*/  UMOV UR5, UR16 ;  /* 0x0000001000057c82 */ /* 0x000fe20008000000 */
[----:B------:R-:W-:Y:S01]  /*6cb0*/  UMOV UR10, UR15 ;  /* 0x0000000f000a7c82 */ /* 0x000fe20008000000 */
[----:B--2---:R-:W-:-:S04]  /*6cc0*/  IADD3 R6, P1, R59, UR24, RZ ;  /* 0x000000183b067c10 */ /* 0x004fc8000ff3e0ff */
[----:B---3--:R-:W-:-:S05]  /*6cd0*/  IADD3.X R7, R55, UR25, RZ, P1, !PT ;  /* 0x0000001937077c10 */ /* 0x008fca0008ffe4ff */
[----:B------:R0:W-:Y:S01]  /*6ce0*/  STG.E.U16 desc[UR18][R6.64+0x2], R15 ;  /* 0x0000020f06007986 */ /* 0x0001e2000c101512 */
[----:B----4-:R-:W-:-:S03]  /*6cf0*/  IADD3 R14, P1, R53, UR24, RZ ;  /* 0x00000018350e7c10 */ /* 0x010fc6000ff3e0ff */
[----:B------:R1:W-:Y:S01]  /*6d00*/  STG.E.U16 desc[UR18][R6.64+0x6], R3 ;  /* 0x0000060306007986 */ /* 0x0003e2000c101512 */
[----:B0-----:R-:W-:-:S03]  /*6d10*/  IADD3.X R15, R29, UR25, RZ, P1, !PT ;  /* 0x000000191d0f7c10 */ /* 0x001fc60008ffe4ff */
[----:B------:R-:W-:Y:S04]  /*6d20*/  STG.E.U16 desc[UR18][R6.64], R18 ;  /* 0x0000001206007986 */ /* 0x000fe8000c101512 */
[----:B------:R0:W-:Y:S01]  /*6d30*/  STG.E.U16 desc[UR18][R6.64+0x4], R36 ;  /* 0x0000042406007986 */ /* 0x0001e2000c101512 */
[----:B------:R-:W-:-:S04]  /*6d40*/  IADD3 R2, P1, R25, UR24, RZ ;  /* 0x0000001819027c10 */ /* 0x000fc8000ff3e0ff */
[----:B-1----:R-:W-:Y:S02]  /*6d50*/  IADD3.X R3, R24, UR25, RZ, P1, !PT ;  /* 0x0000001918037c10 */ /* 0x002fe40008ffe4ff */
[----:B------:R-:W-:Y:S02]  /*6d60*/  IADD3 R164, P1, R164, UR24, RZ ;  /* 0x00000018a4a47c10 */ /* 0x000fe4000ff3e0ff */
[----:B0-----:R-:W-:Y:S02]  /*6d70*/  PRMT R7, R38, 0x7632, R7 ;  /* 0x0000763226077816 */ /* 0x001fe40000000007 */
[----:B------:R-:W-:Y:S02]  /*6d80*/  PRMT R6, R52, 0x7632, R6 ;  /* 0x0000763234067816 */ /* 0x000fe40000000006 */
[----:B------:R-:W-:Y:S02]  /*6d90*/  IADD3.X R165, R165, UR25, RZ, P1, !PT ;  /* 0x00000019a5a57c10 */ /* 0x000fe40008ffe4ff */
[----:B------:R-:W-:Y:S01]  /*6da0*/  IADD3 R162, P1, R162, UR24, RZ ;  /* 0x00000018a2a27c10 */ /* 0x000fe2000ff3e0ff */
[----:B------:R0:W-:Y:S03]  /*6db0*/  STG.E.U16 desc[UR18][R14.64], R11 ;  /* 0x0000000b0e007986 */ /* 0x0001e6000c101512 */
[----:B------:R-:W-:Y:S01]  /*6dc0*/  IADD3.X R163, R163, UR25, RZ, P1, !PT ;  /* 0x00000019a3a37c10 */ /* 0x000fe20008ffe4ff */
[----:B------:R-:W-:Y:S04]  /*6dd0*/  STG.E.U16 desc[UR18][R14.64+0x2], R21 ;  /* 0x000002150e007986 */ /* 0x000fe8000c101512 */
[----:B------:R-:W-:Y:S04]  /*6de0*/  STG.E.U16 desc[UR18][R14.64+0x4], R38 ;  /* 0x000004260e007986 */ /* 0x000fe8000c101512 */
[----:B------:R-:W-:Y:S04]  /*6df0*/  STG.E.U16 desc[UR18][R14.64+0x6], R7 ;  /* 0x000006070e007986 */ /* 0x000fe8000c101512 */
[----:B------:R-:W-:Y:S04]  /*6e00*/  STG.E.U16 desc[UR18][R2.64], R9 ;  /* 0x0000000902007986 */ /* 0x000fe8000c101512 */
[----:B------:R1:W-:Y:S04]  /*6e10*/  STG.E.U16 desc[UR18][R2.64+0x2], R0 ;  /* 0x0000020002007986 */ /* 0x0003e8000c101512 */
[----:B------:R-:W-:Y:S04]  /*6e20*/  STG.E.U16 desc[UR18][R2.64+0x4], R52 ;  /* 0x0000043402007986 */ /* 0x000fe8000c101512 */
[----:B------:R2:W-:Y:S01]  /*6e30*/  STG.E.U16 desc[UR18][R2.64+0x6], R6 ;  /* 0x0000060602007986 */ /* 0x0005e2000c101512 */
[----:B0-----:R-:W-:-:S02]  /*6e40*/  PRMT R11, R42, 0x7632, R11 ;  /* 0x000076322a0b7816 */ /* 0x001fc4000000000b */
[----:B-1----:R-:W-:Y:S02]  /*6e50*/  PRMT R0, R33, 0x7632, R0 ;  /* 0x0000763221007816 */ /* 0x002fe40000000000 */
[----:B--2---:R-:W-:Y:S02]  /*6e60*/  IADD3 R2, P1, R27, UR24, RZ ;  /* 0x000000181b027c10 */ /* 0x004fe4000ff3e0ff */
[----:B------:R-:W-:Y:S02]  /*6e70*/  PRMT R6, R37, 0x7632, R6 ;  /* 0x0000763225067816 */ /* 0x000fe40000000006 */
[----:B------:R-:W-:Y:S02]  /*6e80*/  IADD3.X R3, R28, UR25, RZ, P1, !PT ;  /* 0x000000191c037c10 */ /* 0x000fe40008ffe4ff */
[----:B------:R-:W-:Y:S01]  /*6e90*/  IADD3 R22, P1, R22, UR24, RZ ;  /* 0x0000001816167c10 */ /* 0x000fe2000ff3e0ff */
[----:B------:R-:W-:Y:S01]  /*6ea0*/  STG.E.U16 desc[UR18][R164.64], R42 ;  /* 0x0000002aa4007986 */ /* 0x000fe2000c101512 */
[----:B------:R-:W-:-:S02]  /*6eb0*/  PRMT R7, R39, 0x7632, R7 ;  /* 0x0000763227077816 */ /* 0x000fc40000000007 */
[----:B------:R-:W-:Y:S01]  /*6ec0*/  IADD3.X R23, R23, UR25, RZ, P1, !PT ;  /* 0x0000001917177c10 */ /* 0x000fe20008ffe4ff */
[----:B------:R-:W-:Y:S04]  /*6ed0*/  STG.E.U16 desc[UR18][R164.64+0x2], R11 ;  /* 0x0000020ba4007986 */ /* 0x000fe8000c101512 */
[----:B------:R-:W-:Y:S04]  /*6ee0*/  STG.E.U16 desc[UR18][R164.64+0x4], R33 ;  /* 0x00000421a4007986 */ /* 0x000fe8000c101512 */
[----:B------:R-:W-:Y:S04]  /*6ef0*/  STG.E.U16 desc[UR18][R164.64+0x6], R0 ;  /* 0x00000600a4007986 */ /* 0x000fe8000c101512 */
[----:B------:R0:W-:Y:S04]  /*6f00*/  STG.E.U16 desc[UR18][R162.64+0x6], R6 ;  /* 0x00000606a2007986 */ /* 0x0001e8000c101512 */
[----:B------:R-:W-:Y:S04]  /*6f10*/  STG.E.U16 desc[UR18][R162.64], R35 ;  /* 0x00000023a2007986 */ /* 0x000fe8000c101512 */
[----:B------:R-:W-:Y:S01]  /*6f20*/  STG.E.U16 desc[UR18][R162.64+0x2], R81 ;  /* 0x00000251a2007986 */ /* 0x000fe2000c101512 */
[----:B0-----:R-:W-:-:S03]  /*6f30*/  IADD3 R6, P1, R19, UR24, RZ ;  /* 0x0000001813067c10 */ /* 0x001fc6000ff3e0ff */
[----:B------:R-:W-:Y:S01]  /*6f40*/  STG.E.U16 desc[UR18][R162.64+0x4], R37 ;  /* 0x00000425a2007986 */ /* 0x000fe2000c101512 */
[----:B------:R-:W-:-:S03]  /*6f50*/  PRMT R0, R41, 0x7632, R0 ;  /* 0x0000763229007816 */ /* 0x000fc60000000000 */
[----:B------:R0:W-:Y:S01]  /*6f60*/  STG.E.U16 desc[UR18][R2.64+0x2], R7 ;  /* 0x0000020702007986 */ /* 0x0001e2000c101512 */
[----:B------:R-:W-:-:S03]  /*6f70*/  PRMT R11, R43, 0x7632, R11 ;  /* 0x000076322b0b7816 */ /* 0x000fc6000000000b */
[----:B------:R-:W-:Y:S01]  /*6f80*/  STG.E.U16 desc[UR18][R2.64], R39 ;  /* 0x0000002702007986 */ /* 0x000fe2000c101512 */
[----:B0-----:R-:W-:Y:S02]  /*6f90*/  IADD3.X R7, R20, UR25, RZ, P1, !PT ;  /* 0x0000001914077c10 */ /* 0x001fe40008ffe4ff */
[----:B------:R-:W-:Y:S01]  /*6fa0*/  IADD3 R16, P1, R16, UR24, RZ ;  /* 0x0000001810107c10 */ /* 0x000fe2000ff3e0ff */
[----:B------:R-:W-:Y:S03]  /*6fb0*/  STG.E.U16 desc[UR18][R2.64+0x4], R41 ;  /* 0x0000042902007986 */ /* 0x000fe6000c101512 */
[----:B------:R-:W-:Y:S01]  /*6fc0*/  IADD3.X R17, R17, UR25, RZ, P1, !PT ;  /* 0x0000001911117c10 */ /* 0x000fe20008ffe4ff */
[----:B------:R0:W-:Y:S01]  /*6fd0*/  STG.E.U16 desc[UR18][R2.64+0x6], R0 ;  /* 0x0000060002007986 */ /* 0x0001e2000c101512 */
[----:B------:R-:W-:Y:S02]  /*6fe0*/  IADD3 R12, P1, R12, UR24, RZ ;  /* 0x000000180c0c7c10 */ /* 0x000fe4000ff3e0ff */
[----:B------:R-:W-:-:S02]  /*6ff0*/  PRMT R9, R72, 0x7632, R9 ;  /* 0x0000763248097816 */ /* 0x000fc40000000009 */
[----:B------:R-:W-:Y:S01]  /*7000*/  IADD3.X R13, R13, UR25, RZ, P1, !PT ;  /* 0x000000190d0d7c10 */ /* 0x000fe20008ffe4ff */
[----:B------:R-:W-:Y:S01]  /*7010*/  STG.E.U16 desc[UR18][R22.64], R43 ;  /* 0x0000002b16007986 */ /* 0x000fe2000c101512 */
[----:B------:R-:W-:Y:S02]  /*7020*/  IADD3 R8, P1, R8, UR24, RZ ;  /* 0x0000001808087c10 */ /* 0x000fe4000ff3e0ff */
[----:B0-----:R-:W-:Y:S02]  /*7030*/  PRMT R3, R74, 0x7632, R3 ;  /* 0x000076324a037816 */ /* 0x001fe40000000003 */
[----:B------:R-:W-:Y:S01]  /*7040*/  PRMT R0, R78, 0x7632, R0 ;  /* 0x000076324e007816 */ /* 0x000fe20000000000 */
[----:B------:R-:W-:Y:S01]  /*7050*/  STG.E.U16 desc[UR18][R22.64+0x2], R11 ;  /* 0x0000020b16007986 */ /* 0x000fe2000c101512 */
[----:B------:R-:W-:-:S03]  /*7060*/  PRMT R2, R76, 0x7632, R2 ;  /* 0x000076324c027816 */ /* 0x000fc60000000002 */
[----:B------:R-:W-:Y:S04]  /*7070*/  STG.E.U16 desc[UR18][R22.64+0x4], R74 ;  /* 0x0000044a16007986 */ /* 0x000fe8000c101512 */
[----:B------:R0:W-:Y:S04]  /*7080*/  STG.E.U16 desc[UR18][R22.64+0x6], R3 ;  /* 0x0000060316007986 */ /* 0x0001e8000c101512 */
[----:B------:R-:W-:Y:S04]  /*7090*/  STG.E.U16 desc[UR18][R6.64], R72 ;  /* 0x0000004806007986 */ /* 0x000fe8000c101512 */
[----:B------:R1:W-:Y:S04]  /*70a0*/  STG.E.U16 desc[UR18][R6.64+0x2], R9 ;  /* 0x0000020906007986 */ /* 0x0003e8000c101512 */
[----:B------:R-:W-:Y:S01]  /*70b0*/  STG.E.U16 desc[UR18][R6.64+0x4], R78 ;  /* 0x0000044e06007986 */ /* 0x000fe2000c101512 */
[----:B0-----:R-:W-:-:S03]  /*70c0*/  PRMT R3, R82, 0x7632, R3 ;  /* 0x0000763252037816 */ /* 0x001fc60000000003 */
[----:B------:R0:W-:Y:S01]  /*70d0*/  STG.E.U16 desc[UR18][R6.64+0x6], R0 ;  /* 0x0000060006007986 */ /* 0x0001e2000c101512 */
[----:B-1----:R-:W-:Y:S02]  /*70e0*/  IADD3.X R9, R10, UR25, RZ, P1, !PT ;  /* 0x000000190a097c10 */ /* 0x002fe40008ffe4ff */
[----:B------:R-:W-:Y:S01]  /*70f0*/  IADD3 R4, P1, R4, UR24, RZ ;  /* 0x0000001804047c10 */ /* 0x000fe2000ff3e0ff */
[----:B------:R-:W-:Y:S01]  /*7100*/  STG.E.U16 desc[UR18][R16.64], R76 ;  /* 0x0000004c10007986 */ /* 0x000fe2000c101512 */
[----:B0-----:R-:W-:Y:S02]  /*7110*/  PRMT R6, R80, 0x7632, R6 ;  /* 0x0000763250067816 */ /* 0x001fe40000000006 */
[----:B------:R-:W-:Y:S01]  /*7120*/  PRMT R0, R84, 0x7632, R0 ;  /* 0x0000763254007816 */ /* 0x000fe20000000000 */
[----:B------:R0:W-:Y:S01]  /*7130*/  STG.E.U16 desc[UR18][R16.64+0x2], R2 ;  /* 0x0000020210007986 */ /* 0x0001e2000c101512 */
[----:B------:R-:W-:-:S03]  /*7140*/  IADD3.X R5, R5, UR25, RZ, P1, !PT ;  /* 0x0000001905057c10 */ /* 0x000fc60008ffe4ff */
[----:B------:R-:W-:Y:S04]  /*7150*/  STG.E.U16 desc[UR18][R16.64+0x4], R82 ;  /* 0x0000045210007986 */ /* 0x000fe8000c101512 */
[----:B------:R1:W-:Y:S04]  /*7160*/  STG.E.U16 desc[UR18][R16.64+0x6], R3 ;  /* 0x0000060310007986 */ /* 0x0003e8000c101512 */
[----:B------:R2:W-:Y:S01]  /*7170*/  STG.E.U16 desc[UR18][R12.64+0x2], R6 ;  /* 0x000002060c007986 */ /* 0x0005e2000c101512 */
[----:B0-----:R-:W-:-:S03]  /*7180*/  PRMT R2, R90, 0x7632, R2 ;  /* 0x000076325a027816 */ /* 0x001fc60000000002 */
[----:B------:R0:W-:Y:S01]  /*7190*/  STG.E.U16 desc[UR18][R12.64+0x6], R0 ;  /* 0x000006000c007986 */ /* 0x0001e2000c101512 */
[----:B-1----:R-:W-:-:S03]  /*71a0*/  PRMT R3, R88, 0x7632, R3 ;  /* 0x0000763258037816 */ /* 0x002fc60000000003 */
[----:B------:R1:W-:Y:S01]  /*71b0*/  STG.E.U16 desc[UR18][R12.64], R80 ;  /* 0x000000500c007986 */ /* 0x0003e2000c101512 */
[----:B--2---:R-:W-:-:S03]  /*71c0*/  PRMT R6, R31, 0x7632, R6 ;  /* 0x000076321f067816 */ /* 0x004fc60000000006 */
[----:B------:R1:W-:Y:S01]  /*71d0*/  STG.E.U16 desc[UR18][R12.64+0x4], R84 ;  /* 0x000004540c007986 */ /* 0x0003e2000c101512 */
[----:B0-----:R-:W-:-:S03]  /*71e0*/  PRMT R0, R86, 0x7632, R0 ;  /* 0x0000763256007816 */ /* 0x001fc60000000000 */
[----:B------:R1:W-:Y:S04]  /*71f0*/  STG.E.U16 desc[UR18][R8.64], R90 ;  /* 0x0000005a08007986 */ /* 0x0003e8000c101512 */
[----:B------:R1:W-:Y:S04]  /*7200*/  STG.E.U16 desc[UR18][R8.64+0x2], R2 ;  /* 0x0000020208007986 */ /* 0x0003e8000c101512 */
[----:B------:R1:W-:Y:S04]  /*7210*/  STG.E.U16 desc[UR18][R8.64+0x4], R88 ;  /* 0x0000045808007986 */ /* 0x0003e8000c101512 */
[----:B------:R1:W-:Y:S04]  /*7220*/  STG.E.U16 desc[UR18][R8.64+0x6], R3 ;  /* 0x0000060308007986 */ /* 0x0003e8000c101512 */
[----:B------:R1:W-:Y:S04]  /*7230*/  STG.E.U16 desc[UR18][R4.64], R86 ;  /* 0x0000005604007986 */ /* 0x0003e8000c101512 */
[----:B------:R1:W-:Y:S04]  /*7240*/  STG.E.U16 desc[UR18][R4.64+0x2], R0 ;  /* 0x0000020004007986 */ /* 0x0003e8000c101512 */
[----:B------:R1:W-:Y:S04]  /*7250*/  STG.E.U16 desc[UR18][R4.64+0x4], R31 ;  /* 0x0000041f04007986 */ /* 0x0003e8000c101512 */
[----:B------:R1:W-:Y:S01]  /*7260*/  STG.E.U16 desc[UR18][R4.64+0x6], R6 ;  /* 0x0000060604007986 */ /* 0x0003e2000c101512 */
[----:B------:R-:W-:Y:S05]  /*7270*/  @!P0 BRA `(.L_x_413) ;  /* 0xffffff9400208947 */ /* 0x000fea000383ffff */
.L_x_403:
[----:B------:R-:W2:Y:S02]  /*7280*/  S2UR UR16, SR_CTAID.Y ;  /* 0x00000000001079c3 */ /* 0x000ea40000002600 */
[----:B--2---:R-:W-:Y:S02]  /*7290*/  USHF.L.U32 UR15, UR16, 0x3, URZ ;  /* 0x00000003100f7899 */ /* 0x004fe4000800063f */
[----:B------:R-:W-:Y:S02]  /*72a0*/  ULOP3.LUT UR16, UR16, 0x1, URZ, 0xc0, !UPT ;  /* 0x0000000110107892 */ /* 0x000fe4000f8ec03f */
[----:B------:R-:W-:Y:S02]  /*72b0*/  ULOP3.LUT UR15, UR15, 0x7fffff0, URZ, 0xc0, !UPT ;  /* 0x07fffff00f0f7892 */ /* 0x000fe4000f8ec03f */
[----:B------:R-:W-:Y:S02]  /*72c0*/  UIMAD UR16, UR16, 0x140, URZ ;  /* 0x00000140101078a4 */ /* 0x000fe4000f8e023f */
[----:B------:R-:W-:-:S02]  /*72d0*/  UIADD3 UR15, UR15, UR22, URZ ;  /* 0x000000160f0f7290 */ /* 0x000fc4000fffe03f */
[----:B------:R-:W-:Y:S02]  /*72e0*/  UIADD3 UR17, UR16, 0x140, URZ ;  /* 0x0000014010117890 */ /* 0x000fe4000fffe03f */
[----:B------:R-:W-:-:S04]  /*72f0*/  ULEA UR15, UR15, UR16, 0x5 ;  /* 0x000000100f0f7291 */ /* 0x000fc8000f8e283f */
[----:B------:R-:W-:-:S06]  /*7300*/  UISETP.GE.AND UP0, UPT, UR15, UR17, UPT ;  /* 0x000000110f00728c */ /* 0x000fcc000bf06270 */
[----:B------:R-:W-:-:S13]  /*7310*/  PLOP3.LUT P0, PT, PT, PT, UP0, 0x80, 0x0 ;  /* 0x000000000000781c */ /* 0x000fda0003f0f008 */
[----:B------:R-:W-:Y:S05]  /*7320*/  @P0 EXIT ;  /* 0x000000000000094d */ /* 0x000fea0003800000 */
[----:B------:R-:W0:Y:S01]  /*7330*/  LDC.64 R20, c[0x0][0x258] ;  /* 0x00009600ff147b82 */ /* 0x000e220000000a00 */
[----:B-1----:R-:W1:Y:S01]  /*7340*/  S2R R6, SR_TID.X ;  /* 0x0000000000067919 */ /* 0x002e620000002100 */
[----:B------:R-:W-:Y:S01]  /*7350*/  UMOV UR4, 0x400 ;  /* 0x0000040000047882 */ /* 0x000fe20000000000 */
[----:B------:R-:W-:-:S05]  /*7360*/  IMAD.U32 R22, RZ, RZ, UR15 ;  /* 0x0000000fff167e24 */ /* 0x000fca000f8e00ff */
        /* <DEDUP_REMOVED lines=11> */
[C---:B------:R-:W-:Y:S02]  /*7420*/  SHF.L.U32 R4, R3.reuse, 0x4, RZ ;  /* 0x0000000403047819 */ /* 0x040fe400000006ff */
[----:B------:R-:W-:Y:S01]  /*7430*/  SHF.L.U64.HI R3, R3, 0x4, R0 ;  /* 0x0000000403037819 */ /* 0x000fe20000010200 */
[----:B------:R-:W-:Y:S01]  /*7440*/  UIADD3.X UR5, URZ, UR5, URZ, UP0, !UPT ;  /* 0x000000053f057290 */ /* 0x000fe200087fe43f */
[----:B------:R-:W-:-:S02]  /*7450*/  MOV R0, 0xffffffff ;  /* 0xffffffff00007802 */ /* 0x000fc40000000f00 */
[----:B------:R-:W-:Y:S02]  /*7460*/  IADD3 R4, P0, P1, -R4, -0x11, -R5 ;  /* 0xffffffef04047810 */ /* 0x000fe4000791e905 */
[----:B------:R-:W-:Y:S02]  /*7470*/  SHF.R.U32.HI R2, RZ, 0x4, R6 ;  /* 0x00000004ff027819 */ /* 0x000fe40000011606 */
[----:B------:R-:W-:Y:S02]  /*7480*/  IADD3.X R3, ~R3, -0x1, R0, P0, P1 ;  /* 0xffffffff03037810 */ /* 0x000fe400007e2500 */
[C---:B------:R-:W-:Y:S01]  /*7490*/  SHF.L.U32 R7, R5.reuse, 0x1, RZ ;  /* 0x0000000105077819 */ /* 0x040fe200000006ff */
[----:B------:R-:W-:Y:S01]  /*74a0*/  VIADD R0, R2, 0x14 ;  /* 0x0000001402007836 */ /* 0x000fe20000000000 */
[----:B------:R-:W-:Y:S01]  /*74b0*/  LEA R12, R5, UR6, 0x7 ;  /* 0x00000006050c7c11 */ /* 0x000fe2000f8e38ff */
[----:B------:R-:W-:Y:S01]  /*74c0*/  IMAD.WIDE.U32 R8, R3, -0x33333333, RZ ;  /* 0xcccccccd03087825 */ /* 0x000fe200078e00ff */
[----:B------:R-:W-:-:S02]  /*74d0*/  LOP3.LUT R7, R7, 0x1f, R6, 0x78, !PT ;  /* 0x0000001f07077812 */ /* 0x000fc400078e7806 */
[----:B------:R-:W-:Y:S02]  /*74e0*/  LOP3.LUT R14, RZ, R2, RZ, 0x33, !PT ;  /* 0x00000002ff0e7212 */ /* 0x000fe400078e33ff */
[----:B------:R-:W-:Y:S01]  /*74f0*/  VIMNMX.U32 R13, R0, 0x20, !PT ;  /* 0x00000020000d7848 */ /* 0x000fe20007fe0000 */
[----:B------:R-:W-:Y:S01]  /*7500*/  IMAD.WIDE.U32 R10, P0, R4, -0x33333334, R8 ;  /* 0xcccccccc040a7825 */ /* 0x000fe20007800008 */
[----:B------:R-:W-:Y:S02]  /*7510*/  LEA R7, R7, R12, 0x2 ;  /* 0x0000000c07077211 */ /* 0x000fe400078e10ff */
[----:B------:R-:W-:Y:S01]  /*7520*/  SHF.L.U32 R12, R6, 0x7, RZ ;  /* 0x00000007060c7819 */ /* 0x000fe200000006ff */
[----:B------:R-:W-:Y:S01]  /*7530*/  IMAD.WIDE.U32 R8, R4, -0x33333333, RZ ;  /* 0xcccccccd04087825 */ /* 0x000fe200078e00ff */
[----:B------:R-:W-:Y:S02]  /*7540*/  IADD3.X R17, RZ, RZ, RZ, P0, !PT ;  /* 0x000000ffff117210 */ /* 0x000fe400007fe4ff */
[----:B------:R-:W-:Y:S01]  /*7550*/  IADD3 R8, R13, R14, RZ ;  /* 0x0000000e0d087210 */ /* 0x000fe20007ffe0ff */
[----:B------:R-:W-:Y:S01]  /*7560*/  IMAD.MOV.U32 R16, RZ, RZ, R11 ;  /* 0x000000ffff107224 */ /* 0x000fe200078e000b */
[----:B------:R-:W-:-:S02]  /*7570*/  IADD3 RZ, P1, R9, R10, RZ ;  /* 0x0000000a09ff7210 */ /* 0x000fc40007f3e0ff */
[----:B------:R-:W-:Y:S01]  /*7580*/  SHF.L.U32 R13, R6, 0x1, RZ ;  /* 0x00000001060d7819 */ /* 0x000fe200000006ff */
[----:B------:R-:W-:Y:S01]  /*7590*/  IMAD.WIDE.U32 R14, R8, -0x33333333, RZ ;  /* 0xcccccccd080e7825 */ /* 0x000fe200078e00ff */
[----:B------:R-:W-:Y:S02]  /*75a0*/  ISETP.LT.U32.AND P0, PT, R20, 0x4, PT ;  /* 0x000000041400780c */ /* 0x000fe40003f01070 */
[----:B------:R-:W-:Y:S01]  /*75b0*/  LOP3.LUT R12, R12, 0x780, RZ, 0xc0, !PT ;  /* 0x000007800c0c7812 */ /* 0x000fe200078ec0ff */
[----:B------:R-:W-:Y:S01]  /*75c0*/  IMAD.WIDE.U32.X R16, R3, -0x33333334, R16, P1 ;  /* 0xcccccccc03107825 */ /* 0x000fe200008e0410 */
[----:B------:R-:W-:Y:S02]  /*75d0*/  LOP3.LUT R11, R13, 0x1e, RZ, 0xc0, !PT ;  /* 0x0000001e0d0b7812 */ /* 0x000fe400078ec0ff */
[----:B------:R-:W-:Y:S02]  /*75e0*/  IADD3 R9, R2, 0x28, RZ ;  /* 0x0000002802097810 */ /* 0x000fe40007ffe0ff */
[----:B------:R-:W-:-:S02]  /*75f0*/  ISETP.LT.AND.EX P0, PT, R21, RZ, PT, P0 ;  /* 0x000000ff1500720c */ /* 0x000fc40003f01300 */
[----:B------:R-:W-:Y:S02]  /*7600*/  SHF.R.U64 R23, R16, 0x3, R17 ;  /* 0x0000000310177819 */ /* 0x000fe40000001211 */
[----:B------:R-:W-:Y:S02]  /*7610*/  IADD3 R13, R12, UR6, RZ ;  /* 0x000000060c0d7c10 */ /* 0x000fe4000fffe0ff */
[-C--:B------:R-:W-:Y:S02]  /*7620*/  LOP3.LUT R10, R2, R11.reuse, RZ, 0x3c, !PT ;  /* 0x0000000b020a7212 */ /* 0x080fe400078e3cff */
[-C--:B------:R-:W-:Y:S02]  /*7630*/  LOP3.LUT R12, R0, R11.reuse, RZ, 0x3c, !PT ;  /* 0x0000000b000c7212 */ /* 0x080fe400078e3cff */
[----:B------:R-:W-:Y:S02]  /*7640*/  LEA.HI R24, R15, 0x1, RZ, 0x1c ;  /* 0x000000010f187811 */ /* 0x000fe400078fe0ff */
[----:B------:R-:W-:-:S02]  /*7650*/  LOP3.LUT R18, R9, R11, RZ, 0x3c, !PT ;  /* 0x0000000b09127212 */ /* 0x000fc400078e3cff */
[----:B------:R-:W-:Y:S02]  /*7660*/  SEL R14, R20, 0x4, P0 ;  /* 0x00000004140e7807 */ /* 0x000fe40000000000 */
[----:B------:R-:W-:Y:S02]  /*7670*/  SEL R15, R21, RZ, P0 ;  /* 0x000000ff150f7207 */ /* 0x000fe40000000000 */
[C---:B------:R-:W-:Y:S02]  /*7680*/  IADD3 R20, P0, R5.reuse, 0xa, RZ ;  /* 0x0000000a05147810 */ /* 0x040fe40007f1e0ff */
[C---:B------:R-:W-:Y:S02]  /*7690*/  IADD3 R19, P1, R5.reuse, 0x14, RZ ;  /* 0x0000001405137810 */ /* 0x040fe40007f3e0ff */
[----:B------:R-:W-:Y:S02]  /*76a0*/  IADD3 R39, P2, R5, 0x1e, RZ ;  /* 0x0000001e05277810 */ /* 0x000fe40007f5e0ff */
[----:B------:R-:W-:-:S02]  /*76b0*/  IADD3 R23, R23, 0x1, RZ ;  /* 0x0000000117177810 */ /* 0x000fc40007ffe0ff */
[-C--:B------:R-:W-:Y:S02]  /*76c0*/  LEA R10, R10, R13.reuse, 0x2 ;  /* 0x0000000d0a0a7211 */ /* 0x080fe400078e10ff */
[-C--:B------:R-:W-:Y:S02]  /*76d0*/  LEA R12, R12, R13.reuse, 0x2 ;  /* 0x0000000d0c0c7211 */ /* 0x080fe400078e10ff */
[----:B------:R-:W-:Y:S02]  /*76e0*/  LEA R13, R18, R13, 0x2 ;  /* 0x0000000d120d7211 */ /* 0x000fe400078e10ff */
[C---:B------:R-:W-:Y:S01]  /*76f0*/  SHF.L.U64.HI R15, R14.reuse, 0x4, R15 ;  /* 0x000000040e0f7819 */ /* 0x040fe2000001020f */
[----:B------:R-:W-:Y:S01]  /*7700*/  IMAD.SHL.U32 R14, R14, 0x10, RZ ;  /* 0x000000100e0e7824 */ /* 0x000fe200078e00ff */
[C---:B------:R-:W-:Y:S02]  /*7710*/  LOP3.LUT R21, R6.reuse, 0x1f, RZ, 0xc0, !PT ;  /* 0x0000001f06157812 */ /* 0x040fe400078ec0ff */
[----:B------:R-:W-:-:S02]  /*7720*/  LOP3.LUT R40, R6, 0xf, RZ, 0xc0, !PT ;  /* 0x0000000f06287812 */ /* 0x000fc400078ec0ff */
[----:B------:R-:W-:Y:S02]  /*7730*/  IADD3 R18, R2, 0x3c, RZ ;  /* 0x0000003c02127810 */ /* 0x000fe40007ffe0ff */
[----:B------:R-:W-:Y:S02]  /*7740*/  IADD3.X R17, RZ, RZ, RZ, P0, !PT ;  /* 0x000000ffff117210 */ /* 0x000fe400007fe4ff */
[----:B------:R-:W-:Y:S02]  /*7750*/  IADD3.X R16, RZ, RZ, RZ, P1, !PT ;  /* 0x000000ffff107210 */ /* 0x000fe40000ffe4ff */
[----:B------:R-:W-:Y:S02]  /*7760*/  IADD3.X R38, RZ, RZ, RZ, P2, !PT ;  /* 0x000000ffff267210 */ /* 0x000fe400017fe4ff */
[----:B------:R-:W-:Y:S02]  /*7770*/  LOP3.LUT R24, R24, 0x3, RZ, 0xc0, !PT ;  /* 0x0000000318187812 */ /* 0x000fe400078ec0ff */
[----:B------:R-:W-:-:S07]  /*7780*/  LOP3.LUT R23, R23, 0x3, RZ, 0xc0, !PT ;  /* 0x0000000317177812 */ /* 0x000fce00078ec0ff */
.L_x_430:
[----:B------:R-:W-:Y:S01]  /*7790*/  ISETP.GT.U32.AND P0, PT, R14, R5, PT ;  /* 0x000000050e00720c */ /* 0x000fe20003f04070 */
[----:B------:R-:W-:Y:S01]  /*77a0*/  BSSY B0, `(.L_x_414) ;  /* 0x00000a7000007945 */ /* 0x000fe20003800000 */
[----:B0---4-:R-:W-:Y:S01]  /*77b0*/  HFMA2.MMA R25, -RZ, RZ, 0, 0 ;  /* 0x00000000ff197435 */ /* 0x011fe200000001ff */
[----:B-123--:R-:W-:Y:S02]  /*77c0*/  MOV R30, RZ ;  /* 0x000000ff001e7202 */ /* 0x00efe40000000f00 */
[----:B------:R-:W-:-:S13]  /*77d0*/  ISETP.GT.AND.EX P0, PT, R15, RZ, PT, P0 ;  /* 0x000000ff0f00720c */ /* 0x000fda0003f04300 */
[----:B------:R-:W-:Y:S05]  /*77e0*/  @!P0 BRA `(.L_x_415) ;  /* 0x0000000800888947 */ /* 0x000fea0003800000 */
[----:B------:R-:W-:Y:S01]  /*77f0*/  ISETP.NE.U32.AND P1, PT, R23, RZ, PT ;  /* 0x000000ff1700720c */ /* 0x000fe20003f25070 */
[----:B------:R-:W-:Y:S01]  /*7800*/  BSSY B1, `(.L_x_416) ;  /* 0x0000023000017945 */ /* 0x000fe20003800000 */
[----:B------:R-:W-:Y:S01]  /*7810*/  ISETP.GE.U32.AND P0, PT, R4, 0x1e, PT ;  /* 0x0000001e0400780c */ /* 0x000fe20003f06070 */
[----:B------:R-:W-:Y:S01]  /*7820*/  IMAD.MOV.U32 R25, RZ, RZ, RZ ;  /* 0x000000ffff197224 */ /* 0x000fe200078e00ff */
[----:B------:R-:W-:Y:S02]  /*7830*/  ISETP.NE.AND.EX P1, PT, RZ, RZ, PT, P1 ;  /* 0x000000ffff00720c */ /* 0x000fe40003f25310 */
[----:B------:R-:W-:Y:S02]  /*7840*/  IADD3 R26, P2, R21, R22, RZ ;  /* 0x00000016151a7210 */ /* 0x000fe40007f5e0ff */
[----:B------:R-:W-:Y:S02]  /*7850*/  ISETP.GE.U32.AND.EX P0, PT, R3, RZ, PT, P0 ;  /* 0x000000ff0300720c */ /* 0x000fe40003f06100 */
[----:B------:R-:W-:-:S02]  /*7860*/  MOV R30, RZ ;  /* 0x000000ff001e7202 */ /* 0x000fc40000000f00 */
        /* <DEDUP_REMOVED lines=20> */
[----:B------:R-:W-:Y:S02]  /*79b0*/  MOV R67, R19 ;  /* 0x0000001300437202 */ /* 0x000fe40000000f00 */
[----:B------:R-:W-:Y:S01]  /*79c0*/  MOV R66, R16 ;  /* 0x0000001000427202 */ /* 0x000fe20000000f00 */
[----:B------:R-:W-:Y:S01]  /*79d0*/  @P1 IMAD.MOV.U32 R66, RZ, RZ, R38 ;  /* 0x000000ffff421224 */ /* 0x000fe200078e0026 */
[----:B------:R-:W-:Y:S01]  /*79e0*/  @P1 MOV R67, R39 ;  /* 0x0000002700431202 */ /* 0x000fe20000000f00 */
[----:B--2---:R-:W-:Y:S01]  /*79f0*/  FADD.FTZ R25, R25, R32 ;  /* 0x0000002019197221 */ /* 0x004fe20000010000 */
[----:B------:R-:W-:-:S03]  /*7a00*/  FADD.FTZ R30, R30, R33 ;  /* 0x000000211e1e7221 */ /* 0x000fc60000010000 */
[----:B---3--:R-:W-:Y:S01]  /*7a10*/  @P1 FADD.FTZ R25, R25, R34 ;  /* 0x0000002219191221 */ /* 0x008fe20000010000 */
[----:B------:R-:W-:-:S07]  /*7a20*/  @P1 FADD.FTZ R30, R30, R35 ;  /* 0x000000231e1e1221 */ /* 0x000fce0000010000 */
.L_x_417:
[----:B------:R-:W-:Y:S05]  /*7a30*/  BSYNC B1 ;  /* 0x0000000000017941 */ /* 0x000fea0003800000 */
.L_x_416:
[----:B------:R-:W-:Y:S05]  /*7a40*/  @!P0 BRA `(.L_x_415) ;  /* 0x0000000400f08947 */ /* 0x000fea0003800000 */
[----:B------:R-:W-:Y:S01]  /*7a50*/  SHF.L.U64.HI R29, R26, 0x1, R27 ;  /* 0x000000011a1d7819 */ /* 0x000fe2000001021b */
[----:B------:R-:W-:Y:S01]  /*7a60*/  IMAD R27, R66, 0x500, RZ ;  /* 0x00000500421b7824 */ /* 0x000fe200078e02ff */
[----:B------:R-:W-:Y:S01]  /*7a70*/  SHF.L.U32 R28, R26, 0x1, RZ ;  /* 0x000000011a1c7819 */ /* 0x000fe200000006ff */
[----:B------:R-:W-:Y:S01]  /*7a80*/  BSSY B1, `(.L_x_418) ;  /* 0x0000045000017945 */ /* 0x000fe20003800000 */
[----:B------:R-:W-:-:S03]  /*7a90*/  IADD3 R26, P0, -R67, R14, RZ ;  /* 0x0000000e431a7210 */ /* 0x000fc60007f1e1ff */
[----:B------:R-:W-:Y:S01]  /*7aa0*/  IMAD.WIDE.U32 R28, R67, 0x500, R28 ;  /* 0x00000500431c7825 */ /* 0x000fe200078e001c */
[----:B------:R-:W-:Y:S02]  /*7ab0*/  ISETP.GT.U32.AND P1, PT, R26, 0x78, PT ;  /* 0x000000781a00780c */ /* 0x000fe40003f24070 */
[----:B------:R-:W-:Y:S02]  /*7ac0*/  IADD3.X R31, ~R66, R15, RZ, P0, !PT ;  /* 0x0000000f421f7210 */ /* 0x000fe400007fe5ff */
[----:B------:R-:W-:Y:S02]  /*7ad0*/  IADD3 R27, R29, R27, RZ ;  /* 0x0000001b1d1b7210 */ /* 0x000fe40007ffe0ff */
[----:B------:R-:W-:Y:S02]  /*7ae0*/  ISETP.GT.AND.EX P1, PT, R31, RZ, PT, P1 ;  /* 0x000000ff1f00720c */ /* 0x000fe40003f24310 */
[----:B------:R-:W-:-:S04]  /*7af0*/  LEA R26, P0, R28, UR4, 0x2 ;  /* 0x000000041c1a7c11 */ /* 0x000fc8000f8010ff */
[----:B------:R-:W-:Y:S02]  /*7b00*/  LEA.HI.X R27, R28, UR5, R27, 0x2, P0 ;  /* 0x000000051c1b7c11 */ /* 0x000fe400080f141b */
[----:B------:R-:W-:-:S05]  /*7b10*/  PLOP3.LUT P0, PT, PT, PT, PT, 0x80, 0x0 ;  /* 0x000000000000781c */ /* 0x000fca0003f0f070 */
[----:B------:R-:W-:Y:S08]  /*7b20*/  @!P1 BRA `(.L_x_419) ;  /* 0x0000000000e89947 */ /* 0x000ff00003800000 */
[----:B------:R-:W-:Y:S02]  /*7b30*/  IADD3 R31, P1, R14, -0x78, RZ ;  /* 0xffffff880e1f7810 */ /* 0x000fe40007f3e0ff */
[----:B------:R-:W-:Y:S02]  /*7b40*/  PLOP3.LUT P0, PT, PT, PT, PT, 0x8, 0x0 ;  /* 0x000000000000781c */ /* 0x000fe40003f0e170 */
[----:B------:R-:W-:-:S11]  /*7b50*/  IADD3.X R41, R15, -0x1, RZ, P1, !PT ;  /* 0xffffffff0f297810 */ /* 0x000fd60000ffe4ff */
.L_x_420:
        /* <DEDUP_REMOVED lines=20> */
[----:B------:R-:W-:Y:S02]  /*7ca0*/  ISETP.GE.AND.EX P1, PT, R66, R41, PT, P1 ;  /* 0x000000294200720c */ /* 0x000fe40003f26310 */
        /* <DEDUP_REMOVED lines=34> */
.L_x_419:
[----:B------:R-:W-:Y:S05]  /*7ed0*/  BSYNC B1 ;  /* 0x0000000000017941 */ /* 0x000fea0003800000 */
.L_x_418:
        /* <DEDUP_REMOVED lines=15> */
[----:B------:R-:W-:Y:S02]  /*7fd0*/  PLOP3.LUT P0, PT, PT, PT, PT, 0x8, 0x0 ;  /* 0x000000000000781c */ /* 0x000fe40003f0e170 */
[----:B------:R-:W-:Y:S02]  /*7fe0*/  IADD3.X R66, RZ, R66, RZ, P2, !PT ;  /* 0x00000042ff427210 */ /* 0x000fe400017fe4ff */
        /* <DEDUP_REMOVED lines=18> */
.L_x_422:
[----:B------:R-:W-:Y:S05]  /*8110*/  BSYNC B1 ;  /* 0x0000000000017941 */ /* 0x000fea0003800000 */
.L_x_421:
        /* <DEDUP_REMOVED lines=15> */
.L_x_415:
[----:B------:R-:W-:Y:S05]  /*8210*/  BSYNC B0 ;  /* 0x0000000000007941 */ /* 0x000fea0003800000 */
.L_x_414:
        /* <DEDUP_REMOVED lines=9> */
[----:B------:R-:W-:Y:S01]  /*82b0*/  ISETP.GT.U32.AND P1, PT, R40, 0x9, PT ;  /* 0x000000092800780c */ /* 0x000fe20003f24070 */
[----:B------:R-:W-:Y:S01]  /*82c0*/  HFMA2.MMA R25, -RZ, RZ, 0, 0 ;  /* 0x00000000ff197435 */ /* 0x000fe200000001ff */
[----:B------:R-:W-:Y:S01]  /*82d0*/  MOV R26, RZ ;  /* 0x000000ff001a7202 */ /* 0x000fe20000000f00 */
[----:B------:R-:W-:-:S10]  /*82e0*/  UMOV UR7, 0xffff ;  /* 0x0000ffff00077882 */ /* 0x000fd40000000000 */
[----:B------:R0:W1:Y:S04]  /*82f0*/  @!P1 LDS R25, [R10] ;  /* 0x000000000a199984 */ /* 0x0000680000000800 */
[----:B------:R0:W2:Y:S01]  /*8300*/  @!P1 LDS R26, [R10+0x500] ;  /* 0x000500000a1a9984 */ /* 0x0000a20000000800 */
[----:B------:R-:W-:Y:S05]  /*8310*/  BRA.DIV UR7, `(.L_x_426) ;  /* 0x0000001207307947 */ /* 0x000fea000b800000 */
[----:B------:R-:W-:Y:S01]  /*8320*/  IMAD.MOV.U32 R32, RZ, RZ, 0xffff ;  /* 0x0000ffffff207424 */ /* 0x000fe200078e00ff */
[----:B------:R-:W-:Y:S01]  /*8330*/  MOV R31, 0xffff ;  /* 0x0000ffff001f7802 */ /* 0x000fe20000000f00 */
[----:B------:R-:W-:Y:S01]  /*8340*/  IMAD.MOV.U32 R37, RZ, RZ, 0xffff ;  /* 0x0000ffffff257424 */ /* 0x000fe200078e00ff */
[----:B------:R-:W-:Y:S01]  /*8350*/  MOV R33, 0xffff ;  /* 0x0000ffff00217802 */ /* 0x000fe20000000f00 */
[----:B-1----:R-:W1:Y:S01]  /*8360*/  SHFL.BFLY PT, R28, R25, 0x8, 0x101f ;  /* 0x0d101f00191c7f89 */ /* 0x002e6200000e0000 */
[----:B------:R-:W-:Y:S02]  /*8370*/  MOV R34, 0xffff ;  /* 0x0000ffff00227802 */ /* 0x000fe40000000f00 */
[----:B------:R-:W-:Y:S01]  /*8380*/  MOV R36, 0xffff ;  /* 0x0000ffff00247802 */ /* 0x000fe20000000f00 */
[----:B--2---:R-:W2:Y:S01]  /*8390*/  SHFL.BFLY PT, R27, R26, 0x8, 0x101f ;  /* 0x0d101f001a1b7f89 */ /* 0x004ea200000e0000 */
[----:B------:R-:W-:Y:S01]  /*83a0*/  MOV R35, 0xffff ;  /* 0x0000ffff00237802 */ /* 0x000fe20000000f00 */
[----:B-1----:R-:W-:Y:S01]  /*83b0*/  FADD.FTZ R28, R28, R25 ;  /* 0x000000191c1c7221 */ /* 0x002fe20000010000 */
[----:B--2---:R-:W-:-:S04]  /*83c0*/  FADD.FTZ R27, R27, R26 ;  /* 0x0000001a1b1b7221 */ /* 0x004fc80000010000 */
        /* <DEDUP_REMOVED lines=12> */
.L_x_439:
        /* <DEDUP_REMOVED lines=8> */
[----:B-1----:R-:W-:-:S05]  /*8510*/  IMAD.WIDE R26, R25, 0x2, R26 ;  /* 0x00000002191a7825 */ /* 0x002fca00078e021a */
[----:B------:R1:W-:Y:S01]  /*8520*/  @!P2 STG.E.U16 desc[UR18][R26.64], R30 ;  /* 0x0000001e1a00a986 */ /* 0x0003e2000c101512 */
[----:B--2---:R-:W-:Y:S01]  /*8530*/  IMAD.WIDE R28, R25, 0x2, R28 ;  /* 0x00000002191c7825 */ /* 0x004fe200078e021c */
[----:B------:R-:W-:-:S04]  /*8540*/  MOV R25, R0 ;  /* 0x0000000000197202 */ /* 0x000fc80000000f00 */
[----:B------:R1:W-:Y:S01]  /*8550*/  @!P2 STG.E.U16 desc[UR18][R28.64], R31 ;  /* 0x0000001f1c00a986 */ /* 0x0003e2000c101512 */
[----:B------:R-:W-:Y:S05]  /*8560*/  @!P0 BRA `(.L_x_425) ;  /* 0x0000000400288947 */ /* 0x000fea0003800000 */
[----:B------:R-:W-:Y:S01]  /*8570*/  HFMA2.MMA R25, -RZ, RZ, 0, 0 ;  /* 0x00000000ff197435 */ /* 0x000fe200000001ff */
[----:B-1----:R-:W-:Y:S01]  /*8580*/  MOV R30, RZ ;  /* 0x000000ff001e7202 */ /* 0x002fe20000000f00 */
[----:B------:R-:W-:-:S05]  /*8590*/  UMOV UR7, 0xffff ;  /* 0x0000ffff00077882 */ /* 0x000fca0000000000 */
[----:B------:R1:W2:Y:S04]  /*85a0*/  @!P1 LDS R30, [R12+0x500] ;  /* 0x000500000c1e9984 */ /* 0x0002a80000000800 */
[----:B------:R1:W3:Y:S01]  /*85b0*/  @!P1 LDS R25, [R12] ;  /* 0x000000000c199984 */ /* 0x0002e20000000800 */
[----:B------:R-:W-:Y:S05]  /*85c0*/  BRA.DIV UR7, `(.L_x_427) ;  /* 0x00000012075c7947 */ /* 0x000fea000b800000 */
[----:B------:R-:W-:Y:S01]  /*85d0*/  IMAD.MOV.U32 R36, RZ, RZ, 0xffff ;  /* 0x0000ffffff247424 */ /* 0x000fe200078e00ff */
[----:B------:R-:W-:Y:S01]  /*85e0*/  MOV R35, 0xffff ;  /* 0x0000ffff00237802 */ /* 0x000fe20000000f00 */
[----:B------:R-:W-:Y:S01]  /*85f0*/  IMAD.MOV.U32 R43, RZ, RZ, 0xffff ;  /* 0x0000ffffff2b7424 */ /* 0x000fe200078e00ff */
[----:B------:R-:W-:Y:S01]  /*8600*/  MOV R37, 0xffff ;  /* 0x0000ffff00257802 */ /* 0x000fe20000000f00 */
[----:B---3--:R-:W3:Y:S01]  /*8610*/  SHFL.BFLY PT, R32, R25, 0x8, 0x101f ;  /* 0x0d101f0019207f89 */ /* 0x008ee200000e0000 */
[----:B------:R-:W-:Y:S02]  /*8620*/  MOV R42, 0xffff ;  /* 0x0000ffff002a7802 */ /* 0x000fe40000000f00 */
[----:B------:R-:W-:Y:S01]  /*8630*/  MOV R44, 0xffff ;  /* 0x0000ffff002c7802 */ /* 0x000fe20000000f00 */
[----:B--2---:R-:W2:Y:S01]  /*8640*/  SHFL.BFLY PT, R31, R30, 0x8, 0x101f ;  /* 0x0d101f001e1f7f89 */ /* 0x004ea200000e0000 */
[----:B------:R-:W-:Y:S01]  /*8650*/  MOV R41, 0xffff ;  /* 0x0000ffff00297802 */ /* 0x000fe20000000f00 */
[----:B---3--:R-:W-:Y:S01]  /*8660*/  FADD.FTZ R32, R32, R25 ;  /* 0x0000001920207221 */ /* 0x008fe20000010000 */
[----:B--2---:R-:W-:-:S04]  /*8670*/  FADD.FTZ R31, R31, R30 ;  /* 0x0000001e1f1f7221 */ /* 0x004fc80000010000 */
        /* <DEDUP_REMOVED lines=12> */
.L_x_449:
[----:B----4-:R-:W-:Y:S01]  /*8740*/  FADD.FTZ R30, R25, R30 ;  /* 0x0000001e191e7221 */ /* 0x010fe20000010000 */
[----:B------:R-:W-:Y:S02]  /*8750*/  @!P2 F2FP.BF16.F32.PACK_AB R25, RZ, R35 ;  /* 0x00000023ff19a23e */ /* 0x000fe400000010ff */
[----:B------:R-:W-:Y:S02]  /*8760*/  ISETP.NE.AND P0, PT, R24, 0x2, PT ;  /* 0x000000021800780c */ /* 0x000fe40003f05270 */
[----:B------:R-:W-:Y:S02]  /*8770*/  PRMT R31, R25, 0x7610, R31 ;  /* 0x00007610191f7816 */ /* 0x000fe4000000001f */
[----:B------:R-:W-:Y:S02]  /*8780*/  @!P2 F2FP.BF16.F32.PACK_AB R30, RZ, R30 ;  /* 0x0000001eff1ea23e */ /* 0x000fe400000010ff */
[----:B------:R-:W-:Y:S01]  /*8790*/  MOV R25, R9 ;  /* 0x0000000900197202 */ /* 0x000fe20000000f00 */
[----:B------:R2:W-:Y:S04]  /*87a0*/  @!P2 STG.E.U16 desc[UR18][R26.64+0x28], R31 ;  /* 0x0000281f1a00a986 */ /* 0x0005e8000c101512 */
[----:B------:R2:W-:Y:S02]  /*87b0*/  @!P2 STG.E.U16 desc[UR18][R28.64+0x28], R30 ;  /* 0x0000281e1c00a986 */ /* 0x0005e4000c101512 */
[----:B------:R-:W-:Y:S05]  /*87c0*/  @!P0 BRA `(.L_x_425) ;  /* 0x0000000000908947 */ /* 0x000fea0003800000 */
[----:B------:R-:W-:Y:S01]  /*87d0*/  HFMA2.MMA R25, -RZ, RZ, 0, 0 ;  /* 0x00000000ff197435 */ /* 0x000fe200000001ff */
[----:B--2---:R-:W-:Y:S01]  /*87e0*/  MOV R30, RZ ;  /* 0x000000ff001e7202 */ /* 0x004fe20000000f00 */
[----:B------:R-:W-:-:S05]  /*87f0*/  UMOV UR7, 0xffff ;  /* 0x0000ffff00077882 */ /* 0x000fca0000000000 */
[----:B------:R2:W3:Y:S04]  /*8800*/  @!P1 LDS R30, [R13+0x500] ;  /* 0x000500000d1e9984 */ /* 0x0004e80000000800 */
[----:B------:R2:W4:Y:S01]  /*8810*/  @!P1 LDS R25, [R13] ;  /* 0x000000000d199984 */ /* 0x0005220000000800 */
[----:B------:R-:W-:Y:S05]  /*8820*/  BRA.DIV UR7, `(.L_x_428) ;  /* 0x0000001207b07947 */ /* 0x000fea000b800000 */
[----:B------:R-:W-:Y:S01]  /*8830*/  MOV R36, 0xffff ;  /* 0x0000ffff00247802 */ /* 0x000fe20000000f00 */
[----:B------:R-:W-:Y:S01]  /*8840*/  IMAD.MOV.U32 R35, RZ, RZ, 0xffff ;  /* 0x0000ffffff237424 */ /* 0x000fe200078e00ff */
[----:B------:R-:W-:Y:S02]  /*8850*/  MOV R37, 0xffff ;  /* 0x0000ffff00257802 */ /* 0x000fe40000000f00 */
[----:B------:R-:W-:Y:S01]  /*8860*/  MOV R42, 0xffff ;  /* 0x0000ffff002a7802 */ /* 0x000fe20000000f00 */
[----:B----4-:R-:W4:Y:S01]  /*8870*/  SHFL.BFLY PT, R32, R25, 0x8, 0x101f ;  /* 0x0d101f0019207f89 */ /* 0x010f2200000e0000 */
[----:B------:R-:W-:Y:S02]  /*8880*/  MOV R44, 0xffff ;  /* 0x0000ffff002c7802 */ /* 0x000fe40000000f00 */
[----:B------:R-:W-:Y:S01]  /*8890*/  MOV R41, 0xffff ;  /* 0x0000ffff00297802 */ /* 0x000fe20000000f00 */
[----:B---3--:R-:W3:Y:S01]  /*88a0*/  SHFL.BFLY PT, R31, R30, 0x8, 0x101f ;  /* 0x0d101f001e1f7f89 */ /* 0x008ee200000e0000 */
[----:B------:R-:W-:Y:S01]  /*88b0*/  MOV R43, 0xffff ;  /* 0x0000ffff002b7802 */ /* 0x000fe20000000f00 */
[----:B----4-:R-:W-:Y:S01]  /*88c0*/  FADD.FTZ R32, R32, R25 ;  /* 0x0000001920207221 */ /* 0x010fe20000010000 */
[----:B---3--:R-:W-:-:S04]  /*88d0*/  FADD.FTZ R31, R31, R30 ;  /* 0x0000001e1f1f7221 */ /* 0x008fc80000010000 */
        /* <DEDUP_REMOVED lines=12> */
.L_x_459:
[----:B0-----:R-:W-:Y:S01]  /*89a0*/  FADD.FTZ R30, R25, R30 ;  /* 0x0000001e191e7221 */ /* 0x001fe20000010000 */
[----:B------:R-:W-:-:S04]  /*89b0*/  @!P2 F2FP.BF16.F32.PACK_AB R25, RZ, R35 ;  /* 0x00000023ff19a23e */ /* 0x000fc800000010ff */
[----:B------:R-:W-:Y:S02]  /*89c0*/  PRMT R31, R25, 0x7610, R31 ;  /* 0x00007610191f7816 */ /* 0x000fe4000000001f */
[----:B------:R-:W-:Y:S02]  /*89d0*/  @!P2 F2FP.BF16.F32.PACK_AB R30, RZ, R30 ;  /* 0x0000001eff1ea23e */ /* 0x000fe400000010ff */
[----:B------:R-:W-:Y:S01]  /*89e0*/  MOV R25, R18 ;  /* 0x0000001200197202 */ /* 0x000fe20000000f00 */
[----:B------:R3:W-:Y:S04]  /*89f0*/  @!P2 STG.E.U16 desc[UR18][R26.64+0x50], R31 ;  /* 0x0000501f1a00a986 */ /* 0x0007e8000c101512 */
[----:B------:R3:W-:Y:S02]  /*8a00*/  @!P2 STG.E.U16 desc[UR18][R28.64+0x50], R30 ;  /* 0x0000501e1c00a986 */ /* 0x0007e4000c101512 */
.L_x_425:
[----:B------:R-:W-:Y:S05]  /*8a10*/  BSYNC B0 ;  /* 0x0000000000007941 */ /* 0x000fea0003800000 */
.L_x_424:
        /* <DEDUP_REMOVED lines=11> */
[C---:B-1----:R-:W-:Y:S01]  /*8ad0*/  @!P0 IADD3 R28, R25.reuse, 0x28, RZ ;  /* 0x00000028191c8810 */ /* 0x042fe20007ffe0ff */
[----:B------:R-:W-:Y:S01]  /*8ae0*/  HFMA2.MMA R41, -RZ, RZ, 0, 0 ;  /* 0x00000000ff297435 */ /* 0x000fe200000001ff */
[----:B------:R-:W-:Y:S02]  /*8af0*/  @!P0 IADD3 R30, R25, 0x14, RZ ;  /* 0x00000014191e8810 */ /* 0x000fe40007ffe0ff */
[----:B------:R-:W-:Y:S02]  /*8b00*/  CS2R R34, SRZ ;  /* 0x0000000000227805 */ /* 0x000fe4000001ff00 */
[----:B------:R-:W-:Y:S02]  /*8b10*/  @!P0 LEA R29, R40, UR6, 0x7 ;  /* 0x00000006281d8c11 */ /* 0x000fe4000f8e38ff */
[----:B------:R-:W-:Y:S02]  /*8b20*/  @!P0 LOP3.LUT R28, R28, R11, RZ, 0x3c, !PT ;  /* 0x0000000b1c1c8212 */ /* 0x000fe400078e3cff */
[----:B------:R-:W-:-:S02]  /*8b30*/  @!P0 LEA R31, R40, UR6, 0x7 ;  /* 0x00000006281f8c11 */ /* 0x000fc4000f8e38ff */
[----:B------:R-:W-:Y:S01]  /*8b40*/  @!P0 LOP3.LUT R30, R30, R11, RZ, 0x3c, !PT ;  /* 0x0000000b1e1e8212 */ /* 0x000fe200078e3cff */
[----:B------:R-:W-:Y:S01]  /*8b50*/  @!P0 IMAD R28, R28, 0x4, R29 ;  /* 0x000000041c1c8824 */ /* 0x000fe200078e021d */
[----:B------:R-:W-:Y:S02]  /*8b60*/  @!P0 IADD3 R46, R25, 0x3c, RZ ;  /* 0x0000003c192e8810 */ /* 0x000fe40007ffe0ff */
[----:B------:R-:W-:Y:S02]  /*8b70*/  @!P0 LEA R30, R30, R31, 0x2 ;  /* 0x0000001f1e1e8211 */ /* 0x000fe400078e10ff */
[----:B------:R-:W1:Y:S01]  /*8b80*/  @!P0 LDS R29, [R28] ;  /* 0x000000001c1d8984 */ /* 0x000e620000000800 */
[----:B------:R-:W-:Y:S02]  /*8b90*/  @!P0 LEA R45, R40, UR6, 0x7 ;  /* 0x00000006282d8c11 */ /* 0x000fe4000f8e38ff */
[----:B------:R-:W-:Y:S01]  /*8ba0*/  @!P0 LOP3.LUT R46, R46, R11, RZ, 0x3c, !PT ;  /* 0x0000000b2e2e8212 */ /* 0x000fe200078e3cff */
[----:B------:R-:W4:Y:S01]  /*8bb0*/  @!P0 LDS R33, [R30+0x500] ;  /* 0x000500001e218984 */ /* 0x000f220000000800 */
[----:B------:R-:W-:-:S02]  /*8bc0*/  MOV R31, 0xffff ;  /* 0x0000ffff001f7802 */ /* 0x000fc40000000f00 */
[----:B------:R-:W-:Y:S01]  /*8bd0*/  @!P0 LEA R46, R46, R45, 0x2 ;  /* 0x0000002d2e2e8211 */ /* 0x000fe200078e10ff */
[----:B------:R5:W0:Y:S01]  /*8be0*/  @!P0 LDS R32, [R30] ;  /* 0x000000001e208984 */ /* 0x000a220000000800 */
[----:B------:R-:W-:Y:S01]  /*8bf0*/  MOV R42, RZ ;  /* 0x000000ff002a7202 */ /* 0x000fe20000000f00 */
[----:B------:R-:W-:Y:S01]  /*8c00*/  HFMA2.MMA R45, -RZ, RZ, 0, 0 ;  /* 0x00000000ff2d7435 */ /* 0x000fe200000001ff */
[----:B------:R-:W-:Y:S01]  /*8c10*/  MOV R49, 0xffff ;  /* 0x0000ffff00317802 */ /* 0x000fe20000000f00 */
[----:B------:R-:W-:Y:S01]  /*8c20*/  @!P0 LDS R43, [R28+0x500] ;  /* 0x000500001c2b8984 */ /* 0x000fe20000000800 */
[----:B------:R-:W-:Y:S02]  /*8c30*/  MOV R50, 0xffff ;  /* 0x0000ffff00327802 */ /* 0x000fe40000000f00 */
[----:B------:R-:W-:Y:S01]  /*8c40*/  MOV R52, 0xffff ;  /* 0x0000ffff00347802 */ /* 0x000fe20000000f00 */
[----:B------:R-:W-:Y:S01]  /*8c50*/  @!P0 LDS R48, [R46+0x500] ;  /* 0x000500002e308984 */ /* 0x000fe20000000800 */
[----:B-----5:R-:W-:-:S02]  /*8c60*/  MOV R30, 0xffff ;  /* 0x0000ffff001e7802 */ /* 0x020fc40000000f00 */
[----:B------:R-:W-:Y:S01]  /*8c70*/  MOV R51, 0xffff ;  /* 0x0000ffff00337802 */ /* 0x000fe20000000f00 */
[----:B------:R5:W-:Y:S01]  /*8c80*/  @!P0 LDS R47, [R46] ;  /* 0x000000002e2f8984 */ /* 0x000be20000000800 */
[----:B------:R-:W-:-:S03]  /*8c90*/  IADD3 R25, R25, R22, RZ ;  /* 0x0000001619197210 */ /* 0x000fc60007ffe0ff */
[----:B---3--:R-:W3:Y:S01]  /*8ca0*/  SHFL.BFLY PT, R28, R27, 0x8, 0x101f ;  /* 0x0d101f001b1c7f89 */ /* 0x008ee200000e0000 */
[----:B-----5:R-:W-:Y:S02]  /*8cb0*/  MOV R46, RZ ;  /* 0x000000ff002e7202 */ /* 0x020fe40000000f00 */
[----:B-1----:R-:W-:Y:S02]  /*8cc0*/  @!P0 MOV R41, R29 ;  /* 0x0000001d00298202 */ /* 0x002fe40000000f00 */
[----:B--2---:R-:W1:Y:S01]  /*8cd0*/  SHFL.BFLY PT, R29, R26, 0x8, 0x101f ;  /* 0x0d101f001a1d7f89 */ /* 0x004e6200000e0000 */
[----:B----4-:R-:W-:Y:S01]  /*8ce0*/  @!P0 IMAD.MOV.U32 R35, RZ, RZ, R33 ;  /* 0x000000ffff238224 */ /* 0x010fe200078e0021 */
[----:B------:R-:W-:Y:S02]  /*8cf0*/  MOV R33, 0xffff ;  /* 0x0000ffff00217802 */ /* 0x000fe40000000f00 */
[----:B------:R-:W2:Y:S01]  /*8d00*/  SHFL.BFLY PT, R44, R41, 0x8, 0x101f ;  /* 0x0d101f00292c7f89 */ /* 0x000ea200000e0000 */
[----:B0-----:R-:W-:Y:S01]  /*8d10*/  @!P0 MOV R34, R32 ;  /* 0x0000002000228202 */ /* 0x001fe20000000f00 */
[----:B------:R-:W-:-:S02]  /*8d20*/  IMAD.MOV.U32 R32, RZ, RZ, 0xffff ;  /* 0x0000ffffff207424 */ /* 0x000fc400078e00ff */
[----:B---3--:R-:W-:Y:S01]  /*8d30*/  FADD.FTZ R28, R28, R27 ;  /* 0x0000001b1c1c7221 */ /* 0x008fe20000010000 */
[----:B------:R-:W-:Y:S01]  /*8d40*/  @!P0 MOV R42, R43 ;  /* 0x0000002b002a8202 */ /* 0x000fe20000000f00 */
[----:B------:R-:W0:Y:S01]  /*8d50*/  SHFL.BFLY PT, R37, R34, 0x8, 0x101f ;  /* 0x0d101f0022257f89 */ /* 0x000e2200000e0000 */
[----:B------:R-:W-:-:S03]  /*8d60*/  @!P0 IMAD.MOV.U32 R46, RZ, RZ, R48 ;  /* 0x000000ffff2e8224 */ /* 0x000fc600078e0030 */
[----:B------:R-:W3:Y:S01]  /*8d70*/  SHFL.BFLY PT, R36, R35, 0x8, 0x101f ;  /* 0x0d101f0023247f89 */ /* 0x000ee200000e0000 */
[----:B------:R-:W-:Y:S02]  /*8d80*/  MOV R48, 0xffff ;  /* 0x0000ffff00307802 */ /* 0x000fe40000000f00 */
[----:B------:R-:W-:Y:S01]  /*8d90*/  @!P0 MOV R45, R47 ;  /* 0x0000002f002d8202 */ /* 0x000fe20000000f00 */
[----:B------:R-:W4:Y:S01]  /*8da0*/  SHFL.BFLY PT, R43, R42, 0x8, 0x101f ;  /* 0x0d101f002a2b7f89 */ /* 0x000f2200000e0000 */
[----:B------:R-:W-:-:S03]  /*8db0*/  ISETP.NE.AND P0, PT, R40, RZ, PT ;  /* 0x000000ff2800720c */ /* 0x000fc60003f05270 */
[----:B------:R-:W5:Y:S01]  /*8dc0*/  SHFL.BFLY PT, R27, R28, 0x4, 0x101f ;  /* 0x0c901f001c1b7f89 */ /* 0x000f6200000e0000 */
[----:B-1----:R-:W-:-:S03]  /*8dd0*/  FADD.FTZ R29, R29, R26 ;  /* 0x0000001a1d1d7221 */ /* 0x002fc60000010000 */
[----:B------:R-:W1:Y:S01]  /*8de0*/  SHFL.BFLY PT, R50, R45, 0x8, 0x101f ;  /* 0x0d101f002d327f89 */ /* 0x000e6200000e0000 */
[----:B--2---:R-:W-:-:S03]  /*8df0*/  FADD.FTZ R44, R44, R41 ;  /* 0x000000292c2c7221 */ /* 0x004fc60000010000 */
[----:B------:R-:W2:Y:S01]  /*8e00*/  SHFL.BFLY PT, R26, R29, 0x4, 0x101f ;  /* 0x0c901f001d1a7f89 */ /* 0x000ea200000e0000 */
[----:B0-----:R-:W-:-:S03]  /*8e10*/  FADD.FTZ R37, R37, R34 ;  /* 0x0000002225257221 */ /* 0x001fc60000010000 */
[----:B------:R-:W0:Y:S01]  /*8e20*/  SHFL.BFLY PT, R41, R44, 0x4, 0x101f ;  /* 0x0c901f002c297f89 */ /* 0x000e2200000e0000 */
[----:B---3--:R-:W-:-:S03]  /*8e30*/  FADD.FTZ R36, R36, R35 ;  /* 0x0000002324247221 */ /* 0x008fc60000010000 */
[----:B------:R-:W3:Y:S01]  /*8e40*/  SHFL.BFLY PT, R34, R37, 0x4, 0x101f ;  /* 0x0c901f0025227f89 */ /* 0x000ee200000e0000 */
[----:B----4-:R-:W-:-:S03]  /*8e50*/  FADD.FTZ R43, R43, R42 ;  /* 0x0000002a2b2b7221 */ /* 0x010fc60000010000 */
[----:B------:R-:W4:Y:S01]  /*8e60*/  SHFL.BFLY PT, R35, R36, 0x4, 0x101f ;  /* 0x0c901f0024237f89 */ /* 0x000f2200000e0000 */
[----:B-----5:R-:W-:-:S03]  /*8e70*/  FADD.FTZ R27, R28, R27 ;  /* 0x0000001b1c1b7221 */ /* 0x020fc60000010000 */
[----:B------:R-:W5:Y:S01]  /*8e80*/  SHFL.BFLY PT, R42, R43, 0x4, 0x101f ;  /* 0x0c901f002b2a7f89 */ /* 0x000f6200000e0000 */
[----:B------:R-:W-:Y:S01]  /*8e90*/  MOV R28, 0xffff ;  /* 0x0000ffff001c7802 */ /* 0x000fe20000000f00 */
[----:B-1----:R-:W-:Y:S02]  /*8ea0*/  FADD.FTZ R50, R50, R45 ;  /* 0x0000002d32327221 */ /* 0x002fe40000010000 */
[----:B------:R-:W1:Y:S01]  /*8eb0*/  SHFL.BFLY PT, R47, R46, 0x8, 0x101f ;  /* 0x0d101f002e2f7f89 */ /* 0x000e6200000e0000 */
[----:B------:R-:W-:Y:S01]  /*8ec0*/  MOV R45, 0xffff ;  /* 0x0000ffff002d7802 */ /* 0x000fe20000000f00 */
[----:B--2---:R-:W-:Y:S01]  /*8ed0*/  FADD.FTZ R26, R29, R26 ;  /* 0x0000001a1d1a7221 */ /* 0x004fe20000010000 */
[----:B------:R-:W-:Y:S01]  /*8ee0*/  MOV R29, 0xffff ;  /* 0x0000ffff001d7802 */ /* 0x000fe20000000f00 */
[----:B------:R-:W2:Y:S01]  /*8ef0*/  SHFL.BFLY PT, R28, R27, 0x2, 0x101f ;  /* 0x0c501f001b1c7f89 */ /* 0x000ea200000e0000 */
[----:B0-----:R-:W-:-:S03]  /*8f00*/  FADD.FTZ R41, R44, R41 ;  /* 0x000000292c297221 */ /* 0x001fc60000010000 */
[----:B------:R-:W0:Y:S01]  /*8f10*/  SHFL.BFLY PT, R45, R50, 0x4, 0x101f ;  /* 0x0c901f00322d7f89 */ /* 0x000e2200000e0000 */
[----:B---3--:R-:W-:-:S03]  /*8f20*/  FADD.FTZ R34, R37, R34 ;  /* 0x0000002225227221 */ /* 0x008fc60000010000 */
[----:B------:R-:W3:Y:S01]  /*8f30*/  SHFL.BFLY PT, R29, R26, 0x2, 0x101f ;  /* 0x0c501f001a1d7f89 */ /* 0x000ee200000e0000 */
[----:B----4-:R-:W-:-:S03]  /*8f40*/  FADD.FTZ R35, R36, R35 ;  /* 0x0000002324237221 */ /* 0x010fc60000010000 */
[----:B------:R-:W4:Y:S01]  /*8f50*/  SHFL.BFLY PT, R37, R34, 0x2, 0x101f ;  /* 0x0c501f0022257f89 */ /* 0x000f2200000e0000 */
[----:B-----5:R-:W-:Y:S01]  /*8f60*/  FADD.FTZ R42, R43, R42 ;  /* 0x0000002a2b2a7221 */ /* 0x020fe20000010000 */
[----:B------:R-:W-:Y:S02]  /*8f70*/  IMAD.MOV.U32 R43, RZ, RZ, 0xffff ;  /* 0x0000ffffff2b7424 */ /* 0x000fe400078e00ff */
[----:B------:R-:W5:Y:S01]  /*8f80*/  SHFL.BFLY PT, R36, R35, 0x2, 0x101f ;  /* 0x0c501f0023247f89 */ /* 0x000f6200000e0000 */
[----:B-1----:R-:W-:Y:S01]  /*8f90*/  FADD.FTZ R47, R47, R46 ;  /* 0x0000002e2f2f7221 */ /* 0x002fe20000010000 */
[----:B------:R-:W-:Y:S02]  /*8fa0*/  MOV R46, 0xffff ;  /* 0x0000ffff002e7802 */ /* 0x000fe40000000f00 */
[----:B------:R-:W1:Y:S01]  /*8fb0*/  SHFL.BFLY PT, R44, R41, 0x2, 0x101f ;  /* 0x0c501f00292c7f89 */ /* 0x000e6200000e0000 */
[----:B--2---:R-:W-:-:S03]  /*8fc0*/  FADD.FTZ R31, R27, R28 ;  /* 0x0000001c1b1f7221 */ /* 0x004fc60000010000 */
[----:B------:R-:W2:Y:S01]  /*8fd0*/  SHFL.BFLY PT, R43, R42, 0x2, 0x101f ;  /* 0x0c501f002a2b7f89 */ /* 0x000ea200000e0000 */
[----:B0-----:R-:W-:-:S03]  /*8fe0*/  FADD.FTZ R45, R50, R45 ;  /* 0x0000002d322d7221 */ /* 0x001fc60000010000 */
[----:B------:R-:W0:Y:S01]  /*8ff0*/  SHFL.BFLY PT, R46, R47, 0x4, 0x101f ;  /* 0x0c901f002f2e7f89 */ /* 0x000e2200000e0000 */
[----:B---3--:R-:W-:-:S03]  /*9000*/  FADD.FTZ R30, R26, R29 ;  /* 0x0000001d1a1e7221 */ /* 0x008fc60000010000 */
[----:B------:R-:W3:Y:S01]  /*9010*/  SHFL.BFLY PT, R32, R31, 0x1, 0x101f ;  /* 0x0c301f001f207f89 */ /* 0x000ee200000e0000 */
[----:B------:R-:W3:Y:S01]  /*9020*/  LDC.64 R26, c[0x0][0x218] ;  /* 0x00008600ff1a7b82 */ /* 0x000ee20000000a00 */
[----:B----4-:R-:W-:Y:S02]  /*9030*/  FADD.FTZ R37, R34, R37 ;  /* 0x0000002522257221 */ /* 0x010fe40000010000 */
[----:B------:R-:W4:Y:S01]  /*9040*/  SHFL.BFLY PT, R33, R30, 0x1, 0x101f ;  /* 0x0c301f001e217f89 */ /* 0x000f2200000e0000 */
[----:B------:R-:W-:Y:S01]  /*9050*/  MOV R34, 0xffff ;  /* 0x0000ffff00227802 */ /* 0x000fe20000000f00 */
[----:B-----5:R-:W-:Y:S01]  /*9060*/  FADD.FTZ R36, R35, R36 ;  /* 0x0000002423247221 */ /* 0x020fe20000010000 */
[----:B------:R-:W-:Y:S02]  /*9070*/  MOV R35, 0xffff ;  /* 0x0000ffff00237802 */ /* 0x000fe40000000f00 */
[----:B------:R-:W5:Y:S02]  /*9080*/  LDC.64 R28, c[0x0][0x220] ;  /* 0x00008800ff1c7b82 */ /* 0x000f640000000a00 */
[----:B------:R-:W5:Y:S01]  /*9090*/  SHFL.BFLY PT, R34, R37, 0x1, 0x101f ;  /* 0x0c301f0025227f89 */ /* 0x000f6200000e0000 */
[----:B-1----:R-:W-:Y:S01]  /*90a0*/  FADD.FTZ R44, R41, R44 ;  /* 0x0000002c292c7221 */ /* 0x002fe20000010000 */
[----:B------:R-:W-:-:S02]  /*90b0*/  MOV R41, 0xffff ;  /* 0x0000ffff00297802 */ /* 0x000fc40000000f00 */
[----:B------:R-:W1:Y:S01]  /*90c0*/  SHFL.BFLY PT, R35, R36, 0x1, 0x101f ;  /* 0x0c301f0024237f89 */ /* 0x000e6200000e0000 */
[----:B--2---:R-:W-:Y:S01]  /*90d0*/  FADD.FTZ R42, R42, R43 ;  /* 0x0000002b2a2a7221 */ /* 0x004fe20000010000 */
[----:B------:R-:W-:Y:S02]  /*90e0*/  IMAD.MOV.U32 R43, RZ, RZ, 0xffff ;  /* 0x0000ffffff2b7424 */ /* 0x000fe400078e00ff */
[----:B------:R-:W2:Y:S01]  /*90f0*/  SHFL.BFLY PT, R41, R44, 0x1, 0x101f ;  /* 0x0c301f002c297f89 */ /* 0x000ea200000e0000 */
[----:B0-----:R-:W-:Y:S01]  /*9100*/  FADD.FTZ R46, R47, R46 ;  /* 0x0000002e2f2e7221 */ /* 0x001fe20000010000 */
[----:B------:R-:W-:Y:S02]  /*9110*/  MOV R47, 0xffff ;  /* 0x0000ffff002f7802 */ /* 0x000fe40000000f00 */
[----:B------:R-:W0:Y:S01]  /*9120*/  SHFL.BFLY PT, R43, R42, 0x1, 0x101f ;  /* 0x0c301f002a2b7f89 */ /* 0x000e2200000e0000 */
[----:B---3--:R-:W-:Y:S01]  /*9130*/  FADD.FTZ R31, R31, R32 ;  /* 0x000000201f1f7221 */ /* 0x008fe20000010000 */
[----:B------:R-:W-:-:S02]  /*9140*/  IMAD.WIDE R26, R25, 0x2, R26 ;  /* 0x00000002191a7825 */ /* 0x000fc400078e021a */
[----:B------:R-:W3:Y:S02]  /*9150*/  SHFL.BFLY PT, R48, R45, 0x2, 0x101f ;  /* 0x0c501f002d307f89 */ /* 0x000ee400000e0000 */
[----:B----4-:R-:W-:Y:S01]  /*9160*/  FADD.FTZ R30, R30, R33 ;  /* 0x000000211e1e7221 */ /* 0x010fe20000010000 */
[----:B------:R-:W-:Y:S01]  /*9170*/  @!P0 F2FP.BF16.F32.PACK_AB R31, RZ, R31 ;  /* 0x0000001fff1f823e */ /* 0x000fe200000010ff */
[----:B------:R-:W4:Y:S03]  /*9180*/  SHFL.BFLY PT, R47, R46, 0x2, 0x101f ;  /* 0x0c501f002e2f7f89 */ /* 0x000f2600000e0000 */
[----:B------:R-:W-:Y:S01]  /*9190*/  @!P0 F2FP.BF16.F32.PACK_AB R30, RZ, R30 ;  /* 0x0000001eff1e823e */ /* 0x000fe200000010ff */
[----:B-----5:R-:W-:-:S04]  /*91a0*/  IMAD.WIDE R28, R25, 0x2, R28 ;  /* 0x00000002191c7825 */ /* 0x020fc800078e021c */
[----:B------:R-:W-:Y:S01]  /*91b0*/  FADD.FTZ R25, R37, R34 ;  /* 0x0000002225197221 */ /* 0x000fe20000010000 */
[----:B------:R-:W-:Y:S02]  /*91c0*/  PRMT R49, R31, 0x7610, R49 ;  /* 0x000076101f317816 */ /* 0x000fe40000000031 */
[----:B------:R-:W-:Y:S01]  /*91d0*/  PRMT R33, R30, 0x7610, R33 ;  /* 0x000076101e217816 */ /* 0x000fe20000000021 */
[----:B-1----:R-:W-:Y:S01]  /*91e0*/  FADD.FTZ R30, R36, R35 ;  /* 0x00000023241e7221 */ /* 0x002fe20000010000 */
[----:B------:R-:W-:Y:S02]  /*91f0*/  @!P0 F2FP.BF16.F32.PACK_AB R25, RZ, R25 ;  /* 0x00000019ff19823e */ /* 0x000fe400000010ff */
[----:B------:R-:W-:Y:S01]  /*9200*/  MOV R34, 0xffff ;  /* 0x0000ffff00227802 */ /* 0x000fe20000000f00 */
[----:B--2---:R-:W-:Y:S01]  /*9210*/  FADD.FTZ R31, R44, R41 ;  /* 0x000000292c1f7221 */ /* 0x004fe20000010000 */
[----:B------:R1:W-:Y:S01]  /*9220*/  @!P0 STG.E.U16 desc[UR18][R26.64], R33 ;  /* 0x000000211a008986 */ /* 0x0003e2000c101512 */
[----:B------:R-:W-:Y:S01]  /*9230*/  @!P0 F2FP.BF16.F32.PACK_AB R30, RZ, R30 ;  /* 0x0000001eff1e823e */ /* 0x000fe200000010ff */
[----:B0-----:R-:W-:-:S02]  /*9240*/  FADD.FTZ R32, R42, R43 ;  /* 0x0000002b2a207221 */ /* 0x001fc40000010000 */
[----:B------:R-:W-:Y:S01]  /*9250*/  @!P0 F2FP.BF16.F32.PACK_AB R31, RZ, R31 ;  /* 0x0000001fff1f823e */ /* 0x000fe200000010ff */
[----:B------:R-:W-:Y:S01]  /*9260*/  @!P0 STG.E.U16 desc[UR18][R28.64], R49 ;  /* 0x000000311c008986 */ /* 0x000fe2000c101512 */
[----:B---3--:R-:W-:Y:S01]  /*9270*/  FADD.FTZ R45, R45, R48 ;  /* 0x000000302d2d7221 */ /* 0x008fe20000010000 */
[----:B------:R-:W-:Y:S01]  /*9280*/  @!P0 F2FP.BF16.F32.PACK_AB R32, RZ, R32 ;  /* 0x00000020ff20823e */ /* 0x000fe200000010ff */
[----:B----4-:R-:W-:Y:S01]  /*9290*/  FADD.FTZ R46, R46, R47 ;  /* 0x0000002f2e2e7221 */ /* 0x010fe20000010000 */
[----:B-1----:R-:W-:Y:S02]  /*92a0*/  PRMT R33, R25, 0x7610, R33 ;  /* 0x0000761019217816 */ /* 0x002fe40000000021 */
[----:B------:R-:W0:Y:S01]  /*92b0*/  SHFL.BFLY PT, R34, R45, 0x1, 0x101f ;  /* 0x0c301f002d227f89 */ /* 0x000e2200000e0000 */
[----:B------:R-:W-:-:S03]  /*92c0*/  MOV R25, 0xffff ;  /* 0x0000ffff00197802 */ /* 0x000fc60000000f00 */
[----:B------:R1:W-:Y:S04]  /*92d0*/  @!P0 STG.E.U16 desc[UR18][R26.64+0x28], R33 ;  /* 0x000028211a008986 */ /* 0x0003e8000c101512 */
[----:B------:R1:W-:Y:S04]  /*92e0*/  @!P0 STG.E.U16 desc[UR18][R28.64+0x28], R30 ;  /* 0x0000281e1c008986 */ /* 0x0003e8000c101512 */
[----:B------:R1:W-:Y:S04]  /*92f0*/  @!P0 STG.E.U16 desc[UR18][R26.64+0x50], R31 ;  /* 0x0000501f1a008986 */ /* 0x0003e8000c101512 */
[----:B------:R1:W2:Y:S04]  /*9300*/  SHFL.BFLY PT, R25, R46, 0x1, 0x101f ;  /* 0x0c301f002e197f89 */ /* 0x0002a800000e0000 */
[----:B------:R1:W-:Y:S01]  /*9310*/  @!P0 STG.E.U16 desc[UR18][R28.64+0x50], R32 ;  /* 0x000050201c008986 */ /* 0x0003e2000c101512 */
[----:B0-----:R-:W-:-:S07]  /*9320*/  FADD.FTZ R34, R45, R34 ;  /* 0x000000222d227221 */ /* 0x001fce0000010000 */
.L_x_493:
[----:B-12---:R-:W-:Y:S01]  /*9330*/  FADD.FTZ R30, R46, R25 ;  /* 0x000000192e1e7221 */ /* 0x006fe20000010000 */
[----:B------:R-:W-:-:S04]  /*9340*/  @!P0 F2FP.BF16.F32.PACK_AB R25, RZ, R34 ;  /* 0x00000022ff19823e */ /* 0x000fc800000010ff */
[----:B------:R-:W-:Y:S01]  /*9350*/  @!P0 F2FP.BF16.F32.PACK_AB R30, RZ, R30 ;  /* 0x0000001eff1e823e */ /* 0x000fe200000010ff */
[----:B------:R4:W-:Y:S04]  /*9360*/  @!P0 STG.E.U16 desc[UR18][R26.64+0x78], R25 ;  /* 0x000078191a008986 */ /* 0x0009e8000c101512 */
[----:B------:R4:W-:Y:S02]  /*9370*/  @!P0 STG.E.U16 desc[UR18][R28.64+0x78], R30 ;  /* 0x0000781e1c008986 */ /* 0x0009e4000c101512 */
.L_x_423:
[----:B------:R-:W-:Y:S05]  /*9380*/  WARPSYNC.ALL ;  /* 0x0000000000007948 */ /* 0x000fea0003800000 */
[----:B------:R-:W-:Y:S01]  /*9390*/  IADD3 R22, R22, 0x800, RZ ;  /* 0x0000080016167810 */ /* 0x000fe20007ffe0ff */
[----:B------:R-:W-:Y:S03]  /*93a0*/  BAR.SYNC.DEFER_BLOCKING 0x0 ;  /* 0x0000000000007b1d */ /* 0x000fe60000010000 */
[----:B------:R-:W-:-:S13]  /*93b0*/  ISETP.GE.AND P0, PT, R22, UR17, PT ;  /* 0x0000001116007c0c */ /* 0x000fda000bf06270 */
[----:B------:R-:W-:Y:S05]  /*93c0*/  @!P0 BRA `(.L_x_430) ;  /* 0xffffffe000f08947 */ /* 0x000fea000383ffff */
[----:B------:R-:W-:Y:S05]  /*93d0*/  EXIT ;  /* 0x000000000000794d */ /* 0x000fea0003800000 */
.L_x_426:
[----:B-1----:R-:W-:Y:S01]  /*93e0*/  IMAD.MOV.U32 R52, RZ, RZ, R25 ;  /* 0x000000ffff347224 */ /* 0x002fe200078e0019 */
[----:B------:R-:W-:Y:S02]  /*93f0*/  MOV R53, 0x8 ;  /* 0x0000000800357802 */ /* 0x000fe40000000f00 */
[----:B------:R-:W-:Y:S02]  /*9400*/  MOV R54, 0x101f ;  /* 0x0000101f00367802 */ /* 0x000fe40000000f00 */
[----:B------:R-:W-:-:S07]  /*9410*/  MOV R51, 0xffff ;  /* 0x0000ffff00337802 */ /* 0x000fce0000000f00 */
[----:B0-2---:R-:W-:Y:S05]  /*9420*/  WARPSYNC.COLLECTIVE R51, `(.L_x_431) ;  /* 0x0000000033087348 */ /* 0x005fea0003c00000 */
[----:B------:R1:W3:Y:S02]  /*9430*/  SHFL.BFLY P3, R49, R52, R53, R54 ;  /* 0x0c00003534317389 */ /* 0x0002e40000060036 */
[----:B0123--:R-:W-:Y:S01]  /*9440*/  ENDCOLLECTIVE ;  /* 0x000000000000791b */ /* 0x00ffe20003800000 */
.L_x_431:
[----:B------:R-:W-:Y:S02]  /*9450*/  MOV R52, R26 ;  /* 0x0000001a00347202 */ /* 0x000fe40000000f00 */
[----:B------:R-:W-:-:S07]  /*9460*/  MOV R28, R49 ;  /* 0x00000031001c7202 */ /* 0x000fce0000000f00 */
[----:B------:R-:W-:Y:S05]  /*9470*/  WARPSYNC.COLLECTIVE R51, `(.L_x_432) ;  /* 0x0000000033087348 */ /* 0x000fea0003c00000 */
[----:B------:R0:W1:Y:S02]  /*9480*/  SHFL.BFLY P3, R49, R52, R53, R54 ;  /* 0x0c00003534317389 */ /* 0x0000640000060036 */
[----:B01----:R-:W-:Y:S01]  /*9490*/  ENDCOLLECTIVE ;  /* 0x000000000000791b */ /* 0x003fe20003800000 */
.L_x_432:
[----:B------:R-:W-:-:S05]  /*94a0*/  FADD.FTZ R28, R28, R25 ;  /* 0x000000191c1c7221 */ /* 0x000fca0000010000 */
[----:B------:R-:W-:Y:S02]  /*94b0*/  MOV R52, R28 ;  /* 0x0000001c00347202 */ /* 0x000fe40000000f00 */
[----:B------:R-:W-:Y:S01]  /*94c0*/  MOV R53, 0x4 ;  /* 0x0000000400357802 */ /* 0x000fe20000000f00 */
[----:B------:R-:W-:-:S07]  /*94d0*/  IMAD.MOV.U32 R27, RZ, RZ, R49 ;  /* 0x000000ffff1b7224 */ /* 0x000fce00078e0031 */
[----:B------:R-:W-:Y:S05]  /*94e0*/  WARPSYNC.COLLECTIVE R51, `(.L_x_433) ;  /* 0x0000000033087348 */ /* 0x000fea0003c00000 */
[----:B------:R0:W1:Y:S02]  /*94f0*/  SHFL.BFLY P3, R49, R52, R53, R54 ;  /* 0x0c00003534317389 */ /* 0x0000640000060036 */
[----:B01----:R-:W-:Y:S01]  /*9500*/  ENDCOLLECTIVE ;  /* 0x000000000000791b */ /* 0x003fe20003800000 */
.L_x_433:
[----:B------:R-:W-:-:S05]  /*9510*/  FADD.FTZ R27, R27, R26 ;  /* 0x0000001a1b1b7221 */ /* 0x000fca0000010000 */
[----:B------:R-:W-:Y:S02]  /*9520*/  MOV R52, R27 ;  /* 0x0000001b00347202 */ /* 0x000fe40000000f00 */
[----:B------:R-:W-:-:S07]  /*9530*/  MOV R29, R49 ;  /* 0x00000031001d7202 */ /* 0x000fce0000000f00 */
[----:B------:R-:W-:Y:S05]  /*9540*/  WARPSYNC.COLLECTIVE R51, `(.L_x_434) ;  /* 0x0000000033087348 */ /* 0x000fea0003c00000 */
[----:B------:R0:W1:Y:S02]  /*9550*/  SHFL.BFLY P3, R49, R52, R53, R54 ;  /* 0x0c00003534317389 */ /* 0x0000640000060036 */
[----:B01----:R-:W-:Y:S01]  /*9560*/  ENDCOLLECTIVE ;  /* 0x000000000000791b */ /* 0x003fe20003800000 */
.L_x_434:
[----:B------:R-:W-:-:S04]  /*9570*/  FADD.FTZ R29, R28, R29 ;  /* 0x0000001d1c1d7221 */ /* 0x000fc80000010000 */
[----:B------:R-:W-:Y:S01]  /*9580*/  IMAD.MOV.U32 R52, RZ, RZ, R29 ;  /* 0x000000ffff347224 */ /* 0x000fe200078e001d */
[----:B------:R-:W-:Y:S02]  /*9590*/  MOV R53, 0x2 ;  /* 0x0000000200357802 */ /* 0x000fe40000000f00 */
[----:B------:R-:W-:-:S07]  /*95a0*/  MOV R30, R49 ;  /* 0x00000031001e7202 */ /* 0x000fce0000000f00 */
[----:B------:R-:W-:Y:S05]  /*95b0*/  WARPSYNC.COLLECTIVE R51, `(.L_x_435) ;  /* 0x0000000033087348 */ /* 0x000fea0003c00000 */
[----:B------:R0:W1:Y:S02]  /*95c0*/  SHFL.BFLY P3, R49, R52, R53, R54 ;  /* 0x0c00003534317389 */ /* 0x0000640000060036 */
[----:B01----:R-:W-:Y:S01]  /*95d0*/  ENDCOLLECTIVE ;  /* 0x000000000000791b */ /* 0x003fe20003800000 */
.L_x_435:
[----:B------:R-:W-:-:S05]  /*95e0*/  FADD.FTZ R30, R27, R30 ;  /* 0x0000001e1b1e7221 */ /* 0x000fca0000010000 */
[----:B------:R-:W-:Y:S02]  /*95f0*/  MOV R52, R30 ;  /* 0x0000001e00347202 */ /* 0x000fe40000000f00 */
[----:B------:R-:W-:-:S07]  /*9600*/  MOV R32, R49 ;  /* 0x0000003100207202 */ /* 0x000fce0000000f00 */
[----:B------:R-:W-:Y:S05]  /*9610*/  WARPSYNC.COLLECTIVE R51, `(.L_x_436) ;  /* 0x0000000033087348 */ /* 0x000fea0003c00000 */
[----:B------:R0:W1:Y:S02]  /*9620*/  SHFL.BFLY P3, R49, R52, R53, R54 ;  /* 0x0c00003534317389 */ /* 0x0000640000060036 */
[----:B01----:R-:W-:Y:S01]  /*9630*/  ENDCOLLECTIVE ;  /* 0x000000000000791b */ /* 0x003fe20003800000 */
.L_x_436:
[----:B------:R-:W-:-:S05]  /*9640*/  FADD.FTZ R32, R29, R32 ;  /* 0x000000201d207221 */ /* 0x000fca0000010000 */
[----:B------:R-:W-:Y:S01]  /*9650*/  MOV R52, R32 ;  /* 0x0000002000347202 */ /* 0x000fe20000000f00 */
[----:B------:R-:W-:Y:S01]  /*9660*/  IMAD.MOV.U32 R53, RZ, RZ, 0x1 ;  /* 0x00000001ff357424 */ /* 0x000fe200078e00ff */
[----:B------:R-:W-:-:S07]  /*9670*/  MOV R25, R49 ;  /* 0x0000003100197202 */ /* 0x000fce0000000f00 */
[----:B------:R-:W-:Y:S05]  /*9680*/  WARPSYNC.COLLECTIVE R51, `(.L_x_437) ;  /* 0x0000000033087348 */ /* 0x000fea0003c00000 */
[----:B------:R0:W1:Y:S02]  /*9690*/  SHFL.BFLY P3, R49, R52, R53, R54 ;  /* 0x0c00003534317389 */ /* 0x0000640000060036 */
[----:B01----:R-:W-:Y:S01]  /*96a0*/  ENDCOLLECTIVE ;  /* 0x000000000000791b */ /* 0x003fe20003800000 */
.L_x_437:
[----:B------:R-:W-:-:S05]  /*96b0*/  FADD.FTZ R25, R30, R25 ;  /* 0x000000191e197221 */ /* 0x000fca0000010000 */
[----:B------:R-:W-:Y:S02]  /*96c0*/  MOV R52, R25 ;  /* 0x0000001900347202 */ /* 0x000fe40000000f00 */
[----:B------:R-:W-:-:S07]  /*96d0*/  MOV R31, R49 ;  /* 0x00000031001f7202 */ /* 0x000fce0000000f00 */
[----:B------:R-:W-:Y:S05]  /*96e0*/  WARPSYNC.COLLECTIVE R51, `(.L_x_438) ;  /* 0x0000000033087348 */ /* 0x000fea0003c00000 */
[----:B------:R0:W1:Y:S02]  /*96f0*/  SHFL.BFLY P3, R49, R52, R53, R54 ;  /* 0x0c00003534317389 */ /* 0x0000640000060036 */
[----:B01----:R-:W-:Y:S01]  /*9700*/  ENDCOLLECTIVE ;  /* 0x000000000000791b */ /* 0x003fe20003800000 */
.L_x_438:
[----:B------:R-:W-:Y:S01]  /*9710*/  FADD.FTZ R31, R32, R31 ;  /* 0x0000001f201f7221 */ /* 0x000fe20000010000 */
[----:B------:R-:W-:Y:S01]  /*9720*/  MOV R34, R49 ;  /* 0x0000003100227202 */ /* 0x000fe20000000f00 */
[----:B------:R-:W-:Y:S06]  /*9730*/  BRA `(.L_x_439) ;  /* 0xffffffec00547947 */ /* 0x000fec000383ffff */
.L_x_427:
[----:B------:R-:W-:Y:S01]  /*9740*/  BSSY B1, `(.L_x_440) ;  /* 0x0000008000017945 */ /* 0x000fe20003800000 */
[----:B---3--:R-:W-:Y:S01]  /*9750*/  MOV R52, R25 ;  /* 0x0000001900347202 */ /* 0x008fe20000000f00 */
[----:B------:R-:W-:Y:S01]  /*9760*/  IMAD.MOV.U32 R54, RZ, RZ, 0x101f ;  /* 0x0000101fff367424 */ /* 0x000fe200078e00ff */
[----:B------:R-:W-:Y:S02]  /*9770*/  MOV R53, 0x8 ;  /* 0x0000000800357802 */ /* 0x000fe40000000f00 */
[----:B------:R-:W-:-:S07]  /*9780*/  MOV R51, 0xffff ;  /* 0x0000ffff00337802 */ /* 0x000fce0000000f00 */
[----:B012---:R-:W-:Y:S05]  /*9790*/  WARPSYNC.COLLECTIVE R51, `(.L_x_441) ;  /* 0x0000000033087348 */ /* 0x007fea0003c00000 */
[----:B------:R3:W4:Y:S02]  /*97a0*/  SHFL.BFLY P3, R49, R52, R53, R54 ;  /* 0x0c00003534317389 */ /* 0x0007240000060036 */
[----:B01234-:R-:W-:Y:S01]  /*97b0*/  ENDCOLLECTIVE ;  /* 0x000000000000791b */ /* 0x01ffe20003800000 */
.L_x_441:
[----:B------:R-:W-:Y:S05]  /*97c0*/  BSYNC B1 ;  /* 0x0000000000017941 */ /* 0x000fea0003800000 */
.L_x_440:
[----:B------:R-:W-:Y:S01]  /*97d0*/  HFMA2.MMA R53, -RZ, RZ, 0, 4.76837158203125e-07 ;  /* 0x00000008ff357435 */ /* 0x000fe200000001ff */
[----:B------:R-:W-:Y:S01]  /*97e0*/  MOV R52, R30 ;  /* 0x0000001e00347202 */ /* 0x000fe20000000f00 */
[----:B------:R-:W-:Y:S01]  /*97f0*/  IMAD.MOV.U32 R51, RZ, RZ, 0xffff ;  /* 0x0000ffffff337424 */ /* 0x000fe200078e00ff */
[----:B------:R-:W-:Y:S02]  /*9800*/  MOV R54, 0x101f ;  /* 0x0000101f00367802 */ /* 0x000fe40000000f00 */
[----:B------:R-:W-:-:S07]  /*9810*/  MOV R32, R49 ;  /* 0x0000003100207202 */ /* 0x000fce0000000f00 */
[----:B------:R-:W-:Y:S05]  /*9820*/  WARPSYNC.COLLECTIVE R51, `(.L_x_442) ;  /* 0x0000000033087348 */ /* 0x000fea0003c00000 */
[----:B------:R0:W1:Y:S02]  /*9830*/  SHFL.BFLY P3, R49, R52, R53, R54 ;  /* 0x0c00003534317389 */ /* 0x0000640000060036 */
[----:B01----:R-:W-:Y:S01]  /*9840*/  ENDCOLLECTIVE ;  /* 0x000000000000791b */ /* 0x003fe20003800000 */
.L_x_442:
[----:B------:R-:W-:Y:S01]  /*9850*/  FADD.FTZ R32, R32, R25 ;  /* 0x0000001920207221 */ /* 0x000fe20000010000 */
[----:B------:R-:W-:-:S04]  /*9860*/  HFMA2.MMA R53, -RZ, RZ, 0, 2.384185791015625e-07 ;  /* 0x00000004ff357435 */ /* 0x000fc800000001ff */
[----:B------:R-:W-:Y:S02]  /*9870*/  MOV R52, R32 ;  /* 0x0000002000347202 */ /* 0x000fe40000000f00 */
[----:B------:R-:W-:-:S07]  /*9880*/  MOV R31, R49 ;  /* 0x00000031001f7202 */ /* 0x000fce0000000f00 */
[----:B------:R-:W-:Y:S05]  /*9890*/  WARPSYNC.COLLECTIVE R51, `(.L_x_443) ;  /* 0x0000000033087348 */ /* 0x000fea0003c00000 */
[----:B------:R0:W1:Y:S02]  /*98a0*/  SHFL.BFLY P3, R49, R52, R53, R54 ;  /* 0x0c00003534317389 */ /* 0x0000640000060036 */
[----:B01----:R-:W-:Y:S01]  /*98b0*/  ENDCOLLECTIVE ;  /* 0x000000000000791b */ /* 0x003fe20003800000 */
.L_x_443:
[----:B------:R-:W-:-:S05]  /*98c0*/  FADD.FTZ R31, R31, R30 ;  /* 0x0000001e1f1f7221 */ /* 0x000fca0000010000 */
[----:B------:R-:W-:Y:S02]  /*98d0*/  MOV R52, R31 ;  /* 0x0000001f00347202 */ /* 0x000fe40000000f00 */
[----:B------:R-:W-:-:S07]  /*98e0*/  MOV R33, R49 ;  /* 0x0000003100217202 */ /* 0x000fce0000000f00 */
[----:B------:R-:W-:Y:S05]  /*98f0*/  WARPSYNC.COLLECTIVE R51, `(.L_x_444) ;  /* 0x0000000033087348 */ /* 0x000fea0003c00000 */
[----:B------:R0:W1:Y:S02]  /*9900*/  SHFL.BFLY P3, R49, R52, R53, R54 ;  /* 0x0c00003534317389 */ /* 0x0000640000060036 */
[----:B01----:R-:W-:Y:S01]  /*9910*/  ENDCOLLECTIVE ;  /* 0x000000000000791b */ /* 0x003fe20003800000 */
.L_x_444:
[----:B------:R-:W-:Y:S01]  /*9920*/  FADD.FTZ R33, R32, R33 ;  /* 0x0000002120217221 */ /* 0x000fe20000010000 */
[----:B------:R-:W-:-:S04]  /*9930*/  HFMA2.MMA R53, -RZ, RZ, 0, 1.1920928955078125e-07 ;  /* 0x00000002ff357435 */ /* 0x000fc800000001ff */
[----:B------:R-:W-:Y:S01]  /*9940*/  MOV R52, R33 ;  /* 0x0000002100347202 */ /* 0x000fe20000000f00 */
[----:B------:R-:W-:-:S07]  /*9950*/  IMAD.MOV.U32 R34, RZ, RZ, R49 ;  /* 0x000000ffff227224 */ /* 0x000fce00078e0031 */
[----:B------:R-:W-:Y:S05]  /*9960*/  WARPSYNC.COLLECTIVE R51, `(.L_x_445) ;  /* 0x0000000033087348 */ /* 0x000fea0003c00000 */
[----:B------:R0:W1:Y:S02]  /*9970*/  SHFL.BFLY P3, R49, R52, R53, R54 ;  /* 0x0c00003534317389 */ /* 0x0000640000060036 */
[----:B01----:R-:W-:Y:S01]  /*9980*/  ENDCOLLECTIVE ;  /* 0x000000000000791b */ /* 0x003fe20003800000 */
.L_x_445:
[----:B------:R-:W-:-:S05]  /*9990*/  FADD.FTZ R34, R31, R34 ;  /* 0x000000221f227221 */ /* 0x000fca0000010000 */
[----:B------:R-:W-:Y:S02]  /*99a0*/  MOV R52, R34 ;  /* 0x0000002200347202 */ /* 0x000fe40000000f00 */
[----:B------:R-:W-:-:S07]  /*99b0*/  MOV R36, R49 ;  /* 0x0000003100247202 */ /* 0x000fce0000000f00 */
[----:B------:R-:W-:Y:S05]  /*99c0*/  WARPSYNC.COLLECTIVE R51, `(.L_x_446) ;  /* 0x0000000033087348 */ /* 0x000fea0003c00000 */
[----:B------:R0:W1:Y:S02]  /*99d0*/  SHFL.BFLY P3, R49, R52, R53, R54 ;  /* 0x0c00003534317389 */ /* 0x0000640000060036 */
[----:B01----:R-:W-:Y:S01]  /*99e0*/  ENDCOLLECTIVE ;  /* 0x000000000000791b */ /* 0x003fe20003800000 */
.L_x_446:
[----:B------:R-:W-:Y:S01]  /*99f0*/  FADD.FTZ R36, R33, R36 ;  /* 0x0000002421247221 */ /* 0x000fe20000010000 */
[----:B------:R-:W-:-:S03]  /*9a00*/  HFMA2.MMA R53, -RZ, RZ, 0, 5.9604644775390625e-08 ;  /* 0x00000001ff357435 */ /* 0x000fc600000001ff */
[----:B------:R-:W-:Y:S01]  /*9a10*/  IMAD.MOV.U32 R52, RZ, RZ, R36 ;  /* 0x000000ffff347224 */ /* 0x000fe200078e0024 */
[----:B------:R-:W-:-:S07]  /*9a20*/  MOV R25, R49 ;  /* 0x0000003100197202 */ /* 0x000fce0000000f00 */
[----:B------:R-:W-:Y:S05]  /*9a30*/  WARPSYNC.COLLECTIVE R51, `(.L_x_447) ;  /* 0x0000000033087348 */ /* 0x000fea0003c00000 */
[----:B------:R0:W1:Y:S02]  /*9a40*/  SHFL.BFLY P3, R49, R52, R53, R54 ;  /* 0x0c00003534317389 */ /* 0x0000640000060036 */
[----:B01----:R-:W-:Y:S01]  /*9a50*/  ENDCOLLECTIVE ;  /* 0x000000000000791b */ /* 0x003fe20003800000 */
.L_x_447:
[----:B------:R-:W-:-:S05]  /*9a60*/  FADD.FTZ R25, R34, R25 ;  /* 0x0000001922197221 */ /* 0x000fca0000010000 */
[----:B------:R-:W-:Y:S02]  /*9a70*/  MOV R52, R25 ;  /* 0x0000001900347202 */ /* 0x000fe40000000f00 */
[----:B------:R-:W-:-:S07]  /*9a80*/  MOV R35, R49 ;  /* 0x0000003100237202 */ /* 0x000fce0000000f00 */
[----:B------:R-:W-:Y:S05]  /*9a90*/  WARPSYNC.COLLECTIVE R51, `(.L_x_448) ;  /* 0x0000000033087348 */ /* 0x000fea0003c00000 */
[----:B------:R0:W1:Y:S02]  /*9aa0*/  SHFL.BFLY P3, R49, R52, R53, R54 ;  /* 0x0c00003534317389 */ /* 0x0000640000060036 */
[----:B01----:R-:W-:Y:S01]  /*9ab0*/  ENDCOLLECTIVE ;  /* 0x000000000000791b */ /* 0x003fe20003800000 */
.L_x_448:
[----:B------:R-:W-:Y:S01]  /*9ac0*/  FADD.FTZ R35, R36, R35 ;  /* 0x0000002324237221 */ /* 0x000fe20000010000 */
[----:B------:R-:W-:Y:S01]  /*9ad0*/  MOV R30, R49 ;  /* 0x00000031001e7202 */ /* 0x000fe20000000f00 */
[----:B------:R-:W-:Y:S06]  /*9ae0*/  BRA `(.L_x_449) ;  /* 0xffffffec00147947 */ /* 0x000fec000383ffff */
.L_x_428:
[----:B------:R-:W-:Y:S01]  /*9af0*/  BSSY B1, `(.L_x_450) ;  /* 0x0000008000017945 */ /* 0x000fe20003800000 */
[----:B----4-:R-:W-:Y:S01]  /*9b00*/  MOV R52, R25 ;  /* 0x0000001900347202 */ /* 0x010fe20000000f00 */
[----:B------:R-:W-:Y:S01]  /*9b10*/  IMAD.MOV.U32 R53, RZ, RZ, 0x8 ;  /* 0x00000008ff357424 */ /* 0x000fe200078e00ff */
[----:B------:R-:W-:Y:S02]  /*9b20*/  MOV R54, 0x101f ;  /* 0x0000101f00367802 */ /* 0x000fe40000000f00 */
[----:B------:R-:W-:-:S07]  /*9b30*/  MOV R51, 0xffff ;  /* 0x0000ffff00337802 */ /* 0x000fce0000000f00 */
[----:B0123--:R-:W-:Y:S05]  /*9b40*/  WARPSYNC.COLLECTIVE R51, `(.L_x_451) ;  /* 0x0000000033087348 */ /* 0x00ffea0003c00000 */
[----:B------:R4:W0:Y:S02]  /*9b50*/  SHFL.BFLY P3, R49, R52, R53, R54 ;  /* 0x0c00003534317389 */ /* 0x0008240000060036 */
[----:B01234-:R-:W-:Y:S01]  /*9b60*/  ENDCOLLECTIVE ;  /* 0x000000000000791b */ /* 0x01ffe20003800000 */
.L_x_451:
[----:B------:R-:W-:Y:S05]  /*9b70*/  BSYNC B1 ;  /* 0x0000000000017941 */ /* 0x000fea0003800000 */
.L_x_450:
        /* <DEDUP_REMOVED lines=8> */
.L_x_452:
[----:B------:R-:W-:Y:S01]  /*9c00*/  FADD.FTZ R32, R32, R25 ;  /* 0x0000001920207221 */ /* 0x000fe20000010000 */
[----:B------:R-:W-:-:S04]  /*9c10*/  HFMA2.MMA R53, -RZ, RZ, 0, 2.384185791015625e-07 ;  /* 0x00000004ff357435 */ /* 0x000fc800000001ff */
[----:B------:R-:W-:Y:S02]  /*9c20*/  MOV R52, R32 ;  /* 0x0000002000347202 */ /* 0x000fe40000000f00 */
[----:B------:R-:W-:-:S07]  /*9c30*/  MOV R31, R49 ;  /* 0x00000031001f7202 */ /* 0x000fce0000000f00 */
[----:B------:R-:W-:Y:S05]  /*9c40*/  WARPSYNC.COLLECTIVE R51, `(.L_x_453) ;  /* 0x0000000033087348 */ /* 0x000fea0003c00000 */
[----:B------:R0:W1:Y:S02]  /*9c50*/  SHFL.BFLY P3, R49, R52, R53, R54 ;  /* 0x0c00003534317389 */ /* 0x0000640000060036 */
[----:B01----:R-:W-:Y:S01]  /*9c60*/  ENDCOLLECTIVE ;  /* 0x000000000000791b */ /* 0x003fe20003800000 */
.L_x_453:
[----:B------:R-:W-:-:S04]  /*9c70*/  FADD.FTZ R31, R31, R30 ;  /* 0x0000001e1f1f7221 */ /* 0x000fc80000010000 */
[----:B------:R-:W-:Y:S01]  /*9c80*/  IMAD.MOV.U32 R52, RZ, RZ, R31 ;  /* 0x000000ffff347224 */ /* 0x000fe200078e001f */
[----:B------:R-:W-:-:S07]  /*9c90*/  MOV R33, R49 ;  /* 0x0000003100217202 */ /* 0x000fce0000000f00 */
[----:B------:R-:W-:Y:S05]  /*9ca0*/  WARPSYNC.COLLECTIVE R51, `(.L_x_454) ;  /* 0x0000000033087348 */ /* 0x000fea0003c00000 */
[----:B------:R0:W1:Y:S02]  /*9cb0*/  SHFL.BFLY P3, R49, R52, R53, R54 ;  /* 0x0c00003534317389 */ /* 0x0000640000060036 */
[----:B01----:R-:W-:Y:S01]  /*9cc0*/  ENDCOLLECTIVE ;  /* 0x000000000000791b */ /* 0x003fe20003800000 */
.L_x_454:
[----:B------:R-:W-:Y:S01]  /*9cd0*/  FADD.FTZ R33, R32, R33 ;  /* 0x0000002120217221 */ /* 0x000fe20000010000 */
[----:B------:R-:W-:-:S04]  /*9ce0*/  HFMA2.MMA R53, -RZ, RZ, 0, 1.1920928955078125e-07 ;  /* 0x00000002ff357435 */ /* 0x000fc800000001ff */
[----:B------:R-:W-:Y:S02]  /*9cf0*/  MOV R52, R33 ;  /* 0x0000002100347202 */ /* 0x000fe40000000f00 */
[----:B------:R-:W-:-:S07]  /*9d00*/  MOV R34, R49 ;  /* 0x0000003100227202 */ /* 0x000fce0000000f00 */
[----:B------:R-:W-:Y:S05]  /*9d10*/  WARPSYNC.COLLECTIVE R51, `(.L_x_455) ;  /* 0x0000000033087348 */ /* 0x000fea0003c00000 */
[----:B------:R0:W1:Y:S02]  /*9d20*/  SHFL.BFLY P3, R49, R52, R53, R54 ;  /* 0x0c00003534317389 */ /* 0x0000640000060036 */
[----:B01----:R-:W-:Y:S01]  /*9d30*/  ENDCOLLECTIVE ;  /* 0x000000000000791b */ /* 0x003fe20003800000 */
.L_x_455:
[----:B------:R-:W-:-:S05]  /*9d40*/  FADD.FTZ R34, R31, R34 ;  /* 0x000000221f227221 */ /* 0x000fca0000010000 */
[----:B------:R-:W-:Y:S02]  /*9d50*/  MOV R52, R34 ;  /* 0x0000002200347202 */ /* 0x000fe40000000f00 */
[----:B------:R-:W-:-:S07]  /*9d60*/  MOV R36, R49 ;  /* 0x0000003100247202 */ /* 0x000fce0000000f00 */
[----:B------:R-:W-:Y:S05]  /*9d70*/  WARPSYNC.COLLECTIVE R51, `(.L_x_456) ;  /* 0x0000000033087348 */ /* 0x000fea0003c00000 */
[----:B------:R0:W1:Y:S02]  /*9d80*/  SHFL.BFLY P3, R49, R52, R53, R54 ;  /* 0x0c00003534317389 */ /* 0x0000640000060036 */
[----:B01----:R-:W-:Y:S01]  /*9d90*/  ENDCOLLECTIVE ;  /* 0x000000000000791b */ /* 0x003fe20003800000 */
.L_x_456:
[----:B------:R-:W-:Y:S01]  /*9da0*/  FADD.FTZ R36, R33, R36 ;  /* 0x0000002421247221 */ /* 0x000fe20000010000 */
[----:B------:R-:W-:-:S04]  /*9db0*/  HFMA2.MMA R53, -RZ, RZ, 0, 5.9604644775390625e-08 ;  /* 0x00000001ff357435 */ /* 0x000fc800000001ff */
[----:B------:R-:W-:Y:S01]  /*9dc0*/  MOV R52, R36 ;  /* 0x0000002400347202 */ /* 0x000fe20000000f00 */
[----:B------:R-:W-:-:S07]  /*9dd0*/  IMAD.MOV.U32 R25, RZ, RZ, R49 ;  /* 0x000000ffff197224 */ /* 0x000fce00078e0031 */
[----:B------:R-:W-:Y:S05]  /*9de0*/  WARPSYNC.COLLECTIVE R51, `(.L_x_457) ;  /* 0x0000000033087348 */ /* 0x000fea0003c00000 */
[----:B------:R0:W1:Y:S02]  /*9df0*/  SHFL.BFLY P3, R49, R52, R53, R54 ;  /* 0x0c00003534317389 */ /* 0x0000640000060036 */
[----:B01----:R-:W-:Y:S01]  /*9e00*/  ENDCOLLECTIVE ;  /* 0x000000000000791b */ /* 0x003fe20003800000 */
.L_x_457:
[----:B------:R-:W-:-:S05]  /*9e10*/  FADD.FTZ R25, R34, R25 ;  /* 0x0000001922197221 */ /* 0x000fca0000010000 */
[----:B------:R-:W-:Y:S02]  /*9e20*/  MOV R52, R25 ;  /* 0x0000001900347202 */ /* 0x000fe40000000f00 */
[----:B------:R-:W-:-:S07]  /*9e30*/  MOV R35, R49 ;  /* 0x0000003100237202 */ /* 0x000fce0000000f00 */
[----:B------:R-:W-:Y:S05]  /*9e40*/  WARPSYNC.COLLECTIVE R51, `(.L_x_458) ;  /* 0x0000000033087348 */ /* 0x000fea0003c00000 */
[----:B------:R0:W1:Y:S02]  /*9e50*/  SHFL.BFLY P3, R49, R52, R53, R54 ;  /* 0x0c00003534317389 */ /* 0x0000640000060036 */
[----:B01----:R-:W-:Y:S01]  /*9e60*/  ENDCOLLECTIVE ;  /* 0x000000000000791b */ /* 0x003fe20003800000 */
.L_x_458:
[----:B------:R-:W-:Y:S01]  /*9e70*/  FADD.FTZ R35, R36, R35 ;  /* 0x0000002324237221 */ /* 0x000fe20000010000 */
[----:B------:R-:W-:Y:S01]  /*9e80*/  MOV R30, R49 ;  /* 0x00000031001e7202 */ /* 0x000fe20000000f00 */
[----:B------:R-:W-:Y:S06]  /*9e90*/  BRA `(.L_x_459) ;  /* 0xffffffe800c07947 */ /* 0x000fec000383ffff */
.L_x_429:
        /* <DEDUP_REMOVED lines=8> */
.L_x_461:
[----:B------:R-:W-:Y:S05]  /*9f20*/  BSYNC B0 ;  /* 0x0000000000007941 */ /* 0x000fea0003800000 */
.L_x_460:
[----:B------:R-:W-:Y:S01]  /*9f30*/  HFMA2.MMA R54, -RZ, RZ, 0, 0.000503063201904296875 ;  /* 0x0000101fff367435 */ /* 0x000fe200000001ff */
[----:B------:R-:W-:Y:S01]  /*9f40*/  MOV R52, R27 ;  /* 0x0000001b00347202 */ /* 0x000fe20000000f00 */
[----:B------:R-:W-:Y:S01]  /*9f50*/  IMAD.MOV.U32 R53, RZ, RZ, 0x8 ;  /* 0x00000008ff357424 */ /* 0x000fe200078e00ff */
[----:B------:R-:W-:Y:S02]  /*9f60*/  MOV R51, 0xffff ;  /* 0x0000ffff00337802 */ /* 0x000fe40000000f00 */
[----:B------:R-:W-:Y:S02]  /*9f70*/  CS2R R34, SRZ ;  /* 0x0000000000227805 */ /* 0x000fe4000001ff00 */
[----:B------:R-:W-:Y:S01]  /*9f80*/  MOV R29, R49 ;  /* 0x00000031001d7202 */ /* 0x000fe20000000f00 */
[----:B------:R-:W-:Y:S01]  /*9f90*/  HFMA2.MMA R41, -RZ, RZ, 0, 0 ;  /* 0x00000000ff297435 */ /* 0x000fe200000001ff */
[----:B------:R-:W-:-:S10]  /*9fa0*/  @!P0 IADD3 R30, R25, 0x14, RZ ;  /* 0x00000014191e8810 */ /* 0x000fd40007ffe0ff */
[----:B------:R-:W-:Y:S05]  /*9fb0*/  WARPSYNC.COLLECTIVE R51, `(.L_x_462) ;  /* 0x0000000033087348 */ /* 0x000fea0003c00000 */
[----:B------:R0:W1:Y:S02]  /*9fc0*/  SHFL.BFLY P3, R49, R52, R53, R54 ;  /* 0x0c00003534317389 */ /* 0x0000640000060036 */
[----:B01----:R-:W-:Y:S01]  /*9fd0*/  ENDCOLLECTIVE ;  /* 0x000000000000791b */ /* 0x003fe20003800000 */
.L_x_462:
[----:B------:R-:W-:Y:S01]  /*9fe0*/  @!P0 LEA R31, R40, UR6, 0x7 ;  /* 0x00000006281f8c11 */ /* 0x000fe2000f8e38ff */
[----:B------:R-:W-:Y:S01]  /*9ff0*/  FADD.FTZ R29, R29, R26 ;  /* 0x0000001a1d1d7221 */ /* 0x000fe20000010000 */
[----:B------:R-:W-:Y:S02]  /*a000*/  @!P0 LOP3.LUT R30, R30, R11, RZ, 0x3c, !PT ;  /* 0x0000000b1e1e8212 */ /* 0x000fe400078e3cff */
[----:B------:R-:W-:Y:S02]  /*a010*/  MOV R42, RZ ;  /* 0x000000ff002a7202 */ /* 0x000fe40000000f00 */
[----:B------:R-:W-:Y:S02]  /*a020*/  @!P0 LEA R30, R30, R31, 0x2 ;  /* 0x0000001f1e1e8211 */ /* 0x000fe400078e10ff */
[----:B------:R-:W-:Y:S02]  /*a030*/  @!P0 IADD3 R46, R25, 0x3c, RZ ;  /* 0x0000003c192e8810 */ /* 0x000fe40007ffe0ff */
[----:B------:R-:W-:Y:S01]  /*a040*/  @!P0 LEA R45, R40, UR6, 0x7 ;  /* 0x00000006282d8c11 */ /* 0x000fe2000f8e38ff */
[----:B------:R0:W1:Y:S01]  /*a050*/  @!P0 LDS R33, [R30+0x500] ;  /* 0x000500001e218984 */ /* 0x0000620000000800 */
[----:B------:R-:W-:Y:S01]  /*a060*/  @!P0 LOP3.LUT R46, R46, R11, RZ, 0x3c, !PT ;  /* 0x0000000b2e2e8212 */ /* 0x000fe200078e3cff */
[----:B------:R-:W-:Y:S01]  /*a070*/  HFMA2.MMA R53, -RZ, RZ, 0, 2.384185791015625e-07 ;  /* 0x00000004ff357435 */ /* 0x000fe200000001ff */
[----:B------:R-:W-:Y:S01]  /*a080*/  MOV R52, R29 ;  /* 0x0000001d00347202 */ /* 0x000fe20000000f00 */
[----:B------:R0:W2:Y:S02]  /*a090*/  @!P0 LDS R32, [R30] ;  /* 0x000000001e208984 */ /* 0x0000a40000000800 */
[----:B------:R-:W-:-:S02]  /*a0a0*/  @!P0 IMAD R46, R46, 0x4, R45 ;  /* 0x000000042e2e8824 */ /* 0x000fc400078e022d */
[----:B------:R-:W-:-:S03]  /*a0b0*/  IMAD.MOV.U32 R45, RZ, RZ, RZ ;  /* 0x000000ffff2d7224 */ /* 0x000fc600078e00ff */
[----:B------:R0:W3:Y:S01]  /*a0c0*/  @!P0 LDS R47, [R46] ;  /* 0x000000002e2f8984 */ /* 0x0000e20000000800 */
[----:B------:R-:W-:-:S07]  /*a0d0*/  MOV R28, R49 ;  /* 0x00000031001c7202 */ /* 0x000fce0000000f00 */
[----:B0123--:R-:W-:Y:S05]  /*a0e0*/  WARPSYNC.COLLECTIVE R51, `(.L_x_463) ;  /* 0x0000000033087348 */ /* 0x00ffea0003c00000 */
[----:B------:R4:W0:Y:S02]  /*a0f0*/  SHFL.BFLY P3, R49, R52, R53, R54 ;  /* 0x0c00003534317389 */ /* 0x0008240000060036 */
[----:B01234-:R-:W-:Y:S01]  /*a100*/  ENDCOLLECTIVE ;  /* 0x000000000000791b */ /* 0x01ffe20003800000 */
.L_x_463:
[----:B------:R-:W-:Y:S01]  /*a110*/  FADD.FTZ R28, R28, R27 ;  /* 0x0000001b1c1c7221 */ /* 0x000fe20000010000 */
[----:B------:R0:W1:Y:S02]  /*a120*/  @!P0 LDS R48, [R46+0x500] ;  /* 0x000500002e308984 */ /* 0x0000640000000800 */
[----:B0-----:R-:W-:Y:S02]  /*a130*/  HFMA2.MMA R46, -RZ, RZ, 0, 0 ;  /* 0x00000000ff2e7435 */ /* 0x001fe400000001ff */
[----:B------:R-:W-:Y:S01]  /*a140*/  MOV R52, R28 ;  /* 0x0000001c00347202 */ /* 0x000fe20000000f00 */
[----:B------:R-:W-:Y:S01]  /*a150*/  IMAD.MOV.U32 R26, RZ, RZ, R49 ;  /* 0x000000ffff1a7224 */ /* 0x000fe200078e0031 */
[----:B------:R-:W-:-:S07]  /*a160*/  @!P0 MOV R35, R33 ;  /* 0x0000002100238202 */ /* 0x000fce0000000f00 */
[----:B-1----:R-:W-:Y:S05]  /*a170*/  WARPSYNC.COLLECTIVE R51, `(.L_x_464) ;  /* 0x0000000033087348 */ /* 0x002fea0003c00000 */
[----:B------:R0:W2:Y:S02]  /*a180*/  SHFL.BFLY P3, R49, R52, R53, R54 ;  /* 0x0c00003534317389 */ /* 0x0000a40000060036 */
[----:B012---:R-:W-:Y:S01]  /*a190*/  ENDCOLLECTIVE ;  /* 0x000000000000791b */ /* 0x007fe20003800000 */
.L_x_464:
[----:B------:R-:W-:Y:S01]  /*a1a0*/  FADD.FTZ R26, R29, R26 ;  /* 0x0000001a1d1a7221 */ /* 0x000fe20000010000 */
[----:B------:R-:W-:Y:S02]  /*a1b0*/  @!P0 MOV R34, R32 ;  /* 0x0000002000228202 */ /* 0x000fe40000000f00 */
[----:B------:R-:W-:Y:S02]  /*a1c0*/  @!P0 MOV R45, R47 ;  /* 0x0000002f002d8202 */ /* 0x000fe40000000f00 */
[----:B------:R-:W-:Y:S01]  /*a1d0*/  MOV R52, R26 ;  /* 0x0000001a00347202 */ /* 0x000fe20000000f00 */
[----:B------:R-:W-:Y:S01]  /*a1e0*/  IMAD.MOV.U32 R53, RZ, RZ, 0x2 ;  /* 0x00000002ff357424 */ /* 0x000fe200078e00ff */
[----:B------:R-:W-:Y:S02]  /*a1f0*/  @!P0 MOV R46, R48 ;  /* 0x00000030002e8202 */ /* 0x000fe40000000f00 */
[----:B------:R-:W-:-:S07]  /*a200*/  MOV R27, R49 ;  /* 0x00000031001b7202 */ /* 0x000fce0000000f00 */
[----:B------:R-:W-:Y:S05]  /*a210*/  WARPSYNC.COLLECTIVE R51, `(.L_x_465) ;  /* 0x0000000033087348 */ /* 0x000fea0003c00000 */
[----:B------:R0:W1:Y:S02]  /*a220*/  SHFL.BFLY P3, R49, R52, R53, R54 ;  /* 0x0c00003534317389 */ /* 0x0000640000060036 */
[----:B01----:R-:W-:Y:S01]  /*a230*/  ENDCOLLECTIVE ;  /* 0x000000000000791b */ /* 0x003fe20003800000 */
.L_x_465:
[----:B------:R-:W-:-:S05]  /*a240*/  FADD.FTZ R27, R28, R27 ;  /* 0x0000001b1c1b7221 */ /* 0x000fca0000010000 */
[----:B------:R-:W-:Y:S02]  /*a250*/  MOV R52, R27 ;  /* 0x0000001b00347202 */ /* 0x000fe40000000f00 */
[----:B------:R-:W-:-:S07]  /*a260*/  MOV R29, R49 ;  /* 0x00000031001d7202 */ /* 0x000fce0000000f00 */
[----:B------:R-:W-:Y:S05]  /*a270*/  WARPSYNC.COLLECTIVE R51, `(.L_x_466) ;  /* 0x0000000033087348 */ /* 0x000fea0003c00000 */
[----:B------:R0:W1:Y:S02]  /*a280*/  SHFL.BFLY P3, R49, R52, R53, R54 ;  /* 0x0c00003534317389 */ /* 0x0000640000060036 */
[----:B01----:R-:W-:Y:S01]  /*a290*/  ENDCOLLECTIVE ;  /* 0x000000000000791b */ /* 0x003fe20003800000 */
.L_x_466:
[----:B------:R-:W-:Y:S01]  /*a2a0*/  FADD.FTZ R30, R26, R29 ;  /* 0x0000001d1a1e7221 */ /* 0x000fe20000010000 */
[----:B------:R-:W-:Y:S01]  /*a2b0*/  @!P0 LEA R29, R40, UR6, 0x7 ;  /* 0x00000006281d8c11 */ /* 0x000fe2000f8e38ff */
[----:B------:R-:W-:Y:S02]  /*a2c0*/  HFMA2.MMA R53, -RZ, RZ, 0, 5.9604644775390625e-08 ;  /* 0x00000001ff357435 */ /* 0x000fe400000001ff */
[----:B------:R-:W-:Y:S01]  /*a2d0*/  IMAD.MOV.U32 R52, RZ, RZ, R30 ;  /* 0x000000ffff347224 */ /* 0x000fe200078e001e */
[----:B------:R-:W-:-:S08]  /*a2e0*/  MOV R28, R49 ;  /* 0x00000031001c7202 */ /* 0x000fd00000000f00 */
[----:B------:R-:W-:Y:S05]  /*a2f0*/  WARPSYNC.COLLECTIVE R51, `(.L_x_467) ;  /* 0x0000000033087348 */ /* 0x000fea0003c00000 */
[----:B------:R0:W1:Y:S02]  /*a300*/  SHFL.BFLY P3, R49, R52, R53, R54 ;  /* 0x0c00003534317389 */ /* 0x0000640000060036 */
[----:B01----:R-:W-:Y:S01]  /*a310*/  ENDCOLLECTIVE ;  /* 0x000000000000791b */ /* 0x003fe20003800000 */
.L_x_467:
[----:B------:R-:W-:Y:S01]  /*a320*/  FADD.FTZ R31, R27, R28 ;  /* 0x0000001c1b1f7221 */ /* 0x000fe20000010000 */
[C---:B------:R-:W-:Y:S01]  /*a330*/  @!P0 IADD3 R28, R25.reuse, 0x28, RZ ;  /* 0x00000028191c8810 */ /* 0x040fe20007ffe0ff */
[----:B------:R-:W0:Y:S01]  /*a340*/  LDC.64 R26, c[0x0][0x218] ;  /* 0x00008600ff1a7b82 */ /* 0x000e220000000a00 */
[----:B------:R-:W-:Y:S02]  /*a350*/  IADD3 R25, R25, R22, RZ ;  /* 0x0000001619197210 */ /* 0x000fe40007ffe0ff */
[----:B------:R-:W-:-:S04]  /*a360*/  @!P0 LOP3.LUT R28, R28, R11, RZ, 0x3c, !PT ;  /* 0x0000000b1c1c8212 */ /* 0x000fc800078e3cff */
[----:B------:R-:W-:Y:S02]  /*a370*/  @!P0 LEA R28, R28, R29, 0x2 ;  /* 0x0000001d1c1c8211 */ /* 0x000fe400078e10ff */
[----:B------:R-:W-:-:S03]  /*a380*/  MOV R52, R31 ;  /* 0x0000001f00347202 */ /* 0x000fc60000000f00 */
[----:B------:R1:W2:Y:S04]  /*a390*/  @!P0 LDS R29, [R28] ;  /* 0x000000001c1d8984 */ /* 0x0002a80000000800 */
[----:B------:R1:W3:Y:S01]  /*a3a0*/  @!P0 LDS R43, [R28+0x500] ;  /* 0x000500001c2b8984 */ /* 0x0002e20000000800 */
[----:B------:R-:W-:-:S07]  /*a3b0*/  MOV R33, R49 ;  /* 0x0000003100217202 */ /* 0x000fce0000000f00 */
[----:B0123--:R-:W-:Y:S05]  /*a3c0*/  WARPSYNC.COLLECTIVE R51, `(.L_x_468) ;  /* 0x0000000033087348 */ /* 0x00ffea0003c00000 */
[----:B------:R4:W0:Y:S02]  /*a3d0*/  SHFL.BFLY P3, R49, R52, R53, R54 ;  /* 0x0c00003534317389 */ /* 0x0008240000060036 */
[----:B01234-:R-:W-:Y:S01]  /*a3e0*/  ENDCOLLECTIVE ;  /* 0x000000000000791b */ /* 0x01ffe20003800000 */
.L_x_468:
[----:B------:R-:W-:Y:S01]  /*a3f0*/  FADD.FTZ R30, R30, R33 ;  /* 0x000000211e1e7221 */ /* 0x000fe20000010000 */
[----:B------:R-:W-:Y:S01]  /*a400*/  IMAD.WIDE R26, R25, 0x2, R26 ;  /* 0x00000002191a7825 */ /* 0x000fe200078e021a */
[----:B------:R-:W-:-:S03]  /*a410*/  MOV R52, R34 ;  /* 0x0000002200347202 */ /* 0x000fc60000000f00 */
[----:B------:R-:W-:Y:S01]  /*a420*/  IMAD.MOV.U32 R53, RZ, RZ, 0x8 ;  /* 0x00000008ff357424 */ /* 0x000fe200078e00ff */
[----:B------:R-:W-:-:S07]  /*a430*/  MOV R32, R49 ;  /* 0x0000003100207202 */ /* 0x000fce0000000f00 */
[----:B------:R-:W-:Y:S05]  /*a440*/  WARPSYNC.COLLECTIVE R51, `(.L_x_469) ;  /* 0x0000000033087348 */ /* 0x000fea0003c00000 */
[----:B------:R0:W1:Y:S02]  /*a450*/  SHFL.BFLY P3, R49, R52, R53, R54 ;  /* 0x0c00003534317389 */ /* 0x0000640000060036 */
[----:B01----:R-:W-:Y:S01]  /*a460*/  ENDCOLLECTIVE ;  /* 0x000000000000791b */ /* 0x003fe20003800000 */
.L_x_469:
[----:B------:R-:W-:Y:S01]  /*a470*/  FADD.FTZ R31, R31, R32 ;  /* 0x000000201f1f7221 */ /* 0x000fe20000010000 */
[----:B------:R-:W-:Y:S02]  /*a480*/  @!P0 IMAD.MOV.U32 R41, RZ, RZ, R29 ;  /* 0x000000ffff298224 */ /* 0x000fe400078e001d */
        /* <DEDUP_REMOVED lines=8> */
.L_x_470:
[----:B------:R-:W-:Y:S01]  /*a510*/  @!P0 F2FP.BF16.F32.PACK_AB R30, RZ, R30 ;  /* 0x0000001eff1e823e */ /* 0x000fe200000010ff */
[----:B------:R-:W-:Y:S01]  /*a520*/  FADD.FTZ R37, R37, R34 ;  /* 0x0000002225257221 */ /* 0x000fe20000010000 */
[----:B------:R-:W-:Y:S01]  /*a530*/  @!P0 F2FP.BF16.F32.PACK_AB R31, RZ, R31 ;  /* 0x0000001fff1f823e */ /* 0x000fe200000010ff */
[----:B------:R-:W-:Y:S01]  /*a540*/  IMAD.WIDE R28, R25, 0x2, R28 ;  /* 0x00000002191c7825 */ /* 0x000fe200078e021c */
[----:B------:R-:W-:-:S05]  /*a550*/  PRMT R33, R30, 0x7610, R33 ;  /* 0x000076101e217816 */ /* 0x000fca0000000021 */
[----:B------:R0:W-:Y:S01]  /*a560*/  @!P0 STG.E.U16 desc[UR18][R26.64], R33 ;  /* 0x000000211a008986 */ /* 0x0001e2000c101512 */
[----:B------:R-:W-:Y:S01]  /*a570*/  HFMA2.MMA R53, -RZ, RZ, 0, 2.384185791015625e-07 ;  /* 0x00000004ff357435 */ /* 0x000fe200000001ff */
[----:B------:R-:W-:Y:S02]  /*a580*/  MOV R52, R37 ;  /* 0x0000002500347202 */ /* 0x000fe40000000f00 */
[----:B------:R-:W-:-:S08]  /*a590*/  MOV R36, R49 ;  /* 0x0000003100247202 */ /* 0x000fd00000000f00 */
[----:B0-----:R-:W-:Y:S05]  /*a5a0*/  WARPSYNC.COLLECTIVE R51, `(.L_x_471) ;  /* 0x0000000033087348 */ /* 0x001fea0003c00000 */
[----:B------:R1:W2:Y:S02]  /*a5b0*/  SHFL.BFLY P3, R49, R52, R53, R54 ;  /* 0x0c00003534317389 */ /* 0x0002a40000060036 */
[----:B012---:R-:W-:Y:S01]  /*a5c0*/  ENDCOLLECTIVE ;  /* 0x000000000000791b */ /* 0x007fe20003800000 */
.L_x_471:
[----:B------:R-:W-:-:S05]  /*a5d0*/  FADD.FTZ R36, R36, R35 ;  /* 0x0000002324247221 */ /* 0x000fca0000010000 */
[----:B------:R-:W-:Y:S01]  /*a5e0*/  MOV R52, R36 ;  /* 0x0000002400347202 */ /* 0x000fe20000000f00 */
[----:B------:R-:W-:-:S07]  /*a5f0*/  IMAD.MOV.U32 R34, RZ, RZ, R49 ;  /* 0x000000ffff227224 */ /* 0x000fce00078e0031 */
[----:B------:R-:W-:Y:S05]  /*a600*/  WARPSYNC.COLLECTIVE R51, `(.L_x_472) ;  /* 0x0000000033087348 */ /* 0x000fea0003c00000 */
[----:B------:R0:W1:Y:S02]  /*a610*/  SHFL.BFLY P3, R49, R52, R53, R54 ;  /* 0x0c00003534317389 */ /* 0x0000640000060036 */
[----:B01----:R-:W-:Y:S01]  /*a620*/  ENDCOLLECTIVE ;  /* 0x000000000000791b */ /* 0x003fe20003800000 */
.L_x_472:
[----:B------:R-:W-:-:S05]  /*a630*/  FADD.FTZ R34, R37, R34 ;  /* 0x0000002225227221 */ /* 0x000fca0000010000 */
[----:B------:R-:W-:Y:S01]  /*a640*/  MOV R52, R34 ;  /* 0x0000002200347202 */ /* 0x000fe20000000f00 */
[----:B------:R-:W-:Y:S01]  /*a650*/  IMAD.MOV.U32 R53, RZ, RZ, 0x2 ;  /* 0x00000002ff357424 */ /* 0x000fe200078e00ff */
[----:B------:R-:W-:-:S07]  /*a660*/  MOV R35, R49 ;  /* 0x0000003100237202 */ /* 0x000fce0000000f00 */
[----:B------:R-:W-:Y:S05]  /*a670*/  WARPSYNC.COLLECTIVE R51, `(.L_x_473) ;  /* 0x0000000033087348 */ /* 0x000fea0003c00000 */
[----:B------:R0:W1:Y:S02]  /*a680*/  SHFL.BFLY P3, R49, R52, R53, R54 ;  /* 0x0c00003534317389 */ /* 0x0000640000060036 */
[----:B01----:R-:W-:Y:S01]  /*a690*/  ENDCOLLECTIVE ;  /* 0x000000000000791b */ /* 0x003fe20003800000 */
.L_x_473:
[----:B------:R-:W-:-:S05]  /*a6a0*/  FADD.FTZ R35, R36, R35 ;  /* 0x0000002324237221 */ /* 0x000fca0000010000 */
[----:B------:R-:W-:Y:S02]  /*a6b0*/  MOV R52, R35 ;  /* 0x0000002300347202 */ /* 0x000fe40000000f00 */
[----:B------:R-:W-:-:S07]  /*a6c0*/  MOV R37, R49 ;  /* 0x0000003100257202 */ /* 0x000fce0000000f00 */
[----:B------:R-:W-:Y:S05]  /*a6d0*/  WARPSYNC.COLLECTIVE R51, `(.L_x_474) ;  /* 0x0000000033087348 */ /* 0x000fea0003c00000 */
[----:B------:R0:W1:Y:S02]  /*a6e0*/  SHFL.BFLY P3, R49, R52, R53, R54 ;  /* 0x0c00003534317389 */ /* 0x0000640000060036 */
[----:B01----:R-:W-:Y:S01]  /*a6f0*/  ENDCOLLECTIVE ;  /* 0x000000000000791b */ /* 0x003fe20003800000 */
.L_x_474:
[----:B------:R-:W-:Y:S01]  /*a700*/  FADD.FTZ R37, R34, R37 ;  /* 0x0000002522257221 */ /* 0x000fe20000010000 */
[----:B------:R-:W-:-:S04]  /*a710*/  HFMA2.MMA R53, -RZ, RZ, 0, 5.9604644775390625e-08 ;  /* 0x00000001ff357435 */ /* 0x000fc800000001ff */
[----:B------:R-:W-:Y:S02]  /*a720*/  MOV R52, R37 ;  /* 0x0000002500347202 */ /* 0x000fe40000000f00 */
[----:B------:R-:W-:-:S07]  /*a730*/  MOV R36, R49 ;  /* 0x0000003100247202 */ /* 0x000fce0000000f00 */
[----:B------:R-:W-:Y:S05]  /*a740*/  WARPSYNC.COLLECTIVE R51, `(.L_x_475) ;  /* 0x0000000033087348 */ /* 0x000fea0003c00000 */
[----:B------:R0:W1:Y:S02]  /*a750*/  SHFL.BFLY P3, R49, R52, R53, R54 ;  /* 0x0c00003534317389 */ /* 0x0000640000060036 */
[----:B01----:R-:W-:Y:S01]  /*a760*/  ENDCOLLECTIVE ;  /* 0x000000000000791b */ /* 0x003fe20003800000 */
.L_x_475:
[----:B------:R-:W-:-:S05]  /*a770*/  FADD.FTZ R36, R35, R36 ;  /* 0x0000002423247221 */ /* 0x000fca0000010000 */
[----:B------:R-:W-:Y:S02]  /*a780*/  MOV R52, R36 ;  /* 0x0000002400347202 */ /* 0x000fe40000000f00 */
[----:B------:R-:W-:-:S07]  /*a790*/  MOV R34, R49 ;  /* 0x0000003100227202 */ /* 0x000fce0000000f00 */
[----:B------:R-:W-:Y:S05]  /*a7a0*/  WARPSYNC.COLLECTIVE R51, `(.L_x_476) ;  /* 0x0000000033087348 */ /* 0x000fea0003c00000 */
[----:B------:R0:W1:Y:S02]  /*a7b0*/  SHFL.BFLY P3, R49, R52, R53, R54 ;  /* 0x0c00003534317389 */ /* 0x0000640000060036 */
[----:B01----:R-:W-:Y:S01]  /*a7c0*/  ENDCOLLECTIVE ;  /* 0x000000000000791b */ /* 0x003fe20003800000 */
.L_x_476:
[----:B------:R-:W-:-:S05]  /*a7d0*/  FADD.FTZ R25, R37, R34 ;  /* 0x0000002225197221 */ /* 0x000fca0000010000 */
[----:B------:R-:W-:Y:S01]  /*a7e0*/  @!P0 F2FP.BF16.F32.PACK_AB R25, RZ, R25 ;  /* 0x00000019ff19823e */ /* 0x000fe200000010ff */
[----:B------:R-:W-:Y:S01]  /*a7f0*/  HFMA2.MMA R53, -RZ, RZ, 0, 4.76837158203125e-07 ;  /* 0x00000008ff357435 */ /* 0x000fe200000001ff */
[----:B------:R-:W-:Y:S01]  /*a800*/  MOV R52, R41 ;  /* 0x0000002900347202 */ /* 0x000fe20000000f00 */
[----:B------:R-:W-:-:S09]  /*a810*/  IMAD.MOV.U32 R35, RZ, RZ, R49 ;  /* 0x000000ffff237224 */ /* 0x000fd200078e0031 */
[----:B------:R-:W-:Y:S05]  /*a820*/  WARPSYNC.COLLECTIVE R51, `(.L_x_477) ;  /* 0x0000000033087348 */ /* 0x000fea0003c00000 */
[----:B------:R0:W1:Y:S02]  /*a830*/  SHFL.BFLY P3, R49, R52, R53, R54 ;  /* 0x0c00003534317389 */ /* 0x0000640000060036 */
[----:B01----:R-:W-:Y:S01]  /*a840*/  ENDCOLLECTIVE ;  /* 0x000000000000791b */ /* 0x003fe20003800000 */
.L_x_477:
[--C-:B------:R-:W-:Y:S01]  /*a850*/  FADD.FTZ R30, R36, R35.reuse ;  /* 0x00000023241e7221 */ /* 0x100fe20000010000 */
[----:B------:R-:W-:-:S04]  /*a860*/  PRMT R35, R25, 0x7610, R35 ;  /* 0x0000761019237816 */ /* 0x000fc80000000023 */
[----:B------:R-:W-:Y:S02]  /*a870*/  @!P0 F2FP.BF16.F32.PACK_AB R30, RZ, R30 ;  /* 0x0000001eff1e823e */ /* 0x000fe400000010ff */
[----:B------:R-:W-:Y:S02]  /*a880*/  MOV R52, R42 ;  /* 0x0000002a00347202 */ /* 0x000fe40000000f00 */
[----:B------:R-:W-:-:S07]  /*a890*/  MOV R44, R49 ;  /* 0x00000031002c7202 */ /* 0x000fce0000000f00 */
[----:B------:R-:W-:Y:S05]  /*a8a0*/  WARPSYNC.COLLECTIVE R51, `(.L_x_478) ;  /* 0x0000000033087348 */ /* 0x000fea0003c00000 */
[----:B------:R0:W1:Y:S02]  /*a8b0*/  SHFL.BFLY P3, R49, R52, R53, R54 ;  /* 0x0c00003534317389 */ /* 0x0000640000060036 */
[----:B01----:R-:W-:Y:S01]  /*a8c0*/  ENDCOLLECTIVE ;  /* 0x000000000000791b */ /* 0x003fe20003800000 */
.L_x_478:
[----:B------:R-:W-:Y:S01]  /*a8d0*/  FADD.FTZ R44, R44, R41 ;  /* 0x000000292c2c7221 */ /* 0x000fe20000010000 */
[----:B------:R-:W-:-:S03]  /*a8e0*/  HFMA2.MMA R53, -RZ, RZ, 0, 2.384185791015625e-07 ;  /* 0x00000004ff357435 */ /* 0x000fc600000001ff */
[----:B------:R-:W-:Y:S01]  /*a8f0*/  IMAD.MOV.U32 R52, RZ, RZ, R44 ;  /* 0x000000ffff347224 */ /* 0x000fe200078e002c */
[----:B------:R-:W-:-:S07]  /*a900*/  MOV R43, R49 ;  /* 0x00000031002b7202 */ /* 0x000fce0000000f00 */
[----:B------:R-:W-:Y:S05]  /*a910*/  WARPSYNC.COLLECTIVE R51, `(.L_x_479) ;  /* 0x0000000033087348 */ /* 0x000fea0003c00000 */
[----:B------:R0:W1:Y:S02]  /*a920*/  SHFL.BFLY P3, R49, R52, R53, R54 ;  /* 0x0c00003534317389 */ /* 0x0000640000060036 */
[----:B01----:R-:W-:Y:S01]  /*a930*/  ENDCOLLECTIVE ;  /* 0x000000000000791b */ /* 0x003fe20003800000 */
.L_x_479:
[----:B------:R-:W-:-:S05]  /*a940*/  FADD.FTZ R43, R43, R42 ;  /* 0x0000002a2b2b7221 */ /* 0x000fca0000010000 */
[----:B------:R-:W-:Y:S02]  /*a950*/  MOV R52, R43 ;  /* 0x0000002b00347202 */ /* 0x000fe40000000f00 */
[----:B------:R-:W-:-:S07]  /*a960*/  MOV R41, R49 ;  /* 0x0000003100297202 */ /* 0x000fce0000000f00 */
[----:B------:R-:W-:Y:S05]  /*a970*/  WARPSYNC.COLLECTIVE R51, `(.L_x_480) ;  /* 0x0000000033087348 */ /* 0x000fea0003c00000 */
[----:B------:R0:W1:Y:S02]  /*a980*/  SHFL.BFLY P3, R49, R52, R53, R54 ;  /* 0x0c00003534317389 */ /* 0x0000640000060036 */
[----:B01----:R-:W-:Y:S01]  /*a990*/  ENDCOLLECTIVE ;  /* 0x000000000000791b */ /* 0x003fe20003800000 */
.L_x_480:
[----:B------:R-:W-:Y:S01]  /*a9a0*/  FADD.FTZ R41, R44, R41 ;  /* 0x000000292c297221 */ /* 0x000fe20000010000 */
[----:B------:R-:W-:-:S04]  /*a9b0*/  HFMA2.MMA R53, -RZ, RZ, 0, 1.1920928955078125e-07 ;  /* 0x00000002ff357435 */ /* 0x000fc800000001ff */
[----:B------:R-:W-:Y:S02]  /*a9c0*/  MOV R52, R41 ;  /* 0x0000002900347202 */ /* 0x000fe40000000f00 */
[----:B------:R-:W-:-:S07]  /*a9d0*/  MOV R42, R49 ;  /* 0x00000031002a7202 */ /* 0x000fce0000000f00 */
[----:B------:R-:W-:Y:S05]  /*a9e0*/  WARPSYNC.COLLECTIVE R51, `(.L_x_481) ;  /* 0x0000000033087348 */ /* 0x000fea0003c00000 */
[----:B------:R0:W1:Y:S02]  /*a9f0*/  SHFL.BFLY P3, R49, R52, R53, R54 ;  /* 0x0c00003534317389 */ /* 0x0000640000060036 */
[----:B01----:R-:W-:Y:S01]  /*aa00*/  ENDCOLLECTIVE ;  /* 0x000000000000791b */ /* 0x003fe20003800000 */
.L_x_481:
[----:B------:R-:W-:-:S05]  /*aa10*/  FADD.FTZ R42, R43, R42 ;  /* 0x0000002a2b2a7221 */ /* 0x000fca0000010000 */
[----:B------:R-:W-:Y:S02]  /*aa20*/  MOV R52, R42 ;  /* 0x0000002a00347202 */ /* 0x000fe40000000f00 */
[----:B------:R-:W-:-:S07]  /*aa30*/  MOV R44, R49 ;  /* 0x00000031002c7202 */ /* 0x000fce0000000f00 */
[----:B------:R-:W-:Y:S05]  /*aa40*/  WARPSYNC.COLLECTIVE R51, `(.L_x_482) ;  /* 0x0000000033087348 */ /* 0x000fea0003c00000 */
[----:B------:R0:W1:Y:S02]  /*aa50*/  SHFL.BFLY P3, R49, R52, R53, R54 ;  /* 0x0c00003534317389 */ /* 0x0000640000060036 */
[----:B01----:R-:W-:Y:S01]  /*aa60*/  ENDCOLLECTIVE ;  /* 0x000000000000791b */ /* 0x003fe20003800000 */
.L_x_482:
[----:B------:R-:W-:Y:S01]  /*aa70*/  FADD.FTZ R44, R41, R44 ;  /* 0x0000002c292c7221 */ /* 0x000fe20000010000 */
[----:B------:R-:W-:-:S04]  /*aa80*/  HFMA2.MMA R53, -RZ, RZ, 0, 5.9604644775390625e-08 ;  /* 0x00000001ff357435 */ /* 0x000fc800000001ff */
[----:B------:R-:W-:Y:S02]  /*aa90*/  MOV R52, R44 ;  /* 0x0000002c00347202 */ /* 0x000fe40000000f00 */
[----:B------:R-:W-:-:S07]  /*aaa0*/  MOV R43, R49 ;  /* 0x00000031002b7202 */ /* 0x000fce0000000f00 */
[----:B------:R-:W-:Y:S05]  /*aab0*/  WARPSYNC.COLLECTIVE R51, `(.L_x_483) ;  /* 0x0000000033087348 */ /* 0x000fea0003c00000 */
[----:B------:R0:W1:Y:S02]  /*aac0*/  SHFL.BFLY P3, R49, R52, R53, R54 ;  /* 0x0c00003534317389 */ /* 0x0000640000060036 */
[----:B01----:R-:W-:Y:S01]  /*aad0*/  ENDCOLLECTIVE ;  /* 0x000000000000791b */ /* 0x003fe20003800000 */
.L_x_483:
[----:B------:R-:W-:-:S05]  /*aae0*/  FADD.FTZ R42, R42, R43 ;  /* 0x0000002b2a2a7221 */ /* 0x000fca0000010000 */
[----:B------:R-:W-:Y:S02]  /*aaf0*/  MOV R52, R42 ;  /* 0x0000002a00347202 */ /* 0x000fe40000000f00 */
[----:B------:R-:W-:-:S07]  /*ab00*/  MOV R41, R49 ;  /* 0x0000003100297202 */ /* 0x000fce0000000f00 */
[----:B------:R-:W-:Y:S05]  /*ab10*/  WARPSYNC.COLLECTIVE R51, `(.L_x_484) ;  /* 0x0000000033087348 */ /* 0x000fea0003c00000 */
[----:B------:R0:W1:Y:S02]  /*ab20*/  SHFL.BFLY P3, R49, R52, R53, R54 ;  /* 0x0c00003534317389 */ /* 0x0000640000060036 */
[----:B01----:R-:W-:Y:S01]  /*ab30*/  ENDCOLLECTIVE ;  /* 0x000000000000791b */ /* 0x003fe20003800000 */
.L_x_484:
[----:B------:R-:W-:Y:S01]  /*ab40*/  HFMA2.MMA R53, -RZ, RZ, 0, 4.76837158203125e-07 ;  /* 0x00000008ff357435 */ /* 0x000fe200000001ff */
[----:B------:R-:W-:Y:S01]  /*ab50*/  MOV R52, R45 ;  /* 0x0000002d00347202 */ /* 0x000fe20000000f00 */
[----:B------:R-:W-:-:S09]  /*ab60*/  IMAD.MOV.U32 R43, RZ, RZ, R49 ;  /* 0x000000ffff2b7224 */ /* 0x000fd200078e0031 */
[----:B------:R-:W-:Y:S05]  /*ab70*/  WARPSYNC.COLLECTIVE R51, `(.L_x_485) ;  /* 0x0000000033087348 */ /* 0x000fea0003c00000 */
[----:B------:R0:W1:Y:S02]  /*ab80*/  SHFL.BFLY P3, R49, R52, R53, R54 ;  /* 0x0c00003534317389 */ /* 0x0000640000060036 */
[----:B01----:R-:W-:Y:S01]  /*ab90*/  ENDCOLLECTIVE ;  /* 0x000000000000791b */ /* 0x003fe20003800000 */
.L_x_485:
[----:B------:R-:W-:-:S05]  /*aba0*/  FADD.FTZ R32, R42, R43 ;  /* 0x0000002b2a207221 */ /* 0x000fca0000010000 */
[----:B------:R-:W-:Y:S01]  /*abb0*/  @!P0 F2FP.BF16.F32.PACK_AB R32, RZ, R32 ;  /* 0x00000020ff20823e */ /* 0x000fe200000010ff */
[----:B------:R-:W-:Y:S01]  /*abc0*/  IMAD.MOV.U32 R52, RZ, RZ, R46 ;  /* 0x000000ffff347224 */ /* 0x000fe200078e002e */
[----:B------:R-:W-:-:S07]  /*abd0*/  MOV R50, R49 ;  /* 0x0000003100327202 */ /* 0x000fce0000000f00 */
[----:B------:R-:W-:Y:S05]  /*abe0*/  WARPSYNC.COLLECTIVE R51, `(.L_x_486) ;  /* 0x0000000033087348 */ /* 0x000fea0003c00000 */
[----:B------:R0:W1:Y:S02]  /*abf0*/  SHFL.BFLY P3, R49, R52, R53, R54 ;  /* 0x0c00003534317389 */ /* 0x0000640000060036 */
[----:B01----:R-:W-:Y:S01]  /*ac00*/  ENDCOLLECTIVE ;  /* 0x000000000000791b */ /* 0x003fe20003800000 */
.L_x_486:
[----:B------:R-:W-:Y:S01]  /*ac10*/  FADD.FTZ R50, R50, R45 ;  /* 0x0000002d32327221 */ /* 0x000fe20000010000 */
[----:B------:R-:W-:-:S04]  /*ac20*/  HFMA2.MMA R53, -RZ, RZ, 0, 2.384185791015625e-07 ;  /* 0x00000004ff357435 */ /* 0x000fc800000001ff */
[----:B------:R-:W-:Y:S02]  /*ac30*/  MOV R52, R50 ;  /* 0x0000003200347202 */ /* 0x000fe40000000f00 */
[----:B------:R-:W-:-:S07]  /*ac40*/  MOV R47, R49 ;  /* 0x00000031002f7202 */ /* 0x000fce0000000f00 */
[----:B------:R-:W-:Y:S05]  /*ac50*/  WARPSYNC.COLLECTIVE R51, `(.L_x_487) ;  /* 0x0000000033087348 */ /* 0x000fea0003c00000 */
[----:B------:R0:W1:Y:S02]  /*ac60*/  SHFL.BFLY P3, R49, R52, R53, R54 ;  /* 0x0c00003534317389 */ /* 0x0000640000060036 */
[----:B01----:R-:W-:Y:S01]  /*ac70*/  ENDCOLLECTIVE ;  /* 0x000000000000791b */ /* 0x003fe20003800000 */
.L_x_487:
[----:B------:R-:W-:-:S05]  /*ac80*/  FADD.FTZ R47, R47, R46 ;  /* 0x0000002e2f2f7221 */ /* 0x000fca0000010000 */
[----:B------:R-:W-:Y:S02]  /*ac90*/  MOV R52, R47 ;  /* 0x0000002f00347202 */ /* 0x000fe40000000f00 */
[----:B------:R-:W-:-:S07]  /*aca0*/  MOV R45, R49 ;  /* 0x00000031002d7202 */ /* 0x000fce0000000f00 */
[----:B------:R-:W-:Y:S05]  /*acb0*/  WARPSYNC.COLLECTIVE R51, `(.L_x_488) ;  /* 0x0000000033087348 */ /* 0x000fea0003c00000 */
[----:B------:R0:W1:Y:S02]  /*acc0*/  SHFL.BFLY P3, R49, R52, R53, R54 ;  /* 0x0c00003534317389 */ /* 0x0000640000060036 */
[----:B01----:R-:W-:Y:S01]  /*acd0*/  ENDCOLLECTIVE ;  /* 0x000000000000791b */ /* 0x003fe20003800000 */
.L_x_488:
[----:B------:R-:W-:Y:S01]  /*ace0*/  FADD.FTZ R45, R50, R45 ;  /* 0x0000002d322d7221 */ /* 0x000fe20000010000 */
[----:B------:R-:W-:-:S04]  /*acf0*/  HFMA2.MMA R53, -RZ, RZ, 0, 1.1920928955078125e-07 ;  /* 0x00000002ff357435 */ /* 0x000fc800000001ff */
[----:B------:R-:W-:Y:S01]  /*ad00*/  MOV R52, R45 ;  /* 0x0000002d00347202 */ /* 0x000fe20000000f00 */
[----:B------:R-:W-:-:S07]  /*ad10*/  IMAD.MOV.U32 R46, RZ, RZ, R49 ;  /* 0x000000ffff2e7224 */ /* 0x000fce00078e0031 */
[----:B------:R-:W-:Y:S05]  /*ad20*/  WARPSYNC.COLLECTIVE R51, `(.L_x_489) ;  /* 0x0000000033087348 */ /* 0x000fea0003c00000 */
[----:B------:R0:W1:Y:S02]  /*ad30*/  SHFL.BFLY P3, R49, R52, R53, R54 ;  /* 0x0c00003534317389 */ /* 0x0000640000060036 */
[----:B01----:R-:W-:Y:S01]  /*ad40*/  ENDCOLLECTIVE ;  /* 0x000000000000791b */ /* 0x003fe20003800000 */
.L_x_489:
[----:B------:R-:W-:-:S05]  /*ad50*/  FADD.FTZ R46, R47, R46 ;  /* 0x0000002e2f2e7221 */ /* 0x000fca0000010000 */
[----:B------:R-:W-:Y:S02]  /*ad60*/  MOV R52, R46 ;  /* 0x0000002e00347202 */ /* 0x000fe40000000f00 */
[----:B------:R-:W-:-:S07]  /*ad70*/  MOV R48, R49 ;  /* 0x0000003100307202 */ /* 0x000fce0000000f00 */
[----:B------:R-:W-:Y:S05]  /*ad80*/  WARPSYNC.COLLECTIVE R51, `(.L_x_490) ;  /* 0x0000000033087348 */ /* 0x000fea0003c00000 */
[----:B------:R0:W1:Y:S02]  /*ad90*/  SHFL.BFLY P3, R49, R52, R53, R54 ;  /* 0x0c00003534317389 */ /* 0x0000640000060036 */
[----:B01----:R-:W-:Y:S01]  /*ada0*/  ENDCOLLECTIVE ;  /* 0x000000000000791b */ /* 0x003fe20003800000 */
.L_x_490:
[----:B------:R-:W-:Y:S01]  /*adb0*/  FADD.FTZ R45, R45, R48 ;  /* 0x000000302d2d7221 */ /* 0x000fe20000010000 */
[----:B------:R-:W-:-:S04]  /*adc0*/  HFMA2.MMA R53, -RZ, RZ, 0, 5.9604644775390625e-08 ;  /* 0x00000001ff357435 */ /* 0x000fc800000001ff */
[----:B------:R-:W-:Y:S01]  /*add0*/  MOV R52, R45 ;  /* 0x0000002d00347202 */ /* 0x000fe20000000f00 */
[--C-:B------:R-:W-:Y:S01]  /*ade0*/  IMAD.MOV.U32 R47, RZ, RZ, R49.reuse ;  /* 0x000000ffff2f7224 */ /* 0x100fe200078e0031 */
[----:B------:R-:W-:Y:S01]  /*adf0*/  PRMT R49, R31, 0x7610, R49 ;  /* 0x000076101f317816 */ /* 0x000fe20000000031 */
[----:B------:R-:W-:Y:S02]  /*ae00*/  FADD.FTZ R31, R44, R41 ;  /* 0x000000292c1f7221 */ /* 0x000fe40000010000 */
[----:B------:R-:W-:Y:S02]  /*ae10*/  FADD.FTZ R46, R46, R47 ;  /* 0x0000002f2e2e7221 */ /* 0x000fe40000010000 */
[----:B------:R0:W-:Y:S01]  /*ae20*/  @!P0 STG.E.U16 desc[UR18][R28.64], R49 ;  /* 0x000000311c008986 */ /* 0x0001e2000c101512 */
[----:B------:R-:W-:-:S07]  /*ae30*/  @!P0 F2FP.BF16.F32.PACK_AB R31, RZ, R31 ;  /* 0x0000001fff1f823e */ /* 0x000fce00000010ff */
[----:B0-----:R-:W-:Y:S05]  /*ae40*/  WARPSYNC.COLLECTIVE R51, `(.L_x_491) ;  /* 0x0000000033087348 */ /* 0x001fea0003c00000 */
[----:B0-----:R0:W1:Y:S02]  /*ae50*/  SHFL.BFLY P3, R49, R52, R53, R54 ;  /* 0x0c00003534317389 */ /* 0x0010640000060036 */
[----:B01----:R-:W-:Y:S01]  /*ae60*/  ENDCOLLECTIVE ;  /* 0x000000000000791b */ /* 0x003fe20003800000 */
.L_x_491:
[----:B------:R0:W-:Y:S04]  /*ae70*/  @!P0 STG.E.U16 desc[UR18][R26.64+0x28], R35 ;  /* 0x000028231a008986 */ /* 0x0001e8000c101512 */
[----:B------:R0:W-:Y:S04]  /*ae80*/  @!P0 STG.E.U16 desc[UR18][R28.64+0x28], R30 ;  /* 0x0000281e1c008986 */ /* 0x0001e8000c101512 */
[----:B------:R0:W-:Y:S01]  /*ae90*/  @!P0 STG.E.U16 desc[UR18][R26.64+0x50], R31 ;  /* 0x0000501f1a008986 */ /* 0x0001e2000c101512 */
[----:B------:R-:W-:-:S03]  /*aea0*/  MOV R52, R46 ;  /* 0x0000002e00347202 */ /* 0x000fc60000000f00 */
[----:B------:R0:W-:Y:S01]  /*aeb0*/  @!P0 STG.E.U16 desc[UR18][R28.64+0x50], R32 ;  /* 0x000050201c008986 */ /* 0x0001e2000c101512 */
[----:B------:R-:W-:-:S07]  /*aec0*/  MOV R34, R49 ;  /* 0x0000003100227202 */ /* 0x000fce0000000f00 */
[----:B0-----:R-:W-:Y:S05]  /*aed0*/  WARPSYNC.COLLECTIVE R51, `(.L_x_492) ;  /* 0x0000000033087348 */ /* 0x001fea0003c00000 */
[----:B------:R1:W2:Y:S02]  /*aee0*/  SHFL.BFLY P3, R49, R52, R53, R54 ;  /* 0x0c00003534317389 */ /* 0x0002a40000060036 */
[----:B012---:R-:W-:Y:S01]  /*aef0*/  ENDCOLLECTIVE ;  /* 0x000000000000791b */ /* 0x007fe20003800000 */
.L_x_492:
[----:B------:R-:W-:Y:S01]  /*af00*/  FADD.FTZ R34, R45, R34 ;  /* 0x000000222d227221 */ /* 0x000fe20000010000 */
[----:B------:R-:W-:Y:S01]  /*af10*/  MOV R25, R49 ;  /* 0x0000003100197202 */ /* 0x000fe20000000f00 */
[----:B------:R-:W-:Y:S06]  /*af20*/  BRA `(.L_x_493) ;  /* 0xffffffe400007947 */ /* 0x000fec000383ffff */
.L_x_494:
        /* <DEDUP_REMOVED lines=13> */
.L_x_3470:


//--------------------- .text._ZN13group_norm_v218gn_bwd_cuda_kernelI13__nv_bfloat16Li320ELi2ELi32ELi20ELi1024ELb0ELb1ELi32ELi320ELi320ELi4ELb1ELi8ELb0ELb0ELNS_15WgradSyncMethodE3ENS_16CompileConditionILi900EEEEEvPT_S6_S6_PKS5_S8_S8_S8_PKfflPfPj --------------------------
	.section	.text._ZN13group_norm_v218gn_bwd_cuda_kernelI13__nv_bfloat16Li320ELi2ELi32ELi20ELi1024ELb0ELb1ELi32ELi320ELi320ELi4ELb1ELi8ELb0ELb0ELNS_15WgradSyncMethodE3ENS_16CompileConditionILi900EEEEEvPT_S6_S6_PKS5_S8_S8_S8_PKfflPfPj,"ax",@progbits
	.align	128
        .global         _ZN13group_norm_v218gn_bwd_cuda_kernelI13__nv_bfloat16Li320ELi2ELi32ELi20ELi1024ELb0ELb1ELi32ELi320ELi320ELi4ELb1ELi8ELb0ELb0ELNS_15WgradSyncMethodE3ENS_16CompileConditionILi900EEEEEvPT_S6_S6_PKS5_S8_S8_S8_PKfflPfPj
        .type           _ZN13group_norm_v218gn_bwd_cuda_kernelI13__nv_bfloat16Li320ELi2ELi32ELi20ELi1024ELb0ELb1ELi32ELi320ELi320ELi4ELb1ELi8ELb0ELb0ELNS_15WgradSyncMethodE3ENS_16CompileConditionILi900EEEEEvPT_S6_S6_PKS5_S8_S8_S8_PKfflPfPj,@function
        .size           _ZN13group_norm_v218gn_bwd_cuda_kernelI13__nv_bfloat16Li320ELi2ELi32ELi20ELi1024ELb0ELb1ELi32ELi320ELi320ELi4ELb1ELi8ELb0ELb0ELNS_15WgradSyncMethodE3ENS_16CompileConditionILi900EEEEEvPT_S6_S6_PKS5_S8_S8_S8_PKfflPfPj,(.L_x_3471 - _ZN13group_norm_v218gn_bwd_cuda_kernelI13__nv_bfloat16Li320ELi2ELi32ELi20ELi1024ELb0ELb1ELi32ELi320ELi320ELi4ELb1ELi8ELb0ELb0ELNS_15WgradSyncMethodE3ENS_16CompileConditionILi900EEEEEvPT_S6_S6_PKS5_S8_S8_S8_PKfflPfPj)
        .other          _ZN13group_norm_v218gn_bwd_cuda_kernelI13__nv_bfloat16Li320ELi2ELi32ELi20ELi1024ELb0ELb1ELi32ELi320ELi320ELi4ELb1ELi8ELb0ELb0ELNS_15WgradSyncMethodE3ENS_16CompileConditionILi900EEEEEvPT_S6_S6_PKS5_S8_S8_S8_PKfflPfPj,@"STO_CUDA_ENTRY STV_DEFAULT"
_ZN13group_norm_v218gn_bwd_cuda_kernelI13__nv_bfloat16Li320ELi2ELi32ELi20ELi1024ELb0ELb1ELi32ELi320ELi320ELi4ELb1ELi8ELb0ELb0ELNS_15WgradSyncMethodE3ENS_16CompileConditionILi900EEEEEvPT_S6_S6_PKS5_S8_S8_S8_PKfflPfPj:
.text._ZN13group_norm_v218gn_bwd_cuda_kernelI13__nv_bfloat16Li320ELi2ELi32ELi20ELi1024ELb0ELb1ELi32ELi320ELi320ELi4ELb1ELi8ELb0ELb0ELNS_15WgradSyncMethodE3ENS_16CompileConditionILi900EEEEEvPT_S6_S6_PKS5_S8_S8_S8_PKfflPfPj:
        /* <DEDUP_REMOVED lines=22> */
[----:B------:R-:W-:Y:S01]  /*0160*/  ULOP3.LUT UR4, UR4, 0x8, URZ, 0xfc, !UPT ;  /* 0x0000000804047892 */ /* 0x000fe2000f8efc3f */
[----:B------:R-:W-:-:S04]  /*0170*/  IADD3 R0, RZ, -UR8, RZ ;  /* 0x80000008ff007c10 */ /* 0x000fc8000fffe0ff */
[----:B------:R-:W-:Y:S01]  /*0180*/  ISETP.NE.AND P0, PT, R0, UR17, PT ;  /* 0x0000001100007c0c */ /* 0x000fe2000bf05270 */
[----:B------:R-:W-:-:S03]  /*0190*/  IMAD.U32 R7, RZ, RZ, UR4 ;  /* 0x00000004ff077e24 */ /* 0x000fc6000f8e00ff */
[----:B------:R-:W-:Y:S01]  /*01a0*/  SEL R5, R5, 0x1, !P0 ;  /* 0x0000000105057807 */ /* 0x000fe20004000000 */
[----:B0-----:R-:W-:Y:S01]  /*01b0*/  IMAD.WIDE.U32 R2, R7, 0x4, R2 ;  /* 0x0000000407027825 */ /* 0x001fe200078e0002 */
[----:B------:R-:W-:Y:S06]  /*01c0*/  MEMBAR.ALL.GPU ;  /* 0x0000000000007992 */ /* 0x000fec000000a000 */
[----:B------:R-:W-:-:S00]  /*01d0*/  ERRBAR ;  /* 0x00000000000079ab */ /* 0x000fc00000000000 */
[----:B------:R-:W-:Y:S06]  /*01e0*/  CGAERRBAR ;  /* 0x00000000000075ab */ /* 0x000fec0000000000 */
[----:B------:R0:W5:Y:S02]  /*01f0*/  ATOM.E.ADD.STRONG.GPU PT, R5, desc[UR12][R2.64], R5 ;  /* 0x000000050205798a */ /* 0x00016400081ee1cc */
.L_x_497:
[----:B------:R-:W2:Y:S04]  /*0200*/  LD.E.STRONG.GPU R0, desc[UR12][R2.64] ;  /* 0x0000000c02007980 */ /* 0x000ea8000c10f900 */
[----:B--2---:R-:W-:Y:S01]  /*0210*/  CCTL.IVALL ;  /* 0x00000000ff00798f */ /* 0x004fe20002000000 */
[----:B------:R-:W-:Y:S05]  /*0220*/  YIELD ;  /* 0x0000000000007946 */ /* 0x000fea0003800000 */
[----:B-----5:R-:W-:-:S04]  /*0230*/  LOP3.LUT R0, R0, R5, RZ, 0x3c, !PT ;  /* 0x0000000500007212 */ /* 0x020fc800078e3cff */
[----:B------:R-:W-:-:S13]  /*0240*/  ISETP.GT.AND P0, PT, R0, -0x1, PT ;  /* 0xffffffff0000780c */ /* 0x000fda0003f04270 */
[----:B------:R-:W-:Y:S05]  /*0250*/  @P0 BRA `(.L_x_497) ;  /* 0xfffffffc00e80947 */ /* 0x000fea000383ffff */
.L_x_496:
[----:B------:R-:W-:Y:S05]  /*0260*/  WARPSYNC.ALL ;  /* 0x0000000000007948 */ /* 0x000fea0003800000 */
[----:B------:R-:W-:Y:S06]  /*0270*/  BAR.SYNC.DEFER_BLOCKING 0x0 ;  /* 0x0000000000007b1d */ /* 0x000fec0000010000 */
[----:B------:R-:W-:Y:S05]  /*0280*/  BRA `(.L_x_498) ;  /* 0x0000004000987947 */ /* 0x000fea0003800000 */
.L_x_495:
        /* <DEDUP_REMOVED lines=17> */
[----:B------:R-:W-:-:S02]  /*03a0*/  IADD3 R7, R6, 0xf0, RZ ;  /* 0x000000f006077810 */ /* 0x000fc40007ffe0ff */
[----:B------:R-:W-:Y:S02]  /*03b0*/  SHF.R.S32.HI R4, RZ, 0x1f, R3 ;  /* 0x0000001fff047819 */ /* 0x000fe40000011403 */
[----:B------:R-:W-:Y:S02]  /*03c0*/  SHF.R.S32.HI R6, RZ, 0x1f, R5 ;  /* 0x0000001fff067819 */ /* 0x000fe40000011405 */
[----:B------:R-:W-:Y:S02]  /*03d0*/  SHF.R.S32.HI R8, RZ, 0x1f, R7 ;  /* 0x0000001fff087819 */ /* 0x000fe40000011407 */
[----:B------:R-:W-:Y:S02]  /*03e0*/  LEA.HI R4, R4, R3, RZ, 0x2 ;  /* 0x0000000304047211 */ /* 0x000fe400078f10ff */
[----:B------:R-:W-:Y:S02]  /*03f0*/  SHF.R.U32.HI R3, RZ, 0x4, R0 ;  /* 0x00000004ff037819 */ /* 0x000fe40000011600 */
[----:B------:R-:W-:-:S02]  /*0400*/  IADD3 R2, -R2, R9, RZ ;  /* 0x0000000902027210 */ /* 0x000fc40007ffe1ff */
[----:B------:R-:W-:Y:S02]  /*0410*/  LEA.HI R6, R6, R5, RZ, 0x2 ;  /* 0x0000000506067211 */ /* 0x000fe400078f10ff */
[----:B------:R-:W-:Y:S02]  /*0420*/  LEA.HI R8, R8, R7, RZ, 0x2 ;  /* 0x0000000708087211 */ /* 0x000fe400078f10ff */
[----:B------:R-:W-:Y:S02]  /*0430*/  SHF.R.U32.HI R5, RZ, 0x2, R4 ;  /* 0x00000002ff057819 */ /* 0x000fe40000011604 */
[C---:B------:R-:W-:Y:S02]  /*0440*/  LOP3.LUT R0, R2.reuse, 0x3, R3, 0x78, !PT ;  /* 0x0000000302007812 */ /* 0x040fe400078e7803 */
[----:B------:R-:W-:Y:S02]  /*0450*/  SHF.R.U32.HI R7, RZ, 0x2, R6 ;  /* 0x00000002ff077819 */ /* 0x000fe40000011606 */
[----:B------:R-:W-:Y:S01]  /*0460*/  SHF.R.U32.HI R9, RZ, 0x2, R8 ;  /* 0x00000002ff097819 */ /* 0x000fe20000011608 */
[----:B------:R0:W-:Y:S01]  /*0470*/  STL [R1+0x30], R0 ;  /* 0x0000300001007387 */ /* 0x0001e20000100800 */
[----:B------:R-:W-:-:S02]  /*0480*/  LOP3.LUT R4, R2, 0x3, R5, 0x78, !PT ;  /* 0x0000000302047812 */ /* 0x000fc400078e7805 */
[----:B------:R-:W-:-:S03]  /*0490*/  LOP3.LUT R3, R2, 0x3, R7, 0x78, !PT ;  /* 0x0000000302037812 */ /* 0x000fc600078e7807 */
[----:B------:R1:W-:Y:S01]  /*04a0*/  STL [R1+0x2c], R4 ;  /* 0x00002c0401007387 */ /* 0x0003e20000100800 */
[----:B0-----:R-:W-:-:S03]  /*04b0*/  LOP3.LUT R0, R2, 0x3, R9, 0x78, !PT ;  /* 0x0000000302007812 */ /* 0x001fc600078e7809 */
[----:B------:R1:W-:Y:S04]  /*04c0*/  STL [R1+0x28], R3 ;  /* 0x0000280301007387 */ /* 0x0003e80000100800 */
[----:B------:R1:W-:Y:S02]  /*04d0*/  STL [R1+0x24], R0 ;  /* 0x0000240001007387 */ /* 0x0003e40000100800 */
.L_x_510:
[----:B-1----:R-:W0:Y:S01]  /*04e0*/  S2R R0, SR_TID.X ;  /* 0x0000000000007919 */ /* 0x002e220000002100 */
[----:B------:R-:W-:Y:S01]  /*04f0*/  ULOP3.LUT UR9, UR11, 0x1, URZ, 0xc0, !UPT ;  /* 0x000000010b097892 */ /* 0x000fe2000f8ec03f */
[----:B--2---:R-:W1:Y:S01]  /*0500*/  LDC.64 R8, c[0x0][0x238] ;  /* 0x00008e00ff087b82 */ /* 0x004e620000000a00 */
[----:B------:R-:W-:Y:S01]  /*0510*/  USHF.R.U64 UR10, UR11, 0x1, UR5 ;  /* 0x000000010b0a7899 */ /* 0x000fe20008001205 */
[----:B------:R-:W-:Y:S01]  /*0520*/  STL [R1+0x48], R25 ;  /* 0x0000481901007387 */ /* 0x000fe20000100800 */
[----:B------:R-:W-:Y:S02]  /*0530*/  UIMAD UR14, UR9, 0x140, URZ ;  /* 0x00000140090e78a4 */ /* 0x000fe4000f8e023f */
[----:B------:R-:W-:Y:S01]  /*0540*/  USHF.L.U32 UR9, UR17, 0x5, URZ ;  /* 0x0000000511097899 */ /* 0x000fe2000800063f */
[----:B------:R-:W-:Y:S01]  /*0550*/  STL [R1+0x44], R24 ;  /* 0x0000441801007387 */ /* 0x000fe20000100800 */
[----:B------:R-:W-:Y:S01]  /*0560*/  USHF.R.U32.HI UR15, URZ, 0x1, UR5 ;  /* 0x000000013f0f7899 */ /* 0x000fe20008011605 */
[----:B------:R-:W-:Y:S01]  /*0570*/  IMAD.U32 R11, RZ, RZ, UR10 ;  /* 0x0000000aff0b7e24 */ /* 0x000fe2000f8e00ff */
[----:B------:R-:W-:Y:S01]  /*0580*/  ULOP3.LUT UR9, UR9, 0x3e0, URZ, 0xc0, !UPT ;  /* 0x000003e009097892 */ /* 0x000fe2000f8ec03f */
[----:B------:R-:W-:Y:S01]  /*0590*/  STL [R1+0x40], R29 ;  /* 0x0000401d01007387 */ /* 0x000fe20000100800 */
[----:B------:R-:W-:Y:S01]  /*05a0*/  ULDC.64 UR18, c[0x0][0x248] ;  /* 0x0000920000127ab9 */ /* 0x000fe20000000a00 */
[----:B------:R-:W-:Y:S01]  /*05b0*/  ULDC.64 UR20, c[0x0][0x228] ;  /* 0x00008a0000147ab9 */ /* 0x000fe20000000a00 */
[----:B------:R-:W-:Y:S01]  /*05c0*/  MOV R6, UR15 ;  /* 0x0000000f00067c02 */ /* 0x000fe20008000f00 */
[----:B------:R-:W-:Y:S01]  /*05d0*/  STL [R1+0x3c], R28 ;  /* 0x00003c1c01007387 */ /* 0x000fe20000100800 */
[----:B0-----:R-:W-:-:S05]  /*05e0*/  IMAD.WIDE.U32 R2, R0, -0x33333333, RZ ;  /* 0xcccccccd00027825 */ /* 0x001fca00078e00ff */
[----:B------:R-:W-:-:S04]  /*05f0*/  SHF.R.U32.HI R5, RZ, 0x6, R3 ;  /* 0x00000006ff057819 */ /* 0x000fc80000011603 */
[C---:B------:R-:W-:Y:S01]  /*0600*/  IADD3 R7, R5.reuse, UR9, RZ ;  /* 0x0000000905077c10 */ /* 0x040fe2000fffe0ff */
[----:B------:R-:W-:Y:S01]  /*0610*/  IMAD R4, R5, -0x50, R0 ;  /* 0xffffffb005047824 */ /* 0x000fe200078e0200 */
[----:B------:R-:W-:-:S03]  /*0620*/  UIMAD UR9, UR15, 0xa0000, URZ ;  /* 0x000a00000f0978a4 */ /* 0x000fc6000f8e023f */
[----:B------:R-:W-:Y:S01]  /*0630*/  IMAD R7, R7, 0x280, RZ ;  /* 0x0000028007077824 */ /* 0x000fe200078e02ff */
[----:B------:R-:W-:-:S04]  /*0640*/  LEA R34, R4, UR14, 0x2 ;  /* 0x0000000e04227c11 */ /* 0x000fc8000f8e10ff */
[----:B------:R-:W-:Y:S01]  /*0650*/  SHF.R.S32.HI R35, RZ, 0x1f, R34 ;  /* 0x0000001fff237819 */ /* 0x000fe20000011422 */
[----:B------:R-:W-:-:S05]  /*0660*/  IMAD.WIDE.U32 R2, R34, -0x33333333, RZ ;  /* 0xcccccccd22027825 */ /* 0x000fca00078e00ff */
[----:B------:R-:W-:Y:S01]  /*0670*/  SHF.R.U32.HI R0, RZ, 0x4, R3 ;  /* 0x00000004ff007819 */ /* 0x000fe20000011603 */
[----:B------:R-:W-:-:S03]  /*0680*/  IMAD.WIDE.U32 R2, R11, 0xa0000, R34 ;  /* 0x000a00000b027825 */ /* 0x000fc600078e0022 */
[C---:B------:R-:W-:Y:S01]  /*0690*/  LEA R10, P0, R11.reuse, R0, 0x5 ;  /* 0x000000000b0a7211 */ /* 0x040fe200078028ff */
[----:B------:R0:W-:Y:S01]  /*06a0*/  STL [R1+0x20], R0 ;  /* 0x0000200001007387 */ /* 0x0001e20000100800 */
[----:B-1----:R-:W-:Y:S02]  /*06b0*/  IMAD.WIDE R34, R34, 0x2, R8 ;  /* 0x0000000222227825 */ /* 0x002fe400078e0208 */
[----:B------:R-:W-:Y:S02]  /*06c0*/  LEA.HI.X R11, R11, RZ, R6, 0x5, P0 ;  /* 0x000000ff0b0b7211 */ /* 0x000fe400000f2c06 */
[C---:B------:R-:W-:Y:S02]  /*06d0*/  LEA R32, P0, R10.reuse, UR18, 0x3 ;  /* 0x000000120a207c11 */ /* 0x040fe4000f8018ff */
[----:B------:R-:W2:Y:S02]  /*06e0*/  LDG.E.64.CONSTANT R34, desc[UR12][R34.64] ;  /* 0x0000000c22227981 */ /* 0x000ea4000c1e9b00 */
[----:B------:R-:W-:Y:S01]  /*06f0*/  LEA.HI.X R33, R10, UR19, R11, 0x3, P0 ;  /* 0x000000130a217c11 */ /* 0x000fe200080f1c0b */
[----:B0-----:R-:W-:Y:S01]  /*0700*/  VIADD R0, R3, UR9 ;  /* 0x0000000903007c36 */ /* 0x001fe20008000000 */
[----:B------:R-:W-:Y:S01]  /*0710*/  IADD3 R3, P1, R7, R2, RZ ;  /* 0x0000000207037210 */ /* 0x000fe20007f3e0ff */
[----:B------:R-:W-:Y:S01]  /*0720*/  ULDC.64 UR18, c[0x0][0x230] ;  /* 0x00008c0000127ab9 */ /* 0x000fe20000000a00 */
[----:B------:R-:W-:-:S02]  /*0730*/  ULDC UR9, c[0x0][0x250] ;  /* 0x0000940000097ab9 */ /* 0x000fc40000000800 */
[----:B------:R-:W-:Y:S01]  /*0740*/  IADD3.X R6, RZ, R0, RZ, P1, !PT ;  /* 0x00000000ff067210 */ /* 0x000fe20000ffe4ff */
[----:B------:R-:W3:Y:S01]  /*0750*/  LDG.E.64.CONSTANT R32, desc[UR12][R32.64] ;  /* 0x0000000c20207981 */ /* 0x000ee2000c1e9b00 */
[C---:B------:R-:W-:Y:S02]  /*0760*/  SHF.L.U32 R13, R3.reuse, 0x1, RZ ;  /* 0x00000001030d7819 */ /* 0x040fe400000006ff */
[----:B------:R-:W-:Y:S02]  /*0770*/  SHF.L.U64.HI R12, R3, 0x1, R6 ;  /* 0x00000001030c7819 */ /* 0x000fe40000010206 */
[C---:B------:R-:W-:Y:S02]  /*0780*/  IADD3 R36, P0, R13.reuse, UR18, RZ ;  /* 0x000000120d247c10 */ /* 0x040fe4000ff1e0ff */
[----:B------:R-:W-:Y:S02]  /*0790*/  IADD3 R38, P1, R13, UR20, RZ ;  /* 0x000000140d267c10 */ /* 0x000fe4000ff3e0ff */
[----:B------:R-:W-:-:S02]  /*07a0*/  IADD3.X R37, R12, UR19, RZ, P0, !PT ;  /* 0x000000130c257c10 */ /* 0x000fc400087fe4ff */
[----:B------:R-:W-:-:S04]  /*07b0*/  IADD3.X R39, R12, UR21, RZ, P1, !PT ;  /* 0x000000150c277c10 */ /* 0x000fc80008ffe4ff */
[----:B------:R-:W4:Y:S01]  /*07c0*/  LDG.E.64.CONSTANT R36, desc[UR12][R36.64] ;  /* 0x0000000c24247981 */ /* 0x000f22000c1e9b00 */
[----:B------:R-:W-:-:S03]  /*07d0*/  VIADD R3, R7, 0xa00 ;  /* 0x00000a0007037836 */ /* 0x000fc60000000000 */
[----:B------:R-:W4:Y:S02]  /*07e0*/  LDG.E.64.CONSTANT R38, desc[UR12][R38.64] ;  /* 0x0000000c26267981 */ /* 0x000f24000c1e9b00 */
[----:B------:R-:W-:-:S04]  /*07f0*/  IADD3 R3, P0, R3, R2, RZ ;  /* 0x0000000203037210 */ /* 0x000fc80007f1e0ff */
[----:B------:R-:W-:Y:S02]  /*0800*/  IADD3.X R6, RZ, R0, RZ, P0, !PT ;  /* 0x00000000ff067210 */ /* 0x000fe400007fe4ff */
[C---:B------:R-:W-:Y:S02]  /*0810*/  SHF.L.U32 R9, R3.reuse, 0x1, RZ ;  /* 0x0000000103097819 */ /* 0x040fe400000006ff */
[----:B------:R-:W-:Y:S02]  /*0820*/  SHF.L.U64.HI R8, R3, 0x1, R6 ;  /* 0x0000000103087819 */ /* 0x000fe40000010206 */
[----:B------:R-:W-:-:S04]  /*0830*/  IADD3 R40, P0, R9, UR18, RZ ;  /* 0x0000001209287c10 */ /* 0x000fc8000ff1e0ff */
[----:B------:R-:W-:Y:S02]  /*0840*/  IADD3.X R41, R8, UR19, RZ, P0, !PT ;  /* 0x0000001308297c10 */ /* 0x000fe400087fe4ff */
[----:B------:R-:W-:Y:S01]  /*0850*/  IADD3 R42, P0, R9, UR20, RZ ;  /* 0x00000014092a7c10 */ /* 0x000fe2000ff1e0ff */
[----:B------:R-:W-:-:S03]  /*0860*/  VIADD R3, R7, 0x1400 ;  /* 0x0000140007037836 */ /* 0x000fc60000000000 */
[----:B------:R-:W-:Y:S01]  /*0870*/  IADD3.X R43, R8, UR21, RZ, P0, !PT ;  /* 0x00000015082b7c10 */ /* 0x000fe200087fe4ff */
[----:B------:R-:W4:Y:S01]  /*0880*/  LDG.E.64.CONSTANT R40, desc[UR12][R40.64] ;  /* 0x0000000c28287981 */ /* 0x000f22000c1e9b00 */
[----:B------:R-:W-:-:S03]  /*0890*/  IADD3 R3, P0, R3, R2, RZ ;  /* 0x0000000203037210 */ /* 0x000fc60007f1e0ff */
[----:B------:R-:W-:Y:S04]  /*08a0*/  STL [R1+0x1c], R12 ;  /* 0x00001c0c01007387 */ /* 0x000fe80000100800 */
[----:B------:R-:W4:Y:S01]  /*08b0*/  LDG.E.64.CONSTANT R42, desc[UR12][R42.64] ;  /* 0x0000000c2a2a7981 */ /* 0x000f22000c1e9b00 */
[----:B------:R-:W-:-:S03]  /*08c0*/  IADD3.X R6, RZ, R0, RZ, P0, !PT ;  /* 0x00000000ff067210 */ /* 0x000fc600007fe4ff */
[----:B------:R-:W-:Y:S04]  /*08d0*/  STL [R1+0x18], R13 ;  /* 0x0000180d01007387 */ /* 0x000fe80000100800 */
[----:B------:R0:W-:Y:S04]  /*08e0*/  STL [R1+0x10], R9 ;  /* 0x0000100901007387 */ /* 0x0001e80000100800 */
[----:B------:R1:W-:Y:S01]  /*08f0*/  STL [R1+0x14], R8 ;  /* 0x0000140801007387 */ /* 0x0003e20000100800 */
[C---:B0-----:R-:W-:Y:S02]  /*0900*/  SHF.L.U32 R9, R3.reuse, 0x1, RZ ;  /* 0x0000000103097819 */ /* 0x041fe400000006ff */
[----:B-1----:R-:W-:-:S02]  /*0910*/  SHF.L.U64.HI R8, R3, 0x1, R6 ;  /* 0x0000000103087819 */ /* 0x002fc40000010206 */
[C---:B------:R-:W-:Y:S02]  /*0920*/  IADD3 R44, P0, R9.reuse, UR18, RZ ;  /* 0x00000012092c7c10 */ /* 0x040fe4000ff1e0ff */
[----:B------:R-:W-:Y:S02]  /*0930*/  IADD3 R46, P1, R9, UR20, RZ ;  /* 0x00000014092e7c10 */ /* 0x000fe4000ff3e0ff */
[C---:B------:R-:W-:Y:S02]  /*0940*/  IADD3.X R45, R8.reuse, UR19, RZ, P0, !PT ;  /* 0x00000013082d7c10 */ /* 0x040fe400087fe4ff */
[----:B------:R-:W-:-:S04]  /*0950*/  IADD3.X R47, R8, UR21, RZ, P1, !PT ;  /* 0x00000015082f7c10 */ /* 0x000fc80008ffe4ff */
[----:B------:R-:W4:Y:S01]  /*0960*/  LDG.E.64.CONSTANT R44, desc[UR12][R44.64] ;  /* 0x0000000c2c2c7981 */ /* 0x000f22000c1e9b00 */
[----:B------:R-:W-:-:S03]  /*0970*/  VIADD R3, R7, 0x1e00 ;  /* 0x00001e0007037836 */ /* 0x000fc60000000000 */
[----:B------:R-:W4:Y:S02]  /*0980*/  LDG.E.64.CONSTANT R46, desc[UR12][R46.64] ;  /* 0x0000000c2e2e7981 */ /* 0x000f24000c1e9b00 */
[----:B------:R-:W-:Y:S02]  /*0990*/  IADD3 R3, P0, R3, R2, RZ ;  /* 0x0000000203037210 */ /* 0x000fe40007f1e0ff */
[----:B------:R-:W-:Y:S02]  /*09a0*/  STL [R1+0x8], R9 ;  /* 0x0000080901007387 */ /* 0x000fe40000100800 */
[----:B------:R-:W-:Y:S02]  /*09b0*/  IADD3.X R6, RZ, R0, RZ, P0, !PT ;  /* 0x00000000ff067210 */ /* 0x000fe400007fe4ff */
[----:B------:R-:W-:Y:S01]  /*09c0*/  SHF.L.U32 R93, R3, 0x1, RZ ;  /* 0x00000001035d7819 */ /* 0x000fe200000006ff */
[----:B------:R0:W-:Y:S03]  /*09d0*/  STL [R1+0xc], R8 ;  /* 0x00000c0801007387 */ /* 0x0001e60000100800 */
[----:B------:R-:W-:-:S02]  /*09e0*/  IADD3 R48, P0, R93, UR18, RZ ;  /* 0x000000125d307c10 */ /* 0x000fc4000ff1e0ff */
[----:B------:R-:W-:Y:S02]  /*09f0*/  IADD3 R50, P1, R93, UR20, RZ ;  /* 0x000000145d327c10 */ /* 0x000fe4000ff3e0ff */
[----:B0-----:R-:W-:-:S04]  /*0a00*/  SHF.L.U64.HI R8, R3, 0x1, R6 ;  /* 0x0000000103087819 */ /* 0x001fc80000010206 */
[C---:B------:R-:W-:Y:S02]  /*0a10*/  IADD3.X R49, R8.reuse, UR19, RZ, P0, !PT ;  /* 0x0000001308317c10 */ /* 0x040fe400087fe4ff */
[----:B------:R-:W-:Y:S01]  /*0a20*/  IADD3.X R51, R8, UR21, RZ, P1, !PT ;  /* 0x0000001508337c10 */ /* 0x000fe20008ffe4ff */
[----:B------:R-:W-:-:S03]  /*0a30*/  VIADD R3, R7, 0x2800 ;  /* 0x0000280007037836 */ /* 0x000fc60000000000 */
[----:B------:R-:W4:Y:S04]  /*0a40*/  LDG.E.64.CONSTANT R48, desc[UR12][R48.64] ;  /* 0x0000000c30307981 */ /* 0x000f28000c1e9b00 */
[----:B------:R-:W4:Y:S01]  /*0a50*/  LDG.E.64.CONSTANT R50, desc[UR12][R50.64] ;  /* 0x0000000c32327981 */ /* 0x000f22000c1e9b00 */
        /* <DEDUP_REMOVED lines=15> */
[C---:B------:R-:W-:Y:S02]  /*0b50*/  IADD3 R56, P0, R87.reuse, UR18, RZ ;  /* 0x0000001257387c10 */ /* 0x040fe4000ff1e0ff */
[----:B------:R-:W-:Y:S02]  /*0b60*/  IADD3 R58, P1, R87, UR20, RZ ;  /* 0x00000014573a7c10 */ /* 0x000fe4000ff3e0ff */
[C---:B------:R-:W-:Y:S01]  /*0b70*/  IADD3.X R57, R88.reuse, UR19, RZ, P0, !PT ;  /* 0x0000001358397c10 */ /* 0x040fe200087fe4ff */
[----:B------:R-:W-:Y:S01]  /*0b80*/  VIADD R3, R7, 0x3c00 ;  /* 0x00003c0007037836 */ /* 0x000fe20000000000 */
[----:B------:R-:W-:-:S04]  /*0b90*/  IADD3.X R59, R88, UR21, RZ, P1, !PT ;  /* 0x00000015583b7c10 */ /* 0x000fc80008ffe4ff */
[----:B------:R-:W4:Y:S01]  /*0ba0*/  LDG.E.64.CONSTANT R56, desc[UR12][R56.64] ;  /* 0x0000000c38387981 */ /* 0x000f22000c1e9b00 */
[----:B------:R-:W-:-:S03]  /*0bb0*/  IADD3 R3, P0, R3, R2, RZ ;  /* 0x0000000203037210 */ /* 0x000fc60007f1e0ff */
[----:B------:R-:W4:Y:S01]  /*0bc0*/  LDG.E.64.CONSTANT R58, desc[UR12][R58.64] ;  /* 0x0000000c3a3a7981 */ /* 0x000f22000c1e9b00 */
        /* <DEDUP_REMOVED lines=18> */
[----:B------:R-:W4:Y:S04]  /*0cf0*/  LDG.E.64.CONSTANT R64, desc[UR12][R64.64] ;  /* 0x0000000c40407981 */ /* 0x000f28000c1e9b00 */
[----:B------:R-:W4:Y:S01]  /*0d00*/  LDG.E.64.CONSTANT R66, desc[UR12][R66.64] ;  /* 0x0000000c42427981 */ /* 0x000f22000c1e9b00 */
[----:B------:R-:W-:-:S04]  /*0d10*/  IMAD.MOV.U32 R19, RZ, RZ, 0x28 ;  /* 0x00000028ff137424 */ /* 0x000fc800078e00ff */
[----:B------:R-:W-:-:S05]  /*0d20*/  IMAD R6, R4, R19, UR8 ;  /* 0x0000000804067e24 */ /* 0x000fca000f8e0213 */
[----:B------:R-:W-:Y:S01]  /*0d30*/  LEA R24, R5, R6, 0x3 ;  /* 0x0000000605187211 */ /* 0x000fe200078e18ff */
[----:B------:R-:W-:Y:S04]  /*0d40*/  STL [R1+0x34], R93 ;  /* 0x0000345d01007387 */ /* 0x000fe80000100800 */
[----:B------:R0:W-:Y:S01]  /*0d50*/  STL [R1+0x4], R8 ;  /* 0x0000040801007387 */ /* 0x0001e20000100800 */
[----:B---3--:R-:W-:-:S06]  /*0d60*/  FADD.FTZ R12, R33, UR9 ;  /* 0x00000009210c7e21 */ /* 0x008fcc0008010000 */
[----:B------:R-:W1:Y:S01]  /*0d70*/  MUFU.RSQ R12, R12 ;  /* 0x0000000c000c7308 */ /* 0x000e620000001400 */
[C---:B--2---:R-:W-:Y:S02]  /*0d80*/  PRMT R72, R34.reuse, 0x7632, R72 ;  /* 0x0000763222487816 */ /* 0x044fe40000000048 */
[----:B------:R-:W-:Y:S02]  /*0d90*/  SHF.L.U32 R11, R34, 0x10, RZ ;  /* 0x00000010220b7819 */ /* 0x000fe400000006ff */
[C---:B----4-:R-:W-:Y:S02]  /*0da0*/  PRMT R2, R36.reuse, 0x7632, R2 ;  /* 0x0000763224027816 */ /* 0x050fe40000000002 */
[----:B------:R-:W-:Y:S02]  /*0db0*/  SHF.L.U32 R3, R36, 0x10, RZ ;  /* 0x0000001024037819 */ /* 0x000fe400000006ff */
[----:B------:R-:W-:Y:S01]  /*0dc0*/  SHF.L.U32 R0, R38, 0x10, RZ ;  /* 0x0000001026007819 */ /* 0x000fe200000006ff */
[----:B------:R-:W-:Y:S01]  /*0dd0*/  IMAD.U32 R9, R2, 0x10000, RZ ;  /* 0x0001000002097824 */ /* 0x000fe200078e00ff */
[----:B------:R-:W-:Y:S01]  /*0de0*/  PRMT R7, R38, 0x7632, R7 ;  /* 0x0000763226077816 */ /* 0x000fe20000000007 */
[----:B------:R-:W-:Y:S01]  /*0df0*/  FADD.FTZ R3, -R32, R3 ;  /* 0x0000000320037221 */ /* 0x000fe20000010100 */
[----:B------:R-:W-:Y:S01]  /*0e00*/  IMAD.U32 R72, R72, 0x10000, RZ ;  /* 0x0001000048487824 */ /* 0x000fe200078e00ff */
[----:B------:R-:W-:Y:S01]  /*0e10*/  SHF.L.U32 R17, R37, 0x10, RZ ;  /* 0x0000001025117819 */ /* 0x000fe200000006ff */
[----:B------:R-:W-:Y:S01]  /*0e20*/  FMUL.FTZ R15, R0, R11 ;  /* 0x0000000b000f7220 */ /* 0x000fe20000410000 */
[----:B------:R-:W-:Y:S01]  /*0e30*/  SHF.L.U32 R7, R7, 0x10, RZ ;  /* 0x0000001007077819 */ /* 0x000fe200000006ff */
[----:B------:R-:W-:Y:S01]  /*0e40*/  FADD.FTZ R13, -R32, R9 ;  /* 0x00000009200d7221 */ /* 0x000fe20000010100 */
[----:B-1----:R-:W-:Y:S01]  /*0e50*/  FMUL.FTZ R82, R12, R3 ;  /* 0x000000030c527220 */ /* 0x002fe20000410000 */
[----:B------:R-:W-:Y:S01]  /*0e60*/  SHF.L.U32 R10, R35, 0x10, RZ ;  /* 0x00000010230a7819 */ /* 0x000fe200000006ff */
[----:B------:R-:W-:-:S02]  /*0e70*/  IMAD.U32 R9, R39, 0x10000, RZ ;  /* 0x0001000027097824 */ /* 0x000fc400078e00ff */
[----:B------:R-:W-:Y:S01]  /*0e80*/  FMUL.FTZ R3, R7, R72 ;  /* 0x0000004807037220 */ /* 0x000fe20000410000 */
[----:B------:R-:W-:Y:S01]  /*0e90*/  FMUL.FTZ R13, R12, R13 ;  /* 0x0000000d0c0d7220 */ /* 0x000fe20000410000 */
[----:B------:R-:W-:Y:S01]  /*0ea0*/  FFMA.FTZ R2, R82, R15, RZ ;  /* 0x0000000f52027223 */ /* 0x000fe200000100ff */
[----:B------:R-:W-:-:S03]  /*0eb0*/  FADD.FTZ R17, -R32, R17 ;  /* 0x0000001120117221 */ /* 0x000fc60000010100 */
[--C-:B------:R-:W-:Y:S01]  /*0ec0*/  FFMA.FTZ R4, R13, R3, R2.reuse ;  /* 0x000000030d047223 */ /* 0x100fe20000010002 */
[----:B------:R-:W-:Y:S01]  /*0ed0*/  FMUL.FTZ R3, R9, R10 ;  /* 0x0000000a09037220 */ /* 0x000fe20000410000 */
[----:B------:R-:W-:Y:S01]  /*0ee0*/  FMUL.FTZ R81, R12, R17 ;  /* 0x000000110c517220 */ /* 0x000fe20000410000 */
[----:B------:R-:W-:Y:S02]  /*0ef0*/  PRMT R2, R37, 0x7632, R2 ;  /* 0x0000763225027816 */ /* 0x000fe40000000002 */
[----:B------:R-:W-:Y:S01]  /*0f00*/  PRMT R68, R35, 0x7632, R68 ;  /* 0x0000763223447816 */ /* 0x000fe20000000044 */
[----:B------:R-:W-:Y:S01]  /*0f10*/  FFMA.FTZ R4, R81, R3, R4 ;  /* 0x0000000351047223 */ /* 0x000fe20000010004 */
[----:B------:R-:W-:Y:S02]  /*0f20*/  PRMT R3, R39, 0x7632, R3 ;  /* 0x0000763227037816 */ /* 0x000fe40000000003 */
[----:B------:R-:W-:Y:S01]  /*0f30*/  SHF.L.U32 R5, R2, 0x10, RZ ;  /* 0x0000001002057819 */ /* 0x000fe200000006ff */
[----:B------:R-:W-:Y:S01]  /*0f40*/  IMAD.U32 R68, R68, 0x10000, RZ ;  /* 0x0001000044447824 */ /* 0x000fe200078e00ff */
[----:B------:R-:W-:-:S02]  /*0f50*/  SHF.L.U32 R3, R3, 0x10, RZ ;  /* 0x0000001003037819 */ /* 0x000fc400000006ff */
[----:B------:R-:W-:Y:S01]  /*0f60*/  SHF.L.U32 R17, R40, 0x10, RZ ;  /* 0x0000001028117819 */ /* 0x000fe200000006ff */
[----:B------:R-:W-:Y:S01]  /*0f70*/  FADD.FTZ R5, -R32, R5 ;  /* 0x0000000520057221 */ /* 0x000fe20000010100 */
[----:B------:R-:W-:Y:S01]  /*0f80*/  FFMA.FTZ R2, R0, R11, RZ ;  /* 0x0000000b00027223 */ /* 0x000fe200000100ff */
[----:B------:R-:W-:Y:S02]  /*0f90*/  FMUL.FTZ R6, R3, R68 ;  /* 0x0000004403067220 */ /* 0x000fe40000410000 */
[----:B------:R-:W-:Y:S01]  /*0fa0*/  FMUL.FTZ R15, R12, R5 ;  /* 0x000000050c0f7220 */ /* 0x000fe20000410000 */
[----:B------:R-:W-:Y:S01]  /*0fb0*/  PRMT R5, R40, 0x7632, R5 ;  /* 0x0000763228057816 */ /* 0x000fe20000000005 */
[----:B0-----:R-:W-:Y:S02]  /*0fc0*/  IMAD.U32 R8, R42, 0x10000, RZ ;  /* 0x000100002a087824 */ /* 0x001fe400078e00ff */
[----:B------:R-:W-:Y:S01]  /*0fd0*/  FADD.FTZ R17, -R32, R17 ;  /* 0x0000001120117221 */ /* 0x000fe20000010100 */
[C---:B------:R-:W-:Y:S01]  /*0fe0*/  FFMA.FTZ R2, R7.reuse, R72, R2 ;  /* 0x0000004807027223 */ /* 0x040fe20000010002 */
[----:B------:R-:W-:Y:S01]  /*0ff0*/  FADD.FTZ R27, R7, R27 ;  /* 0x0000001b071b7221 */ /* 0x000fe20000010000 */
[----:B------:R-:W-:Y:S01]  /*1000*/  FFMA.FTZ R16, R13, R7, R26 ;  /* 0x000000070d107223 */ /* 0x000fe2000001001a */
[--C-:B------:R-:W-:Y:S01]  /*1010*/  FFMA.FTZ R7, R15, R6, R4.reuse ;  /* 0x000000060f077223 */ /* 0x100fe20000010004 */
[----:B------:R-:W-:Y:S01]  /*1020*/  PRMT R4, R42, 0x7632, R4 ;  /* 0x000076322a047816 */ /* 0x000fe20000000004 */
[----:B------:R-:W-:Y:S01]  /*1030*/  FMUL.FTZ R6, R11, R8 ;  /* 0x000000080b067220 */ /* 0x000fe20000410000 */
[----:B------:R-:W-:Y:S01]  /*1040*/  SHF.L.U32 R13, R5, 0x10, RZ ;  /* 0x00000010050d7819 */ /* 0x000fe200000006ff */
[----:B------:R-:W-:Y:S01]  /*1050*/  FMUL.FTZ R80, R12, R17 ;  /* 0x000000110c507220 */ /* 0x000fe20000410000 */
[----:B------:R-:W-:Y:S01]  /*1060*/  SHF.L.U32 R5, R4, 0x10, RZ ;  /* 0x0000001004057819 */ /* 0x000fe200000006ff */
[----:B------:R-:W-:Y:S01]  /*1070*/  FFMA.FTZ R30, R15, R3, R30 ;  /* 0x000000030f1e7223 */ /* 0x000fe2000001001e */
[----:B------:R-:W-:-:S02]  /*1080*/  IMAD.U32 R15, R41, 0x10000, RZ ;  /* 0x00010000290f7824 */ /* 0x000fc400078e00ff */
[----:B------:R-:W-:Y:S01]  /*1090*/  FADD.FTZ R13, -R32, R13 ;  /* 0x0000000d200d7221 */ /* 0x000fe20000010100 */
[----:B------:R-:W-:Y:S01]  /*10a0*/  FFMA.FTZ R4, R80, R6, R7 ;  /* 0x0000000650047223 */ /* 0x000fe20000010007 */
[----:B------:R-:W-:Y:S01]  /*10b0*/  PRMT R6, R41, 0x7632, R6 ;  /* 0x0000763229067816 */ /* 0x000fe20000000006 */
[----:B------:R-:W-:Y:S01]  /*10c0*/  FMUL.FTZ R14, R72, R5 ;  /* 0x00000005480e7220 */ /* 0x000fe20000410000 */
[----:B------:R-:W-:Y:S01]  /*10d0*/  FMUL.FTZ R13, R12, R13 ;  /* 0x0000000d0c0d7220 */ /* 0x000fe20000410000 */
[C---:B------:R-:W-:Y:S01]  /*10e0*/  SHF.L.U32 R7, R43.reuse, 0x10, RZ ;  /* 0x000000102b077819 */ /* 0x040fe200000006ff */
[----:B------:R-:W-:Y:S01]  /*10f0*/  FADD.FTZ R15, -R32, R15 ;  /* 0x0000000f200f7221 */ /* 0x000fe20000010100 */
[----:B------:R-:W-:Y:S02]  /*1100*/  PRMT R17, R43, 0x7632, R17 ;  /* 0x000076322b117816 */ /* 0x000fe40000000011 */
[----:B------:R-:W-:Y:S01]  /*1110*/  SHF.L.U32 R19, R6, 0x10, RZ ;  /* 0x0000001006137819 */ /* 0x000fe200000006ff */
[----:B------:R-:W-:Y:S01]  /*1120*/  FFMA.FTZ R4, R13, R14, R4 ;  /* 0x0000000e0d047223 */ /* 0x000fe20000010004 */
[----:B------:R-:W-:Y:S01]  /*1130*/  FMUL.FTZ R6, R10, R7 ;  /* 0x000000070a067220 */ /* 0x000fe20000410000 */
[----:B------:R-:W-:Y:S01]  /*1140*/  FFMA.FTZ R14, R9, R10, R2 ;  /* 0x0000000a090e7223 */ /* 0x000fe20000010002 */
[----:B------:R-:W-:Y:S01]  /*1150*/  FMUL.FTZ R79, R12, R15 ;  /* 0x0000000f0c4f7220 */ /* 0x000fe20000410000 */
[----:B------:R-:W-:-:S02]  /*1160*/  IMAD.U32 R17, R17, 0x10000, RZ ;  /* 0x0001000011117824 */ /* 0x000fc400078e00ff */
[----:B------:R-:W-:Y:S01]  /*1170*/  FADD.FTZ R19, -R32, R19 ;  /* 0x0000001320137221 */ /* 0x000fe20000010100 */
[----:B------:R-:W-:Y:S01]  /*1180*/  SHF.L.U32 R21, R44, 0x10, RZ ;  /* 0x000000102c157819 */ /* 0x000fe200000006ff */
[C---:B------:R-:W-:Y:S01]  /*1190*/  FADD.FTZ R2, R3.reuse, R31 ;  /* 0x0000001f03027221 */ /* 0x040fe20000010000 */
[----:B------:R-:W-:Y:S01]  /*11a0*/  FFMA.FTZ R14, R3, R68, R14 ;  /* 0x00000044030e7223 */ /* 0x000fe2000001000e */
[----:B------:R-:W-:Y:S01]  /*11b0*/  FFMA.FTZ R4, R79, R6, R4 ;  /* 0x000000064f047223 */ /* 0x000fe20000010004 */
[----:B------:R-:W-:Y:S01]  /*11c0*/  FMUL.FTZ R19, R12, R19 ;  /* 0x000000130c137220 */ /* 0x000fe20000410000 */
[----:B------:R-:W-:Y:S01]  /*11d0*/  FMUL.FTZ R3, R68, R17 ;  /* 0x0000001144037220 */ /* 0x000fe20000410000 */
[----:B------:R-:W-:Y:S01]  /*11e0*/  PRMT R15, R44, 0x7632, R15 ;  /* 0x000076322c0f7816 */ /* 0x000fe2000000000f */
[----:B------:R-:W-:Y:S01]  /*11f0*/  FADD.FTZ R21, -R32, R21 ;  /* 0x0000001520157221 */ /* 0x000fe20000010100 */
[C---:B------:R-:W-:Y:S01]  /*1200*/  SHF.L.U32 R6, R46.reuse, 0x10, RZ ;  /* 0x000000102e067819 */ /* 0x040fe200000006ff */
[----:B------:R-:W-:Y:S01]  /*1210*/  FFMA.FTZ R16, R13, R5, R16 ;  /* 0x000000050d107223 */ /* 0x000fe20000010010 */
[----:B------:R-:W-:Y:S01]  /*1220*/  FFMA.FTZ R13, R19, R3, R4 ;  /* 0x00000003130d7223 */ /* 0x000fe20000010004 */
[----:B------:R-:W-:Y:S01]  /*1230*/  PRMT R3, R46, 0x7632, R3 ;  /* 0x000076322e037816 */ /* 0x000fe20000000003 */
[----:B------:R-:W-:-:S02]  /*1240*/  IMAD.U32 R15, R15, 0x10000, RZ ;  /* 0x000100000f0f7824 */ /* 0x000fc400078e00ff */
[----:B------:R-:W-:Y:S01]  /*1250*/  FMUL.FTZ R4, R11, R6 ;  /* 0x000000060b047220 */ /* 0x000fe20000410000 */
[----:B------:R-:W-:Y:S01]  /*1260*/  FMUL.FTZ R78, R12, R21 ;  /* 0x000000150c4e7220 */ /* 0x000fe20000410000 */
[----:B------:R-:W-:Y:S01]  /*1270*/  FFMA.FTZ R31, R19, R17, R30 ;  /* 0x00000011131f7223 */ /* 0x000fe2000001001e */
[----:B------:R-:W-:Y:S01]  /*1280*/  SHF.L.U32 R3, R3, 0x10, RZ ;  /* 0x0000001003037819 */ /* 0x000fe200000006ff */
[----:B------:R-:W-:Y:S01]  /*1290*/  FFMA.FTZ R19, R11, R8, R14 ;  /* 0x000000080b137223 */ /* 0x000fe2000001000e */
[----:B------:R-:W-:Y:S01]  /*12a0*/  FADD.FTZ R15, -R32, R15 ;  /* 0x0000000f200f7221 */ /* 0x000fe20000010100 */
[--C-:B------:R-:W-:Y:S01]  /*12b0*/  FFMA.FTZ R4, R78, R4, R13.reuse ;  /* 0x000000044e047223 */ /* 0x100fe2000001000d */
[C---:B------:R-:W-:Y:S02]  /*12c0*/  SHF.L.U32 R77, R45.reuse, 0x10, RZ ;  /* 0x000000102d4d7819 */ /* 0x040fe400000006ff */
[----:B------:R-:W-:Y:S01]  /*12d0*/  PRMT R13, R45, 0x7632, R13 ;  /* 0x000076322d0d7816 */ /* 0x000fe2000000000d */
[----:B------:R-:W-:Y:S01]  /*12e0*/  FADD.FTZ R30, R27, R5 ;  /* 0x000000051b1e7221 */ /* 0x000fe20000010000 */
[----:B------:R-:W-:Y:S01]  /*12f0*/  FFMA.FTZ R19, R72, R5, R19 ;  /* 0x0000000548137223 */ /* 0x000fe20000010013 */
[----:B------:R-:W-:Y:S01]  /*1300*/  FMUL.FTZ R69, R12, R15 ;  /* 0x0000000f0c457220 */ /* 0x000fe20000410000 */
[----:B------:R-:W-:Y:S01]  /*1310*/  FMUL.FTZ R14, R72, R3 ;  /* 0x00000003480e7220 */ /* 0x000fe20000410000 */
[C---:B------:R-:W-:Y:S01]  /*1320*/  IMAD.U32 R5, R47.reuse, 0x10000, RZ ;  /* 0x000100002f057824 */ /* 0x040fe200078e00ff */
[----:B------:R-:W-:Y:S01]  /*1330*/  PRMT R15, R47, 0x7632, R15 ;  /* 0x000076322f0f7816 */ /* 0x000fe2000000000f */
[----:B------:R-:W-:Y:S01]  /*1340*/  FADD.FTZ R77, -R32, R77 ;  /* 0x0000004d204d7221 */ /* 0x000fe20000010100 */
[----:B------:R-:W-:Y:S01]  /*1350*/  SHF.L.U32 R13, R13, 0x10, RZ ;  /* 0x000000100d0d7819 */ /* 0x000fe200000006ff */
[----:B------:R-:W-:Y:S01]  /*1360*/  FFMA.FTZ R4, R69, R14, R4 ;  /* 0x0000000e45047223 */ /* 0x000fe20000010004 */
[----:B------:R-:W-:Y:S01]  /*1370*/  SHF.L.U32 R15, R15, 0x10, RZ ;  /* 0x000000100f0f7819 */ /* 0x000fe200000006ff */
[----:B------:R-:W-:Y:S01]  /*1380*/  FMUL.FTZ R27, R10, R5 ;  /* 0x000000050a1b7220 */ /* 0x000fe20000410000 */
[----:B------:R-:W-:Y:S01]  /*1390*/  FMUL.FTZ R77, R12, R77 ;  /* 0x0000004d0c4d7220 */ /* 0x000fe20000410000 */
[----:B------:R-:W-:Y:S01]  /*13a0*/  FADD.FTZ R13, -R32, R13 ;  /* 0x0000000d200d7221 */ /* 0x000fe20000010100 */
[----:B------:R-:W-:Y:S01]  /*13b0*/  FFMA.FTZ R19, R10, R7, R19 ;  /* 0x000000070a137223 */ /* 0x000fe20000010013 */
[----:B------:R-:W-:Y:S01]  /*13c0*/  FMUL.FTZ R14, R68, R15 ;  /* 0x0000000f440e7220 */ /* 0x000fe20000410000 */
[----:B------:R-:W-:Y:S01]  /*13d0*/  FFMA.FTZ R27, R77, R27, R4 ;  /* 0x0000001b4d1b7223 */ /* 0x000fe20000010004 */
[----:B------:R-:W-:Y:S01]  /*13e0*/  FMUL.FTZ R4, R12, R13 ;  /* 0x0000000d0c047220 */ /* 0x000fe20000410000 */
[----:B------:R-:W-:-:S02]  /*13f0*/  IMAD.U32 R21, R48, 0x10000, RZ ;  /* 0x0001000030157824 */ /* 0x000fc400078e00ff */
[----:B------:R-:W-:Y:S01]  /*1400*/  FADD.FTZ R23, R2, R17 ;  /* 0x0000001102177221 */ /* 0x000fe20000010000 */
[----:B------:R-:W-:Y:S01]  /*1410*/  FFMA.FTZ R2, R68, R17, R19 ;  /* 0x0000001144027223 */ /* 0x000fe20000010013 */
[C---:B------:R-:W-:Y:S01]  /*1420*/  FFMA.FTZ R31, R4.reuse, R15, R31 ;  /* 0x0000000f041f7223 */ /* 0x040fe2000001001f */
[----:B------:R-:W-:Y:S01]  /*1430*/  FFMA.FTZ R27, R4, R14, R27 ;  /* 0x0000000e041b7223 */ /* 0x000fe2000001001b */
[----:B------:R-:W-:Y:S01]  /*1440*/  PRMT R17, R48, 0x7632, R17 ;  /* 0x0000763230117816 */ /* 0x000fe20000000011 */
[----:B------:R-:W-:Y:S01]  /*1450*/  FADD.FTZ R21, -R32, R21 ;  /* 0x0000001520157221 */ /* 0x000fe20000010100 */
[C---:B------:R-:W-:Y:S01]  /*1460*/  SHF.L.U32 R4, R50.reuse, 0x10, RZ ;  /* 0x0000001032047819 */ /* 0x040fe200000006ff */
[----:B------:R-:W-:Y:S01]  /*1470*/  FFMA.FTZ R19, R11, R6, R2 ;  /* 0x000000060b137223 */ /* 0x000fe20000010002 */
[----:B------:R-:W-:Y:S01]  /*1480*/  PRMT R13, R50, 0x7632, R13 ;  /* 0x00007632320d7816 */ /* 0x000fe2000000000d */
[----:B------:R-:W-:Y:S01]  /*1490*/  FMUL.FTZ R76, R12, R21 ;  /* 0x000000150c4c7220 */ /* 0x000fe20000410000 */
[----:B------:R-:W-:Y:S01]  /*14a0*/  SHF.L.U32 R17, R17, 0x10, RZ ;  /* 0x0000001011117819 */ /* 0x000fe200000006ff */
[----:B------:R-:W-:Y:S01]  /*14b0*/  FMUL.FTZ R2, R11, R4 ;  /* 0x000000040b027220 */ /* 0x000fe20000410000 */
[----:B------:R-:W-:Y:S01]  /*14c0*/  SHF.L.U32 R75, R49, 0x10, RZ ;  /* 0x00000010314b7819 */ /* 0x000fe200000006ff */
[----:B------:R-:W-:-:S02]  /*14d0*/  IMAD.U32 R13, R13, 0x10000, RZ ;  /* 0x000100000d0d7824 */ /* 0x000fc400078e00ff */
[----:B------:R-:W-:Y:S01]  /*14e0*/  FADD.FTZ R17, -R32, R17 ;  /* 0x0000001120117221 */ /* 0x000fe20000010100 */
[----:B------:R-:W-:Y:S01]  /*14f0*/  FFMA.FTZ R27, R76, R2, R27 ;  /* 0x000000024c1b7223 */ /* 0x000fe2000001001b */
[----:B------:R-:W-:Y:S01]  /*1500*/  PRMT R2, R49, 0x7632, R2 ;  /* 0x0000763231027816 */ /* 0x000fe20000000002 */
[-CC-:B------:R-:W-:Y:S01]  /*1510*/  FFMA.FTZ R69, R69, R3.reuse, R16.reuse ;  /* 0x0000000345457223 */ /* 0x180fe20000010010 */
[----:B------:R-:W-:Y:S01]  /*1520*/  FADD.FTZ R30, R30, R3 ;  /* 0x000000031e1e7221 */ /* 0x000fe20000010000 */
[C---:B------:R-:W-:Y:S01]  /*1530*/  FFMA.FTZ R18, R72.reuse, R3, R19 ;  /* 0x0000000348127223 */ /* 0x040fe20000010013 */
[----:B------:R-:W-:Y:S01]  /*1540*/  FMUL.FTZ R14, R72, R13 ;  /* 0x0000000d480e7220 */ /* 0x000fe20000410000 */
[----:B------:R-:W-:Y:S01]  /*1550*/  FMUL.FTZ R17, R12, R17 ;  /* 0x000000110c117220 */ /* 0x000fe20000410000 */
[C---:B------:R-:W-:Y:S01]  /*1560*/  SHF.L.U32 R3, R51.reuse, 0x10, RZ ;  /* 0x0000001033037819 */ /* 0x040fe200000006ff */
[----:B------:R-:W-:Y:S01]  /*1570*/  FADD.FTZ R75, -R32, R75 ;  /* 0x0000004b204b7221 */ /* 0x000fe20000010100 */
[----:B------:R-:W-:Y:S01]  /*1580*/  PRMT R16, R51, 0x7632, R16 ;  /* 0x0000763233107816 */ /* 0x000fe20000000010 */
[----:B------:R-:W-:-:S02]  /*1590*/  IMAD.U32 R2, R2, 0x10000, RZ ;  /* 0x0001000002027824 */ /* 0x000fc400078e00ff */
[----:B------:R-:W-:Y:S01]  /*15a0*/  FFMA.FTZ R27, R17, R14, R27 ;  /* 0x0000000e111b7223 */ /* 0x000fe2000001001b */
[----:B------:R-:W-:Y:S01]  /*15b0*/  FMUL.FTZ R14, R10, R3 ;  /* 0x000000030a0e7220 */ /* 0x000fe20000410000 */
[----:B------:R-:W-:Y:S01]  /*15c0*/  SHF.L.U32 R16, R16, 0x10, RZ ;  /* 0x0000001010107819 */ /* 0x000fe200000006ff */
[----:B------:R-:W-:Y:S01]  /*15d0*/  FMUL.FTZ R75, R12, R75 ;  /* 0x0000004b0c4b7220 */ /* 0x000fe20000410000 */
[----:B------:R-:W-:Y:S01]  /*15e0*/  FFMA.FTZ R18, R10, R5, R18 ;  /* 0x000000050a127223 */ /* 0x000fe20000010012 */
[----:B------:R-:W-:Y:S01]  /*15f0*/  FADD.FTZ R2, -R32, R2 ;  /* 0x0000000220027221 */ /* 0x000fe20000010100 */
[----:B------:R-:W-:Y:S01]  /*1600*/  FADD.FTZ R23, R23, R15 ;  /* 0x0000000f17177221 */ /* 0x000fe20000010000 */
[----:B------:R-:W-:Y:S01]  /*1610*/  FFMA.FTZ R27, R75, R14, R27 ;  /* 0x0000000e4b1b7223 */ /* 0x000fe2000001001b */
[----:B------:R-:W-:Y:S01]  /*1620*/  FFMA.FTZ R15, R68, R15, R18 ;  /* 0x0000000f440f7223 */ /* 0x000fe20000010012 */
[----:B------:R-:W-:Y:S01]  /*1630*/  FMUL.FTZ R2, R12, R2 ;  /* 0x000000020c027220 */ /* 0x000fe20000410000 */
[----:B------:R-:W-:Y:S01]  /*1640*/  FMUL.FTZ R14, R68, R16 ;  /* 0x00000010440e7220 */ /* 0x000fe20000410000 */
[----:B------:R-:W-:Y:S01]  /*1650*/  SHF.L.U32 R74, R52, 0x10, RZ ;  /* 0x00000010344a7819 */ /* 0x000fe200000006ff */
[----:B------:R-:W-:Y:S01]  /*1660*/  FFMA.FTZ R15, R11, R4, R15 ;  /* 0x000000040b0f7223 */ /* 0x000fe2000001000f */
[C---:B------:R-:W-:Y:S01]  /*1670*/  FFMA.FTZ R31, R2.reuse, R16, R31 ;  /* 0x00000010021f7223 */ /* 0x040fe2000001001f */
[----:B------:R-:W-:Y:S01]  /*1680*/  FFMA.FTZ R27, R2, R14, R27 ;  /* 0x0000000e021b7223 */ /* 0x000fe2000001001b */
[----:B------:R-:W-:Y:S01]  /*1690*/  PRMT R19, R52, 0x7632, R19 ;  /* 0x0000763234137816 */ /* 0x000fe20000000013 */
[----:B------:R-:W-:-:S02]  /*16a0*/  IMAD.U32 R2, R54, 0x10000, RZ ;  /* 0x0001000036027824 */ /* 0x000fc400078e00ff */
[----:B------:R-:W-:Y:S01]  /*16b0*/  FADD.FTZ R74, -R32, R74 ;  /* 0x0000004a204a7221 */ /* 0x000fe20000010100 */
[-C--:B------:R-:W-:Y:S01]  /*16c0*/  FFMA.FTZ R69, R17, R13.reuse, R69 ;  /* 0x0000000d11457223 */ /* 0x080fe20000010045 */
[----:B------:R-:W-:Y:S01]  /*16d0*/  FADD.FTZ R30, R30, R13 ;  /* 0x0000000d1e1e7221 */ /* 0x000fe20000010000 */
[----:B------:R-:W-:Y:S01]  /*16e0*/  PRMT R18, R54, 0x7632, R18 ;  /* 0x0000763236127816 */ /* 0x000fe20000000012 */
[----:B------:R-:W-:Y:S01]  /*16f0*/  FFMA.FTZ R13, R72, R13, R15 ;  /* 0x0000000d480d7223 */ /* 0x000fe2000001000f */
[----:B------:R-:W-:Y:S01]  /*1700*/  SHF.L.U32 R19, R19, 0x10, RZ ;  /* 0x0000001013137819 */ /* 0x000fe200000006ff */
[----:B------:R-:W-:Y:S01]  /*1710*/  FMUL.FTZ R14, R11, R2 ;  /* 0x000000020b0e7220 */ /* 0x000fe20000410000 */
[----:B------:R-:W-:Y:S01]  /*1720*/  FMUL.FTZ R74, R12, R74 ;  /* 0x0000004a0c4a7220 */ /* 0x000fe20000410000 */
[----:B------:R-:W-:Y:S01]  /*1730*/  SHF.L.U32 R18, R18, 0x10, RZ ;  /* 0x0000001012127819 */ /* 0x000fe200000006ff */
[----:B------:R-:W-:Y:S01]  /*1740*/  FFMA.FTZ R13, R10, R3, R13 ;  /* 0x000000030a0d7223 */ /* 0x000fe2000001000d */
[----:B------:R-:W-:Y:S01]  /*1750*/  FADD.FTZ R19, -R32, R19 ;  /* 0x0000001320137221 */ /* 0x000fe20000010100 */
[----:B------:R-:W-:Y:S01]  /*1760*/  FFMA.FTZ R27, R74, R14, R27 ;  /* 0x0000000e4a1b7223 */ /* 0x000fe2000001001b */
[C---:B------:R-:W-:Y:S01]  /*1770*/  IMAD.U32 R14, R53.reuse, 0x10000, RZ ;  /* 0x00010000350e7824 */ /* 0x040fe200078e00ff */
[----:B------:R-:W-:Y:S01]  /*1780*/  PRMT R17, R53, 0x7632, R17 ;  /* 0x0000763235117816 */ /* 0x000fe20000000011 */
[----:B------:R-:W-:Y:S01]  /*1790*/  FADD.FTZ R23, R23, R16 ;  /* 0x0000001017177221 */ /* 0x000fe20000010000 */
[----:B------:R-:W-:Y:S01]  /*17a0*/  FFMA.FTZ R16, R68, R16, R13 ;  /* 0x0000001044107223 */ /* 0x000fe2000001000d */
[----:B------:R-:W-:Y:S01]  /*17b0*/  FMUL.FTZ R15, R72, R18 ;  /* 0x00000012480f7220 */ /* 0x000fe20000410000 */
[----:B------:R-:W-:Y:S01]  /*17c0*/  FMUL.FTZ R19, R12, R19 ;  /* 0x000000130c137220 */ /* 0x000fe20000410000 */
[C---:B------:R-:W-:Y:S01]  /*17d0*/  SHF.L.U32 R13, R55.reuse, 0x10, RZ ;  /* 0x00000010370d7819 */ /* 0x040fe200000006ff */
        /* <DEDUP_REMOVED lines=10> */
[----:B------:R-:W-:Y:S01]  /*1880*/  FFMA.FTZ R27, R14, R15, R27 ;  /* 0x0000000f0e1b7223 */ /* 0x000fe2000001001b */
[----:B------:R-:W-:Y:S01]  /*1890*/  FADD.FTZ R30, R30, R18 ;  /* 0x000000121e1e7221 */ /* 0x000fe20000010000 */
[----:B------:R-:W-:Y:S01]  /*18a0*/  FMUL.FTZ R15, R68, R20 ;  /* 0x00000014440f7220 */ /* 0x000fe20000410000 */
[----:B------:R-:W-:Y:S01]  /*18b0*/  FMUL.FTZ R17, R12, R17 ;  /* 0x000000110c117220 */ /* 0x000fe20000410000 */
[----:B------:R-:W-:Y:S01]  /*18c0*/  FFMA.FTZ R18, R72, R18, R16 ;  /* 0x0000001248127223 */ /* 0x000fe20000010010 */
[----:B------:R-:W-:-:S02]  /*18d0*/  SHF.L.U32 R16, R56, 0x10, RZ ;  /* 0x0000001038107819 */ /* 0x000fc400000006ff */
[----:B------:R-:W-:Y:S01]  /*18e0*/  PRMT R19, R56, 0x7632, R19 ;  /* 0x0000763238137816 */ /* 0x000fe20000000013 */
[----:B------:R-:W-:Y:S01]  /*18f0*/  FFMA.FTZ R27, R17, R15, R27 ;  /* 0x0000000f111b7223 */ /* 0x000fe2000001001b */
[----:B------:R-:W-:Y:S01]  /*1900*/  SHF.L.U32 R15, R58, 0x10, RZ ;  /* 0x000000103a0f7819 */ /* 0x000fe200000006ff */
[----:B------:R-:W-:Y:S01]  /*1910*/  FFMA.FTZ R18, R10, R13, R18 ;  /* 0x0000000d0a127223 */ /* 0x000fe20000010012 */
[----:B------:R-:W-:Y:S01]  /*1920*/  PRMT R22, R58, 0x7632, R22 ;  /* 0x000076323a167816 */ /* 0x000fe20000000016 */
[----:B------:R-:W-:Y:S01]  /*1930*/  FADD.FTZ R16, -R32, R16 ;  /* 0x0000001020107221 */ /* 0x000fe20000010100 */
[----:B------:R-:W-:Y:S02]  /*1940*/  IMAD.U32 R19, R19, 0x10000, RZ ;  /* 0x0001000013137824 */ /* 0x000fe400078e00ff */
[-C--:B------:R-:W-:Y:S01]  /*1950*/  FFMA.FTZ R31, R17, R20.reuse, R31 ;  /* 0x00000014111f7223 */ /* 0x080fe2000001001f */
[----:B------:R-:W-:Y:S01]  /*1960*/  FADD.FTZ R23, R23, R20 ;  /* 0x0000001417177221 */ /* 0x000fe20000010000 */
[----:B------:R-:W-:Y:S01]  /*1970*/  FFMA.FTZ R20, R68, R20, R18 ;  /* 0x0000001444147223 */ /* 0x000fe20000010012 */
[----:B------:R-:W-:Y:S01]  /*1980*/  SHF.L.U32 R22, R22, 0x10, RZ ;  /* 0x0000001016167819 */ /* 0x000fe200000006ff */
[----:B------:R-:W-:Y:S01]  /*1990*/  FMUL.FTZ R17, R11, R15 ;  /* 0x0000000f0b117220 */ /* 0x000fe20000410000 */
[----:B------:R-:W-:Y:S01]  /*19a0*/  FMUL.FTZ R16, R12, R16 ;  /* 0x000000100c107220 */ /* 0x000fe20000410000 */
[----:B------:R-:W-:Y:S01]  /*19b0*/  FADD.FTZ R19, -R32, R19 ;  /* 0x0000001320137221 */ /* 0x000fe20000010100 */
[----:B------:R-:W-:-:S02]  /*19c0*/  SHF.L.U32 R18, R57, 0x10, RZ ;  /* 0x0000001039127819 */ /* 0x000fc400000006ff */
[----:B------:R-:W-:Y:S01]  /*19d0*/  PRMT R21, R57, 0x7632, R21 ;  /* 0x0000763239157816 */ /* 0x000fe20000000015 */
[----:B------:R-:W-:Y:S01]  /*19e0*/  FFMA.FTZ R27, R16, R17, R27 ;  /* 0x00000011101b7223 */ /* 0x000fe2000001001b */
[----:B------:R-:W-:Y:S01]  /*19f0*/  FMUL.FTZ R19, R12, R19 ;  /* 0x000000130c137220 */ /* 0x000fe20000410000 */
[-C--:B------:R-:W-:Y:S01]  /*1a00*/  FMUL.FTZ R33, R72, R22.reuse ;  /* 0x0000001648217220 */ /* 0x080fe20000410000 */
[C---:B------:R-:W-:Y:S01]  /*1a10*/  IMAD.U32 R17, R59.reuse, 0x10000, RZ ;  /* 0x000100003b117824 */ /* 0x040fe200078e00ff */
[----:B------:R-:W-:Y:S01]  /*1a20*/  PRMT R26, R59, 0x7632, R26 ;  /* 0x000076323b1a7816 */ /* 0x000fe2000000001a */
[----:B------:R-:W-:Y:S01]  /*1a30*/  FADD.FTZ R18, -R32, R18 ;  /* 0x0000001220127221 */ /* 0x000fe20000010100 */
[----:B------:R-:W-:Y:S01]  /*1a40*/  SHF.L.U32 R21, R21, 0x10, RZ ;  /* 0x0000001015157819 */ /* 0x000fe200000006ff */
[----:B------:R-:W-:Y:S01]  /*1a50*/  FFMA.FTZ R20, R11, R15, R20 ;  /* 0x0000000f0b147223 */ /* 0x000fe20000010014 */
[C---:B------:R-:W-:Y:S01]  /*1a60*/  FFMA.FTZ R29, R19.reuse, R22, R69 ;  /* 0x00000016131d7223 */ /* 0x040fe20000010045 */
[----:B------:R-:W-:Y:S01]  /*1a70*/  FFMA.FTZ R27, R19, R33, R27 ;  /* 0x00000021131b7223 */ /* 0x000fe2000001001b */
[----:B------:R-:W-:Y:S01]  /*1a80*/  SHF.L.U32 R26, R26, 0x10, RZ ;  /* 0x000000101a1a7819 */ /* 0x000fe200000006ff */
[----:B------:R-:W-:Y:S01]  /*1a90*/  FMUL.FTZ R19, R10, R17 ;  /* 0x000000110a137220 */ /* 0x000fe20000410000 */
[----:B------:R-:W-:Y:S01]  /*1aa0*/  FMUL.FTZ R18, R12, R18 ;  /* 0x000000120c127220 */ /* 0x000fe20000410000 */
[----:B------:R-:W-:Y:S01]  /*1ab0*/  FADD.FTZ R28, R30, R22 ;  /* 0x000000161e1c7221 */ /* 0x000fe20000010000 */
[----:B------:R-:W-:Y:S01]  /*1ac0*/  FADD.FTZ R21, -R32, R21 ;  /* 0x0000001520157221 */ /* 0x000fe20000010100 */
[----:B------:R-:W-:Y:S01]  /*1ad0*/  FFMA.FTZ R22, R72, R22, R20 ;  /* 0x0000001648167223 */ /* 0x000fe20000010014 */
[C---:B------:R-:W-:Y:S01]  /*1ae0*/  IMAD.U32 R20, R60.reuse, 0x10000, RZ ;  /* 0x000100003c147824 */ /* 0x040fe200078e00ff */
[----:B------:R-:W-:Y:S01]  /*1af0*/  PRMT R71, R60, 0x7632, R71 ;  /* 0x000076323c477816 */ /* 0x000fe20000000047 */
[----:B------:R-:W-:Y:S01]  /*1b00*/  FFMA.FTZ R27, R18, R19, R27 ;  /* 0x00000013121b7223 */ /* 0x000fe2000001001b */
[----:B------:R-:W-:Y:S01]  /*1b10*/  FMUL.FTZ R21, R12, R21 ;  /* 0x000000150c157220 */ /* 0x000fe20000410000 */
[----:B------:R-:W-:Y:S01]  /*1b20*/  FMUL.FTZ R30, R68, R26 ;  /* 0x0000001a441e7220 */ /* 0x000fe20000410000 */
[----:B------:R-:W-:Y:S01]  /*1b30*/  SHF.L.U32 R19, R62, 0x10, RZ ;  /* 0x000000103e137819 */ /* 0x000fe200000006ff */
[----:B------:R-:W-:Y:S01]  /*1b40*/  FADD.FTZ R20, -R32, R20 ;  /* 0x0000001420147221 */ /* 0x000fe20000010100 */
[----:B------:R-:W-:Y:S01]  /*1b50*/  PRMT R70, R62, 0x7632, R70 ;  /* 0x000076323e467816 */ /* 0x000fe20000000046 */
[----:B------:R-:W-:Y:S01]  /*1b60*/  FFMA.FTZ R22, R10, R17, R22 ;  /* 0x000000110a167223 */ /* 0x000fe20000010016 */
[----:B------:R-:W-:Y:S01]  /*1b70*/  SHF.L.U32 R71, R71, 0x10, RZ ;  /* 0x0000001047477819 */ /* 0x000fe200000006ff */
[----:B------:R0:W-:Y:S01]  /*1b80*/  STL [R1+0x38], R90 ;  /* 0x0000385a01007387 */ /* 0x0001e20000100800 */
[----:B------:R-:W-:Y:S01]  /*1b90*/  FFMA.FTZ R27, R21, R30, R27 ;  /* 0x0000001e151b7223 */ /* 0x000fe2000001001b */
[----:B------:R-:W-:Y:S01]  /*1ba0*/  FADD.FTZ R93, R23, R26 ;  /* 0x0000001a175d7221 */ /* 0x000fe20000010000 */
[----:B------:R-:W-:Y:S01]  /*1bb0*/  FMUL.FTZ R20, R12, R20 ;  /* 0x000000140c147220 */ /* 0x000fe20000410000 */
[----:B------:R-:W-:-:S02]  /*1bc0*/  IMAD.U32 R70, R70, 0x10000, RZ ;  /* 0x0001000046467824 */ /* 0x000fc400078e00ff */
[----:B------:R-:W-:Y:S01]  /*1bd0*/  FADD.FTZ R71, -R32, R71 ;  /* 0x0000004720477221 */ /* 0x000fe20000010100 */
[----:B------:R-:W-:Y:S01]  /*1be0*/  PRMT R30, R61, 0x7632, R30 ;  /* 0x000076323d1e7816 */ /* 0x000fe2000000001e */
[-C--:B0-----:R-:W-:Y:S01]  /*1bf0*/  FFMA.FTZ R90, R21, R26.reuse, R31 ;  /* 0x0000001a155a7223 */ /* 0x081fe2000001001f */
[----:B------:R-:W-:Y:S01]  /*1c00*/  FMUL.FTZ R21, R11, R19 ;  /* 0x000000130b157220 */ /* 0x000fe20000410000 */
[----:B------:R-:W-:Y:S01]  /*1c10*/  FFMA.FTZ R26, R68, R26, R22 ;  /* 0x0000001a441a7223 */ /* 0x000fe20000010016 */
[----:B------:R-:W-:Y:S01]  /*1c20*/  SHF.L.U32 R22, R61, 0x10, RZ ;  /* 0x000000103d167819 */ /* 0x000fe200000006ff */
[----:B------:R-:W-:Y:S01]  /*1c30*/  FMUL.FTZ R23, R72, R70 ;  /* 0x0000004648177220 */ /* 0x000fe20000410000 */
[----:B------:R-:W-:Y:S01]  /*1c40*/  FFMA.FTZ R27, R20, R21, R27 ;  /* 0x00000015141b7223 */ /* 0x000fe2000001001b */
        /* <DEDUP_REMOVED lines=10> */
[----:B------:R-:W-:Y:S02]  /*1cf0*/  FADD.FTZ R30, -R32, R30 ;  /* 0x0000001e201e7221 */ /* 0x000fe40000010100 */
        /* <DEDUP_REMOVED lines=8> */
[----:B------:R-:W-:Y:S01]  /*1d80*/  SHF.L.U32 R23, R66, 0x10, RZ ;  /* 0x0000001042177819 */ /* 0x000fe200000006ff */
[----:B------:R-:W-:Y:S01]  /*1d90*/  FADD.FTZ R33, -R32, R33 ;  /* 0x0000002120217221 */ /* 0x000fe20000010100 */
[----:B------:R-:W-:Y:S01]  /*1da0*/  PRMT R31, R66, 0x7632, R31 ;  /* 0x00007632421f7816 */ /* 0x000fe2000000001f */
[----:B------:R-:W-:Y:S01]  /*1db0*/  FFMA.FTZ R26, R68, R89, R26 ;  /* 0x00000059441a7223 */ /* 0x000fe2000001001a */
[----:B------:R-:W-:-:S02]  /*1dc0*/  IMAD.U32 R69, R69, 0x10000, RZ ;  /* 0x0001000045457824 */ /* 0x000fc400078e00ff */
[----:B------:R-:W-:Y:S01]  /*1dd0*/  FMUL.FTZ R33, R12, R33 ;  /* 0x000000210c217220 */ /* 0x000fe20000410000 */
[----:B------:R-:W-:Y:S01]  /*1de0*/  SHF.L.U32 R31, R31, 0x10, RZ ;  /* 0x000000101f1f7819 */ /* 0x000fe200000006ff */
[CC--:B------:R-:W-:Y:S01]  /*1df0*/  FMUL.FTZ R30, R11.reuse, R23.reuse ;  /* 0x000000170b1e7220 */ /* 0x0c0fe20000410000 */
[----:B------:R-:W-:Y:S01]  /*1e00*/  FFMA.FTZ R26, R11, R23, R26 ;  /* 0x000000170b1a7223 */ /* 0x000fe2000001001a */
[----:B------:R-:W-:Y:S01]  /*1e10*/  FADD.FTZ R69, -R32, R69 ;  /* 0x0000004520457221 */ /* 0x000fe20000010100 */
[----:B------:R-:W-:Y:S02]  /*1e20*/  IMAD.U32 R73, R65, 0x10000, RZ ;  /* 0x0001000041497824 */ /* 0x000fe400078e00ff */
[----:B------:R-:W-:Y:S01]  /*1e30*/  FFMA.FTZ R27, R33, R30, R27 ;  /* 0x0000001e211b7223 */ /* 0x000fe2000001001b */
[CC--:B------:R-:W-:Y:S01]  /*1e40*/  FMUL.FTZ R30, R72.reuse, R31.reuse ;  /* 0x0000001f481e7220 */ /* 0x0c0fe20000410000 */
[----:B------:R-:W-:Y:S01]  /*1e50*/  FFMA.FTZ R26, R72, R31, R26 ;  /* 0x0000001f481a7223 */ /* 0x000fe2000001001a */
[----:B------:R-:W-:Y:S01]  /*1e60*/  FMUL.FTZ R69, R12, R69 ;  /* 0x000000450c457220 */ /* 0x000fe20000410000 */
[----:B------:R-:W-:Y:S01]  /*1e70*/  SHF.L.U32 R72, R67, 0x10, RZ ;  /* 0x0000001043487819 */ /* 0x000fe200000006ff */
[----:B------:R-:W-:-:S02]  /*1e80*/  FADD.FTZ R73, -R32, R73 ;  /* 0x0000004920497221 */ /* 0x000fc40000010100 */
[----:B------:R-:W-:Y:S02]  /*1e90*/  FFMA.FTZ R27, R69, R30, R27 ;  /* 0x0000001e451b7223 */ /* 0x000fe4000001001b */
[----:B------:R-:W-:Y:S01]  /*1ea0*/  FMUL.FTZ R73, R12, R73 ;  /* 0x000000490c497220 */ /* 0x000fe20000410000 */
[----:B------:R-:W-:-:S04]  /*1eb0*/  FMUL.FTZ R30, R10, R72 ;  /* 0x000000480a1e7220 */ /* 0x000fc80000410000 */
[--C-:B------:R-:W-:Y:S01]  /*1ec0*/  FFMA.FTZ R25, R73, R30, R27.reuse ;  /* 0x0000001e49197223 */ /* 0x100fe2000001001b */
[----:B------:R-:W-:Y:S02]  /*1ed0*/  PRMT R27, R65, 0x7632, R27 ;  /* 0x00007632411b7816 */ /* 0x000fe4000000001b */
[----:B------:R-:W-:Y:S02]  /*1ee0*/  PRMT R30, R67, 0x7632, R30 ;  /* 0x00007632431e7816 */ /* 0x000fe4000000001e */
[----:B------:R-:W-:Y:S01]  /*1ef0*/  SHF.L.U32 R27, R27, 0x10, RZ ;  /* 0x000000101b1b7819 */ /* 0x000fe200000006ff */
[----:B------:R-:W-:Y:S02]  /*1f00*/  FFMA.FTZ R26, R10, R72, R26 ;  /* 0x000000480a1a7223 */ /* 0x000fe4000001001a */
[----:B------:R-:W-:Y:S02]  /*1f10*/  IMAD.U32 R30, R30, 0x10000, RZ ;  /* 0x000100001e1e7824 */ /* 0x000fe400078e00ff */
[----:B------:R-:W-:-:S02]  /*1f20*/  FADD.FTZ R27, -R32, R27 ;  /* 0x0000001b201b7221 */ /* 0x000fc40000010100 */
[----:B------:R-:W-:-:S03]  /*1f30*/  FFMA.FTZ R26, R68, R30, R26 ;  /* 0x0000001e441a7223 */ /* 0x000fc6000001001a */
[----:B------:R0:W-:Y:S02]  /*1f40*/  STL [R1], R27 ;  /* 0x0000001b01007387 */ /* 0x0001e40000100800 */
[----:B0-----:R-:W-:Y:S02]  /*1f50*/  FMUL.FTZ R27, R68, R30 ;  /* 0x0000001e441b7220 */ /* 0x001fe40000410000 */
[----:B------:R-:W2:Y:S01]  /*1f60*/  LDL.LU R68, [R1] ;  /* 0x0000000001447983 */ /* 0x000ea20000300800 */
[----:B------:R-:W-:Y:S01]  /*1f70*/  FFMA.FTZ R92, R92, R89, R90 ;  /* 0x000000595c5c7223 */ /* 0x000fe2000001005a */
[----:B------:R-:W-:Y:S01]  /*1f80*/  FADD.FTZ R89, R93, R89 ;  /* 0x000000595d597221 */ /* 0x000fe20000010000 */
[----:B--2---:R-:W-:-:S04]  /*1f90*/  FMUL.FTZ R68, R12, R68 ;  /* 0x000000440c447220 */ /* 0x004fc80000410000 */
[----:B------:R-:W-:Y:S02]  /*1fa0*/  FFMA.FTZ R27, R68, R27, R25 ;  /* 0x0000001b441b7223 */ /* 0x000fe40000010019 */
[----:B------:R-:W2:Y:S04]  /*1fb0*/  LDL.LU R25, [R1+0x48] ;  /* 0x0000480001197983 */ /* 0x000ea80000300800 */
[----:B------:R0:W-:Y:S04]  /*1fc0*/  STS.64 [R24], R26 ;  /* 0x0000001a18007388 */ /* 0x0001e80000000a00 */
[----:B0-----:R-:W3:Y:S01]  /*1fd0*/  LDL.LU R24, [R1+0x44] ;  /* 0x0000440001187983 */ /* 0x001ee20000300800 */
[----:B------:R-:W-:Y:S01]  /*1fe0*/  FFMA.FTZ R26, R71, R70, R29 ;  /* 0x00000046471a7223 */ /* 0x000fe2000001001d */
[----:B------:R-:W-:-:S02]  /*1ff0*/  FADD.FTZ R27, R28, R70 ;  /* 0x000000461c1b7221 */ /* 0x000fc40000010000 */
[----:B------:R-:W4:Y:S04]  /*2000*/  LDL.LU R29, [R1+0x40] ;  /* 0x00004000011d7983 */ /* 0x000f280000300800 */
[----:B------:R-:W4:Y:S04]  /*2010*/  LDL.LU R28, [R1+0x3c] ;  /* 0x00003c00011c7983 */ /* 0x000f280000300800 */
[----:B------:R0:W5:Y:S04]  /*2020*/  LDL.LU R90, [R1+0x38] ;  /* 0x00003800015a7983 */ /* 0x0001680000300800 */
[----:B------:R0:W5:Y:S01]  /*2030*/  LDL.LU R93, [R1+0x34] ;  /* 0x00003400015d7983 */ /* 0x0001620000300800 */
[----:B------:R-:W-:Y:S01]  /*2040*/  FADD.FTZ R27, R27, R31 ;  /* 0x0000001f1b1b7221 */ /* 0x000fe20000010000 */
[----:B------:R-:W-:Y:S01]  /*2050*/  FFMA.FTZ R26, R69, R31, R26 ;  /* 0x0000001f451a7223 */ /* 0x000fe2000001001a */
[----:B------:R-:W-:Y:S01]  /*2060*/  FADD.FTZ R31, R89, R30 ;  /* 0x0000001e591f7221 */ /* 0x000fe20000010000 */
[----:B------:R-:W-:-:S02]  /*2070*/  FFMA.FTZ R30, R68, R30, R92 ;  /* 0x0000001e441e7223 */ /* 0x000fc4000001005c */
        /* <DEDUP_REMOVED lines=8> */
[----:B--2---:R-:W-:-:S04]  /*2100*/  FADD.FTZ R25, R0, R25 ;  /* 0x0000001900197221 */ /* 0x004fc80000010000 */
[----:B------:R-:W-:-:S04]  /*2110*/  FADD.FTZ R25, R25, R8 ;  /* 0x0000000819197221 */ /* 0x000fc80000010000 */
[----:B------:R-:W-:Y:S01]  /*2120*/  FADD.FTZ R25, R25, R6 ;  /* 0x0000000619197221 */ /* 0x000fe20000010000 */
[----:B---3--:R-:W-:Y:S01]  /*2130*/  FFMA.FTZ R24, R82, R0, R24 ;  /* 0x0000000052187223 */ /* 0x008fe20000010018 */
[----:B----4-:R-:W-:Y:S01]  /*2140*/  FADD.FTZ R29, R9, R29 ;  /* 0x0000001d091d7221 */ /* 0x010fe20000010000 */
[----:B------:R-:W-:-:S03]  /*2150*/  FFMA.FTZ R28, R81, R9, R28 ;  /* 0x00000009511c7223 */ /* 0x000fc6000001001c */
[----:B------:R-:W-:Y:S01]  /*2160*/  FADD.FTZ R29, R29, R7 ;  /* 0x000000071d1d7221 */ /* 0x000fe20000010000 */
[----:B------:R-:W-:Y:S01]  /*2170*/  FFMA.FTZ R24, R80, R8, R24 ;  /* 0x0000000850187223 */ /* 0x000fe20000010018 */
[----:B------:R-:W-:Y:S02]  /*2180*/  FFMA.FTZ R28, R79, R7, R28 ;  /* 0x000000074f1c7223 */ /* 0x000fe4000001001c */
        /* <DEDUP_REMOVED lines=24> */
[----:B------:R-:W0:Y:S01]  /*2310*/  S2UR UR15, SR_CgaCtaId ;  /* 0x00000000000f79c3 */ /* 0x000e220000008800 */
[----:B------:R-:W-:Y:S01]  /*2320*/  UMOV UR5, 0x400 ;  /* 0x0000040000057882 */ /* 0x000fe20000000000 */
[----:B------:R-:W-:Y:S01]  /*2330*/  SHF.L.U32 R70, R92, 0x1, RZ ;  /* 0x000000015c467819 */ /* 0x000fe200000006ff */
[----:B------:R-:W2:Y:S03]  /*2340*/  LDL R71, [R1+0x2c] ;  /* 0x00002c0001477983 */ /* 0x000ea60000100800 */
[----:B------:R-:W-:Y:S01]  /*2350*/  LOP3.LUT R70, R70, 0x18, RZ, 0xc0, !PT ;  /* 0x0000001846467812 */ /* 0x000fe200078ec0ff */
[----:B------:R1:W-:Y:S04]  /*2360*/  STL.64 [R1+0x38], R2 ;  /* 0x0000380201007387 */ /* 0x0003e80000100a00 */
[----:B-1----:R-:W3:Y:S04]  /*2370*/  LDL R2, [R1+0x28] ;  /* 0x0000280001027983 */ /* 0x002ee80000100800 */
[----:B------:R-:W4:Y:S01]  /*2380*/  LDL R3, [R1+0x24] ;  /* 0x0000240001037983 */ /* 0x000f220000100800 */
[----:B0-----:R-:W-:-:S06]  /*2390*/  ULEA UR5, UR15, UR5, 0x18 ;  /* 0x000000050f057291 */ /* 0x001fcc000f8ec03f */
[----:B------:R-:W-:-:S04]  /*23a0*/  LEA R68, R92, UR5, 0x5 ;  /* 0x000000055c447c11 */ /* 0x000fc8000f8e28ff */
[----:B------:R-:W-:-:S05]  /*23b0*/  IADD3 R69, R68, R70, RZ ;  /* 0x0000004644457210 */ /* 0x000fca0007ffe0ff */
[----:B------:R0:W-:Y:S02]  /*23c0*/  STS.64 [R69], R24 ;  /* 0x0000001845007388 */ /* 0x0001e40000000a00 */
[----:B0-----:R-:W-:-:S05]  /*23d0*/  LOP3.LUT R69, R70, 0x8, RZ, 0x3c, !PT ;  /* 0x0000000846457812 */ /* 0x001fca00078e3cff */
[----:B------:R-:W-:-:S05]  /*23e0*/  IMAD.IADD R69, R68, 0x1, R69 ;  /* 0x0000000144457824 */ /* 0x000fca00078e0245 */
[----:B------:R0:W-:Y:S02]  /*23f0*/  STS.64 [R69], R26 ;  /* 0x0000001a45007388 */ /* 0x0001e40000000a00 */
[----:B0-----:R-:W-:-:S04]  /*2400*/  LOP3.LUT R69, R70, 0x10, RZ, 0x3c, !PT ;  /* 0x0000001046457812 */ /* 0x001fc800078e3cff */
[----:B------:R-:W-:-:S05]  /*2410*/  IADD3 R69, R68, R69, RZ ;  /* 0x0000004544457210 */ /* 0x000fca0007ffe0ff */
[----:B------:R0:W-:Y:S02]  /*2420*/  STS.64 [R69], R28 ;  /* 0x0000001c45007388 */ /* 0x0001e40000000a00 */
[----:B0-----:R-:W-:Y:S02]  /*2430*/  LOP3.LUT R69, R70, 0x18, RZ, 0x3c, !PT ;  /* 0x0000001846457812 */ /* 0x001fe400078e3cff */
[----:B------:R-:W0:Y:S02]  /*2440*/  S2R R70, SR_TID.X ;  /* 0x0000000000467919 */ /* 0x000e240000002100 */
[----:B0-----:R-:W-:-:S04]  /*2450*/  SHF.R.S32.HI R89, RZ, 0x1f, R70 ;  /* 0x0000001fff597819 */ /* 0x001fc80000011446 */
[----:B------:R-:W-:Y:S02]  /*2460*/  LEA.HI R89, R89, R70, RZ, 0x2 ;  /* 0x0000004659597211 */ /* 0x000fe400078f10ff */
[----:B------:R-:W2:Y:S01]  /*2470*/  LDL R70, [R1+0x30] ;  /* 0x0000300001467983 */ /* 0x000ea20000100800 */
[----:B------:R-:W-:Y:S02]  /*2480*/  IADD3 R69, R68, R69, RZ ;  /* 0x0000004544457210 */ /* 0x000fe40007ffe0ff */
[----:B------:R-:W-:-:S03]  /*2490*/  SHF.R.S32.HI R89, RZ, 0x2, R89 ;  /* 0x00000002ff597819 */ /* 0x000fc60000011459 */
[----:B------:R-:W-:Y:S01]  /*24a0*/  STS.64 [R69], R30 ;  /* 0x0000001e45007388 */ /* 0x000fe20000000a00 */
[----:B------:R-:W-:Y:S01]  /*24b0*/  LEA R89, R89, UR5, 0x5 ;  /* 0x0000000559597c11 */ /* 0x000fe2000f8e28ff */
[----:B------:R-:W-:-:S04]  /*24c0*/  USHF.R.U32.HI UR5, URZ, 0x1, UR6 ;  /* 0x000000013f057899 */ /* 0x000fc80008011606 */
[----:B------:R-:W-:-:S04]  /*24d0*/  USHF.L.U32 UR5, UR5, 0x5, URZ ;  /* 0x0000000505057899 */ /* 0x000fc8000800063f */
[----:B------:R-:W-:Y:S01]  /*24e0*/  ULOP3.LUT UR5, UR5, 0xffffffe0, UR17, 0xe2, !UPT ;  /* 0xffffffe005057892 */ /* 0x000fe2000f8ee211 */
[----:B------:R-:W-:Y:S01]  /*24f0*/  BAR.SYNC.DEFER_BLOCKING 0x0 ;  /* 0x0000000000007b1d */ /* 0x000fe20000010000 */
[----:B--2---:R-:W-:Y:S01]  /*2500*/  LEA R68, R70, R89, 0x3 ;  /* 0x0000005946447211 */ /* 0x004fe200078e18ff */
[----:B------:R-:W-:-:S05]  /*2510*/  IMAD R70, R71, 0x8, R89 ;  /* 0x0000000847467824 */ /* 0x000fca00078e0259 */
[----:B------:R-:W0:Y:S04]  /*2520*/  LDS.64 R68, [R68] ;  /* 0x0000000044447984 */ /* 0x000e280000000a00 */
[----:B------:R-:W1:Y:S01]  /*2530*/  LDS.64 R70, [R70+0xa00] ;  /* 0x000a000046467984 */ /* 0x000e620000000a00 */
[----:B0-----:R-:W-:Y:S01]  /*2540*/  FADD.FTZ R68, RZ, R68 ;  /* 0x00000044ff447221 */ /* 0x001fe20000010000 */
[----:B------:R-:W-:-:S03]  /*2550*/  FADD.FTZ R69, RZ, R69 ;  /* 0x00000045ff457221 */ /* 0x000fc60000010000 */
[----:B-1----:R-:W-:Y:S01]  /*2560*/  FADD.FTZ R70, R68, R70 ;  /* 0x0000004644467221 */ /* 0x002fe20000010000 */
[----:B---3--:R-:W-:Y:S01]  /*2570*/  LEA R68, R2, R89, 0x3 ;  /* 0x0000005902447211 */ /* 0x008fe200078e18ff */
[----:B------:R-:W-:-:S05]  /*2580*/  FADD.FTZ R71, R69, R71 ;  /* 0x0000004745477221 */ /* 0x000fca0000010000 */
[----:B------:R-:W0:Y:S02]  /*2590*/  LDS.64 R68, [R68+0x1400] ;  /* 0x0014000044447984 */ /* 0x000e240000000a00 */
[----:B0-----:R-:W-:Y:S01]  /*25a0*/  FADD.FTZ R70, R70, R68 ;  /* 0x0000004446467221 */ /* 0x001fe20000010000 */
[----:B----4-:R-:W-:Y:S01]  /*25b0*/  LEA R68, R3, R89, 0x3 ;  /* 0x0000005903447211 */ /* 0x010fe200078e18ff */
[----:B------:R-:W-:Y:S01]  /*25c0*/  FADD.FTZ R71, R71, R69 ;  /* 0x0000004547477221 */ /* 0x000fe20000010000 */
[----:B------:R-:W0:Y:S04]  /*25d0*/  LDC.64 R2, c[0x0][0x260] ;  /* 0x00009800ff027b82 */ /* 0x000e280000000a00 */
[----:B------:R-:W1:Y:S02]  /*25e0*/  LDS.64 R68, [R68+0x1e00] ;  /* 0x001e000044447984 */ /* 0x000e640000000a00 */
[----:B-1----:R-:W-:Y:S01]  /*25f0*/  FADD.FTZ R68, R70, R68 ;  /* 0x0000004446447221 */ /* 0x002fe20000010000 */
[----:B------:R-:W-:-:S05]  /*2600*/  MOV R70, UR5 ;  /* 0x0000000500467c02 */ /* 0x000fca0008000f00 */
[----:B------:R-:W-:-:S04]  /*2610*/  IMAD R70, R70, 0x280, R92 ;  /* 0x0000028046467824 */ /* 0x000fc800078e025c */
[----:B------:R-:W-:Y:S02]  /*2620*/  VIADD R70, R70, UR14 ;  /* 0x0000000e46467c36 */ /* 0x000fe40008000000 */
[----:B------:R-:W-:-:S03]  /*2630*/  FADD.FTZ R69, R71, R69 ;  /* 0x0000004547457221 */ /* 0x000fc60000010000 */
[----:B------:R-:W-:-:S05]  /*2640*/  SHF.L.U32 R70, R70, 0x1, RZ ;  /* 0x0000000146467819 */ /* 0x000fca00000006ff */
[----:B0-----:R-:W-:Y:S02]  /*2650*/  IMAD.WIDE.U32 R70, R70, 0x4, R2 ;  /* 0x0000000446467825 */ /* 0x001fe400078e0002 */
[----:B------:R0:W5:Y:S04]  /*2660*/  LDL.LU.64 R2, [R1+0x38] ;  /* 0x0000380001027983 */ /* 0x0001680000300a00 */
[----:B------:R0:W-:Y:S02]  /*2670*/  STG.E.64 desc[UR12][R70.64+0x10000], R68 ;  /* 0x0100004446007986 */ /* 0x0001e4000c101b0c */
.L_x_499:
[----:B------:R-:W-:Y:S01]  /*2680*/  BSSY B0, `(.L_x_500) ;  /* 0x000003b000007945 */ /* 0x000fe20003800000 */
[----:B0-----:R-:W-:-:S03]  /*2690*/  CS2R R68, SRZ ;  /* 0x0000000000447805 */ /* 0x001fc6000001ff00 */
[----:B------:R-:W-:Y:S05]  /*26a0*/  @P1 BRA `(.L_x_501) ;  /* 0x0000000000e01947 */ /* 0x000fea0003800000 */
[----:B------:R-:W-:Y:S01]  /*26b0*/  USHF.L.U32 UR5, UR11, 0x4, URZ ;  /* 0x000000040b057899 */ /* 0x000fe2000800063f */
[----:B------:R-:W-:Y:S01]  /*26c0*/  HFMA2.MMA R68, -RZ, RZ, 0, 1.1920928955078125e-06 ;  /* 0x00000014ff447435 */ /* 0x000fe200000001ff */
[----:B------:R-:W-:Y:S02]  /*26d0*/  MOV R69, 0x28 ;  /* 0x0000002800457802 */ /* 0x000fe40000000f00 */
[----:B------:R-:W-:-:S06]  /*26e0*/  ULOP3.LUT UR5, UR5, 0x10, URZ, 0xc0, !UPT ;  /* 0x0000001005057892 */ /* 0x000fcc000f8ec03f */
[C---:B------:R-:W-:Y:S02]  /*26f0*/  LEA.HI R89, R92.reuse, UR5, RZ, 0x1e ;  /* 0x000000055c597c11 */ /* 0x040fe4000f8ff0ff */
[----:B------:R-:W-:-:S03]  /*2700*/  SHF.L.U32 R92, R92, 0x3, RZ ;  /* 0x000000035c5c7819 */ /* 0x000fc600000006ff */
[----:B------:R-:W-:Y:S01]  /*2710*/  IMAD R89, R89, R68, -UR14 ;  /* 0x8000000e59597e24 */ /* 0x000fe2000f8e0244 */
[----:B------:R-:W-:-:S04]  /*2720*/  LOP3.LUT R92, R92, 0x18, RZ, 0xc0, !PT ;  /* 0x000000185c5c7812 */ /* 0x000fc800078ec0ff */
[----:B------:R-:W-:-:S04]  /*2730*/  SHF.R.S32.HI R68, RZ, 0x1f, R89 ;  /* 0x0000001fff447819 */ /* 0x000fc80000011459 */
[----:B------:R-:W-:-:S04]  /*2740*/  LEA.HI R68, R68, R89, RZ, 0x2 ;  /* 0x0000005944447211 */ /* 0x000fc800078f10ff */
[----:B------:R-:W-:-:S05]  /*2750*/  SHF.R.S32.HI R68, RZ, 0x2, R68 ;  /* 0x00000002ff447819 */ /* 0x000fca0000011444 */
[----:B------:R-:W-:Y:S02]  /*2760*/  IMAD R68, R68, R69, UR8 ;  /* 0x0000000844447e24 */ /* 0x000fe4000f8e0245 */
[----:B------:R-:W-:-:S03]  /*2770*/  VIADD R69, R89, 0x4 ;  /* 0x0000000459457836 */ /* 0x000fc60000000000 */
[----:B------:R-:W-:Y:S02]  /*2780*/  IADD3 R68, R68, R92, RZ ;  /* 0x0000005c44447210 */ /* 0x000fe40007ffe0ff */
[----:B------:R-:W-:-:S04]  /*2790*/  SHF.R.S32.HI R70, RZ, 0x1f, R69 ;  /* 0x0000001fff467819 */ /* 0x000fc80000011445 */
[----:B------:R-:W-:Y:S01]  /*27a0*/  LEA.HI R70, R70, R69, RZ, 0x2 ;  /* 0x0000004546467211 */ /* 0x000fe200078f10ff */
[----:B------:R-:W-:-:S03]  /*27b0*/  HFMA2.MMA R69, -RZ, RZ, 0, 2.384185791015625e-06 ;  /* 0x00000028ff457435 */ /* 0x000fc600000001ff */
[----:B------:R-:W-:-:S07]  /*27c0*/  SHF.R.S32.HI R70, RZ, 0x2, R70 ;  /* 0x00000002ff467819 */ /* 0x000fce0000011446 */
        /* <DEDUP_REMOVED lines=10> */
[----:B------:R-:W-:Y:S02]  /*2870*/  LEA.HI R69, R69, R68, RZ, 0x2 ;  /* 0x0000004445457211 */ /* 0x000fe400078f10ff */
[----:B------:R-:W-:Y:S02]  /*2880*/  MOV R68, 0x28 ;  /* 0x0000002800447802 */ /* 0x000fe40000000f00 */
[----:B------:R-:W-:-:S05]  /*2890*/  SHF.R.S32.HI R69, RZ, 0x2, R69 ;  /* 0x00000002ff457819 */ /* 0x000fca0000011445 */
[----:B------:R-:W-:-:S05]  /*28a0*/  IMAD R69, R69, R68, UR8 ;  /* 0x0000000845457e24 */ /* 0x000fca000f8e0244 */
[----:B------:R-:W-:-:S06]  /*28b0*/  IADD3 R69, R92, R69, RZ ;  /* 0x000000455c457210 */ /* 0x000fcc0007ffe0ff */
[----:B------:R-:W0:Y:S02]  /*28c0*/  LDS.64 R68, [R69] ;  /* 0x0000000045447984 */ /* 0x000e240000000a00 */
[----:B0-----:R-:W-:Y:S01]  /*28d0*/  FADD.FTZ R70, R70, R68 ;  /* 0x0000004446467221 */ /* 0x001fe20000010000 */
[----:B------:R-:W-:Y:S02]  /*28e0*/  VIADD R68, R89, 0xc ;  /* 0x0000000c59447836 */ /* 0x000fe40000000000 */
[----:B------:R-:W-:Y:S01]  /*28f0*/  FADD.FTZ R71, R71, R69 ;  /* 0x0000004547477221 */ /* 0x000fe20000010000 */
[----:B------:R-:W-:Y:S02]  /*2900*/  IADD3 R89, R89, 0x10, RZ ;  /* 0x0000001059597810 */ /* 0x000fe40007ffe0ff */
[----:B------:R-:W-:-:S04]  /*2910*/  SHF.R.S32.HI R69, RZ, 0x1f, R68 ;  /* 0x0000001fff457819 */ /* 0x000fc80000011444 */
[----:B------:R-:W-:Y:S01]  /*2920*/  LEA.HI R69, R69, R68, RZ, 0x2 ;  /* 0x0000004445457211 */ /* 0x000fe200078f10ff */
[----:B------:R-:W-:-:S03]  /*2930*/  HFMA2.MMA R68, -RZ, RZ, 0, 2.384185791015625e-06 ;  /* 0x00000028ff447435 */ /* 0x000fc600000001ff */
[----:B------:R-:W-:-:S07]  /*2940*/  SHF.R.S32.HI R69, RZ, 0x2, R69 ;  /* 0x00000002ff457819 */ /* 0x000fce0000011445 */
[----:B------:R-:W-:-:S05]  /*2950*/  IMAD R69, R69, R68, UR8 ;  /* 0x0000000845457e24 */ /* 0x000fca000f8e0244 */
[----:B------:R-:W-:-:S06]  /*2960*/  IADD3 R69, R92, R69, RZ ;  /* 0x000000455c457210 */ /* 0x000fcc0007ffe0ff */
[----:B------:R-:W0:Y:S02]  /*2970*/  LDS.64 R68, [R69] ;  /* 0x0000000045447984 */ /* 0x000e240000000a00 */
[----:B0-----:R-:W-:Y:S01]  /*2980*/  FADD.FTZ R70, R70, R68 ;  /* 0x0000004446467221 */ /* 0x001fe20000010000 */
[----:B------:R-:W-:Y:S01]  /*2990*/  SHF.R.S32.HI R68, RZ, 0x1f, R89 ;  /* 0x0000001fff447819 */ /* 0x000fe20000011459 */
[----:B------:R-:W-:Y:S01]  /*29a0*/  FADD.FTZ R71, R71, R69 ;  /* 0x0000004547477221 */ /* 0x000fe20000010000 */
[----:B------:R-:W-:Y:S02]  /*29b0*/  IMAD.MOV.U32 R69, RZ, RZ, 0x28 ;  /* 0x00000028ff457424 */ /* 0x000fe400078e00ff */
[----:B------:R-:W-:-:S04]  /*29c0*/  LEA.HI R68, R68, R89, RZ, 0x2 ;  /* 0x0000005944447211 */ /* 0x000fc800078f10ff */
[----:B------:R-:W-:-:S05]  /*29d0*/  SHF.R.S32.HI R68, RZ, 0x2, R68 ;  /* 0x00000002ff447819 */ /* 0x000fca0000011444 */
[----:B------:R-:W-:-:S05]  /*29e0*/  IMAD R68, R68, R69, UR8 ;  /* 0x0000000844447e24 */ /* 0x000fca000f8e0245 */
[----:B------:R-:W-:-:S06]  /*29f0*/  IADD3 R68, R92, R68, RZ ;  /* 0x000000445c447210 */ /* 0x000fcc0007ffe0ff */
[----:B------:R-:W0:Y:S02]  /*2a00*/  LDS.64 R68, [R68] ;  /* 0x0000000044447984 */ /* 0x000e240000000a00 */
[----:B0-----:R-:W-:Y:S01]  /*2a10*/  FADD.FTZ R68, R70, R68 ;  /* 0x0000004446447221 */ /* 0x001fe20000010000 */
[----:B------:R-:W-:-:S07]  /*2a20*/  FADD.FTZ R69, R71, R69 ;  /* 0x0000004547457221 */ /* 0x000fce0000010000 */
.L_x_501:
[----:B------:R-:W-:Y:S05]  /*2a30*/  BSYNC B0 ;  /* 0x0000000000007941 */ /* 0x000fea0003800000 */
.L_x_500:
[----:B------:R0:W-:Y:S04]  /*2a40*/  STL [R1+0x34], R0 ;  /* 0x0000340001007387 */ /* 0x0001e80000100800 */
[----:B------:R-:W1:Y:S04]  /*2a50*/  SHFL.BFLY PT, R71, R68, 0x2, 0x1f ;  /* 0x0c401f0044477f89 */ /* 0x000e6800000e0000 */
[----:B------:R-:W2:Y:S01]  /*2a60*/  SHFL.BFLY PT, R70, R69, 0x2, 0x1f ;  /* 0x0c401f0045467f89 */ /* 0x000ea200000e0000 */
[----:B0-----:R-:W0:Y:S01]  /*2a70*/  S2R R0, SR_TID.X ;  /* 0x0000000000007919 */ /* 0x001e220000002100 */
[----:B-1----:R-:W-:Y:S01]  /*2a80*/  FADD.FTZ R68, R71, R68 ;  /* 0x0000004447447221 */ /* 0x002fe20000010000 */
[----:B--2---:R-:W-:-:S04]  /*2a90*/  FADD.FTZ R70, R70, R69 ;  /* 0x0000004546467221 */ /* 0x004fc80000010000 */
[----:B------:R-:W1:Y:S04]  /*2aa0*/  SHFL.BFLY PT, R71, R68, 0x1, 0x1f ;  /* 0x0c201f0044477f89 */ /* 0x000e6800000e0000 */
[----:B------:R-:W2:Y:S01]  /*2ab0*/  SHFL.BFLY PT, R69, R70, 0x1, 0x1f ;  /* 0x0c201f0046457f89 */ /* 0x000ea200000e0000 */
[----:B0-----:R-:W-:-:S03]  /*2ac0*/  LOP3.LUT P1, RZ, R0, 0xffffffc3, RZ, 0xc0, !PT ;  /* 0xffffffc300ff7812 */ /* 0x001fc6000782c0ff */
[----:B------:R0:W5:Y:S01]  /*2ad0*/  LDL.LU R0, [R1+0x34] ;  /* 0x0000340001007983 */ /* 0x0001620000300800 */
[----:B------:R-:W-:Y:S01]  /*2ae0*/  BSSY B0, `(.L_x_502) ;  /* 0x0000013000007945 */ /* 0x000fe20003800000 */
[----:B------:R-:W-:Y:S02]  /*2af0*/  PRMT R89, R34, 0x7632, R89 ;  /* 0x0000763222597816 */ /* 0x000fe40000000059 */
[----:B------:R-:W-:Y:S01]  /*2b00*/  PRMT R92, R35, 0x7632, R92 ;  /* 0x00007632235c7816 */ /* 0x000fe2000000005c */
[----:B-1----:R-:W-:Y:S01]  /*2b10*/  FADD.FTZ R34, R68, R71 ;  /* 0x0000004744227221 */ /* 0x002fe20000010000 */
[----:B--2---:R-:W-:-:S04]  /*2b20*/  FADD.FTZ R35, R70, R69 ;  /* 0x0000004546237221 */ /* 0x004fc80000010000 */
[----:B0-----:R-:W-:Y:S05]  /*2b30*/  @P1 BRA `(.L_x_503) ;  /* 0x0000000000341947 */ /* 0x001fea0003800000 */
[----:B------:R-:W0:Y:S01]  /*2b40*/  S2R R71, SR_TID.X ;  /* 0x0000000000477919 */ /* 0x000e220000002100 */
[----:B------:R-:W-:Y:S01]  /*2b50*/  ULDC UR5, c[0x0][0x10] ;  /* 0x0000040000057ab9 */ /* 0x000fe20000000800 */
[----:B------:R-:W-:Y:S01]  /*2b60*/  MOV R68, UR17 ;  /* 0x0000001100447c02 */ /* 0x000fe20008000f00 */
[----:B------:R-:W-:Y:S01]  /*2b70*/  UIMAD UR5, UR5, UR4, UR6 ;  /* 0x00000004050572a4 */ /* 0x000fe2000f8e0206 */
[----:B0-----:R-:W-:Y:S02]  /*2b80*/  SHF.R.U32.HI R69, RZ, 0x2, R71 ;  /* 0x00000002ff457819 */ /* 0x001fe40000011647 */
[----:B------:R-:W0:Y:S02]  /*2b90*/  LDC.64 R70, c[0x0][0x260] ;  /* 0x00009800ff467b82 */ /* 0x000e240000000a00 */
[----:B------:R-:W-:-:S04]  /*2ba0*/  SHF.L.U32 R69, R69, 0x5, RZ ;  /* 0x0000000545457819 */ /* 0x000fc800000006ff */
[----:B------:R-:W-:Y:S01]  /*2bb0*/  LOP3.LUT R68, R69, 0xffffffe0, R68, 0xe2, !PT ;  /* 0xffffffe045447812 */ /* 0x000fe200078ee244 */
[----:B------:R-:W-:-:S05]  /*2bc0*/  IMAD.U32 R69, RZ, RZ, UR5 ;  /* 0x00000005ff457e24 */ /* 0x000fca000f8e00ff */
[----:B------:R-:W-:-:S04]  /*2bd0*/  LEA R68, R69, R68, 0x9 ;  /* 0x0000004445447211 */ /* 0x000fc800078e48ff */
[----:B------:R-:W-:-:S05]  /*2be0*/  SHF.L.U32 R68, R68, 0x1, RZ ;  /* 0x0000000144447819 */ /* 0x000fca00000006ff */
[----:B0-----:R-:W-:-:S05]  /*2bf0*/  IMAD.WIDE.U32 R68, R68, 0x4, R70 ;  /* 0x0000000444447825 */ /* 0x001fca00078e0046 */
[----:B------:R0:W-:Y:S02]  /*2c00*/  STG.E.64 desc[UR12][R68.64], R34 ;  /* 0x0000002244007986 */ /* 0x0001e4000c101b0c */
.L_x_503:
[----:B------:R-:W-:Y:S05]  /*2c10*/  BSYNC B0 ;  /* 0x0000000000007941 */ /* 0x000fea0003800000 */
.L_x_502:
[----:B------:R-:W-:Y:S01]  /*2c20*/  UISETP.GE.U32.AND UP0, UPT, UR9, UR16, UPT ;  /* 0x000000100900728c */ /* 0x000fe2000bf06070 */
[----:B0-----:R-:W-:Y:S02]  /*2c30*/  PRMT R69, R36, 0x7632, R69 ;  /* 0x0000763224457816 */ /* 0x001fe40000000045 */
[----:B------:R-:W-:Y:S01]  /*2c40*/  PRMT R68, R37, 0x7632, R68 ;  /* 0x0000763225447816 */ /* 0x000fe20000000044 */
[----:B------:R-:W-:Y:S01]  /*2c50*/  UISETP.GE.AND.EX UP0, UPT, UR10, UR7, UPT, UP0 ;  /* 0x000000070a00728c */ /* 0x000fe2000bf06300 */
[----:B------:R-:W-:Y:S02]  /*2c60*/  PRMT R38, R38, 0x7632, R38 ;  /* 0x0000763226267816 */ /* 0x000fe40000000026 */
[----:B------:R-:W-:Y:S02]  /*2c70*/  PRMT R39, R39, 0x7632, R39 ;  /* 0x0000763227277816 */ /* 0x000fe40000000027 */
[----:B------:R-:W-:Y:S02]  /*2c80*/  PRMT R40, R40, 0x7632, R40 ;  /* 0x0000763228287816 */ /* 0x000fe40000000028 */
        /* <DEDUP_REMOVED lines=34> */
[----:B------:R-:W-:Y:S02]  /*2eb0*/  MOV R34, UR6 ;  /* 0x0000000600227c02 */ /* 0x000fe40008000f00 */
[----:B------:R-:W-:-:S03]  /*2ec0*/  ISETP.NE.AND P1, PT, RZ, UR17, PT ;  /* 0x00000011ff007c0c */ /* 0x000fc6000bf25270 */
[----:B0-----:R-:W-:-:S04]  /*2ed0*/  IMAD.WIDE.U32 R34, R34, 0x4, R36 ;  /* 0x0000000422227825 */ /* 0x001fc800078e0024 */
[----:B------:R-:W-:-:S05]  /*2ee0*/  IMAD.MOV.U32 R36, RZ, RZ, 0x7fffffe1 ;  /* 0x7fffffe1ff247424 */ /* 0x000fca00078e00ff */
[----:B------:R-:W-:Y:S01]  /*2ef0*/  SEL R36, R36, 0x1, !P1 ;  /* 0x0000000124247807 */ /* 0x000fe20004800000 */
[----:B------:R-:W-:Y:S06]  /*2f00*/  MEMBAR.ALL.GPU ;  /* 0x0000000000007992 */ /* 0x000fec000000a000 */
[----:B------:R-:W-:-:S00]  /*2f10*/  ERRBAR ;  /* 0x00000000000079ab */ /* 0x000fc00000000000 */
[----:B------:R-:W-:Y:S06]  /*2f20*/  CGAERRBAR ;  /* 0x00000000000075ab */ /* 0x000fec0000000000 */
[----:B------:R0:W5:Y:S02]  /*2f30*/  ATOM.E.ADD.STRONG.GPU PT, R36, desc[UR12][R34.64], R36 ;  /* 0x000000242224798a */ /* 0x00016400081ee1cc */
.L_x_506:
[----:B------:R-:W2:Y:S04]  /*2f40*/  LD.E.STRONG.GPU R37, desc[UR12][R34.64] ;  /* 0x0000000c22257980 */ /* 0x000ea8000c10f900 */
[----:B--2---:R-:W-:Y:S01]  /*2f50*/  CCTL.IVALL ;  /* 0x00000000ff00798f */ /* 0x004fe20002000000 */
[----:B------:R-:W-:Y:S05]  /*2f60*/  YIELD ;  /* 0x0000000000007946 */ /* 0x000fea0003800000 */
[----:B-----5:R-:W-:-:S04]  /*2f70*/  LOP3.LUT R37, R37, R36, RZ, 0x3c, !PT ;  /* 0x0000002425257212 */ /* 0x020fc800078e3cff */
[----:B------:R-:W-:-:S13]  /*2f80*/  ISETP.GT.AND P1, PT, R37, -0x1, PT ;  /* 0xffffffff2500780c */ /* 0x000fda0003f24270 */
[----:B------:R-:W-:Y:S05]  /*2f90*/  @P1 BRA `(.L_x_506) ;  /* 0xfffffffc00e81947 */ /* 0x000fea000383ffff */
.L_x_505:
[----:B------:R-:W-:Y:S05]  /*2fa0*/  WARPSYNC.ALL ;  /* 0x0000000000007948 */ /* 0x000fea0003800000 */
[----:B------:R-:W-:Y:S06]  /*2fb0*/  BAR.SYNC.DEFER_BLOCKING 0x0 ;  /* 0x0000000000007b1d */ /* 0x000fec0000010000 */
[----:B------:R-:W-:Y:S05]  /*2fc0*/  BRA `(.L_x_507) ;  /* 0x0000000000687947 */ /* 0x000fea0003800000 */
.L_x_504:
        /* <DEDUP_REMOVED lines=10> */
[----:B------:R-:W-:-:S05]  /*3070*/  MOV R34, UR5 ;  /* 0x0000000500227c02 */ /* 0x000fca0008000f00 */
[----:B0-----:R-:W-:Y:S01]  /*3080*/  IMAD.WIDE.U32 R34, R34, 0x4, R36 ;  /* 0x0000000422227825 */ /* 0x001fe200078e0024 */
[----:B------:R-:W-:-:S04]  /*3090*/  MOV R36, 0x7fffff81 ;  /* 0x7fffff8100247802 */ /* 0x000fc80000000f00 */
[----:B------:R-:W-:Y:S01]  /*30a0*/  SEL R36, R36, 0x1, !P1 ;  /* 0x0000000124247807 */ /* 0x000fe20004800000 */
[----:B------:R-:W-:Y:S06]  /*30b0*/  MEMBAR.ALL.GPU ;  /* 0x0000000000007992 */ /* 0x000fec000000a000 */
[----:B------:R-:W-:-:S00]  /*30c0*/  ERRBAR ;  /* 0x00000000000079ab */ /* 0x000fc00000000000 */
[----:B------:R-:W-:Y:S06]  /*30d0*/  CGAERRBAR ;  /* 0x00000000000075ab */ /* 0x000fec0000000000 */
[----:B------:R0:W5:Y:S02]  /*30e0*/  ATOM.E.ADD.STRONG.GPU PT, R36, desc[UR12][R34.64], R36 ;  /* 0x000000242224798a */ /* 0x00016400081ee1cc */
.L_x_509:
[----:B------:R-:W2:Y:S04]  /*30f0*/  LD.E.STRONG.GPU R37, desc[UR12][R34.64] ;  /* 0x0000000c22257980 */ /* 0x000ea8000c10f900 */
[----:B--2---:R-:W-:Y:S01]  /*3100*/  CCTL.IVALL ;  /* 0x00000000ff00798f */ /* 0x004fe20002000000 */
[----:B------:R-:W-:Y:S05]  /*3110*/  YIELD ;  /* 0x0000000000007946 */ /* 0x000fea0003800000 */
[----:B-----5:R-:W-:-:S04]  /*3120*/  LOP3.LUT R37, R37, R36, RZ, 0x3c, !PT ;  /* 0x0000002425257212 */ /* 0x020fc800078e3cff */
[----:B------:R-:W-:-:S13]  /*3130*/  ISETP.GT.AND P1, PT, R37, -0x1, PT ;  /* 0xffffffff2500780c */ /* 0x000fda0003f24270 */
[----:B------:R-:W-:Y:S05]  /*3140*/  @P1 BRA `(.L_x_509) ;  /* 0xfffffffc00e81947 */ /* 0x000fea000383ffff */
.L_x_508:
[----:B------:R-:W-:Y:S05]  /*3150*/  WARPSYNC.ALL ;  /* 0x0000000000007948 */ /* 0x000fea0003800000 */
[----:B------:R-:W-:Y:S06]  /*3160*/  BAR.SYNC.DEFER_BLOCKING 0x0 ;  /* 0x0000000000007b1d */ /* 0x000fec0000010000 */
.L_x_507:
[----:B------:R-:W1:Y:S01]  /*3170*/  S2R R36, SR_TID.X ;  /* 0x0000000000247919 */ /* 0x000e620000002100 */
[----:B0-----:R-:W-:Y:S01]  /*3180*/  IMAD.U32 R35, RZ, RZ, UR4 ;  /* 0x00000004ff237e24 */ /* 0x001fe2000f8e00ff */
[----:B-1----:R-:W-:-:S13]  /*3190*/  ISETP.GT.U32.AND P1, PT, R36, 0xff, PT ;  /* 0x000000ff2400780c */ /* 0x002fda0003f24070 */
[----:B------:R-:W0:Y:S08]  /*31a0*/  @!P1 LDC R34, c[0x0][0x10] ;  /* 0x00000400ff229b82 */ /* 0x000e300000000800 */
[----:B------:R-:W1:Y:S01]  /*31b0*/  @!P1 LDC.64 R70, c[0x0][0x260] ;  /* 0x00009800ff469b82 */ /* 0x000e620000000a00 */
[----:B0-----:R-:W-:Y:S01]  /*31c0*/  @!P1 IMAD R34, R34, R35, UR6 ;  /* 0x0000000622229e24 */ /* 0x001fe2000f8e0223 */
[----:B------:R-:W-:-:S04]  /*31d0*/  @!P1 SHF.L.U32 R35, R36, 0x1, RZ ;  /* 0x0000000124239819 */ /* 0x000fc800000006ff */
[----:B------:R-:W-:-:S04]  /*31e0*/  @!P1 LOP3.LUT R35, R35, 0x7fffffe0, RZ, 0xc0, !PT ;  /* 0x7fffffe023239812 */ /* 0x000fc800078ec0ff */
[----:B------:R-:W-:Y:S02]  /*31f0*/  @!P1 LEA R34, R34, R35, 0x9 ;  /* 0x0000002322229211 */ /* 0x000fe400078e48ff */
[----:B------:R-:W-:-:S04]  /*3200*/  @!P1 LOP3.LUT R35, R36, 0xf, RZ, 0xc0, !PT ;  /* 0x0000000f24239812 */ /* 0x000fc800078ec0ff */
[----:B------:R-:W-:-:S05]  /*3210*/  @!P1 IADD3 R34, R34, R35, RZ ;  /* 0x0000002322229210 */ /* 0x000fca0007ffe0ff */
[----:B------:R-:W-:-:S05]  /*3220*/  @!P1 IMAD.SHL.U32 R36, R34, 0x2, RZ ;  /* 0x0000000222249824 */ /* 0x000fca00078e00ff */
[C---:B------:R-:W-:Y:S01]  /*3230*/  @!P1 IADD3 R34, R36.reuse, 0x20, RZ ;  /* 0x0000002024229810 */ /* 0x040fe20007ffe0ff */
[----:B-1----:R-:W-:-:S04]  /*3240*/  @!P1 IMAD.WIDE.U32 R36, R36, 0x4, R70 ;  /* 0x0000000424249825 */ /* 0x002fc800078e0046 */
[----:B------:R-:W-:Y:S02]  /*3250*/  @!P1 IMAD.WIDE.U32 R34, R34, 0x4, R70 ;  /* 0x0000000422229825 */ /* 0x000fe400078e0046 */
[----:B------:R-:W2:Y:S04]  /*3260*/  @!P1 LDG.E.64 R36, desc[UR12][R36.64] ;  /* 0x0000000c24249981 */ /* 0x000ea8000c1e1b00 */
[----:B------:R-:W3:Y:S04]  /*3270*/  @!P1 LDG.E.64 R34, desc[UR12][R34.64] ;  /* 0x0000000c22229981 */ /* 0x000ee8000c1e1b00 */
[----:B------:R-:W4:Y:S01]  /*3280*/  LDL.LU R71, [R1+0x20] ;  /* 0x0000200001477983 */ /* 0x000f220000300800 */
[----:B------:R-:W-:Y:S01]  /*3290*/  HFMA2.MMA R70, -RZ, RZ, 0, 0 ;  /* 0x00000000ff467435 */ /* 0x000fe200000001ff */
[----:B------:R-:W0:Y:S01]  /*32a0*/  S2UR UR14, SR_CgaCtaId ;  /* 0x00000000000e79c3 */ /* 0x000e220000008800 */
[----:B------:R-:W-:-:S02]  /*32b0*/  UMOV UR5, 0x400 ;  /* 0x0000040000057882 */ /* 0x000fc40000000000 */
[----:B------:R-:W-:Y:S02]  /*32c0*/  UIADD3 UR5, UR5, 0x3480, URZ ;  /* 0x0000348005057890 */ /* 0x000fe4000fffe03f */
[----:B------:R-:W-:Y:S02]  /*32d0*/  USHF.L.U32 UR11, UR11, 0x4, URZ ;  /* 0x000000040b0b7899 */ /* 0x000fe4000800063f */
[----:B0-----:R-:W-:Y:S02]  /*32e0*/  ULEA UR5, UR14, UR5, 0x18 ;  /* 0x000000050e057291 */ /* 0x001fe4000f8ec03f */
[----:B------:R-:W-:Y:S01]  /*32f0*/  ULOP3.LUT UR11, UR11, 0x10, URZ, 0xc0, !UPT ;  /* 0x000000100b0b7892 */ /* 0x000fe2000f8ec03f */
[----:B------:R-:W-:Y:S02]  /*3300*/  SHF.L.U32 R69, R69, 0x10, RZ ;  /* 0x0000001045457819 */ /* 0x000fe400000006ff */
[----:B------:R-:W-:Y:S02]  /*3310*/  SHF.L.U32 R48, R48, 0x10, RZ ;  /* 0x0000001030307819 */ /* 0x000fe400000006ff */
[----:B------:R-:W-:Y:S01]  /*3320*/  SHF.L.U32 R38, R38, 0x10, RZ ;  /* 0x0000001026267819 */ /* 0x000fe200000006ff */
[----:B------:R-:W-:Y:S01]  /*3330*/  FADD.FTZ R69, -R32, R69 ;  /* 0x0000004520457221 */ /* 0x000fe20000010100 */
[----:B------:R-:W-:-:S02]  /*3340*/  SHF.L.U32 R89, R89, 0x10, RZ ;  /* 0x0000001059597819 */ /* 0x000fc400000006ff */
[----:B------:R-:W-:Y:S01]  /*3350*/  SHF.L.U32 R44, R44, 0x10, RZ ;  /* 0x000000102c2c7819 */ /* 0x000fe200000006ff */
[----:B------:R-:W-:Y:S01]  /*3360*/  IMAD.U32 R41, R41, 0x10000, RZ ;  /* 0x0001000029297824 */ /* 0x000fe200078e00ff */
[----:B------:R-:W-:Y:S01]  /*3370*/  SHF.L.U32 R45, R45, 0x10, RZ ;  /* 0x000000102d2d7819 */ /* 0x000fe200000006ff */
[----:B------:R-:W-:Y:S01]  /*3380*/  FADD.FTZ R48, -R32, R48 ;  /* 0x0000003020307221 */ /* 0x000fe20000010100 */
[----:B------:R-:W-:Y:S02]  /*3390*/  IMAD.U32 R46, R46, 0x10000, RZ ;  /* 0x000100002e2e7824 */ /* 0x000fe400078e00ff */
[----:B------:R-:W-:Y:S01]  /*33a0*/  FMUL.FTZ R69, R12, R69 ;  /* 0x000000450c457220 */ /* 0x000fe20000410000 */
[----:B------:R-:W-:Y:S01]  /*33b0*/  SHF.L.U32 R40, R40, 0x10, RZ ;  /* 0x0000001028287819 */ /* 0x000fe200000006ff */
[----:B------:R-:W-:Y:S01]  /*33c0*/  FADD.FTZ R44, -R32, R44 ;  /* 0x0000002c202c7221 */ /* 0x000fe20000010100 */
[----:B------:R-:W-:Y:S01]  /*33d0*/  SHF.L.U32 R68, R68, 0x10, RZ ;  /* 0x0000001044447819 */ /* 0x000fe200000006ff */
[C---:B------:R-:W-:Y:S01]  /*33e0*/  FADD.FTZ R41, -R32.reuse, R41 ;  /* 0x0000002920297221 */ /* 0x040fe20000010100 */
[----:B------:R-:W-:Y:S01]  /*33f0*/  FADD.FTZ R45, -R32, R45 ;  /* 0x0000002d202d7221 */ /* 0x000fe20000010100 */
[----:B------:R-:W-:Y:S01]  /*3400*/  SHF.L.U32 R42, R42, 0x10, RZ ;  /* 0x000000102a2a7819 */ /* 0x000fe200000006ff */
[C---:B------:R-:W-:Y:S01]  /*3410*/  FADD.FTZ R40, -R32.reuse, R40 ;  /* 0x0000002820287221 */ /* 0x040fe20000010100 */
[----:B------:R-:W-:Y:S01]  /*3420*/  SHF.L.U32 R39, R39, 0x10, RZ ;  /* 0x0000001027277819 */ /* 0x000fe200000006ff */
[----:B------:R-:W-:Y:S01]  /*3430*/  FADD.FTZ R68, -R32, R68 ;  /* 0x0000004420447221 */ /* 0x000fe20000010100 */
[----:B------:R-:W-:-:S02]  /*3440*/  SHF.L.U32 R92, R92, 0x10, RZ ;  /* 0x000000105c5c7819 */ /* 0x000fc400000006ff */
[----:B------:R-:W-:Y:S01]  /*3450*/  SHF.L.U32 R47, R47, 0x10, RZ ;  /* 0x000000102f2f7819 */ /* 0x000fe200000006ff */
[----:B------:R-:W-:Y:S01]  /*3460*/  FMUL.FTZ R68, R12, R68 ;  /* 0x000000440c447220 */ /* 0x000fe20000410000 */
[----:B------:R-:W-:Y:S01]  /*3470*/  SHF.L.U32 R52, R52, 0x10, RZ ;  /* 0x0000001034347819 */ /* 0x000fe200000006ff */
[----:B------:R-:W-:Y:S01]  /*3480*/  IMAD.U32 R49, R49, 0x10000, RZ ;  /* 0x0001000031317824 */ /* 0x000fe200078e00ff */
[----:B------:R-:W-:Y:S02]  /*3490*/  SHF.L.U32 R50, R50, 0x10, RZ ;  /* 0x0000001032327819 */ /* 0x000fe400000006ff */
[----:B------:R-:W-:Y:S01]  /*34a0*/  SHF.L.U32 R53, R53, 0x10, RZ ;  /* 0x0000001035357819 */ /* 0x000fe200000006ff */
[----:B--2---:R-:W-:Y:S01]  /*34b0*/  @!P1 FADD.FTZ R36, RZ, R36 ;  /* 0x00000024ff249221 */ /* 0x004fe20000010000 */
[----:B------:R-:W-:Y:S01]  /*34c0*/  @!P1 FADD.FTZ R37, RZ, R37 ;  /* 0x00000025ff259221 */ /* 0x000fe20000010000 */
[----:B------:R-:W-:Y:S02]  /*34d0*/  SHF.L.U32 R54, R54, 0x10, RZ ;  /* 0x0000001036367819 */ /* 0x000fe400000006ff */
[----:B------:R-:W-:Y:S01]  /*34e0*/  SHF.L.U32 R56, R56, 0x10, RZ ;  /* 0x0000001038387819 */ /* 0x000fe200000006ff */
[----:B---3--:R-:W-:Y:S01]  /*34f0*/  @!P1 FADD.FTZ R70, R34, R36 ;  /* 0x0000002422469221 */ /* 0x008fe20000010000 */
[----:B------:R-:W-:Y:S01]  /*3500*/  MOV R34, RZ ;  /* 0x000000ff00227202 */ /* 0x000fe20000000f00 */
[----:B------:R-:W-:Y:S01]  /*3510*/  @!P1 FADD.FTZ R34, R35, R37 ;  /* 0x0000002523229221 */ /* 0x000fe20000010000 */
[----:B------:R-:W-:Y:S01]  /*3520*/  SHF.L.U32 R55, R55, 0x10, RZ ;  /* 0x0000001037377819 */ /* 0x000fe200000006ff */
[----:B------:R-:W-:Y:S01]  /*3530*/  IMAD.U32 R57, R57, 0x10000, RZ ;  /* 0x0001000039397824 */ /* 0x000fe200078e00ff */
[----:B------:R-:W0:Y:S01]  /*3540*/  SHFL.BFLY PT, R36, R70, 0x8, 0x1f ;  /* 0x0d001f0046247f89 */ /* 0x000e2200000e0000 */
[----:B------:R-:W-:-:S02]  /*3550*/  SHF.L.U32 R58, R58, 0x10, RZ ;  /* 0x000000103a3a7819 */ /* 0x000fc400000006ff */
[----:B------:R-:W-:Y:S01]  /*3560*/  SHF.L.U32 R60, R60, 0x10, RZ ;  /* 0x000000103c3c7819 */ /* 0x000fe200000006ff */
[----:B------:R-:W1:Y:S01]  /*3570*/  SHFL.BFLY PT, R35, R34, 0x8, 0x1f ;  /* 0x0d001f0022237f89 */ /* 0x000e6200000e0000 */
[----:B------:R-:W-:Y:S01]  /*3580*/  SHF.L.U32 R61, R61, 0x10, RZ ;  /* 0x000000103d3d7819 */ /* 0x000fe200000006ff */
[----:B------:R-:W-:Y:S01]  /*3590*/  IMAD.U32 R59, R59, 0x10000, RZ ;  /* 0x000100003b3b7824 */ /* 0x000fe200078e00ff */
[----:B------:R-:W-:Y:S01]  /*35a0*/  SHF.L.U32 R64, R64, 0x10, RZ ;  /* 0x0000001040407819 */ /* 0x000fe200000006ff */
[----:B------:R-:W-:Y:S01]  /*35b0*/  IMAD.U32 R62, R62, 0x10000, RZ ;  /* 0x000100003e3e7824 */ /* 0x000fe200078e00ff */
[----:B------:R-:W-:Y:S01]  /*35c0*/  SHF.L.U32 R66, R66, 0x10, RZ ;  /* 0x0000001042427819 */ /* 0x000fe200000006ff */
[----:B------:R-:W-:Y:S01]  /*35d0*/  IMAD.U32 R65, R65, 0x10000, RZ ;  /* 0x0001000041417824 */ /* 0x000fe200078e00ff */
[----:B------:R-:W-:Y:S01]  /*35e0*/  SHF.L.U32 R51, R51, 0x10, RZ ;  /* 0x0000001033337819 */ /* 0x000fe200000006ff */
[----:B------:R-:W-:Y:S01]  /*35f0*/  IMAD.U32 R43, R43, 0x10000, RZ ;  /* 0x000100002b2b7824 */ /* 0x000fe200078e00ff */
[----:B------:R-:W-:Y:S01]  /*3600*/  SHF.L.U32 R63, R63, 0x10, RZ ;  /* 0x000000103f3f7819 */ /* 0x000fe200000006ff */
[----:B------:R-:W-:Y:S01]  /*3610*/  ULDC.64 UR14, c[0x0][0x210] ;  /* 0x00008400000e7ab9 */ /* 0x000fe20000000a00 */
[----:B0-----:R-:W-:Y:S01]  /*3620*/  FADD.FTZ R70, R36, R70 ;  /* 0x0000004624467221 */ /* 0x001fe20000010000 */
[----:B-1----:R-:W-:-:S04]  /*3630*/  FADD.FTZ R35, R35, R34 ;  /* 0x0000002223237221 */ /* 0x002fc80000010000 */
[----:B------:R-:W0:Y:S04]  /*3640*/  SHFL.BFLY PT, R36, R70, 0x4, 0x1f ;  /* 0x0c801f0046247f89 */ /* 0x000e2800000e0000 */
[----:B------:R-:W1:Y:S01]  /*3650*/  SHFL.BFLY PT, R34, R35, 0x4, 0x1f ;  /* 0x0c801f0023227f89 */ /* 0x000e6200000e0000 */
[----:B------:R-:W2:Y:S01]  /*3660*/  S2R R37, SR_TID.X ;  /* 0x0000000000257919 */ /* 0x000ea20000002100 */
        /* <DEDUP_REMOVED lines=8> */
[----:B--2---:R-:W-:Y:S01]  /*36f0*/  LOP3.LUT P1, RZ, R37, 0xffffff0f, RZ, 0xc0, !PT ;  /* 0xffffff0f25ff7812 */ /* 0x004fe2000782c0ff */
[----:B0-----:R-:W-:-:S12]  /*3700*/  FADD.FTZ R70, R70, R36 ;  /* 0x0000002446467221 */ /* 0x001fd80000010000 */
[----:B------:R-:W-:Y:S01]  /*3710*/  @!P1 SHF.R.U32.HI R36, RZ, 0x1, R37 ;  /* 0x00000001ff249819 */ /* 0x000fe20000011625 */
[----:B-1----:R-:W-:-:S03]  /*3720*/  FADD.FTZ R35, R35, R34 ;  /* 0x0000002223237221 */ /* 0x002fc60000010000 */
[----:B------:R-:W-:Y:S01]  /*3730*/  @!P1 LOP3.LUT R36, R36, 0x7ffffff8, RZ, 0xc0, !PT ;  /* 0x7ffffff824249812 */ /* 0x000fe200078ec0ff */
[----:B------:R-:W-:Y:S01]  /*3740*/  @!P1 FMUL.FTZ R34, R70, 4.8828125727595761418e-05 ;  /* 0x384ccccd46229820 */ /* 0x000fe20000410000 */
[----:B------:R-:W-:Y:S01]  /*3750*/  @!P1 FMUL.FTZ R35, R35, 4.8828125727595761418e-05 ;  /* 0x384ccccd23239820 */ /* 0x000fe20000410000 */
[----:B------:R-:W2:Y:S04]  /*3760*/  LDL.LU R70, [R1+0x18] ;  /* 0x0000180001467983 */ /* 0x000ea80000300800 */
[----:B------:R4:W-:Y:S02]  /*3770*/  @!P1 STS.64 [R36+UR5], R34 ;  /* 0x0000002224009988 */ /* 0x0009e40008000a05 */
[----:B----4-:R-:W-:Y:S02]  /*3780*/  VIADD R34, R71, -UR11 ;  /* 0x8000000b47227c36 */ /* 0x010fe40008000000 */
[----:B------:R-:W3:Y:S03]  /*3790*/  LDL.LU R36, [R1+0x1c] ;  /* 0x00001c0001247983 */ /* 0x000ee60000300800 */
[----:B------:R-:W-:Y:S01]  /*37a0*/  LEA R34, R34, UR5, 0x3 ;  /* 0x0000000522227c11 */ /* 0x000fe2000f8e18ff */
[----:B------:R-:W-:Y:S06]  /*37b0*/  BAR.SYNC.DEFER_BLOCKING 0x0 ;  /* 0x0000000000007b1d */ /* 0x000fec0000010000 */
[----:B------:R-:W0:Y:S01]  /*37c0*/  LDS.64 R34, [R34] ;  /* 0x0000000022227984 */ /* 0x000e220000000a00 */
[----:B------:R-:W-:-:S03]  /*37d0*/  FMUL.FTZ R71, R12, R48 ;  /* 0x000000300c477220 */ /* 0x000fc60000410000 */
[----:B------:R-:W4:Y:S01]  /*37e0*/  LDL.LU R48, [R1+0x10] ;  /* 0x0000100001307983 */ /* 0x000f220000300800 */
[--C-:B0-----:R-:W-:Y:S01]  /*37f0*/  FFMA.FTZ R38, R38, R89, -R34.reuse ;  /* 0x0000005926267223 */ /* 0x101fe20000010822 */
[C-C-:B------:R-:W-:Y:S01]  /*3800*/  FFMA.FTZ R8, R11.reuse, R8, -R34.reuse ;  /* 0x000000080b087223 */ /* 0x140fe20000010822 */
[--C-:B------:R-:W-:Y:S01]  /*3810*/  FFMA.FTZ R6, R11, R6, -R34.reuse ;  /* 0x000000060b067223 */ /* 0x100fe20000010822 */
[----:B------:R-:W-:Y:S01]  /*3820*/  FFMA.FTZ R46, R89, R46, -R34 ;  /* 0x0000002e592e7223 */ /* 0x000fe20000010822 */
[----:B------:R-:W-:Y:S01]  /*3830*/  FFMA.FTZ R38, -R35, R69, R38 ;  /* 0x0000004523267223 */ /* 0x000fe20000010126 */
[----:B------:R-:W-:Y:S01]  /*3840*/  FFMA.FTZ R37, R80, -R35, R8 ;  /* 0x8000002350257223 */ /* 0x000fe20000010008 */
[C---:B------:R-:W-:Y:S01]  /*3850*/  FMUL.FTZ R69, R12.reuse, R44 ;  /* 0x0000002c0c457220 */ /* 0x040fe20000410000 */
[----:B------:R-:W-:Y:S01]  /*3860*/  FMUL.FTZ R8, R12, R41 ;  /* 0x000000290c087220 */ /* 0x000fe20000410000 */
[----:B------:R-:W-:Y:S01]  /*3870*/  FFMA.FTZ R41, R78, -R35, R6 ;  /* 0x800000234e297223 */ /* 0x000fe20000010006 */
[--C-:B-----5:R-:W-:Y:S01]  /*3880*/  FFMA.FTZ R0, R0, R11, -R34.reuse ;  /* 0x0000000b00007223 */ /* 0x120fe20000010822 */
[C-C-:B------:R-:W-:Y:S01]  /*3890*/  FFMA.FTZ R4, R11.reuse, R4, -R34.reuse ;  /* 0x000000040b047223 */ /* 0x140fe20000010822 */
[C-C-:B------:R-:W-:Y:S01]  /*38a0*/  FFMA.FTZ R2, R11.reuse, R2, -R34.reuse ;  /* 0x000000020b027223 */ /* 0x140fe20000010822 */
[C-C-:B------:R-:W-:Y:S01]  /*38b0*/  FFMA.FTZ R15, R11.reuse, R15, -R34.reuse ;  /* 0x0000000f0b0f7223 */ /* 0x140fe20000010822 */
[C-C-:B------:R-:W-:Y:S01]  /*38c0*/  FFMA.FTZ R19, R11.reuse, R19, -R34.reuse ;  /* 0x000000130b137223 */ /* 0x140fe20000010822 */
[C---:B------:R-:W-:Y:S01]  /*38d0*/  FMUL.FTZ R6, R12.reuse, R45 ;  /* 0x0000002d0c067220 */ /* 0x040fe20000410000 */
[--C-:B------:R-:W-:Y:S01]  /*38e0*/  FFMA.FTZ R11, R11, R23, -R34.reuse ;  /* 0x000000170b0b7223 */ /* 0x100fe20000010822 */
[----:B------:R-:W-:Y:S01]  /*38f0*/  FFMA.FTZ R42, R89, R42, -R34 ;  /* 0x0000002a592a7223 */ /* 0x000fe20000010822 */
[----:B------:R-:W-:Y:S01]  /*3900*/  FFMA.FTZ R45, -R35, R69, R46 ;  /* 0x00000045232d7223 */ /* 0x000fe2000001012e */
[----:B------:R-:W-:Y:S01]  /*3910*/  FMUL.FTZ R23, R12, R40 ;  /* 0x000000280c177220 */ /* 0x000fe20000410000 */
[----:B------:R-:W4:Y:S01]  /*3920*/  LDL.LU R46, [R1+0x14] ;  /* 0x00001400012e7983 */ /* 0x000f220000300800 */
[----:B------:R-:W-:-:S03]  /*3930*/  FFMA.FTZ R39, R39, R92, -R34 ;  /* 0x0000005c27277223 */ /* 0x000fc60000010822 */
[----:B------:R-:W4:Y:S01]  /*3940*/  LDL.LU R44, [R1+0x8] ;  /* 0x00000800012c7983 */ /* 0x000f220000300800 */
[C---:B------:R-:W-:Y:S01]  /*3950*/  FFMA.FTZ R23, -R35.reuse, R23, R42 ;  /* 0x0000001723177223 */ /* 0x040fe2000001012a */
[--C-:B------:R-:W-:Y:S01]  /*3960*/  FFMA.FTZ R47, R92, R47, -R34.reuse ;  /* 0x0000002f5c2f7223 */ /* 0x100fe20000010822 */
[C---:B------:R-:W-:Y:S01]  /*3970*/  FFMA.FTZ R39, -R35.reuse, R68, R39 ;  /* 0x0000004423277223 */ /* 0x040fe20000010127 */
[----:B------:R-:W4:Y:S02]  /*3980*/  LDL.LU R42, [R1+0xc] ;  /* 0x00000c00012a7983 */ /* 0x000f240000300800 */
[----:B------:R-:W-:Y:S01]  /*3990*/  FFMA.FTZ R47, -R35, R6, R47 ;  /* 0x00000006232f7223 */ /* 0x000fe2000001012f */
[----:B------:R-:W-:Y:S02]  /*39a0*/  FMUL.FTZ R6, R12, R39 ;  /* 0x000000270c067220 */ /* 0x000fe40000410000 */
[----:B------:R-:W4:Y:S01]  /*39b0*/  LDL.LU R39, [R1+0x4] ;  /* 0x0000040001277983 */ /* 0x000f220000300800 */
[----:B------:R-:W-:Y:S01]  /*39c0*/  FFMA.FTZ R3, R10, R3, -R34 ;  /* 0x000000030a037223 */ /* 0x000fe20000010822 */
[C---:B------:R-:W-:Y:S01]  /*39d0*/  FADD.FTZ R49, -R32.reuse, R49 ;  /* 0x0000003120317221 */ /* 0x040fe20000010100 */
[C---:B------:R-:W-:Y:S01]  /*39e0*/  FADD.FTZ R52, -R32.reuse, R52 ;  /* 0x0000003420347221 */ /* 0x040fe20000010100 */
[----:B------:R-:W-:Y:S01]  /*39f0*/  FFMA.FTZ R50, R89, R50, -R34 ;  /* 0x0000003259327223 */ /* 0x000fe20000010822 */
[----:B------:R-:W-:Y:S01]  /*3a00*/  FADD.FTZ R53, -R32, R53 ;  /* 0x0000003520357221 */ /* 0x000fe20000010100 */
[-C--:B------:R-:W-:Y:S01]  /*3a10*/  FFMA.FTZ R69, R76, -R35.reuse, R4 ;  /* 0x800000234c457223 */ /* 0x080fe20000010004 */
[----:B------:R-:W-:Y:S01]  /*3a20*/  FFMA.FTZ R75, R75, -R35, R3 ;  /* 0x800000234b4b7223 */ /* 0x000fe20000010003 */
[----:B------:R-:W-:Y:S01]  /*3a30*/  FFMA.FTZ R54, R89, R54, -R34 ;  /* 0x0000003659367223 */ /* 0x000fe20000010822 */
[C---:B------:R-:W-:Y:S01]  /*3a40*/  FMUL.FTZ R4, R12.reuse, R49 ;  /* 0x000000310c047220 */ /* 0x040fe20000410000 */
[----:B------:R-:W-:Y:S01]  /*3a50*/  FMUL.FTZ R3, R12, R52 ;  /* 0x000000340c037220 */ /* 0x000fe20000410000 */
[----:B------:R-:W-:Y:S01]  /*3a60*/  FADD.FTZ R56, -R32, R56 ;  /* 0x0000003820387221 */ /* 0x000fe20000010100 */
[C---:B------:R-:W-:Y:S01]  /*3a70*/  FFMA.FTZ R49, -R35.reuse, R71, R50 ;  /* 0x0000004723317223 */ /* 0x040fe20000010132 */
[----:B------:R-:W-:Y:S01]  /*3a80*/  FFMA.FTZ R71, R74, -R35, R2 ;  /* 0x800000234a477223 */ /* 0x000fe20000010002 */
[----:B------:R-:W-:Y:S01]  /*3a90*/  FFMA.FTZ R55, R92, R55, -R34 ;  /* 0x000000375c377223 */ /* 0x000fe20000010822 */
[----:B------:R-:W-:Y:S01]  /*3aa0*/  FMUL.FTZ R2, R12, R53 ;  /* 0x000000350c027220 */ /* 0x000fe20000410000 */
[----:B------:R-:W-:Y:S01]  /*3ab0*/  FADD.FTZ R57, -R32, R57 ;  /* 0x0000003920397221 */ /* 0x000fe20000010100 */
[----:B------:R-:W-:Y:S01]  /*3ac0*/  FFMA.FTZ R53, -R35, R3, R54 ;  /* 0x0000000323357223 */ /* 0x000fe20000010136 */
[----:B------:R-:W-:Y:S01]  /*3ad0*/  FFMA.FTZ R58, R89, R58, -R34 ;  /* 0x0000003a593a7223 */ /* 0x000fe20000010822 */
[----:B------:R-:W-:Y:S01]  /*3ae0*/  FMUL.FTZ R3, R12, R56 ;  /* 0x000000380c037220 */ /* 0x000fe20000410000 */
[----:B------:R-:W-:Y:S01]  /*3af0*/  FADD.FTZ R60, -R32, R60 ;  /* 0x0000003c203c7221 */ /* 0x000fe20000010100 */
[C---:B------:R-:W-:Y:S01]  /*3b00*/  FFMA.FTZ R55, -R35.reuse, R2, R55 ;  /* 0x0000000223377223 */ /* 0x040fe20000010137 */
[----:B------:R-:W-:Y:S01]  /*3b10*/  FFMA.FTZ R59, R92, R59, -R34 ;  /* 0x0000003b5c3b7223 */ /* 0x000fe20000010822 */
[----:B------:R-:W-:Y:S01]  /*3b20*/  FMUL.FTZ R2, R12, R57 ;  /* 0x000000390c027220 */ /* 0x000fe20000410000 */
[----:B------:R-:W-:Y:S01]  /*3b30*/  FADD.FTZ R61, -R32, R61 ;  /* 0x0000003d203d7221 */ /* 0x000fe20000010100 */
[----:B------:R-:W-:Y:S01]  /*3b40*/  FFMA.FTZ R57, -R35, R3, R58 ;  /* 0x0000000323397223 */ /* 0x000fe2000001013a */
[----:B------:R-:W-:Y:S01]  /*3b50*/  FFMA.FTZ R62, R89, R62, -R34 ;  /* 0x0000003e593e7223 */ /* 0x000fe20000010822 */
[----:B------:R-:W-:Y:S01]  /*3b60*/  FMUL.FTZ R3, R12, R60 ;  /* 0x0000003c0c037220 */ /* 0x000fe20000410000 */
[----:B------:R-:W-:Y:S01]  /*3b70*/  FADD.FTZ R64, -R32, R64 ;  /* 0x0000004020407221 */ /* 0x000fe20000010100 */
[----:B------:R-:W-:Y:S01]  /*3b80*/  FFMA.FTZ R59, -R35, R2, R59 ;  /* 0x00000002233b7223 */ /* 0x000fe2000001013b */
[----:B------:R-:W-:Y:S01]  /*3b90*/  FFMA.FTZ R9, R9, R10, -R34 ;  /* 0x0000000a09097223 */ /* 0x000fe20000010822 */
[----:B------:R-:W-:Y:S01]  /*3ba0*/  FMUL.FTZ R2, R12, R61 ;  /* 0x0000003d0c027220 */ /* 0x000fe20000410000 */
[----:B------:R-:W-:Y:S01]  /*3bb0*/  FFMA.FTZ R61, -R35, R3, R62 ;  /* 0x00000003233d7223 */ /* 0x000fe2000001013e */
[--C-:B------:R-:W-:Y:S01]  /*3bc0*/  FFMA.FTZ R66, R89, R66, -R34.reuse ;  /* 0x0000004259427223 */ /* 0x100fe20000010822 */
[----:B------:R-:W-:Y:S01]  /*3bd0*/  SHF.L.U32 R67, R67, 0x10, RZ ;  /* 0x0000001043437819 */ /* 0x000fe200000006ff */
[----:B------:R-:W-:Y:S01]  /*3be0*/  FFMA.FTZ R51, R92, R51, -R34 ;  /* 0x000000335c337223 */ /* 0x000fe20000010822 */
[----:B------:R-:W-:Y:S01]  /*3bf0*/  FMUL.FTZ R3, R12, R64 ;  /* 0x000000400c037220 */ /* 0x000fe20000410000 */
[----:B------:R-:W-:Y:S01]  /*3c00*/  FADD.FTZ R65, -R32, R65 ;  /* 0x0000004120417221 */ /* 0x000fe20000010100 */
[-C--:B------:R-:W-:Y:S01]  /*3c10*/  FFMA.FTZ R0, R82, -R35.reuse, R0 ;  /* 0x8000002352007223 */ /* 0x080fe20000010000 */
[-C--:B------:R-:W-:Y:S01]  /*3c20*/  FFMA.FTZ R9, R81, -R35.reuse, R9 ;  /* 0x8000002351097223 */ /* 0x080fe20000010009 */
[----:B------:R-:W-:Y:S01]  /*3c30*/  FFMA.FTZ R33, R33, -R35, R11 ;  /* 0x8000002321217223 */ /* 0x000fe2000001000b */
[C---:B------:R-:W-:Y:S01]  /*3c40*/  FFMA.FTZ R7, R10.reuse, R7, -R34 ;  /* 0x000000070a077223 */ /* 0x040fe20000010822 */
[C---:B------:R-:W-:Y:S01]  /*3c50*/  FFMA.FTZ R51, -R35.reuse, R4, R51 ;  /* 0x0000000423337223 */ /* 0x040fe20000010133 */
[----:B------:R-:W-:Y:S01]  /*3c60*/  FFMA.FTZ R11, -R35, R3, R66 ;  /* 0x00000003230b7223 */ /* 0x000fe20000010142 */
[--C-:B------:R-:W-:Y:S01]  /*3c70*/  FFMA.FTZ R5, R10, R5, -R34.reuse ;  /* 0x000000050a057223 */ /* 0x100fe20000010822 */
[C-C-:B------:R-:W-:Y:S01]  /*3c80*/  FFMA.FTZ R63, R92.reuse, R63, -R34.reuse ;  /* 0x0000003f5c3f7223 */ /* 0x140fe20000010822 */
[--C-:B------:R-:W-:Y:S01]  /*3c90*/  FFMA.FTZ R67, R92, R67, -R34.reuse ;  /* 0x000000435c437223 */ /* 0x100fe20000010822 */
[C---:B------:R-:W-:Y:S01]  /*3ca0*/  FMUL.FTZ R4, R12.reuse, R65 ;  /* 0x000000410c047220 */ /* 0x040fe20000410000 */
[C---:B------:R-:W-:Y:S01]  /*3cb0*/  FMUL.FTZ R0, R12.reuse, R0 ;  /* 0x000000000c007220 */ /* 0x040fe20000410000 */
[C---:B------:R-:W-:Y:S01]  /*3cc0*/  FMUL.FTZ R3, R12.reuse, R38 ;  /* 0x000000260c037220 */ /* 0x040fe20000410000 */
[----:B------:R-:W-:Y:S01]  /*3cd0*/  FMUL.FTZ R9, R12, R9 ;  /* 0x000000090c097220 */ /* 0x000fe20000410000 */
[--C-:B------:R-:W-:Y:S01]  /*3ce0*/  FFMA.FTZ R43, R92, R43, -R34.reuse ;  /* 0x0000002b5c2b7223 */ /* 0x100fe20000010822 */
[-C--:B------:R-:W-:Y:S01]  /*3cf0*/  FFMA.FTZ R7, R79, -R35.reuse, R7 ;  /* 0x800000234f077223 */ /* 0x080fe20000010007 */
[----:B------:R-:W-:Y:S01]  /*3d00*/  FFMA.FTZ R5, R77, -R35, R5 ;  /* 0x800000234d057223 */ /* 0x000fe20000010005 */
[C---:B------:R-:W-:Y:S01]  /*3d10*/  FFMA.FTZ R63, -R35.reuse, R2, R63 ;  /* 0x00000002233f7223 */ /* 0x040fe2000001013f */
[----:B------:R-:W-:Y:S01]  /*3d20*/  FFMA.FTZ R67, -R35, R4, R67 ;  /* 0x0000000423437223 */ /* 0x000fe20000010143 */
[----:B------:R-:W-:Y:S01]  /*3d30*/  F2FP.BF16.F32.PACK_AB R4, R3, R0 ;  /* 0x000000000304723e */ /* 0x000fe200000010ff */
[--C-:B------:R-:W-:Y:S01]  /*3d40*/  FFMA.FTZ R17, R10, R17, -R34.reuse ;  /* 0x000000110a117223 */ /* 0x100fe20000010822 */
[----:B------:R-:W-:Y:S01]  /*3d50*/  FFMA.FTZ R43, -R35, R8, R43 ;  /* 0x00000008232b7223 */ /* 0x000fe2000001012b */
[----:B------:R-:W-:Y:S01]  /*3d60*/  F2FP.BF16.F32.PACK_AB R0, R6, R9 ;  /* 0x000000090600723e */ /* 0x000fe200000010ff */
[C---:B------:R-:W-:Y:S01]  /*3d70*/  FMUL.FTZ R9, R12.reuse, R7 ;  /* 0x000000070c097220 */ /* 0x040fe20000410000 */
[C---:B------:R-:W-:Y:S01]  /*3d80*/  FMUL.FTZ R7, R12.reuse, R5 ;  /* 0x000000050c077220 */ /* 0x040fe20000410000 */
[----:B------:R-:W-:Y:S01]  /*3d90*/  FMUL.FTZ R8, R12, R11 ;  /* 0x0000000b0c087220 */ /* 0x000fe20000410000 */
[----:B------:R-:W-:Y:S01]  /*3da0*/  PRMT R5, R4, 0x7610, R5 ;  /* 0x0000761004057816 */ /* 0x000fe20000000005 */
[----:B------:R-:W-:Y:S01]  /*3db0*/  FFMA.FTZ R17, R18, -R35, R17 ;  /* 0x8000002312117223 */ /* 0x000fe20000010011 */
[C---:B------:R-:W-:Y:S01]  /*3dc0*/  FMUL.FTZ R37, R12.reuse, R37 ;  /* 0x000000250c257220 */ /* 0x040fe20000410000 */
[C---:B------:R-:W-:Y:S01]  /*3dd0*/  FMUL.FTZ R6, R12.reuse, R23 ;  /* 0x000000170c067220 */ /* 0x040fe20000410000 */
[----:B------:R-:W-:Y:S01]  /*3de0*/  FMUL.FTZ R40, R12, R43 ;  /* 0x0000002b0c287220 */ /* 0x000fe20000410000 */
[----:B------:R-:W-:Y:S01]  /*3df0*/  PRMT R11, R4, 0x7632, R11 ;  /* 0x00007632040b7816 */ /* 0x000fe2000000000b */
[C---:B------:R-:W-:Y:S01]  /*3e00*/  FMUL.FTZ R41, R12.reuse, R41 ;  /* 0x000000290c297220 */ /* 0x040fe20000410000 */
[----:B------:R-:W-:Y:S01]  /*3e10*/  FMUL.FTZ R18, R12, R45 ;  /* 0x0000002d0c127220 */ /* 0x000fe20000410000 */
[C-C-:B------:R-:W-:Y:S01]  /*3e20*/  FFMA.FTZ R13, R10.reuse, R13, -R34.reuse ;  /* 0x0000000d0a0d7223 */ /* 0x140fe20000010822 */
[C-C-:B------:R-:W-:Y:S01]  /*3e30*/  FFMA.FTZ R21, R10.reuse, R21, -R34.reuse ;  /* 0x000000150a157223 */ /* 0x140fe20000010822 */
[----:B------:R-:W-:Y:S01]  /*3e40*/  FFMA.FTZ R10, R10, R72, -R34 ;  /* 0x000000480a0a7223 */ /* 0x000fe20000010822 */
[----:B------:R-:W-:Y:S01]  /*3e50*/  FMUL.FTZ R34, R12, R47 ;  /* 0x0000002f0c227220 */ /* 0x000fe20000410000 */
[----:B------:R-:W-:-:S02]  /*3e60*/  PRMT R23, R0, 0x7632, R23 ;  /* 0x0000763200177816 */ /* 0x000fc40000000017 */
[----:B------:R-:W-:Y:S02]  /*3e70*/  F2FP.BF16.F32.PACK_AB R37, R6, R37 ;  /* 0x000000250625723e */ /* 0x000fe400000010ff */
[----:B------:R-:W-:Y:S02]  /*3e80*/  F2FP.BF16.F32.PACK_AB R9, R40, R9 ;  /* 0x000000092809723e */ /* 0x000fe400000010ff */
[----:B------:R-:W-:Y:S01]  /*3e90*/  F2FP.BF16.F32.PACK_AB R18, R18, R41 ;  /* 0x000000291212723e */ /* 0x000fe200000010ff */
[-C--:B------:R-:W-:Y:S01]  /*3ea0*/  FFMA.FTZ R13, R14, -R35.reuse, R13 ;  /* 0x800000230e0d7223 */ /* 0x080fe2000001000d */
[-C--:B------:R-:W-:Y:S01]  /*3eb0*/  FFMA.FTZ R15, R16, -R35.reuse, R15 ;  /* 0x80000023100f7223 */ /* 0x080fe2000001000f */
[-C--:B------:R-:W-:Y:S01]  /*3ec0*/  FFMA.FTZ R19, R20, -R35.reuse, R19 ;  /* 0x8000002314137223 */ /* 0x080fe20000010013 */
[-C--:B------:R-:W-:Y:S01]  /*3ed0*/  FFMA.FTZ R21, R22, -R35.reuse, R21 ;  /* 0x8000002316157223 */ /* 0x080fe20000010015 */
[----:B------:R-:W-:Y:S01]  /*3ee0*/  FFMA.FTZ R73, R73, -R35, R10 ;  /* 0x8000002349497223 */ /* 0x000fe2000001000a */
[----:B------:R-:W-:Y:S01]  /*3ef0*/  PRMT R35, R37, 0x7632, R35 ;  /* 0x0000763225237816 */ /* 0x000fe20000000023 */
[----:B------:R-:W-:Y:S01]  /*3f00*/  FMUL.FTZ R69, R12, R69 ;  /* 0x000000450c457220 */ /* 0x000fe20000410000 */
[----:B------:R-:W-:Y:S01]  /*3f10*/  F2FP.BF16.F32.PACK_AB R34, R34, R7 ;  /* 0x000000072222723e */ /* 0x000fe200000010ff */
[C---:B------:R-:W-:Y:S01]  /*3f20*/  FMUL.FTZ R14, R12.reuse, R49 ;  /* 0x000000310c0e7220 */ /* 0x040fe20000410000 */
[C---:B------:R-:W-:Y:S01]  /*3f30*/  FMUL.FTZ R75, R12.reuse, R75 ;  /* 0x0000004b0c4b7220 */ /* 0x040fe20000410000 */
[C---:B------:R-:W-:Y:S01]  /*3f40*/  FMUL.FTZ R71, R12.reuse, R71 ;  /* 0x000000470c477220 */ /* 0x040fe20000410000 */
[C---:B------:R-:W-:Y:S01]  /*3f50*/  FMUL.FTZ R16, R12.reuse, R53 ;  /* 0x000000350c107220 */ /* 0x040fe20000410000 */
[----:B------:R-:W-:Y:S01]  /*3f60*/  FMUL.FTZ R13, R12, R13 ;  /* 0x0000000d0c0d7220 */ /* 0x000fe20000410000 */
[----:B------:R-:W-:Y:S01]  /*3f70*/  F2FP.BF16.F32.PACK_AB R14, R14, R69 ;  /* 0x000000450e0e723e */ /* 0x000fe200000010ff */
[C---:B------:R-:W-:Y:S01]  /*3f80*/  FMUL.FTZ R32, R12.reuse, R55 ;  /* 0x000000370c207220 */ /* 0x040fe20000410000 */
[C---:B------:R-:W-:Y:S01]  /*3f90*/  FMUL.FTZ R15, R12.reuse, R15 ;  /* 0x0000000f0c0f7220 */ /* 0x040fe20000410000 */
[C---:B------:R-:W-:Y:S01]  /*3fa0*/  FMUL.FTZ R10, R12.reuse, R57 ;  /* 0x000000390c0a7220 */ /* 0x040fe20000410000 */
[C---:B------:R-:W-:Y:S01]  /*3fb0*/  FMUL.FTZ R17, R12.reuse, R17 ;  /* 0x000000110c117220 */ /* 0x040fe20000410000 */
[----:B------:R-:W-:Y:S01]  /*3fc0*/  FMUL.FTZ R22, R12, R59 ;  /* 0x0000003b0c167220 */ /* 0x000fe20000410000 */
[----:B------:R-:W-:-:S02]  /*3fd0*/  F2FP.BF16.F32.PACK_AB R16, R16, R71 ;  /* 0x000000471010723e */ /* 0x000fc400000010ff */
[----:B------:R-:W-:Y:S01]  /*3fe0*/  F2FP.BF16.F32.PACK_AB R13, R32, R13 ;  /* 0x0000000d200d723e */ /* 0x000fe200000010ff */
[----:B------:R-:W-:Y:S01]  /*3ff0*/  FMUL.FTZ R19, R12, R19 ;  /* 0x000000130c137220 */ /* 0x000fe20000410000 */
[----:B------:R-:W-:Y:S01]  /*4000*/  F2FP.BF16.F32.PACK_AB R10, R10, R15 ;  /* 0x0000000f0a0a723e */ /* 0x000fe200000010ff */
[----:B------:R-:W-:Y:S01]  /*4010*/  FMUL.FTZ R38, R12, R61 ;  /* 0x0000003d0c267220 */ /* 0x000fe20000410000 */
[----:B------:R-:W-:Y:S01]  /*4020*/  F2FP.BF16.F32.PACK_AB R17, R22, R17 ;  /* 0x000000111611723e */ /* 0x000fe200000010ff */
[C---:B------:R-:W-:Y:S01]  /*4030*/  FMUL.FTZ R21, R12.reuse, R21 ;  /* 0x000000150c157220 */ /* 0x040fe20000410000 */
[----:B------:R-:W-:Y:S01]  /*4040*/  FMUL.FTZ R20, R12, R63 ;  /* 0x0000003f0c147220 */ /* 0x000fe20000410000 */
[----:B------:R-:W-:Y:S01]  /*4050*/  PRMT R45, R16, 0x7632, R45 ;  /* 0x00007632102d7816 */ /* 0x000fe2000000002d */
[C---:B------:R-:W-:Y:S01]  /*4060*/  FMUL.FTZ R33, R12.reuse, R33 ;  /* 0x000000210c217220 */ /* 0x040fe20000410000 */
[----:B------:R-:W-:Y:S01]  /*4070*/  FMUL.FTZ R73, R12, R73 ;  /* 0x000000490c497220 */ /* 0x000fe20000410000 */
[----:B------:R-:W-:-:S02]  /*4080*/  F2FP.BF16.F32.PACK_AB R19, R38, R19 ;  /* 0x000000132613723e */ /* 0x000fc400000010ff */
[----:B------:R-:W-:Y:S02]  /*4090*/  F2FP.BF16.F32.PACK_AB R20, R20, R21 ;  /* 0x000000151414723e */ /* 0x000fe400000010ff */
[----:B------:R-:W-:Y:S02]  /*40a0*/  F2FP.BF16.F32.PACK_AB R8, R8, R33 ;  /* 0x000000210808723e */ /* 0x000fe400000010ff */
[----:B--2---:R-:W-:-:S04]  /*40b0*/  IADD3 R2, P1, R70, UR14, RZ ;  /* 0x0000000e46027c10 */ /* 0x004fc8000ff3e0ff */
[----:B---3--:R-:W-:-:S05]  /*40c0*/  IADD3.X R3, R36, UR15, RZ, P1, !PT ;  /* 0x0000000f24037c10 */ /* 0x008fca0008ffe4ff */
[----:B------:R-:W-:Y:S01]  /*40d0*/  STG.E.U16 desc[UR12][R2.64], R5 ;  /* 0x0000000502007986 */ /* 0x000fe2000c10150c */
[----:B------:R-:W-:-:S03]  /*40e0*/  FMUL.FTZ R36, R12, R51 ;  /* 0x000000330c247220 */ /* 0x000fc60000410000 */
[----:B------:R0:W-:Y:S04]  /*40f0*/  STG.E.U16 desc[UR12][R2.64+0x4], R0 ;  /* 0x0000040002007986 */ /* 0x0001e8000c10150c */
[----:B------:R-:W-:Y:S04]  /*4100*/  STG.E.U16 desc[UR12][R2.64+0x2], R11 ;  /* 0x0000020b02007986 */ /* 0x000fe8000c10150c */
[----:B------:R1:W-:Y:S01]  /*4110*/  STG.E.U16 desc[UR12][R2.64+0x6], R23 ;  /* 0x0000061702007986 */ /* 0x0003e2000c10150c */
[----:B0-----:R-:W-:Y:S02]  /*4120*/  PRMT R0, R9, 0x7632, R0 ;  /* 0x0000763209007816 */ /* 0x001fe40000000000 */
[----:B----4-:R-:W-:-:S02]  /*4130*/  IADD3 R4, P1, R48, UR14, RZ ;  /* 0x0000000e30047c10 */ /* 0x010fc4000ff3e0ff */
[----:B-1----:R-:W-:Y:S02]  /*4140*/  PRMT R3, R18, 0x7632, R3 ;  /* 0x0000763212037816 */ /* 0x002fe40000000003 */
[----:B------:R-:W-:Y:S01]  /*4150*/  F2FP.BF16.F32.PACK_AB R36, R36, R75 ;  /* 0x0000004b2424723e */ /* 0x000fe200000010ff */
[----:B------:R-:W-:-:S05]  /*4160*/  FMUL.FTZ R12, R12, R67 ;  /* 0x000000430c0c7220 */ /* 0x000fca0000410000 */
[----:B------:R-:W-:Y:S02]  /*4170*/  F2FP.BF16.F32.PACK_AB R12, R12, R73 ;  /* 0x000000490c0c723e */ /* 0x000fe400000010ff */
[----:B------:R-:W-:Y:S02]  /*4180*/  IADD3.X R5, R46, UR15, RZ, P1, !PT ;  /* 0x0000000f2e057c10 */ /* 0x000fe40008ffe4ff */
[----:B------:R-:W-:-:S04]  /*4190*/  IADD3 R6, P1, R44, UR14, RZ ;  /* 0x0000000e2c067c10 */ /* 0x000fc8000ff3e0ff */
[----:B------:R-:W-:Y:S02]  /*41a0*/  IADD3.X R7, R42, UR15, RZ, P1, !PT ;  /* 0x0000000f2a077c10 */ /* 0x000fe40008ffe4ff */
[----:B------:R-:W-:Y:S01]  /*41b0*/  IADD3 R2, P1, R93, UR14, RZ ;  /* 0x0000000e5d027c10 */ /* 0x000fe2000ff3e0ff */
[----:B------:R-:W-:Y:S04]  /*41c0*/  STG.E.U16 desc[UR12][R4.64], R37 ;  /* 0x0000002504007986 */ /* 0x000fe8000c10150c */
[----:B------:R-:W-:Y:S04]  /*41d0*/  STG.E.U16 desc[UR12][R4.64+0x2], R35 ;  /* 0x0000022304007986 */ /* 0x000fe8000c10150c */
[----:B------:R0:W-:Y:S04]  /*41e0*/  STG.E.U16 desc[UR12][R4.64+0x4], R9 ;  /* 0x0000040904007986 */ /* 0x0001e8000c10150c */
[----:B------:R1:W-:Y:S04]  /*41f0*/  STG.E.U16 desc[UR12][R4.64+0x6], R0 ;  /* 0x0000060004007986 */ /* 0x0003e8000c10150c */
[----:B------:R2:W-:Y:S01]  /*4200*/  STG.E.U16 desc[UR12][R6.64+0x2], R3 ;  /* 0x0000020306007986 */ /* 0x0005e2000c10150c */
[----:B0-----:R-:W-:-:S02]  /*4210*/  PRMT R9, R14, 0x7632, R9 ;  /* 0x000076320e097816 */ /* 0x001fc40000000009 */
[----:B-1----:R-:W-:Y:S02]  /*4220*/  PRMT R5, R34, 0x7632, R5 ;  /* 0x0000763222057816 */ /* 0x002fe40000000005 */
[----:B--2---:R-:W-:Y:S02]  /*4230*/  IADD3.X R3, R39, UR15, RZ, P1, !PT ;  /* 0x0000000f27037c10 */ /* 0x004fe40008ffe4ff */
[----:B------:R-:W-:Y:S02]  /*4240*/  IADD3 R90, P1, R90, UR14, RZ ;  /* 0x0000000e5a5a7c10 */ /* 0x000fe4000ff3e0ff */
[----:B------:R-:W-:Y:S02]  /*4250*/  PRMT R0, R36, 0x7632, R0 ;  /* 0x0000763224007816 */ /* 0x000fe40000000000 */
[----:B------:R-:W-:Y:S01]  /*4260*/  IADD3.X R91, R91, UR15, RZ, P1, !PT ;  /* 0x0000000f5b5b7c10 */ /* 0x000fe20008ffe4ff */
[----:B------:R-:W-:Y:S01]  /*4270*/  STG.E.U16 desc[UR12][R6.64], R18 ;  /* 0x0000001206007986 */ /* 0x000fe2000c10150c */
[----:B------:R-:W-:-:S03]  /*4280*/  IADD3 R4, P1, R87, UR14, RZ ;  /* 0x0000000e57047c10 */ /* 0x000fc6000ff3e0ff */
[----:B------:R-:W-:Y:S04]  /*4290*/  STG.E.U16 desc[UR12][R6.64+0x4], R34 ;  /* 0x0000042206007986 */ /* 0x000fe8000c10150c */
[----:B------:R0:W-:Y:S04]  /*42a0*/  STG.E.U16 desc[UR12][R6.64+0x6], R5 ;  /* 0x0000060506007986 */ /* 0x0001e8000c10150c */
[----:B------:R-:W-:Y:S04]  /*42b0*/  STG.E.U16 desc[UR12][R2.64], R14 ;  /* 0x0000000e02007986 */ /* 0x000fe8000c10150c */
[----:B------:R-:W-:Y:S04]  /*42c0*/  STG.E.U16 desc[UR12][R2.64+0x2], R9 ;  /* 0x0000020902007986 */ /* 0x000fe8000c10150c */
[----:B------:R-:W-:Y:S01]  /*42d0*/  STG.E.U16 desc[UR12][R2.64+0x4], R36 ;  /* 0x0000042402007986 */ /* 0x000fe2000c10150c */
[----:B0-----:R-:W-:-:S03]  /*42e0*/  IADD3.X R5, R88, UR15, RZ, P1, !PT ;  /* 0x0000000f58057c10 */ /* 0x001fc60008ffe4ff */
[----:B------:R0:W-:Y:S01]  /*42f0*/  STG.E.U16 desc[UR12][R2.64+0x6], R0 ;  /* 0x0000060002007986 */ /* 0x0001e2000c10150c */
[----:B------:R-:W-:-:S03]  /*4300*/  PRMT R7, R17, 0x7632, R7 ;  /* 0x0000763211077816 */ /* 0x000fc60000000007 */
[----:B------:R-:W-:Y:S01]  /*4310*/  STG.E.U16 desc[UR12][R90.64], R16 ;  /* 0x000000105a007986 */ /* 0x000fe2000c10150c */
[----:B0-----:R-:W-:Y:S02]  /*4320*/  PRMT R3, R13, 0x7632, R3 ;  /* 0x000076320d037816 */ /* 0x001fe40000000003 */
[----:B------:R-:W-:Y:S02]  /*4330*/  PRMT R0, R10, 0x7632, R0 ;  /* 0x000076320a007816 */ /* 0x000fe40000000000 */
[----:B------:R-:W-:Y:S01]  /*4340*/  IADD3 R2, P1, R85, UR14, RZ ;  /* 0x0000000e55027c10 */ /* 0x000fe2000ff3e0ff */
[----:B------:R-:W-:Y:S04]  /*4350*/  STG.E.U16 desc[UR12][R90.64+0x2], R45 ;  /* 0x0000022d5a007986 */ /* 0x000fe8000c10150c */
[----:B------:R-:W-:Y:S04]  /*4360*/  STG.E.U16 desc[UR12][R90.64+0x4], R13 ;  /* 0x0000040d5a007986 */ /* 0x000fe8000c10150c */
[----:B------:R0:W-:Y:S04]  /*4370*/  STG.E.U16 desc[UR12][R90.64+0x6], R3 ;  /* 0x000006035a007986 */ /* 0x0001e8000c10150c */
[----:B------:R-:W-:Y:S04]  /*4380*/  STG.E.U16 desc[UR12][R4.64], R10 ;  /* 0x0000000a04007986 */ /* 0x000fe8000c10150c */
[----:B------:R1:W-:Y:S04]  /*4390*/  STG.E.U16 desc[UR12][R4.64+0x2], R0 ;  /* 0x0000020004007986 */ /* 0x0003e8000c10150c */
[----:B------:R-:W-:Y:S01]  /*43a0*/  STG.E.U16 desc[UR12][R4.64+0x4], R17 ;  /* 0x0000041104007986 */ /* 0x000fe2000c10150c */
[----:B0-----:R-:W-:-:S03]  /*43b0*/  IADD3.X R3, R86, UR15, RZ, P1, !PT ;  /* 0x0000000f56037c10 */ /* 0x001fc60008ffe4ff */
[----:B------:R0:W-:Y:S01]  /*43c0*/  STG.E.U16 desc[UR12][R4.64+0x6], R7 ;  /* 0x0000060704007986 */ /* 0x0001e2000c10150c */
[----:B------:R-:W-:Y:S02]  /*43d0*/  IADD3 R6, P1, R83, UR14, RZ ;  /* 0x0000000e53067c10 */ /* 0x000fe4000ff3e0ff */
[----:B-1----:R-:W-:Y:S01]  /*43e0*/  PRMT R0, R20, 0x7632, R0 ;  /* 0x0000763214007816 */ /* 0x002fe20000000000 */
[----:B------:R-:W-:Y:S01]  /*43f0*/  STG.E.U16 desc[UR12][R2.64], R19 ;  /* 0x0000001302007986 */ /* 0x000fe2000c10150c */
[----:B0-----:R-:W-:-:S03]  /*4400*/  PRMT R5, R19, 0x7632, R5 ;  /* 0x0000763213057816 */ /* 0x001fc60000000005 */
[----:B------:R-:W-:Y:S01]  /*4410*/  STG.E.U16 desc[UR12][R2.64+0x4], R20 ;  /* 0x0000041402007986 */ /* 0x000fe2000c10150c */
[----:B------:R-:W-:Y:S02]  /*4420*/  IADD3.X R7, R84, UR15, RZ, P1, !PT ;  /* 0x0000000f54077c10 */ /* 0x000fe40008ffe4ff */
[----:B------:R-:W-:Y:S01]  /*4430*/  PRMT R4, R12, 0x7632, R4 ;  /* 0x000076320c047816 */ /* 0x000fe20000000004 */
[----:B------:R-:W-:Y:S04]  /*4440*/  STG.E.U16 desc[UR12][R2.64+0x2], R5 ;  /* 0x0000020502007986 */ /* 0x000fe8000c10150c */
[----:B------:R0:W-:Y:S04]  /*4450*/  STG.E.U16 desc[UR12][R2.64+0x6], R0 ;  /* 0x0000060002007986 */ /* 0x0001e8000c10150c */
[----:B------:R2:W-:Y:S01]  /*4460*/  STG.E.U16 desc[UR12][R6.64], R8 ;  /* 0x0000000806007986 */ /* 0x0005e2000c10150c */
[----:B0-----:R-:W-:-:S03]  /*4470*/  PRMT R3, R8, 0x7632, R3 ;  /* 0x0000763208037816 */ /* 0x001fc60000000003 */
[----:B------:R2:W-:Y:S04]  /*4480*/  STG.E.U16 desc[UR12][R6.64+0x4], R12 ;  /* 0x0000040c06007986 */ /* 0x0005e8000c10150c */
[----:B------:R2:W-:Y:S04]  /*4490*/  STG.E.U16 desc[UR12][R6.64+0x2], R3 ;  /* 0x0000020306007986 */ /* 0x0005e8000c10150c */
[----:B------:R2:W-:Y:S01]  /*44a0*/  STG.E.U16 desc[UR12][R6.64+0x6], R4 ;  /* 0x0000060406007986 */ /* 0x0005e2000c10150c */
[----:B------:R-:W-:Y:S01]  /*44b0*/  ULOP3.LUT UR4, UR4, 0x1, URZ, 0x3c, !UPT ;  /* 0x0000000104047892 */ /* 0x000fe2000f8e3c3f */
[----:B------:R-:W-:Y:S01]  /*44c0*/  UMOV UR5, UR10 ;  /* 0x0000000a00057c82 */ /* 0x000fe20008000000 */
[----:B------:R-:W-:Y:S01]  /*44d0*/  UMOV UR11, UR9 ;  /* 0x00000009000b7c82 */ /* 0x000fe20008000000 */
[----:B------:R-:W-:Y:S09]  /*44e0*/  @!P0 BRA `(.L_x_510) ;  /* 0xffffffbc00fc8947 */ /* 0x000ff2000383ffff */
.L_x_498:
        /* <DEDUP_REMOVED lines=10> */
[----:B------:R-:W2:Y:S01]  /*4590*/  LDC.64 R18, c[0x0][0x258] ;  /* 0x00009600ff127b82 */ /* 0x000ea20000000a00 */
[----:B------:R-:W1:Y:S01]  /*45a0*/  S2R R16, SR_TID.X ;  /* 0x0000000000107919 */ /* 0x000e620000002100 */
[----:B------:R-:W-:Y:S01]  /*45b0*/  IMAD.MOV.U32 R15, RZ, RZ, -0x1 ;  /* 0xffffffffff0f7424 */ /* 0x000fe200078e00ff */
[----:B------:R-:W-:Y:S01]  /*45c0*/  HFMA2.MMA R10, -RZ, RZ, 0, 1.1920928955078125e-06 ;  /* 0x00000014ff0a7435 */ /* 0x000fe200000001ff */
[----:B--2---:R-:W-:Y:S02]  /*45d0*/  LOP3.LUT R12, RZ, R18, RZ, 0x33, !PT ;  /* 0x00000012ff0c7212 */ /* 0x004fe400078e33ff */
[----:B0-----:R-:W-:Y:S02]  /*45e0*/  LOP3.LUT R3, RZ, R19, RZ, 0x33, !PT ;  /* 0x00000013ff037212 */ /* 0x001fe400078e33ff */
[----:B------:R-:W-:-:S04]  /*45f0*/  ISETP.GT.U32.AND P0, PT, R12, -0x5, PT ;  /* 0xfffffffb0c00780c */ /* 0x000fc80003f04070 */
[C---:B------:R-:W-:Y:S02]  /*4600*/  ISETP.GT.AND.EX P0, PT, R3.reuse, -0x1, PT, P0 ;  /* 0xffffffff0300780c */ /* 0x040fe40003f04300 */
[----:B-1----:R-:W-:Y:S02]  /*4610*/  SHF.R.U32.HI R14, RZ, 0x5, R16 ;  /* 0x00000005ff0e7819 */ /* 0x002fe40000011610 */
[----:B------:R-:W-:Y:S02]  /*4620*/  SEL R12, R12, 0xfffffffb, P0 ;  /* 0xfffffffb0c0c7807 */ /* 0x000fe40000000000 */
[----:B------:R-:W-:Y:S02]  /*4630*/  SEL R3, R3, 0xffffffff, P0 ;  /* 0xffffffff03037807 */ /* 0x000fe40000000000 */
[C---:B------:R-:W-:Y:S02]  /*4640*/  SHF.L.U32 R13, R12.reuse, 0x5, RZ ;  /* 0x000000050c0d7819 */ /* 0x040fe400000006ff */
[----:B------:R-:W-:-:S02]  /*4650*/  SHF.L.U64.HI R12, R12, 0x5, R3 ;  /* 0x000000050c0c7819 */ /* 0x000fc40000010203 */
        /* <DEDUP_REMOVED lines=8> */
[----:B------:R-:W-:Y:S01]  /*46e0*/  MOV R9, UR9 ;  /* 0x0000000900097c02 */ /* 0x000fe20008000f00 */
[----:B------:R-:W-:Y:S01]  /*46f0*/  IMAD.WIDE.U32 R4, P0, R7, -0x33333334, R2 ;  /* 0xcccccccc07047825 */ /* 0x000fe20007800002 */
[----:B------:R-:W-:-:S03]  /*4700*/  LOP3.LUT R47, R16, 0xf, RZ, 0xc0, !PT ;  /* 0x0000000f102f7812 */ /* 0x000fc600078ec0ff */
        /* <DEDUP_REMOVED lines=22> */
.L_x_527:
[----:B------:R-:W-:Y:S01]  /*4870*/  ISETP.GT.U32.AND P0, PT, R3, R14, PT ;  /* 0x0000000e0300720c */ /* 0x000fe20003f04070 */
[----:B------:R-:W-:Y:S01]  /*4880*/  BSSY B0, `(.L_x_511) ;  /* 0x00000ae000007945 */ /* 0x000fe20003800000 */
[----:B01234-:R-:W-:Y:S01]  /*4890*/  MOV R17, RZ ;  /* 0x000000ff00117202 */ /* 0x01ffe20000000f00 */
[----:B------:R-:W-:Y:S01]  /*48a0*/  IMAD.MOV.U32 R46, RZ, RZ, RZ ;  /* 0x000000ffff2e7224 */ /* 0x000fe200078e00ff */
[----:B------:R-:W-:-:S13]  /*48b0*/  ISETP.GT.AND.EX P0, PT, R4, RZ, PT, P0 ;  /* 0x000000ff0400720c */ /* 0x000fda0003f04300 */
[----:B------:R-:W-:Y:S05]  /*48c0*/  @!P0 BRA `(.L_x_512) ;  /* 0x0000000800a48947 */ /* 0x000fea0003800000 */
[----:B------:R-:W-:Y:S01]  /*48d0*/  ISETP.NE.U32.AND P1, PT, R0, RZ, PT ;  /* 0x000000ff0000720c */ /* 0x000fe20003f25070 */
[----:B------:R-:W-:Y:S01]  /*48e0*/  BSSY B1, `(.L_x_513) ;  /* 0x0000027000017945 */ /* 0x000fe20003800000 */
[----:B------:R-:W-:Y:S01]  /*48f0*/  IADD3 R17, P2, P3, -R13, -0x21, -R14 ;  /* 0xffffffdf0d117810 */ /* 0x000fe20007b5e90e */
[----:B------:R-:W-:Y:S01]  /*4900*/  HFMA2.MMA R46, -RZ, RZ, 0, 0 ;  /* 0x00000000ff2e7435 */ /* 0x000fe200000001ff */
[----:B------:R-:W-:Y:S02]  /*4910*/  ISETP.NE.AND.EX P1, PT, RZ, RZ, PT, P1 ;  /* 0x000000ffff00720c */ /* 0x000fe40003f25310 */
[----:B------:R-:W-:Y:S02]  /*4920*/  MOV R15, 0xffffffff ;  /* 0xffffffff000f7802 */ /* 0x000fe40000000f00 */
[----:B------:R-:W-:Y:S02]  /*4930*/  LOP3.LUT R18, R16, 0x1f, RZ, 0xc0, !PT ;  /* 0x0000001f10127812 */ /* 0x000fe400078ec0ff */
[----:B------:R-:W-:Y:S01]  /*4940*/  ISETP.GE.U32.AND P0, PT, R17, 0x1e, PT ;  /* 0x0000001e1100780c */ /* 0x000fe20003f06070 */
[----:B------:R-:W-:Y:S01]  /*4950*/  HFMA2.MMA R17, -RZ, RZ, 0, 0 ;  /* 0x00000000ff117435 */ /* 0x000fe200000001ff */
[----:B------:R-:W-:-:S02]  /*4960*/  IADD3.X R15, ~R12, -0x1, R15, P2, P3 ;  /* 0xffffffff0c0f7810 */ /* 0x000fc400017e650f */
[----:B------:R-:W-:Y:S02]  /*4970*/  IADD3 R18, P2, R18, R9, RZ ;  /* 0x0000000912127210 */ /* 0x000fe40007f5e0ff */
[----:B------:R-:W-:Y:S01]  /*4980*/  ISETP.GE.U32.AND.EX P0, PT, R15, RZ, PT, P0 ;  /* 0x000000ff0f00720c */ /* 0x000fe20003f06100 */
[----:B------:R-:W-:Y:S01]  /*4990*/  IMAD.MOV.U32 R15, RZ, RZ, RZ ;  /* 0x000000ffff0f7224 */ /* 0x000fe200078e00ff */
[----:B------:R-:W-:Y:S02]  /*49a0*/  MOV R44, R14 ;  /* 0x0000000e002c7202 */ /* 0x000fe40000000f00 */
        /* <DEDUP_REMOVED lines=19> */
[----:B------:R-:W-:Y:S02]  /*4ae0*/  MOV R15, R5 ;  /* 0x00000005000f7202 */ /* 0x000fe40000000f00 */
[----:B------:R-:W-:Y:S02]  /*4af0*/  @P1 MOV R44, R50 ;  /* 0x00000032002c1202 */ /* 0x000fe40000000f00 */
[----:B------:R-:W-:Y:S01]  /*4b00*/  @P1 MOV R15, R45 ;  /* 0x0000002d000f1202 */ /* 0x000fe20000000f00 */
[----:B--2---:R-:W-:Y:S01]  /*4b10*/  FADD.FTZ R17, R17, R22 ;  /* 0x0000001611117221 */ /* 0x004fe20000010000 */
[----:B------:R-:W-:-:S03]  /*4b20*/  FADD.FTZ R46, R46, R23 ;  /* 0x000000172e2e7221 */ /* 0x000fc60000010000 */
[----:B---3--:R-:W-:Y:S01]  /*4b30*/  @P1 FADD.FTZ R17, R17, R24 ;  /* 0x0000001811111221 */ /* 0x008fe20000010000 */
[----:B------:R-:W-:-:S07]  /*4b40*/  @P1 FADD.FTZ R46, R46, R25 ;  /* 0x000000192e2e1221 */ /* 0x000fce0000010000 */
.L_x_514:
[----:B------:R-:W-:Y:S05]  /*4b50*/  BSYNC B1 ;  /* 0x0000000000017941 */ /* 0x000fea0003800000 */
.L_x_513:
[----:B------:R-:W-:Y:S05]  /*4b60*/  @!P0 BRA `(.L_x_512) ;  /* 0x0000000400fc8947 */ /* 0x000fea0003800000 */
[----:B------:R-:W-:Y:S01]  /*4b70*/  IADD3 R20, P2, -R44, R3, RZ ;  /* 0x000000032c147210 */ /* 0x000fe20007f5e1ff */
[C---:B------:R-:W-:Y:S01]  /*4b80*/  IMAD R21, R15.reuse, 0x500, RZ ;  /* 0x000005000f157824 */ /* 0x040fe200078e02ff */
[C---:B------:R-:W-:Y:S01]  /*4b90*/  SHF.L.U64.HI R19, R18.reuse, 0x1, R19 ;  /* 0x0000000112137819 */ /* 0x040fe20000010213 */
[----:B------:R-:W-:Y:S01]  /*4ba0*/  IMAD.SHL.U32 R18, R18, 0x2, RZ ;  /* 0x0000000212127824 */ /* 0x000fe200078e00ff */
[----:B------:R-:W-:Y:S01]  /*4bb0*/  ISETP.GT.U32.AND P1, PT, R20, 0x78, PT ;  /* 0x000000781400780c */ /* 0x000fe20003f24070 */
[----:B------:R-:W-:Y:S01]  /*4bc0*/  ULDC.64 UR4, c[0x0][0x260] ;  /* 0x0000980000047ab9 */ /* 0x000fe20000000a00 */
[----:B------:R-:W-:Y:S01]  /*4bd0*/  IADD3.X R22, ~R15, R4, RZ, P2, !PT ;  /* 0x000000040f167210 */ /* 0x000fe200017fe5ff */
        /* <DEDUP_REMOVED lines=13> */
.L_x_517:
        /* <DEDUP_REMOVED lines=16> */
[----:B------:R-:W-:-:S05]  /*4db0*/  IADD3 R44, P1, R44, 0xa0, RZ ;  /* 0x000000a02c2c7810 */ /* 0x000fca0007f3e0ff */
[----:B------:R-:W-:Y:S01]  /*4dc0*/  IMAD.X R15, RZ, RZ, R15, P1 ;  /* 0x000000ffff0f7224 */ /* 0x000fe200008e060f */
        /* <DEDUP_REMOVED lines=37> */
.L_x_516:
[----:B------:R-:W-:Y:S05]  /*5020*/  BSYNC B1 ;  /* 0x0000000000017941 */ /* 0x000fea0003800000 */
.L_x_515:
        /* <DEDUP_REMOVED lines=35> */
.L_x_519:
[----:B------:R-:W-:Y:S05]  /*5260*/  BSYNC B1 ;  /* 0x0000000000017941 */ /* 0x000fea0003800000 */
.L_x_518:
        /* <DEDUP_REMOVED lines=15> */
.L_x_512:
[----:B------:R-:W-:Y:S05]  /*5360*/  BSYNC B0 ;  /* 0x0000000000007941 */ /* 0x000fea0003800000 */
.L_x_511:
        /* <DEDUP_REMOVED lines=14> */
[----:B------:R-:W-:-:S11]  /*5450*/  MOV R26, R11 ;  /* 0x0000000b001a7202 */ /* 0x000fd60000000f00 */
[----:B------:R-:W-:Y:S05]  /*5460*/  @!P0 BRA `(.L_x_522) ;  /* 0x0000000400ec8947 */ /* 0x000fea0003800000 */
[----:B------:R-:W-:Y:S01]  /*5470*/  ISETP.GT.U32.AND P0, PT, R47, 0x9, PT ;  /* 0x000000092f00780c */ /* 0x000fe20003f04070 */
[----:B------:R-:W-:-:S12]  /*5480*/  UMOV UR5, 0xffff ;  /* 0x0000ffff00057882 */ /* 0x000fd80000000000 */
[C---:B------:R-:W-:Y:S01]  /*5490*/  @!P0 IMAD.SHL.U32 R18, R47.reuse, 0x2, RZ ;  /* 0x000000022f128824 */ /* 0x040fe200078e00ff */
[----:B------:R-:W-:Y:S02]  /*54a0*/  @!P0 SHF.R.U32.HI R11, RZ, 0x4, R16 ;  /* 0x00000004ff0b8819 */ /* 0x000fe40000011610 */
[----:B------:R-:W-:Y:S02]  /*54b0*/  @!P0 LEA R20, R47, UR4, 0x7 ;  /* 0x000000042f148c11 */ /* 0x000fe4000f8e38ff */
[----:B0-----:R-:W-:Y:S02]  /*54c0*/  @!P0 LOP3.LUT R15, R11, R18, RZ, 0x3c, !PT ;  /* 0x000000120b0f8212 */ /* 0x001fe400078e3cff */
[----:B------:R-:W-:Y:S02]  /*54d0*/  CS2R R18, SRZ ;  /* 0x0000000000127805 */ /* 0x000fe4000001ff00 */
[----:B------:R-:W-:-:S05]  /*54e0*/  @!P0 LEA R15, R15, R20, 0x2 ;  /* 0x000000140f0f8211 */ /* 0x000fca00078e10ff */
[----:B------:R0:W1:Y:S04]  /*54f0*/  @!P0 LDS R18, [R15] ;  /* 0x000000000f128984 */ /* 0x0000680000000800 */
[----:B------:R0:W2:Y:S01]  /*5500*/  @!P0 LDS R19, [R15+0x500] ;  /* 0x000500000f138984 */ /* 0x0000a20000000800 */
[----:B------:R-:W-:Y:S05]  /*5510*/  BRA.DIV UR5, `(.L_x_523) ;  /* 0x00000012058c7947 */ /* 0x000fea000b800000 */
[----:B0-----:R-:W-:Y:S01]  /*5520*/  MOV R15, 0xffff ;  /* 0x0000ffff000f7802 */ /* 0x001fe20000000f00 */
[----:B------:R-:W-:Y:S01]  /*5530*/  IMAD.MOV.U32 R24, RZ, RZ, 0xffff ;  /* 0x0000ffffff187424 */ /* 0x000fe200078e00ff */
[----:B------:R-:W-:Y:S01]  /*5540*/  MOV R22, 0xffff ;  /* 0x0000ffff00167802 */ /* 0x000fe20000000f00 */
        /* <DEDUP_REMOVED lines=19> */
.L_x_536:
        /* <DEDUP_REMOVED lines=14> */
[C---:B------:R-:W-:Y:S01]  /*5760*/  @!P0 SHF.L.U32 R15, R47.reuse, 0x1, RZ ;  /* 0x000000012f0f8819 */ /* 0x040fe200000006ff */
[----:B------:R-:W-:Y:S01]  /*5770*/  HFMA2.MMA R25, -RZ, RZ, 0, 0 ;  /* 0x00000000ff197435 */ /* 0x000fe200000001ff */
[----:B--2---:R-:W-:Y:S01]  /*5780*/  @!P0 LEA R17, R47, UR4, 0x7 ;  /* 0x000000042f118c11 */ /* 0x004fe2000f8e38ff */
[----:B------:R-:W-:Y:S01]  /*5790*/  UMOV UR5, 0xffff ;  /* 0x0000ffff00057882 */ /* 0x000fe20000000000 */
[----:B------:R-:W-:-:S04]  /*57a0*/  @!P0 LOP3.LUT R26, R26, R15, RZ, 0x3c, !PT ;  /* 0x0000000f1a1a8212 */ /* 0x000fc800078e3cff */
[----:B------:R-:W-:Y:S01]  /*57b0*/  @!P0 LEA R15, R26, R17, 0x2 ;  /* 0x000000111a0f8211 */ /* 0x000fe200078e10ff */
[----:B------:R-:W-:-:S04]  /*57c0*/  IMAD.MOV.U32 R26, RZ, RZ, RZ ;  /* 0x000000ffff1a7224 */ /* 0x000fc800078e00ff */
[----:B------:R0:W1:Y:S04]  /*57d0*/  @!P0 LDS R25, [R15] ;  /* 0x000000000f198984 */ /* 0x0000680000000800 */
[----:B------:R0:W2:Y:S01]  /*57e0*/  @!P0 LDS R26, [R15+0x500] ;  /* 0x000500000f1a8984 */ /* 0x0000a20000000800 */
[----:B------:R-:W-:Y:S05]  /*57f0*/  BRA.DIV UR5, `(.L_x_524) ;  /* 0x0000001205a87947 */ /* 0x000fea000b800000 */
[----:B------:R-:W-:Y:S01]  /*5800*/  MOV R22, 0xffff ;  /* 0x0000ffff00167802 */ /* 0x000fe20000000f00 */
[----:B------:R-:W-:Y:S01]  /*5810*/  IMAD.MOV.U32 R24, RZ, RZ, 0xffff ;  /* 0x0000ffffff187424 */ /* 0x000fe200078e00ff */
[----:B0-----:R-:W-:Y:S02]  /*5820*/  MOV R15, 0xffff ;  /* 0x0000ffff000f7802 */ /* 0x001fe40000000f00 */
        /* <DEDUP_REMOVED lines=18> */
.L_x_546:
        /* <DEDUP_REMOVED lines=8> */
[C---:B-1----:R-:W-:Y:S01]  /*59d0*/  @!P0 SHF.L.U32 R15, R47.reuse, 0x1, RZ ;  /* 0x000000012f0f8819 */ /* 0x042fe200000006ff */
[----:B------:R-:W-:Y:S01]  /*59e0*/  IMAD.MOV.U32 R25, RZ, RZ, RZ ;  /* 0x000000ffff197224 */ /* 0x000fe200078e00ff */
[----:B------:R-:W-:Y:S01]  /*59f0*/  @!P0 LEA R17, R47, UR4, 0x7 ;  /* 0x000000042f118c11 */ /* 0x000fe2000f8e38ff */
[----:B------:R-:W-:Y:S01]  /*5a00*/  UMOV UR5, 0xffff ;  /* 0x0000ffff00057882 */ /* 0x000fe20000000000 */
[----:B------:R-:W-:-:S04]  /*5a10*/  @!P0 LOP3.LUT R26, R26, R15, RZ, 0x3c, !PT ;  /* 0x0000000f1a1a8212 */ /* 0x000fc800078e3cff */
[----:B------:R-:W-:Y:S01]  /*5a20*/  @!P0 LEA R15, R26, R17, 0x2 ;  /* 0x000000111a0f8211 */ /* 0x000fe200078e10ff */
[----:B------:R-:W-:-:S04]  /*5a30*/  HFMA2.MMA R26, -RZ, RZ, 0, 0 ;  /* 0x00000000ff1a7435 */ /* 0x000fc800000001ff */
[----:B------:R0:W1:Y:S06]  /*5a40*/  @!P0 LDS R25, [R15] ;  /* 0x000000000f198984 */ /* 0x00006c0000000800 */
        /* <DEDUP_REMOVED lines=23> */
.L_x_556:
[----:B--2---:R-:W-:Y:S01]  /*5bc0*/  FADD.FTZ R17, R25, R23 ;  /* 0x0000001719117221 */ /* 0x004fe20000010000 */
[----:B------:R-:W-:Y:S02]  /*5bd0*/  @!P1 F2FP.BF16.F32.PACK_AB R15, RZ, R31 ;  /* 0x0000001fff0f923e */ /* 0x000fe400000010ff */
[----:B------:R-:W-:Y:S02]  /*5be0*/  LEA.HI R26, R16, 0x3c, RZ, 0x1c ;  /* 0x0000003c101a7811 */ /* 0x000fe400078fe0ff */
[----:B------:R-:W-:Y:S01]  /*5bf0*/  @!P1 F2FP.BF16.F32.PACK_AB R17, RZ, R17 ;  /* 0x00000011ff11923e */ /* 0x000fe200000010ff */
[----:B------:R3:W-:Y:S04]  /*5c00*/  @!P1 STG.E.U16 desc[UR12][R18.64+0x50], R15 ;  /* 0x0000500f12009986 */ /* 0x0007e8000c10150c */
[----:B------:R3:W-:Y:S02]  /*5c10*/  @!P1 STG.E.U16 desc[UR12][R20.64+0x50], R17 ;  /* 0x0000501114009986 */ /* 0x0007e4000c10150c */
.L_x_522:
[----:B------:R-:W-:Y:S05]  /*5c20*/  BSYNC B0 ;  /* 0x0000000000007941 */ /* 0x000fea0003800000 */
.L_x_521:
[----:B------:R-:W-:-:S13]  /*5c30*/  ISETP.GE.U32.AND P0, PT, R10, 0x3c, PT ;  /* 0x0000003c0a00780c */ /* 0x000fda0003f06070 */
[----:B------:R-:W-:Y:S05]  /*5c40*/  @!P0 BRA `(.L_x_520) ;  /* 0x0000000800a08947 */ /* 0x000fea0003800000 */
[----:B------:R-:W-:Y:S02]  /*5c50*/  ISETP.GT.U32.AND P0, PT, R47, 0x9, PT ;  /* 0x000000092f00780c */ /* 0x000fe40003f04070 */
[----:B-123--:R-:W-:Y:S01]  /*5c60*/  CS2R R18, SRZ ;  /* 0x0000000000127805 */ /* 0x00efe2000001ff00 */
[----:B------:R-:W-:-:S10]  /*5c70*/  UMOV UR5, 0xffff ;  /* 0x0000ffff00057882 */ /* 0x000fd40000000000 */
[C---:B0-----:R-:W-:Y:S02]  /*5c80*/  @!P0 SHF.L.U32 R15, R47.reuse, 0x1, RZ ;  /* 0x000000012f0f8819 */ /* 0x041fe400000006ff */
[----:B------:R-:W-:Y:S02]  /*5c90*/  @!P0 LEA R20, R47, UR4, 0x7 ;  /* 0x000000042f148c11 */ /* 0x000fe4000f8e38ff */
[----:B------:R-:W-:-:S04]  /*5ca0*/  @!P0 LOP3.LUT R15, R26, R15, RZ, 0x3c, !PT ;  /* 0x0000000f1a0f8212 */ /* 0x000fc800078e3cff */
[----:B------:R-:W-:-:S05]  /*5cb0*/  @!P0 LEA R15, R15, R20, 0x2 ;  /* 0x000000140f0f8211 */ /* 0x000fca00078e10ff */
[----:B------:R0:W1:Y:S04]  /*5cc0*/  @!P0 LDS R18, [R15] ;  /* 0x000000000f128984 */ /* 0x0000680000000800 */
[----:B------:R0:W2:Y:S01]  /*5cd0*/  @!P0 LDS R19, [R15+0x500] ;  /* 0x000500000f138984 */ /* 0x0000a20000000800 */
[----:B------:R-:W-:Y:S05]  /*5ce0*/  BRA.DIV UR5, `(.L_x_526) ;  /* 0x00000016053c7947 */ /* 0x000fea000b800000 */
[C---:B------:R-:W-:Y:S01]  /*5cf0*/  @!P0 VIADD R25, R26.reuse, 0x14 ;  /* 0x000000141a198836 */ /* 0x040fe20000000000 */
[C---:B------:R-:W-:Y:S01]  /*5d00*/  @!P0 SHF.L.U32 R28, R47.reuse, 0x1, RZ ;  /* 0x000000012f1c8819 */ /* 0x040fe200000006ff */
[----:B------:R-:W-:Y:S01]  /*5d10*/  IMAD.MOV.U32 R34, RZ, RZ, 0xffff ;  /* 0x0000ffffff227424 */ /* 0x000fe200078e00ff */
[----:B------:R-:W-:Y:S01]  /*5d20*/  @!P0 SHF.L.U32 R21, R47, 0x1, RZ ;  /* 0x000000012f158819 */ /* 0x000fe200000006ff */
[----:B------:R-:W-:Y:S01]  /*5d30*/  IMAD.MOV.U32 R33, RZ, RZ, RZ ;  /* 0x000000ffff217224 */ /* 0x000fe200078e00ff */
[----:B------:R-:W-:Y:S01]  /*5d40*/  @!P0 IADD3 R20, R26, 0x28, RZ ;  /* 0x000000281a148810 */ /* 0x000fe20007ffe0ff */
[----:B------:R-:W-:Y:S01]  /*5d50*/  IMAD.MOV.U32 R17, RZ, RZ, 0xffff ;  /* 0x0000ffffff117424 */ /* 0x000fe200078e00ff */
[----:B------:R-:W-:Y:S01]  /*5d60*/  @!P0 LOP3.LUT R25, R25, R28, RZ, 0x3c, !PT ;  /* 0x0000001c19198212 */ /* 0x000fe200078e3cff */
[----:B------:R-:W-:Y:S01]  /*5d70*/  IMAD.MOV.U32 R39, RZ, RZ, RZ ;  /* 0x000000ffff277224 */ /* 0x000fe200078e00ff */
[----:B------:R-:W-:Y:S02]  /*5d80*/  @!P0 LEA R30, R47, UR4, 0x7 ;  /* 0x000000042f1e8c11 */ /* 0x000fe4000f8e38ff */
[----:B------:R-:W-:-:S02]  /*5d90*/  @!P0 LOP3.LUT R20, R20, R21, RZ, 0x3c, !PT ;  /* 0x0000001514148212 */ /* 0x000fc400078e3cff */
[----:B------:R-:W-:Y:S02]  /*5da0*/  @!P0 LEA R31, R47, UR4, 0x7 ;  /* 0x000000042f1f8c11 */ /* 0x000fe4000f8e38ff */
[----:B------:R-:W-:Y:S02]  /*5db0*/  @!P0 LEA R25, R25, R30, 0x2 ;  /* 0x0000001e19198211 */ /* 0x000fe400078e10ff */
[----:B0-----:R-:W-:Y:S01]  /*5dc0*/  MOV R15, 0xffff ;  /* 0x0000ffff000f7802 */ /* 0x001fe20000000f00 */
[----:B------:R-:W-:Y:S01]  /*5dd0*/  @!P0 IMAD R31, R20, 0x4, R31 ;  /* 0x00000004141f8824 */ /* 0x000fe200078e021f */
[----:B------:R-:W-:Y:S01]  /*5de0*/  @!P0 IADD3 R20, R26, 0x3c, RZ ;  /* 0x0000003c1a148810 */ /* 0x000fe20007ffe0ff */
[----:B------:R-:W0:Y:S01]  /*5df0*/  @!P0 LDS R28, [R25+0x500] ;  /* 0x00050000191c8984 */ /* 0x000e220000000800 */
[----:B------:R-:W-:Y:S02]  /*5e00*/  @!P0 SHF.L.U32 R23, R47, 0x1, RZ ;  /* 0x000000012f178819 */ /* 0x000fe400000006ff */
[----:B------:R-:W-:Y:S01]  /*5e10*/  MOV R22, 0xffff ;  /* 0x0000ffff00167802 */ /* 0x000fe20000000f00 */
[----:B------:R3:W-:Y:S01]  /*5e20*/  @!P0 LDS R27, [R25] ;  /* 0x00000000191b8984 */ /* 0x0007e20000000800 */
[----:B------:R-:W-:-:S02]  /*5e30*/  @!P0 LOP3.LUT R20, R20, R23, RZ, 0x3c, !PT ;  /* 0x0000001714148212 */ /* 0x000fc400078e3cff */
[----:B------:R-:W-:Y:S01]  /*5e40*/  @!P0 LEA R37, R47, UR4, 0x7 ;  /* 0x000000042f258c11 */ /* 0x000fe2000f8e38ff */
[----:B------:R-:W-:Y:S01]  /*5e50*/  @!P0 LDS R36, [R31+0x500] ;  /* 0x000500001f248984 */ /* 0x000fe20000000800 */
[----:B------:R-:W-:Y:S02]  /*5e60*/  MOV R29, RZ ;  /* 0x000000ff001d7202 */ /* 0x000fe40000000f00 */
[----:B------:R-:W-:Y:S01]  /*5e70*/  MOV R24, 0xffff ;  /* 0x0000ffff00187802 */ /* 0x000fe20000000f00 */
[----:B------:R4:W-:Y:S01]  /*5e80*/  @!P0 LDS R35, [R31] ;  /* 0x000000001f238984 */ /* 0x0009e20000000800 */
[----:B------:R-:W-:Y:S01]  /*5e90*/  @!P0 IMAD R37, R20, 0x4, R37 ;  /* 0x0000000414258824 */ /* 0x000fe200078e0225 */
[----:B---3--:R-:W-:Y:S01]  /*5ea0*/  HFMA2.MMA R25, -RZ, RZ, 0, 0 ;  /* 0x00000000ff197435 */ /* 0x008fe200000001ff */
[----:B------:R-:W-:Y:S01]  /*5eb0*/  MOV R46, 0xffff ;  /* 0x0000ffff002e7802 */ /* 0x000fe20000000f00 */
[----:B-1----:R-:W1:Y:S01]  /*5ec0*/  SHFL.BFLY PT, R21, R18, 0x8, 0x101f ;  /* 0x0d101f0012157f89 */ /* 0x002e6200000e0000 */
[----:B------:R-:W-:-:S02]  /*5ed0*/  MOV R41, 0xffff ;  /* 0x0000ffff00297802 */ /* 0x000fc40000000f00 */
[----:B------:R-:W-:Y:S01]  /*5ee0*/  MOV R43, 0xffff ;  /* 0x0000ffff002b7802 */ /* 0x000fe20000000f00 */
[----:B--2---:R-:W2:Y:S01]  /*5ef0*/  SHFL.BFLY PT, R23, R19, 0x8, 0x101f ;  /* 0x0d101f0013177f89 */ /* 0x004ea200000e0000 */
[----:B----4-:R-:W-:Y:S01]  /*5f00*/  HFMA2.MMA R31, -RZ, RZ, 0, 0 ;  /* 0x00000000ff1f7435 */ /* 0x010fe200000001ff */
[----:B------:R-:W-:Y:S02]  /*5f10*/  MOV R49, 0xffff ;  /* 0x0000ffff00317802 */ /* 0x000fe40000000f00 */
[----:B------:R-:W3:Y:S01]  /*5f20*/  @!P0 LDS R42, [R37] ;  /* 0x00000000252a8984 */ /* 0x000ee20000000800 */
[----:B------:R-:W-:-:S03]  /*5f30*/  MOV R51, 0xffff ;  /* 0x0000ffff00337802 */ /* 0x000fc60000000f00 */
[----:B------:R4:W5:Y:S02]  /*5f40*/  @!P0 LDS R44, [R37+0x500] ;  /* 0x00050000252c8984 */ /* 0x0009640000000800 */
[----:B----4-:R-:W-:Y:S01]  /*5f50*/  HFMA2.MMA R37, -RZ, RZ, 0, 0 ;  /* 0x00000000ff257435 */ /* 0x010fe200000001ff */
[----:B0-----:R-:W-:Y:S01]  /*5f60*/  @!P0 MOV R29, R28 ;  /* 0x0000001c001d8202 */ /* 0x001fe20000000f00 */
[----:B-1----:R-:W-:Y:S01]  /*5f70*/  FADD.FTZ R21, R21, R18 ;  /* 0x0000001215157221 */ /* 0x002fe20000010000 */
[----:B------:R-:W-:Y:S02]  /*5f80*/  MOV R28, 0xffff ;  /* 0x0000ffff001c7802 */ /* 0x000fe40000000f00 */
[----:B------:R-:W-:Y:S01]  /*5f90*/  @!P0 MOV R25, R27 ;  /* 0x0000001b00198202 */ /* 0x000fe20000000f00 */
[----:B------:R-:W0:Y:S01]  /*5fa0*/  SHFL.BFLY PT, R32, R29, 0x8, 0x101f ;  /* 0x0d101f001d207f89 */ /* 0x000e2200000e0000 */
[----:B--2---:R-:W-:Y:S01]  /*5fb0*/  FADD.FTZ R18, R23, R19 ;  /* 0x0000001317127221 */ /* 0x004fe20000010000 */
[----:B------:R-:W-:Y:S01]  /*5fc0*/  MOV R23, 0xffff ;  /* 0x0000ffff00177802 */ /* 0x000fe20000000f00 */
[----:B------:R-:W-:Y:S01]  /*5fd0*/  @!P0 IMAD.MOV.U32 R33, RZ, RZ, R36 ;  /* 0x000000ffff218224 */ /* 0x000fe200078e0024 */
[----:B------:R-:W-:Y:S01]  /*5fe0*/  MOV R36, 0xffff ;  /* 0x0000ffff00247802 */ /* 0x000fe20000000f00 */
[----:B------:R-:W1:Y:S01]  /*5ff0*/  SHFL.BFLY PT, R20, R21, 0x4, 0x101f ;  /* 0x0c901f0015147f89 */ /* 0x000e6200000e0000 */
[----:B------:R-:W-:-:S02]  /*6000*/  MOV R27, 0xffff ;  /* 0x0000ffff001b7802 */ /* 0x000fc40000000f00 */
[----:B------:R-:W-:Y:S01]  /*6010*/  @!P0 MOV R31, R35 ;  /* 0x00000023001f8202 */ /* 0x000fe20000000f00 */
[----:B------:R-:W2:Y:S01]  /*6020*/  SHFL.BFLY PT, R30, R25, 0x8, 0x101f ;  /* 0x0d101f00191e7f89 */ /* 0x000ea200000e0000 */
[----:B------:R-:W-:-:S03]  /*6030*/  MOV R35, 0xffff ;  /* 0x0000ffff00237802 */ /* 0x000fc60000000f00 */
[----:B------:R-:W4:Y:S04]  /*6040*/  SHFL.BFLY PT, R40, R33, 0x8, 0x101f ;  /* 0x0d101f0021287f89 */ /* 0x000f2800000e0000 */
[----:B------:R-:W4:Y:S01]  /*6050*/  SHFL.BFLY PT, R38, R31, 0x8, 0x101f ;  /* 0x0d101f001f267f89 */ /* 0x000f2200000e0000 */
[----:B---3--:R-:W-:Y:S01]  /*6060*/  @!P0 MOV R37, R42 ;  /* 0x0000002a00258202 */ /* 0x008fe20000000f00 */
[----:B------:R-:W-:Y:S02]  /*6070*/  IMAD.MOV.U32 R42, RZ, RZ, 0xffff ;  /* 0x0000ffffff2a7424 */ /* 0x000fe400078e00ff */
[----:B------:R-:W3:Y:S01]  /*6080*/  SHFL.BFLY PT, R23, R18, 0x4, 0x101f ;  /* 0x0c901f0012177f89 */ /* 0x000ee200000e0000 */
[----:B-----5:R-:W-:Y:S01]  /*6090*/  @!P0 MOV R39, R44 ;  /* 0x0000002c00278202 */ /* 0x020fe20000000f00 */
[----:B0-----:R-:W-:Y:S01]  /*60a0*/  FADD.FTZ R32, R32, R29 ;  /* 0x0000001d20207221 */ /* 0x001fe20000010000 */
[----:B------:R-:W-:Y:S01]  /*60b0*/  IMAD.MOV.U32 R44, RZ, RZ, 0xffff ;  /* 0x0000ffffff2c7424 */ /* 0x000fe200078e00ff */
[----:B------:R-:W0:Y:S01]  /*60c0*/  SHFL.BFLY PT, R46, R37, 0x8, 0x101f ;  /* 0x0d101f00252e7f89 */ /* 0x000e2200000e0000 */
[----:B------:R-:W-:Y:S01]  /*60d0*/  ISETP.NE.AND P0, PT, R47, RZ, PT ;  /* 0x000000ff2f00720c */ /* 0x000fe20003f05270 */
[----:B-1----:R-:W-:-:S02]  /*60e0*/  FADD.FTZ R20, R21, R20 ;  /* 0x0000001415147221 */ /* 0x002fc40000010000 */
[----:B------:R-:W1:Y:S01]  /*60f0*/  SHFL.BFLY PT, R29, R32, 0x4, 0x101f ;  /* 0x0c901f00201d7f89 */ /* 0x000e6200000e0000 */
[----:B--2---:R-:W-:-:S03]  /*6100*/  FADD.FTZ R30, R30, R25 ;  /* 0x000000191e1e7221 */ /* 0x004fc60000010000 */
[----:B------:R-:W2:Y:S01]  /*6110*/  SHFL.BFLY PT, R19, R20, 0x2, 0x101f ;  /* 0x0c501f0014137f89 */ /* 0x000ea200000e0000 */
[----:B----4-:R-:W-:-:S03]  /*6120*/  FADD.FTZ R40, R40, R33 ;  /* 0x0000002128287221 */ /* 0x010fc60000010000 */
[----:B------:R-:W4:Y:S01]  /*6130*/  SHFL.BFLY PT, R25, R30, 0x4, 0x101f ;  /* 0x0c901f001e197f89 */ /* 0x000f2200000e0000 */
[----:B------:R-:W-:-:S03]  /*6140*/  FADD.FTZ R38, R38, R31 ;  /* 0x0000001f26267221 */ /* 0x000fc60000010000 */
[----:B------:R-:W5:Y:S01]  /*6150*/  SHFL.BFLY PT, R33, R40, 0x4, 0x101f ;  /* 0x0c901f0028217f89 */ /* 0x000f6200000e0000 */
[----:B---3--:R-:W-:-:S03]  /*6160*/  FADD.FTZ R21, R18, R23 ;  /* 0x0000001712157221 */ /* 0x008fc60000010000 */
[----:B------:R-:W3:Y:S01]  /*6170*/  SHFL.BFLY PT, R31, R38, 0x4, 0x101f ;  /* 0x0c901f00261f7f89 */ /* 0x000ee200000e0000 */
[----:B------:R-:W-:-:S03]  /*6180*/  MOV R18, 0xffff ;  /* 0x0000ffff00127802 */ /* 0x000fc60000000f00 */
[----:B------:R-:W3:Y:S01]  /*6190*/  SHFL.BFLY PT, R44, R39, 0x8, 0x101f ;  /* 0x0d101f00272c7f89 */ /* 0x000ee200000e0000 */
[----:B0-----:R-:W-:Y:S01]  /*61a0*/  FADD.FTZ R46, R46, R37 ;  /* 0x000000252e2e7221 */ /* 0x001fe20000010000 */
[----:B------:R-:W-:Y:S02]  /*61b0*/  MOV R37, 0xffff ;  /* 0x0000ffff00257802 */ /* 0x000fe40000000f00 */
[----:B------:R-:W0:Y:S01]  /*61c0*/  SHFL.BFLY PT, R23, R21, 0x2, 0x101f ;  /* 0x0c501f0015177f89 */ /* 0x000e2200000e0000 */
[----:B-1----:R-:W-:Y:S01]  /*61d0*/  FADD.FTZ R29, R32, R29 ;  /* 0x0000001d201d7221 */ /* 0x002fe20000010000 */
[----:B------:R-:W-:Y:S02]  /*61e0*/  IMAD.MOV.U32 R32, RZ, RZ, 0xffff ;  /* 0x0000ffffff207424 */ /* 0x000fe400078e00ff */
[----:B--2---:R-:W-:Y:S01]  /*61f0*/  FADD.FTZ R19, R20, R19 ;  /* 0x0000001314137221 */ /* 0x004fe20000010000 */
[----:B------:R-:W-:Y:S01]  /*6200*/  MOV R20, 0xffff ;  /* 0x0000ffff00147802 */ /* 0x000fe20000000f00 */
[----:B------:R-:W1:Y:S01]  /*6210*/  SHFL.BFLY PT, R34, R29, 0x2, 0x101f ;  /* 0x0c501f001d227f89 */ /* 0x000e6200000e0000 */
[----:B----4-:R-:W-:Y:S01]  /*6220*/  FADD.FTZ R25, R30, R25 ;  /* 0x000000191e197221 */ /* 0x010fe20000010000 */
[----:B------:R-:W-:-:S02]  /*6230*/  MOV R30, 0xffff ;  /* 0x0000ffff001e7802 */ /* 0x000fc40000000f00 */
[----:B------:R-:W2:Y:S01]  /*6240*/  SHFL.BFLY PT, R37, R46, 0x4, 0x101f ;  /* 0x0c901f002e257f89 */ /* 0x000ea200000e0000 */
[----:B-----5:R-:W-:-:S03]  /*6250*/  FADD.FTZ R33, R40, R33 ;  /* 0x0000002128217221 */ /* 0x020fc60000010000 */
[----:B------:R-:W4:Y:S01]  /*6260*/  SHFL.BFLY PT, R20, R25, 0x2, 0x101f ;  /* 0x0c501f0019147f89 */ /* 0x000f2200000e0000 */
[----:B---3--:R-:W-:-:S03]  /*6270*/  FADD.FTZ R31, R38, R31 ;  /* 0x0000001f261f7221 */ /* 0x008fc60000010000 */
[----:B------:R-:W3:Y:S01]  /*6280*/  SHFL.BFLY PT, R32, R33, 0x2, 0x101f ;  /* 0x0c501f0021207f89 */ /* 0x000ee200000e0000 */
        /* <DEDUP_REMOVED lines=8> */
[----:B--2---:R-:W-:Y:S01]  /*6310*/  FADD.FTZ R46, R46, R37 ;  /* 0x000000252e2e7221 */ /* 0x004fe20000010000 */
[----:B------:R-:W-:Y:S01]  /*6320*/  IADD3 R37, R26, R9, RZ ;  /* 0x000000091a257210 */ /* 0x000fe20007ffe0ff */
[----:B----4-:R-:W-:Y:S01]  /*6330*/  FADD.FTZ R25, R25, R20 ;  /* 0x0000001419197221 */ /* 0x010fe20000010000 */
[----:B------:R-:W2:Y:S01]  /*6340*/  SHFL.BFLY PT, R35, R34, 0x1, 0x101f ;  /* 0x0c301f0022237f89 */ /* 0x000ea200000e0000 */
[----:B------:R-:W4:Y:S01]  /*6350*/  @!P0 LDC.64 R20, c[0x0][0x220] ;  /* 0x00008800ff148b82 */ /* 0x000f220000000a00 */
[----:B---3--:R-:W-:Y:S02]  /*6360*/  FADD.FTZ R41, R33, R32 ;  /* 0x0000002021297221 */ /* 0x008fe40000010000 */
[----:B------:R-:W3:Y:S01]  /*6370*/  SHFL.BFLY PT, R36, R25, 0x1, 0x101f ;  /* 0x0c301f0019247f89 */ /* 0x000ee200000e0000 */
[----:B-----5:R-:W-:-:S03]  /*6380*/  FADD.FTZ R40, R31, R30 ;  /* 0x0000001e1f287221 */ /* 0x020fc60000010000 */
[----:B------:R-:W5:Y:S01]  /*6390*/  SHFL.BFLY PT, R42, R41, 0x1, 0x101f ;  /* 0x0c301f00292a7f89 */ /* 0x000f6200000e0000 */
[----:B------:R-:W5:Y:S01]  /*63a0*/  @!P0 LDC.64 R32, c[0x0][0x218] ;  /* 0x00008600ff208b82 */ /* 0x000f620000000a00 */
[----:B0-----:R-:W-:Y:S02]  /*63b0*/  FADD.FTZ R19, R19, R28 ;  /* 0x0000001c13137221 */ /* 0x001fe40000010000 */
[----:B------:R-:W0:Y:S01]  /*63c0*/  SHFL.BFLY PT, R43, R40, 0x1, 0x101f ;  /* 0x0c301f00282b7f89 */ /* 0x000e2200000e0000 */
[----:B------:R-:W-:-:S03]  /*63d0*/  FADD.FTZ R38, R38, R39 ;  /* 0x0000002726267221 */ /* 0x000fc60000010000 */
[----:B------:R-:W0:Y:S01]  /*63e0*/  SHFL.BFLY PT, R49, R46, 0x2, 0x101f ;  /* 0x0c501f002e317f89 */ /* 0x000e2200000e0000 */
[----:B------:R-:W0:Y:S01]  /*63f0*/  @!P0 LDC.64 R30, c[0x0][0x218] ;  /* 0x00008600ff1e8b82 */ /* 0x000e220000000a00 */
[----:B------:R-:W-:Y:S01]  /*6400*/  @!P0 F2FP.BF16.F32.PACK_AB R23, RZ, R19 ;  /* 0x00000013ff17823e */ /* 0x000fe200000010ff */
[----:B-1----:R-:W-:Y:S01]  /*6410*/  FADD.FTZ R39, R18, R27 ;  /* 0x0000001b12277221 */ /* 0x002fe20000010000 */
[----:B------:R-:W1:Y:S02]  /*6420*/  SHFL.BFLY PT, R51, R38, 0x2, 0x101f ;  /* 0x0c501f0026337f89 */ /* 0x000e6400000e0000 */
[----:B------:R-:W-:Y:S01]  /*6430*/  PRMT R17, R23, 0x7610, R17 ;  /* 0x0000761017117816 */ /* 0x000fe20000000011 */
[----:B--2---:R-:W-:Y:S02]  /*6440*/  FADD.FTZ R23, R34, R35 ;  /* 0x0000002322177221 */ /* 0x004fe40000010000 */
[----:B------:R-:W2:Y:S01]  /*6450*/  @!P0 LDC.64 R28, c[0x0][0x220] ;  /* 0x00008800ff1c8b82 */ /* 0x000ea20000000a00 */
[----:B------:R-:W-:Y:S01]  /*6460*/  @!P0 F2FP.BF16.F32.PACK_AB R39, RZ, R39 ;  /* 0x00000027ff27823e */ /* 0x000fe200000010ff */
[----:B----4-:R-:W-:-:S04]  /*6470*/  @!P0 IMAD.WIDE R20, R37, 0x2, R20 ;  /* 0x0000000225148825 */ /* 0x010fc800078e0214 */
[----:B---3--:R-:W-:Y:S01]  /*6480*/  FADD.FTZ R25, R25, R36 ;  /* 0x0000002419197221 */ /* 0x008fe20000010000 */
[----:B------:R-:W-:Y:S01]  /*6490*/  @!P0 F2FP.BF16.F32.PACK_AB R23, RZ, R23 ;  /* 0x00000017ff17823e */ /* 0x000fe200000010ff */
[----:B-----5:R-:W-:Y:S01]  /*64a0*/  FADD.FTZ R41, R41, R42 ;  /* 0x0000002a29297221 */ /* 0x020fe20000010000 */
[----:B------:R-:W3:Y:S01]  /*64b0*/  @!P0 LDC.64 R26, c[0x0][0x218] ;  /* 0x00008600ff1a8b82 */ /* 0x000ee20000000a00 */
[----:B------:R-:W-:-:S04]  /*64c0*/  @!P0 IMAD.WIDE R32, R37, 0x2, R32 ;  /* 0x0000000225208825 */ /* 0x000fc800078e0220 */
[----:B0-----:R-:W-:Y:S01]  /*64d0*/  FADD.FTZ R40, R40, R43 ;  /* 0x0000002b28287221 */ /* 0x001fe20000010000 */
[----:B------:R0:W-:Y:S01]  /*64e0*/  @!P0 STG.E.U16 desc[UR12][R32.64], R17 ;  /* 0x0000001120008986 */ /* 0x0001e2000c10150c */
[----:B------:R-:W-:Y:S01]  /*64f0*/  FADD.FTZ R46, R46, R49 ;  /* 0x000000312e2e7221 */ /* 0x000fe20000010000 */
[----:B------:R-:W4:Y:S01]  /*6500*/  @!P0 LDC.64 R18, c[0x0][0x220] ;  /* 0x00008800ff128b82 */ /* 0x000f220000000a00 */
[C---:B------:R-:W-:Y:S01]  /*6510*/  @!P0 IMAD.WIDE R30, R37.reuse, 0x2, R30 ;  /* 0x00000002251e8825 */ /* 0x040fe200078e021e */
[----:B------:R5:W-:Y:S01]  /*6520*/  @!P0 STG.E.U16 desc[UR12][R20.64], R39 ;  /* 0x0000002714008986 */ /* 0x000be2000c10150c */
[----:B------:R-:W-:Y:S02]  /*6530*/  @!P0 F2FP.BF16.F32.PACK_AB R15, RZ, R40 ;  /* 0x00000028ff0f823e */ /* 0x000fe400000010ff */
[----:B-1----:R-:W-:Y:S01]  /*6540*/  FADD.FTZ R38, R38, R51 ;  /* 0x0000003326267221 */ /* 0x002fe20000010000 */
[----:B--2---:R-:W-:Y:S01]  /*6550*/  @!P0 IMAD.WIDE R28, R37, 0x2, R28 ;  /* 0x00000002251c8825 */ /* 0x004fe200078e021c */
[----:B0-----:R-:W-:-:S03]  /*6560*/  MOV R17, 0xffff ;  /* 0x0000ffff00117802 */ /* 0x001fc60000000f00 */
[----:B------:R-:W-:Y:S01]  /*6570*/  IMAD.MOV.U32 R33, RZ, RZ, 0xffff ;  /* 0x0000ffffff217424 */ /* 0x000fe200078e00ff */
[----:B-----5:R-:W-:Y:S02]  /*6580*/  @!P0 F2FP.BF16.F32.PACK_AB R21, RZ, R25 ;  /* 0x00000019ff15823e */ /* 0x020fe400000010ff */
[----:B------:R-:W-:Y:S01]  /*6590*/  PRMT R20, R23, 0x7610, R20 ;  /* 0x0000761017147816 */ /* 0x000fe20000000014 */
[C---:B---3--:R-:W-:Y:S01]  /*65a0*/  @!P0 IMAD.WIDE R26, R37.reuse, 0x2, R26 ;  /* 0x00000002251a8825 */ /* 0x048fe200078e021a */
[----:B------:R-:W-:Y:S01]  /*65b0*/  @!P0 F2FP.BF16.F32.PACK_AB R25, RZ, R41 ;  /* 0x00000029ff19823e */ /* 0x000fe200000010ff */
[----:B------:R-:W0:Y:S04]  /*65c0*/  SHFL.BFLY PT, R33, R46, 0x1, 0x101f ;  /* 0x0c301f002e217f89 */ /* 0x000e2800000e0000 */
[----:B------:R1:W-:Y:S01]  /*65d0*/  @!P0 STG.E.U16 desc[UR12][R30.64+0x28], R21 ;  /* 0x000028151e008986 */ /* 0x0003e2000c10150c */
[----:B----4-:R-:W-:-:S03]  /*65e0*/  @!P0 IMAD.WIDE R18, R37, 0x2, R18 ;  /* 0x0000000225128825 */ /* 0x010fc600078e0212 */
[----:B------:R1:W-:Y:S04]  /*65f0*/  @!P0 STG.E.U16 desc[UR12][R28.64+0x28], R20 ;  /* 0x000028141c008986 */ /* 0x0003e8000c10150c */
[----:B------:R1:W-:Y:S04]  /*6600*/  @!P0 STG.E.U16 desc[UR12][R26.64+0x50], R15 ;  /* 0x0000500f1a008986 */ /* 0x0003e8000c10150c */
[----:B------:R1:W2:Y:S04]  /*6610*/  SHFL.BFLY PT, R23, R38, 0x1, 0x101f ;  /* 0x0c301f0026177f89 */ /* 0x0002a800000e0000 */
[----:B------:R1:W-:Y:S01]  /*6620*/  @!P0 STG.E.U16 desc[UR12][R18.64+0x50], R25 ;  /* 0x0000501912008986 */ /* 0x0003e2000c10150c */
[----:B0-----:R-:W-:-:S07]  /*6630*/  FADD.FTZ R33, R46, R33 ;  /* 0x000000212e217221 */ /* 0x001fce0000010000 */
.L_x_590:
[----:B-1----:R-:W0:Y:S01]  /*6640*/  @!P0 LDC.64 R18, c[0x0][0x218] ;  /* 0x00008600ff128b82 */ /* 0x002e220000000a00 */
[----:B--2---:R-:W-:Y:S01]  /*6650*/  FADD.FTZ R17, R38, R23 ;  /* 0x0000001726117221 */ /* 0x004fe20000010000 */
[----:B------:R-:W-:-:S04]  /*6660*/  @!P0 F2FP.BF16.F32.PACK_AB R15, RZ, R33 ;  /* 0x00000021ff0f823e */ /* 0x000fc800000010ff */
[----:B------:R-:W-:Y:S02]  /*6670*/  @!P0 F2FP.BF16.F32.PACK_AB R17, RZ, R17 ;  /* 0x00000011ff11823e */ /* 0x000fe400000010ff */
[----:B------:R-:W1:Y:S01]  /*6680*/  @!P0 LDC.64 R20, c[0x0][0x220] ;  /* 0x00008800ff148b82 */ /* 0x000e620000000a00 */
[----:B0-----:R-:W-:-:S05]  /*6690*/  @!P0 IMAD.WIDE R18, R37, 0x2, R18 ;  /* 0x0000000225128825 */ /* 0x001fca00078e0212 */
[----:B------:R4:W-:Y:S01]  /*66a0*/  @!P0 STG.E.U16 desc[UR12][R18.64+0x78], R15 ;  /* 0x0000780f12008986 */ /* 0x0009e2000c10150c */
[----:B-1----:R-:W-:-:S05]  /*66b0*/  @!P0 IMAD.WIDE R20, R37, 0x2, R20 ;  /* 0x0000000225148825 */ /* 0x002fca00078e0214 */
[----:B------:R4:W-:Y:S02]  /*66c0*/  @!P0 STG.E.U16 desc[UR12][R20.64+0x78], R17 ;  /* 0x0000781114008986 */ /* 0x0009e4000c10150c */
.L_x_520:
[----:B------:R-:W-:Y:S05]  /*66d0*/  WARPSYNC.ALL ;  /* 0x0000000000007948 */ /* 0x000fea0003800000 */
[----:B------:R-:W-:Y:S01]  /*66e0*/  UMOV UR4, 0x140 ;  /* 0x0000014000047882 */ /* 0x000fe20000000000 */
[----:B------:R-:W-:Y:S01]  /*66f0*/  IADD3 R9, R9, 0x1000, RZ ;  /* 0x0000100009097810 */ /* 0x000fe20007ffe0ff */
[----:B------:R-:W-:Y:S01]  /*6700*/  UIMAD UR4, UR15, UR4, 0x140 ;  /* 0x000001400f0474a4 */ /* 0x000fe2000f8e0204 */
[----:B------:R-:W-:Y:S05]  /*6710*/  BAR.SYNC.DEFER_BLOCKING 0x0 ;  /* 0x0000000000007b1d */ /* 0x000fea0000010000 */
[----:B------:R-:W-:-:S13]  /*6720*/  ISETP.GE.AND P0, PT, R9, UR4, PT ;  /* 0x0000000409007c0c */ /* 0x000fda000bf06270 */
[----:B------:R-:W-:Y:S05]  /*6730*/  @!P0 BRA `(.L_x_527) ;  /* 0xffffffe0004c8947 */ /* 0x000fea000383ffff */
[----:B------:R-:W-:Y:S05]  /*6740*/  EXIT ;  /* 0x000000000000794d */ /* 0x000fea0003800000 */
.L_x_523:
[----:B------:R-:W-:Y:S01]  /*6750*/  HFMA2.MMA R22, -RZ, RZ, 0, 0.000503063201904296875 ;  /* 0x0000101fff167435 */ /* 0x000fe200000001ff */
[----:B-1----:R-:W-:Y:S01]  /*6760*/  MOV R24, R18 ;  /* 0x0000001200187202 */ /* 0x002fe20000000f00 */
[----:B------:R-:W-:Y:S01]  /*6770*/  IMAD.MOV.U32 R17, RZ, RZ, 0x8 ;  /* 0x00000008ff117424 */ /* 0x000fe200078e00ff */
[----:B0-----:R-:W-:-:S08]  /*6780*/  MOV R15, 0xffff ;  /* 0x0000ffff000f7802 */ /* 0x001fd00000000f00 */
[----:B--2---:R-:W-:Y:S05]  /*6790*/  WARPSYNC.COLLECTIVE R15, `(.L_x_528) ;  /* 0x000000000f087348 */ /* 0x004fea0003c00000 */
[----:B------:R0:W1:Y:S02]  /*67a0*/  SHFL.BFLY P2, R23, R24, R17, R22 ;  /* 0x0c00001118177389 */ /* 0x0000640000040016 */
[----:B012---:R-:W-:Y:S01]  /*67b0*/  ENDCOLLECTIVE ;  /* 0x000000000000791b */ /* 0x007fe20003800000 */
.L_x_528:
[----:B------:R-:W-:Y:S01]  /*67c0*/  IMAD.MOV.U32 R24, RZ, RZ, R19 ;  /* 0x000000ffff187224 */ /* 0x000fe200078e0013 */
[----:B------:R-:W-:-:S07]  /*67d0*/  MOV R21, R23 ;  /* 0x0000001700157202 */ /* 0x000fce0000000f00 */
[----:B------:R-:W-:Y:S05]  /*67e0*/  WARPSYNC.COLLECTIVE R15, `(.L_x_529) ;  /* 0x000000000f087348 */ /* 0x000fea0003c00000 */
[----:B------:R0:W1:Y:S02]  /*67f0*/  SHFL.BFLY P2, R23, R24, R17, R22 ;  /* 0x0c00001118177389 */ /* 0x0000640000040016 */
[----:B01----:R-:W-:Y:S01]  /*6800*/  ENDCOLLECTIVE ;  /* 0x000000000000791b */ /* 0x003fe20003800000 */
.L_x_529:
[----:B------:R-:W-:Y:S01]  /*6810*/  FADD.FTZ R21, R21, R18 ;  /* 0x0000001215157221 */ /* 0x000fe20000010000 */
[----:B------:R-:W-:-:S04]  /*6820*/  HFMA2.MMA R17, -RZ, RZ, 0, 2.384185791015625e-07 ;  /* 0x00000004ff117435 */ /* 0x000fc800000001ff */
[----:B------:R-:W-:Y:S02]  /*6830*/  MOV R24, R21 ;  /* 0x0000001500187202 */ /* 0x000fe40000000f00 */
[----:B------:R-:W-:-:S07]  /*6840*/  MOV R20, R23 ;  /* 0x0000001700147202 */ /* 0x000fce0000000f00 */
[----:B------:R-:W-:Y:S05]  /*6850*/  WARPSYNC.COLLECTIVE R15, `(.L_x_530) ;  /* 0x000000000f087348 */ /* 0x000fea0003c00000 */
[----:B------:R0:W1:Y:S02]  /*6860*/  SHFL.BFLY P2, R23, R24, R17, R22 ;  /* 0x0c00001118177389 */ /* 0x0000640000040016 */
[----:B01----:R-:W-:Y:S01]  /*6870*/  ENDCOLLECTIVE ;  /* 0x000000000000791b */ /* 0x003fe20003800000 */
.L_x_530:
[----:B------:R-:W-:-:S05]  /*6880*/  FADD.FTZ R20, R20, R19 ;  /* 0x0000001314147221 */ /* 0x000fca0000010000 */
[----:B------:R-:W-:Y:S01]  /*6890*/  MOV R24, R20 ;  /* 0x0000001400187202 */ /* 0x000fe20000000f00 */
[----:B------:R-:W-:-:S07]  /*68a0*/  IMAD.MOV.U32 R26, RZ, RZ, R23 ;  /* 0x000000ffff1a7224 */ /* 0x000fce00078e0017 */
[----:B------:R-:W-:Y:S05]  /*68b0*/  WARPSYNC.COLLECTIVE R15, `(.L_x_531) ;  /* 0x000000000f087348 */ /* 0x000fea0003c00000 */
[----:B------:R0:W1:Y:S02]  /*68c0*/  SHFL.BFLY P2, R23, R24, R17, R22 ;  /* 0x0c00001118177389 */ /* 0x0000640000040016 */
[----:B01----:R-:W-:Y:S01]  /*68d0*/  ENDCOLLECTIVE ;  /* 0x000000000000791b */ /* 0x003fe20003800000 */
.L_x_531:
[----:B------:R-:W-:-:S05]  /*68e0*/  FADD.FTZ R26, R21, R26 ;  /* 0x0000001a151a7221 */ /* 0x000fca0000010000 */
[----:B------:R-:W-:Y:S01]  /*68f0*/  MOV R24, R26 ;  /* 0x0000001a00187202 */ /* 0x000fe20000000f00 */
[----:B------:R-:W-:Y:S01]  /*6900*/  IMAD.MOV.U32 R17, RZ, RZ, 0x2 ;  /* 0x00000002ff117424 */ /* 0x000fe200078e00ff */
[----:B------:R-:W-:-:S07]  /*6910*/  MOV R25, R23 ;  /* 0x0000001700197202 */ /* 0x000fce0000000f00 */
[----:B------:R-:W-:Y:S05]  /*6920*/  WARPSYNC.COLLECTIVE R15, `(.L_x_532) ;  /* 0x000000000f087348 */ /* 0x000fea0003c00000 */
[----:B------:R0:W1:Y:S02]  /*6930*/  SHFL.BFLY P2, R23, R24, R17, R22 ;  /* 0x0c00001118177389 */ /* 0x0000640000040016 */
[----:B01----:R-:W-:Y:S01]  /*6940*/  ENDCOLLECTIVE ;  /* 0x000000000000791b */ /* 0x003fe20003800000 */
.L_x_532:
[----:B------:R-:W-:-:S05]  /*6950*/  FADD.FTZ R25, R20, R25 ;  /* 0x0000001914197221 */ /* 0x000fca0000010000 */
[----:B------:R-:W-:Y:S02]  /*6960*/  MOV R24, R25 ;  /* 0x0000001900187202 */ /* 0x000fe40000000f00 */
[----:B------:R-:W-:-:S07]  /*6970*/  MOV R27, R23 ;  /* 0x00000017001b7202 */ /* 0x000fce0000000f00 */
[----:B------:R-:W-:Y:S05]  /*6980*/  WARPSYNC.COLLECTIVE R15, `(.L_x_533) ;  /* 0x000000000f087348 */ /* 0x000fea0003c00000 */
[----:B------:R0:W1:Y:S02]  /*6990*/  SHFL.BFLY P2, R23, R24, R17, R22 ;  /* 0x0c00001118177389 */ /* 0x0000640000040016 */
[----:B01----:R-:W-:Y:S01]  /*69a0*/  ENDCOLLECTIVE ;  /* 0x000000000000791b */ /* 0x003fe20003800000 */
.L_x_533:
[----:B------:R-:W-:Y:S01]  /*69b0*/  FADD.FTZ R27, R26, R27 ;  /* 0x0000001b1a1b7221 */ /* 0x000fe20000010000 */
[----:B------:R-:W-:-:S03]  /*69c0*/  HFMA2.MMA R17, -RZ, RZ, 0, 5.9604644775390625e-08 ;  /* 0x00000001ff117435 */ /* 0x000fc600000001ff */
[----:B------:R-:W-:Y:S01]  /*69d0*/  IMAD.MOV.U32 R24, RZ, RZ, R27 ;  /* 0x000000ffff187224 */ /* 0x000fe200078e001b */
[----:B------:R-:W-:-:S07]  /*69e0*/  MOV R18, R23 ;  /* 0x0000001700127202 */ /* 0x000fce0000000f00 */
[----:B------:R-:W-:Y:S05]  /*69f0*/  WARPSYNC.COLLECTIVE R15, `(.L_x_534) ;  /* 0x000000000f087348 */ /* 0x000fea0003c00000 */
[----:B------:R0:W1:Y:S02]  /*6a00*/  SHFL.BFLY P2, R23, R24, R17, R22 ;  /* 0x0c00001118177389 */ /* 0x0000640000040016 */
[----:B01----:R-:W-:Y:S01]  /*6a10*/  ENDCOLLECTIVE ;  /* 0x000000000000791b */ /* 0x003fe20003800000 */
.L_x_534:
[----:B------:R-:W-:-:S05]  /*6a20*/  FADD.FTZ R28, R25, R18 ;  /* 0x00000012191c7221 */ /* 0x000fca0000010000 */
[----:B------:R-:W-:Y:S02]  /*6a30*/  MOV R24, R28 ;  /* 0x0000001c00187202 */ /* 0x000fe40000000f00 */
[----:B------:R-:W-:-:S07]  /*6a40*/  MOV R30, R23 ;  /* 0x00000017001e7202 */ /* 0x000fce0000000f00 */
[----:B------:R-:W-:Y:S05]  /*6a50*/  WARPSYNC.COLLECTIVE R15, `(.L_x_535) ;  /* 0x000000000f087348 */ /* 0x000fea0003c00000 */
[----:B------:R0:W1:Y:S02]  /*6a60*/  SHFL.BFLY P2, R23, R24, R17, R22 ;  /* 0x0c00001118177389 */ /* 0x0000640000040016 */
[----:B01----:R-:W-:Y:S01]  /*6a70*/  ENDCOLLECTIVE ;  /* 0x000000000000791b */ /* 0x003fe20003800000 */
.L_x_535:
[----:B------:R-:W-:Y:S01]  /*6a80*/  FADD.FTZ R30, R27, R30 ;  /* 0x0000001e1b1e7221 */ /* 0x000fe20000010000 */
[----:B------:R-:W-:Y:S06]  /*6a90*/  BRA `(.L_x_536) ;  /* 0xffffffe800f87947 */ /* 0x000fec000383ffff */
.L_x_524:
[----:B------:R-:W-:Y:S01]  /*6aa0*/  BSSY B1, `(.L_x_537) ;  /* 0x0000008000017945 */ /* 0x000fe20003800000 */
[----:B-1----:R-:W-:Y:S01]  /*6ab0*/  IMAD.MOV.U32 R24, RZ, RZ, R25 ;  /* 0x000000ffff187224 */ /* 0x002fe200078e0019 */
[----:B------:R-:W-:Y:S02]  /*6ac0*/  MOV R17, 0x8 ;  /* 0x0000000800117802 */ /* 0x000fe40000000f00 */
[----:B------:R-:W-:Y:S02]  /*6ad0*/  MOV R22, 0x101f ;  /* 0x0000101f00167802 */ /* 0x000fe40000000f00 */
[----:B0-----:R-:W-:-:S07]  /*6ae0*/  MOV R15, 0xffff ;  /* 0x0000ffff000f7802 */ /* 0x001fce0000000f00 */
[----:B--2---:R-:W-:Y:S05]  /*6af0*/  WARPSYNC.COLLECTIVE R15, `(.L_x_538) ;  /* 0x000000000f087348 */ /* 0x004fea0003c00000 */
[----:B------:R0:W1:Y:S02]  /*6b00*/  SHFL.BFLY P2, R23, R24, R17, R22 ;  /* 0x0c00001118177389 */ /* 0x0000640000040016 */
[----:B012---:R-:W-:Y:S01]  /*6b10*/  ENDCOLLECTIVE ;  /* 0x000000000000791b */ /* 0x007fe20003800000 */
.L_x_538:
[----:B------:R-:W-:Y:S05]  /*6b20*/  BSYNC B1 ;  /* 0x0000000000017941 */ /* 0x000fea0003800000 */
.L_x_537:
[----:B------:R-:W-:Y:S01]  /*6b30*/  HFMA2.MMA R17, -RZ, RZ, 0, 4.76837158203125e-07 ;  /* 0x00000008ff117435 */ /* 0x000fe200000001ff */
[----:B------:R-:W-:Y:S01]  /*6b40*/  MOV R24, R26 ;  /* 0x0000001a00187202 */ /* 0x000fe20000000f00 */
[----:B------:R-:W-:Y:S01]  /*6b50*/  IMAD.MOV.U32 R15, RZ, RZ, 0xffff ;  /* 0x0000ffffff0f7424 */ /* 0x000fe200078e00ff */
[----:B------:R-:W-:Y:S01]  /*6b60*/  MOV R22, 0x101f ;  /* 0x0000101f00167802 */ /* 0x000fe20000000f00 */
[----:B------:R-:W-:-:S07]  /*6b70*/  IMAD.MOV.U32 R28, RZ, RZ, R23 ;  /* 0x000000ffff1c7224 */ /* 0x000fce00078e0017 */
[----:B------:R-:W-:Y:S05]  /*6b80*/  WARPSYNC.COLLECTIVE R15, `(.L_x_539) ;  /* 0x000000000f087348 */ /* 0x000fea0003c00000 */
[----:B------:R0:W1:Y:S02]  /*6b90*/  SHFL.BFLY P2, R23, R24, R17, R22 ;  /* 0x0c00001118177389 */ /* 0x0000640000040016 */
[----:B01----:R-:W-:Y:S01]  /*6ba0*/  ENDCOLLECTIVE ;  /* 0x000000000000791b */ /* 0x003fe20003800000 */
.L_x_539:
[----:B------:R-:W-:Y:S01]  /*6bb0*/  FADD.FTZ R28, R28, R25 ;  /* 0x000000191c1c7221 */ /* 0x000fe20000010000 */
[----:B------:R-:W-:-:S04]  /*6bc0*/  HFMA2.MMA R17, -RZ, RZ, 0, 2.384185791015625e-07 ;  /* 0x00000004ff117435 */ /* 0x000fc800000001ff */
[----:B------:R-:W-:Y:S02]  /*6bd0*/  MOV R24, R28 ;  /* 0x0000001c00187202 */ /* 0x000fe40000000f00 */
[----:B------:R-:W-:-:S07]  /*6be0*/  MOV R27, R23 ;  /* 0x00000017001b7202 */ /* 0x000fce0000000f00 */
[----:B------:R-:W-:Y:S05]  /*6bf0*/  WARPSYNC.COLLECTIVE R15, `(.L_x_540) ;  /* 0x000000000f087348 */ /* 0x000fea0003c00000 */
[----:B------:R0:W1:Y:S02]  /*6c00*/  SHFL.BFLY P2, R23, R24, R17, R22 ;  /* 0x0c00001118177389 */ /* 0x0000640000040016 */
[----:B01----:R-:W-:Y:S01]  /*6c10*/  ENDCOLLECTIVE ;  /* 0x000000000000791b */ /* 0x003fe20003800000 */
.L_x_540:
[----:B------:R-:W-:-:S05]  /*6c20*/  FADD.FTZ R27, R27, R26 ;  /* 0x0000001a1b1b7221 */ /* 0x000fca0000010000 */
[----:B------:R-:W-:Y:S01]  /*6c30*/  MOV R24, R27 ;  /* 0x0000001b00187202 */ /* 0x000fe20000000f00 */
[----:B------:R-:W-:-:S07]  /*6c40*/  IMAD.MOV.U32 R29, RZ, RZ, R23 ;  /* 0x000000ffff1d7224 */ /* 0x000fce00078e0017 */
[----:B------:R-:W-:Y:S05]  /*6c50*/  WARPSYNC.COLLECTIVE R15, `(.L_x_541) ;  /* 0x000000000f087348 */ /* 0x000fea0003c00000 */
[----:B------:R0:W1:Y:S02]  /*6c60*/  SHFL.BFLY P2, R23, R24, R17, R22 ;  /* 0x0c00001118177389 */ /* 0x0000640000040016 */
[----:B01----:R-:W-:Y:S01]  /*6c70*/  ENDCOLLECTIVE ;  /* 0x000000000000791b */ /* 0x003fe20003800000 */
.L_x_541:
[----:B------:R-:W-:-:S05]  /*6c80*/  FADD.FTZ R29, R28, R29 ;  /* 0x0000001d1c1d7221 */ /* 0x000fca0000010000 */
[----:B------:R-:W-:Y:S01]  /*6c90*/  MOV R24, R29 ;  /* 0x0000001d00187202 */ /* 0x000fe20000000f00 */
[----:B------:R-:W-:Y:S01]  /*6ca0*/  IMAD.MOV.U32 R17, RZ, RZ, 0x2 ;  /* 0x00000002ff117424 */ /* 0x000fe200078e00ff */
[----:B------:R-:W-:-:S07]  /*6cb0*/  MOV R30, R23 ;  /* 0x00000017001e7202 */ /* 0x000fce0000000f00 */
[----:B------:R-:W-:Y:S05]  /*6cc0*/  WARPSYNC.COLLECTIVE R15, `(.L_x_542) ;  /* 0x000000000f087348 */ /* 0x000fea0003c00000 */
[----:B------:R0:W1:Y:S02]  /*6cd0*/  SHFL.BFLY P2, R23, R24, R17, R22 ;  /* 0x0c00001118177389 */ /* 0x0000640000040016 */
[----:B01----:R-:W-:Y:S01]  /*6ce0*/  ENDCOLLECTIVE ;  /* 0x000000000000791b */ /* 0x003fe20003800000 */
.L_x_542:
[----:B------:R-:W-:-:S05]  /*6cf0*/  FADD.FTZ R30, R27, R30 ;  /* 0x0000001e1b1e7221 */ /* 0x000fca0000010000 */
[----:B------:R-:W-:Y:S02]  /*6d00*/  MOV R24, R30 ;  /* 0x0000001e00187202 */ /* 0x000fe40000000f00 */
[----:B------:R-:W-:-:S07]  /*6d10*/  MOV R32, R23 ;  /* 0x0000001700207202 */ /* 0x000fce0000000f00 */
[----:B------:R-:W-:Y:S05]  /*6d20*/  WARPSYNC.COLLECTIVE R15, `(.L_x_543) ;  /* 0x000000000f087348 */ /* 0x000fea0003c00000 */
[----:B------:R0:W1:Y:S02]  /*6d30*/  SHFL.BFLY P2, R23, R24, R17, R22 ;  /* 0x0c00001118177389 */ /* 0x0000640000040016 */
[----:B01----:R-:W-:Y:S01]  /*6d40*/  ENDCOLLECTIVE ;  /* 0x000000000000791b */ /* 0x003fe20003800000 */
.L_x_543:
[----:B------:R-:W-:Y:S01]  /*6d50*/  FADD.FTZ R32, R29, R32 ;  /* 0x000000201d207221 */ /* 0x000fe20000010000 */
[----:B------:R-:W-:-:S03]  /*6d60*/  HFMA2.MMA R17, -RZ, RZ, 0, 5.9604644775390625e-08 ;  /* 0x00000001ff117435 */ /* 0x000fc600000001ff */
[----:B------:R-:W-:Y:S01]  /*6d70*/  IMAD.MOV.U32 R24, RZ, RZ, R32 ;  /* 0x000000ffff187224 */ /* 0x000fe200078e0020 */
[----:B------:R-:W-:-:S07]  /*6d80*/  MOV R25, R23 ;  /* 0x0000001700197202 */ /* 0x000fce0000000f00 */
[----:B------:R-:W-:Y:S05]  /*6d90*/  WARPSYNC.COLLECTIVE R15, `(.L_x_544) ;  /* 0x000000000f087348 */ /* 0x000fea0003c00000 */
[----:B------:R0:W1:Y:S02]  /*6da0*/  SHFL.BFLY P2, R23, R24, R17, R22 ;  /* 0x0c00001118177389 */ /* 0x0000640000040016 */
[----:B01----:R-:W-:Y:S01]  /*6db0*/  ENDCOLLECTIVE ;  /* 0x000000000000791b */ /* 0x003fe20003800000 */
.L_x_544:
[----:B------:R-:W-:-:S05]  /*6dc0*/  FADD.FTZ R25, R30, R25 ;  /* 0x000000191e197221 */ /* 0x000fca0000010000 */
[----:B------:R-:W-:Y:S02]  /*6dd0*/  MOV R24, R25 ;  /* 0x0000001900187202 */ /* 0x000fe40000000f00 */
[----:B------:R-:W-:-:S07]  /*6de0*/  MOV R31, R23 ;  /* 0x00000017001f7202 */ /* 0x000fce0000000f00 */
[----:B------:R-:W-:Y:S05]  /*6df0*/  WARPSYNC.COLLECTIVE R15, `(.L_x_545) ;  /* 0x000000000f087348 */ /* 0x000fea0003c00000 */
[----:B------:R0:W1:Y:S02]  /*6e00*/  SHFL.BFLY P2, R23, R24, R17, R22 ;  /* 0x0c00001118177389 */ /* 0x0000640000040016 */
[----:B01----:R-:W-:Y:S01]  /*6e10*/  ENDCOLLECTIVE ;  /* 0x000000000000791b */ /* 0x003fe20003800000 */
.L_x_545:
[----:B------:R-:W-:Y:S01]  /*6e20*/  FADD.FTZ R31, R32, R31 ;  /* 0x0000001f201f7221 */ /* 0x000fe20000010000 */
[----:B------:R-:W-:Y:S06]  /*6e30*/  BRA `(.L_x_546) ;  /* 0xffffffe800c47947 */ /* 0x000fec000383ffff */
.L_x_525:
        /* <DEDUP_REMOVED lines=8> */
.L_x_548:
[----:B------:R-:W-:Y:S05]  /*6ec0*/  BSYNC B1 ;  /* 0x0000000000017941 */ /* 0x000fea0003800000 */
.L_x_547:
        /* <DEDUP_REMOVED lines=8> */
.L_x_549:
[----:B------:R-:W-:Y:S01]  /*6f50*/  FADD.FTZ R28, R28, R25 ;  /* 0x000000191c1c7221 */ /* 0x000fe20000010000 */
[----:B------:R-:W-:-:S04]  /*6f60*/  HFMA2.MMA R17, -RZ, RZ, 0, 2.384185791015625e-07 ;  /* 0x00000004ff117435 */ /* 0x000fc800000001ff */
[----:B------:R-:W-:Y:S02]  /*6f70*/  MOV R24, R28 ;  /* 0x0000001c00187202 */ /* 0x000fe40000000f00 */
[----:B------:R-:W-:-:S07]  /*6f80*/  MOV R27, R23 ;  /* 0x00000017001b7202 */ /* 0x000fce0000000f00 */
[----:B------:R-:W-:Y:S05]  /*6f90*/  WARPSYNC.COLLECTIVE R15, `(.L_x_550) ;  /* 0x000000000f087348 */ /* 0x000fea0003c00000 */
[----:B------:R0:W1:Y:S02]  /*6fa0*/  SHFL.BFLY P2, R23, R24, R17, R22 ;  /* 0x0c00001118177389 */ /* 0x0000640000040016 */
[----:B01----:R-:W-:Y:S01]  /*6fb0*/  ENDCOLLECTIVE ;  /* 0x000000000000791b */ /* 0x003fe20003800000 */
.L_x_550:
[----:B------:R-:W-:-:S05]  /*6fc0*/  FADD.FTZ R27, R27, R26 ;  /* 0x0000001a1b1b7221 */ /* 0x000fca0000010000 */
[----:B------:R-:W-:Y:S01]  /*6fd0*/  MOV R24, R27 ;  /* 0x0000001b00187202 */ /* 0x000fe20000000f00 */
[----:B------:R-:W-:-:S07]  /*6fe0*/  IMAD.MOV.U32 R29, RZ, RZ, R23 ;  /* 0x000000ffff1d7224 */ /* 0x000fce00078e0017 */
[----:B------:R-:W-:Y:S05]  /*6ff0*/  WARPSYNC.COLLECTIVE R15, `(.L_x_551) ;  /* 0x000000000f087348 */ /* 0x000fea0003c00000 */
[----:B------:R0:W1:Y:S02]  /*7000*/  SHFL.BFLY P2, R23, R24, R17, R22 ;  /* 0x0c00001118177389 */ /* 0x0000640000040016 */
[----:B01----:R-:W-:Y:S01]  /*7010*/  ENDCOLLECTIVE ;  /* 0x000000000000791b */ /* 0x003fe20003800000 */
.L_x_551:
[----:B------:R-:W-:-:S05]  /*7020*/  FADD.FTZ R29, R28, R29 ;  /* 0x0000001d1c1d7221 */ /* 0x000fca0000010000 */
[----:B------:R-:W-:Y:S01]  /*7030*/  MOV R24, R29 ;  /* 0x0000001d00187202 */ /* 0x000fe20000000f00 */
[----:B------:R-:W-:Y:S01]  /*7040*/  IMAD.MOV.U32 R17, RZ, RZ, 0x2 ;  /* 0x00000002ff117424 */ /* 0x000fe200078e00ff */
[----:B------:R-:W-:-:S07]  /*7050*/  MOV R30, R23 ;  /* 0x00000017001e7202 */ /* 0x000fce0000000f00 */
[----:B------:R-:W-:Y:S05]  /*7060*/  WARPSYNC.COLLECTIVE R15, `(.L_x_552) ;  /* 0x000000000f087348 */ /* 0x000fea0003c00000 */
[----:B------:R0:W1:Y:S02]  /*7070*/  SHFL.BFLY P2, R23, R24, R17, R22 ;  /* 0x0c00001118177389 */ /* 0x0000640000040016 */
[----:B01----:R-:W-:Y:S01]  /*7080*/  ENDCOLLECTIVE ;  /* 0x000000000000791b */ /* 0x003fe20003800000 */
.L_x_552:
[----:B------:R-:W-:-:S05]  /*7090*/  FADD.FTZ R30, R27, R30 ;  /* 0x0000001e1b1e7221 */ /* 0x000fca0000010000 */
[----:B------:R-:W-:Y:S02]  /*70a0*/  MOV R24, R30 ;  /* 0x0000001e00187202 */ /* 0x000fe40000000f00 */
[----:B------:R-:W-:-:S07]  /*70b0*/  MOV R32, R23 ;  /* 0x0000001700207202 */ /* 0x000fce0000000f00 */
[----:B------:R-:W-:Y:S05]  /*70c0*/  WARPSYNC.COLLECTIVE R15, `(.L_x_553) ;  /* 0x000000000f087348 */ /* 0x000fea0003c00000 */
[----:B------:R0:W1:Y:S02]  /*70d0*/  SHFL.BFLY P2, R23, R24, R17, R22 ;  /* 0x0c00001118177389 */ /* 0x0000640000040016 */
[----:B01----:R-:W-:Y:S01]  /*70e0*/  ENDCOLLECTIVE ;  /* 0x000000000000791b */ /* 0x003fe20003800000 */
.L_x_553:
[----:B------:R-:W-:Y:S01]  /*70f0*/  FADD.FTZ R32, R29, R32 ;  /* 0x000000201d207221 */ /* 0x000fe20000010000 */
[----:B------:R-:W-:-:S03]  /*7100*/  HFMA2.MMA R17, -RZ, RZ, 0, 5.9604644775390625e-08 ;  /* 0x00000001ff117435 */ /* 0x000fc600000001ff */
[----:B------:R-:W-:Y:S01]  /*7110*/  IMAD.MOV.U32 R24, RZ, RZ, R32 ;  /* 0x000000ffff187224 */ /* 0x000fe200078e0020 */
[----:B------:R-:W-:-:S07]  /*7120*/  MOV R25, R23 ;  /* 0x0000001700197202 */ /* 0x000fce0000000f00 */
[----:B------:R-:W-:Y:S05]  /*7130*/  WARPSYNC.COLLECTIVE R15, `(.L_x_554) ;  /* 0x000000000f087348 */ /* 0x000fea0003c00000 */
[----:B------:R0:W1:Y:S02]  /*7140*/  SHFL.BFLY P2, R23, R24, R17, R22 ;  /* 0x0c00001118177389 */ /* 0x0000640000040016 */
[----:B01----:R-:W-:Y:S01]  /*7150*/  ENDCOLLECTIVE ;  /* 0x000000000000791b */ /* 0x003fe20003800000 */
.L_x_554:
[----:B------:R-:W-:-:S05]  /*7160*/  FADD.FTZ R25, R30, R25 ;  /* 0x000000191e197221 */ /* 0x000fca0000010000 */
[----:B------:R-:W-:Y:S02]  /*7170*/  MOV R24, R25 ;  /* 0x0000001900187202 */ /* 0x000fe40000000f00 */
[----:B------:R-:W-:-:S07]  /*7180*/  MOV R31, R23 ;  /* 0x00000017001f7202 */ /* 0x000fce0000000f00 */
[----:B------:R-:W-:Y:S05]  /*7190*/  WARPSYNC.COLLECTIVE R15, `(.L_x_555) ;  /* 0x000000000f087348 */ /* 0x000fea0003c00000 */
[----:B------:R0:W1:Y:S02]  /*71a0*/  SHFL.BFLY P2, R23, R24, R17, R22 ;  /* 0x0c00001118177389 */ /* 0x0000640000040016 */
[----:B01----:R-:W-:Y:S01]  /*71b0*/  ENDCOLLECTIVE ;  /* 0x000000000000791b */ /* 0x003fe20003800000 */
.L_x_555:
[----:B------:R-:W-:Y:S01]  /*71c0*/  FADD.FTZ R31, R32, R31 ;  /* 0x0000001f201f7221 */ /* 0x000fe20000010000 */
[----:B------:R-:W-:Y:S06]  /*71d0*/  BRA `(.L_x_556) ;  /* 0xffffffe800787947 */ /* 0x000fec000383ffff */
.L_x_526:
[----:B------:R-:W-:Y:S01]  /*71e0*/  HFMA2.MMA R17, -RZ, RZ, 0, 4.76837158203125e-07 ;  /* 0x00000008ff117435 */ /* 0x000fe200000001ff */
[----:B------:R-:W-:Y:S01]  /*71f0*/  BSSY B0, `(.L_x_557) ;  /* 0x0000007000007945 */ /* 0x000fe20003800000 */
[----:B-1----:R-:W-:Y:S01]  /*7200*/  IMAD.MOV.U32 R24, RZ, RZ, R18 ;  /* 0x000000ffff187224 */ /* 0x002fe200078e0012 */
[----:B------:R-:W-:Y:S02]  /*7210*/  MOV R22, 0x101f ;  /* 0x0000101f00167802 */ /* 0x000fe40000000f00 */
[----:B0-----:R-:W-:-:S07]  /*7220*/  MOV R15, 0xffff ;  /* 0x0000ffff000f7802 */ /* 0x001fce0000000f00 */
[----:B--2---:R-:W-:Y:S05]  /*7230*/  WARPSYNC.COLLECTIVE R15, `(.L_x_558) ;  /* 0x000000000f087348 */ /* 0x004fea0003c00000 */
[----:B------:R0:W1:Y:S02]  /*7240*/  SHFL.BFLY P2, R23, R24, R17, R22 ;  /* 0x0c00001118177389 */ /* 0x0000640000040016 */
[----:B012---:R-:W-:Y:S01]  /*7250*/  ENDCOLLECTIVE ;  /* 0x000000000000791b */ /* 0x007fe20003800000 */
.L_x_558:
[----:B------:R-:W-:Y:S05]  /*7260*/  BSYNC B0 ;  /* 0x0000000000007941 */ /* 0x000fea0003800000 */
.L_x_557:
[----:B------:R-:W-:Y:S01]  /*7270*/  HFMA2.MMA R17, -RZ, RZ, 0, 4.76837158203125e-07 ;  /* 0x00000008ff117435 */ /* 0x000fe200000001ff */
[----:B------:R-:W-:Y:S01]  /*7280*/  MOV R24, R19 ;  /* 0x0000001300187202 */ /* 0x000fe20000000f00 */
[----:B------:R-:W-:Y:S01]  /*7290*/  IMAD.MOV.U32 R15, RZ, RZ, 0xffff ;  /* 0x0000ffffff0f7424 */ /* 0x000fe200078e00ff */
[----:B------:R-:W-:Y:S01]  /*72a0*/  MOV R22, 0x101f ;  /* 0x0000101f00167802 */ /* 0x000fe20000000f00 */
[----:B------:R-:W-:Y:S01]  /*72b0*/  IMAD.MOV.U32 R21, RZ, RZ, R23 ;  /* 0x000000ffff157224 */ /* 0x000fe200078e0017 */
[----:B------:R-:W-:Y:S01]  /*72c0*/  @!P0 SHF.L.U32 R28, R47, 0x1, RZ ;  /* 0x000000012f1c8819 */ /* 0x000fe200000006ff */
[----:B------:R-:W-:Y:S01]  /*72d0*/  HFMA2.MMA R29, -RZ, RZ, 0, 0 ;  /* 0x00000000ff1d7435 */ /* 0x000fe200000001ff */
[----:B------:R-:W-:-:S10]  /*72e0*/  @!P0 IADD3 R25, R26, 0x14, RZ ;  /* 0x000000141a198810 */ /* 0x000fd40007ffe0ff */
[----:B------:R-:W-:Y:S05]  /*72f0*/  WARPSYNC.COLLECTIVE R15, `(.L_x_559) ;  /* 0x000000000f087348 */ /* 0x000fea0003c00000 */
[----:B------:R0:W1:Y:S02]  /*7300*/  SHFL.BFLY P2, R23, R24, R17, R22 ;  /* 0x0c00001118177389 */ /* 0x0000640000040016 */
[----:B01----:R-:W-:Y:S01]  /*7310*/  ENDCOLLECTIVE ;  /* 0x000000000000791b */ /* 0x003fe20003800000 */
.L_x_559:
[----:B------:R-:W-:Y:S01]  /*7320*/  FADD.FTZ R21, R21, R18 ;  /* 0x0000001215157221 */ /* 0x000fe20000010000 */
[----:B------:R-:W-:Y:S01]  /*7330*/  @!P0 LEA R30, R47, UR4, 0x7 ;  /* 0x000000042f1e8c11 */ /* 0x000fe2000f8e38ff */
[----:B------:R-:W-:Y:S01]  /*7340*/  IMAD.MOV.U32 R33, RZ, RZ, RZ ;  /* 0x000000ffff217224 */ /* 0x000fe200078e00ff */
[----:B------:R-:W-:Y:S01]  /*7350*/  @!P0 LOP3.LUT R25, R25, R28, RZ, 0x3c, !PT ;  /* 0x0000001c19198212 */ /* 0x000fe200078e3cff */
[----:B------:R-:W-:Y:S01]  /*7360*/  IMAD.MOV.U32 R39, RZ, RZ, RZ ;  /* 0x000000ffff277224 */ /* 0x000fe200078e00ff */
[----:B------:R-:W-:Y:S02]  /*7370*/  @!P0 LEA R31, R47, UR4, 0x7 ;  /* 0x000000042f1f8c11 */ /* 0x000fe4000f8e38ff */
[----:B------:R-:W-:Y:S02]  /*7380*/  @!P0 LEA R25, R25, R30, 0x2 ;  /* 0x0000001e19198211 */ /* 0x000fe400078e10ff */
[----:B------:R-:W-:-:S03]  /*7390*/  @!P0 LEA R37, R47, UR4, 0x7 ;  /* 0x000000042f258c11 */ /* 0x000fc6000f8e38ff */
[----:B------:R-:W0:Y:S01]  /*73a0*/  @!P0 LDS R28, [R25+0x500] ;  /* 0x00050000191c8984 */ /* 0x000e220000000800 */
[----:B------:R-:W-:Y:S01]  /*73b0*/  HFMA2.MMA R17, -RZ, RZ, 0, 2.384185791015625e-07 ;  /* 0x00000004ff117435 */ /* 0x000fe200000001ff */
[----:B------:R-:W-:Y:S02]  /*73c0*/  MOV R24, R21 ;  /* 0x0000001500187202 */ /* 0x000fe40000000f00 */
[----:B------:R1:W2:Y:S01]  /*73d0*/  @!P0 LDS R27, [R25] ;  /* 0x00000000191b8984 */ /* 0x0002a20000000800 */
[----:B------:R-:W-:Y:S01]  /*73e0*/  FADD.FTZ R18, R23, R19 ;  /* 0x0000001317127221 */ /* 0x000fe20000010000 */
[----:B-1----:R-:W-:-:S07]  /*73f0*/  IMAD.MOV.U32 R25, RZ, RZ, RZ ;  /* 0x000000ffff197224 */ /* 0x002fce00078e00ff */
[----:B0-2---:R-:W-:Y:S05]  /*7400*/  WARPSYNC.COLLECTIVE R15, `(.L_x_560) ;  /* 0x000000000f087348 */ /* 0x005fea0003c00000 */
[----:B------:R1:W3:Y:S02]  /*7410*/  SHFL.BFLY P2, R23, R24, R17, R22 ;  /* 0x0c00001118177389 */ /* 0x0002e40000040016 */
[----:B0123--:R-:W-:Y:S01]  /*7420*/  ENDCOLLECTIVE ;  /* 0x000000000000791b */ /* 0x00ffe20003800000 */
.L_x_560:
[----:B------:R-:W-:Y:S01]  /*7430*/  MOV R24, R18 ;  /* 0x0000001200187202 */ /* 0x000fe20000000f00 */
[----:B------:R-:W-:-:S07]  /*7440*/  IMAD.MOV.U32 R20, RZ, RZ, R23 ;  /* 0x000000ffff147224 */ /* 0x000fce00078e0017 */
[----:B------:R-:W-:Y:S05]  /*7450*/  WARPSYNC.COLLECTIVE R15, `(.L_x_561) ;  /* 0x000000000f087348 */ /* 0x000fea0003c00000 */
[----:B------:R0:W1:Y:S02]  /*7460*/  SHFL.BFLY P2, R23, R24, R17, R22 ;  /* 0x0c00001118177389 */ /* 0x0000640000040016 */
[----:B01----:R-:W-:Y:S01]  /*7470*/  ENDCOLLECTIVE ;  /* 0x000000000000791b */ /* 0x003fe20003800000 */
.L_x_561:
[----:B------:R-:W-:Y:S01]  /*7480*/  @!P0 MOV R29, R28 ;  /* 0x0000001c001d8202 */ /* 0x000fe20000000f00 */
[----:B------:R-:W-:Y:S01]  /*7490*/  FADD.FTZ R20, R21, R20 ;  /* 0x0000001415147221 */ /* 0x000fe20000010000 */
[----:B------:R-:W-:Y:S01]  /*74a0*/  @!P0 MOV R25, R27 ;  /* 0x0000001b00198202 */ /* 0x000fe20000000f00 */
[----:B------:R-:W-:Y:S02]  /*74b0*/  HFMA2.MMA R17, -RZ, RZ, 0, 1.1920928955078125e-07 ;  /* 0x00000002ff117435 */ /* 0x000fe400000001ff */
[----:B------:R-:W-:Y:S02]  /*74c0*/  IMAD.MOV.U32 R24, RZ, RZ, R20 ;  /* 0x000000ffff187224 */ /* 0x000fe400078e0014 */
[----:B------:R-:W-:-:S07]  /*74d0*/  FADD.FTZ R21, R18, R23 ;  /* 0x0000001712157221 */ /* 0x000fce0000010000 */
[----:B------:R-:W-:Y:S05]  /*74e0*/  WARPSYNC.COLLECTIVE R15, `(.L_x_562) ;  /* 0x000000000f087348 */ /* 0x000fea0003c00000 */
[----:B------:R0:W1:Y:S02]  /*74f0*/  SHFL.BFLY P2, R23, R24, R17, R22 ;  /* 0x0c00001118177389 */ /* 0x0000640000040016 */
[----:B01----:R-:W-:Y:S01]  /*7500*/  ENDCOLLECTIVE ;  /* 0x000000000000791b */ /* 0x003fe20003800000 */
.L_x_562:
[----:B------:R-:W-:Y:S02]  /*7510*/  MOV R24, R21 ;  /* 0x0000001500187202 */ /* 0x000fe40000000f00 */
[----:B------:R-:W-:-:S07]  /*7520*/  MOV R19, R23 ;  /* 0x0000001700137202 */ /* 0x000fce0000000f00 */
[----:B------:R-:W-:Y:S05]  /*7530*/  WARPSYNC.COLLECTIVE R15, `(.L_x_563) ;  /* 0x000000000f087348 */ /* 0x000fea0003c00000 */
[----:B------:R0:W1:Y:S02]  /*7540*/  SHFL.BFLY P2, R23, R24, R17, R22 ;  /* 0x0c00001118177389 */ /* 0x0000640000040016 */
[----:B01----:R-:W-:Y:S01]  /*7550*/  ENDCOLLECTIVE ;  /* 0x000000000000791b */ /* 0x003fe20003800000 */
.L_x_563:
[----:B------:R-:W-:Y:S01]  /*7560*/  FADD.FTZ R19, R20, R19 ;  /* 0x0000001314137221 */ /* 0x000fe20000010000 */
[----:B------:R-:W-:Y:S01]  /*7570*/  @!P0 VIADD R20, R26, 0x28 ;  /* 0x000000281a148836 */ /* 0x000fe20000000000 */
[----:B------:R-:W-:Y:S02]  /*7580*/  HFMA2.MMA R17, -RZ, RZ, 0, 5.9604644775390625e-08 ;  /* 0x00000001ff117435 */ /* 0x000fe400000001ff */
[----:B------:R-:W-:Y:S02]  /*7590*/  IMAD.MOV.U32 R24, RZ, RZ, R19 ;  /* 0x000000ffff187224 */ /* 0x000fe400078e0013 */
[----:B------:R-:W-:Y:S01]  /*75a0*/  FADD.FTZ R18, R21, R23 ;  /* 0x0000001715127221 */ /* 0x000fe20000010000 */
[----:B------:R-:W-:-:S07]  /*75b0*/  @!P0 SHF.L.U32 R21, R47, 0x1, RZ ;  /* 0x000000012f158819 */ /* 0x000fce00000006ff */
[----:B------:R-:W-:Y:S05]  /*75c0*/  WARPSYNC.COLLECTIVE R15, `(.L_x_564) ;  /* 0x000000000f087348 */ /* 0x000fea0003c00000 */
[----:B------:R0:W1:Y:S02]  /*75d0*/  SHFL.BFLY P2, R23, R24, R17, R22 ;  /* 0x0c00001118177389 */ /* 0x0000640000040016 */
[----:B01----:R-:W-:Y:S01]  /*75e0*/  ENDCOLLECTIVE ;  /* 0x000000000000791b */ /* 0x003fe20003800000 */
.L_x_564:
[----:B------:R-:W-:-:S04]  /*75f0*/  @!P0 LOP3.LUT R20, R20, R21, RZ, 0x3c, !PT ;  /* 0x0000001514148212 */ /* 0x000fc800078e3cff */
[----:B------:R-:W-:-:S05]  /*7600*/  @!P0 LEA R31, R20, R31, 0x2 ;  /* 0x0000001f141f8211 */ /* 0x000fca00078e10ff */
[----:B------:R-:W0:Y:S01]  /*7610*/  @!P0 LDS R36, [R31+0x500] ;  /* 0x000500001f248984 */ /* 0x000e220000000800 */
[----:B------:R-:W-:-:S03]  /*7620*/  MOV R24, R18 ;  /* 0x0000001200187202 */ /* 0x000fc60000000f00 */
[----:B------:R1:W2:Y:S01]  /*7630*/  @!P0 LDS R35, [R31] ;  /* 0x000000001f238984 */ /* 0x0002a20000000800 */
[----:B------:R-:W-:Y:S01]  /*7640*/  MOV R28, R23 ;  /* 0x00000017001c7202 */ /* 0x000fe20000000f00 */
[----:B-1----:R-:W-:-:S11]  /*7650*/  HFMA2.MMA R31, -RZ, RZ, 0, 0 ;  /* 0x00000000ff1f7435 */ /* 0x002fd600000001ff */
[----:B0-2---:R-:W-:Y:S05]  /*7660*/  WARPSYNC.COLLECTIVE R15, `(.L_x_565) ;  /* 0x000000000f087348 */ /* 0x005fea0003c00000 */
[----:B------:R1:W3:Y:S02]  /*7670*/  SHFL.BFLY P2, R23, R24, R17, R22 ;  /* 0x0c00001118177389 */ /* 0x0002e40000040016 */
[----:B0123--:R-:W-:Y:S01]  /*7680*/  ENDCOLLECTIVE ;  /* 0x000000000000791b */ /* 0x00ffe20003800000 */
.L_x_565:
[----:B------:R-:W-:Y:S01]  /*7690*/  FADD.FTZ R19, R19, R28 ;  /* 0x0000001c13137221 */ /* 0x000fe20000010000 */
[----:B------:R-:W-:Y:S01]  /*76a0*/  HFMA2.MMA R17, -RZ, RZ, 0, 4.76837158203125e-07 ;  /* 0x00000008ff117435 */ /* 0x000fe200000001ff */
[----:B------:R-:W-:Y:S01]  /*76b0*/  MOV R24, R25 ;  /* 0x0000001900187202 */ /* 0x000fe20000000f00 */
[----:B------:R-:W-:-:S09]  /*76c0*/  IMAD.MOV.U32 R27, RZ, RZ, R23 ;  /* 0x000000ffff1b7224 */ /* 0x000fd200078e0017 */
[----:B------:R-:W-:Y:S05]  /*76d0*/  WARPSYNC.COLLECTIVE R15, `(.L_x_566) ;  /* 0x000000000f087348 */ /* 0x000fea0003c00000 */
[----:B------:R0:W1:Y:S02]  /*76e0*/  SHFL.BFLY P2, R23, R24, R17, R22 ;  /* 0x0c00001118177389 */ /* 0x0000640000040016 */
[----:B01----:R-:W-:Y:S01]  /*76f0*/  ENDCOLLECTIVE ;  /* 0x000000000000791b */ /* 0x003fe20003800000 */
.L_x_566:
[----:B------:R-:W-:Y:S02]  /*7700*/  @!P0 MOV R33, R36 ;  /* 0x0000002400218202 */ /* 0x000fe40000000f00 */
[----:B------:R-:W-:Y:S01]  /*7710*/  @!P0 MOV R31, R35 ;  /* 0x00000023001f8202 */ /* 0x000fe20000000f00 */
[----:B------:R-:W-:Y:S01]  /*7720*/  IMAD.MOV.U32 R24, RZ, RZ, R29 ;  /* 0x000000ffff187224 */ /* 0x000fe200078e001d */
[----:B------:R-:W-:-:S07]  /*7730*/  MOV R30, R23 ;  /* 0x00000017001e7202 */ /* 0x000fce0000000f00 */
[----:B------:R-:W-:Y:S05]  /*7740*/  WARPSYNC.COLLECTIVE R15, `(.L_x_567) ;  /* 0x000000000f087348 */ /* 0x000fea0003c00000 */
[----:B------:R0:W1:Y:S02]  /*7750*/  SHFL.BFLY P2, R23, R24, R17, R22 ;  /* 0x0c00001118177389 */ /* 0x0000640000040016 */
[----:B01----:R-:W-:Y:S01]  /*7760*/  ENDCOLLECTIVE ;  /* 0x000000000000791b */ /* 0x003fe20003800000 */
.L_x_567:
[----:B------:R-:W-:-:S05]  /*7770*/  FADD.FTZ R30, R30, R25 ;  /* 0x000000191e1e7221 */ /* 0x000fca0000010000 */
[----:B------:R-:W-:Y:S01]  /*7780*/  MOV R24, R30 ;  /* 0x0000001e00187202 */ /* 0x000fe20000000f00 */
[----:B------:R-:W-:Y:S01]  /*7790*/  IMAD.MOV.U32 R17, RZ, RZ, 0x4 ;  /* 0x00000004ff117424 */ /* 0x000fe200078e00ff */
[----:B------:R-:W-:-:S07]  /*77a0*/  MOV R32, R23 ;  /* 0x0000001700207202 */ /* 0x000fce0000000f00 */
[----:B------:R-:W-:Y:S05]  /*77b0*/  WARPSYNC.COLLECTIVE R15, `(.L_x_568) ;  /* 0x000000000f087348 */ /* 0x000fea0003c00000 */
[----:B------:R0:W1:Y:S02]  /*77c0*/  SHFL.BFLY P2, R23, R24, R17, R22 ;  /* 0x0c00001118177389 */ /* 0x0000640000040016 */
[----:B01----:R-:W-:Y:S01]  /*77d0*/  ENDCOLLECTIVE ;  /* 0x000000000000791b */ /* 0x003fe20003800000 */
.L_x_568:
[----:B------:R-:W-:-:S05]  /*77e0*/  FADD.FTZ R32, R32, R29 ;  /* 0x0000001d20207221 */ /* 0x000fca0000010000 */
[----:B------:R-:W-:Y:S02]  /*77f0*/  MOV R24, R32 ;  /* 0x0000002000187202 */ /* 0x000fe40000000f00 */
[----:B------:R-:W-:-:S07]  /*7800*/  MOV R25, R23 ;  /* 0x0000001700197202 */ /* 0x000fce0000000f00 */
[----:B------:R-:W-:Y:S05]  /*7810*/  WARPSYNC.COLLECTIVE R15, `(.L_x_569) ;  /* 0x000000000f087348 */ /* 0x000fea0003c00000 */
[----:B------:R0:W1:Y:S02]  /*7820*/  SHFL.BFLY P2, R23, R24, R17, R22 ;  /* 0x0c00001118177389 */ /* 0x0000640000040016 */
[----:B01----:R-:W-:Y:S01]  /*7830*/  ENDCOLLECTIVE ;  /* 0x000000000000791b */ /* 0x003fe20003800000 */
.L_x_569:
[----:B------:R-:W-:Y:S01]  /*7840*/  FADD.FTZ R25, R30, R25 ;  /* 0x000000191e197221 */ /* 0x000fe20000010000 */
[----:B------:R-:W-:-:S04]  /*7850*/  HFMA2.MMA R17, -RZ, RZ, 0, 1.1920928955078125e-07 ;  /* 0x00000002ff117435 */ /* 0x000fc800000001ff */
[----:B------:R-:W-:Y:S02]  /*7860*/  MOV R24, R25 ;  /* 0x0000001900187202 */ /* 0x000fe40000000f00 */
[----:B------:R-:W-:-:S07]  /*7870*/  MOV R29, R23 ;  /* 0x00000017001d7202 */ /* 0x000fce0000000f00 */
[----:B------:R-:W-:Y:S05]  /*7880*/  WARPSYNC.COLLECTIVE R15, `(.L_x_570) ;  /* 0x000000000f087348 */ /* 0x000fea0003c00000 */
[----:B------:R0:W1:Y:S02]  /*7890*/  SHFL.BFLY P2, R23, R24, R17, R22 ;  /* 0x0c00001118177389 */ /* 0x0000640000040016 */
[----:B01----:R-:W-:Y:S01]  /*78a0*/  ENDCOLLECTIVE ;  /* 0x000000000000791b */ /* 0x003fe20003800000 */
.L_x_570:
[----:B------:R-:W-:-:S05]  /*78b0*/  FADD.FTZ R29, R32, R29 ;  /* 0x0000001d201d7221 */ /* 0x000fca0000010000 */
[----:B------:R-:W-:Y:S01]  /*78c0*/  MOV R24, R29 ;  /* 0x0000001d00187202 */ /* 0x000fe20000000f00 */
[----:B------:R-:W-:-:S07]  /*78d0*/  IMAD.MOV.U32 R20, RZ, RZ, R23 ;  /* 0x000000ffff147224 */ /* 0x000fce00078e0017 */
[----:B------:R-:W-:Y:S05]  /*78e0*/  WARPSYNC.COLLECTIVE R15, `(.L_x_571) ;  /* 0x000000000f087348 */ /* 0x000fea0003c00000 */
[----:B------:R0:W1:Y:S02]  /*78f0*/  SHFL.BFLY P2, R23, R24, R17, R22 ;  /* 0x0c00001118177389 */ /* 0x0000640000040016 */
[----:B01----:R-:W-:Y:S01]  /*7900*/  ENDCOLLECTIVE ;  /* 0x000000000000791b */ /* 0x003fe20003800000 */
.L_x_571:
[----:B------:R-:W-:Y:S01]  /*7910*/  FADD.FTZ R25, R25, R20 ;  /* 0x0000001419197221 */ /* 0x000fe20000010000 */
[----:B------:R-:W-:-:S04]  /*7920*/  @!P0 IADD3 R20, R26, 0x3c, RZ ;  /* 0x0000003c1a148810 */ /* 0x000fc80007ffe0ff */
[----:B------:R-:W-:Y:S01]  /*7930*/  MOV R24, R25 ;  /* 0x0000001900187202 */ /* 0x000fe20000000f00 */
[----:B------:R-:W-:Y:S01]  /*7940*/  IMAD.MOV.U32 R17, RZ, RZ, 0x1 ;  /* 0x00000001ff117424 */ /* 0x000fe200078e00ff */
[----:B------:R-:W-:-:S07]  /*7950*/  MOV R34, R23 ;  /* 0x0000001700227202 */ /* 0x000fce0000000f00 */
[----:B------:R-:W-:Y:S05]  /*7960*/  WARPSYNC.COLLECTIVE R15, `(.L_x_572) ;  /* 0x000000000f087348 */ /* 0x000fea0003c00000 */
[----:B------:R0:W1:Y:S02]  /*7970*/  SHFL.BFLY P2, R23, R24, R17, R22 ;  /* 0x0c00001118177389 */ /* 0x0000640000040016 */
[----:B01----:R-:W-:Y:S01]  /*7980*/  ENDCOLLECTIVE ;  /* 0x000000000000791b */ /* 0x003fe20003800000 */
.L_x_572:
[----:B------:R-:W-:-:S05]  /*7990*/  FADD.FTZ R34, R29, R34 ;  /* 0x000000221d227221 */ /* 0x000fca0000010000 */
[----:B------:R-:W-:Y:S02]  /*79a0*/  MOV R24, R34 ;  /* 0x0000002200187202 */ /* 0x000fe40000000f00 */
[----:B------:R-:W-:-:S07]  /*79b0*/  MOV R36, R23 ;  /* 0x0000001700247202 */ /* 0x000fce0000000f00 */
[----:B------:R-:W-:Y:S05]  /*79c0*/  WARPSYNC.COLLECTIVE R15, `(.L_x_573) ;  /* 0x000000000f087348 */ /* 0x000fea0003c00000 */
[----:B------:R0:W1:Y:S02]  /*79d0*/  SHFL.BFLY P2, R23, R24, R17, R22 ;  /* 0x0c00001118177389 */ /* 0x0000640000040016 */
[----:B01----:R-:W-:Y:S01]  /*79e0*/  ENDCOLLECTIVE ;  /* 0x000000000000791b */ /* 0x003fe20003800000 */
.L_x_573:
[----:B------:R-:W-:Y:S01]  /*79f0*/  FADD.FTZ R25, R25, R36 ;  /* 0x0000002419197221 */ /* 0x000fe20000010000 */
[----:B------:R-:W-:Y:S01]  /*7a00*/  HFMA2.MMA R17, -RZ, RZ, 0, 4.76837158203125e-07 ;  /* 0x00000008ff117435 */ /* 0x000fe200000001ff */
[----:B------:R-:W-:Y:S01]  /*7a10*/  IMAD.MOV.U32 R24, RZ, RZ, R31 ;  /* 0x000000ffff187224 */ /* 0x000fe200078e001f */
[----:B------:R-:W-:-:S09]  /*7a20*/  MOV R35, R23 ;  /* 0x0000001700237202 */ /* 0x000fd20000000f00 */
[----:B------:R-:W-:Y:S05]  /*7a30*/  WARPSYNC.COLLECTIVE R15, `(.L_x_574) ;  /* 0x000000000f087348 */ /* 0x000fea0003c00000 */
[----:B------:R0:W1:Y:S02]  /*7a40*/  SHFL.BFLY P2, R23, R24, R17, R22 ;  /* 0x0c00001118177389 */ /* 0x0000640000040016 */
[----:B01----:R-:W-:Y:S01]  /*7a50*/  ENDCOLLECTIVE ;  /* 0x000000000000791b */ /* 0x003fe20003800000 */
.L_x_574:
[----:B------:R-:W-:Y:S02]  /*7a60*/  MOV R24, R33 ;  /* 0x0000002100187202 */ /* 0x000fe40000000f00 */
[----:B------:R-:W-:-:S07]  /*7a70*/  MOV R38, R23 ;  /* 0x0000001700267202 */ /* 0x000fce0000000f00 */
[----:B------:R-:W-:Y:S05]  /*7a80*/  WARPSYNC.COLLECTIVE R15, `(.L_x_575) ;  /* 0x000000000f087348 */ /* 0x000fea0003c00000 */
[----:B------:R0:W1:Y:S02]  /*7a90*/  SHFL.BFLY P2, R23, R24, R17, R22 ;  /* 0x0c00001118177389 */ /* 0x0000640000040016 */
[----:B01----:R-:W-:Y:S01]  /*7aa0*/  ENDCOLLECTIVE ;  /* 0x000000000000791b */ /* 0x003fe20003800000 */
.L_x_575:
[----:B------:R-:W-:Y:S01]  /*7ab0*/  FADD.FTZ R38, R38, R31 ;  /* 0x0000001f26267221 */ /* 0x000fe20000010000 */
[----:B------:R-:W-:-:S04]  /*7ac0*/  HFMA2.MMA R17, -RZ, RZ, 0, 2.384185791015625e-07 ;  /* 0x00000004ff117435 */ /* 0x000fc800000001ff */
[----:B------:R-:W-:Y:S01]  /*7ad0*/  MOV R24, R38 ;  /* 0x0000002600187202 */ /* 0x000fe20000000f00 */
[----:B------:R-:W-:-:S07]  /*7ae0*/  IMAD.MOV.U32 R40, RZ, RZ, R23 ;  /* 0x000000ffff287224 */ /* 0x000fce00078e0017 */
[----:B------:R-:W-:Y:S05]  /*7af0*/  WARPSYNC.COLLECTIVE R15, `(.L_x_576) ;  /* 0x000000000f087348 */ /* 0x000fea0003c00000 */
[----:B------:R0:W1:Y:S02]  /*7b00*/  SHFL.BFLY P2, R23, R24, R17, R22 ;  /* 0x0c00001118177389 */ /* 0x0000640000040016 */
[----:B01----:R-:W-:Y:S01]  /*7b10*/  ENDCOLLECTIVE ;  /* 0x000000000000791b */ /* 0x003fe20003800000 */
.L_x_576:
[----:B------:R-:W-:-:S05]  /*7b20*/  FADD.FTZ R40, R40, R33 ;  /* 0x0000002128287221 */ /* 0x000fca0000010000 */
[----:B------:R-:W-:Y:S01]  /*7b30*/  MOV R24, R40 ;  /* 0x0000002800187202 */ /* 0x000fe20000000f00 */
[----:B------:R-:W-:-:S07]  /*7b40*/  IMAD.MOV.U32 R31, RZ, RZ, R23 ;  /* 0x000000ffff1f7224 */ /* 0x000fce00078e0017 */
[----:B------:R-:W-:Y:S05]  /*7b50*/  WARPSYNC.COLLECTIVE R15, `(.L_x_577) ;  /* 0x000000000f087348 */ /* 0x000fea0003c00000 */
[----:B------:R0:W1:Y:S02]  /*7b60*/  SHFL.BFLY P2, R23, R24, R17, R22 ;  /* 0x0c00001118177389 */ /* 0x0000640000040016 */
[----:B01----:R-:W-:Y:S01]  /*7b70*/  ENDCOLLECTIVE ;  /* 0x000000000000791b */ /* 0x003fe20003800000 */
.L_x_577:
[----:B------:R-:W-:Y:S01]  /*7b80*/  FADD.FTZ R31, R38, R31 ;  /* 0x0000001f261f7221 */ /* 0x000fe20000010000 */
[----:B------:R-:W-:-:S04]  /*7b90*/  HFMA2.MMA R17, -RZ, RZ, 0, 1.1920928955078125e-07 ;  /* 0x00000002ff117435 */ /* 0x000fc800000001ff */
[----:B------:R-:W-:Y:S02]  /*7ba0*/  MOV R24, R31 ;  /* 0x0000001f00187202 */ /* 0x000fe40000000f00 */
[----:B------:R-:W-:Y:S02]  /*7bb0*/  MOV R33, R23 ;  /* 0x0000001700217202 */ /* 0x000fe40000000f00 */
[----:B------:R-:W-:-:S03]  /*7bc0*/  @!P0 SHF.L.U32 R23, R47, 0x1, RZ ;  /* 0x000000012f178819 */ /* 0x000fc600000006ff */
[----:B------:R-:W-:Y:S01]  /*7bd0*/  FADD.FTZ R33, R40, R33 ;  /* 0x0000002128217221 */ /* 0x000fe20000010000 */
[----:B------:R-:W-:-:S07]  /*7be0*/  @!P0 LOP3.LUT R20, R20, R23, RZ, 0x3c, !PT ;  /* 0x0000001714148212 */ /* 0x000fce00078e3cff */
[----:B------:R-:W-:Y:S05]  /*7bf0*/  WARPSYNC.COLLECTIVE R15, `(.L_x_578) ;  /* 0x000000000f087348 */ /* 0x000fea0003c00000 */
[----:B------:R0:W1:Y:S02]  /*7c00*/  SHFL.BFLY P2, R23, R24, R17, R22 ;  /* 0x0c00001118177389 */ /* 0x0000640000040016 */
[----:B01----:R-:W-:Y:S01]  /*7c10*/  ENDCOLLECTIVE ;  /* 0x000000000000791b */ /* 0x003fe20003800000 */
.L_x_578:
[----:B------:R-:W-:-:S05]  /*7c20*/  @!P0 IMAD R37, R20, 0x4, R37 ;  /* 0x0000000414258824 */ /* 0x000fca00078e0225 */
[----:B------:R-:W0:Y:S04]  /*7c30*/  @!P0 LDS R42, [R37] ;  /* 0x00000000252a8984 */ /* 0x000e280000000800 */
[----:B------:R1:W2:Y:S01]  /*7c40*/  @!P0 LDS R44, [R37+0x500] ;  /* 0x00050000252c8984 */ /* 0x0002a20000000800 */
[----:B------:R-:W-:Y:S01]  /*7c50*/  IMAD.MOV.U32 R24, RZ, RZ, R33 ;  /* 0x000000ffff187224 */ /* 0x000fe200078e0021 */
[----:B-1----:R-:W-:Y:S01]  /*7c60*/  HFMA2.MMA R37, -RZ, RZ, 0, 0 ;  /* 0x00000000ff257435 */ /* 0x002fe200000001ff */
[----:B------:R-:W-:-:S10]  /*7c70*/  MOV R30, R23 ;  /* 0x00000017001e7202 */ /* 0x000fd40000000f00 */
[----:B0-2---:R-:W-:Y:S05]  /*7c80*/  WARPSYNC.COLLECTIVE R15, `(.L_x_579) ;  /* 0x000000000f087348 */ /* 0x005fea0003c00000 */
[----:B------:R1:W3:Y:S02]  /*7c90*/  SHFL.BFLY P2, R23, R24, R17, R22 ;  /* 0x0c00001118177389 */ /* 0x0002e40000040016 */
[----:B0123--:R-:W-:Y:S01]  /*7ca0*/  ENDCOLLECTIVE ;  /* 0x000000000000791b */ /* 0x00ffe20003800000 */
.L_x_579:
[----:B------:R-:W-:Y:S01]  /*7cb0*/  FADD.FTZ R40, R31, R30 ;  /* 0x0000001e1f287221 */ /* 0x000fe20000010000 */
[----:B------:R-:W-:-:S04]  /*7cc0*/  HFMA2.MMA R17, -RZ, RZ, 0, 5.9604644775390625e-08 ;  /* 0x00000001ff117435 */ /* 0x000fc800000001ff */
[----:B------:R-:W-:Y:S02]  /*7cd0*/  MOV R24, R40 ;  /* 0x0000002800187202 */ /* 0x000fe40000000f00 */
[----:B------:R-:W-:Y:S02]  /*7ce0*/  @!P0 MOV R37, R42 ;  /* 0x0000002a00258202 */ /* 0x000fe40000000f00 */
[----:B------:R-:W-:-:S07]  /*7cf0*/  MOV R32, R23 ;  /* 0x0000001700207202 */ /* 0x000fce0000000f00 */
[----:B------:R-:W-:Y:S05]  /*7d00*/  WARPSYNC.COLLECTIVE R15, `(.L_x_580) ;  /* 0x000000000f087348 */ /* 0x000fea0003c00000 */
[----:B------:R0:W1:Y:S02]  /*7d10*/  SHFL.BFLY P2, R23, R24, R17, R22 ;  /* 0x0c00001118177389 */ /* 0x0000640000040016 */
[----:B01----:R-:W-:Y:S01]  /*7d20*/  ENDCOLLECTIVE ;  /* 0x000000000000791b */ /* 0x003fe20003800000 */
.L_x_580:
[----:B------:R-:W-:Y:S01]  /*7d30*/  @!P0 MOV R39, R44 ;  /* 0x0000002c00278202 */ /* 0x000fe20000000f00 */
[----:B------:R-:W-:Y:S01]  /*7d40*/  FADD.FTZ R41, R33, R32 ;  /* 0x0000002021297221 */ /* 0x000fe20000010000 */
[----:B------:R-:W-:-:S03]  /*7d50*/  ISETP.NE.AND P0, PT, R47, RZ, PT ;  /* 0x000000ff2f00720c */ /* 0x000fc60003f05270 */
[----:B------:R-:W-:-:S10]  /*7d60*/  IMAD.MOV.U32 R24, RZ, RZ, R41 ;  /* 0x000000ffff187224 */ /* 0x000fd400078e0029 */
[----:B------:R-:W0:Y:S01]  /*7d70*/  @!P0 LDC.64 R32, c[0x0][0x218] ;  /* 0x00008600ff208b82 */ /* 0x000e220000000a00 */
[----:B------:R-:W-:-:S07]  /*7d80*/  MOV R43, R23 ;  /* 0x00000017002b7202 */ /* 0x000fce0000000f00 */
[----:B------:R-:W1:Y:S02]  /*7d90*/  @!P0 LDC.64 R20, c[0x0][0x220] ;  /* 0x00008800ff148b82 */ /* 0x000e640000000a00 */
[----:B01----:R-:W-:Y:S05]  /*7da0*/  WARPSYNC.COLLECTIVE R15, `(.L_x_581) ;  /* 0x000000000f087348 */ /* 0x003fea0003c00000 */
[----:B------:R2:W3:Y:S02]  /*7db0*/  SHFL.BFLY P2, R23, R24, R17, R22 ;  /* 0x0c00001118177389 */ /* 0x0004e40000040016 */
[----:B0123--:R-:W-:Y:S01]  /*7dc0*/  ENDCOLLECTIVE ;  /* 0x000000000000791b */ /* 0x00ffe20003800000 */
.L_x_581:
[----:B------:R-:W-:Y:S01]  /*7dd0*/  FADD.FTZ R40, R40, R43 ;  /* 0x0000002b28287221 */ /* 0x000fe20000010000 */
[----:B------:R-:W0:Y:S01]  /*7de0*/  @!P0 LDC.64 R30, c[0x0][0x218] ;  /* 0x00008600ff1e8b82 */ /* 0x000e220000000a00 */
[----:B------:R-:W-:Y:S01]  /*7df0*/  HFMA2.MMA R17, -RZ, RZ, 0, 4.76837158203125e-07 ;  /* 0x00000008ff117435 */ /* 0x000fe200000001ff */
[----:B------:R-:W-:-:S06]  /*7e00*/  MOV R24, R37 ;  /* 0x0000002500187202 */ /* 0x000fcc0000000f00 */
[----:B------:R-:W1:Y:S01]  /*7e10*/  @!P0 LDC.64 R28, c[0x0][0x220] ;  /* 0x00008800ff1c8b82 */ /* 0x000e620000000a00 */
[----:B------:R-:W-:-:S07]  /*7e20*/  MOV R42, R23 ;  /* 0x00000017002a7202 */ /* 0x000fce0000000f00 */
[----:B01----:R-:W-:Y:S05]  /*7e30*/  WARPSYNC.COLLECTIVE R15, `(.L_x_582) ;  /* 0x000000000f087348 */ /* 0x003fea0003c00000 */
[----:B------:R2:W3:Y:S02]  /*7e40*/  SHFL.BFLY P2, R23, R24, R17, R22 ;  /* 0x0c00001118177389 */ /* 0x0004e40000040016 */
[----:B0123--:R-:W-:Y:S01]  /*7e50*/  ENDCOLLECTIVE ;  /* 0x000000000000791b */ /* 0x00ffe20003800000 */
.L_x_582:
[----:B------:R-:W-:Y:S01]  /*7e60*/  FADD.FTZ R41, R41, R42 ;  /* 0x0000002a29297221 */ /* 0x000fe20000010000 */
[----:B------:R-:W-:Y:S01]  /*7e70*/  MOV R24, R39 ;  /* 0x0000002700187202 */ /* 0x000fe20000000f00 */
[----:B------:R-:W-:-:S07]  /*7e80*/  IMAD.MOV.U32 R46, RZ, RZ, R23 ;  /* 0x000000ffff2e7224 */ /* 0x000fce00078e0017 */
[----:B------:R-:W-:Y:S05]  /*7e90*/  WARPSYNC.COLLECTIVE R15, `(.L_x_583) ;  /* 0x000000000f087348 */ /* 0x000fea0003c00000 */
[----:B------:R0:W1:Y:S02]  /*7ea0*/  SHFL.BFLY P2, R23, R24, R17, R22 ;  /* 0x0c00001118177389 */ /* 0x0000640000040016 */
[----:B01----:R-:W-:Y:S01]  /*7eb0*/  ENDCOLLECTIVE ;  /* 0x000000000000791b */ /* 0x003fe20003800000 */
.L_x_583:
[----:B------:R-:W-:Y:S01]  /*7ec0*/  FADD.FTZ R46, R46, R37 ;  /* 0x000000252e2e7221 */ /* 0x000fe20000010000 */
[----:B------:R-:W-:-:S03]  /*7ed0*/  HFMA2.MMA R17, -RZ, RZ, 0, 2.384185791015625e-07 ;  /* 0x00000004ff117435 */ /* 0x000fc600000001ff */
[----:B------:R-:W-:Y:S01]  /*7ee0*/  IMAD.MOV.U32 R24, RZ, RZ, R46 ;  /* 0x000000ffff187224 */ /* 0x000fe200078e002e */
[----:B------:R-:W-:-:S07]  /*7ef0*/  MOV R44, R23 ;  /* 0x00000017002c7202 */ /* 0x000fce0000000f00 */
[----:B------:R-:W-:Y:S05]  /*7f00*/  WARPSYNC.COLLECTIVE R15, `(.L_x_584) ;  /* 0x000000000f087348 */ /* 0x000fea0003c00000 */
[----:B------:R0:W1:Y:S02]  /*7f10*/  SHFL.BFLY P2, R23, R24, R17, R22 ;  /* 0x0c00001118177389 */ /* 0x0000640000040016 */
[----:B01----:R-:W-:Y:S01]  /*7f20*/  ENDCOLLECTIVE ;  /* 0x000000000000791b */ /* 0x003fe20003800000 */
.L_x_584:
[----:B------:R-:W-:Y:S01]  /*7f30*/  FADD.FTZ R38, R44, R39 ;  /* 0x000000272c267221 */ /* 0x000fe20000010000 */
[----:B------:R-:W-:-:S04]  /*7f40*/  FADD.FTZ R44, R18, R27 ;  /* 0x0000001b122c7221 */ /* 0x000fc80000010000 */
[----:B------:R-:W-:Y:S02]  /*7f50*/  MOV R24, R38 ;  /* 0x0000002600187202 */ /* 0x000fe40000000f00 */
[----:B------:R-:W-:-:S07]  /*7f60*/  MOV R37, R23 ;  /* 0x0000001700257202 */ /* 0x000fce0000000f00 */
[----:B------:R-:W-:Y:S05]  /*7f70*/  WARPSYNC.COLLECTIVE R15, `(.L_x_585) ;  /* 0x000000000f087348 */ /* 0x000fea0003c00000 */
[----:B------:R0:W1:Y:S02]  /*7f80*/  SHFL.BFLY P2, R23, R24, R17, R22 ;  /* 0x0c00001118177389 */ /* 0x0000640000040016 */
[----:B01----:R-:W-:Y:S01]  /*7f90*/  ENDCOLLECTIVE ;  /* 0x000000000000791b */ /* 0x003fe20003800000 */
.L_x_585:
[----:B------:R-:W-:Y:S01]  /*7fa0*/  FADD.FTZ R46, R46, R37 ;  /* 0x000000252e2e7221 */ /* 0x000fe20000010000 */
[----:B------:R-:W-:Y:S02]  /*7fb0*/  IMAD.IADD R37, R26, 0x1, R9 ;  /* 0x000000011a257824 */ /* 0x000fe400078e0209 */
[----:B------:R-:W0:Y:S02]  /*7fc0*/  @!P0 LDC.64 R26, c[0x0][0x218] ;  /* 0x00008600ff1a8b82 */ /* 0x000e240000000a00 */
[----:B------:R-:W-:-:S04]  /*7fd0*/  @!P0 IMAD.WIDE R32, R37, 0x2, R32 ;  /* 0x0000000225208825 */ /* 0x000fc800078e0220 */
[C---:B------:R-:W-:Y:S01]  /*7fe0*/  @!P0 IMAD.WIDE R20, R37.reuse, 0x2, R20 ;  /* 0x0000000225148825 */ /* 0x040fe200078e0214 */
[----:B------:R-:W-:Y:S01]  /*7ff0*/  HFMA2.MMA R17, -RZ, RZ, 0, 1.1920928955078125e-07 ;  /* 0x00000002ff117435 */ /* 0x000fe200000001ff */
[----:B------:R-:W-:Y:S02]  /*8000*/  MOV R24, R46 ;  /* 0x0000002e00187202 */ /* 0x000fe40000000f00 */
[----:B------:R-:W-:-:S04]  /*8010*/  @!P0 IMAD.WIDE R30, R37, 0x2, R30 ;  /* 0x00000002251e8825 */ /* 0x000fc800078e021e */
[----:B------:R-:W-:-:S04]  /*8020*/  @!P0 IMAD.WIDE R28, R37, 0x2, R28 ;  /* 0x00000002251c8825 */ /* 0x000fc800078e021c */
[----:B------:R-:W-:-:S07]  /*8030*/  IMAD.MOV.U32 R39, RZ, RZ, R23 ;  /* 0x000000ffff277224 */ /* 0x000fce00078e0017 */
[----:B0-----:R-:W-:Y:S05]  /*8040*/  WARPSYNC.COLLECTIVE R15, `(.L_x_586) ;  /* 0x000000000f087348 */ /* 0x001fea0003c00000 */
[----:B------:R1:W2:Y:S02]  /*8050*/  SHFL.BFLY P2, R23, R24, R17, R22 ;  /* 0x0c00001118177389 */ /* 0x0002a40000040016 */
[----:B012---:R-:W-:Y:S01]  /*8060*/  ENDCOLLECTIVE ;  /* 0x000000000000791b */ /* 0x007fe20003800000 */
.L_x_586:
[----:B------:R-:W-:Y:S01]  /*8070*/  FADD.FTZ R38, R38, R39 ;  /* 0x0000002726267221 */ /* 0x000fe20000010000 */
[----:B------:R-:W-:Y:S01]  /*8080*/  @!P0 F2FP.BF16.F32.PACK_AB R39, RZ, R44 ;  /* 0x0000002cff27823e */ /* 0x000fe200000010ff */
[----:B------:R-:W-:-:S03]  /*8090*/  @!P0 IMAD.WIDE R26, R37, 0x2, R26 ;  /* 0x00000002251a8825 */ /* 0x000fc600078e021a */
[----:B------:R-:W-:Y:S02]  /*80a0*/  MOV R24, R38 ;  /* 0x0000002600187202 */ /* 0x000fe40000000f00 */
[----:B------:R-:W-:Y:S02]  /*80b0*/  MOV R49, R23 ;  /* 0x0000001700317202 */ /* 0x000fe40000000f00 */
[----:B------:R-:W-:Y:S02]  /*80c0*/  @!P0 F2FP.BF16.F32.PACK_AB R23, RZ, R19 ;  /* 0x00000013ff17823e */ /* 0x000fe400000010ff */
[----:B------:R-:W0:Y:S01]  /*80d0*/  @!P0 LDC.64 R18, c[0x0][0x220] ;  /* 0x00008800ff128b82 */ /* 0x000e220000000a00 */
[----:B------:R-:W-:Y:S01]  /*80e0*/  FADD.FTZ R46, R46, R49 ;  /* 0x000000312e2e7221 */ /* 0x000fe20000010000 */
[----:B------:R-:W-:-:S07]  /*80f0*/  PRMT R44, R23, 0x7610, R44 ;  /* 0x00007610172c7816 */ /* 0x000fce000000002c */
[----:B0-----:R-:W-:Y:S05]  /*8100*/  WARPSYNC.COLLECTIVE R15, `(.L_x_587) ;  /* 0x000000000f087348 */ /* 0x001fea0003c00000 */
[----:B------:R1:W2:Y:S02]  /*8110*/  SHFL.BFLY P2, R23, R24, R17, R22 ;  /* 0x0c00001118177389 */ /* 0x0002a40000040016 */
[----:B012---:R-:W-:Y:S01]  /*8120*/  ENDCOLLECTIVE ;  /* 0x000000000000791b */ /* 0x007fe20003800000 */
.L_x_587:
[----:B------:R0:W-:Y:S04]  /*8130*/  @!P0 STG.E.U16 desc[UR12][R32.64], R44 ;  /* 0x0000002c20008986 */ /* 0x0001e8000c10150c */
[----:B------:R1:W-:Y:S01]  /*8140*/  @!P0 STG.E.U16 desc[UR12][R20.64], R39 ;  /* 0x0000002714008986 */ /* 0x0003e2000c10150c */
[----:B------:R-:W-:Y:S01]  /*8150*/  @!P0 F2FP.BF16.F32.PACK_AB R15, RZ, R40 ;  /* 0x00000028ff0f823e */ /* 0x000fe200000010ff */
[----:B------:R-:W-:Y:S01]  /*8160*/  IMAD.MOV.U32 R17, RZ, RZ, 0x1 ;  /* 0x00000001ff117424 */ /* 0x000fe200078e00ff */
[----:B------:R-:W-:Y:S02]  /*8170*/  MOV R24, R46 ;  /* 0x0000002e00187202 */ /* 0x000fe40000000f00 */
[----:B0-----:R-:W-:Y:S02]  /*8180*/  PRMT R32, R15, 0x7610, R32 ;  /* 0x000076100f207816 */ /* 0x001fe40000000020 */
[----:B------:R-:W-:Y:S01]  /*8190*/  MOV R15, 0xffff ;  /* 0x0000ffff000f7802 */ /* 0x000fe20000000f00 */
[----:B------:R-:W-:Y:S01]  /*81a0*/  @!P0 IMAD.WIDE R18, R37, 0x2, R18 ;  /* 0x0000000225128825 */ /* 0x000fe200078e0212 */
[----:B-1----:R-:W-:-:S02]  /*81b0*/  @!P0 F2FP.BF16.F32.PACK_AB R21, RZ, R25 ;  /* 0x00000019ff15823e */ /* 0x002fc400000010ff */
[----:B------:R-:W-:Y:S01]  /*81c0*/  MOV R51, R23 ;  /* 0x0000001700337202 */ /* 0x000fe20000000f00 */
[----:B------:R-:W-:Y:S01]  /*81d0*/  FADD.FTZ R23, R34, R35 ;  /* 0x0000002322177221 */ /* 0x000fe20000010000 */
[----:B------:R-:W-:Y:S01]  /*81e0*/  @!P0 F2FP.BF16.F32.PACK_AB R25, RZ, R41 ;  /* 0x00000029ff19823e */ /* 0x000fe200000010ff */
[----:B------:R0:W-:Y:S02]  /*81f0*/  @!P0 STG.E.U16 desc[UR12][R30.64+0x28], R21 ;  /* 0x000028151e008986 */ /* 0x0001e4000c10150c */
[----:B------:R-:W-:Y:S01]  /*8200*/  FADD.FTZ R38, R38, R51 ;  /* 0x0000003326267221 */ /* 0x000fe20000010000 */
[----:B------:R-:W-:-:S04]  /*8210*/  @!P0 F2FP.BF16.F32.PACK_AB R23, RZ, R23 ;  /* 0x00000017ff17823e */ /* 0x000fc800000010ff */
[----:B------:R-:W-:-:S07]  /*8220*/  PRMT R20, R23, 0x7610, R20 ;  /* 0x0000761017147816 */ /* 0x000fce0000000014 */
[----:B0-----:R-:W-:Y:S05]  /*8230*/  WARPSYNC.COLLECTIVE R15, `(.L_x_588) ;  /* 0x000000000f087348 */ /* 0x001fea0003c00000 */
[----:B------:R1:W2:Y:S02]  /*8240*/  SHFL.BFLY P2, R23, R24, R17, R22 ;  /* 0x0c00001118177389 */ /* 0x0002a40000040016 */
[----:B012---:R-:W-:Y:S01]  /*8250*/  ENDCOLLECTIVE ;  /* 0x000000000000791b */ /* 0x007fe20003800000 */
.L_x_588:
        /* <DEDUP_REMOVED lines=8> */
.L_x_589:
[----:B------:R-:W-:Y:S01]  /*82e0*/  FADD.FTZ R33, R46, R33 ;  /* 0x000000212e217221 */ /* 0x000fe20000010000 */
[----:B------:R-:W-:Y:S06]  /*82f0*/  BRA `(.L_x_590) ;  /* 0xffffffe000d07947 */ /* 0x000fec000383ffff */
.L_x_591:
        /* <DEDUP_REMOVED lines=16> */
.L_x_3471:


//--------------------- .text._ZN13group_norm_v218gn_bwd_cuda_kernelI13__nv_bfloat16Li320ELi3ELi32ELi20ELi1024ELb0ELb1ELi32ELi320ELi320ELi4ELb1ELi10ELb0ELb0ELNS_15WgradSyncMethodE3ENS_16CompileConditionILi900EEEEEvPT_S6_S6_PKS5_S8_S8_S8_PKfflPfPj --------------------------
	.section	.text._ZN13group_norm_v218gn_bwd_cuda_kernelI13__nv_bfloat16Li320ELi3ELi32ELi20ELi1024ELb0ELb1ELi32ELi320ELi320ELi4ELb1ELi10ELb0ELb0ELNS_15WgradSyncMethodE3ENS_16CompileConditionILi900EEEEEvPT_S6_S6_PKS5_S8_S8_S8_PKfflPfPj,"ax",@progbits
	.align	128
        .global         _ZN13group_norm_v218gn_bwd_cuda_kernelI13__nv_bfloat16Li320ELi3ELi32ELi20ELi1024ELb0ELb1ELi32ELi320ELi320ELi4ELb1ELi10ELb0ELb0ELNS_15WgradSyncMethodE3ENS_16CompileConditionILi900EEEEEvPT_S6_S6_PKS5_S8_S8_S8_PKfflPfPj
        .type           _ZN13group_norm_v218gn_bwd_cuda_kernelI13__nv_bfloat16Li320ELi3ELi32ELi20ELi1024ELb0ELb1ELi32ELi320ELi320ELi4ELb1ELi10ELb0ELb0ELNS_15WgradSyncMethodE3ENS_16CompileConditionILi900EEEEEvPT_S6_S6_PKS5_S8_S8_S8_PKfflPfPj,@function
        .size           _ZN13group_norm_v218gn_bwd_cuda_kernelI13__nv_bfloat16Li320ELi3ELi32ELi20ELi1024ELb0ELb1ELi32ELi320ELi320ELi4ELb1ELi10ELb0ELb0ELNS_15WgradSyncMethodE3ENS_16CompileConditionILi900EEEEEvPT_S6_S6_PKS5_S8_S8_S8_PKfflPfPj,(.L_x_3472 - _ZN13group_norm_v218gn_bwd_cuda_kernelI13__nv_bfloat16Li320ELi3ELi32ELi20ELi1024ELb0ELb1ELi32ELi320ELi320ELi4ELb1ELi10ELb0ELb0ELNS_15WgradSyncMethodE3ENS_16CompileConditionILi900EEEEEvPT_S6_S6_PKS5_S8_S8_S8_PKfflPfPj)
        .other          _ZN13group_norm_v218gn_bwd_cuda_kernelI13__nv_bfloat16Li320ELi3ELi32ELi20ELi1024ELb0ELb1ELi32ELi320ELi320ELi4ELb1ELi10ELb0ELb0ELNS_15WgradSyncMethodE3ENS_16CompileConditionILi900EEEEEvPT_S6_S6_PKS5_S8_S8_S8_PKfflPfPj,@"STO_CUDA_ENTRY STV_DEFAULT"
_ZN13group_norm_v218gn_bwd_cuda_kernelI13__nv_bfloat16Li320ELi3ELi32ELi20ELi1024ELb0ELb1ELi32ELi320ELi320ELi4ELb1ELi10ELb0ELb0ELNS_15WgradSyncMethodE3ENS_16CompileConditionILi900EEEEEvPT_S6_S6_PKS5_S8_S8_S8_PKfflPfPj:
.text._ZN13group_norm_v218gn_bwd_cuda_kernelI13__nv_bfloat16Li320ELi3ELi32ELi20ELi1024ELb0ELb1ELi32ELi320ELi320ELi4ELb1ELi10ELb0ELb0ELNS_15WgradSyncMethodE3ENS_16CompileConditionILi900EEEEEvPT_S6_S6_PKS5_S8_S8_S8_PKfflPfPj:
        /* <DEDUP_REMOVED lines=32> */
.L_x_594:
[----:B------:R-:W2:Y:S04]  /*0200*/  LD.E.STRONG.GPU R0, desc[UR12][R2.64] ;  /* 0x0000000c02007980 */ /* 0x000ea8000c10f900 */
[----:B--2---:R-:W-:Y:S01]  /*0210*/  CCTL.IVALL ;  /* 0x00000000ff00798f */ /* 0x004fe20002000000 */
[----:B------:R-:W-:Y:S05]  /*0220*/  YIELD ;  /* 0x0000000000007946 */ /* 0x000fea0003800000 */
[----:B-----5:R-:W-:-:S04]  /*0230*/  LOP3.LUT R0, R0, R5, RZ, 0x3c, !PT ;  /* 0x0000000500007212 */ /* 0x020fc800078e3cff */
[----:B------:R-:W-:-:S13]  /*0240*/  ISETP.GT.AND P0, PT, R0, -0x1, PT ;  /* 0xffffffff0000780c */ /* 0x000fda0003f04270 */
[----:B------:R-:W-:Y:S05]  /*0250*/  @P0 BRA `(.L_x_594) ;  /* 0xfffffffc00e80947 */ /* 0x000fea000383ffff */
.L_x_593:
[----:B------:R-:W-:Y:S05]  /*0260*/  WARPSYNC.ALL ;  /* 0x0000000000007948 */ /* 0x000fea0003800000 */
[----:B------:R-:W-:Y:S06]  /*0270*/  BAR.SYNC.DEFER_BLOCKING 0x0 ;  /* 0x0000000000007b1d */ /* 0x000fec0000010000 */
[----:B------:R-:W-:Y:S05]  /*0280*/  BRA `(.L_x_595) ;  /* 0x0000004800b87947 */ /* 0x000fea0003800000 */
.L_x_592:
[----:B------:R-:W0:Y:S01]  /*0290*/  S2R R9, SR_TID.X ;  /* 0x0000000000097919 */ /* 0x000e220000002100 */
[----:B------:R-:W1:Y:S01]  /*02a0*/  S2UR UR8, SR_CgaCtaId ;  /* 0x00000000000879c3 */ /* 0x000e620000008800 */
[----:B------:R-:W-:Y:S01]  /*02b0*/  UMOV UR4, 0x400 ;  /* 0x0000040000047882 */ /* 0x000fe20000000000 */
[----:B------:R-:W-:Y:S01]  /*02c0*/  CS2R R10, SRZ ;  /* 0x00000000000a7805 */ /* 0x000fe2000001ff00 */
[----:B------:R-:W-:Y:S01]  /*02d0*/  UIADD3 UR4, UR4, 0x2800, URZ ;  /* 0x0000280004047890 */ /* 0x000fe2000fffe03f */
[----:B------:R-:W-:-:S03]  /*02e0*/  CS2R R12, SRZ ;  /* 0x00000000000c7805 */ /* 0x000fc6000001ff00 */
        /* <DEDUP_REMOVED lines=28> */
[----:B------:R1:W-:Y:S04]  /*04b0*/  STL [R1+0xa4], R0 ;  /* 0x0000a40001007387 */ /* 0x0003e80000100800 */
[----:B------:R1:W-:Y:S04]  /*04c0*/  STL [R1+0x18], RZ ;  /* 0x000018ff01007387 */ /* 0x0003e80000100800 */
[----:B------:R1:W-:Y:S04]  /*04d0*/  STL [R1+0x28], RZ ;  /* 0x000028ff01007387 */ /* 0x0003e80000100800 */
[----:B------:R1:W-:Y:S04]  /*04e0*/  STL [R1+0x14], RZ ;  /* 0x000014ff01007387 */ /* 0x0003e80000100800 */
[----:B------:R1:W-:Y:S02]  /*04f0*/  STL [R1+0x24], RZ ;  /* 0x000024ff01007387 */ /* 0x0003e40000100800 */
.L_x_607:
[----:B-1----:R-:W0:Y:S01]  /*0500*/  S2R R0, SR_TID.X ;  /* 0x0000000000007919 */ /* 0x002e220000002100 */
[----:B------:R-:W-:Y:S01]  /*0510*/  ULOP3.LUT UR9, UR11, 0x1, URZ, 0xc0, !UPT ;  /* 0x000000010b097892 */ /* 0x000fe2000f8ec03f */
[----:B--2---:R-:W1:Y:S01]  /*0520*/  LDC.64 R4, c[0x0][0x238] ;  /* 0x00008e00ff047b82 */ /* 0x004e620000000a00 */
[----:B------:R-:W-:Y:S02]  /*0530*/  USHF.R.U64 UR10, UR11, 0x1, UR5 ;  /* 0x000000010b0a7899 */ /* 0x000fe40008001205 */
[----:B------:R-:W-:Y:S02]  /*0540*/  UIMAD UR14, UR9, 0x140, URZ ;  /* 0x00000140090e78a4 */ /* 0x000fe4000f8e023f */
[----:B------:R-:W-:Y:S02]  /*0550*/  USHF.L.U32 UR9, UR17, 0x5, URZ ;  /* 0x0000000511097899 */ /* 0x000fe4000800063f */
[----:B------:R-:W-:Y:S01]  /*0560*/  USHF.R.U32.HI UR15, URZ, 0x1, UR5 ;  /* 0x000000013f0f7899 */ /* 0x000fe20008011605 */
[----:B------:R-:W-:Y:S01]  /*0570*/  IMAD.U32 R9, RZ, RZ, UR10 ;  /* 0x0000000aff097e24 */ /* 0x000fe2000f8e00ff */
[----:B------:R-:W-:Y:S01]  /*0580*/  ULOP3.LUT UR9, UR9, 0x3e0, URZ, 0xc0, !UPT ;  /* 0x000003e009097892 */ /* 0x000fe2000f8ec03f */
[----:B------:R-:W-:Y:S01]  /*0590*/  ULDC.64 UR18, c[0x0][0x248] ;  /* 0x0000920000127ab9 */ /* 0x000fe20000000a00 */
[----:B------:R-:W-:-:S02]  /*05a0*/  ULDC.64 UR20, c[0x0][0x228] ;  /* 0x00008a0000147ab9 */ /* 0x000fc40000000a00 */
[----:B------:R-:W-:Y:S01]  /*05b0*/  MOV R18, UR15 ;  /* 0x0000000f00127c02 */ /* 0x000fe20008000f00 */
[----:B0-----:R-:W-:-:S05]  /*05c0*/  IMAD.WIDE.U32 R6, R0, -0x33333333, RZ ;  /* 0xcccccccd00067825 */ /* 0x001fca00078e00ff */
[----:B------:R-:W-:-:S05]  /*05d0*/  SHF.R.U32.HI R6, RZ, 0x6, R7 ;  /* 0x00000006ff067819 */ /* 0x000fca0000011607 */
[C---:B------:R-:W-:Y:S01]  /*05e0*/  IMAD R7, R6.reuse, -0x50, R0 ;  /* 0xffffffb006077824 */ /* 0x040fe200078e0200 */
[----:B------:R-:W-:Y:S01]  /*05f0*/  IADD3 R0, R6, UR9, RZ ;  /* 0x0000000906007c10 */ /* 0x000fe2000fffe0ff */
[----:B------:R-:W-:-:S03]  /*0600*/  UIMAD UR9, UR15, 0xa0000, URZ ;  /* 0x000a00000f0978a4 */ /* 0x000fc6000f8e023f */
[----:B------:R-:W-:Y:S01]  /*0610*/  LEA R16, R7, UR14, 0x2 ;  /* 0x0000000e07107c11 */ /* 0x000fe2000f8e10ff */
[----:B------:R-:W-:-:S03]  /*0620*/  IMAD R0, R0, 0x280, RZ ;  /* 0x0000028000007824 */ /* 0x000fc600078e02ff */
[----:B------:R-:W-:Y:S01]  /*0630*/  SHF.R.S32.HI R17, RZ, 0x1f, R16 ;  /* 0x0000001fff117819 */ /* 0x000fe20000011410 */
[----:B------:R-:W-:-:S05]  /*0640*/  IMAD.WIDE.U32 R2, R16, -0x33333333, RZ ;  /* 0xcccccccd10027825 */ /* 0x000fca00078e00ff */
[----:B------:R-:W-:Y:S01]  /*0650*/  SHF.R.U32.HI R8, RZ, 0x4, R3 ;  /* 0x00000004ff087819 */ /* 0x000fe20000011603 */
[----:B------:R-:W-:-:S03]  /*0660*/  IMAD.WIDE.U32 R2, R9, 0xa0000, R16 ;  /* 0x000a000009027825 */ /* 0x000fc600078e0010 */
[----:B------:R-:W-:Y:S01]  /*0670*/  LEA R15, P0, R9, R8, 0x5 ;  /* 0x00000008090f7211 */ /* 0x000fe200078028ff */
[----:B------:R0:W-:Y:S01]  /*0680*/  STL [R1+0xa0], R8 ;  /* 0x0000a00801007387 */ /* 0x0001e20000100800 */
[----:B------:R-:W-:Y:S01]  /*0690*/  VIADD R3, R3, UR9 ;  /* 0x0000000903037c36 */ /* 0x000fe20008000000 */
[----:B------:R-:W-:Y:S01]  /*06a0*/  ULDC UR9, c[0x0][0x250] ;  /* 0x0000940000097ab9 */ /* 0x000fe20000000800 */
[----:B------:R-:W-:Y:S01]  /*06b0*/  LEA.HI.X R18, R9, RZ, R18, 0x5, P0 ;  /* 0x000000ff09127211 */ /* 0x000fe200000f2c12 */
[----:B-1----:R-:W-:Y:S01]  /*06c0*/  IMAD.WIDE R16, R16, 0x2, R4 ;  /* 0x0000000210107825 */ /* 0x002fe200078e0204 */
[----:B------:R-:W-:-:S04]  /*06d0*/  LEA R14, P0, R15, UR18, 0x3 ;  /* 0x000000120f0e7c11 */ /* 0x000fc8000f8018ff */
[----:B------:R-:W-:Y:S01]  /*06e0*/  LEA.HI.X R15, R15, UR19, R18, 0x3, P0 ;  /* 0x000000130f0f7c11 */ /* 0x000fe200080f1c12 */
[----:B------:R-:W-:Y:S01]  /*06f0*/  ULDC.64 UR18, c[0x0][0x230] ;  /* 0x00008c0000127ab9 */ /* 0x000fe20000000a00 */
[C---:B0-----:R-:W-:Y:S01]  /*0700*/  IADD3 R8, P1, R0.reuse, R2, RZ ;  /* 0x0000000200087210 */ /* 0x041fe20007f3e0ff */
[----:B------:R-:W-:Y:S01]  /*0710*/  VIADD R5, R0, 0xa00 ;  /* 0x00000a0000057836 */ /* 0x000fe20000000000 */
[----:B------:R-:W2:Y:S02]  /*0720*/  LDG.E.64.CONSTANT R16, desc[UR12][R16.64] ;  /* 0x0000000c10107981 */ /* 0x000ea4000c1e9b00 */
[----:B------:R-:W-:Y:S02]  /*0730*/  IADD3.X R9, RZ, R3, RZ, P1, !PT ;  /* 0x00000003ff097210 */ /* 0x000fe40000ffe4ff */
[C---:B------:R-:W-:Y:S01]  /*0740*/  SHF.L.U32 R20, R8.reuse, 0x1, RZ ;  /* 0x0000000108147819 */ /* 0x040fe200000006ff */
[----:B------:R-:W3:Y:S01]  /*0750*/  LDG.E.64.CONSTANT R14, desc[UR12][R14.64] ;  /* 0x0000000c0e0e7981 */ /* 0x000ee2000c1e9b00 */
[----:B------:R-:W-:-:S02]  /*0760*/  SHF.L.U64.HI R22, R8, 0x1, R9 ;  /* 0x0000000108167819 */ /* 0x000fc40000010209 */
[----:B------:R-:W-:-:S03]  /*0770*/  IADD3 R18, P0, R20, UR18, RZ ;  /* 0x0000001214127c10 */ /* 0x000fc6000ff1e0ff */
[----:B------:R-:W-:Y:S01]  /*0780*/  STL [R1+0x9c], R22 ;  /* 0x00009c1601007387 */ /* 0x000fe20000100800 */
[----:B------:R-:W-:-:S03]  /*0790*/  IADD3.X R19, R22, UR19, RZ, P0, !PT ;  /* 0x0000001316137c10 */ /* 0x000fc600087fe4ff */
[----:B------:R0:W-:Y:S04]  /*07a0*/  STL [R1+0x74], R20 ;  /* 0x0000741401007387 */ /* 0x0001e80000100800 */
[----:B------:R-:W4:Y:S01]  /*07b0*/  LDG.E.64.CONSTANT R18, desc[UR12][R18.64] ;  /* 0x0000000c12127981 */ /* 0x000f22000c1e9b00 */
[----:B0-----:R-:W-:-:S04]  /*07c0*/  IADD3 R20, P1, R20, UR20, RZ ;  /* 0x0000001414147c10 */ /* 0x001fc8000ff3e0ff */
[----:B------:R-:W-:Y:S02]  /*07d0*/  IADD3.X R21, R22, UR21, RZ, P1, !PT ;  /* 0x0000001516157c10 */ /* 0x000fe40008ffe4ff */
[----:B------:R-:W-:-:S04]  /*07e0*/  IADD3 R5, P0, R5, R2, RZ ;  /* 0x0000000205057210 */ /* 0x000fc80007f1e0ff */
[----:B------:R-:W4:Y:S01]  /*07f0*/  LDG.E.64.CONSTANT R20, desc[UR12][R20.64] ;  /* 0x0000000c14147981 */ /* 0x000f22000c1e9b00 */
[----:B------:R-:W-:Y:S02]  /*0800*/  IADD3.X R4, RZ, R3, RZ, P0, !PT ;  /* 0x00000003ff047210 */ /* 0x000fe400007fe4ff */
[C---:B------:R-:W-:Y:S02]  /*0810*/  SHF.L.U32 R24, R5.reuse, 0x1, RZ ;  /* 0x0000000105187819 */ /* 0x040fe400000006ff */
[----:B------:R-:W-:Y:S02]  /*0820*/  SHF.L.U64.HI R26, R5, 0x1, R4 ;  /* 0x00000001051a7819 */ /* 0x000fe40000010204 */
[----:B------:R-:W-:Y:S01]  /*0830*/  IADD3 R22, P0, R24, UR18, RZ ;  /* 0x0000001218167c10 */ /* 0x000fe2000ff1e0ff */
[----:B------:R0:W-:Y:S03]  /*0840*/  STL [R1+0x94], R24 ;  /* 0x0000941801007387 */ /* 0x0001e60000100800 */
[----:B------:R-:W-:Y:S01]  /*0850*/  IADD3.X R23, R26, UR19, RZ, P0, !PT ;  /* 0x000000131a177c10 */ /* 0x000fe200087fe4ff */
[----:B------:R-:W-:-:S05]  /*0860*/  VIADD R5, R0, 0x1400 ;  /* 0x0000140000057836 */ /* 0x000fca0000000000 */
[----:B------:R-:W4:Y:S01]  /*0870*/  LDG.E.64.CONSTANT R22, desc[UR12][R22.64] ;  /* 0x0000000c16167981 */ /* 0x000f22000c1e9b00 */
[----:B0-----:R-:W-:-:S04]  /*0880*/  IADD3 R24, P0, R24, UR20, RZ ;  /* 0x0000001418187c10 */ /* 0x001fc8000ff1e0ff */
[----:B------:R-:W-:-:S06]  /*0890*/  IADD3.X R25, R26, UR21, RZ, P0, !PT ;  /* 0x000000151a197c10 */ /* 0x000fcc00087fe4ff */
[----:B------:R-:W4:Y:S01]  /*08a0*/  LDG.E.64.CONSTANT R24, desc[UR12][R24.64] ;  /* 0x0000000c18187981 */ /* 0x000f22000c1e9b00 */
[----:B------:R-:W-:-:S04]  /*08b0*/  IADD3 R5, P0, R5, R2, RZ ;  /* 0x0000000205057210 */ /* 0x000fc80007f1e0ff */
[----:B------:R-:W-:Y:S02]  /*08c0*/  IADD3.X R4, RZ, R3, RZ, P0, !PT ;  /* 0x00000003ff047210 */ /* 0x000fe400007fe4ff */
[C---:B------:R-:W-:Y:S01]  /*08d0*/  SHF.L.U32 R28, R5.reuse, 0x1, RZ ;  /* 0x00000001051c7819 */ /* 0x040fe200000006ff */
[----:B------:R0:W-:Y:S01]  /*08e0*/  STL [R1+0x98], R26 ;  /* 0x0000981a01007387 */ /* 0x0001e20000100800 */
[----:B------:R-:W-:-:S03]  /*08f0*/  SHF.L.U64.HI R30, R5, 0x1, R4 ;  /* 0x00000001051e7819 */ /* 0x000fc60000010204 */
[----:B------:R1:W-:Y:S01]  /*0900*/  STL [R1+0x8c], R28 ;  /* 0x00008c1c01007387 */ /* 0x0003e20000100800 */
[----:B0-----:R-:W-:-:S04]  /*0910*/  IADD3 R26, P0, R28, UR18, RZ ;  /* 0x000000121c1a7c10 */ /* 0x001fc8000ff1e0ff */
[----:B------:R-:W-:Y:S02]  /*0920*/  IADD3.X R27, R30, UR19, RZ, P0, !PT ;  /* 0x000000131e1b7c10 */ /* 0x000fe400087fe4ff */
[----:B-1----:R-:W-:-:S04]  /*0930*/  IADD3 R28, P1, R28, UR20, RZ ;  /* 0x000000141c1c7c10 */ /* 0x002fc8000ff3e0ff */
[----:B------:R-:W4:Y:S01]  /*0940*/  LDG.E.64.CONSTANT R26, desc[UR12][R26.64] ;  /* 0x0000000c1a1a7981 */ /* 0x000f22000c1e9b00 */
[----:B------:R-:W-:Y:S01]  /*0950*/  IADD3.X R29, R30, UR21, RZ, P1, !PT ;  /* 0x000000151e1d7c10 */ /* 0x000fe20008ffe4ff */
[----:B------:R-:W-:-:S05]  /*0960*/  VIADD R5, R0, 0x1e00 ;  /* 0x00001e0000057836 */ /* 0x000fca0000000000 */
[----:B------:R-:W4:Y:S01]  /*0970*/  LDG.E.64.CONSTANT R28, desc[UR12][R28.64] ;  /* 0x0000000c1c1c7981 */ /* 0x000f22000c1e9b00 */
[----:B------:R-:W-:-:S04]  /*0980*/  IADD3 R5, P0, R5, R2, RZ ;  /* 0x0000000205057210 */ /* 0x000fc80007f1e0ff */
[----:B------:R-:W-:Y:S02]  /*0990*/  IADD3.X R4, RZ, R3, RZ, P0, !PT ;  /* 0x00000003ff047210 */ /* 0x000fe400007fe4ff */
[C---:B------:R-:W-:Y:S01]  /*09a0*/  SHF.L.U32 R32, R5.reuse, 0x1, RZ ;  /* 0x0000000105207819 */ /* 0x040fe200000006ff */
[----:B------:R0:W-:Y:S01]  /*09b0*/  STL [R1+0x90], R30 ;  /* 0x0000901e01007387 */ /* 0x0001e20000100800 */
[----:B------:R-:W-:-:S03]  /*09c0*/  SHF.L.U64.HI R34, R5, 0x1, R4 ;  /* 0x0000000105227819 */ /* 0x000fc60000010204 */
[----:B------:R1:W-:Y:S01]  /*09d0*/  STL [R1+0x84], R32 ;  /* 0x0000842001007387 */ /* 0x0003e20000100800 */
[C---:B0-----:R-:W-:Y:S02]  /*09e0*/  IADD3 R30, P0, R32.reuse, UR18, RZ ;  /* 0x00000012201e7c10 */ /* 0x041fe4000ff1e0ff */
[----:B-1----:R-:W-:Y:S02]  /*09f0*/  IADD3 R32, P1, R32, UR20, RZ ;  /* 0x0000001420207c10 */ /* 0x002fe4000ff3e0ff */
[C---:B------:R-:W-:Y:S02]  /*0a00*/  IADD3.X R31, R34.reuse, UR19, RZ, P0, !PT ;  /* 0x00000013221f7c10 */ /* 0x040fe400087fe4ff */
[----:B------:R-:W-:-:S04]  /*0a10*/  IADD3.X R33, R34, UR21, RZ, P1, !PT ;  /* 0x0000001522217c10 */ /* 0x000fc80008ffe4ff */
[----:B------:R-:W4:Y:S01]  /*0a20*/  LDG.E.64.CONSTANT R30, desc[UR12][R30.64] ;  /* 0x0000000c1e1e7981 */ /* 0x000f22000c1e9b00 */
[----:B------:R-:W-:-:S03]  /*0a30*/  VIADD R5, R0, 0x2800 ;  /* 0x0000280000057836 */ /* 0x000fc60000000000 */
[----:B------:R-:W4:Y:S02]  /*0a40*/  LDG.E.64.CONSTANT R32, desc[UR12][R32.64] ;  /* 0x0000000c20207981 */ /* 0x000f24000c1e9b00 */
        /* <DEDUP_REMOVED lines=9> */
[----:B------:R-:W-:Y:S01]  /*0ae0*/  IADD3.X R37, R38, UR21, RZ, P1, !PT ;  /* 0x0000001526257c10 */ /* 0x000fe20008ffe4ff */
[----:B------:R-:W4:Y:S05]  /*0af0*/  LDG.E.64.CONSTANT R34, desc[UR12][R34.64] ;  /* 0x0000000c22227981 */ /* 0x000f2a000c1e9b00 */
[----:B------:R-:W4:Y:S01]  /*0b00*/  LDG.E.64.CONSTANT R36, desc[UR12][R36.64] ;  /* 0x0000000c24247981 */ /* 0x000f22000c1e9b00 */
[----:B------:R-:W-:-:S05]  /*0b10*/  VIADD R5, R0, 0x3200 ;  /* 0x0000320000057836 */ /* 0x000fca0000000000 */
[----:B------:R-:W-:Y:S01]  /*0b20*/  IADD3 R5, P0, R5, R2, RZ ;  /* 0x0000000205057210 */ /* 0x000fe20007f1e0ff */
[----:B------:R0:W-:Y:S03]  /*0b30*/  STL [R1+0x80], R38 ;  /* 0x0000802601007387 */ /* 0x0001e60000100800 */
[----:B------:R-:W-:Y:S02]  /*0b40*/  IADD3.X R4, RZ, R3, RZ, P0, !PT ;  /* 0x00000003ff047210 */ /* 0x000fe400007fe4ff */
[C---:B------:R-:W-:Y:S02]  /*0b50*/  SHF.L.U32 R40, R5.reuse, 0x1, RZ ;  /* 0x0000000105287819 */ /* 0x040fe400000006ff */
[----:B------:R-:W-:Y:S02]  /*0b60*/  SHF.L.U64.HI R42, R5, 0x1, R4 ;  /* 0x00000001052a7819 */ /* 0x000fe40000010204 */
[----:B0-----:R-:W-:-:S04]  /*0b70*/  IADD3 R38, P0, R40, UR18, RZ ;  /* 0x0000001228267c10 */ /* 0x001fc8000ff1e0ff */
[----:B------:R-:W-:-:S06]  /*0b80*/  IADD3.X R39, R42, UR19, RZ, P0, !PT ;  /* 0x000000132a277c10 */ /* 0x000fcc00087fe4ff */
[----:B------:R-:W4:Y:S01]  /*0b90*/  LDG.E.64.CONSTANT R38, desc[UR12][R38.64] ;  /* 0x0000000c26267981 */ /* 0x000f22000c1e9b00 */
[----:B------:R-:W-:-:S03]  /*0ba0*/  VIADD R4, R0, 0x3c00 ;  /* 0x00003c0000047836 */ /* 0x000fc60000000000 */
[----:B------:R0:W-:Y:S02]  /*0bb0*/  STL [R1+0x70], R40 ;  /* 0x0000702801007387 */ /* 0x0001e40000100800 */
[----:B------:R-:W-:-:S04]  /*0bc0*/  IADD3 R4, P0, R4, R2, RZ ;  /* 0x0000000204047210 */ /* 0x000fc80007f1e0ff */
[----:B------:R-:W-:Y:S02]  /*0bd0*/  IADD3.X R5, RZ, R3, RZ, P0, !PT ;  /* 0x00000003ff057210 */ /* 0x000fe400007fe4ff */
[----:B------:R-:W-:Y:S02]  /*0be0*/  SHF.L.U32 R44, R4, 0x1, RZ ;  /* 0x00000001042c7819 */ /* 0x000fe400000006ff */
[----:B0-----:R-:W-:Y:S01]  /*0bf0*/  IADD3 R40, P1, R40, UR20, RZ ;  /* 0x0000001428287c10 */ /* 0x001fe2000ff3e0ff */
[----:B------:R0:W-:Y:S01]  /*0c00*/  STL [R1+0x78], R42 ;  /* 0x0000782a01007387 */ /* 0x0001e20000100800 */
[----:B------:R-:W-:Y:S01]  /*0c10*/  SHF.L.U64.HI R46, R4, 0x1, R5 ;  /* 0x00000001042e7819 */ /* 0x000fe20000010205 */
[----:B------:R-:W-:Y:S01]  /*0c20*/  VIADD R0, R0, 0x4600 ;  /* 0x0000460000007836 */ /* 0x000fe20000000000 */
[----:B------:R-:W-:Y:S01]  /*0c30*/  IADD3.X R41, R42, UR21, RZ, P1, !PT ;  /* 0x000000152a297c10 */ /* 0x000fe20008ffe4ff */
[----:B------:R1:W-:Y:S01]  /*0c40*/  STL [R1+0x68], R44 ;  /* 0x0000682c01007387 */ /* 0x0003e20000100800 */
[----:B0-----:R-:W-:Y:S01]  /*0c50*/  IADD3 R42, P0, R44, UR18, RZ ;  /* 0x000000122c2a7c10 */ /* 0x001fe2000ff1e0ff */
[----:B------:R-:W-:-:S03]  /*0c60*/  IMAD.MOV.U32 R53, RZ, RZ, 0x28 ;  /* 0x00000028ff357424 */ /* 0x000fc600078e00ff */
[----:B------:R-:W4:Y:S01]  /*0c70*/  LDG.E.64.CONSTANT R40, desc[UR12][R40.64] ;  /* 0x0000000c28287981 */ /* 0x000f22000c1e9b00 */
[----:B------:R-:W-:Y:S02]  /*0c80*/  IADD3.X R43, R46, UR19, RZ, P0, !PT ;  /* 0x000000132e2b7c10 */ /* 0x000fe400087fe4ff */
[----:B------:R-:W-:-:S04]  /*0c90*/  IADD3 R0, P0, R0, R2, RZ ;  /* 0x0000000200007210 */ /* 0x000fc80007f1e0ff */
[----:B------:R-:W-:Y:S02]  /*0ca0*/  IADD3.X R3, RZ, R3, RZ, P0, !PT ;  /* 0x00000003ff037210 */ /* 0x000fe400007fe4ff */
[----:B-1----:R-:W-:Y:S01]  /*0cb0*/  IADD3 R44, P1, R44, UR20, RZ ;  /* 0x000000142c2c7c10 */ /* 0x002fe2000ff3e0ff */
[----:B------:R0:W-:Y:S01]  /*0cc0*/  STL [R1+0x6c], R46 ;  /* 0x00006c2e01007387 */ /* 0x0001e20000100800 */
[C---:B------:R-:W-:Y:S02]  /*0cd0*/  SHF.L.U32 R5, R0.reuse, 0x1, RZ ;  /* 0x0000000100057819 */ /* 0x040fe400000006ff */
[----:B------:R-:W-:Y:S01]  /*0ce0*/  SHF.L.U64.HI R4, R0, 0x1, R3 ;  /* 0x0000000100047819 */ /* 0x000fe20000010203 */
[----:B------:R-:W-:Y:S01]  /*0cf0*/  IMAD R7, R7, R53, UR8 ;  /* 0x0000000807077e24 */ /* 0x000fe2000f8e0235 */
[----:B------:R-:W-:Y:S01]  /*0d00*/  IADD3.X R45, R46, UR21, RZ, P1, !PT ;  /* 0x000000152e2d7c10 */ /* 0x000fe20008ffe4ff */
[----:B------:R1:W-:Y:S01]  /*0d10*/  STL [R1+0x60], R5 ;  /* 0x0000600501007387 */ /* 0x0003e20000100800 */
[----:B------:R-:W-:-:S02]  /*0d20*/  IADD3 R48, P1, R5, UR20, RZ ;  /* 0x0000001405307c10 */ /* 0x000fc4000ff3e0ff */
[----:B0-----:R-:W-:Y:S01]  /*0d30*/  IADD3 R46, P0, R5, UR18, RZ ;  /* 0x00000012052e7c10 */ /* 0x001fe2000ff1e0ff */
[----:B------:R0:W-:Y:S01]  /*0d40*/  STL [R1+0x64], R4 ;  /* 0x0000640401007387 */ /* 0x0001e20000100800 */
[C---:B------:R-:W-:Y:S02]  /*0d50*/  IADD3.X R49, R4.reuse, UR21, RZ, P1, !PT ;  /* 0x0000001504317c10 */ /* 0x040fe40008ffe4ff */
[----:B------:R-:W-:Y:S01]  /*0d60*/  IADD3.X R47, R4, UR19, RZ, P0, !PT ;  /* 0x00000013042f7c10 */ /* 0x000fe200087fe4ff */
[----:B------:R-:W4:Y:S01]  /*0d70*/  LDG.E.64.CONSTANT R42, desc[UR12][R42.64] ;  /* 0x0000000c2a2a7981 */ /* 0x000f22000c1e9b00 */
[----:B------:R-:W-:-:S03]  /*0d80*/  LEA R6, R6, R7, 0x3 ;  /* 0x0000000706067211 */ /* 0x000fc600078e18ff */
[----:B------:R-:W4:Y:S04]  /*0d90*/  LDG.E.64.CONSTANT R44, desc[UR12][R44.64] ;  /* 0x0000000c2c2c7981 */ /* 0x000f28000c1e9b00 */
[----:B------:R-:W4:Y:S04]  /*0da0*/  LDG.E.64.CONSTANT R46, desc[UR12][R46.64] ;  /* 0x0000000c2e2e7981 */ /* 0x000f28000c1e9b00 */
[----:B------:R-:W4:Y:S01]  /*0db0*/  LDG.E.64.CONSTANT R48, desc[UR12][R48.64] ;  /* 0x0000000c30307981 */ /* 0x000f22000c1e9b00 */
[----:B---3--:R-:W-:-:S06]  /*0dc0*/  FADD.FTZ R2, R15, UR9 ;  /* 0x000000090f027e21 */ /* 0x008fcc0008010000 */
[----:B------:R-:W3:Y:S01]  /*0dd0*/  MUFU.RSQ R2, R2 ;  /* 0x0000000200027308 */ /* 0x000ee20000001400 */
[C---:B--2---:R-:W-:Y:S02]  /*0de0*/  PRMT R9, R16.reuse, 0x7632, R9 ;  /* 0x0000763210097816 */ /* 0x044fe40000000009 */
[----:B------:R-:W-:Y:S02]  /*0df0*/  SHF.L.U32 R3, R16, 0x10, RZ ;  /* 0x0000001010037819 */ /* 0x000fe400000006ff */
[C---:B----4-:R-:W-:Y:S02]  /*0e00*/  PRMT R52, R18.reuse, 0x7632, R52 ;  /* 0x0000763212347816 */ /* 0x050fe40000000034 */
[----:B------:R-:W-:-:S03]  /*0e10*/  SHF.L.U32 R50, R18, 0x10, RZ ;  /* 0x0000001012327819 */ /* 0x000fc600000006ff */
[----:B------:R-:W-:Y:S02]  /*0e20*/  IMAD.U32 R52, R52, 0x10000, RZ ;  /* 0x0001000034347824 */ /* 0x000fe400078e00ff */
[C---:B------:R-:W-:Y:S01]  /*0e30*/  FADD.FTZ R50, -R14.reuse, R50 ;  /* 0x000000320e327221 */ /* 0x040fe20000010100 */
[----:B------:R-:W-:Y:S01]  /*0e40*/  IMAD.U32 R9, R9, 0x10000, RZ ;  /* 0x0001000009097824 */ /* 0x000fe200078e00ff */
[C---:B------:R-:W-:Y:S01]  /*0e50*/  SHF.L.U32 R15, R19.reuse, 0x10, RZ ;  /* 0x00000010130f7819 */ /* 0x040fe200000006ff */
[----:B------:R-:W-:Y:S01]  /*0e60*/  FADD.FTZ R52, -R14, R52 ;  /* 0x000000340e347221 */ /* 0x000fe20000010100 */
[----:B---3--:R-:W-:Y:S01]  /*0e70*/  FMUL.FTZ R57, R2, R50 ;  /* 0x0000003202397220 */ /* 0x008fe20000410000 */
[C---:B------:R-:W-:Y:S02]  /*0e80*/  SHF.L.U32 R0, R20.reuse, 0x10, RZ ;  /* 0x0000001014007819 */ /* 0x040fe400000006ff */
[----:B------:R-:W-:Y:S02]  /*0e90*/  PRMT R8, R20, 0x7632, R8 ;  /* 0x0000763214087816 */ /* 0x000fe40000000008 */
[----:B------:R-:W-:Y:S01]  /*0ea0*/  PRMT R54, R19, 0x7632, R54 ;  /* 0x0000763213367816 */ /* 0x000fe20000000036 */
[----:B-1----:R-:W-:Y:S01]  /*0eb0*/  FMUL.FTZ R5, R0, R3 ;  /* 0x0000000300057220 */ /* 0x002fe20000410000 */
[----:B------:R-:W-:Y:S01]  /*0ec0*/  SHF.L.U32 R8, R8, 0x10, RZ ;  /* 0x0000001008087819 */ /* 0x000fe200000006ff */
[----:B------:R-:W-:Y:S01]  /*0ed0*/  FMUL.FTZ R52, R2, R52 ;  /* 0x0000003402347220 */ /* 0x000fe20000410000 */
[----:B0-----:R-:W-:Y:S01]  /*0ee0*/  SHF.L.U32 R4, R17, 0x10, RZ ;  /* 0x0000001011047819 */ /* 0x001fe200000006ff */
[----:B------:R-:W-:Y:S01]  /*0ef0*/  FFMA.FTZ R5, R57, R5, RZ ;  /* 0x0000000539057223 */ /* 0x000fe200000100ff */
[----:B------:R-:W-:-:S02]  /*0f00*/  IMAD.U32 R56, R21, 0x10000, RZ ;  /* 0x0001000015387824 */ /* 0x000fc400078e00ff */
[----:B------:R-:W-:Y:S01]  /*0f10*/  FMUL.FTZ R51, R8, R9 ;  /* 0x0000000908337220 */ /* 0x000fe20000410000 */
[----:B------:R-:W-:Y:S01]  /*0f20*/  FADD.FTZ R15, -R14, R15 ;  /* 0x0000000f0e0f7221 */ /* 0x000fe20000010100 */
[----:B------:R-:W-:Y:S01]  /*0f30*/  PRMT R50, R17, 0x7632, R50 ;  /* 0x0000763211327816 */ /* 0x000fe20000000032 */
[----:B------:R0:W-:Y:S01]  /*0f40*/  STL [R1+0xb8], R16 ;  /* 0x0000b81001007387 */ /* 0x0001e20000100800 */
[----:B------:R-:W-:Y:S02]  /*0f50*/  PRMT R7, R21, 0x7632, R7 ;  /* 0x0000763215077816 */ /* 0x000fe40000000007 */
[----:B------:R-:W-:Y:S01]  /*0f60*/  SHF.L.U32 R54, R54, 0x10, RZ ;  /* 0x0000001036367819 */ /* 0x000fe200000006ff */
[----:B------:R-:W-:Y:S01]  /*0f70*/  STL [R1+0xbc], R18 ;  /* 0x0000bc1201007387 */ /* 0x000fe20000100800 */
[----:B------:R-:W-:Y:S01]  /*0f80*/  FFMA.FTZ R51, R52, R51, R5 ;  /* 0x0000003334337223 */ /* 0x000fe20000010005 */
[----:B------:R-:W-:Y:S01]  /*0f90*/  FMUL.FTZ R5, R56, R4 ;  /* 0x0000000438057220 */ /* 0x000fe20000410000 */
[----:B------:R-:W-:Y:S01]  /*0fa0*/  SHF.L.U32 R7, R7, 0x10, RZ ;  /* 0x0000001007077819 */ /* 0x000fe200000006ff */
[----:B------:R-:W-:Y:S01]  /*0fb0*/  STL [R1+0xc0], R20 ;  /* 0x0000c01401007387 */ /* 0x000fe20000100800 */
[----:B------:R-:W-:-:S02]  /*0fc0*/  IMAD.U32 R50, R50, 0x10000, RZ ;  /* 0x0001000032327824 */ /* 0x000fc400078e00ff */
[----:B0-----:R-:W-:Y:S01]  /*0fd0*/  FMUL.FTZ R16, R2, R15 ;  /* 0x0000000f02107220 */ /* 0x001fe20000410000 */
[----:B------:R-:W-:Y:S01]  /*0fe0*/  FADD.FTZ R54, -R14, R54 ;  /* 0x000000360e367221 */ /* 0x000fe20000010100 */
[----:B------:R-:W-:Y:S04]  /*0ff0*/  STL [R1+0x50], R57 ;  /* 0x0000503901007387 */ /* 0x000fe80000100800 */
[----:B------:R-:W-:Y:S01]  /*1000*/  STL [R1+0x8], R56 ;  /* 0x0000083801007387 */ /* 0x000fe20000100800 */
[----:B------:R-:W-:-:S03]  /*1010*/  FFMA.FTZ R51, R16, R5, R51 ;  /* 0x0000000510337223 */ /* 0x000fc60000010033 */
[----:B------:R-:W-:Y:S01]  /*1020*/  STL [R1+0xc4], R19 ;  /* 0x0000c41301007387 */ /* 0x000fe20000100800 */
[----:B------:R-:W-:Y:S01]  /*1030*/  FMUL.FTZ R5, R7, R50 ;  /* 0x0000003207057220 */ /* 0x000fe20000410000 */
[----:B------:R-:W-:Y:S02]  /*1040*/  FFMA.FTZ R10, R52, R8, R10 ;  /* 0x00000008340a7223 */ /* 0x000fe4000001000a */
[----:B------:R0:W-:Y:S01]  /*1050*/  STL [R1+0x48], R6 ;  /* 0x0000480601007387 */ /* 0x0001e20000100800 */
[C---:B------:R-:W-:Y:S02]  /*1060*/  SHF.L.U32 R53, R22.reuse, 0x10, RZ ;  /* 0x0000001016357819 */ /* 0x040fe400000006ff */
[----:B------:R-:W-:Y:S01]  /*1070*/  PRMT R52, R22, 0x7632, R52 ;  /* 0x0000763216347816 */ /* 0x000fe20000000034 */
[----:B------:R1:W-:Y:S01]  /*1080*/  STL [R1+0x5c], R16 ;  /* 0x00005c1001007387 */ /* 0x0003e20000100800 */
[----:B0-----:R-:W-:Y:S01]  /*1090*/  FADD.FTZ R6, R8, R11 ;  /* 0x0000000b08067221 */ /* 0x001fe20000010000 */
[----:B------:R-:W-:Y:S01]  /*10a0*/  FMUL.FTZ R11, R2, R54 ;  /* 0x00000036020b7220 */ /* 0x000fe20000410000 */
[----:B------:R-:W-:Y:S01]  /*10b0*/  FFMA.FTZ R15, R0, R3, RZ ;  /* 0x00000003000f7223 */ /* 0x000fe200000100ff */
[----:B------:R-:W-:-:S02]  /*10c0*/  SHF.L.U32 R52, R52, 0x10, RZ ;  /* 0x0000001034347819 */ /* 0x000fc400000006ff */
[----:B------:R-:W-:Y:S01]  /*10d0*/  FFMA.FTZ R51, R11, R5, R51 ;  /* 0x000000050b337223 */ /* 0x000fe20000010033 */
[C---:B------:R-:W-:Y:S01]  /*10e0*/  PRMT R5, R24.reuse, 0x7632, R5 ;  /* 0x0000763218057816 */ /* 0x040fe20000000005 */
[----:B-1----:R-:W-:Y:S02]  /*10f0*/  IMAD.U32 R16, R24, 0x10000, RZ ;  /* 0x0001000018107824 */ /* 0x002fe400078e00ff */
[----:B------:R-:W-:Y:S01]  /*1100*/  FADD.FTZ R53, -R14, R53 ;  /* 0x000000350e357221 */ /* 0x000fe20000010100 */
[----:B------:R0:W-:Y:S01]  /*1110*/  STL [R1+0xc8], R17 ;  /* 0x0000c81101007387 */ /* 0x0001e20000100800 */
[----:B------:R-:W-:Y:S01]  /*1120*/  FFMA.FTZ R15, R8, R9, R15 ;  /* 0x00000009080f7223 */ /* 0x000fe2000001000f */
[----:B------:R-:W-:Y:S01]  /*1130*/  SHF.L.U32 R5, R5, 0x10, RZ ;  /* 0x0000001005057819 */ /* 0x000fe200000006ff */
[----:B------:R-:W-:Y:S01]  /*1140*/  FMUL.FTZ R8, R3, R16 ;  /* 0x0000001003087220 */ /* 0x000fe20000410000 */
[----:B------:R-:W-:Y:S01]  /*1150*/  FADD.FTZ R52, -R14, R52 ;  /* 0x000000340e347221 */ /* 0x000fe20000010100 */
[C---:B------:R-:W-:Y:S01]  /*1160*/  IMAD.U32 R54, R23.reuse, 0x10000, RZ ;  /* 0x0001000017367824 */ /* 0x040fe200078e00ff */
[----:B------:R-:W-:Y:S01]  /*1170*/  PRMT R55, R23, 0x7632, R55 ;  /* 0x0000763217377816 */ /* 0x000fe20000000037 */
[----:B------:R-:W-:Y:S01]  /*1180*/  FFMA.FTZ R12, R11, R7, R12 ;  /* 0x000000070b0c7223 */ /* 0x000fe2000001000c */
[C---:B0-----:R-:W-:Y:S01]  /*1190*/  FMUL.FTZ R17, R2.reuse, R53 ;  /* 0x0000003502117220 */ /* 0x041fe20000410000 */
[----:B------:R-:W-:Y:S01]  /*11a0*/  FMUL.FTZ R11, R9, R5 ;  /* 0x00000005090b7220 */ /* 0x000fe20000410000 */
[----:B------:R-:W-:Y:S01]  /*11b0*/  FMUL.FTZ R52, R2, R52 ;  /* 0x0000003402347220 */ /* 0x000fe20000410000 */
[----:B------:R-:W-:Y:S01]  /*11c0*/  SHF.L.U32 R61, R25, 0x10, RZ ;  /* 0x00000010193d7819 */ /* 0x000fe200000006ff */
[----:B------:R-:W-:Y:S01]  /*11d0*/  FFMA.FTZ R51, R17, R8, R51 ;  /* 0x0000000811337223 */ /* 0x000fe20000010033 */
[----:B------:R-:W-:Y:S01]  /*11e0*/  PRMT R8, R25, 0x7632, R8 ;  /* 0x0000763219087816 */ /* 0x000fe20000000008 */
[----:B------:R-:W-:Y:S01]  /*11f0*/  FADD.FTZ R54, -R14, R54 ;  /* 0x000000360e367221 */ /* 0x000fe20000010100 */
[----:B------:R-:W-:Y:S01]  /*1200*/  SHF.L.U32 R55, R55, 0x10, RZ ;  /* 0x0000001037377819 */ /* 0x000fe200000006ff */
[----:B------:R-:W-:Y:S01]  /*1210*/  STL [R1+0xcc], R21 ;  /* 0x0000cc1501007387 */ /* 0x000fe20000100800 */
[----:B------:R-:W-:Y:S01]  /*1220*/  FFMA.FTZ R51, R52, R11, R51 ;  /* 0x0000000b34337223 */ /* 0x000fe20000010033 */
[----:B------:R-:W-:Y:S01]  /*1230*/  FMUL.FTZ R53, R4, R61 ;  /* 0x0000003d04357220 */ /* 0x000fe20000410000 */
[----:B------:R-:W-:Y:S01]  /*1240*/  FFMA.FTZ R11, R56, R4, R15 ;  /* 0x00000004380b7223 */ /* 0x000fe2000001000f */
[----:B------:R0:W-:Y:S01]  /*1250*/  STL [R1+0x108], R0 ;  /* 0x0001080001007387 */ /* 0x0001e20000100800 */
[----:B------:R-:W-:-:S02]  /*1260*/  IMAD.U32 R8, R8, 0x10000, RZ ;  /* 0x0001000008087824 */ /* 0x000fc400078e00ff */
[----:B------:R-:W-:Y:S01]  /*1270*/  FADD.FTZ R15, -R14, R55 ;  /* 0x000000370e0f7221 */ /* 0x000fe20000010100 */
[C---:B------:R-:W-:Y:S01]  /*1280*/  FADD.FTZ R57, R7.reuse, R13 ;  /* 0x0000000d07397221 */ /* 0x040fe20000010000 */
[C---:B0-----:R-:W-:Y:S02]  /*1290*/  FMUL.FTZ R0, R2.reuse, R54 ;  /* 0x0000003602007220 */ /* 0x041fe40000410000 */
[----:B------:R-:W-:Y:S02]  /*12a0*/  FMUL.FTZ R13, R2, R15 ;  /* 0x0000000f020d7220 */ /* 0x000fe40000410000 */
[----:B------:R-:W-:Y:S01]  /*12b0*/  FFMA.FTZ R51, R0, R53, R51 ;  /* 0x0000003500337223 */ /* 0x000fe20000010033 */
[----:B------:R-:W-:Y:S01]  /*12c0*/  FMUL.FTZ R53, R50, R8 ;  /* 0x0000000832357220 */ /* 0x000fe20000410000 */
[----:B------:R-:W-:Y:S01]  /*12d0*/  FFMA.FTZ R11, R7, R50, R11 ;  /* 0x00000032070b7223 */ /* 0x000fe2000001000b */
[----:B------:R-:W-:Y:S01]  /*12e0*/  FFMA.FTZ R7, R52, R5, R10 ;  /* 0x0000000534077223 */ /* 0x000fe2000001000a */
[C---:B------:R-:W-:Y:S01]  /*12f0*/  SHF.L.U32 R10, R26.reuse, 0x10, RZ ;  /* 0x000000101a0a7819 */ /* 0x040fe200000006ff */
[C---:B------:R-:W-:Y:S01]  /*1300*/  FFMA.FTZ R15, R13.reuse, R8, R12 ;  /* 0x000000080d0f7223 */ /* 0x040fe2000001000c */
[----:B------:R-:W-:Y:S01]  /*1310*/  FFMA.FTZ R51, R13, R53, R51 ;  /* 0x000000350d337223 */ /* 0x000fe20000010033 */
[----:B------:R-:W-:Y:S01]  /*1320*/  PRMT R13, R26, 0x7632, R13 ;  /* 0x000076321a0d7816 */ /* 0x000fe2000000000d */
[----:B------:R-:W-:Y:S01]  /*1330*/  STL [R1+0xd0], R22 ;  /* 0x0000d01601007387 */ /* 0x000fe20000100800 */
[----:B------:R-:W-:-:S03]  /*1340*/  FADD.FTZ R12, -R14, R10 ;  /* 0x0000000a0e0c7221 */ /* 0x000fc60000010100 */
[----:B------:R-:W-:Y:S01]  /*1350*/  STL [R1], R16 ;  /* 0x0000001001007387 */ /* 0x000fe20000100800 */
[----:B------:R-:W-:-:S03]  /*1360*/  IMAD.U32 R10, R13, 0x10000, RZ ;  /* 0x000100000d0a7824 */ /* 0x000fc600078e00ff */
[----:B------:R-:W-:Y:S01]  /*1370*/  STL [R1+0xd4], R24 ;  /* 0x0000d41801007387 */ /* 0x000fe20000100800 */
[C---:B------:R-:W-:Y:S01]  /*1380*/  PRMT R52, R28.reuse, 0x7632, R52 ;  /* 0x000076321c347816 */ /* 0x040fe20000000034 */
[----:B------:R-:W-:Y:S02]  /*1390*/  FFMA.FTZ R13, R3, R16, R11 ;  /* 0x00000010030d7223 */ /* 0x000fe4000001000b */
[----:B------:R-:W-:Y:S01]  /*13a0*/  STL [R1+0x58], R17 ;  /* 0x0000581101007387 */ /* 0x000fe20000100800 */
[----:B------:R-:W-:-:S03]  /*13b0*/  SHF.L.U32 R60, R28, 0x10, RZ ;  /* 0x000000101c3c7819 */ /* 0x000fc600000006ff */
[----:B------:R-:W-:Y:S04]  /*13c0*/  STL [R1+0xd8], R23 ;  /* 0x0000d81701007387 */ /* 0x000fe80000100800 */
[----:B------:R-:W-:Y:S01]  /*13d0*/  STL [R1+0xdc], R25 ;  /* 0x0000dc1901007387 */ /* 0x000fe20000100800 */
[----:B------:R-:W-:-:S03]  /*13e0*/  SHF.L.U32 R52, R52, 0x10, RZ ;  /* 0x0000001034347819 */ /* 0x000fc600000006ff */
[----:B------:R-:W-:Y:S01]  /*13f0*/  STL [R1+0x54], R0 ;  /* 0x0000540001007387 */ /* 0x000fe20000100800 */
[----:B------:R-:W-:Y:S01]  /*1400*/  FADD.FTZ R6, R6, R5 ;  /* 0x0000000506067221 */ /* 0x000fe20000010000 */
[----:B------:R-:W-:Y:S02]  /*1410*/  FFMA.FTZ R13, R9, R5, R13 ;  /* 0x00000005090d7223 */ /* 0x000fe4000001000d */
[----:B------:R-:W-:Y:S01]  /*1420*/  STL [R1+0xe0], R26 ;  /* 0x0000e01a01007387 */ /* 0x000fe20000100800 */
[----:B------:R-:W-:Y:S01]  /*1430*/  FMUL.FTZ R11, R3, R60 ;  /* 0x0000003c030b7220 */ /* 0x000fe20000410000 */
[C---:B------:R-:W-:Y:S02]  /*1440*/  SHF.L.U32 R5, R27.reuse, 0x10, RZ ;  /* 0x000000101b057819 */ /* 0x040fe400000006ff */
[----:B------:R0:W-:Y:S01]  /*1450*/  STL [R1+0xe4], R28 ;  /* 0x0000e41c01007387 */ /* 0x0001e20000100800 */
[----:B------:R-:W-:Y:S01]  /*1460*/  PRMT R53, R27, 0x7632, R53 ;  /* 0x000076321b357816 */ /* 0x000fe20000000035 */
[----:B------:R-:W-:-:S02]  /*1470*/  IMAD.U32 R59, R29, 0x10000, RZ ;  /* 0x000100001d3b7824 */ /* 0x000fc400078e00ff */
[----:B------:R-:W-:Y:S01]  /*1480*/  FADD.FTZ R5, -R14, R5 ;  /* 0x000000050e057221 */ /* 0x000fe20000010100 */
[----:B0-----:R-:W-:Y:S01]  /*1490*/  FMUL.FTZ R28, R2, R12 ;  /* 0x0000000c021c7220 */ /* 0x001fe20000410000 */
[----:B------:R-:W-:Y:S01]  /*14a0*/  FADD.FTZ R12, -R14, R10 ;  /* 0x0000000a0e0c7221 */ /* 0x000fe20000010100 */
[----:B------:R-:W-:Y:S01]  /*14b0*/  FMUL.FTZ R10, R9, R52 ;  /* 0x00000034090a7220 */ /* 0x000fe20000410000 */
[----:B------:R-:W-:Y:S01]  /*14c0*/  SHF.L.U32 R53, R53, 0x10, RZ ;  /* 0x0000001035357819 */ /* 0x000fe200000006ff */
[--C-:B------:R-:W-:Y:S01]  /*14d0*/  FFMA.FTZ R11, R28, R11, R51.reuse ;  /* 0x0000000b1c0b7223 */ /* 0x100fe20000010033 */
[C---:B------:R-:W-:Y:S01]  /*14e0*/  FMUL.FTZ R12, R2.reuse, R12 ;  /* 0x0000000c020c7220 */ /* 0x040fe20000410000 */
[----:B------:R-:W-:Y:S01]  /*14f0*/  PRMT R51, R29, 0x7632, R51 ;  /* 0x000076321d337816 */ /* 0x000fe20000000033 */
[----:B------:R-:W-:Y:S02]  /*1500*/  FMUL.FTZ R26, R2, R5 ;  /* 0x00000005021a7220 */ /* 0x000fe40000410000 */
[----:B------:R-:W-:Y:S01]  /*1510*/  FFMA.FTZ R11, R12, R10, R11 ;  /* 0x0000000a0c0b7223 */ /* 0x000fe2000001000b */
[----:B------:R-:W-:Y:S01]  /*1520*/  SHF.L.U32 R51, R51, 0x10, RZ ;  /* 0x0000001033337819 */ /* 0x000fe200000006ff */
[C---:B------:R-:W-:Y:S01]  /*1530*/  FMUL.FTZ R10, R4.reuse, R59 ;  /* 0x0000003b040a7220 */ /* 0x040fe20000410000 */
[----:B------:R-:W-:Y:S01]  /*1540*/  FFMA.FTZ R13, R4, R61, R13 ;  /* 0x0000003d040d7223 */ /* 0x000fe2000001000d */
[----:B------:R-:W-:Y:S01]  /*1550*/  FADD.FTZ R5, -R14, R53 ;  /* 0x000000350e057221 */ /* 0x000fe20000010100 */
[----:B------:R-:W-:Y:S01]  /*1560*/  FADD.FTZ R57, R57, R8 ;  /* 0x0000000839397221 */ /* 0x000fe20000010000 */
[----:B------:R-:W-:Y:S01]  /*1570*/  FFMA.FTZ R11, R26, R10, R11 ;  /* 0x0000000a1a0b7223 */ /* 0x000fe2000001000b */
[----:B------:R-:W-:Y:S01]  /*1580*/  FFMA.FTZ R8, R50, R8, R13 ;  /* 0x0000000832087223 */ /* 0x000fe2000001000d */
[----:B------:R-:W-:Y:S01]  /*1590*/  FMUL.FTZ R5, R2, R5 ;  /* 0x0000000502057220 */ /* 0x000fe20000410000 */
[----:B------:R-:W-:Y:S01]  /*15a0*/  FMUL.FTZ R10, R50, R51 ;  /* 0x00000033320a7220 */ /* 0x000fe20000410000 */
[----:B------:R-:W-:Y:S01]  /*15b0*/  FFMA.FTZ R7, R12, R52, R7 ;  /* 0x000000340c077223 */ /* 0x000fe20000010007 */
[C---:B------:R-:W-:Y:S01]  /*15c0*/  PRMT R13, R30.reuse, 0x7632, R13 ;  /* 0x000076321e0d7816 */ /* 0x040fe2000000000d */
[----:B------:R-:W-:-:S02]  /*15d0*/  IMAD.U32 R12, R30, 0x10000, RZ ;  /* 0x000100001e0c7824 */ /* 0x000fc400078e00ff */
[----:B------:R-:W-:Y:S01]  /*15e0*/  FFMA.FTZ R11, R5, R10, R11 ;  /* 0x0000000a050b7223 */ /* 0x000fe2000001000b */
[C---:B------:R-:W-:Y:S01]  /*15f0*/  PRMT R10, R32.reuse, 0x7632, R10 ;  /* 0x00007632200a7816 */ /* 0x040fe2000000000a */
[----:B------:R-:W-:Y:S01]  /*1600*/  FFMA.FTZ R8, R3, R60, R8 ;  /* 0x0000003c03087223 */ /* 0x000fe20000010008 */
[----:B------:R-:W-:Y:S01]  /*1610*/  SHF.L.U32 R58, R32, 0x10, RZ ;  /* 0x00000010203a7819 */ /* 0x000fe200000006ff */
[----:B------:R-:W-:Y:S01]  /*1620*/  FADD.FTZ R12, -R14, R12 ;  /* 0x0000000c0e0c7221 */ /* 0x000fe20000010100 */
[----:B------:R-:W-:Y:S01]  /*1630*/  SHF.L.U32 R13, R13, 0x10, RZ ;  /* 0x000000100d0d7819 */ /* 0x000fe200000006ff */
[----:B------:R-:W-:Y:S01]  /*1640*/  FADD.FTZ R6, R6, R52 ;  /* 0x0000003406067221 */ /* 0x000fe20000010000 */
[----:B------:R-:W-:Y:S01]  /*1650*/  FFMA.FTZ R15, R5, R51, R15 ;  /* 0x00000033050f7223 */ /* 0x000fe2000001000f */
[----:B------:R-:W-:Y:S01]  /*1660*/  FFMA.FTZ R52, R9, R52, R8 ;  /* 0x0000003409347223 */ /* 0x000fe20000010008 */
[----:B------:R-:W-:Y:S02]  /*1670*/  IMAD.U32 R10, R10, 0x10000, RZ ;  /* 0x000100000a0a7824 */ /* 0x000fe400078e00ff */
[----:B------:R-:W-:Y:S01]  /*1680*/  FMUL.FTZ R5, R3, R58 ;  /* 0x0000003a03057220 */ /* 0x000fe20000410000 */
[----:B------:R-:W-:Y:S01]  /*1690*/  FMUL.FTZ R25, R2, R12 ;  /* 0x0000000c02197220 */ /* 0x000fe20000410000 */
[----:B------:R-:W-:Y:S01]  /*16a0*/  FADD.FTZ R13, -R14, R13 ;  /* 0x0000000d0e0d7221 */ /* 0x000fe20000010100 */
[----:B------:R-:W-:-:S02]  /*16b0*/  SHF.L.U32 R8, R31, 0x10, RZ ;  /* 0x000000101f087819 */ /* 0x000fc400000006ff */
[----:B------:R-:W-:Y:S01]  /*16c0*/  PRMT R53, R31, 0x7632, R53 ;  /* 0x000076321f357816 */ /* 0x000fe20000000035 */
[----:B------:R-:W-:Y:S01]  /*16d0*/  FFMA.FTZ R11, R25, R5, R11 ;  /* 0x00000005190b7223 */ /* 0x000fe2000001000b */
        /* <DEDUP_REMOVED lines=10> */
[----:B------:R-:W-:Y:S01]  /*1780*/  FADD.FTZ R8, -R14, R53 ;  /* 0x000000350e087221 */ /* 0x000fe20000010100 */
[----:B------:R-:W-:-:S02]  /*1790*/  FFMA.FTZ R52, R4, R59, R52 ;  /* 0x0000003b04347223 */ /* 0x000fc40000010034 */
[----:B------:R-:W-:Y:S01]  /*17a0*/  FFMA.FTZ R11, R23, R12, R11 ;  /* 0x0000000c170b7223 */ /* 0x000fe2000001000b */
[----:B------:R-:W-:Y:S01]  /*17b0*/  FMUL.FTZ R8, R2, R8 ;  /* 0x0000000802087220 */ /* 0x000fe20000410000 */
[C---:B------:R-:W-:Y:S01]  /*17c0*/  FMUL.FTZ R12, R50.reuse, R5 ;  /* 0x00000005320c7220 */ /* 0x040fe20000410000 */
[----:B------:R-:W-:Y:S01]  /*17d0*/  FADD.FTZ R57, R57, R51 ;  /* 0x0000003339397221 */ /* 0x000fe20000010000 */
[----:B------:R-:W-:Y:S01]  /*17e0*/  FFMA.FTZ R51, R50, R51, R52 ;  /* 0x0000003332337223 */ /* 0x000fe20000010034 */
[----:B------:R-:W-:Y:S01]  /*17f0*/  SHF.L.U32 R52, R34, 0x10, RZ ;  /* 0x0000001022347819 */ /* 0x000fe200000006ff */
[C---:B------:R-:W-:Y:S01]  /*1800*/  FFMA.FTZ R15, R8.reuse, R5, R15 ;  /* 0x00000005080f7223 */ /* 0x040fe2000001000f */
[----:B------:R-:W-:Y:S01]  /*1810*/  FFMA.FTZ R11, R8, R12, R11 ;  /* 0x0000000c080b7223 */ /* 0x000fe2000001000b */
[----:B------:R-:W-:Y:S01]  /*1820*/  PRMT R8, R34, 0x7632, R8 ;  /* 0x0000763222087816 */ /* 0x000fe20000000008 */
[C---:B------:R-:W-:Y:S01]  /*1830*/  IMAD.U32 R55, R36.reuse, 0x10000, RZ ;  /* 0x0001000024377824 */ /* 0x040fe200078e00ff */
[----:B------:R-:W-:Y:S01]  /*1840*/  PRMT R12, R36, 0x7632, R12 ;  /* 0x00007632240c7816 */ /* 0x000fe2000000000c */
[----:B------:R-:W-:Y:S01]  /*1850*/  FADD.FTZ R52, -R14, R52 ;  /* 0x000000340e347221 */ /* 0x000fe20000010100 */
[----:B------:R-:W-:Y:S01]  /*1860*/  SHF.L.U32 R8, R8, 0x10, RZ ;  /* 0x0000001008087819 */ /* 0x000fe200000006ff */
[----:B------:R-:W-:Y:S01]  /*1870*/  FFMA.FTZ R51, R3, R58, R51 ;  /* 0x0000003a03337223 */ /* 0x000fe20000010033 */
[----:B------:R-:W-:Y:S01]  /*1880*/  FFMA.FTZ R7, R13, R10, R7 ;  /* 0x0000000a0d077223 */ /* 0x000fe20000010007 */
[----:B------:R-:W-:Y:S01]  /*1890*/  FADD.FTZ R6, R6, R10 ;  /* 0x0000000a06067221 */ /* 0x000fe20000010000 */
[----:B------:R-:W-:Y:S01]  /*18a0*/  FMUL.FTZ R13, R3, R55 ;  /* 0x00000037030d7220 */ /* 0x000fe20000410000 */
[----:B------:R-:W-:Y:S01]  /*18b0*/  FMUL.FTZ R24, R2, R52 ;  /* 0x0000003402187220 */ /* 0x000fe20000410000 */
[----:B------:R-:W-:Y:S01]  /*18c0*/  FFMA.FTZ R10, R9, R10, R51 ;  /* 0x0000000a090a7223 */ /* 0x000fe20000010033 */
[----:B------:R-:W-:Y:S01]  /*18d0*/  SHF.L.U32 R12, R12, 0x10, RZ ;  /* 0x000000100c0c7819 */ /* 0x000fe200000006ff */
[----:B------:R-:W-:Y:S01]  /*18e0*/  FADD.FTZ R51, -R14, R8 ;  /* 0x000000080e337221 */ /* 0x000fe20000010100 */
[----:B------:R-:W-:-:S02]  /*18f0*/  IMAD.U32 R8, R35, 0x10000, RZ ;  /* 0x0001000023087824 */ /* 0x000fc400078e00ff */
[----:B------:R-:W-:Y:S01]  /*1900*/  FFMA.FTZ R11, R24, R13, R11 ;  /* 0x0000000d180b7223 */ /* 0x000fe2000001000b */
[----:B------:R-:W-:Y:S01]  /*1910*/  FFMA.FTZ R10, R4, R56, R10 ;  /* 0x00000038040a7223 */ /* 0x000fe2000001000a */
[----:B------:R-:W-:Y:S01]  /*1920*/  FMUL.FTZ R13, R9, R12 ;  /* 0x0000000c090d7220 */ /* 0x000fe20000410000 */
[----:B------:R-:W-:Y:S01]  /*1930*/  FMUL.FTZ R51, R2, R51 ;  /* 0x0000003302337220 */ /* 0x000fe20000410000 */
[----:B------:R-:W-:Y:S01]  /*1940*/  SHF.L.U32 R54, R37, 0x10, RZ ;  /* 0x0000001025367819 */ /* 0x000fe200000006ff */
[----:B------:R-:W-:Y:S01]  /*1950*/  FADD.FTZ R8, -R14, R8 ;  /* 0x000000080e087221 */ /* 0x000fe20000010100 */
[----:B------:R-:W-:Y:S01]  /*1960*/  FADD.FTZ R57, R57, R5 ;  /* 0x0000000539397221 */ /* 0x000fe20000010000 */
[--C-:B------:R-:W-:Y:S01]  /*1970*/  FFMA.FTZ R5, R50, R5, R10.reuse ;  /* 0x0000000532057223 */ /* 0x100fe2000001000a */
[----:B------:R-:W-:Y:S01]  /*1980*/  PRMT R10, R35, 0x7632, R10 ;  /* 0x00007632230a7816 */ /* 0x000fe2000000000a */
[----:B------:R-:W-:Y:S01]  /*1990*/  FFMA.FTZ R11, R51, R13, R11 ;  /* 0x0000000d330b7223 */ /* 0x000fe2000001000b */
[----:B------:R-:W-:Y:S01]  /*19a0*/  FMUL.FTZ R13, R4, R54 ;  /* 0x00000036040d7220 */ /* 0x000fe20000410000 */
[----:B------:R-:W-:Y:S01]  /*19b0*/  FMUL.FTZ R22, R2, R8 ;  /* 0x0000000802167220 */ /* 0x000fe20000410000 */
[----:B------:R-:W-:-:S03]  /*19c0*/  SHF.L.U32 R10, R10, 0x10, RZ ;  /* 0x000000100a0a7819 */ /* 0x000fc600000006ff */
[----:B------:R-:W-:Y:S01]  /*19d0*/  FFMA.FTZ R11, R22, R13, R11 ;  /* 0x0000000d160b7223 */ /* 0x000fe2000001000b */
[----:B------:R-:W-:Y:S01]  /*19e0*/  FFMA.FTZ R13, R3, R55, R5 ;  /* 0x00000037030d7223 */ /* 0x000fe20000010005 */
[----:B------:R-:W-:Y:S01]  /*19f0*/  PRMT R52, R37, 0x7632, R52 ;  /* 0x0000763225347816 */ /* 0x000fe20000000034 */
[-C--:B------:R-:W-:Y:S01]  /*1a00*/  FFMA.FTZ R7, R51, R12.reuse, R7 ;  /* 0x0000000c33077223 */ /* 0x080fe20000010007 */
[----:B------:R-:W-:Y:S01]  /*1a10*/  FADD.FTZ R10, -R14, R10 ;  /* 0x0000000a0e0a7221 */ /* 0x000fe20000010100 */
[----:B------:R-:W-:Y:S01]  /*1a20*/  FADD.FTZ R6, R6, R12 ;  /* 0x0000000c06067221 */ /* 0x000fe20000010000 */
[----:B------:R-:W-:Y:S01]  /*1a30*/  FFMA.FTZ R12, R9, R12, R13 ;  /* 0x0000000c090c7223 */ /* 0x000fe2000001000d */
[----:B------:R-:W-:Y:S01]  /*1a40*/  STL [R1+0x4c], R28 ;  /* 0x00004c1c01007387 */ /* 0x000fe20000100800 */
[----:B------:R-:W-:Y:S02]  /*1a50*/  IMAD.U32 R8, R52, 0x10000, RZ ;  /* 0x0001000034087824 */ /* 0x000fe400078e00ff */
[----:B------:R-:W-:Y:S01]  /*1a60*/  FMUL.FTZ R10, R2, R10 ;  /* 0x0000000a020a7220 */ /* 0x000fe20000410000 */
[----:B------:R-:W-:Y:S01]  /*1a70*/  FFMA.FTZ R12, R4, R54, R12 ;  /* 0x00000036040c7223 */ /* 0x000fe2000001000c */
[----:B------:R-:W-:Y:S01]  /*1a80*/  STL [R1+0xe8], R28 ;  /* 0x0000e81c01007387 */ /* 0x000fe20000100800 */
[----:B------:R-:W-:-:S03]  /*1a90*/  FMUL.FTZ R5, R50, R8 ;  /* 0x0000000832057220 */ /* 0x000fc60000410000 */
[----:B------:R-:W-:Y:S01]  /*1aa0*/  STL [R1+0xec], R27 ;  /* 0x0000ec1b01007387 */ /* 0x000fe20000100800 */
[-C--:B------:R-:W-:Y:S01]  /*1ab0*/  FFMA.FTZ R0, R10, R8.reuse, R15 ;  /* 0x000000080a007223 */ /* 0x080fe2000001000f */
[----:B------:R-:W-:Y:S02]  /*1ac0*/  FADD.FTZ R57, R57, R8 ;  /* 0x0000000839397221 */ /* 0x000fe40000010000 */
[----:B------:R-:W-:Y:S01]  /*1ad0*/  STL [R1+0xf0], R29 ;  /* 0x0000f01d01007387 */ /* 0x000fe20000100800 */
[----:B------:R-:W-:Y:S01]  /*1ae0*/  SHF.L.U32 R13, R38, 0x10, RZ ;  /* 0x00000010260d7819 */ /* 0x000fe200000006ff */
[----:B------:R-:W-:Y:S02]  /*1af0*/  FFMA.FTZ R8, R50, R8, R12 ;  /* 0x0000000832087223 */ /* 0x000fe4000001000c */
[----:B------:R-:W-:Y:S01]  /*1b00*/  STL [R1+0xf8], R61 ;  /* 0x0000f83d01007387 */ /* 0x000fe20000100800 */
[----:B------:R-:W-:-:S03]  /*1b10*/  SHF.L.U32 R12, R39, 0x10, RZ ;  /* 0x00000010270c7819 */ /* 0x000fc600000006ff */
[----:B------:R-:W-:Y:S04]  /*1b20*/  STL [R1+0x44], R26 ;  /* 0x0000441a01007387 */ /* 0x000fe80000100800 */
[----:B------:R-:W-:Y:S04]  /*1b30*/  STL [R1+0xf4], R26 ;  /* 0x0000f41a01007387 */ /* 0x000fe80000100800 */
[----:B------:R-:W-:Y:S01]  /*1b40*/  STL [R1+0xfc], R30 ;  /* 0x0000fc1e01007387 */ /* 0x000fe20000100800 */
[----:B------:R-:W-:-:S03]  /*1b50*/  FADD.FTZ R13, -R14, R13 ;  /* 0x0000000d0e0d7221 */ /* 0x000fc60000010100 */
[----:B------:R-:W-:Y:S01]  /*1b60*/  STL [R1+0x100], R32 ;  /* 0x0001002001007387 */ /* 0x000fe20000100800 */
[----:B------:R-:W-:-:S03]  /*1b70*/  FADD.FTZ R12, -R14, R12 ;  /* 0x0000000c0e0c7221 */ /* 0x000fc60000010100 */
[----:B------:R-:W-:Y:S04]  /*1b80*/  STL [R1+0x104], R60 ;  /* 0x0001043c01007387 */ /* 0x000fe80000100800 */
[----:B------:R-:W-:Y:S04]  /*1b90*/  STL [R1+0x40], R25 ;  /* 0x0000401901007387 */ /* 0x000fe80000100800 */
[----:B------:R-:W-:Y:S01]  /*1ba0*/  STL [R1+0x10c], R25 ;  /* 0x00010c1901007387 */ /* 0x000fe20000100800 */
[----:B------:R-:W-:-:S03]  /*1bb0*/  FMUL.FTZ R21, R2, R13 ;  /* 0x0000000d02157220 */ /* 0x000fc60000410000 */
[----:B------:R-:W-:Y:S01]  /*1bc0*/  STL [R1+0x110], R31 ;  /* 0x0001101f01007387 */ /* 0x000fe20000100800 */
[----:B------:R-:W-:-:S03]  /*1bd0*/  FMUL.FTZ R17, R2, R12 ;  /* 0x0000000c02117220 */ /* 0x000fc60000410000 */
[----:B------:R-:W-:Y:S04]  /*1be0*/  STL [R1+0x114], R33 ;  /* 0x0001142101007387 */ /* 0x000fe80000100800 */
[----:B------:R0:W-:Y:S04]  /*1bf0*/  STL [R1+0x118], R59 ;  /* 0x0001183b01007387 */ /* 0x0001e80000100800 */
[----:B------:R-:W-:Y:S04]  /*1c00*/  STL [R1+0x3c], R23 ;  /* 0x00003c1701007387 */ /* 0x000fe80000100800 */
[----:B------:R1:W-:Y:S04]  /*1c10*/  STL [R1+0x11c], R23 ;  /* 0x00011c1701007387 */ /* 0x0003e80000100800 */
[----:B------:R2:W-:Y:S04]  /*1c20*/  STL [R1+0x120], R34 ;  /* 0x0001202201007387 */ /* 0x0005e80000100800 */
[----:B------:R-:W-:Y:S04]  /*1c30*/  STL [R1+0x38], R24 ;  /* 0x0000381801007387 */ /* 0x000fe80000100800 */
[----:B------:R-:W-:Y:S04]  /*1c40*/  STL [R1+0x34], R22 ;  /* 0x0000341601007387 */ /* 0x000fe80000100800 */
[----:B------:R-:W-:Y:S04]  /*1c50*/  STL [R1+0x30], R21 ;  /* 0x0000301501007387 */ /* 0x000fe80000100800 */
[----:B------:R-:W-:Y:S04]  /*1c60*/  STL [R1+0x2c], R17 ;  /* 0x00002c1101007387 */ /* 0x000fe80000100800 */
[----:B0-----:R-:W3:Y:S01]  /*1c70*/  LDL.LU R59, [R1+0x48] ;  /* 0x00004800013b7983 */ /* 0x001ee20000300800 */
[----:B------:R-:W-:Y:S01]  /*1c80*/  PRMT R51, R38, 0x7632, R51 ;  /* 0x0000763226337816 */ /* 0x000fe20000000033 */
[----:B------:R-:W-:Y:S01]  /*1c90*/  FFMA.FTZ R11, R10, R5, R11 ;  /* 0x000000050a0b7223 */ /* 0x000fe2000001000b */
[----:B------:R-:W-:-:S02]  /*1ca0*/  SHF.L.U32 R15, R40, 0x10, RZ ;  /* 0x00000010280f7819 */ /* 0x000fc400000006ff */
[----:B------:R-:W-:Y:S01]  /*1cb0*/  PRMT R10, R40, 0x7632, R10 ;  /* 0x00007632280a7816 */ /* 0x000fe2000000000a */
[----:B------:R-:W-:Y:S01]  /*1cc0*/  IMAD.U32 R51, R51, 0x10000, RZ ;  /* 0x0001000033337824 */ /* 0x000fe200078e00ff */
[----:B------:R-:W-:Y:S01]  /*1cd0*/  PRMT R13, R39, 0x7632, R13 ;  /* 0x00007632270d7816 */ /* 0x000fe2000000000d */
[----:B------:R-:W-:Y:S01]  /*1ce0*/  FMUL.FTZ R5, R3, R15 ;  /* 0x0000000f03057220 */ /* 0x000fe20000410000 */
[----:B------:R-:W-:Y:S01]  /*1cf0*/  SHF.L.U32 R10, R10, 0x10, RZ ;  /* 0x000000100a0a7819 */ /* 0x000fe200000006ff */
[----:B------:R-:W-:Y:S01]  /*1d00*/  FADD.FTZ R51, -R14, R51 ;  /* 0x000000330e337221 */ /* 0x000fe20000010100 */
[----:B------:R-:W-:Y:S01]  /*1d10*/  PRMT R53, R41, 0x7632, R53 ;  /* 0x0000763229357816 */ /* 0x000fe20000000035 */
[----:B------:R-:W-:Y:S01]  /*1d20*/  FFMA.FTZ R11, R21, R5, R11 ;  /* 0x00000005150b7223 */ /* 0x000fe2000001000b */
[----:B------:R-:W-:Y:S02]  /*1d30*/  IMAD.U32 R5, R41, 0x10000, RZ ;  /* 0x0001000029057824 */ /* 0x000fe400078e00ff */
[----:B------:R-:W-:Y:S01]  /*1d40*/  FMUL.FTZ R51, R2, R51 ;  /* 0x0000003302337220 */ /* 0x000fe20000410000 */
[----:B------:R-:W-:Y:S01]  /*1d50*/  FMUL.FTZ R52, R9, R10 ;  /* 0x0000000a09347220 */ /* 0x000fe20000410000 */
[----:B------:R-:W-:-:S02]  /*1d60*/  SHF.L.U32 R13, R13, 0x10, RZ ;  /* 0x000000100d0d7819 */ /* 0x000fc400000006ff */
[C---:B------:R-:W-:Y:S01]  /*1d70*/  FFMA.FTZ R33, R51.reuse, R10, R7 ;  /* 0x0000000a33217223 */ /* 0x040fe20000010007 */
[----:B------:R-:W-:Y:S01]  /*1d80*/  FFMA.FTZ R11, R51, R52, R11 ;  /* 0x00000034330b7223 */ /* 0x000fe2000001000b */
[----:B------:R-:W-:Y:S01]  /*1d90*/  SHF.L.U32 R53, R53, 0x10, RZ ;  /* 0x0000001035357819 */ /* 0x000fe200000006ff */
[----:B------:R-:W-:Y:S01]  /*1da0*/  FMUL.FTZ R7, R4, R5 ;  /* 0x0000000504077220 */ /* 0x000fe20000410000 */
[----:B------:R-:W-:Y:S01]  /*1db0*/  FADD.FTZ R13, -R14, R13 ;  /* 0x0000000d0e0d7221 */ /* 0x000fe20000010100 */
[----:B------:R-:W-:Y:S02]  /*1dc0*/  FFMA.FTZ R8, R3, R15, R8 ;  /* 0x0000000f03087223 */ /* 0x000fe40000010008 */
[----:B------:R-:W-:Y:S01]  /*1dd0*/  FFMA.FTZ R11, R17, R7, R11 ;  /* 0x00000007110b7223 */ /* 0x000fe2000001000b */
[----:B------:R-:W-:Y:S01]  /*1de0*/  FMUL.FTZ R13, R2, R13 ;  /* 0x0000000d020d7220 */ /* 0x000fe20000410000 */
[----:B------:R-:W-:Y:S01]  /*1df0*/  FMUL.FTZ R7, R50, R53 ;  /* 0x0000003532077220 */ /* 0x000fe20000410000 */
[----:B------:R-:W-:-:S02]  /*1e00*/  IMAD.U32 R12, R42, 0x10000, RZ ;  /* 0x000100002a0c7824 */ /* 0x000fc400078e00ff */
[----:B------:R-:W-:Y:S01]  /*1e10*/  FADD.FTZ R31, R6, R10 ;  /* 0x0000000a061f7221 */ /* 0x000fe20000010000 */
[----:B------:R-:W-:Y:S01]  /*1e20*/  SHF.L.U32 R6, R44, 0x10, RZ ;  /* 0x000000102c067819 */ /* 0x000fe200000006ff */
[----:B------:R-:W-:Y:S01]  /*1e30*/  FFMA.FTZ R11, R13, R7, R11 ;  /* 0x000000070d0b7223 */ /* 0x000fe2000001000b */
[----:B------:R-:W-:Y:S01]  /*1e40*/  FFMA.FTZ R8, R9, R10, R8 ;  /* 0x0000000a09087223 */ /* 0x000fe20000010008 */
[----:B------:R-:W-:Y:S01]  /*1e50*/  PRMT R7, R42, 0x7632, R7 ;  /* 0x000076322a077816 */ /* 0x000fe20000000007 */
[----:B------:R-:W-:Y:S01]  /*1e60*/  FADD.FTZ R12, -R14, R12 ;  /* 0x0000000c0e0c7221 */ /* 0x000fe20000010100 */
[----:B------:R-:W-:Y:S01]  /*1e70*/  FMUL.FTZ R10, R3, R6 ;  /* 0x00000006030a7220 */ /* 0x000fe20000410000 */
[----:B------:R-:W-:Y:S01]  /*1e80*/  FFMA.FTZ R8, R4, R5, R8 ;  /* 0x0000000504087223 */ /* 0x000fe20000010008 */
[----:B------:R-:W-:Y:S01]  /*1e90*/  SHF.L.U32 R7, R7, 0x10, RZ ;  /* 0x0000001007077819 */ /* 0x000fe200000006ff */
[----:B------:R-:W-:Y:S01]  /*1ea0*/  FMUL.FTZ R19, R2, R12 ;  /* 0x0000000c02137220 */ /* 0x000fe20000410000 */
[----:B------:R-:W-:Y:S01]  /*1eb0*/  PRMT R51, R44, 0x7632, R51 ;  /* 0x000076322c337816 */ /* 0x000fe20000000033 */
[-C--:B------:R-:W-:Y:S01]  /*1ec0*/  FFMA.FTZ R12, R50, R53.reuse, R8 ;  /* 0x00000035320c7223 */ /* 0x080fe20000010008 */
[----:B------:R-:W-:Y:S01]  /*1ed0*/  SHF.L.U32 R8, R43, 0x10, RZ ;  /* 0x000000102b087819 */ /* 0x000fe200000006ff */
[----:B------:R-:W-:Y:S01]  /*1ee0*/  FFMA.FTZ R11, R19, R10, R11 ;  /* 0x0000000a130b7223 */ /* 0x000fe2000001000b */
[----:B------:R-:W-:Y:S01]  /*1ef0*/  FADD.FTZ R7, -R14, R7 ;  /* 0x000000070e077221 */ /* 0x000fe20000010100 */
[----:B------:R-:W-:Y:S01]  /*1f00*/  PRMT R10, R43, 0x7632, R10 ;  /* 0x000076322b0a7816 */ /* 0x000fe2000000000a */
[----:B------:R-:W-:Y:S01]  /*1f10*/  FFMA.FTZ R25, R13, R53, R0 ;  /* 0x000000350d197223 */ /* 0x000fe20000010000 */
[----:B------:R-:W-:-:S02]  /*1f20*/  IMAD.U32 R51, R51, 0x10000, RZ ;  /* 0x0001000033337824 */ /* 0x000fc400078e00ff */
[----:B------:R-:W-:Y:S01]  /*1f30*/  FADD.FTZ R0, R57, R53 ;  /* 0x0000003539007221 */ /* 0x000fe20000010000 */
[----:B------:R-:W-:Y:S01]  /*1f40*/  FMUL.FTZ R57, R2, R7 ;  /* 0x0000000702397220 */ /* 0x000fe20000410000 */
[C---:B------:R-:W-:Y:S01]  /*1f50*/  PRMT R52, R45.reuse, 0x7632, R52 ;  /* 0x000076322d347816 */ /* 0x040fe20000000034 */
[----:B------:R-:W-:Y:S01]  /*1f60*/  FADD.FTZ R8, -R14, R8 ;  /* 0x000000080e087221 */ /* 0x000fe20000010100 */
[----:B------:R-:W-:Y:S01]  /*1f70*/  SHF.L.U32 R7, R45, 0x10, RZ ;  /* 0x000000102d077819 */ /* 0x000fe200000006ff */
[----:B------:R-:W-:Y:S02]  /*1f80*/  IMAD.U32 R10, R10, 0x10000, RZ ;  /* 0x000100000a0a7824 */ /* 0x000fe400078e00ff */
[----:B------:R-:W-:Y:S01]  /*1f90*/  FMUL.FTZ R13, R9, R51 ;  /* 0x00000033090d7220 */ /* 0x000fe20000410000 */
[----:B------:R-:W-:Y:S01]  /*1fa0*/  SHF.L.U32 R52, R52, 0x10, RZ ;  /* 0x0000001034347819 */ /* 0x000fe200000006ff */
[----:B------:R-:W-:Y:S01]  /*1fb0*/  FMUL.FTZ R20, R2, R8 ;  /* 0x0000000802147220 */ /* 0x000fe20000410000 */
[----:B------:R-:W-:Y:S01]  /*1fc0*/  FADD.FTZ R10, -R14, R10 ;  /* 0x0000000a0e0a7221 */ /* 0x000fe20000010100 */
[----:B------:R-:W-:Y:S01]  /*1fd0*/  FFMA.FTZ R11, R57, R13, R11 ;  /* 0x0000000d390b7223 */ /* 0x000fe2000001000b */
[----:B------:R-:W-:-:S02]  /*1fe0*/  FMUL.FTZ R8, R4, R7 ;  /* 0x0000000704087220 */ /* 0x000fc40000410000 */
[----:B------:R-:W-:Y:S01]  /*1ff0*/  FMUL.FTZ R53, R2, R10 ;  /* 0x0000000a02357220 */ /* 0x000fe20000410000 */
[----:B------:R-:W-:Y:S01]  /*2000*/  FMUL.FTZ R10, R50, R52 ;  /* 0x00000034320a7220 */ /* 0x000fe20000410000 */
[--C-:B------:R-:W-:Y:S01]  /*2010*/  FFMA.FTZ R8, R20, R8, R11.reuse ;  /* 0x0000000814087223 */ /* 0x100fe2000001000b */
[----:B------:R-:W-:Y:S01]  /*2020*/  FFMA.FTZ R12, R3, R6, R12 ;  /* 0x00000006030c7223 */ /* 0x000fe2000001000c */
[C---:B------:R-:W-:Y:S02]  /*2030*/  PRMT R11, R46.reuse, 0x7632, R11 ;  /* 0x000076322e0b7816 */ /* 0x040fe4000000000b */
[----:B------:R-:W-:Y:S01]  /*2040*/  FFMA.FTZ R16, R53, R10, R8 ;  /* 0x0000000a35107223 */ /* 0x000fe20000010008 */
[----:B------:R-:W-:Y:S01]  /*2050*/  SHF.L.U32 R10, R46, 0x10, RZ ;  /* 0x000000102e0a7819 */ /* 0x000fe200000006ff */
[----:B------:R-:W-:Y:S01]  /*2060*/  FFMA.FTZ R12, R9, R51, R12 ;  /* 0x00000033090c7223 */ /* 0x000fe2000001000c */
[----:B------:R-:W-:Y:S01]  /*2070*/  IMAD.U32 R11, R11, 0x10000, RZ ;  /* 0x000100000b0b7824 */ /* 0x000fe200078e00ff */
[----:B------:R-:W-:-:S02]  /*2080*/  SHF.L.U32 R8, R48, 0x10, RZ ;  /* 0x0000001030087819 */ /* 0x000fc400000006ff */
[----:B------:R-:W-:Y:S01]  /*2090*/  FADD.FTZ R10, -R14, R10 ;  /* 0x0000000a0e0a7221 */ /* 0x000fe20000010100 */
[----:B------:R-:W-:Y:S01]  /*20a0*/  PRMT R13, R48, 0x7632, R13 ;  /* 0x00007632300d7816 */ /* 0x000fe2000000000d */
[----:B------:R-:W-:Y:S01]  /*20b0*/  FFMA.FTZ R12, R4, R7, R12 ;  /* 0x00000007040c7223 */ /* 0x000fe2000001000c */
[----:B------:R-:W-:Y:S01]  /*20c0*/  FADD.FTZ R11, -R14, R11 ;  /* 0x0000000b0e0b7221 */ /* 0x000fe20000010100 */
[----:B------:R-:W-:Y:S01]  /*20d0*/  FMUL.FTZ R18, R2, R10 ;  /* 0x0000000a02127220 */ /* 0x000fe20000410000 */
[----:B------:R-:W-:Y:S01]  /*20e0*/  SHF.L.U32 R13, R13, 0x10, RZ ;  /* 0x000000100d0d7819 */ /* 0x000fe200000006ff */
[C---:B------:R-:W-:Y:S01]  /*20f0*/  FMUL.FTZ R10, R3.reuse, R8 ;  /* 0x00000008030a7220 */ /* 0x040fe20000410000 */
[----:B------:R-:W-:Y:S01]  /*2100*/  FFMA.FTZ R12, R50, R52, R12 ;  /* 0x00000034320c7223 */ /* 0x000fe2000001000c */
[----:B------:R-:W-:Y:S02]  /*2110*/  FMUL.FTZ R61, R2, R11 ;  /* 0x0000000b023d7220 */ /* 0x000fe40000410000 */
[----:B------:R-:W-:Y:S01]  /*2120*/  FFMA.FTZ R16, R18, R10, R16 ;  /* 0x0000000a12107223 */ /* 0x000fe20000010010 */
[----:B------:R-:W-:Y:S01]  /*2130*/  FFMA.FTZ R11, R3, R8, R12 ;  /* 0x00000008030b7223 */ /* 0x000fe2000001000c */
[----:B------:R-:W-:-:S03]  /*2140*/  FMUL.FTZ R10, R9, R13 ;  /* 0x0000000d090a7220 */ /* 0x000fc60000410000 */
[----:B------:R-:W-:Y:S01]  /*2150*/  FFMA.FTZ R26, R9, R13, R11 ;  /* 0x0000000d091a7223 */ /* 0x000fe2000001000b */
[----:B------:R-:W-:Y:S01]  /*2160*/  FFMA.FTZ R11, R61, R10, R16 ;  /* 0x0000000a3d0b7223 */ /* 0x000fe20000010010 */
[----:B------:R-:W-:Y:S01]  /*2170*/  IMAD.U32 R10, R47, 0x10000, RZ ;  /* 0x000100002f0a7824 */ /* 0x000fe200078e00ff */
[----:B------:R-:W-:-:S03]  /*2180*/  SHF.L.U32 R9, R49, 0x10, RZ ;  /* 0x0000001031097819 */ /* 0x000fc600000006ff */
[----:B------:R-:W-:-:S04]  /*2190*/  FADD.FTZ R10, -R14, R10 ;  /* 0x0000000a0e0a7221 */ /* 0x000fc80000010100 */
[----:B------:R-:W-:Y:S01]  /*21a0*/  FMUL.FTZ R16, R2, R10 ;  /* 0x0000000a02107220 */ /* 0x000fe20000410000 */
[----:B------:R-:W-:-:S04]  /*21b0*/  FMUL.FTZ R10, R4, R9 ;  /* 0x00000009040a7220 */ /* 0x000fc80000410000 */
[----:B-1----:R-:W-:Y:S01]  /*21c0*/  FFMA.FTZ R23, R16, R10, R11 ;  /* 0x0000000a10177223 */ /* 0x002fe2000001000b */
[----:B------:R-:W-:Y:S02]  /*21d0*/  PRMT R10, R47, 0x7632, R10 ;  /* 0x000076322f0a7816 */ /* 0x000fe4000000000a */
[----:B------:R-:W-:Y:S02]  /*21e0*/  PRMT R12, R49, 0x7632, R12 ;  /* 0x00007632310c7816 */ /* 0x000fe4000000000c */
[----:B------:R-:W-:Y:S01]  /*21f0*/  SHF.L.U32 R11, R10, 0x10, RZ ;  /* 0x000000100a0b7819 */ /* 0x000fe200000006ff */
[----:B------:R-:W-:Y:S02]  /*2200*/  FFMA.FTZ R10, R4, R9, R26 ;  /* 0x00000009040a7223 */ /* 0x000fe4000001001a */
[----:B------:R-:W-:Y:S02]  /*2210*/  IMAD.U32 R12, R12, 0x10000, RZ ;  /* 0x000100000c0c7824 */ /* 0x000fe400078e00ff */
[----:B--2---:R-:W-:Y:S01]  /*2220*/  FADD.FTZ R34, -R14, R11 ;  /* 0x0000000b0e227221 */ /* 0x004fe20000010100 */
[----:B------:R-:W-:Y:S01]  /*2230*/  STL [R1+0x20], R19 ;  /* 0x0000201301007387 */ /* 0x000fe20000100800 */
[CC--:B------:R-:W-:Y:S01]  /*2240*/  FFMA.FTZ R10, R50.reuse, R12.reuse, R10 ;  /* 0x0000000c320a7223 */ /* 0x0c0fe2000001000a */
[----:B------:R-:W-:Y:S01]  /*2250*/  FMUL.FTZ R11, R50, R12 ;  /* 0x0000000c320b7220 */ /* 0x000fe20000410000 */
[----:B------:R-:W-:Y:S01]  /*2260*/  FMUL.FTZ R50, R2, R34 ;  /* 0x0000002202327220 */ /* 0x000fe20000410000 */
[----:B------:R-:W-:Y:S04]  /*2270*/  STL [R1+0x1c], R20 ;  /* 0x00001c1401007387 */ /* 0x000fe80000100800 */
[----:B------:R-:W-:Y:S01]  /*2280*/  STL [R1+0x10], R18 ;  /* 0x0000101201007387 */ /* 0x000fe20000100800 */
[----:B------:R-:W-:-:S03]  /*2290*/  FFMA.FTZ R11, R50, R11, R23 ;  /* 0x0000000b320b7223 */ /* 0x000fc60000010017 */
[----:B------:R-:W2:Y:S04]  /*22a0*/  LDL R29, [R1+0x50] ;  /* 0x00005000011d7983 */ /* 0x000ea80000100800 */
[----:B------:R-:W4:Y:S04]  /*22b0*/  LDL R30, [R1+0x8] ;  /* 0x00000800011e7983 */ /* 0x000f280000100800 */
[----:B------:R-:W2:Y:S04]  /*22c0*/  LDL R27, [R1] ;  /* 0x00000000011b7983 */ /* 0x000ea80000100800 */
[----:B------:R-:W2:Y:S04]  /*22d0*/  LDL R28, [R1+0x54] ;  /* 0x00005400011c7983 */ /* 0x000ea80000100800 */
[----:B------:R-:W-:Y:S04]  /*22e0*/  STL [R1+0xc], R16 ;  /* 0x00000c1001007387 */ /* 0x000fe80000100800 */
[----:B------:R-:W2:Y:S04]  /*22f0*/  LDL.LU R26, [R1+0x18] ;  /* 0x00001800011a7983 */ /* 0x000ea80000300800 */
[----:B------:R-:W2:Y:S04]  /*2300*/  LDL.LU R60, [R1+0x14] ;  /* 0x00001400013c7983 */ /* 0x000ea80000300800 */
[----:B------:R-:W4:Y:S04]  /*2310*/  LDL.LU R32, [R1+0x24] ;  /* 0x0000240001207983 */ /* 0x000f280000300800 */
[----:B------:R0:W5:Y:S04]  /*2320*/  LDL.LU R34, [R1+0x120] ;  /* 0x0001200001227983 */ /* 0x0001680000300800 */
[----:B------:R-:W2:Y:S01]  /*2330*/  LDL.LU R23, [R1+0x11c] ;  /* 0x00011c0001177983 */ /* 0x000ea20000300800 */
[----:B------:R-:W-:Y:S01]  /*2340*/  FFMA.FTZ R53, R53, R52, R25 ;  /* 0x0000003435357223 */ /* 0x000fe20000010019 */
[----:B------:R-:W-:-:S02]  /*2350*/  FADD.FTZ R52, R0, R52 ;  /* 0x0000003400347221 */ /* 0x000fc40000010000 */
[----:B---3--:R1:W-:Y:S04]  /*2360*/  STS.64 [R59], R10 ;  /* 0x0000000a3b007388 */ /* 0x0083e80000000a00 */
[----:B-1----:R-:W3:Y:S01]  /*2370*/  LDL.LU R59, [R1+0x118] ;  /* 0x00011800013b7983 */ /* 0x002ee20000300800 */
[----:B------:R-:W-:Y:S01]  /*2380*/  FFMA.FTZ R10, R57, R51, R33 ;  /* 0x00000033390a7223 */ /* 0x000fe20000010021 */
[----:B------:R-:W-:Y:S02]  /*2390*/  FADD.FTZ R11, R31, R51 ;  /* 0x000000331f0b7221 */ /* 0x000fe40000010000 */
[----:B------:R0:W5:Y:S04]  /*23a0*/  LDL.LU R33, [R1+0x114] ;  /* 0x0001140001217983 */ /* 0x0001680000300800 */
[----:B------:R-:W4:Y:S04]  /*23b0*/  LDL R57, [R1+0x5c] ;  /* 0x00005c0001397983 */ /* 0x000f280000100800 */
[----:B------:R0:W5:Y:S04]  /*23c0*/  LDL.LU R31, [R1+0x110] ;  /* 0x00011000011f7983 */ /* 0x0001680000300800 */
[----:B------:R-:W2:Y:S04]  /*23d0*/  LDL.LU R51, [R1+0x28] ;  /* 0x0000280001337983 */ /* 0x000ea80000300800 */
[----:B------:R-:W3:Y:S04]  /*23e0*/  LDL.LU R25, [R1+0x10c] ;  /* 0x00010c0001197983 */ /* 0x000ee80000300800 */
[----:B------:R-:W3:Y:S01]  /*23f0*/  LDL.LU R0, [R1+0x108] ;  /* 0x0001080001007983 */ /* 0x000ee20000300800 */
[----:B------:R-:W-:Y:S01]  /*2400*/  FADD.FTZ R11, R11, R13 ;  /* 0x0000000d0b0b7221 */ /* 0x000fe20000010000 */
[----:B------:R-:W-:Y:S01]  /*2410*/  FFMA.FTZ R10, R61, R13, R10 ;  /* 0x0000000d3d0a7223 */ /* 0x000fe2000001000a */
[----:B------:R-:W-:Y:S01]  /*2420*/  FADD.FTZ R13, R52, R12 ;  /* 0x0000000c340d7221 */ /* 0x000fe20000010000 */
[----:B------:R-:W-:Y:S01]  /*2430*/  UIADD3 UR9, UP0, UR11, 0xa, URZ ;  /* 0x0000000a0b097890 */ /* 0x000fe2000ff1e03f */
[----:B------:R-:W-:Y:S01]  /*2440*/  BAR.SYNC.DEFER_BLOCKING 0x0 ;  /* 0x0000000000007b1d */ /* 0x000fe20000010000 */
[----:B----4-:R-:W-:Y:S01]  /*2450*/  FFMA.FTZ R57, R57, R30, R32 ;  /* 0x0000001e39397223 */ /* 0x010fe20000010020 */
[----:B--2---:R-:W-:Y:S01]  /*2460*/  FADD.FTZ R51, R30, R51 ;  /* 0x000000331e337221 */ /* 0x004fe20000010000 */
[----:B---3--:R-:W-:-:S03]  /*2470*/  FFMA.FTZ R29, R29, R0, R60 ;  /* 0x000000001d1d7223 */ /* 0x008fc6000001003c */
[----:B------:R-:W2:Y:S04]  /*2480*/  LDL.LU R60, [R1+0x104] ;  /* 0x00010400013c7983 */ /* 0x000ea80000300800 */
[----:B------:R0:W5:Y:S04]  /*2490*/  LDL.LU R32, [R1+0x100] ;  /* 0x0001000001207983 */ /* 0x0001680000300800 */
[----:B------:R0:W5:Y:S04]  /*24a0*/  LDL.LU R30, [R1+0xfc] ;  /* 0x0000fc00011e7983 */ /* 0x0001680000300800 */
[----:B------:R-:W3:Y:S04]  /*24b0*/  LDL.LU R61, [R1+0xf8] ;  /* 0x0000f800013d7983 */ /* 0x000ee80000300800 */
[----:B------:R-:W4:Y:S01]  /*24c0*/  LDL R52, [R1+0x58] ;  /* 0x0000580001347983 */ /* 0x000f220000100800 */
[----:B------:R-:W-:Y:S01]  /*24d0*/  FADD.FTZ R26, R0, R26 ;  /* 0x0000001a001a7221 */ /* 0x000fe20000010000 */
[----:B------:R-:W-:-:S03]  /*24e0*/  FFMA.FTZ R12, R50, R12, R53 ;  /* 0x0000000c320c7223 */ /* 0x000fc60000010035 */
[----:B------:R-:W-:Y:S02]  /*24f0*/  FADD.FTZ R50, R26, R27 ;  /* 0x0000001b1a327221 */ /* 0x000fe40000010000 */
[----:B------:R-:W2:Y:S01]  /*2500*/  LDL.LU R26, [R1+0xf4] ;  /* 0x0000f400011a7983 */ /* 0x000ea20000300800 */
[----:B---3--:R-:W-:Y:S01]  /*2510*/  FFMA.FTZ R57, R28, R61, R57 ;  /* 0x0000003d1c397223 */ /* 0x008fe20000010039 */
[----:B----4-:R-:W-:Y:S02]  /*2520*/  FFMA.FTZ R52, R52, R27, R29 ;  /* 0x0000001b34347223 */ /* 0x010fe4000001001d */
[----:B------:R0:W5:Y:S04]  /*2530*/  LDL.LU R29, [R1+0xf0] ;  /* 0x0000f000011d7983 */ /* 0x0001680000300800 */
[----:B------:R0:W5:Y:S04]  /*2540*/  LDL.LU R27, [R1+0xec] ;  /* 0x0000ec00011b7983 */ /* 0x0001680000300800 */
[----:B------:R-:W3:Y:S01]  /*2550*/  LDL.LU R28, [R1+0xe8] ;  /* 0x0000e800011c7983 */ /* 0x000ee20000300800 */
[----:B------:R-:W-:Y:S01]  /*2560*/  FADD.FTZ R51, R51, R61 ;  /* 0x0000003d33337221 */ /* 0x000fe20000010000 */
[----:B--2---:R-:W-:Y:S01]  /*2570*/  FADD.FTZ R50, R50, R60 ;  /* 0x0000003c32327221 */ /* 0x004fe20000010000 */
[----:B------:R-:W-:-:S02]  /*2580*/  FFMA.FTZ R57, R26, R59, R57 ;  /* 0x0000003b1a397223 */ /* 0x000fc40000010039 */
[----:B------:R-:W-:Y:S01]  /*2590*/  FADD.FTZ R51, R51, R59 ;  /* 0x0000003b33337221 */ /* 0x000fe20000010000 */
[----:B------:R-:W-:Y:S01]  /*25a0*/  FADD.FTZ R50, R50, R58 ;  /* 0x0000003a32327221 */ /* 0x000fe20000010000 */
[----:B------:R-:W-:Y:S02]  /*25b0*/  FFMA.FTZ R57, R23, R56, R57 ;  /* 0x0000003817397223 */ /* 0x000fe40000010039 */
[----:B------:R-:W-:Y:S01]  /*25c0*/  FADD.FTZ R51, R51, R56 ;  /* 0x0000003833337221 */ /* 0x000fe20000010000 */
[----:B------:R-:W-:Y:S01]  /*25d0*/  FADD.FTZ R50, R50, R55 ;  /* 0x0000003732327221 */ /* 0x000fe20000010000 */
[----:B------:R-:W-:Y:S02]  /*25e0*/  FFMA.FTZ R57, R22, R54, R57 ;  /* 0x0000003616397223 */ /* 0x000fe40000010039 */
[----:B------:R-:W-:Y:S01]  /*25f0*/  FADD.FTZ R51, R51, R54 ;  /* 0x0000003633337221 */ /* 0x000fe20000010000 */
[----:B------:R-:W-:Y:S01]  /*2600*/  FADD.FTZ R50, R50, R15 ;  /* 0x0000000f32327221 */ /* 0x000fe20000010000 */
[----:B------:R-:W-:-:S02]  /*2610*/  FFMA.FTZ R57, R17, R5, R57 ;  /* 0x0000000511397223 */ /* 0x000fc40000010039 */
[----:B------:R-:W-:Y:S01]  /*2620*/  FADD.FTZ R51, R51, R5 ;  /* 0x0000000533337221 */ /* 0x000fe20000010000 */
[----:B------:R-:W1:Y:S01]  /*2630*/  S2R R53, SR_TID.X ;  /* 0x0000000000357919 */ /* 0x000e620000002100 */
[----:B------:R-:W-:Y:S01]  /*2640*/  FADD.FTZ R50, R50, R6 ;  /* 0x0000000632327221 */ /* 0x000fe20000010000 */
[----:B------:R-:W-:Y:S01]  /*2650*/  FFMA.FTZ R57, R20, R7, R57 ;  /* 0x0000000714397223 */ /* 0x000fe20000010039 */
[----:B------:R-:W-:Y:S02]  /*2660*/  FADD.FTZ R51, R51, R7 ;  /* 0x0000000733337221 */ /* 0x000fe40000010000 */
[----:B------:R-:W-:Y:S01]  /*2670*/  FADD.FTZ R50, R50, R8 ;  /* 0x0000000832327221 */ /* 0x000fe20000010000 */
[----:B------:R-:W-:Y:S01]  /*2680*/  UIADD3.X UR10, URZ, UR5, URZ, UP0, !UPT ;  /* 0x000000053f0a7290 */ /* 0x000fe200087fe43f */
[----:B------:R-:W-:Y:S01]  /*2690*/  FADD.FTZ R51, R51, R9 ;  /* 0x0000000933337221 */ /* 0x000fe20000010000 */
[----:B------:R-:W-:Y:S01]  /*26a0*/  FFMA.FTZ R57, R16, R9, R57 ;  /* 0x0000000910397223 */ /* 0x000fe20000010039 */
[----:B------:R-:W-:-:S04]  /*26b0*/  UISETP.GE.U32.AND UP0, UPT, UR9, UR16, UPT ;  /* 0x000000100900728c */ /* 0x000fc8000bf06070 */
[----:B------:R-:W-:-:S06]  /*26c0*/  UISETP.GE.AND.EX UP0, UPT, UR10, UR7, UPT, UP0 ;  /* 0x000000070a00728c */ /* 0x000fcc000bf06300 */
[----:B------:R-:W-:Y:S02]  /*26d0*/  PLOP3.LUT P0, PT, PT, PT, UP0, 0x80, 0x0 ;  /* 0x000000000000781c */ /* 0x000fe40003f0f008 */
[----:B-1----:R-:W-:Y:S01]  /*26e0*/  ISETP.GT.U32.AND P1, PT, R53, 0x3f, PT ;  /* 0x0000003f3500780c */ /* 0x002fe20003f24070 */
[----:B---3--:R-:W-:Y:S02]  /*26f0*/  FFMA.FTZ R52, R28, R60, R52 ;  /* 0x0000003c1c347223 */ /* 0x008fe40000010034 */
[----:B------:R0:W5:Y:S02]  /*2700*/  LDL.LU R28, [R1+0xe4] ;  /* 0x0000e400011c7983 */ /* 0x0001640000300800 */
[----:B------:R-:W-:Y:S02]  /*2710*/  FFMA.FTZ R52, R25, R58, R52 ;  /* 0x0000003a19347223 */ /* 0x000fe40000010034 */
[----:B------:R0:W5:Y:S02]  /*2720*/  LDL.LU R26, [R1+0xe0] ;  /* 0x0000e000011a7983 */ /* 0x0001640000300800 */
[----:B------:R-:W-:-:S02]  /*2730*/  FFMA.FTZ R52, R24, R55, R52 ;  /* 0x0000003718347223 */ /* 0x000fc40000010034 */
[----:B------:R0:W5:Y:S02]  /*2740*/  LDL.LU R25, [R1+0xdc] ;  /* 0x0000dc0001197983 */ /* 0x0001640000300800 */
[----:B------:R-:W-:Y:S02]  /*2750*/  FFMA.FTZ R52, R21, R15, R52 ;  /* 0x0000000f15347223 */ /* 0x000fe40000010034 */
[----:B------:R0:W5:Y:S02]  /*2760*/  LDL.LU R23, [R1+0xd8] ;  /* 0x0000d80001177983 */ /* 0x0001640000300800 */
[----:B------:R-:W-:Y:S02]  /*2770*/  FFMA.FTZ R52, R19, R6, R52 ;  /* 0x0000000613347223 */ /* 0x000fe40000010034 */
[----:B------:R0:W5:Y:S04]  /*2780*/  LDL.LU R24, [R1+0xd4] ;  /* 0x0000d40001187983 */ /* 0x0001680000300800 */
[----:B------:R0:W5:Y:S01]  /*2790*/  LDL.LU R22, [R1+0xd0] ;  /* 0x0000d00001167983 */ /* 0x0001620000300800 */
[----:B------:R-:W-:-:S03]  /*27a0*/  FFMA.FTZ R52, R18, R8, R52 ;  /* 0x0000000812347223 */ /* 0x000fc60000010034 */
[----:B------:R0:W5:Y:S04]  /*27b0*/  LDL.LU R21, [R1+0xcc] ;  /* 0x0000cc0001157983 */ /* 0x0001680000300800 */
[----:B------:R0:W5:Y:S04]  /*27c0*/  LDL.LU R17, [R1+0xc8] ;  /* 0x0000c80001117983 */ /* 0x0001680000300800 */
[----:B------:R0:W5:Y:S04]  /*27d0*/  LDL.LU R19, [R1+0xc4] ;  /* 0x0000c40001137983 */ /* 0x0001680000300800 */
[----:B------:R0:W5:Y:S04]  /*27e0*/  LDL.LU R20, [R1+0xc0] ;  /* 0x0000c00001147983 */ /* 0x0001680000300800 */
[----:B------:R0:W5:Y:S04]  /*27f0*/  LDL.LU R18, [R1+0xbc] ;  /* 0x0000bc0001127983 */ /* 0x0001680000300800 */
[----:B------:R0:W5:Y:S04]  /*2800*/  LDL.LU R16, [R1+0xb8] ;  /* 0x0000b80001107983 */ /* 0x0001680000300800 */
[----:B------:R0:W-:Y:S04]  /*2810*/  STL [R1+0x18], R50 ;  /* 0x0000183201007387 */ /* 0x0001e80000100800 */
[----:B------:R0:W-:Y:S04]  /*2820*/  STL [R1+0x28], R51 ;  /* 0x0000283301007387 */ /* 0x0001e80000100800 */
[----:B------:R0:W-:Y:S04]  /*2830*/  STL [R1+0x24], R57 ;  /* 0x0000243901007387 */ /* 0x0001e80000100800 */
[----:B------:R0:W-:Y:S01]  /*2840*/  STL [R1+0x14], R52 ;  /* 0x0000143401007387 */ /* 0x0001e20000100800 */
[----:B------:R-:W-:Y:S05]  /*2850*/  @!P0 BRA `(.L_x_596) ;  /* 0x0000000400008947 */ /* 0x000fea0003800000 */
[----:B------:R-:W1:Y:S01]  /*2860*/  S2UR UR15, SR_CgaCtaId ;  /* 0x00000000000f79c3 */ /* 0x000e620000008800 */
[----:B------:R-:W-:Y:S01]  /*2870*/  UMOV UR5, 0x400 ;  /* 0x0000040000057882 */ /* 0x000fe20000000000 */
[----:B------:R2:W-:Y:S04]  /*2880*/  STL.64 [R1+0xc0], R4 ;  /* 0x0000c00401007387 */ /* 0x0005e80000100a00 */
[----:B------:R3:W-:Y:S01]  /*2890*/  STL.64 [R1+0xb8], R2 ;  /* 0x0000b80201007387 */ /* 0x0007e20000100a00 */
[----:B--2---:R-:W-:Y:S02]  /*28a0*/  MOV R5, R51 ;  /* 0x0000003300057202 */ /* 0x004fe40000000f00 */
[----:B------:R-:W-:Y:S01]  /*28b0*/  MOV R4, R57 ;  /* 0x0000003900047202 */ /* 0x000fe20000000f00 */
[----:B---3--:R-:W-:Y:S01]  /*28c0*/  IMAD.MOV.U32 R2, RZ, RZ, R52 ;  /* 0x000000ffff027224 */ /* 0x008fe200078e0034 */
[----:B0-----:R-:W-:-:S02]  /*28d0*/  SHF.L.U32 R52, R53, 0x1, RZ ;  /* 0x0000000135347819 */ /* 0x001fc400000006ff */
[----:B------:R-:W-:Y:S02]  /*28e0*/  MOV R3, R50 ;  /* 0x0000003200037202 */ /* 0x000fe40000000f00 */
[----:B------:R-:W-:Y:S01]  /*28f0*/  LOP3.LUT R52, R52, 0x18, RZ, 0xc0, !PT ;  /* 0x0000001834347812 */ /* 0x000fe200078ec0ff */
[----:B-1----:R-:W-:-:S06]  /*2900*/  ULEA UR5, UR15, UR5, 0x18 ;  /* 0x000000050f057291 */ /* 0x002fcc000f8ec03f */
[----:B------:R-:W-:Y:S02]  /*2910*/  LEA R50, R53, UR5, 0x5 ;  /* 0x0000000535327c11 */ /* 0x000fe4000f8e28ff */
[----:B------:R-:W2:Y:S03]  /*2920*/  LDL R53, [R1+0xac] ;  /* 0x0000ac0001357983 */ /* 0x000ea60000100800 */
[----:B------:R-:W-:-:S05]  /*2930*/  IMAD.IADD R51, R50, 0x1, R52 ;  /* 0x0000000132337824 */ /* 0x000fca00078e0234 */
[----:B------:R0:W-:Y:S02]  /*2940*/  STS.64 [R51], R2 ;  /* 0x0000000233007388 */ /* 0x0001e40000000a00 */
[----:B0-----:R-:W-:Y:S02]  /*2950*/  LOP3.LUT R51, R52, 0x8, RZ, 0x3c, !PT ;  /* 0x0000000834337812 */ /* 0x001fe400078e3cff */
[----:B------:R-:W3:Y:S02]  /*2960*/  LDL R3, [R1+0xa8] ;  /* 0x0000a80001037983 */ /* 0x000ee40000100800 */
[----:B------:R-:W-:-:S05]  /*2970*/  IADD3 R51, R50, R51, RZ ;  /* 0x0000003332337210 */ /* 0x000fca0007ffe0ff */
[----:B------:R0:W-:Y:S02]  /*2980*/  STS.64 [R51], R10 ;  /* 0x0000000a33007388 */ /* 0x0001e40000000a00 */
[----:B0-----:R-:W-:Y:S02]  /*2990*/  LOP3.LUT R51, R52, 0x10, RZ, 0x3c, !PT ;  /* 0x0000001034337812 */ /* 0x001fe400078e3cff */
[----:B------:R-:W0:Y:S02]  /*29a0*/  S2R R52, SR_TID.X ;  /* 0x0000000000347919 */ /* 0x000e240000002100 */
[----:B------:R-:W-:-:S05]  /*29b0*/  IADD3 R51, R50, R51, RZ ;  /* 0x0000003332337210 */ /* 0x000fca0007ffe0ff */
[----:B------:R1:W-:Y:S04]  /*29c0*/  STS.64 [R51], R4 ;  /* 0x0000000433007388 */ /* 0x0003e80000000a00 */
[----:B-1----:R1:W5:Y:S04]  /*29d0*/  LDL.LU.64 R4, [R1+0xc0] ;  /* 0x0000c00001047983 */ /* 0x0023680000300a00 */
[----:B------:R-:W4:Y:S04]  /*29e0*/  LDL R51, [R1+0xb0] ;  /* 0x0000b00001337983 */ /* 0x000f280000100800 */
[----:B------:R-:W3:Y:S01]  /*29f0*/  LDL R2, [R1+0xa4] ;  /* 0x0000a40001027983 */ /* 0x000ee20000100800 */
[----:B0-----:R-:W-:-:S04]  /*2a00*/  SHF.R.S32.HI R57, RZ, 0x1f, R52 ;  /* 0x0000001fff397819 */ /* 0x001fc80000011434 */
[----:B------:R-:W-:Y:S01]  /*2a10*/  LEA.HI R57, R57, R52, RZ, 0x2 ;  /* 0x0000003439397211 */ /* 0x000fe200078f10ff */
[----:B------:R-:W-:-:S03]  /*2a20*/  IMAD.SHL.U32 R52, R52, 0x2, RZ ;  /* 0x0000000234347824 */ /* 0x000fc600078e00ff */
[----:B------:R-:W-:Y:S02]  /*2a30*/  SHF.R.S32.HI R57, RZ, 0x2, R57 ;  /* 0x00000002ff397819 */ /* 0x000fe40000011439 */
[----:B------:R-:W-:Y:S02]  /*2a40*/  LOP3.LUT R52, R52, 0x18, RZ, 0xc0, !PT ;  /* 0x0000001834347812 */ /* 0x000fe400078ec0ff */
[----:B------:R-:W-:Y:S01]  /*2a50*/  LEA R57, R57, UR5, 0x5 ;  /* 0x0000000539397c11 */ /* 0x000fe2000f8e28ff */
[----:B------:R-:W-:Y:S01]  /*2a60*/  USHF.R.U32.HI UR5, URZ, 0x1, UR6 ;  /* 0x000000013f057899 */ /* 0x000fe20008011606 */
[----:B------:R-:W-:-:S03]  /*2a70*/  LOP3.LUT R52, R52, 0x18, RZ, 0x3c, !PT ;  /* 0x0000001834347812 */ /* 0x000fc600078e3cff */
[----:B------:R-:W-:Y:S01]  /*2a80*/  USHF.L.U32 UR5, UR5, 0x5, URZ ;  /* 0x0000000505057899 */ /* 0x000fe2000800063f */
[----:B------:R-:W-:-:S03]  /*2a90*/  IADD3 R52, R50, R52, RZ ;  /* 0x0000003432347210 */ /* 0x000fc60007ffe0ff */
[----:B------:R-:W-:Y:S02]  /*2aa0*/  ULOP3.LUT UR5, UR5, 0xffffffe0, UR17, 0xe2, !UPT ;  /* 0xffffffe005057892 */ /* 0x000fe4000f8ee211 */
[----:B------:R2:W-:Y:S02]  /*2ab0*/  STS.64 [R52], R12 ;  /* 0x0000000c34007388 */ /* 0x0005e40000000a00 */
[----:B--2---:R-:W-:Y:S01]  /*2ac0*/  IMAD R52, R53, 0x8, R57 ;  /* 0x0000000835347824 */ /* 0x004fe200078e0239 */
[----:B------:R-:W-:Y:S06]  /*2ad0*/  BAR.SYNC.DEFER_BLOCKING 0x0 ;  /* 0x0000000000007b1d */ /* 0x000fec0000010000 */
[----:B------:R-:W-:Y:S01]  /*2ae0*/  LDS.64 R52, [R52+0xa00] ;  /* 0x000a000034347984 */ /* 0x000fe20000000a00 */
[----:B----4-:R-:W-:-:S06]  /*2af0*/  LEA R50, R51, R57, 0x3 ;  /* 0x0000003933327211 */ /* 0x010fcc00078e18ff */
[----:B------:R-:W0:Y:S02]  /*2b00*/  LDS.64 R50, [R50] ;  /* 0x0000000032327984 */ /* 0x000e240000000a00 */
[----:B0-----:R-:W-:Y:S01]  /*2b10*/  FADD.FTZ R50, RZ, R50 ;  /* 0x00000032ff327221 */ /* 0x001fe20000010000 */
[----:B------:R-:W-:-:S03]  /*2b20*/  FADD.FTZ R51, RZ, R51 ;  /* 0x00000033ff337221 */ /* 0x000fc60000010000 */
[----:B------:R-:W-:Y:S01]  /*2b30*/  FADD.FTZ R52, R50, R52 ;  /* 0x0000003432347221 */ /* 0x000fe20000010000 */
[----:B---3--:R-:W-:Y:S01]  /*2b40*/  LEA R50, R3, R57, 0x3 ;  /* 0x0000003903327211 */ /* 0x008fe200078e18ff */
[----:B------:R-:W-:-:S05]  /*2b50*/  FADD.FTZ R53, R51, R53 ;  /* 0x0000003533357221 */ /* 0x000fca0000010000 */
[----:B------:R-:W0:Y:S02]  /*2b60*/  LDS.64 R50, [R50+0x1400] ;  /* 0x0014000032327984 */ /* 0x000e240000000a00 */
[----:B0-----:R-:W-:Y:S01]  /*2b70*/  FADD.FTZ R52, R52, R50 ;  /* 0x0000003234347221 */ /* 0x001fe20000010000 */
[----:B------:R-:W-:Y:S01]  /*2b80*/  LEA R50, R2, R57, 0x3 ;  /* 0x0000003902327211 */ /* 0x000fe200078e18ff */
[----:B------:R-:W-:Y:S01]  /*2b90*/  FADD.FTZ R53, R53, R51 ;  /* 0x0000003335357221 */ /* 0x000fe20000010000 */
[----:B------:R-:W0:Y:S01]  /*2ba0*/  S2R R57, SR_TID.X ;  /* 0x0000000000397919 */ /* 0x000e220000002100 */
[----:B------:R-:W2:Y:S03]  /*2bb0*/  LDC.64 R2, c[0x0][0x260] ;  /* 0x00009800ff027b82 */ /* 0x000ea60000000a00 */
[----:B------:R-:W3:Y:S02]  /*2bc0*/  LDS.64 R50, [R50+0x1e00] ;  /* 0x001e000032327984 */ /* 0x000ee40000000a00 */
[----:B---3--:R-:W-:Y:S01]  /*2bd0*/  FADD.FTZ R50, R52, R50 ;  /* 0x0000003234327221 */ /* 0x008fe20000010000 */
[----:B------:R-:W-:-:S02]  /*2be0*/  IMAD.U32 R52, RZ, RZ, UR5 ;  /* 0x00000005ff347e24 */ /* 0x000fc4000f8e00ff */
[----:B------:R-:W-:Y:S02]  /*2bf0*/  FADD.FTZ R51, R53, R51 ;  /* 0x0000003335337221 */ /* 0x000fe40000010000 */
[----:B0-----:R-:W-:-:S05]  /*2c00*/  IMAD R52, R52, 0x280, R57 ;  /* 0x0000028034347824 */ /* 0x001fca00078e0239 */
[----:B------:R-:W-:-:S04]  /*2c10*/  IADD3 R52, R52, UR14, RZ ;  /* 0x0000000e34347c10 */ /* 0x000fc8000fffe0ff */
[----:B------:R-:W-:-:S05]  /*2c20*/  SHF.L.U32 R52, R52, 0x1, RZ ;  /* 0x0000000134347819 */ /* 0x000fca00000006ff */
[----:B--2---:R-:W-:Y:S02]  /*2c30*/  IMAD.WIDE.U32 R52, R52, 0x4, R2 ;  /* 0x0000000434347825 */ /* 0x004fe400078e0002 */
[----:B------:R1:W5:Y:S04]  /*2c40*/  LDL.LU.64 R2, [R1+0xb8] ;  /* 0x0000b80001027983 */ /* 0x0003680000300a00 */
[----:B------:R1:W-:Y:S02]  /*2c50*/  STG.E.64 desc[UR12][R52.64+0x14000], R50 ;  /* 0x0140003234007986 */ /* 0x0003e4000c101b0c */
.L_x_596:
[----:B------:R-:W-:Y:S01]  /*2c60*/  BSSY B0, `(.L_x_597) ;  /* 0x0000047000007945 */ /* 0x000fe20003800000 */
[----:B01----:R-:W-:-:S03]  /*2c70*/  CS2R R50, SRZ ;  /* 0x0000000000327805 */ /* 0x003fc6000001ff00 */
[----:B------:R-:W-:Y:S05]  /*2c80*/  @P1 BRA `(.L_x_598) ;  /* 0x0000000400101947 */ /* 0x000fea0003800000 */
[----:B------:R-:W0:Y:S01]  /*2c90*/  S2R R53, SR_TID.X ;  /* 0x0000000000357919 */ /* 0x000e220000002100 */
[----:B------:R-:W-:Y:S01]  /*2ca0*/  USHF.L.U32 UR5, UR11, 0x4, URZ ;  /* 0x000000040b057899 */ /* 0x000fe2000800063f */
[----:B------:R-:W-:Y:S01]  /*2cb0*/  IMAD.MOV.U32 R50, RZ, RZ, 0x14 ;  /* 0x00000014ff327424 */ /* 0x000fe200078e00ff */
[----:B------:R-:W-:Y:S01]  /*2cc0*/  HFMA2.MMA R51, -RZ, RZ, 0, 2.384185791015625e-06 ;  /* 0x00000028ff337435 */ /* 0x000fe200000001ff */
[----:B------:R1:W-:Y:S01]  /*2cd0*/  STL [R1+0xb8], R0 ;  /* 0x0000b80001007387 */ /* 0x0003e20000100800 */
[----:B------:R-:W-:-:S06]  /*2ce0*/  ULOP3.LUT UR5, UR5, 0x10, URZ, 0xc0, !UPT ;  /* 0x0000001005057892 */ /* 0x000fcc000f8ec03f */
[----:B0-----:R-:W-:-:S05]  /*2cf0*/  LEA.HI R57, R53, UR5, RZ, 0x1e ;  /* 0x0000000535397c11 */ /* 0x001fca000f8ff0ff */
[----:B------:R-:W-:-:S05]  /*2d00*/  IMAD R57, R57, R50, -UR14 ;  /* 0x8000000e39397e24 */ /* 0x000fca000f8e0232 */
[----:B------:R-:W-:-:S04]  /*2d10*/  SHF.R.S32.HI R50, RZ, 0x1f, R57 ;  /* 0x0000001fff327819 */ /* 0x000fc80000011439 */
[----:B------:R-:W-:-:S04]  /*2d20*/  LEA.HI R50, R50, R57, RZ, 0x2 ;  /* 0x0000003932327211 */ /* 0x000fc800078f10ff */
[----:B------:R-:W-:-:S05]  /*2d30*/  SHF.R.S32.HI R50, RZ, 0x2, R50 ;  /* 0x00000002ff327819 */ /* 0x000fca0000011432 */
[----:B------:R-:W-:Y:S01]  /*2d40*/  IMAD R50, R50, R51, UR8 ;  /* 0x0000000832327e24 */ /* 0x000fe2000f8e0233 */
[----:B------:R-:W-:-:S04]  /*2d50*/  IADD3 R51, R57, 0x4, RZ ;  /* 0x0000000439337810 */ /* 0x000fc80007ffe0ff */
[----:B------:R-:W-:-:S04]  /*2d60*/  SHF.R.S32.HI R52, RZ, 0x1f, R51 ;  /* 0x0000001fff347819 */ /* 0x000fc80000011433 */
[----:B------:R-:W-:Y:S01]  /*2d70*/  LEA.HI R52, R52, R51, RZ, 0x2 ;  /* 0x0000003334347211 */ /* 0x000fe200078f10ff */
[----:B------:R-:W-:-:S03]  /*2d80*/  IMAD.MOV.U32 R51, RZ, RZ, 0x28 ;  /* 0x00000028ff337424 */ /* 0x000fc600078e00ff */
[----:B------:R-:W-:-:S05]  /*2d90*/  SHF.R.S32.HI R52, RZ, 0x2, R52 ;  /* 0x00000002ff347819 */ /* 0x000fca0000011434 */
[----:B------:R-:W-:Y:S01]  /*2da0*/  IMAD R52, R52, R51, UR8 ;  /* 0x0000000834347e24 */ /* 0x000fe2000f8e0233 */
[----:B------:R-:W-:-:S04]  /*2db0*/  SHF.L.U32 R51, R53, 0x3, RZ ;  /* 0x0000000335337819 */ /* 0x000fc800000006ff */
[----:B-1----:R-:W-:-:S04]  /*2dc0*/  LOP3.LUT R0, R51, 0x18, RZ, 0xc0, !PT ;  /* 0x0000001833007812 */ /* 0x002fc800078ec0ff */
        /* <DEDUP_REMOVED lines=11> */
[----:B------:R-:W-:-:S04]  /*2e80*/  LEA.HI R51, R51, R50, RZ, 0x2 ;  /* 0x0000003233337211 */ /* 0x000fc800078f10ff */
[----:B------:R-:W-:Y:S02]  /*2e90*/  SHF.R.S32.HI R51, RZ, 0x2, R51 ;  /* 0x00000002ff337819 */ /* 0x000fe40000011433 */
[----:B0-----:R-:W-:Y:S01]  /*2ea0*/  SHF.L.U32 R50, R53, 0x3, RZ ;  /* 0x0000000335327819 */ /* 0x001fe200000006ff */
[----:B------:R-:W-:-:S03]  /*2eb0*/  IMAD.MOV.U32 R53, RZ, RZ, 0x28 ;  /* 0x00000028ff357424 */ /* 0x000fc600078e00ff */
[----:B------:R-:W-:Y:S01]  /*2ec0*/  LOP3.LUT R50, R50, 0x18, RZ, 0xc0, !PT ;  /* 0x0000001832327812 */ /* 0x000fe200078ec0ff */
[----:B------:R-:W-:-:S05]  /*2ed0*/  IMAD R51, R51, R53, UR8 ;  /* 0x0000000833337e24 */ /* 0x000fca000f8e0235 */
[----:B------:R-:W-:-:S06]  /*2ee0*/  IADD3 R51, R50, R51, RZ ;  /* 0x0000003332337210 */ /* 0x000fcc0007ffe0ff */
[----:B------:R-:W0:Y:S02]  /*2ef0*/  LDS.64 R50, [R51] ;  /* 0x0000000033327984 */ /* 0x000e240000000a00 */
[----:B0-----:R-:W-:Y:S02]  /*2f00*/  FADD.FTZ R53, R0, R50 ;  /* 0x0000003200357221 */ /* 0x001fe40000010000 */
[----:B------:R0:W5:Y:S01]  /*2f10*/  LDL.LU R0, [R1+0xb8] ;  /* 0x0000b80001007983 */ /* 0x0001620000300800 */
[C---:B------:R-:W-:Y:S01]  /*2f20*/  IADD3 R50, R57.reuse, 0xc, RZ ;  /* 0x0000000c39327810 */ /* 0x040fe20007ffe0ff */
[----:B------:R-:W-:Y:S01]  /*2f30*/  FADD.FTZ R52, R52, R51 ;  /* 0x0000003334347221 */ /* 0x000fe20000010000 */
[----:B------:R-:W-:Y:S02]  /*2f40*/  VIADD R57, R57, 0x10 ;  /* 0x0000001039397836 */ /* 0x000fe40000000000 */
        /* <DEDUP_REMOVED lines=24> */
.L_x_598:
[----:B------:R-:W-:Y:S05]  /*30d0*/  BSYNC B0 ;  /* 0x0000000000007941 */ /* 0x000fea0003800000 */
.L_x_597:
[----:B------:R-:W0:Y:S04]  /*30e0*/  SHFL.BFLY PT, R53, R50, 0x2, 0x1f ;  /* 0x0c401f0032357f89 */ /* 0x000e2800000e0000 */
[----:B------:R-:W1:Y:S04]  /*30f0*/  SHFL.BFLY PT, R52, R51, 0x2, 0x1f ;  /* 0x0c401f0033347f89 */ /* 0x000e6800000e0000 */
[----:B-----5:R2:W-:Y:S02]  /*3100*/  STL [R1+0xb8], R0 ;  /* 0x0000b80001007387 */ /* 0x0205e40000100800 */
[----:B--2---:R-:W2:Y:S01]  /*3110*/  S2R R0, SR_TID.X ;  /* 0x0000000000007919 */ /* 0x004ea20000002100 */
[----:B0-----:R-:W-:Y:S01]  /*3120*/  FADD.FTZ R50, R53, R50 ;  /* 0x0000003235327221 */ /* 0x001fe20000010000 */
[----:B-1----:R-:W-:-:S04]  /*3130*/  FADD.FTZ R52, R52, R51 ;  /* 0x0000003334347221 */ /* 0x002fc80000010000 */
[----:B------:R-:W0:Y:S04]  /*3140*/  SHFL.BFLY PT, R53, R50, 0x1, 0x1f ;  /* 0x0c201f0032357f89 */ /* 0x000e2800000e0000 */
[----:B------:R-:W1:Y:S01]  /*3150*/  SHFL.BFLY PT, R51, R52, 0x1, 0x1f ;  /* 0x0c201f0034337f89 */ /* 0x000e6200000e0000 */
[----:B------:R-:W-:Y:S01]  /*3160*/  PRMT R17, R17, 0x7632, R17 ;  /* 0x0000763211117816 */ /* 0x000fe20000000011 */
[----:B------:R-:W-:Y:S01]  /*3170*/  BSSY B0, `(.L_x_599) ;  /* 0x0000015000007945 */ /* 0x000fe20003800000 */
[----:B------:R-:W-:Y:S02]  /*3180*/  PRMT R57, R16, 0x7632, R57 ;  /* 0x0000763210397816 */ /* 0x000fe40000000039 */
[----:B--2---:R-:W-:Y:S02]  /*3190*/  LOP3.LUT P1, RZ, R0, 0xffffffc3, RZ, 0xc0, !PT ;  /* 0xffffffc300ff7812 */ /* 0x004fe4000782c0ff */
[----:B------:R2:W5:Y:S01]  /*31a0*/  LDL.LU R0, [R1+0xb8] ;  /* 0x0000b80001007983 */ /* 0x0005620000300800 */
[----:B0-----:R-:W-:-:S03]  /*31b0*/  FADD.FTZ R16, R50, R53 ;  /* 0x0000003532107221 */ /* 0x001fc60000010000 */
[----:B------:R1:W-:Y:S02]  /*31c0*/  STL.S16 [R1+0x4], R17 ;  /* 0x0000041101007387 */ /* 0x0003e40000100600 */
[----:B-1----:R-:W-:-:S05]  /*31d0*/  FADD.FTZ R17, R52, R51 ;  /* 0x0000003334117221 */ /* 0x002fca0000010000 */
[----:B--2---:R-:W-:Y:S05]  /*31e0*/  @P1 BRA `(.L_x_600) ;  /* 0x0000000000341947 */ /* 0x004fea0003800000 */
        /* <DEDUP_REMOVED lines=13> */
.L_x_600:
[----:B------:R-:W-:Y:S05]  /*32c0*/  BSYNC B0 ;  /* 0x0000000000007941 */ /* 0x000fea0003800000 */
.L_x_599:
        /* <DEDUP_REMOVED lines=50> */
.L_x_603:
[----:B------:R-:W2:Y:S04]  /*35f0*/  LD.E.STRONG.GPU R19, desc[UR12][R16.64] ;  /* 0x0000000c10137980 */ /* 0x000ea8000c10f900 */
[----:B--2---:R-:W-:Y:S01]  /*3600*/  CCTL.IVALL ;  /* 0x00000000ff00798f */ /* 0x004fe20002000000 */
[----:B------:R-:W-:Y:S05]  /*3610*/  YIELD ;  /* 0x0000000000007946 */ /* 0x000fea0003800000 */
[----:B-----5:R-:W-:-:S04]  /*3620*/  LOP3.LUT R19, R19, R18, RZ, 0x3c, !PT ;  /* 0x0000001213137212 */ /* 0x020fc800078e3cff */
[----:B------:R-:W-:-:S13]  /*3630*/  ISETP.GT.AND P1, PT, R19, -0x1, PT ;  /* 0xffffffff1300780c */ /* 0x000fda0003f24270 */
[----:B------:R-:W-:Y:S05]  /*3640*/  @P1 BRA `(.L_x_603) ;  /* 0xfffffffc00e81947 */ /* 0x000fea000383ffff */
.L_x_602:
[----:B------:R-:W-:Y:S05]  /*3650*/  WARPSYNC.ALL ;  /* 0x0000000000007948 */ /* 0x000fea0003800000 */
[----:B------:R-:W-:Y:S06]  /*3660*/  BAR.SYNC.DEFER_BLOCKING 0x0 ;  /* 0x0000000000007b1d */ /* 0x000fec0000010000 */
[----:B------:R-:W-:Y:S05]  /*3670*/  BRA `(.L_x_604) ;  /* 0x0000000000687947 */ /* 0x000fea0003800000 */
.L_x_601:
        /* <DEDUP_REMOVED lines=18> */
.L_x_606:
[----:B------:R-:W2:Y:S04]  /*37a0*/  LD.E.STRONG.GPU R19, desc[UR12][R16.64] ;  /* 0x0000000c10137980 */ /* 0x000ea8000c10f900 */
[----:B--2---:R-:W-:Y:S01]  /*37b0*/  CCTL.IVALL ;  /* 0x00000000ff00798f */ /* 0x004fe20002000000 */
[----:B------:R-:W-:Y:S05]  /*37c0*/  YIELD ;  /* 0x0000000000007946 */ /* 0x000fea0003800000 */
[----:B-----5:R-:W-:-:S04]  /*37d0*/  LOP3.LUT R19, R19, R18, RZ, 0x3c, !PT ;  /* 0x0000001213137212 */ /* 0x020fc800078e3cff */
[----:B------:R-:W-:-:S13]  /*37e0*/  ISETP.GT.AND P1, PT, R19, -0x1, PT ;  /* 0xffffffff1300780c */ /* 0x000fda0003f24270 */
[----:B------:R-:W-:Y:S05]  /*37f0*/  @P1 BRA `(.L_x_606) ;  /* 0xfffffffc00e81947 */ /* 0x000fea000383ffff */
.L_x_605:
[----:B------:R-:W-:Y:S05]  /*3800*/  WARPSYNC.ALL ;  /* 0x0000000000007948 */ /* 0x000fea0003800000 */
[----:B------:R-:W-:Y:S06]  /*3810*/  BAR.SYNC.DEFER_BLOCKING 0x0 ;  /* 0x0000000000007b1d */ /* 0x000fec0000010000 */
.L_x_604:
[----:B------:R1:W-:Y:S01]  /*3820*/  STL [R1+0xb8], R10 ;  /* 0x0000b80a01007387 */ /* 0x0003e20000100800 */
[----:B0-----:R-:W-:Y:S01]  /*3830*/  MOV R17, UR4 ;  /* 0x0000000400117c02 */ /* 0x001fe20008000f00 */
[----:B-1----:R-:W0:Y:S02]  /*3840*/  S2R R10, SR_TID.X ;  /* 0x00000000000a7919 */ /* 0x002e240000002100 */
[----:B0-----:R-:W-:-:S13]  /*3850*/  ISETP.GT.U32.AND P1, PT, R10, 0xff, PT ;  /* 0x000000ff0a00780c */ /* 0x001fda0003f24070 */
[----:B------:R-:W0:Y:S08]  /*3860*/  @!P1 LDC R16, c[0x0][0x10] ;  /* 0x00000400ff109b82 */ /* 0x000e300000000800 */
[----:B------:R-:W1:Y:S01]  /*3870*/  @!P1 LDC.64 R52, c[0x0][0x260] ;  /* 0x00009800ff349b82 */ /* 0x000e620000000a00 */
[----:B0-----:R-:W-:Y:S02]  /*3880*/  @!P1 IMAD R16, R16, R17, UR6 ;  /* 0x0000000610109e24 */ /* 0x001fe4000f8e0211 */
[----:B------:R-:W-:-:S05]  /*3890*/  @!P1 IMAD.SHL.U32 R17, R10, 0x2, RZ ;  /* 0x000000020a119824 */ /* 0x000fca00078e00ff */
        /* <DEDUP_REMOVED lines=9> */
[----:B------:R-:W3:Y:S01]  /*3930*/  @!P1 LDG.E.64 R16, desc[UR12][R16.64] ;  /* 0x0000000c10109981 */ /* 0x000ee2000c1e1b00 */
[----:B------:R-:W-:-:S03]  /*3940*/  HFMA2.MMA R52, -RZ, RZ, 0, 0 ;  /* 0x00000000ff347435 */ /* 0x000fc600000001ff */
[----:B------:R-:W4:Y:S01]  /*3950*/  LDL.LU R53, [R1+0xa0] ;  /* 0x0000a00001357983 */ /* 0x000f220000300800 */
[----:B--2---:R-:W-:Y:S01]  /*3960*/  @!P1 FADD.FTZ R18, RZ, R18 ;  /* 0x00000012ff129221 */ /* 0x004fe20000010000 */
[----:B------:R-:W-:-:S03]  /*3970*/  @!P1 FADD.FTZ R19, RZ, R19 ;  /* 0x00000013ff139221 */ /* 0x000fc60000010000 */
[----:B---3--:R-:W-:Y:S01]  /*3980*/  @!P1 FADD.FTZ R52, R16, R18 ;  /* 0x0000001210349221 */ /* 0x008fe20000010000 */
[----:B------:R-:W-:Y:S02]  /*3990*/  IMAD.MOV.U32 R16, RZ, RZ, RZ ;  /* 0x000000ffff107224 */ /* 0x000fe400078e00ff */
[----:B------:R-:W-:Y:S02]  /*39a0*/  @!P1 FADD.FTZ R16, R17, R19 ;  /* 0x0000001311109221 */ /* 0x000fe40000010000 */
        /* <DEDUP_REMOVED lines=14> */
[----:B0-----:R-:W-:Y:S02]  /*3a90*/  FADD.FTZ R16, R52, R16 ;  /* 0x0000001034107221 */ /* 0x001fe40000010000 */
[----:B------:R-:W0:Y:S01]  /*3aa0*/  S2R R52, SR_TID.X ;  /* 0x0000000000347919 */ /* 0x000e220000002100 */
[----:B------:R-:W-:Y:S01]  /*3ab0*/  LOP3.LUT P1, RZ, R10, 0xffffff0f, RZ, 0xc0, !PT ;  /* 0xffffff0f0aff7812 */ /* 0x000fe2000782c0ff */
[----:B-1----:R-:W-:Y:S01]  /*3ac0*/  FADD.FTZ R17, R17, R18 ;  /* 0x0000001211117221 */ /* 0x002fe20000010000 */
[----:B------:R2:W5:Y:S11]  /*3ad0*/  LDL.LU R10, [R1+0xb8] ;  /* 0x0000b800010a7983 */ /* 0x0005760000300800 */
[----:B0-----:R-:W-:-:S02]  /*3ae0*/  @!P1 SHF.R.U32.HI R18, RZ, 0x1, R52 ;  /* 0x00000001ff129819 */ /* 0x001fc40000011634 */
[----:B------:R-:W3:Y:S01]  /*3af0*/  LDL.LU R52, [R1] ;  /* 0x0000000001347983 */ /* 0x000ee20000300800 */
[----:B------:R-:W0:Y:S01]  /*3b00*/  S2UR UR14, SR_CgaCtaId ;  /* 0x00000000000e79c3 */ /* 0x000e220000008800 */
[----:B------:R-:W-:Y:S02]  /*3b10*/  UMOV UR5, 0x400 ;  /* 0x0000040000057882 */ /* 0x000fe40000000000 */
[----:B------:R-:W-:Y:S01]  /*3b20*/  UIADD3 UR5, UR5, 0x3480, URZ ;  /* 0x0000348005057890 */ /* 0x000fe2000fffe03f */
[----:B------:R-:W-:Y:S01]  /*3b30*/  @!P1 LOP3.LUT R18, R18, 0x7ffffff8, RZ, 0xc0, !PT ;  /* 0x7ffffff812129812 */ /* 0x000fe200078ec0ff */
[----:B------:R-:W-:Y:S01]  /*3b40*/  @!P1 FMUL.FTZ R17, R17, 4.8828125727595761418e-05 ;  /* 0x384ccccd11119820 */ /* 0x000fe20000410000 */
[----:B------:R-:W-:Y:S01]  /*3b50*/  @!P1 FMUL.FTZ R16, R16, 4.8828125727595761418e-05 ;  /* 0x384ccccd10109820 */ /* 0x000fe20000410000 */
[----:B------:R-:W-:Y:S02]  /*3b60*/  USHF.L.U32 UR11, UR11, 0x4, URZ ;  /* 0x000000040b0b7899 */ /* 0x000fe4000800063f */
[----:B0-----:R-:W-:-:S02]  /*3b70*/  ULEA UR5, UR14, UR5, 0x18 ;  /* 0x000000050e057291 */ /* 0x001fc4000f8ec03f */
[----:B------:R-:W-:Y:S01]  /*3b80*/  ULOP3.LUT UR11, UR11, 0x10, URZ, 0xc0, !UPT ;  /* 0x000000100b0b7892 */ /* 0x000fe2000f8ec03f */
[----:B------:R-:W-:Y:S01]  /*3b90*/  SHF.L.U32 R51, R51, 0x10, RZ ;  /* 0x0000001033337819 */ /* 0x000fe200000006ff */
[----:B------:R-:W-:Y:S01]  /*3ba0*/  IMAD.U32 R50, R50, 0x10000, RZ ;  /* 0x0001000032327824 */ /* 0x000fe200078e00ff */
[----:B------:R-:W-:Y:S01]  /*3bb0*/  SHF.L.U32 R22, R22, 0x10, RZ ;  /* 0x0000001016167819 */ /* 0x000fe200000006ff */
[----:B------:R-:W-:Y:S01]  /*3bc0*/  IMAD.U32 R27, R27, 0x10000, RZ ;  /* 0x000100001b1b7824 */ /* 0x000fe200078e00ff */
[----:B------:R-:W-:Y:S01]  /*3bd0*/  SHF.L.U32 R23, R23, 0x10, RZ ;  /* 0x0000001017177819 */ /* 0x000fe200000006ff */
[----:B------:R-:W-:Y:S01]  /*3be0*/  IMAD.U32 R35, R35, 0x10000, RZ ;  /* 0x0001000023237824 */ /* 0x000fe200078e00ff */
[----:B------:R4:W-:Y:S01]  /*3bf0*/  @!P1 STS.64 [R18+UR5], R16 ;  /* 0x0000001012009988 */ /* 0x0009e20008000a05 */
[----:B------:R-:W-:Y:S01]  /*3c00*/  SHF.L.U32 R26, R26, 0x10, RZ ;  /* 0x000000101a1a7819 */ /* 0x000fe200000006ff */
[----:B------:R-:W-:Y:S01]  /*3c10*/  IMAD.U32 R43, R43, 0x10000, RZ ;  /* 0x000100002b2b7824 */ /* 0x000fe200078e00ff */
[----:B------:R-:W-:-:S02]  /*3c20*/  SHF.L.U32 R30, R30, 0x10, RZ ;  /* 0x000000101e1e7819 */ /* 0x000fc400000006ff */
[----:B------:R-:W-:Y:S02]  /*3c30*/  SHF.L.U32 R31, R31, 0x10, RZ ;  /* 0x000000101f1f7819 */ /* 0x000fe400000006ff */
[----:B------:R-:W-:Y:S02]  /*3c40*/  SHF.L.U32 R34, R34, 0x10, RZ ;  /* 0x0000001022227819 */ /* 0x000fe400000006ff */
[----:B------:R-:W-:Y:S02]  /*3c50*/  SHF.L.U32 R38, R38, 0x10, RZ ;  /* 0x0000001026267819 */ /* 0x000fe400000006ff */
[----:B------:R-:W-:Y:S02]  /*3c60*/  SHF.L.U32 R39, R39, 0x10, RZ ;  /* 0x0000001027277819 */ /* 0x000fe400000006ff */
[----:B------:R-:W-:Y:S02]  /*3c70*/  SHF.L.U32 R42, R42, 0x10, RZ ;  /* 0x000000102a2a7819 */ /* 0x000fe400000006ff */
[----:B------:R-:W-:-:S02]  /*3c80*/  SHF.L.U32 R46, R46, 0x10, RZ ;  /* 0x000000102e2e7819 */ /* 0x000fc400000006ff */
[----:B------:R-:W-:Y:S01]  /*3c90*/  SHF.L.U32 R47, R47, 0x10, RZ ;  /* 0x000000102f2f7819 */ /* 0x000fe200000006ff */
[----:B------:R-:W-:Y:S01]  /*3ca0*/  IMAD.U32 R36, R36, 0x10000, RZ ;  /* 0x0001000024247824 */ /* 0x000fe200078e00ff */
[----:B----4-:R-:W-:Y:S01]  /*3cb0*/  IADD3 R16, R53, -UR11, RZ ;  /* 0x8000000b35107c10 */ /* 0x010fe2000fffe0ff */
        /* <DEDUP_REMOVED lines=17> */
[----:B------:R-:W-:Y:S01]  /*3dd0*/  FADD.FTZ R47, -R14, R47 ;  /* 0x0000002f0e2f7221 */ /* 0x000fe20000010100 */
[----:B------:R-:W4:Y:S01]  /*3de0*/  LDL.LU R53, [R1+0x8] ;  /* 0x0000080001357983 */ /* 0x000f220000300800 */
[----:B------:R-:W-:-:S02]  /*3df0*/  SHF.L.U32 R20, R20, 0x10, RZ ;  /* 0x0000001014147819 */ /* 0x000fc400000006ff */
[----:B------:R-:W-:Y:S02]  /*3e00*/  SHF.L.U32 R24, R24, 0x10, RZ ;  /* 0x0000001018187819 */ /* 0x000fe400000006ff */
[----:B------:R-:W-:Y:S02]  /*3e10*/  SHF.L.U32 R28, R28, 0x10, RZ ;  /* 0x000000101c1c7819 */ /* 0x000fe400000006ff */
[----:B------:R-:W-:Y:S02]  /*3e20*/  SHF.L.U32 R32, R32, 0x10, RZ ;  /* 0x0000001020207819 */ /* 0x000fe400000006ff */
[----:B------:R-:W-:Y:S01]  /*3e30*/  SHF.L.U32 R40, R40, 0x10, RZ ;  /* 0x0000001028287819 */ /* 0x000fe200000006ff */
[----:B------:R-:W3:Y:S01]  /*3e40*/  LDS.64 R16, [R16] ;  /* 0x0000000010107984 */ /* 0x000ee20000000a00 */
        /* <DEDUP_REMOVED lines=9> */
[----:B---3--:R-:W-:-:S02]  /*3ee0*/  FFMA.FTZ R14, R3, R52, -R16 ;  /* 0x00000034030e7223 */ /* 0x008fc40000010810 */
[----:B------:R-:W3:Y:S01]  /*3ef0*/  LDL.LU R52, [R1+0x4] ;  /* 0x0000040001347983 */ /* 0x000ee20000300800 */
[--C-:B-----5:R-:W-:Y:S01]  /*3f00*/  FFMA.FTZ R0, R0, R3, -R16.reuse ;  /* 0x0000000300007223 */ /* 0x120fe20000010810 */
[C-C-:B------:R-:W-:Y:S01]  /*3f10*/  FFMA.FTZ R60, R3.reuse, R60, -R16.reuse ;  /* 0x0000003c033c7223 */ /* 0x140fe20000010810 */
[C-C-:B------:R-:W-:Y:S01]  /*3f20*/  FFMA.FTZ R58, R3.reuse, R58, -R16.reuse ;  /* 0x0000003a033a7223 */ /* 0x140fe20000010810 */
[C-C-:B------:R-:W-:Y:S01]  /*3f30*/  FFMA.FTZ R55, R3.reuse, R55, -R16.reuse ;  /* 0x0000003703377223 */ /* 0x140fe20000010810 */
[C-C-:B------:R-:W-:Y:S01]  /*3f40*/  FFMA.FTZ R15, R3.reuse, R15, -R16.reuse ;  /* 0x0000000f030f7223 */ /* 0x140fe20000010810 */
[C-C-:B------:R-:W-:Y:S01]  /*3f50*/  FFMA.FTZ R6, R3.reuse, R6, -R16.reuse ;  /* 0x0000000603067223 */ /* 0x140fe20000010810 */
[--C-:B------:R-:W-:Y:S01]  /*3f60*/  FFMA.FTZ R3, R3, R8, -R16.reuse ;  /* 0x0000000803037223 */ /* 0x100fe20000010810 */
[----:B------:R-:W-:Y:S02]  /*3f70*/  IMAD.U32 R8, R57, 0x10000, RZ ;  /* 0x0001000039087824 */ /* 0x000fe400078e00ff */
[C-C-:B------:R-:W-:Y:S01]  /*3f80*/  FFMA.FTZ R61, R4.reuse, R61, -R16.reuse ;  /* 0x0000003d043d7223 */ /* 0x140fe20000010810 */
[C-C-:B------:R-:W-:Y:S01]  /*3f90*/  FFMA.FTZ R59, R4.reuse, R59, -R16.reuse ;  /* 0x0000003b043b7223 */ /* 0x140fe20000010810 */
[--C-:B------:R-:W-:Y:S01]  /*3fa0*/  FFMA.FTZ R56, R4, R56, -R16.reuse ;  /* 0x0000003804387223 */ /* 0x100fe20000010810 */
        /* <DEDUP_REMOVED lines=10> */
[----:B------:R-:W-:Y:S01]  /*4050*/  FFMA.FTZ R7, R4, R7, -R16 ;  /* 0x0000000704077223 */ /* 0x000fe20000010810 */
[----:B------:R-:W-:-:S02]  /*4060*/  SHF.L.U32 R41, R41, 0x10, RZ ;  /* 0x0000001029297819 */ /* 0x000fc400000006ff */
[----:B------:R-:W-:Y:S01]  /*4070*/  SHF.L.U32 R45, R45, 0x10, RZ ;  /* 0x000000102d2d7819 */ /* 0x000fe200000006ff */
[--C-:B----4-:R-:W-:Y:S01]  /*4080*/  FFMA.FTZ R8, R53, R4, -R16.reuse ;  /* 0x0000000435087223 */ /* 0x110fe20000010810 */
[--C-:B------:R-:W-:Y:S01]  /*4090*/  FFMA.FTZ R4, R4, R9, -R16.reuse ;  /* 0x0000000904047223 */ /* 0x100fe20000010810 */
[----:B---3--:R-:W-:Y:S02]  /*40a0*/  SHF.L.U32 R9, R52, 0x10, RZ ;  /* 0x0000001034097819 */ /* 0x008fe400000006ff */
[----:B------:R-:W3:Y:S03]  /*40b0*/  LDL.LU R52, [R1+0x50] ;  /* 0x0000500001347983 */ /* 0x000ee60000300800 */
[--C-:B------:R-:W-:Y:S01]  /*40c0*/  FFMA.FTZ R21, R21, R9, -R16.reuse ;  /* 0x0000000915157223 */ /* 0x100fe20000010810 */
[----:B------:R-:W4:Y:S01]  /*40d0*/  LDL.LU R57, [R1+0x54] ;  /* 0x0000540001397983 */ /* 0x000f220000300800 */
[C-C-:B------:R-:W-:Y:S01]  /*40e0*/  FFMA.FTZ R25, R9.reuse, R25, -R16.reuse ;  /* 0x0000001909197223 */ /* 0x140fe20000010810 */
[C-C-:B------:R-:W-:Y:S01]  /*40f0*/  FFMA.FTZ R29, R9.reuse, R29, -R16.reuse ;  /* 0x0000001d091d7223 */ /* 0x140fe20000010810 */
[C-C-:B------:R-:W-:Y:S01]  /*4100*/  FFMA.FTZ R33, R9.reuse, R33, -R16.reuse ;  /* 0x0000002109217223 */ /* 0x140fe20000010810 */
[----:B------:R-:W2:Y:S01]  /*4110*/  LDL.LU R53, [R1+0x4c] ;  /* 0x00004c0001357983 */ /* 0x000ea20000300800 */
[C-C-:B------:R-:W-:Y:S01]  /*4120*/  FFMA.FTZ R37, R9.reuse, R37, -R16.reuse ;  /* 0x0000002509257223 */ /* 0x140fe20000010810 */
[C-C-:B------:R-:W-:Y:S01]  /*4130*/  FFMA.FTZ R41, R9.reuse, R41, -R16.reuse ;  /* 0x0000002909297223 */ /* 0x140fe20000010810 */
[C-C-:B------:R-:W-:Y:S01]  /*4140*/  FFMA.FTZ R45, R9.reuse, R45, -R16.reuse ;  /* 0x0000002d092d7223 */ /* 0x140fe20000010810 */
[----:B------:R-:W-:-:S02]  /*4150*/  FFMA.FTZ R49, R9, R49, -R16 ;  /* 0x0000003109317223 */ /* 0x000fc40000010810 */
[----:B------:R-:W4:Y:S04]  /*4160*/  LDL.LU R9, [R1+0x5c] ;  /* 0x00005c0001097983 */ /* 0x000f280000300800 */
[----:B------:R-:W2:Y:S01]  /*4170*/  LDL.LU R16, [R1+0x58] ;  /* 0x0000580001107983 */ /* 0x000ea20000300800 */
[----:B------:R-:W-:-:S04]  /*4180*/  FMUL.FTZ R22, R2, R22 ;  /* 0x0000001602167220 */ /* 0x000fc80000410000 */
[----:B------:R-:W-:Y:S01]  /*4190*/  FFMA.FTZ R22, -R17, R22, R24 ;  /* 0x0000001611167223 */ /* 0x000fe20000010118 */
[-C--:B---3--:R-:W-:Y:S02]  /*41a0*/  FFMA.FTZ R0, R52, -R17.reuse, R0 ;  /* 0x8000001134007223 */ /* 0x088fe40000010000 */
[----:B------:R-:W3:Y:S01]  /*41b0*/  LDL.LU R52, [R1+0x44] ;  /* 0x0000440001347983 */ /* 0x000ee20000300800 */
[----:B----4-:R-:W-:-:S03]  /*41c0*/  FFMA.FTZ R8, R9, -R17, R8 ;  /* 0x8000001109087223 */ /* 0x010fc60000010008 */
[----:B------:R-:W4:Y:S01]  /*41d0*/  LDL.LU R9, [R1+0x40] ;  /* 0x0000400001097983 */ /* 0x000f220000300800 */
[----:B--2---:R-:W-:-:S03]  /*41e0*/  FFMA.FTZ R14, R16, -R17, R14 ;  /* 0x80000011100e7223 */ /* 0x004fc6000001000e */
[----:B------:R-:W2:Y:S04]  /*41f0*/  LDL.LU R16, [R1+0x3c] ;  /* 0x00003c0001107983 */ /* 0x000ea80000300800 */
[----:B------:R-:W2:Y:S01]  /*4200*/  LDL.LU R24, [R1+0x38] ;  /* 0x0000380001187983 */ /* 0x000ea20000300800 */
[C---:B------:R-:W-:Y:S01]  /*4210*/  FMUL.FTZ R51, R2.reuse, R51 ;  /* 0x0000003302337220 */ /* 0x040fe20000410000 */
[C---:B------:R-:W-:Y:S01]  /*4220*/  FMUL.FTZ R50, R2.reuse, R50 ;  /* 0x0000003202327220 */ /* 0x040fe20000410000 */
[C---:B------:R-:W-:Y:S01]  /*4230*/  FMUL.FTZ R27, R2.reuse, R27 ;  /* 0x0000001b021b7220 */ /* 0x040fe20000410000 */
[C---:B------:R-:W-:Y:S01]  /*4240*/  FMUL.FTZ R26, R2.reuse, R26 ;  /* 0x0000001a021a7220 */ /* 0x040fe20000410000 */
[C---:B------:R-:W-:Y:S01]  /*4250*/  FFMA.FTZ R20, -R17.reuse, R51, R20 ;  /* 0x0000003311147223 */ /* 0x040fe20000010114 */
[C---:B------:R-:W-:Y:S01]  /*4260*/  FFMA.FTZ R21, -R17.reuse, R50, R21 ;  /* 0x0000003211157223 */ /* 0x040fe20000010115 */
[C---:B------:R-:W-:Y:S01]  /*4270*/  FMUL.FTZ R23, R2.reuse, R23 ;  /* 0x0000001702177220 */ /* 0x040fe20000410000 */
[C---:B------:R-:W-:Y:S01]  /*4280*/  FFMA.FTZ R27, -R17.reuse, R27, R29 ;  /* 0x0000001b111b7223 */ /* 0x040fe2000001011d */
[C---:B------:R-:W-:Y:S01]  /*4290*/  FFMA.FTZ R26, -R17.reuse, R26, R28 ;  /* 0x0000001a111a7223 */ /* 0x040fe2000001011c */
[C---:B------:R-:W-:Y:S01]  /*42a0*/  FMUL.FTZ R8, R2.reuse, R8 ;  /* 0x0000000802087220 */ /* 0x040fe20000410000 */
[----:B------:R-:W-:Y:S01]  /*42b0*/  FFMA.FTZ R23, -R17, R23, R25 ;  /* 0x0000001711177223 */ /* 0x000fe20000010119 */
[C---:B------:R-:W-:Y:S01]  /*42c0*/  FMUL.FTZ R21, R2.reuse, R21 ;  /* 0x0000001502157220 */ /* 0x040fe20000410000 */
[C---:B------:R-:W-:Y:S01]  /*42d0*/  FMUL.FTZ R0, R2.reuse, R0 ;  /* 0x0000000002007220 */ /* 0x040fe20000410000 */
[----:B------:R-:W-:-:S03]  /*42e0*/  FMUL.FTZ R20, R2, R20 ;  /* 0x0000001402147220 */ /* 0x000fc60000410000 */
[----:B------:R-:W-:Y:S02]  /*42f0*/  F2FP.BF16.F32.PACK_AB R8, R21, R8 ;  /* 0x000000081508723e */ /* 0x000fe400000010ff */
[----:B------:R-:W-:Y:S01]  /*4300*/  F2FP.BF16.F32.PACK_AB R0, R20, R0 ;  /* 0x000000001400723e */ /* 0x000fe200000010ff */
[-C--:B---3--:R-:W-:Y:S02]  /*4310*/  FFMA.FTZ R59, R52, -R17.reuse, R59 ;  /* 0x80000011343b7223 */ /* 0x088fe4000001003b */
[----:B------:R-:W3:Y:S04]  /*4320*/  LDL.LU R52, [R1+0x34] ;  /* 0x0000340001347983 */ /* 0x000ee80000300800 */
[----:B------:R-:W3:Y:S01]  /*4330*/  LDL.LU R51, [R1+0x30] ;  /* 0x0000300001337983 */ /* 0x000ee20000300800 */
[----:B----4-:R-:W-:-:S03]  /*4340*/  FFMA.FTZ R58, R9, -R17, R58 ;  /* 0x80000011093a7223 */ /* 0x010fc6000001003a */
[----:B------:R-:W4:Y:S01]  /*4350*/  LDL.LU R9, [R1+0x2c] ;  /* 0x00002c0001097983 */ /* 0x000f220000300800 */
[----:B--2---:R-:W-:-:S03]  /*4360*/  FFMA.FTZ R56, R16, -R17, R56 ;  /* 0x8000001110387223 */ /* 0x004fc60000010038 */
[----:B------:R-:W2:Y:S04]  /*4370*/  LDL.LU R50, [R1+0x20] ;  /* 0x0000200001327983 */ /* 0x000ea80000300800 */
[----:B------:R-:W2:Y:S04]  /*4380*/  LDL.LU R29, [R1+0x1c] ;  /* 0x00001c00011d7983 */ /* 0x000ea80000300800 */
[----:B------:R-:W2:Y:S04]  /*4390*/  LDL.LU R28, [R1+0x10] ;  /* 0x00001000011c7983 */ /* 0x000ea80000300800 */
[----:B------:R-:W2:Y:S01]  /*43a0*/  LDL.LU R16, [R1+0xc] ;  /* 0x00000c0001107983 */ /* 0x000ea20000300800 */
[----:B------:R-:W-:-:S03]  /*43b0*/  FFMA.FTZ R55, R24, -R17, R55 ;  /* 0x8000001118377223 */ /* 0x000fc60000010037 */
[----:B------:R-:W2:Y:S04]  /*43c0*/  LDL.LU R25, [R1+0x74] ;  /* 0x0000740001197983 */ /* 0x000ea80000300800 */
[----:B------:R-:W2:Y:S04]  /*43d0*/  LDL.LU R24, [R1+0x9c] ;  /* 0x00009c0001187983 */ /* 0x000ea80000300800 */
[----:B------:R-:W2:Y:S04]  /*43e0*/  LDL.LU R21, [R1+0x94] ;  /* 0x0000940001157983 */ /* 0x000ea80000300800 */
[----:B------:R-:W2:Y:S01]  /*43f0*/  LDL.LU R20, [R1+0x98] ;  /* 0x0000980001147983 */ /* 0x000ea20000300800 */
        /* <DEDUP_REMOVED lines=10> */
[-C--:B------:R-:W-:Y:S01]  /*44a0*/  FFMA.FTZ R61, R57, -R17.reuse, R61 ;  /* 0x80000011393d7223 */ /* 0x080fe2000001003d */
[----:B------:R-:W-:Y:S01]  /*44b0*/  FFMA.FTZ R60, R53, -R17, R60 ;  /* 0x80000011353c7223 */ /* 0x000fe2000001003c */
[C---:B------:R-:W-:Y:S01]  /*44c0*/  FFMA.FTZ R30, -R17.reuse, R30, R32 ;  /* 0x0000001e111e7223 */ /* 0x040fe20000010120 */
        /* <DEDUP_REMOVED lines=8> */
[----:B------:R-:W-:Y:S01]  /*4550*/  FFMA.FTZ R47, -R17, R47, R49 ;  /* 0x0000002f112f7223 */ /* 0x000fe20000010131 */
        /* <DEDUP_REMOVED lines=21> */
[----:B------:R-:W-:-:S02]  /*46b0*/  F2FP.BF16.F32.PACK_AB R14, R22, R14 ;  /* 0x0000000e160e723e */ /* 0x000fc400000010ff */
[----:B------:R-:W-:Y:S02]  /*46c0*/  PRMT R18, R8, 0x7632, R18 ;  /* 0x0000763208127816 */ /* 0x000fe40000000012 */
[----:B------:R-:W-:Y:S01]  /*46d0*/  PRMT R19, R14, 0x7632, R19 ;  /* 0x000076320e137816 */ /* 0x000fe20000000013 */
[-C--:B---3--:R-:W-:Y:S01]  /*46e0*/  FFMA.FTZ R54, R52, -R17.reuse, R54 ;  /* 0x8000001134367223 */ /* 0x088fe20000010036 */
[----:B------:R-:W-:-:S03]  /*46f0*/  FFMA.FTZ R15, R51, -R17, R15 ;  /* 0x80000011330f7223 */ /* 0x000fc6000001000f */
[C---:B------:R-:W-:Y:S01]  /*4700*/  FMUL.FTZ R54, R2.reuse, R54 ;  /* 0x0000003602367220 */ /* 0x040fe20000410000 */
[----:B------:R-:W-:Y:S01]  /*4710*/  FMUL.FTZ R15, R2, R15 ;  /* 0x0000000f020f7220 */ /* 0x000fe20000410000 */
[-C--:B----4-:R-:W-:Y:S01]  /*4720*/  FFMA.FTZ R9, R9, -R17.reuse, R5 ;  /* 0x8000001109097223 */ /* 0x090fe20000010005 */
[-C--:B--2---:R-:W-:Y:S01]  /*4730*/  FFMA.FTZ R6, R50, -R17.reuse, R6 ;  /* 0x8000001132067223 */ /* 0x084fe20000010006 */
[-C--:B------:R-:W-:Y:S01]  /*4740*/  FFMA.FTZ R7, R29, -R17.reuse, R7 ;  /* 0x800000111d077223 */ /* 0x080fe20000010007 */
[-C--:B------:R-:W-:Y:S02]  /*4750*/  FFMA.FTZ R3, R28, -R17.reuse, R3 ;  /* 0x800000111c037223 */ /* 0x080fe40000010003 */
[----:B------:R-:W2:Y:S01]  /*4760*/  LDL.LU R28, [R1+0x8c] ;  /* 0x00008c00011c7983 */ /* 0x000ea20000300800 */
[----:B------:R-:W-:Y:S01]  /*4770*/  FFMA.FTZ R16, R16, -R17, R4 ;  /* 0x8000001110107223 */ /* 0x000fe20000010004 */
[C---:B------:R-:W-:Y:S01]  /*4780*/  FMUL.FTZ R17, R2.reuse, R3 ;  /* 0x0000000302117220 */ /* 0x040fe20000410000 */
[----:B------:R-:W-:Y:S01]  /*4790*/  IADD3 R4, P1, R25, UR14, RZ ;  /* 0x0000000e19047c10 */ /* 0x000fe2000ff3e0ff */
[----:B------:R-:W-:Y:S01]  /*47a0*/  FMUL.FTZ R9, R2, R9 ;  /* 0x0000000902097220 */ /* 0x000fe20000410000 */
[----:B------:R-:W-:Y:S01]  /*47b0*/  PRMT R3, R0, 0x7632, R3 ;  /* 0x0000763200037816 */ /* 0x000fe20000000003 */
[----:B------:R-:W3:Y:S01]  /*47c0*/  LDL.LU R25, [R1+0x90] ;  /* 0x0000900001197983 */ /* 0x000ee20000300800 */
[----:B------:R-:W-:Y:S01]  /*47d0*/  IADD3.X R5, R24, UR15, RZ, P1, !PT ;  /* 0x0000000f18057c10 */ /* 0x000fe20008ffe4ff */
[C---:B------:R-:W-:Y:S01]  /*47e0*/  FMUL.FTZ R6, R2.reuse, R6 ;  /* 0x0000000602067220 */ /* 0x040fe20000410000 */
[C---:B------:R-:W-:Y:S01]  /*47f0*/  FMUL.FTZ R7, R2.reuse, R7 ;  /* 0x0000000702077220 */ /* 0x040fe20000410000 */
[----:B------:R-:W-:Y:S01]  /*4800*/  FMUL.FTZ R16, R2, R16 ;  /* 0x0000001002107220 */ /* 0x000fe20000410000 */
[----:B------:R-:W4:Y:S01]  /*4810*/  LDL.LU R24, [R1+0x84] ;  /* 0x0000840001187983 */ /* 0x000f220000300800 */
[----:B------:R-:W-:-:S03]  /*4820*/  IADD3 R2, P1, R21, UR14, RZ ;  /* 0x0000000e15027c10 */ /* 0x000fc6000ff3e0ff */
[----:B------:R0:W-:Y:S04]  /*4830*/  STG.E.U16 desc[UR12][R4.64+0x2], R3 ;  /* 0x0000020304007986 */ /* 0x0001e8000c10150c */
[----:B------:R-:W4:Y:S04]  /*4840*/  LDL.LU R21, [R1+0x88] ;  /* 0x0000880001157983 */ /* 0x000f280000300800 */
[----:B------:R-:W-:Y:S01]  /*4850*/  STG.E.U16 desc[UR12][R4.64], R0 ;  /* 0x0000000004007986 */ /* 0x000fe2000c10150c */
[----:B0-----:R-:W-:-:S03]  /*4860*/  IADD3.X R3, R20, UR15, RZ, P1, !PT ;  /* 0x0000000f14037c10 */ /* 0x001fc60008ffe4ff */
[----:B------:R-:W4:Y:S04]  /*4870*/  LDL.LU R20, [R1+0x7c] ;  /* 0x00007c0001147983 */ /* 0x000f280000300800 */
[----:B------:R-:W-:Y:S04]  /*4880*/  STG.E.U16 desc[UR12][R4.64+0x4], R8 ;  /* 0x0000040804007986 */ /* 0x000fe8000c10150c */
[----:B------:R-:W-:Y:S04]  /*4890*/  STG.E.U16 desc[UR12][R4.64+0x6], R18 ;  /* 0x0000061204007986 */ /* 0x000fe8000c10150c */
[----:B------:R0:W-:Y:S04]  /*48a0*/  STG.E.U16 desc[UR12][R2.64+0x2], R19 ;  /* 0x0000021302007986 */ /* 0x0001e8000c10150c */
[----:B0-----:R-:W4:Y:S01]  /*48b0*/  LDL.LU R19, [R1+0x80] ;  /* 0x0000800001137983 */ /* 0x001f220000300800 */
[----:B------:R-:W-:-:S02]  /*48c0*/  F2FP.BF16.F32.PACK_AB R23, R23, R61 ;  /* 0x0000003d1717723e */ /* 0x000fc400000010ff */
[----:B------:R-:W-:Y:S02]  /*48d0*/  F2FP.BF16.F32.PACK_AB R26, R26, R60 ;  /* 0x0000003c1a1a723e */ /* 0x000fe400000010ff */
[----:B------:R-:W-:Y:S02]  /*48e0*/  PRMT R0, R23, 0x7632, R0 ;  /* 0x0000763217007816 */ /* 0x000fe40000000000 */
[----:B------:R-:W-:Y:S01]  /*48f0*/  F2FP.BF16.F32.PACK_AB R27, R27, R59 ;  /* 0x0000003b1b1b723e */ /* 0x000fe200000010ff */
[----:B------:R0:W-:Y:S01]  /*4900*/  STG.E.U16 desc[UR12][R2.64+0x4], R23 ;  /* 0x0000041702007986 */ /* 0x0001e2000c10150c */
[----:B------:R-:W-:-:S03]  /*4910*/  PRMT R8, R26, 0x7632, R8 ;  /* 0x000076321a087816 */ /* 0x000fc60000000008 */
[----:B------:R1:W-:Y:S04]  /*4920*/  STG.E.U16 desc[UR12][R2.64], R14 ;  /* 0x0000000e02007986 */ /* 0x0003e8000c10150c */
[----:B------:R4:W-:Y:S04]  /*4930*/  STG.E.U16 desc[UR12][R2.64+0x6], R0 ;  /* 0x0000060002007986 */ /* 0x0009e8000c10150c */
[----:B0-----:R-:W4:Y:S01]  /*4940*/  LDL.LU R23, [R1+0x70] ;  /* 0x0000700001177983 */ /* 0x001f220000300800 */
[----:B-1----:R-:W-:-:S03]  /*4950*/  PRMT R14, R27, 0x7632, R14 ;  /* 0x000076321b0e7816 */ /* 0x002fc6000000000e */
[----:B------:R-:W4:Y:S01]  /*4960*/  LDL.LU R22, [R1+0x78] ;  /* 0x0000780001167983 */ /* 0x000f220000300800 */
[----:B------:R-:W-:-:S04]  /*4970*/  F2FP.BF16.F32.PACK_AB R30, R30, R58 ;  /* 0x0000003a1e1e723e */ /* 0x000fc800000010ff */
[----:B------:R-:W-:Y:S02]  /*4980*/  PRMT R18, R30, 0x7632, R18 ;  /* 0x000076321e127816 */ /* 0x000fe40000000012 */
[----:B--2---:R-:W-:-:S04]  /*4990*/  IADD3 R4, P1, R28, UR14, RZ ;  /* 0x0000000e1c047c10 */ /* 0x004fc8000ff3e0ff */
[----:B---3--:R-:W-:Y:S02]  /*49a0*/  IADD3.X R5, R25, UR15, RZ, P1, !PT ;  /* 0x0000000f19057c10 */ /* 0x008fe40008ffe4ff */
[----:B----4-:R-:W-:-:S03]  /*49b0*/  IADD3 R2, P1, R24, UR14, RZ ;  /* 0x0000000e18027c10 */ /* 0x010fc6000ff3e0ff */
[----:B------:R-:W-:Y:S04]  /*49c0*/  STG.E.U16 desc[UR12][R4.64], R26 ;  /* 0x0000001a04007986 */ /* 0x000fe8000c10150c */
[----:B------:R-:W-:Y:S01]  /*49d0*/  STG.E.U16 desc[UR12][R4.64+0x2], R8 ;  /* 0x0000020804007986 */ /* 0x000fe2000c10150c */
[----:B------:R-:W-:-:S03]  /*49e0*/  IADD3.X R3, R21, UR15, RZ, P1, !PT ;  /* 0x0000000f15037c10 */ /* 0x000fc60008ffe4ff */
[----:B------:R-:W-:Y:S04]  /*49f0*/  STG.E.U16 desc[UR12][R4.64+0x4], R27 ;  /* 0x0000041b04007986 */ /* 0x000fe8000c10150c */
[----:B------:R-:W2:Y:S04]  /*4a00*/  LDL.LU R21, [R1+0x68] ;  /* 0x0000680001157983 */ /* 0x000ea80000300800 */
[----:B------:R0:W-:Y:S04]  /*4a10*/  STG.E.U16 desc[UR12][R4.64+0x6], R14 ;  /* 0x0000060e04007986 */ /* 0x0001e8000c10150c */
[----:B------:R1:W-:Y:S01]  /*4a20*/  STG.E.U16 desc[UR12][R2.64+0x2], R18 ;  /* 0x0000021202007986 */ /* 0x0003e2000c10150c */
[----:B0-----:R-:W-:-:S03]  /*4a30*/  IADD3 R4, P1, R20, UR14, RZ ;  /* 0x0000000e14047c10 */ /* 0x001fc6000ff3e0ff */
[----:B------:R-:W3:Y:S01]  /*4a40*/  LDL.LU R20, [R1+0x6c] ;  /* 0x00006c0001147983 */ /* 0x000ee20000300800 */
[----:B------:R-:W-:-:S03]  /*4a50*/  IADD3.X R5, R19, UR15, RZ, P1, !PT ;  /* 0x0000000f13057c10 */ /* 0x000fc60008ffe4ff */
[----:B------:R-:W4:Y:S04]  /*4a60*/  LDL.LU R19, [R1+0x60] ;  /* 0x0000600001137983 */ /* 0x000f280000300800 */
[----:B-1----:R-:W4:Y:S01]  /*4a70*/  LDL.LU R18, [R1+0x64] ;  /* 0x0000640001127983 */ /* 0x002f220000300800 */
[----:B------:R-:W-:Y:S02]  /*4a80*/  F2FP.BF16.F32.PACK_AB R31, R31, R56 ;  /* 0x000000381f1f723e */ /* 0x000fe400000010ff */
[----:B------:R-:W-:Y:S02]  /*4a90*/  F2FP.BF16.F32.PACK_AB R34, R34, R55 ;  /* 0x000000372222723e */ /* 0x000fe400000010ff */
[----:B------:R-:W-:Y:S02]  /*4aa0*/  PRMT R0, R31, 0x7632, R0 ;  /* 0x000076321f007816 */ /* 0x000fe40000000000 */
[----:B------:R-:W-:-:S02]  /*4ab0*/  F2FP.BF16.F32.PACK_AB R35, R35, R54 ;  /* 0x000000362323723e */ /* 0x000fc400000010ff */
[----:B------:R-:W-:Y:S01]  /*4ac0*/  F2FP.BF16.F32.PACK_AB R38, R38, R15 ;  /* 0x0000000f2626723e */ /* 0x000fe200000010ff */
[----:B------:R-:W-:Y:S01]  /*4ad0*/  STG.E.U16 desc[UR12][R2.64], R30 ;  /* 0x0000001e02007986 */ /* 0x000fe2000c10150c */
[----:B------:R-:W-:Y:S02]  /*4ae0*/  PRMT R8, R34, 0x7632, R8 ;  /* 0x0000763222087816 */ /* 0x000fe40000000008 */
[----:B------:R-:W-:Y:S01]  /*4af0*/  IADD3 R14, P1, R23, UR14, RZ ;  /* 0x0000000e170e7c10 */ /* 0x000fe2000ff3e0ff */
[----:B------:R-:W-:Y:S01]  /*4b00*/  STG.E.U16 desc[UR12][R2.64+0x4], R31 ;  /* 0x0000041f02007986 */ /* 0x000fe2000c10150c */
[----:B------:R-:W-:-:S03]  /*4b10*/  F2FP.BF16.F32.PACK_AB R9, R39, R9 ;  /* 0x000000092709723e */ /* 0x000fc600000010ff */
[----:B------:R0:W-:Y:S01]  /*4b20*/  STG.E.U16 desc[UR12][R2.64+0x6], R0 ;  /* 0x0000060002007986 */ /* 0x0001e2000c10150c */
[----:B------:R-:W-:Y:S02]  /*4b30*/  IADD3.X R15, R22, UR15, RZ, P1, !PT ;  /* 0x0000000f160f7c10 */ /* 0x000fe40008ffe4ff */
[----:B------:R-:W-:Y:S02]  /*4b40*/  F2FP.BF16.F32.PACK_AB R6, R42, R6 ;  /* 0x000000062a06723e */ /* 0x000fe400000010ff */
[----:B------:R-:W-:Y:S01]  /*4b50*/  F2FP.BF16.F32.PACK_AB R7, R43, R7 ;  /* 0x000000072b07723e */ /* 0x000fe200000010ff */
[----:B------:R-:W-:Y:S01]  /*4b60*/  STG.E.U16 desc[UR12][R4.64], R34 ;  /* 0x0000002204007986 */ /* 0x000fe2000c10150c */
[----:B0-----:R-:W-:Y:S02]  /*4b70*/  PRMT R3, R35, 0x7632, R3 ;  /* 0x0000763223037816 */ /* 0x001fe40000000003 */
[----:B------:R-:W-:Y:S01]  /*4b80*/  PRMT R0, R38, 0x7632, R0 ;  /* 0x0000763226007816 */ /* 0x000fe20000000000 */
[----:B------:R0:W-:Y:S04]  /*4b90*/  STG.E.U16 desc[UR12][R4.64+0x2], R8 ;  /* 0x0000020804007986 */ /* 0x0001e8000c10150c */
[----:B------:R-:W-:Y:S04]  /*4ba0*/  STG.E.U16 desc[UR12][R4.64+0x4], R35 ;  /* 0x0000042304007986 */ /* 0x000fe8000c10150c */
[----:B------:R1:W-:Y:S01]  /*4bb0*/  STG.E.U16 desc[UR12][R4.64+0x6], R3 ;  /* 0x0000060304007986 */ /* 0x0003e2000c10150c */
[----:B------:R-:W-:-:S03]  /*4bc0*/  F2FP.BF16.F32.PACK_AB R17, R46, R17 ;  /* 0x000000112e11723e */ /* 0x000fc600000010ff */
[----:B------:R1:W-:Y:S01]  /*4bd0*/  STG.E.U16 desc[UR12][R14.64+0x2], R0 ;  /* 0x000002000e007986 */ /* 0x0003e2000c10150c */
[----:B0-----:R-:W-:Y:S02]  /*4be0*/  PRMT R8, R6, 0x7632, R8 ;  /* 0x0000763206087816 */ /* 0x001fe40000000008 */
[----:B------:R-:W-:Y:S02]  /*4bf0*/  F2FP.BF16.F32.PACK_AB R16, R47, R16 ;  /* 0x000000102f10723e */ /* 0x000fe400000010ff */
[----:B-1----:R-:W-:Y:S02]  /*4c00*/  PRMT R5, R9, 0x7632, R5 ;  /* 0x0000763209057816 */ /* 0x002fe40000000005 */
[----:B------:R-:W-:Y:S01]  /*4c10*/  PRMT R0, R7, 0x7632, R0 ;  /* 0x0000763207007816 */ /* 0x000fe20000000000 */
[----:B------:R-:W-:Y:S04]  /*4c20*/  STG.E.U16 desc[UR12][R14.64], R38 ;  /* 0x000000260e007986 */ /* 0x000fe8000c10150c */
[----:B------:R-:W-:Y:S04]  /*4c30*/  STG.E.U16 desc[UR12][R14.64+0x4], R9 ;  /* 0x000004090e007986 */ /* 0x000fe8000c10150c */
[----:B------:R0:W-:Y:S01]  /*4c40*/  STG.E.U16 desc[UR12][R14.64+0x6], R5 ;  /* 0x000006050e007986 */ /* 0x0001e2000c10150c */
[----:B------:R-:W-:Y:S01]  /*4c50*/  ULOP3.LUT UR4, UR4, 0x1, URZ, 0x3c, !UPT ;  /* 0x0000000104047892 */ /* 0x000fe2000f8e3c3f */
[----:B------:R-:W-:Y:S01]  /*4c60*/  UMOV UR5, UR10 ;  /* 0x0000000a00057c82 */ /* 0x000fe20008000000 */
[----:B------:R-:W-:Y:S01]  /*4c70*/  UMOV UR11, UR9 ;  /* 0x00000009000b7c82 */ /* 0x000fe20008000000 */
[----:B--2---:R-:W-:-:S04]  /*4c80*/  IADD3 R2, P1, R21, UR14, RZ ;  /* 0x0000000e15027c10 */ /* 0x004fc8000ff3e0ff */
[----:B---3--:R-:W-:-:S05]  /*4c90*/  IADD3.X R3, R20, UR15, RZ, P1, !PT ;  /* 0x0000000f14037c10 */ /* 0x008fca0008ffe4ff */
[----:B------:R1:W-:Y:S04]  /*4ca0*/  STG.E.U16 desc[UR12][R2.64], R6 ;  /* 0x0000000602007986 */ /* 0x0003e8000c10150c */
[----:B------:R-:W-:Y:S01]  /*4cb0*/  STG.E.U16 desc[UR12][R2.64+0x2], R8 ;  /* 0x0000020802007986 */ /* 0x000fe2000c10150c */
[----:B----4-:R-:W-:-:S03]  /*4cc0*/  IADD3 R4, P1, R19, UR14, RZ ;  /* 0x0000000e13047c10 */ /* 0x010fc6000ff3e0ff */
[----:B------:R-:W-:Y:S01]  /*4cd0*/  STG.E.U16 desc[UR12][R2.64+0x4], R7 ;  /* 0x0000040702007986 */ /* 0x000fe2000c10150c */
[----:B0-----:R-:W-:-:S03]  /*4ce0*/  IADD3.X R5, R18, UR15, RZ, P1, !PT ;  /* 0x0000000f12057c10 */ /* 0x001fc60008ffe4ff */
[----:B------:R0:W-:Y:S01]  /*4cf0*/  STG.E.U16 desc[UR12][R2.64+0x6], R0 ;  /* 0x0000060002007986 */ /* 0x0001e2000c10150c */
[----:B-1----:R-:W-:-:S03]  /*4d00*/  PRMT R6, R16, 0x7632, R6 ;  /* 0x0000763210067816 */ /* 0x002fc60000000006 */
[----:B------:R2:W-:Y:S01]  /*4d10*/  STG.E.U16 desc[UR12][R4.64], R17 ;  /* 0x0000001104007986 */ /* 0x0005e2000c10150c */
[----:B0-----:R-:W-:-:S03]  /*4d20*/  PRMT R3, R17, 0x7632, R3 ;  /* 0x0000763211037816 */ /* 0x001fc60000000003 */
[----:B------:R2:W-:Y:S04]  /*4d30*/  STG.E.U16 desc[UR12][R4.64+0x4], R16 ;  /* 0x0000041004007986 */ /* 0x0005e8000c10150c */
[----:B------:R2:W-:Y:S04]  /*4d40*/  STG.E.U16 desc[UR12][R4.64+0x2], R3 ;  /* 0x0000020304007986 */ /* 0x0005e8000c10150c */
[----:B------:R2:W-:Y:S01]  /*4d50*/  STG.E.U16 desc[UR12][R4.64+0x6], R6 ;  /* 0x0000060604007986 */ /* 0x0005e2000c10150c */
[----:B------:R-:W-:Y:S05]  /*4d60*/  @!P0 BRA `(.L_x_607) ;  /* 0xffffffb400e48947 */ /* 0x000fea000383ffff */
.L_x_595:
        /* <DEDUP_REMOVED lines=10> */
[----:B------:R-:W0:Y:S01]  /*4e10*/  LDC.64 R14, c[0x0][0x258] ;  /* 0x00009600ff0e7b82 */ /* 0x000e220000000a00 */
[----:B------:R-:W1:Y:S01]  /*4e20*/  S2R R56, SR_TID.X ;  /* 0x0000000000387919 */ /* 0x000e620000002100 */
[----:B--2---:R-:W-:Y:S01]  /*4e30*/  HFMA2.MMA R5, -RZ, RZ, 0, 1.1920928955078125e-06 ;  /* 0x00000014ff057435 */ /* 0x004fe200000001ff */
        /* <DEDUP_REMOVED lines=18> */
[----:B------:R-:W-:Y:S01]  /*4f60*/  IMAD.WIDE.U32 R6, R11, -0x33333333, RZ ;  /* 0xcccccccd0b067825 */ /* 0x000fe200078e00ff */
[----:B------:R-:W-:-:S03]  /*4f70*/  MOV R10, R9 ;  /* 0x00000009000a7202 */ /* 0x000fc60000000f00 */
[----:B------:R-:W-:Y:S01]  /*4f80*/  IMAD.X R11, RZ, RZ, RZ, P0 ;  /* 0x000000ffff0b7224 */ /* 0x000fe200000e06ff */
[----:B------:R-:W-:Y:S01]  /*4f90*/  IADD3 RZ, P1, R7, R8, RZ ;  /* 0x0000000807ff7210 */ /* 0x000fe20007f3e0ff */
[----:B------:R-:W-:Y:S01]  /*4fa0*/  IMAD.WIDE.U32 R6, R5, -0x33333333, RZ ;  /* 0xcccccccd05067825 */ /* 0x000fe200078e00ff */
[----:B------:R-:W-:Y:S02]  /*4fb0*/  ISETP.LT.U32.AND P0, PT, R14, 0x5, PT ;  /* 0x000000050e00780c */ /* 0x000fe40003f01070 */
[----:B------:R-:W-:Y:S01]  /*4fc0*/  MOV R6, UR9 ;  /* 0x0000000900067c02 */ /* 0x000fe20008000f00 */
[----:B------:R-:W-:Y:S01]  /*4fd0*/  IMAD.WIDE.U32.X R8, R13, -0x33333334, R10, P1 ;  /* 0xcccccccc0d087825 */ /* 0x000fe200008e040a */
[----:B------:R-:W-:Y:S02]  /*4fe0*/  ISETP.LT.AND.EX P0, PT, R15, RZ, PT, P0 ;  /* 0x000000ff0f00720c */ /* 0x000fe40003f01300 */
[----:B------:R-:W-:Y:S02]  /*4ff0*/  LEA.HI R50, R7, 0x1, RZ, 0x1c ;  /* 0x0000000107327811 */ /* 0x000fe400078fe0ff */
[----:B------:R-:W-:-:S02]  /*5000*/  SHF.R.U64 R51, R8, 0x3, R9 ;  /* 0x0000000308337819 */ /* 0x000fc40000001209 */
[----:B------:R-:W-:Y:S02]  /*5010*/  SEL R49, R14, 0x5, P0 ;  /* 0x000000050e317807 */ /* 0x000fe40000000000 */
[----:B------:R-:W-:Y:S02]  /*5020*/  SEL R48, R15, RZ, P0 ;  /* 0x000000ff0f307207 */ /* 0x000fe40000000000 */
[C---:B------:R-:W-:Y:S02]  /*5030*/  IADD3 R7, P0, R0.reuse, 0xa, RZ ;  /* 0x0000000a00077810 */ /* 0x040fe40007f1e0ff */
[C---:B------:R-:W-:Y:S02]  /*5040*/  IADD3 R8, P1, R0.reuse, 0x14, RZ ;  /* 0x0000001400087810 */ /* 0x040fe40007f3e0ff */
[----:B------:R-:W-:Y:S01]  /*5050*/  IADD3 R9, P2, R0, 0x1e, RZ ;  /* 0x0000001e00097810 */ /* 0x000fe20007f5e0ff */
[----:B------:R-:W-:Y:S01]  /*5060*/  IMAD.X R11, RZ, RZ, RZ, P0 ;  /* 0x000000ffff0b7224 */ /* 0x000fe200000e06ff */
[----:B------:R-:W-:-:S02]  /*5070*/  IADD3 R51, R51, 0x1, RZ ;  /* 0x0000000133337810 */ /* 0x000fc40007ffe0ff */
[C---:B------:R-:W-:Y:S01]  /*5080*/  SHF.L.U64.HI R48, R49.reuse, 0x5, R48 ;  /* 0x0000000531307819 */ /* 0x040fe20000010230 */
[----:B------:R-:W-:Y:S01]  /*5090*/  IMAD.SHL.U32 R49, R49, 0x20, RZ ;  /* 0x0000002031317824 */ /* 0x000fe200078e00ff */
[----:B------:R-:W-:Y:S02]  /*50a0*/  LOP3.LUT R10, R56, 0xf, RZ, 0xc0, !PT ;  /* 0x0000000f380a7812 */ /* 0x000fe400078ec0ff */
[----:B------:R-:W-:Y:S02]  /*50b0*/  IADD3.X R12, RZ, RZ, RZ, P1, !PT ;  /* 0x000000ffff0c7210 */ /* 0x000fe40000ffe4ff */
[----:B------:R-:W-:Y:S02]  /*50c0*/  IADD3.X R13, RZ, RZ, RZ, P2, !PT ;  /* 0x000000ffff0d7210 */ /* 0x000fe400017fe4ff */
[----:B------:R-:W-:Y:S02]  /*50d0*/  LOP3.LUT R50, R50, 0x3, RZ, 0xc0, !PT ;  /* 0x0000000332327812 */ /* 0x000fe400078ec0ff */
[----:B------:R-:W-:-:S07]  /*50e0*/  LOP3.LUT R51, R51, 0x3, RZ, 0xc0, !PT ;  /* 0x0000000333337812 */ /* 0x000fce00078ec0ff */
.L_x_624:
[----:B------:R-:W-:Y:S01]  /*50f0*/  ISETP.GT.U32.AND P0, PT, R49, R0, PT ;  /* 0x000000003100720c */ /* 0x000fe20003f04070 */
[----:B------:R-:W-:Y:S01]  /*5100*/  BSSY B0, `(.L_x_608) ;  /* 0x00000ad000007945 */ /* 0x000fe20003800000 */
[----:B0-----:R-:W-:Y:S02]  /*5110*/  MOV R52, RZ ;  /* 0x000000ff00347202 */ /* 0x001fe40000000f00 */
[----:B------:R-:W-:Y:S02]  /*5120*/  ISETP.GT.AND.EX P0, PT, R48, RZ, PT, P0 ;  /* 0x000000ff3000720c */ /* 0x000fe40003f04300 */
[----:B------:R-:W-:-:S11]  /*5130*/  MOV R55, RZ ;  /* 0x000000ff00377202 */ /* 0x000fd60000000f00 */
[----:B-1234-:R-:W-:Y:S05]  /*5140*/  @!P0 BRA `(.L_x_609) ;  /* 0x0000000800a08947 */ /* 0x01efea0003800000 */
[----:B------:R-:W-:Y:S01]  /*5150*/  ISETP.NE.U32.AND P1, PT, R51, RZ, PT ;  /* 0x000000ff3300720c */ /* 0x000fe20003f25070 */
[----:B------:R-:W-:Y:S01]  /*5160*/  BSSY B1, `(.L_x_610) ;  /* 0x0000026000017945 */ /* 0x000fe20003800000 */
[----:B------:R-:W-:Y:S01]  /*5170*/  IADD3 R15, P2, P3, -R2, -0x21, -R0 ;  /* 0xffffffdf020f7810 */ /* 0x000fe20007b5e900 */
[----:B------:R-:W-:Y:S01]  /*5180*/  IMAD.MOV.U32 R55, RZ, RZ, RZ ;  /* 0x000000ffff377224 */ /* 0x000fe200078e00ff */
[----:B------:R-:W-:Y:S02]  /*5190*/  ISETP.NE.AND.EX P1, PT, RZ, RZ, PT, P1 ;  /* 0x000000ffff00720c */ /* 0x000fe40003f25310 */
[----:B------:R-:W-:Y:S02]  /*51a0*/  CS2R R52, SRZ ;  /* 0x0000000000347805 */ /* 0x000fe4000001ff00 */
[----:B------:R-:W-:Y:S02]  /*51b0*/  MOV R14, 0xffffffff ;  /* 0xffffffff000e7802 */ /* 0x000fe40000000f00 */
[----:B------:R-:W-:-:S02]  /*51c0*/  ISETP.GE.U32.AND P0, PT, R15, 0x1e, PT ;  /* 0x0000001e0f00780c */ /* 0x000fc40003f06070 */
[----:B------:R-:W-:Y:S02]  /*51d0*/  IADD3.X R14, ~R3, -0x1, R14, P2, P3 ;  /* 0xffffffff030e7810 */ /* 0x000fe400017e650e */
[----:B------:R-:W-:Y:S02]  /*51e0*/  LOP3.LUT R15, R56, 0x1f, RZ, 0xc0, !PT ;  /* 0x0000001f380f7812 */ /* 0x000fe400078ec0ff */
[----:B------:R-:W-:Y:S02]  /*51f0*/  ISETP.GE.U32.AND.EX P0, PT, R14, RZ, PT, P0 ;  /* 0x000000ff0e00720c */ /* 0x000fe40003f06100 */
[----:B------:R-:W-:Y:S02]  /*5200*/  IADD3 R14, P2, R15, R6, RZ ;  /* 0x000000060f0e7210 */ /* 0x000fe40007f5e0ff */
        /* <DEDUP_REMOVED lines=27> */
.L_x_611:
[----:B------:R-:W-:Y:S05]  /*53c0*/  BSYNC B1 ;  /* 0x0000000000017941 */ /* 0x000fea0003800000 */
.L_x_610:
        /* <DEDUP_REMOVED lines=21> */
.L_x_614:
        /* <DEDUP_REMOVED lines=55> */
.L_x_613:
[----:B------:R-:W-:Y:S05]  /*5890*/  BSYNC B1 ;  /* 0x0000000000017941 */ /* 0x000fea0003800000 */
.L_x_612:
        /* <DEDUP_REMOVED lines=35> */
.L_x_616:
[----:B------:R-:W-:Y:S05]  /*5ad0*/  BSYNC B1 ;  /* 0x0000000000017941 */ /* 0x000fea0003800000 */
.L_x_615:
        /* <DEDUP_REMOVED lines=15> */
.L_x_609:
[----:B------:R-:W-:Y:S05]  /*5bd0*/  BSYNC B0 ;  /* 0x0000000000007941 */ /* 0x000fea0003800000 */
.L_x_608:
        /* <DEDUP_REMOVED lines=23> */
[----:B0-----:R-:W-:-:S06]  /*5d50*/  CS2R R14, SRZ ;  /* 0x00000000000e7805 */ /* 0x001fcc000001ff00 */
        /* <DEDUP_REMOVED lines=26> */
.L_x_633:
        /* <DEDUP_REMOVED lines=31> */
[----:B------:R-:W-:Y:S01]  /*60f0*/  MOV R32, 0xffff ;  /* 0x0000ffff00207802 */ /* 0x000fe20000000f00 */
        /* <DEDUP_REMOVED lines=14> */
.L_x_643:
        /* <DEDUP_REMOVED lines=41> */
.L_x_653:
[----:B--2---:R-:W-:Y:S01]  /*6470*/  FADD.FTZ R15, R14, R30 ;  /* 0x0000001e0e0f7221 */ /* 0x004fe20000010000 */
[----:B------:R-:W-:-:S04]  /*6480*/  @!P1 F2FP.BF16.F32.PACK_AB R14, RZ, R24 ;  /* 0x00000018ff0e923e */ /* 0x000fc800000010ff */
[----:B------:R-:W-:Y:S01]  /*6490*/  @!P1 F2FP.BF16.F32.PACK_AB R15, RZ, R15 ;  /* 0x0000000fff0f923e */ /* 0x000fe200000010ff */
[----:B------:R3:W-:Y:S03]  /*64a0*/  @!P1 STG.E.U16 desc[UR12][R16.64+0x50], R14 ;  /* 0x0000500e10009986 */ /* 0x0007e6000c10150c */
[----:B------:R-:W-:Y:S02]  /*64b0*/  PRMT R20, R15, 0x7610, R20 ;  /* 0x000076100f147816 */ /* 0x000fe40000000014 */
[----:B------:R-:W-:-:S03]  /*64c0*/  LEA.HI R15, R56, 0x3c, RZ, 0x1c ;  /* 0x0000003c380f7811 */ /* 0x000fc600078fe0ff */
[----:B------:R3:W-:Y:S04]  /*64d0*/  @!P1 STG.E.U16 desc[UR12][R18.64+0x50], R20 ;  /* 0x0000501412009986 */ /* 0x0007e8000c10150c */
.L_x_619:
[----:B------:R-:W-:Y:S05]  /*64e0*/  BSYNC B0 ;  /* 0x0000000000007941 */ /* 0x000fea0003800000 */
.L_x_618:
        /* <DEDUP_REMOVED lines=13> */
[C---:B------:R-:W-:Y:S01]  /*65c0*/  @!P0 SHF.L.U32 R19, R10.reuse, 0x1, RZ ;  /* 0x000000010a138819 */ /* 0x040fe200000006ff */
[C---:B------:R-:W-:Y:S01]  /*65d0*/  @!P0 IMAD.SHL.U32 R22, R10.reuse, 0x2, RZ ;  /* 0x000000020a168824 */ /* 0x040fe200078e00ff */
[C---:B------:R-:W-:Y:S01]  /*65e0*/  @!P0 IADD3 R18, R15.reuse, 0x14, RZ ;  /* 0x000000140f128810 */ /* 0x040fe20007ffe0ff */
[----:B0-----:R-:W-:Y:S01]  /*65f0*/  IMAD.MOV.U32 R17, RZ, RZ, 0xffff ;  /* 0x0000ffffff117424 */ /* 0x001fe200078e00ff */
[----:B------:R-:W-:Y:S01]  /*6600*/  @!P0 LEA R23, R10, UR4, 0x7 ;  /* 0x000000040a178c11 */ /* 0x000fe2000f8e38ff */
[----:B------:R-:W-:Y:S01]  /*6610*/  IMAD.MOV.U32 R32, RZ, RZ, RZ ;  /* 0x000000ffff207224 */ /* 0x000fe200078e00ff */
[----:B------:R-:W-:Y:S01]  /*6620*/  @!P0 LOP3.LUT R18, R18, R19, RZ, 0x3c, !PT ;  /* 0x0000001312128212 */ /* 0x000fe200078e3cff */
[----:B------:R-:W-:Y:S01]  /*6630*/  IMAD.MOV.U32 R40, RZ, RZ, 0xffff ;  /* 0x0000ffffff287424 */ /* 0x000fe200078e00ff */
[----:B------:R-:W-:Y:S01]  /*6640*/  @!P0 IADD3 R21, R15, 0x28, RZ ;  /* 0x000000280f158810 */ /* 0x000fe20007ffe0ff */
[----:B-1----:R-:W0:Y:S01]  /*6650*/  SHFL.BFLY PT, R17, R16, 0x8, 0x101f ;  /* 0x0d101f0010117f89 */ /* 0x002e2200000e0000 */
[----:B------:R-:W-:-:S02]  /*6660*/  @!P0 LEA R18, R18, R23, 0x2 ;  /* 0x0000001712128211 */ /* 0x000fc400078e10ff */
[----:B------:R-:W-:Y:S02]  /*6670*/  @!P0 LOP3.LUT R21, R21, R22, RZ, 0x3c, !PT ;  /* 0x0000001615158212 */ /* 0x000fe400078e3cff */
[C---:B------:R-:W-:Y:S01]  /*6680*/  @!P0 LEA R24, R10.reuse, UR4, 0x7 ;  /* 0x000000040a188c11 */ /* 0x040fe2000f8e38ff */
[----:B------:R-:W1:Y:S01]  /*6690*/  @!P0 LDS R20, [R18] ;  /* 0x0000000012148984 */ /* 0x000e620000000800 */
[----:B------:R-:W-:Y:S02]  /*66a0*/  @!P0 IADD3 R23, R15, 0x3c, RZ ;  /* 0x0000003c0f178810 */ /* 0x000fe40007ffe0ff */
        /* <DEDUP_REMOVED lines=8> */
[----:B------:R-:W-:Y:S02]  /*6730*/  @!P0 LEA R39, R23, R30, 0x2 ;  /* 0x0000001e17278211 */ /* 0x000fe400078e10ff */
[----:B------:R-:W-:Y:S01]  /*6740*/  MOV R23, RZ ;  /* 0x000000ff00177202 */ /* 0x000fe20000000f00 */
[----:B--2---:R-:W2:Y:S01]  /*6750*/  SHFL.BFLY PT, R30, R14, 0x8, 0x101f ;  /* 0x0d101f000e1e7f89 */ /* 0x004ea200000e0000 */
[----:B------:R-:W-:Y:S01]  /*6760*/  MOV R29, 0xffff ;  /* 0x0000ffff001d7802 */ /* 0x000fe20000000f00 */
[----:B0-----:R-:W-:Y:S01]  /*6770*/  FADD.FTZ R25, R17, R16 ;  /* 0x0000001011197221 */ /* 0x001fe20000010000 */
[----:B------:R-:W-:Y:S01]  /*6780*/  MOV R24, RZ ;  /* 0x000000ff00187202 */ /* 0x000fe20000000f00 */
[----:B------:R-:W-:Y:S01]  /*6790*/  @!P0 LDS R22, [R39] ;  /* 0x0000000027168984 */ /* 0x000fe20000000800 */
[----:B------:R-:W-:Y:S01]  /*67a0*/  IMAD.MOV.U32 R16, RZ, RZ, 0xffff ;  /* 0x0000ffffff107424 */ /* 0x000fe200078e00ff */
[----:B------:R-:W-:-:S02]  /*67b0*/  MOV R34, RZ ;  /* 0x000000ff00227202 */ /* 0x000fc40000000f00 */
[----:B------:R-:W-:Y:S02]  /*67c0*/  MOV R35, 0xffff ;  /* 0x0000ffff00237802 */ /* 0x000fe40000000f00 */
[----:B---3--:R-:W-:Y:S01]  /*67d0*/  MOV R18, RZ ;  /* 0x000000ff00127202 */ /* 0x008fe20000000f00 */
[----:B------:R-:W0:Y:S01]  /*67e0*/  SHFL.BFLY PT, R16, R25, 0x4, 0x101f ;  /* 0x0c901f0019107f89 */ /* 0x000e2200000e0000 */
[----:B------:R-:W-:Y:S02]  /*67f0*/  MOV R28, 0xffff ;  /* 0x0000ffff001c7802 */ /* 0x000fe40000000f00 */
[----:B------:R-:W-:Y:S02]  /*6800*/  MOV R26, 0xffff ;  /* 0x0000ffff001a7802 */ /* 0x000fe40000000f00 */
[----:B------:R-:W-:Y:S02]  /*6810*/  MOV R41, 0xffff ;  /* 0x0000ffff00297802 */ /* 0x000fe40000000f00 */
[----:B------:R-:W-:Y:S01]  /*6820*/  MOV R43, 0xffff ;  /* 0x0000ffff002b7802 */ /* 0x000fe20000000f00 */
[----:B-1----:R-:W-:-:S02]  /*6830*/  @!P0 IMAD.MOV.U32 R32, RZ, RZ, R20 ;  /* 0x000000ffff208224 */ /* 0x002fc400078e0014 */
[----:B--2---:R-:W-:Y:S01]  /*6840*/  FADD.FTZ R17, R30, R14 ;  /* 0x0000000e1e117221 */ /* 0x004fe20000010000 */
[----:B------:R1:W-:Y:S01]  /*6850*/  @!P0 LDS R20, [R39+0x500] ;  /* 0x0005000027148984 */ /* 0x0003e20000000800 */
[----:B------:R-:W-:Y:S02]  /*6860*/  MOV R30, 0xffff ;  /* 0x0000ffff001e7802 */ /* 0x000fe40000000f00 */
[----:B------:R-:W-:Y:S01]  /*6870*/  @!P0 MOV R34, R21 ;  /* 0x0000001500228202 */ /* 0x000fe20000000f00 */
[----:B------:R-:W2:Y:S01]  /*6880*/  SHFL.BFLY PT, R31, R32, 0x8, 0x101f ;  /* 0x0d101f00201f7f89 */ /* 0x000ea200000e0000 */
[----:B------:R-:W-:Y:S02]  /*6890*/  MOV R21, RZ ;  /* 0x000000ff00157202 */ /* 0x000fe40000000f00 */
[----:B------:R-:W-:Y:S01]  /*68a0*/  @!P0 MOV R23, R38 ;  /* 0x0000002600178202 */ /* 0x000fe20000000f00 */
[----:B------:R-:W3:Y:S01]  /*68b0*/  SHFL.BFLY PT, R33, R34, 0x8, 0x101f ;  /* 0x0d101f0022217f89 */ /* 0x000ee200000e0000 */
[----:B------:R-:W-:Y:S01]  /*68c0*/  MOV R38, 0xffff ;  /* 0x0000ffff00267802 */ /* 0x000fe20000000f00 */
[----:B0-----:R-:W-:Y:S01]  /*68d0*/  FADD.FTZ R19, R25, R16 ;  /* 0x0000001019137221 */ /* 0x001fe20000010000 */
[----:B------:R-:W-:Y:S01]  /*68e0*/  @!P0 MOV R24, R37 ;  /* 0x0000002500188202 */ /* 0x000fe20000000f00 */
[----:B------:R-:W-:Y:S01]  /*68f0*/  IMAD.MOV.U32 R37, RZ, RZ, 0xffff ;  /* 0x0000ffffff257424 */ /* 0x000fe200078e00ff */
[----:B------:R-:W0:Y:S01]  /*6900*/  SHFL.BFLY PT, R30, R17, 0x4, 0x101f ;  /* 0x0c901f00111e7f89 */ /* 0x000e2200000e0000 */
[----:B-1----:R-:W-:-:S03]  /*6910*/  MOV R39, 0xffff ;  /* 0x0000ffff00277802 */ /* 0x002fc60000000f00 */
[----:B------:R-:W1:Y:S01]  /*6920*/  SHFL.BFLY PT, R38, R23, 0x8, 0x101f ;  /* 0x0d101f0017267f89 */ /* 0x000e6200000e0000 */
[----:B------:R-:W-:Y:S01]  /*6930*/  @!P0 IMAD.MOV.U32 R21, RZ, RZ, R22 ;  /* 0x000000ffff158224 */ /* 0x000fe200078e0016 */
[----:B------:R-:W-:Y:S02]  /*6940*/  MOV R22, 0xffff ;  /* 0x0000ffff00167802 */ /* 0x000fe40000000f00 */
[----:B------:R-:W4:Y:S04]  /*6950*/  SHFL.BFLY PT, R37, R24, 0x8, 0x101f ;  /* 0x0d101f0018257f89 */ /* 0x000f2800000e0000 */
[----:B------:R-:W5:Y:S01]  /*6960*/  SHFL.BFLY PT, R42, R21, 0x8, 0x101f ;  /* 0x0d101f00152a7f89 */ /* 0x000f6200000e0000 */
[----:B--2---:R-:W-:-:S03]  /*6970*/  FADD.FTZ R31, R31, R32 ;  /* 0x000000201f1f7221 */ /* 0x004fc60000010000 */
[----:B------:R-:W2:Y:S01]  /*6980*/  SHFL.BFLY PT, R16, R19, 0x2, 0x101f ;  /* 0x0c501f0013107f89 */ /* 0x000ea200000e0000 */
[----:B---3--:R-:W-:Y:S01]  /*6990*/  FADD.FTZ R33, R33, R34 ;  /* 0x0000002221217221 */ /* 0x008fe20000010000 */
[----:B------:R-:W-:Y:S01]  /*69a0*/  MOV R34, 0xffff ;  /* 0x0000ffff00227802 */ /* 0x000fe20000000f00 */
[----:B0-----:R-:W-:Y:S01]  /*69b0*/  FADD.FTZ R14, R17, R30 ;  /* 0x0000001e110e7221 */ /* 0x001fe20000010000 */
[----:B------:R-:W-:Y:S02]  /*69c0*/  MOV R17, 0xffff ;  /* 0x0000ffff00117802 */ /* 0x000fe40000000f00 */
[----:B------:R-:W-:Y:S01]  /*69d0*/  @!P0 MOV R18, R20 ;  /* 0x0000001400128202 */ /* 0x000fe20000000f00 */
[----:B-1----:R-:W-:Y:S01]  /*69e0*/  FADD.FTZ R32, R38, R23 ;  /* 0x0000001726207221 */ /* 0x002fe20000010000 */
[----:B------:R-:W-:Y:S01]  /*69f0*/  IMAD.MOV.U32 R20, RZ, RZ, 0xffff ;  /* 0x0000ffffff147424 */ /* 0x000fe200078e00ff */
[----:B------:R-:W0:Y:S01]  /*6a00*/  SHFL.BFLY PT, R30, R14, 0x2, 0x101f ;  /* 0x0c501f000e1e7f89 */ /* 0x000e2200000e0000 */
[----:B------:R-:W-:-:S02]  /*6a10*/  IMAD.MOV.U32 R23, RZ, RZ, 0xffff ;  /* 0x0000ffffff177424 */ /* 0x000fc400078e00ff */
[----:B----4-:R-:W-:Y:S01]  /*6a20*/  FADD.FTZ R25, R37, R24 ;  /* 0x0000001825197221 */ /* 0x010fe20000010000 */
[----:B------:R-:W-:Y:S01]  /*6a30*/  MOV R24, 0xffff ;  /* 0x0000ffff00187802 */ /* 0x000fe20000000f00 */
[----:B------:R-:W1:Y:S01]  /*6a40*/  SHFL.BFLY PT, R37, R32, 0x4, 0x101f ;  /* 0x0c901f0020257f89 */ /* 0x000e6200000e0000 */
[----:B------:R-:W-:Y:S01]  /*6a50*/  ISETP.NE.AND P0, PT, R10, RZ, PT ;  /* 0x000000ff0a00720c */ /* 0x000fe20003f05270 */
[----:B-----5:R-:W-:Y:S01]  /*6a60*/  FADD.FTZ R42, R42, R21 ;  /* 0x000000152a2a7221 */ /* 0x020fe20000010000 */
[----:B------:R-:W-:Y:S01]  /*6a70*/  IMAD.MOV.U32 R21, RZ, RZ, 0xffff ;  /* 0x0000ffffff157424 */ /* 0x000fe200078e00ff */
[----:B------:R-:W3:Y:S01]  /*6a80*/  SHFL.BFLY PT, R20, R31, 0x4, 0x101f ;  /* 0x0c901f001f147f89 */ /* 0x000ee200000e0000 */
[----:B--2---:R-:W-:Y:S01]  /*6a90*/  FADD.FTZ R16, R19, R16 ;  /* 0x0000001013107221 */ /* 0x004fe20000010000 */
[----:B------:R-:W-:Y:S02]  /*6aa0*/  MOV R19, 0xffff ;  /* 0x0000ffff00137802 */ /* 0x000fe40000000f00 */
[----:B------:R-:W2:Y:S04]  /*6ab0*/  SHFL.BFLY PT, R23, R18, 0x8, 0x101f ;  /* 0x0d101f0012177f89 */ /* 0x000ea800000e0000 */
[----:B------:R-:W4:Y:S04]  /*6ac0*/  SHFL.BFLY PT, R36, R33, 0x4, 0x101f ;  /* 0x0c901f0021247f89 */ /* 0x000f2800000e0000 */
[----:B------:R-:W5:Y:S04]  /*6ad0*/  SHFL.BFLY PT, R38, R25, 0x4, 0x101f ;  /* 0x0c901f0019267f89 */ /* 0x000f6800000e0000 */
[----:B------:R-:W5:Y:S01]  /*6ae0*/  SHFL.BFLY PT, R41, R42, 0x4, 0x101f ;  /* 0x0c901f002a297f89 */ /* 0x000f6200000e0000 */
[----:B0-----:R-:W-:Y:S01]  /*6af0*/  FADD.FTZ R17, R14, R30 ;  /* 0x0000001e0e117221 */ /* 0x001fe20000010000 */
[----:B------:R-:W-:-:S02]  /*6b00*/  IMAD.MOV.U32 R14, RZ, RZ, 0xffff ;  /* 0x0000ffffff0e7424 */ /* 0x000fc400078e00ff */
[----:B-1----:R-:W-:Y:S01]  /*6b10*/  FADD.FTZ R37, R32, R37 ;  /* 0x0000002520257221 */ /* 0x002fe20000010000 */
[----:B------:R-:W0:Y:S01]  /*6b20*/  SHFL.BFLY PT, R19, R16, 0x1, 0x101f ;  /* 0x0c301f0010137f89 */ /* 0x000e2200000e0000 */
[----:B------:R-:W-:Y:S01]  /*6b30*/  MOV R32, 0xffff ;  /* 0x0000ffff00207802 */ /* 0x000fe20000000f00 */
[----:B---3--:R-:W-:Y:S01]  /*6b40*/  FADD.FTZ R35, R31, R20 ;  /* 0x000000141f237221 */ /* 0x008fe20000010000 */
[----:B------:R-:W-:Y:S01]  /*6b50*/  MOV R20, 0xffff ;  /* 0x0000ffff00147802 */ /* 0x000fe20000000f00 */
[----:B------:R-:W1:Y:S01]  /*6b60*/  SHFL.BFLY PT, R24, R37, 0x2, 0x101f ;  /* 0x0c501f0025187f89 */ /* 0x000e6200000e0000 */
[----:B--2---:R-:W-:Y:S01]  /*6b70*/  FADD.FTZ R31, R23, R18 ;  /* 0x00000012171f7221 */ /* 0x004fe20000010000 */
[----:B------:R-:W-:Y:S02]  /*6b80*/  MOV R18, 0xffff ;  /* 0x0000ffff00127802 */ /* 0x000fe40000000f00 */
[----:B------:R-:W2:Y:S01]  /*6b90*/  SHFL.BFLY PT, R14, R17, 0x1, 0x101f ;  /* 0x0c301f00110e7f89 */ /* 0x000ea200000e0000 */
[----:B------:R-:W-:Y:S01]  /*6ba0*/  MOV R23, 0xffff ;  /* 0x0000ffff00177802 */ /* 0x000fe20000000f00 */
[----:B----4-:R-:W-:Y:S01]  /*6bb0*/  FADD.FTZ R36, R33, R36 ;  /* 0x0000002421247221 */ /* 0x010fe20000010000 */
[----:B------:R-:W-:Y:S01]  /*6bc0*/  MOV R33, 0xffff ;  /* 0x0000ffff00217802 */ /* 0x000fe20000000f00 */
[----:B------:R-:W3:Y:S01]  /*6bd0*/  SHFL.BFLY PT, R20, R31, 0x4, 0x101f ;  /* 0x0c901f001f147f89 */ /* 0x000ee200000e0000 */
[----:B-----5:R-:W-:-:S03]  /*6be0*/  FADD.FTZ R38, R25, R38 ;  /* 0x0000002619267221 */ /* 0x020fc60000010000 */
[----:B------:R-:W4:Y:S01]  /*6bf0*/  SHFL.BFLY PT, R18, R35, 0x2, 0x101f ;  /* 0x0c501f0023127f89 */ /* 0x000f2200000e0000 */
[----:B------:R-:W-:Y:S01]  /*6c00*/  FADD.FTZ R42, R42, R41 ;  /* 0x000000292a2a7221 */ /* 0x000fe20000010000 */
[----:B------:R-:W-:Y:S02]  /*6c10*/  IADD3 R41, R15, R6, RZ ;  /* 0x000000060f297210 */ /* 0x000fe40007ffe0ff */
[----:B------:R-:W5:Y:S01]  /*6c20*/  SHFL.BFLY PT, R21, R36, 0x2, 0x101f ;  /* 0x0c501f0024157f89 */ /* 0x000f6200000e0000 */
[----:B0-----:R-:W-:-:S03]  /*6c30*/  FADD.FTZ R16, R16, R19 ;  /* 0x0000001310107221 */ /* 0x001fc60000010000 */
[----:B------:R-:W0:Y:S01]  /*6c40*/  SHFL.BFLY PT, R23, R38, 0x2, 0x101f ;  /* 0x0c501f0026177f89 */ /* 0x000e2200000e0000 */
[----:B-1----:R-:W-:-:S03]  /*6c50*/  FADD.FTZ R37, R37, R24 ;  /* 0x0000001825257221 */ /* 0x002fc60000010000 */
[----:B------:R-:W1:Y:S01]  /*6c60*/  SHFL.BFLY PT, R43, R42, 0x2, 0x101f ;  /* 0x0c501f002a2b7f89 */ /* 0x000e6200000e0000 */
[----:B------:R-:W1:Y:S01]  /*6c70*/  @!P0 LDC.64 R24, c[0x0][0x218] ;  /* 0x00008600ff188b82 */ /* 0x000e620000000a00 */
[----:B------:R-:W-:Y:S01]  /*6c80*/  @!P0 F2FP.BF16.F32.PACK_AB R30, RZ, R16 ;  /* 0x00000010ff1e823e */ /* 0x000fe200000010ff */
[----:B--2---:R-:W-:Y:S01]  /*6c90*/  FADD.FTZ R44, R17, R14 ;  /* 0x0000000e112c7221 */ /* 0x004fe20000010000 */
[----:B------:R-:W2:Y:S01]  /*6ca0*/  SHFL.BFLY PT, R40, R37, 0x1, 0x101f ;  /* 0x0c301f0025287f89 */ /* 0x000ea200000e0000 */
[----:B---3--:R-:W-:-:S03]  /*6cb0*/  FADD.FTZ R31, R31, R20 ;  /* 0x000000141f1f7221 */ /* 0x008fc60000010000 */
[----:B------:R-:W-:Y:S01]  /*6cc0*/  @!P0 F2FP.BF16.F32.PACK_AB R44, RZ, R44 ;  /* 0x0000002cff2c823e */ /* 0x000fe200000010ff */
[----:B------:R-:W3:Y:S01]  /*6cd0*/  @!P0 LDC.64 R16, c[0x0][0x218] ;  /* 0x00008600ff108b82 */ /* 0x000ee20000000a00 */
[----:B----4-:R-:W-:Y:S01]  /*6ce0*/  FADD.FTZ R35, R35, R18 ;  /* 0x0000001223237221 */ /* 0x010fe20000010000 */
[----:B------:R-:W4:Y:S01]  /*6cf0*/  SHFL.BFLY PT, R32, R31, 0x2, 0x101f ;  /* 0x0c501f001f207f89 */ /* 0x000f2200000e0000 */
[----:B-----5:R-:W-:-:S03]  /*6d00*/  FADD.FTZ R36, R36, R21 ;  /* 0x0000001524247221 */ /* 0x020fc60000010000 */
[----:B------:R-:W5:Y:S02]  /*6d10*/  SHFL.BFLY PT, R34, R35, 0x1, 0x101f ;  /* 0x0c301f0023227f89 */ /* 0x000f6400000e0000 */
[----:B------:R-:W5:Y:S01]  /*6d20*/  @!P0 LDC.64 R20, c[0x0][0x218] ;  /* 0x00008600ff148b82 */ /* 0x000f620000000a00 */
[----:B0-----:R-:W-:Y:S01]  /*6d30*/  FADD.FTZ R38, R38, R23 ;  /* 0x0000001726267221 */ /* 0x001fe20000010000 */
[----:B------:R-:W0:Y:S04]  /*6d40*/  SHFL.BFLY PT, R33, R36, 0x1, 0x101f ;  /* 0x0c301f0024217f89 */ /* 0x000e2800000e0000 */
[----:B------:R-:W0:Y:S02]  /*6d50*/  SHFL.BFLY PT, R39, R38, 0x1, 0x101f ;  /* 0x0c301f0026277f89 */ /* 0x000e2400000e0000 */
[----:B------:R-:W0:Y:S01]  /*6d60*/  @!P0 LDC.64 R22, c[0x0][0x220] ;  /* 0x00008800ff168b82 */ /* 0x000e220000000a00 */
[----:B-1----:R-:W-:-:S04]  /*6d70*/  @!P0 IMAD.WIDE R24, R41, 0x2, R24 ;  /* 0x0000000229188825 */ /* 0x002fc800078e0218 */
[----:B------:R-:W-:Y:S01]  /*6d80*/  FADD.FTZ R42, R42, R43 ;  /* 0x0000002b2a2a7221 */ /* 0x000fe20000010000 */
[----:B--2---:R-:W-:Y:S01]  /*6d90*/  FADD.FTZ R37, R37, R40 ;  /* 0x0000002825257221 */ /* 0x004fe20000010000 */
[----:B------:R1:W-:Y:S01]  /*6da0*/  @!P0 STG.E.U16 desc[UR12][R24.64], R30 ;  /* 0x0000001e18008986 */ /* 0x0003e2000c10150c */
[----:B------:R-:W2:Y:S01]  /*6db0*/  @!P0 LDC.64 R18, c[0x0][0x220] ;  /* 0x00008800ff128b82 */ /* 0x000ea20000000a00 */
[----:B---3--:R-:W-:-:S04]  /*6dc0*/  @!P0 IMAD.WIDE R16, R41, 0x2, R16 ;  /* 0x0000000229108825 */ /* 0x008fc800078e0210 */
[----:B----4-:R-:W-:Y:S01]  /*6dd0*/  FADD.FTZ R31, R31, R32 ;  /* 0x000000201f1f7221 */ /* 0x010fe20000010000 */
[----:B-----5:R-:W-:Y:S02]  /*6de0*/  FADD.FTZ R34, R35, R34 ;  /* 0x0000002223227221 */ /* 0x020fe40000010000 */
[----:B------:R-:W3:Y:S01]  /*6df0*/  @!P0 LDC.64 R14, c[0x0][0x220] ;  /* 0x00008800ff0e8b82 */ /* 0x000ee20000000a00 */
[----:B------:R-:W-:Y:S01]  /*6e00*/  IMAD.MOV.U32 R35, RZ, RZ, 0xffff ;  /* 0x0000ffffff237424 */ /* 0x000fe200078e00ff */
[----:B-1----:R-:W-:Y:S01]  /*6e10*/  MOV R30, 0xffff ;  /* 0x0000ffff001e7802 */ /* 0x002fe20000000f00 */
[----:B0-----:R-:W-:Y:S01]  /*6e20*/  FADD.FTZ R33, R36, R33 ;  /* 0x0000002124217221 */ /* 0x001fe20000010000 */
[----:B------:R-:W-:-:S04]  /*6e30*/  @!P0 IMAD.WIDE R20, R41, 0x2, R20 ;  /* 0x0000000229148825 */ /* 0x000fc800078e0214 */
[----:B------:R-:W-:Y:S01]  /*6e40*/  FADD.FTZ R38, R38, R39 ;  /* 0x0000002726267221 */ /* 0x000fe20000010000 */
[C---:B------:R-:W-:Y:S01]  /*6e50*/  @!P0 IMAD.WIDE R22, R41.reuse, 0x2, R22 ;  /* 0x0000000229168825 */ /* 0x040fe200078e0216 */
[----:B------:R-:W-:Y:S01]  /*6e60*/  @!P0 F2FP.BF16.F32.PACK_AB R25, RZ, R33 ;  /* 0x00000021ff19823e */ /* 0x000fe200000010ff */
[----:B------:R-:W0:Y:S01]  /*6e70*/  SHFL.BFLY PT, R35, R42, 0x1, 0x101f ;  /* 0x0c301f002a237f89 */ /* 0x000e2200000e0000 */
[----:B------:R-:W-:Y:S02]  /*6e80*/  @!P0 F2FP.BF16.F32.PACK_AB R33, RZ, R37 ;  /* 0x00000025ff21823e */ /* 0x000fe400000010ff */
[----:B------:R-:W-:Y:S01]  /*6e90*/  @!P0 F2FP.BF16.F32.PACK_AB R26, RZ, R38 ;  /* 0x00000026ff1a823e */ /* 0x000fe200000010ff */
[----:B------:R1:W-:Y:S01]  /*6ea0*/  @!P0 STG.E.U16 desc[UR12][R22.64], R44 ;  /* 0x0000002c16008986 */ /* 0x0003e2000c10150c */
[----:B--2---:R-:W-:-:S03]  /*6eb0*/  @!P0 IMAD.WIDE R18, R41, 0x2, R18 ;  /* 0x0000000229128825 */ /* 0x004fc600078e0212 */
[----:B------:R2:W4:Y:S01]  /*6ec0*/  SHFL.BFLY PT, R30, R31, 0x1, 0x101f ;  /* 0x0c301f001f1e7f89 */ /* 0x00052200000e0000 */
[----:B---3--:R-:W-:Y:S01]  /*6ed0*/  @!P0 IMAD.WIDE R14, R41, 0x2, R14 ;  /* 0x00000002290e8825 */ /* 0x008fe200078e020e */
[----:B-1----:R-:W-:-:S05]  /*6ee0*/  @!P0 F2FP.BF16.F32.PACK_AB R23, RZ, R34 ;  /* 0x00000022ff17823e */ /* 0x002fca00000010ff */
[----:B------:R2:W-:Y:S01]  /*6ef0*/  @!P0 STG.E.U16 desc[UR12][R20.64+0x28], R23 ;  /* 0x0000281714008986 */ /* 0x0005e2000c10150c */
[----:B0-----:R-:W-:-:S03]  /*6f00*/  FADD.FTZ R35, R42, R35 ;  /* 0x000000232a237221 */ /* 0x001fc60000010000 */
[----:B------:R2:W-:Y:S04]  /*6f10*/  @!P0 STG.E.U16 desc[UR12][R18.64+0x28], R25 ;  /* 0x0000281912008986 */ /* 0x0005e8000c10150c */
[----:B------:R2:W-:Y:S04]  /*6f20*/  @!P0 STG.E.U16 desc[UR12][R16.64+0x50], R26 ;  /* 0x0000501a10008986 */ /* 0x0005e8000c10150c */
[----:B------:R2:W-:Y:S02]  /*6f30*/  @!P0 STG.E.U16 desc[UR12][R14.64+0x50], R33 ;  /* 0x000050210e008986 */ /* 0x0005e4000c10150c */
.L_x_687:
[----:B--2---:R-:W0:Y:S01]  /*6f40*/  @!P0 LDC.64 R14, c[0x0][0x218] ;  /* 0x00008600ff0e8b82 */ /* 0x004e220000000a00 */
[----:B----4-:R-:W-:Y:S01]  /*6f50*/  FADD.FTZ R19, R31, R30 ;  /* 0x0000001e1f137221 */ /* 0x010fe20000010000 */
[----:B------:R-:W-:-:S04]  /*6f60*/  @!P0 F2FP.BF16.F32.PACK_AB R18, RZ, R35 ;  /* 0x00000023ff12823e */ /* 0x000fc800000010ff */
[----:B------:R-:W-:Y:S02]  /*6f70*/  @!P0 F2FP.BF16.F32.PACK_AB R19, RZ, R19 ;  /* 0x00000013ff13823e */ /* 0x000fe400000010ff */
[----:B------:R-:W1:Y:S01]  /*6f80*/  @!P0 LDC.64 R16, c[0x0][0x220] ;  /* 0x00008800ff108b82 */ /* 0x000e620000000a00 */
[----:B0-----:R-:W-:-:S05]  /*6f90*/  @!P0 IMAD.WIDE R14, R41, 0x2, R14 ;  /* 0x00000002290e8825 */ /* 0x001fca00078e020e */
[----:B------:R4:W-:Y:S01]  /*6fa0*/  @!P0 STG.E.U16 desc[UR12][R14.64+0x78], R18 ;  /* 0x000078120e008986 */ /* 0x0009e2000c10150c */
[----:B-1----:R-:W-:-:S05]  /*6fb0*/  @!P0 IMAD.WIDE R16, R41, 0x2, R16 ;  /* 0x0000000229108825 */ /* 0x002fca00078e0210 */
[----:B------:R4:W-:Y:S02]  /*6fc0*/  @!P0 STG.E.U16 desc[UR12][R16.64+0x78], R19 ;  /* 0x0000781310008986 */ /* 0x0009e4000c10150c */
.L_x_617:
        /* <DEDUP_REMOVED lines=8> */
.L_x_620:
[----:B------:R-:W-:Y:S01]  /*7050*/  HFMA2.MMA R27, -RZ, RZ, 0, 0.000503063201904296875 ;  /* 0x0000101fff1b7435 */ /* 0x000fe200000001ff */
[----:B-1----:R-:W-:Y:S01]  /*7060*/  MOV R29, R14 ;  /* 0x0000000e001d7202 */ /* 0x002fe20000000f00 */
[----:B------:R-:W-:Y:S01]  /*7070*/  IMAD.MOV.U32 R28, RZ, RZ, 0x8 ;  /* 0x00000008ff1c7424 */ /* 0x000fe200078e00ff */
[----:B------:R-:W-:-:S08]  /*7080*/  MOV R26, 0xffff ;  /* 0x0000ffff001a7802 */ /* 0x000fd00000000f00 */
[----:B0-2---:R-:W-:Y:S05]  /*7090*/  WARPSYNC.COLLECTIVE R26, `(.L_x_625) ;  /* 0x000000001a087348 */ /* 0x005fea0003c00000 */
[----:B------:R1:W3:Y:S02]  /*70a0*/  SHFL.BFLY P2, R30, R29, R28, R27 ;  /* 0x0c00001c1d1e7389 */ /* 0x0002e4000004001b */
[----:B0123--:R-:W-:Y:S01]  /*70b0*/  ENDCOLLECTIVE ;  /* 0x000000000000791b */ /* 0x00ffe20003800000 */
.L_x_625:
[----:B------:R-:W-:Y:S01]  /*70c0*/  IMAD.MOV.U32 R29, RZ, RZ, R15 ;  /* 0x000000ffff1d7224 */ /* 0x000fe200078e000f */
[----:B------:R-:W-:-:S07]  /*70d0*/  MOV R17, R30 ;  /* 0x0000001e00117202 */ /* 0x000fce0000000f00 */
[----:B------:R-:W-:Y:S05]  /*70e0*/  WARPSYNC.COLLECTIVE R26, `(.L_x_626) ;  /* 0x000000001a087348 */ /* 0x000fea0003c00000 */
[----:B------:R0:W1:Y:S02]  /*70f0*/  SHFL.BFLY P2, R30, R29, R28, R27 ;  /* 0x0c00001c1d1e7389 */ /* 0x000064000004001b */
[----:B01----:R-:W-:Y:S01]  /*7100*/  ENDCOLLECTIVE ;  /* 0x000000000000791b */ /* 0x003fe20003800000 */
.L_x_626:
[----:B------:R-:W-:Y:S01]  /*7110*/  FADD.FTZ R17, R17, R14 ;  /* 0x0000000e11117221 */ /* 0x000fe20000010000 */
[----:B------:R-:W-:-:S04]  /*7120*/  HFMA2.MMA R28, -RZ, RZ, 0, 2.384185791015625e-07 ;  /* 0x00000004ff1c7435 */ /* 0x000fc800000001ff */
[----:B------:R-:W-:Y:S02]  /*7130*/  MOV R29, R17 ;  /* 0x00000011001d7202 */ /* 0x000fe40000000f00 */
[----:B------:R-:W-:-:S07]  /*7140*/  MOV R16, R30 ;  /* 0x0000001e00107202 */ /* 0x000fce0000000f00 */
[----:B------:R-:W-:Y:S05]  /*7150*/  WARPSYNC.COLLECTIVE R26, `(.L_x_627) ;  /* 0x000000001a087348 */ /* 0x000fea0003c00000 */
[----:B------:R0:W1:Y:S02]  /*7160*/  SHFL.BFLY P2, R30, R29, R28, R27 ;  /* 0x0c00001c1d1e7389 */ /* 0x000064000004001b */
[----:B01----:R-:W-:Y:S01]  /*7170*/  ENDCOLLECTIVE ;  /* 0x000000000000791b */ /* 0x003fe20003800000 */
.L_x_627:
[----:B------:R-:W-:-:S05]  /*7180*/  FADD.FTZ R16, R16, R15 ;  /* 0x0000000f10107221 */ /* 0x000fca0000010000 */
[----:B------:R-:W-:Y:S01]  /*7190*/  MOV R29, R16 ;  /* 0x00000010001d7202 */ /* 0x000fe20000000f00 */
[----:B------:R-:W-:-:S07]  /*71a0*/  IMAD.MOV.U32 R18, RZ, RZ, R30 ;  /* 0x000000ffff127224 */ /* 0x000fce00078e001e */
[----:B------:R-:W-:Y:S05]  /*71b0*/  WARPSYNC.COLLECTIVE R26, `(.L_x_628) ;  /* 0x000000001a087348 */ /* 0x000fea0003c00000 */
[----:B------:R0:W1:Y:S02]  /*71c0*/  SHFL.BFLY P2, R30, R29, R28, R27 ;  /* 0x0c00001c1d1e7389 */ /* 0x000064000004001b */
[----:B01----:R-:W-:Y:S01]  /*71d0*/  ENDCOLLECTIVE ;  /* 0x000000000000791b */ /* 0x003fe20003800000 */
.L_x_628:
[----:B------:R-:W-:-:S05]  /*71e0*/  FADD.FTZ R18, R17, R18 ;  /* 0x0000001211127221 */ /* 0x000fca0000010000 */
[----:B------:R-:W-:Y:S01]  /*71f0*/  MOV R29, R18 ;  /* 0x00000012001d7202 */ /* 0x000fe20000000f00 */
[----:B------:R-:W-:Y:S01]  /*7200*/  IMAD.MOV.U32 R28, RZ, RZ, 0x2 ;  /* 0x00000002ff1c7424 */ /* 0x000fe200078e00ff */
[----:B------:R-:W-:-:S07]  /*7210*/  MOV R19, R30 ;  /* 0x0000001e00137202 */ /* 0x000fce0000000f00 */
[----:B------:R-:W-:Y:S05]  /*7220*/  WARPSYNC.COLLECTIVE R26, `(.L_x_629) ;  /* 0x000000001a087348 */ /* 0x000fea0003c00000 */
[----:B------:R0:W1:Y:S02]  /*7230*/  SHFL.BFLY P2, R30, R29, R28, R27 ;  /* 0x0c00001c1d1e7389 */ /* 0x000064000004001b */
[----:B01----:R-:W-:Y:S01]  /*7240*/  ENDCOLLECTIVE ;  /* 0x000000000000791b */ /* 0x003fe20003800000 */
.L_x_629:
[----:B------:R-:W-:-:S05]  /*7250*/  FADD.FTZ R19, R16, R19 ;  /* 0x0000001310137221 */ /* 0x000fca0000010000 */
[----:B------:R-:W-:Y:S02]  /*7260*/  MOV R29, R19 ;  /* 0x00000013001d7202 */ /* 0x000fe40000000f00 */
[----:B------:R-:W-:-:S07]  /*7270*/  MOV R21, R30 ;  /* 0x0000001e00157202 */ /* 0x000fce0000000f00 */
[----:B------:R-:W-:Y:S05]  /*7280*/  WARPSYNC.COLLECTIVE R26, `(.L_x_630) ;  /* 0x000000001a087348 */ /* 0x000fea0003c00000 */
[----:B------:R0:W1:Y:S02]  /*7290*/  SHFL.BFLY P2, R30, R29, R28, R27 ;  /* 0x0c00001c1d1e7389 */ /* 0x000064000004001b */
[----:B01----:R-:W-:Y:S01]  /*72a0*/  ENDCOLLECTIVE ;  /* 0x000000000000791b */ /* 0x003fe20003800000 */
.L_x_630:
[----:B------:R-:W-:Y:S01]  /*72b0*/  FADD.FTZ R21, R18, R21 ;  /* 0x0000001512157221 */ /* 0x000fe20000010000 */
[----:B------:R-:W-:-:S03]  /*72c0*/  HFMA2.MMA R28, -RZ, RZ, 0, 5.9604644775390625e-08 ;  /* 0x00000001ff1c7435 */ /* 0x000fc600000001ff */
[----:B------:R-:W-:Y:S01]  /*72d0*/  IMAD.MOV.U32 R29, RZ, RZ, R21 ;  /* 0x000000ffff1d7224 */ /* 0x000fe200078e0015 */
[----:B------:R-:W-:-:S07]  /*72e0*/  MOV R14, R30 ;  /* 0x0000001e000e7202 */ /* 0x000fce0000000f00 */
[----:B------:R-:W-:Y:S05]  /*72f0*/  WARPSYNC.COLLECTIVE R26, `(.L_x_631) ;  /* 0x000000001a087348 */ /* 0x000fea0003c00000 */
[----:B------:R0:W1:Y:S02]  /*7300*/  SHFL.BFLY P2, R30, R29, R28, R27 ;  /* 0x0c00001c1d1e7389 */ /* 0x000064000004001b */
[----:B01----:R-:W-:Y:S01]  /*7310*/  ENDCOLLECTIVE ;  /* 0x000000000000791b */ /* 0x003fe20003800000 */
.L_x_631:
[----:B------:R-:W-:-:S05]  /*7320*/  FADD.FTZ R14, R19, R14 ;  /* 0x0000000e130e7221 */ /* 0x000fca0000010000 */
[----:B------:R-:W-:Y:S02]  /*7330*/  MOV R29, R14 ;  /* 0x0000000e001d7202 */ /* 0x000fe40000000f00 */
[----:B------:R-:W-:-:S07]  /*7340*/  MOV R20, R30 ;  /* 0x0000001e00147202 */ /* 0x000fce0000000f00 */
[----:B------:R-:W-:Y:S05]  /*7350*/  WARPSYNC.COLLECTIVE R26, `(.L_x_632) ;  /* 0x000000001a087348 */ /* 0x000fea0003c00000 */
[----:B------:R0:W1:Y:S02]  /*7360*/  SHFL.BFLY P2, R30, R29, R28, R27 ;  /* 0x0c00001c1d1e7389 */ /* 0x000064000004001b */
[----:B01----:R-:W-:Y:S01]  /*7370*/  ENDCOLLECTIVE ;  /* 0x000000000000791b */ /* 0x003fe20003800000 */
.L_x_632:
[----:B------:R-:W-:Y:S01]  /*7380*/  FADD.FTZ R20, R21, R20 ;  /* 0x0000001415147221 */ /* 0x000fe20000010000 */
[----:B------:R-:W-:Y:S06]  /*7390*/  BRA `(.L_x_633) ;  /* 0xffffffe800d87947 */ /* 0x000fec000383ffff */
.L_x_621:
[----:B------:R-:W-:Y:S01]  /*73a0*/  HFMA2.MMA R28, -RZ, RZ, 0, 4.76837158203125e-07 ;  /* 0x00000008ff1c7435 */ /* 0x000fe200000001ff */
[----:B------:R-:W-:Y:S01]  /*73b0*/  BSSY B1, `(.L_x_634) ;  /* 0x0000007000017945 */ /* 0x000fe20003800000 */
[----:B-1----:R-:W-:Y:S01]  /*73c0*/  IMAD.MOV.U32 R29, RZ, RZ, R14 ;  /* 0x000000ffff1d7224 */ /* 0x002fe200078e000e */
[----:B------:R-:W-:Y:S02]  /*73d0*/  MOV R27, 0x101f ;  /* 0x0000101f001b7802 */ /* 0x000fe40000000f00 */
[----:B------:R-:W-:-:S07]  /*73e0*/  MOV R26, 0xffff ;  /* 0x0000ffff001a7802 */ /* 0x000fce0000000f00 */
[----:B0-2---:R-:W-:Y:S05]  /*73f0*/  WARPSYNC.COLLECTIVE R26, `(.L_x_635) ;  /* 0x000000001a087348 */ /* 0x005fea0003c00000 */
[----:B------:R1:W3:Y:S02]  /*7400*/  SHFL.BFLY P2, R30, R29, R28, R27 ;  /* 0x0c00001c1d1e7389 */ /* 0x0002e4000004001b */
[----:B0123--:R-:W-:Y:S01]  /*7410*/  ENDCOLLECTIVE ;  /* 0x000000000000791b */ /* 0x00ffe20003800000 */
.L_x_635:
[----:B------:R-:W-:Y:S05]  /*7420*/  BSYNC B1 ;  /* 0x0000000000017941 */ /* 0x000fea0003800000 */
.L_x_634:
        /* <DEDUP_REMOVED lines=8> */
.L_x_636:
[----:B------:R-:W-:Y:S01]  /*74b0*/  FADD.FTZ R21, R21, R14 ;  /* 0x0000000e15157221 */ /* 0x000fe20000010000 */
[----:B------:R-:W-:-:S04]  /*74c0*/  HFMA2.MMA R28, -RZ, RZ, 0, 2.384185791015625e-07 ;  /* 0x00000004ff1c7435 */ /* 0x000fc800000001ff */
[----:B------:R-:W-:Y:S02]  /*74d0*/  MOV R29, R21 ;  /* 0x00000015001d7202 */ /* 0x000fe40000000f00 */
[----:B------:R-:W-:-:S07]  /*74e0*/  MOV R20, R30 ;  /* 0x0000001e00147202 */ /* 0x000fce0000000f00 */
[----:B------:R-:W-:Y:S05]  /*74f0*/  WARPSYNC.COLLECTIVE R26, `(.L_x_637) ;  /* 0x000000001a087348 */ /* 0x000fea0003c00000 */
[----:B------:R0:W1:Y:S02]  /*7500*/  SHFL.BFLY P2, R30, R29, R28, R27 ;  /* 0x0c00001c1d1e7389 */ /* 0x000064000004001b */
[----:B01----:R-:W-:Y:S01]  /*7510*/  ENDCOLLECTIVE ;  /* 0x000000000000791b */ /* 0x003fe20003800000 */
.L_x_637:
[----:B------:R-:W-:-:S05]  /*7520*/  FADD.FTZ R20, R20, R15 ;  /* 0x0000000f14147221 */ /* 0x000fca0000010000 */
[----:B------:R-:W-:Y:S01]  /*7530*/  MOV R29, R20 ;  /* 0x00000014001d7202 */ /* 0x000fe20000000f00 */
[----:B------:R-:W-:-:S07]  /*7540*/  IMAD.MOV.U32 R22, RZ, RZ, R30 ;  /* 0x000000ffff167224 */ /* 0x000fce00078e001e */
[----:B------:R-:W-:Y:S05]  /*7550*/  WARPSYNC.COLLECTIVE R26, `(.L_x_638) ;  /* 0x000000001a087348 */ /* 0x000fea0003c00000 */
[----:B------:R0:W1:Y:S02]  /*7560*/  SHFL.BFLY P2, R30, R29, R28, R27 ;  /* 0x0c00001c1d1e7389 */ /* 0x000064000004001b */
[----:B01----:R-:W-:Y:S01]  /*7570*/  ENDCOLLECTIVE ;  /* 0x000000000000791b */ /* 0x003fe20003800000 */
.L_x_638:
[----:B------:R-:W-:-:S05]  /*7580*/  FADD.FTZ R22, R21, R22 ;  /* 0x0000001615167221 */ /* 0x000fca0000010000 */
[----:B------:R-:W-:Y:S01]  /*7590*/  MOV R29, R22 ;  /* 0x00000016001d7202 */ /* 0x000fe20000000f00 */
[----:B------:R-:W-:Y:S01]  /*75a0*/  IMAD.MOV.U32 R28, RZ, RZ, 0x2 ;  /* 0x00000002ff1c7424 */ /* 0x000fe200078e00ff */
[----:B------:R-:W-:-:S07]  /*75b0*/  MOV R23, R30 ;  /* 0x0000001e00177202 */ /* 0x000fce0000000f00 */
[----:B------:R-:W-:Y:S05]  /*75c0*/  WARPSYNC.COLLECTIVE R26, `(.L_x_639) ;  /* 0x000000001a087348 */ /* 0x000fea0003c00000 */
[----:B------:R0:W1:Y:S02]  /*75d0*/  SHFL.BFLY P2, R30, R29, R28, R27 ;  /* 0x0c00001c1d1e7389 */ /* 0x000064000004001b */
[----:B01----:R-:W-:Y:S01]  /*75e0*/  ENDCOLLECTIVE ;  /* 0x000000000000791b */ /* 0x003fe20003800000 */
.L_x_639:
[----:B------:R-:W-:-:S05]  /*75f0*/  FADD.FTZ R23, R20, R23 ;  /* 0x0000001714177221 */ /* 0x000fca0000010000 */
[----:B------:R-:W-:Y:S02]  /*7600*/  MOV R29, R23 ;  /* 0x00000017001d7202 */ /* 0x000fe40000000f00 */
[----:B------:R-:W-:-:S07]  /*7610*/  MOV R25, R30 ;  /* 0x0000001e00197202 */ /* 0x000fce0000000f00 */
[----:B------:R-:W-:Y:S05]  /*7620*/  WARPSYNC.COLLECTIVE R26, `(.L_x_640) ;  /* 0x000000001a087348 */ /* 0x000fea0003c00000 */
[----:B------:R0:W1:Y:S02]  /*7630*/  SHFL.BFLY P2, R30, R29, R28, R27 ;  /* 0x0c00001c1d1e7389 */ /* 0x000064000004001b */
[----:B01----:R-:W-:Y:S01]  /*7640*/  ENDCOLLECTIVE ;  /* 0x000000000000791b */ /* 0x003fe20003800000 */
.L_x_640:
[----:B------:R-:W-:Y:S01]  /*7650*/  FADD.FTZ R25, R22, R25 ;  /* 0x0000001916197221 */ /* 0x000fe20000010000 */
[----:B------:R-:W-:-:S03]  /*7660*/  HFMA2.MMA R28, -RZ, RZ, 0, 5.9604644775390625e-08 ;  /* 0x00000001ff1c7435 */ /* 0x000fc600000001ff */
[----:B------:R-:W-:Y:S01]  /*7670*/  IMAD.MOV.U32 R29, RZ, RZ, R25 ;  /* 0x000000ffff1d7224 */ /* 0x000fe200078e0019 */
[----:B------:R-:W-:-:S07]  /*7680*/  MOV R14, R30 ;  /* 0x0000001e000e7202 */ /* 0x000fce0000000f00 */
[----:B------:R-:W-:Y:S05]  /*7690*/  WARPSYNC.COLLECTIVE R26, `(.L_x_641) ;  /* 0x000000001a087348 */ /* 0x000fea0003c00000 */
[----:B------:R0:W1:Y:S02]  /*76a0*/  SHFL.BFLY P2, R30, R29, R28, R27 ;  /* 0x0c00001c1d1e7389 */ /* 0x000064000004001b */
[----:B01----:R-:W-:Y:S01]  /*76b0*/  ENDCOLLECTIVE ;  /* 0x000000000000791b */ /* 0x003fe20003800000 */
.L_x_641:
[----:B------:R-:W-:-:S05]  /*76c0*/  FADD.FTZ R14, R23, R14 ;  /* 0x0000000e170e7221 */ /* 0x000fca0000010000 */
[----:B------:R-:W-:Y:S02]  /*76d0*/  MOV R29, R14 ;  /* 0x0000000e001d7202 */ /* 0x000fe40000000f00 */
[----:B------:R-:W-:-:S07]  /*76e0*/  MOV R24, R30 ;  /* 0x0000001e00187202 */ /* 0x000fce0000000f00 */
[----:B------:R-:W-:Y:S05]  /*76f0*/  WARPSYNC.COLLECTIVE R26, `(.L_x_642) ;  /* 0x000000001a087348 */ /* 0x000fea0003c00000 */
[----:B------:R0:W1:Y:S02]  /*7700*/  SHFL.BFLY P2, R30, R29, R28, R27 ;  /* 0x0c00001c1d1e7389 */ /* 0x000064000004001b */
[----:B01----:R-:W-:Y:S01]  /*7710*/  ENDCOLLECTIVE ;  /* 0x000000000000791b */ /* 0x003fe20003800000 */
.L_x_642:
[----:B------:R-:W-:Y:S01]  /*7720*/  FADD.FTZ R24, R25, R24 ;  /* 0x0000001819187221 */ /* 0x000fe20000010000 */
[----:B------:R-:W-:Y:S06]  /*7730*/  BRA `(.L_x_643) ;  /* 0xffffffe800a87947 */ /* 0x000fec000383ffff */
.L_x_622:
        /* <DEDUP_REMOVED lines=8> */
.L_x_645:
[----:B------:R-:W-:Y:S05]  /*77c0*/  BSYNC B1 ;  /* 0x0000000000017941 */ /* 0x000fea0003800000 */
.L_x_644:
        /* <DEDUP_REMOVED lines=8> */
.L_x_646:
[----:B------:R-:W-:Y:S01]  /*7850*/  FADD.FTZ R21, R21, R14 ;  /* 0x0000000e15157221 */ /* 0x000fe20000010000 */
[----:B------:R-:W-:-:S04]  /*7860*/  HFMA2.MMA R28, -RZ, RZ, 0, 2.384185791015625e-07 ;  /* 0x00000004ff1c7435 */ /* 0x000fc800000001ff */
[----:B------:R-:W-:Y:S02]  /*7870*/  MOV R29, R21 ;  /* 0x00000015001d7202 */ /* 0x000fe40000000f00 */
[----:B------:R-:W-:-:S07]  /*7880*/  MOV R20, R30 ;  /* 0x0000001e00147202 */ /* 0x000fce0000000f00 */
[----:B------:R-:W-:Y:S05]  /*7890*/  WARPSYNC.COLLECTIVE R26, `(.L_x_647) ;  /* 0x000000001a087348 */ /* 0x000fea0003c00000 */
[----:B------:R0:W1:Y:S02]  /*78a0*/  SHFL.BFLY P2, R30, R29, R28, R27 ;  /* 0x0c00001c1d1e7389 */ /* 0x000064000004001b */
[----:B01----:R-:W-:Y:S01]  /*78b0*/  ENDCOLLECTIVE ;  /* 0x000000000000791b */ /* 0x003fe20003800000 */
.L_x_647:
[----:B------:R-:W-:-:S05]  /*78c0*/  FADD.FTZ R20, R20, R15 ;  /* 0x0000000f14147221 */ /* 0x000fca0000010000 */
[----:B------:R-:W-:Y:S01]  /*78d0*/  MOV R29, R20 ;  /* 0x00000014001d7202 */ /* 0x000fe20000000f00 */
[----:B------:R-:W-:-:S07]  /*78e0*/  IMAD.MOV.U32 R22, RZ, RZ, R30 ;  /* 0x000000ffff167224 */ /* 0x000fce00078e001e */
[----:B------:R-:W-:Y:S05]  /*78f0*/  WARPSYNC.COLLECTIVE R26, `(.L_x_648) ;  /* 0x000000001a087348 */ /* 0x000fea0003c00000 */
[----:B------:R0:W1:Y:S02]  /*7900*/  SHFL.BFLY P2, R30, R29, R28, R27 ;  /* 0x0c00001c1d1e7389 */ /* 0x000064000004001b */
[----:B01----:R-:W-:Y:S01]  /*7910*/  ENDCOLLECTIVE ;  /* 0x000000000000791b */ /* 0x003fe20003800000 */
.L_x_648:
[----:B------:R-:W-:-:S05]  /*7920*/  FADD.FTZ R22, R21, R22 ;  /* 0x0000001615167221 */ /* 0x000fca0000010000 */
[----:B------:R-:W-:Y:S01]  /*7930*/  MOV R29, R22 ;  /* 0x00000016001d7202 */ /* 0x000fe20000000f00 */
[----:B------:R-:W-:Y:S01]  /*7940*/  IMAD.MOV.U32 R28, RZ, RZ, 0x2 ;  /* 0x00000002ff1c7424 */ /* 0x000fe200078e00ff */
[----:B------:R-:W-:-:S07]  /*7950*/  MOV R23, R30 ;  /* 0x0000001e00177202 */ /* 0x000fce0000000f00 */
[----:B------:R-:W-:Y:S05]  /*7960*/  WARPSYNC.COLLECTIVE R26, `(.L_x_649) ;  /* 0x000000001a087348 */ /* 0x000fea0003c00000 */
[----:B------:R0:W1:Y:S02]  /*7970*/  SHFL.BFLY P2, R30, R29, R28, R27 ;  /* 0x0c00001c1d1e7389 */ /* 0x000064000004001b */
[----:B01----:R-:W-:Y:S01]  /*7980*/  ENDCOLLECTIVE ;  /* 0x000000000000791b */ /* 0x003fe20003800000 */
.L_x_649:
[----:B------:R-:W-:-:S05]  /*7990*/  FADD.FTZ R23, R20, R23 ;  /* 0x0000001714177221 */ /* 0x000fca0000010000 */
[----:B------:R-:W-:Y:S02]  /*79a0*/  MOV R29, R23 ;  /* 0x00000017001d7202 */ /* 0x000fe40000000f00 */
[----:B------:R-:W-:-:S07]  /*79b0*/  MOV R25, R30 ;  /* 0x0000001e00197202 */ /* 0x000fce0000000f00 */
[----:B------:R-:W-:Y:S05]  /*79c0*/  WARPSYNC.COLLECTIVE R26, `(.L_x_650) ;  /* 0x000000001a087348 */ /* 0x000fea0003c00000 */
[----:B------:R0:W1:Y:S02]  /*79d0*/  SHFL.BFLY P2, R30, R29, R28, R27 ;  /* 0x0c00001c1d1e7389 */ /* 0x000064000004001b */
[----:B01----:R-:W-:Y:S01]  /*79e0*/  ENDCOLLECTIVE ;  /* 0x000000000000791b */ /* 0x003fe20003800000 */
.L_x_650:
[----:B------:R-:W-:Y:S01]  /*79f0*/  FADD.FTZ R25, R22, R25 ;  /* 0x0000001916197221 */ /* 0x000fe20000010000 */
[----:B------:R-:W-:-:S03]  /*7a00*/  HFMA2.MMA R28, -RZ, RZ, 0, 5.9604644775390625e-08 ;  /* 0x00000001ff1c7435 */ /* 0x000fc600000001ff */
[----:B------:R-:W-:Y:S01]  /*7a10*/  IMAD.MOV.U32 R29, RZ, RZ, R25 ;  /* 0x000000ffff1d7224 */ /* 0x000fe200078e0019 */
[----:B------:R-:W-:-:S07]  /*7a20*/  MOV R14, R30 ;  /* 0x0000001e000e7202 */ /* 0x000fce0000000f00 */
[----:B------:R-:W-:Y:S05]  /*7a30*/  WARPSYNC.COLLECTIVE R26, `(.L_x_651) ;  /* 0x000000001a087348 */ /* 0x000fea0003c00000 */
[----:B------:R0:W1:Y:S02]  /*7a40*/  SHFL.BFLY P2, R30, R29, R28, R27 ;  /* 0x0c00001c1d1e7389 */ /* 0x000064000004001b */
[----:B01----:R-:W-:Y:S01]  /*7a50*/  ENDCOLLECTIVE ;  /* 0x000000000000791b */ /* 0x003fe20003800000 */
.L_x_651:
[----:B------:R-:W-:-:S05]  /*7a60*/  FADD.FTZ R14, R23, R14 ;  /* 0x0000000e170e7221 */ /* 0x000fca0000010000 */
[----:B------:R-:W-:Y:S02]  /*7a70*/  MOV R29, R14 ;  /* 0x0000000e001d7202 */ /* 0x000fe40000000f00 */
[----:B------:R-:W-:-:S07]  /*7a80*/  MOV R24, R30 ;  /* 0x0000001e00187202 */ /* 0x000fce0000000f00 */
[----:B------:R-:W-:Y:S05]  /*7a90*/  WARPSYNC.COLLECTIVE R26, `(.L_x_652) ;  /* 0x000000001a087348 */ /* 0x000fea0003c00000 */
[----:B------:R0:W1:Y:S02]  /*7aa0*/  SHFL.BFLY P2, R30, R29, R28, R27 ;  /* 0x0c00001c1d1e7389 */ /* 0x000064000004001b */
[----:B01----:R-:W-:Y:S01]  /*7ab0*/  ENDCOLLECTIVE ;  /* 0x000000000000791b */ /* 0x003fe20003800000 */
.L_x_652:
[----:B------:R-:W-:Y:S01]  /*7ac0*/  FADD.FTZ R24, R25, R24 ;  /* 0x0000001819187221 */ /* 0x000fe20000010000 */
[----:B------:R-:W-:Y:S06]  /*7ad0*/  BRA `(.L_x_653) ;  /* 0xffffffe800647947 */ /* 0x000fec000383ffff */
.L_x_623:
[----:B------:R-:W-:Y:S01]  /*7ae0*/  BSSY B0, `(.L_x_654) ;  /* 0x0000008000007945 */ /* 0x000fe20003800000 */
[----:B-1----:R-:W-:Y:S01]  /*7af0*/  IMAD.MOV.U32 R29, RZ, RZ, R16 ;  /* 0x000000ffff1d7224 */ /* 0x002fe200078e0010 */
[----:B------:R-:W-:Y:S02]  /*7b00*/  MOV R28, 0x8 ;  /* 0x00000008001c7802 */ /* 0x000fe40000000f00 */
[----:B------:R-:W-:Y:S02]  /*7b10*/  MOV R27, 0x101f ;  /* 0x0000101f001b7802 */ /* 0x000fe40000000f00 */
[----:B------:R-:W-:-:S07]  /*7b20*/  MOV R26, 0xffff ;  /* 0x0000ffff001a7802 */ /* 0x000fce0000000f00 */
[----:B0-2---:R-:W-:Y:S05]  /*7b30*/  WARPSYNC.COLLECTIVE R26, `(.L_x_655) ;  /* 0x000000001a087348 */ /* 0x005fea0003c00000 */
[----:B------:R1:W3:Y:S02]  /*7b40*/  SHFL.BFLY P2, R30, R29, R28, R27 ;  /* 0x0c00001c1d1e7389 */ /* 0x0002e4000004001b */
[----:B0123--:R-:W-:Y:S01]  /*7b50*/  ENDCOLLECTIVE ;  /* 0x000000000000791b */ /* 0x00ffe20003800000 */
.L_x_655:
[----:B------:R-:W-:Y:S05]  /*7b60*/  BSYNC B0 ;  /* 0x0000000000007941 */ /* 0x000fea0003800000 */
.L_x_654:
[----:B------:R-:W-:Y:S01]  /*7b70*/  HFMA2.MMA R28, -RZ, RZ, 0, 4.76837158203125e-07 ;  /* 0x00000008ff1c7435 */ /* 0x000fe200000001ff */
[----:B------:R-:W-:Y:S01]  /*7b80*/  MOV R29, R14 ;  /* 0x0000000e001d7202 */ /* 0x000fe20000000f00 */
[----:B------:R-:W-:Y:S01]  /*7b90*/  IMAD.MOV.U32 R26, RZ, RZ, 0xffff ;  /* 0x0000ffffff1a7424 */ /* 0x000fe200078e00ff */
[----:B------:R-:W-:Y:S01]  /*7ba0*/  MOV R27, 0x101f ;  /* 0x0000101f001b7802 */ /* 0x000fe20000000f00 */
[----:B------:R-:W-:Y:S01]  /*7bb0*/  IMAD.MOV.U32 R17, RZ, RZ, R30 ;  /* 0x000000ffff117224 */ /* 0x000fe200078e001e */
[----:B------:R-:W-:Y:S01]  /*7bc0*/  @!P0 SHF.L.U32 R19, R10, 0x1, RZ ;  /* 0x000000010a138819 */ /* 0x000fe200000006ff */
[----:B------:R-:W-:Y:S01]  /*7bd0*/  IMAD.MOV.U32 R32, RZ, RZ, RZ ;  /* 0x000000ffff207224 */ /* 0x000fe200078e00ff */
[----:B------:R-:W-:-:S07]  /*7be0*/  @!P0 IADD3 R18, R15, 0x14, RZ ;  /* 0x000000140f128810 */ /* 0x000fce0007ffe0ff */
[----:B------:R-:W-:Y:S05]  /*7bf0*/  WARPSYNC.COLLECTIVE R26, `(.L_x_656) ;  /* 0x000000001a087348 */ /* 0x000fea0003c00000 */
[----:B------:R0:W1:Y:S02]  /*7c00*/  SHFL.BFLY P2, R30, R29, R28, R27 ;  /* 0x0c00001c1d1e7389 */ /* 0x000064000004001b */
[----:B01----:R-:W-:Y:S01]  /*7c10*/  ENDCOLLECTIVE ;  /* 0x000000000000791b */ /* 0x003fe20003800000 */
.L_x_656:
[----:B------:R-:W-:Y:S01]  /*7c20*/  FADD.FTZ R25, R17, R16 ;  /* 0x0000001011197221 */ /* 0x000fe20000010000 */
[----:B------:R-:W-:Y:S01]  /*7c30*/  @!P0 LEA R23, R10, UR4, 0x7 ;  /* 0x000000040a178c11 */ /* 0x000fe2000f8e38ff */
[----:B------:R-:W-:Y:S01]  /*7c40*/  HFMA2.MMA R34, -RZ, RZ, 0, 0 ;  /* 0x00000000ff227435 */ /* 0x000fe200000001ff */
[----:B------:R-:W-:Y:S02]  /*7c50*/  @!P0 LOP3.LUT R18, R18, R19, RZ, 0x3c, !PT ;  /* 0x0000001312128212 */ /* 0x000fe400078e3cff */
[----:B------:R-:W-:Y:S02]  /*7c60*/  @!P0 SHF.L.U32 R22, R10, 0x1, RZ ;  /* 0x000000010a168819 */ /* 0x000fe400000006ff */
[----:B------:R-:W-:Y:S01]  /*7c70*/  @!P0 LEA R18, R18, R23, 0x2 ;  /* 0x0000001712128211 */ /* 0x000fe200078e10ff */
[----:B------:R-:W-:Y:S01]  /*7c80*/  IMAD.MOV.U32 R23, RZ, RZ, RZ ;  /* 0x000000ffff177224 */ /* 0x000fe200078e00ff */
[----:B------:R-:W-:-:S03]  /*7c90*/  @!P0 LEA R24, R10, UR4, 0x7 ;  /* 0x000000040a188c11 */ /* 0x000fc6000f8e38ff */
        /* <DEDUP_REMOVED lines=8> */
.L_x_657:
[----:B------:R-:W-:Y:S01]  /*7d20*/  MOV R29, R17 ;  /* 0x00000011001d7202 */ /* 0x000fe20000000f00 */
[----:B------:R-:W-:-:S07]  /*7d30*/  IMAD.MOV.U32 R16, RZ, RZ, R30 ;  /* 0x000000ffff107224 */ /* 0x000fce00078e001e */
[----:B------:R-:W-:Y:S05]  /*7d40*/  WARPSYNC.COLLECTIVE R26, `(.L_x_658) ;  /* 0x000000001a087348 */ /* 0x000fea0003c00000 */
[----:B------:R0:W1:Y:S02]  /*7d50*/  SHFL.BFLY P2, R30, R29, R28, R27 ;  /* 0x0c00001c1d1e7389 */ /* 0x000064000004001b */
[----:B01----:R-:W-:Y:S01]  /*7d60*/  ENDCOLLECTIVE ;  /* 0x000000000000791b */ /* 0x003fe20003800000 */
.L_x_658:
[----:B------:R-:W-:Y:S01]  /*7d70*/  @!P0 MOV R32, R20 ;  /* 0x0000001400208202 */ /* 0x000fe20000000f00 */
[----:B------:R-:W-:Y:S01]  /*7d80*/  FADD.FTZ R19, R25, R16 ;  /* 0x0000001019137221 */ /* 0x000fe20000010000 */
[----:B------:R-:W-:Y:S01]  /*7d90*/  @!P0 MOV R34, R21 ;  /* 0x0000001500228202 */ /* 0x000fe20000000f00 */
[----:B------:R-:W-:-:S05]  /*7da0*/  @!P0 VIADD R21, R15, 0x28 ;  /* 0x000000280f158836 */ /* 0x000fca0000000000 */
[----:B------:R-:W-:Y:S01]  /*7db0*/  @!P0 LOP3.LUT R21, R21, R22, RZ, 0x3c, !PT ;  /* 0x0000001615158212 */ /* 0x000fe200078e3cff */
[----:B------:R-:W-:Y:S01]  /*7dc0*/  HFMA2.MMA R28, -RZ, RZ, 0, 1.1920928955078125e-07 ;  /* 0x00000002ff1c7435 */ /* 0x000fe200000001ff */
[----:B------:R-:W-:Y:S02]  /*7dd0*/  IMAD.MOV.U32 R29, RZ, RZ, R19 ;  /* 0x000000ffff1d7224 */ /* 0x000fe400078e0013 */
[----:B------:R-:W-:Y:S01]  /*7de0*/  @!P0 LEA R22, R21, R24, 0x2 ;  /* 0x0000001815168211 */ /* 0x000fe200078e10ff */
[----:B------:R-:W-:-:S04]  /*7df0*/  HFMA2.MMA R24, -RZ, RZ, 0, 0 ;  /* 0x00000000ff187435 */ /* 0x000fc800000001ff */
[----:B------:R0:W1:Y:S01]  /*7e00*/  @!P0 LDS R37, [R22] ;  /* 0x0000000016258984 */ /* 0x0000620000000800 */
[----:B------:R-:W-:-:S03]  /*7e10*/  FADD.FTZ R14, R17, R30 ;  /* 0x0000001e110e7221 */ /* 0x000fc60000010000 */
[----:B------:R0:W2:Y:S04]  /*7e20*/  @!P0 LDS R38, [R22+0x500] ;  /* 0x0005000016268984 */ /* 0x0000a80000000800 */
[----:B012---:R-:W-:Y:S05]  /*7e30*/  WARPSYNC.COLLECTIVE R26, `(.L_x_659) ;  /* 0x000000001a087348 */ /* 0x007fea0003c00000 */
[----:B------:R3:W4:Y:S02]  /*7e40*/  SHFL.BFLY P2, R30, R29, R28, R27 ;  /* 0x0c00001c1d1e7389 */ /* 0x000724000004001b */
[----:B01234-:R-:W-:Y:S01]  /*7e50*/  ENDCOLLECTIVE ;  /* 0x000000000000791b */ /* 0x01ffe20003800000 */
.L_x_659:
[----:B------:R-:W-:Y:S02]  /*7e60*/  MOV R29, R14 ;  /* 0x0000000e001d7202 */ /* 0x000fe40000000f00 */
[----:B------:R-:W-:-:S07]  /*7e70*/  MOV R16, R30 ;  /* 0x0000001e00107202 */ /* 0x000fce0000000f00 */
[----:B------:R-:W-:Y:S05]  /*7e80*/  WARPSYNC.COLLECTIVE R26, `(.L_x_660) ;  /* 0x000000001a087348 */ /* 0x000fea0003c00000 */
[----:B------:R0:W1:Y:S02]  /*7e90*/  SHFL.BFLY P2, R30, R29, R28, R27 ;  /* 0x0c00001c1d1e7389 */ /* 0x000064000004001b */
[----:B01----:R-:W-:Y:S01]  /*7ea0*/  ENDCOLLECTIVE ;  /* 0x000000000000791b */ /* 0x003fe20003800000 */
.L_x_660:
[----:B------:R-:W-:Y:S01]  /*7eb0*/  FADD.FTZ R16, R19, R16 ;  /* 0x0000001013107221 */ /* 0x000fe20000010000 */
[----:B------:R-:W-:Y:S02]  /*7ec0*/  @!P0 MOV R24, R37 ;  /* 0x0000002500188202 */ /* 0x000fe40000000f00 */
[----:B------:R-:W-:Y:S01]  /*7ed0*/  @!P0 MOV R23, R38 ;  /* 0x0000002600178202 */ /* 0x000fe20000000f00 */
[----:B------:R-:W-:Y:S01]  /*7ee0*/  HFMA2.MMA R28, -RZ, RZ, 0, 5.9604644775390625e-08 ;  /* 0x00000001ff1c7435 */ /* 0x000fe200000001ff */
[----:B------:R-:W-:Y:S02]  /*7ef0*/  IMAD.MOV.U32 R29, RZ, RZ, R16 ;  /* 0x000000ffff1d7224 */ /* 0x000fe400078e0010 */
[----:B------:R-:W-:-:S08]  /*7f00*/  FADD.FTZ R17, R14, R30 ;  /* 0x0000001e0e117221 */ /* 0x000fd00000010000 */
[----:B------:R-:W-:Y:S05]  /*7f10*/  WARPSYNC.COLLECTIVE R26, `(.L_x_661) ;  /* 0x000000001a087348 */ /* 0x000fea0003c00000 */
[----:B------:R0:W1:Y:S02]  /*7f20*/  SHFL.BFLY P2, R30, R29, R28, R27 ;  /* 0x0c00001c1d1e7389 */ /* 0x000064000004001b */
[----:B01----:R-:W-:Y:S01]  /*7f30*/  ENDCOLLECTIVE ;  /* 0x000000000000791b */ /* 0x003fe20003800000 */
.L_x_661:
[----:B------:R-:W-:Y:S02]  /*7f40*/  MOV R29, R17 ;  /* 0x00000011001d7202 */ /* 0x000fe40000000f00 */
[----:B------:R-:W-:-:S07]  /*7f50*/  MOV R19, R30 ;  /* 0x0000001e00137202 */ /* 0x000fce0000000f00 */
[----:B------:R-:W-:Y:S05]  /*7f60*/  WARPSYNC.COLLECTIVE R26, `(.L_x_662) ;  /* 0x000000001a087348 */ /* 0x000fea0003c00000 */
[----:B------:R0:W1:Y:S02]  /*7f70*/  SHFL.BFLY P2, R30, R29, R28, R27 ;  /* 0x0c00001c1d1e7389 */ /* 0x000064000004001b */
[----:B01----:R-:W-:Y:S01]  /*7f80*/  ENDCOLLECTIVE ;  /* 0x000000000000791b */ /* 0x003fe20003800000 */
.L_x_662:
[----:B------:R-:W-:Y:S01]  /*7f90*/  FADD.FTZ R16, R16, R19 ;  /* 0x0000001310107221 */ /* 0x000fe20000010000 */
[----:B------:R-:W-:Y:S01]  /*7fa0*/  HFMA2.MMA R28, -RZ, RZ, 0, 4.76837158203125e-07 ;  /* 0x00000008ff1c7435 */ /* 0x000fe200000001ff */
[----:B------:R-:W-:Y:S01]  /*7fb0*/  MOV R29, R32 ;  /* 0x00000020001d7202 */ /* 0x000fe20000000f00 */
[----:B------:R-:W-:-:S09]  /*7fc0*/  IMAD.MOV.U32 R14, RZ, RZ, R30 ;  /* 0x000000ffff0e7224 */ /* 0x000fd200078e001e */
[----:B------:R-:W-:Y:S05]  /*7fd0*/  WARPSYNC.COLLECTIVE R26, `(.L_x_663) ;  /* 0x000000001a087348 */ /* 0x000fea0003c00000 */
[----:B------:R0:W1:Y:S02]  /*7fe0*/  SHFL.BFLY P2, R30, R29, R28, R27 ;  /* 0x0c00001c1d1e7389 */ /* 0x000064000004001b */
[----:B01----:R-:W-:Y:S01]  /*7ff0*/  ENDCOLLECTIVE ;  /* 0x000000000000791b */ /* 0x003fe20003800000 */
.L_x_663:
[----:B------:R-:W-:Y:S01]  /*8000*/  FADD.FTZ R44, R17, R14 ;  /* 0x0000000e112c7221 */ /* 0x000fe20000010000 */
[----:B------:R-:W-:Y:S01]  /*8010*/  IMAD.MOV.U32 R29, RZ, RZ, R34 ;  /* 0x000000ffff1d7224 */ /* 0x000fe200078e0022 */
[----:B------:R-:W-:-:S07]  /*8020*/  MOV R31, R30 ;  /* 0x0000001e001f7202 */ /* 0x000fce0000000f00 */
[----:B------:R-:W-:Y:S05]  /*8030*/  WARPSYNC.COLLECTIVE R26, `(.L_x_664) ;  /* 0x000000001a087348 */ /* 0x000fea0003c00000 */
[----:B------:R0:W1:Y:S02]  /*8040*/  SHFL.BFLY P2, R30, R29, R28, R27 ;  /* 0x0c00001c1d1e7389 */ /* 0x000064000004001b */
[----:B01----:R-:W-:Y:S01]  /*8050*/  ENDCOLLECTIVE ;  /* 0x000000000000791b */ /* 0x003fe20003800000 */
.L_x_664:
[----:B------:R-:W-:-:S05]  /*8060*/  FADD.FTZ R31, R31, R32 ;  /* 0x000000201f1f7221 */ /* 0x000fca0000010000 */
[----:B------:R-:W-:Y:S01]  /*8070*/  MOV R29, R31 ;  /* 0x0000001f001d7202 */ /* 0x000fe20000000f00 */
[----:B------:R-:W-:Y:S01]  /*8080*/  IMAD.MOV.U32 R28, RZ, RZ, 0x4 ;  /* 0x00000004ff1c7424 */ /* 0x000fe200078e00ff */
[----:B------:R-:W-:-:S07]  /*8090*/  MOV R33, R30 ;  /* 0x0000001e00217202 */ /* 0x000fce0000000f00 */
[----:B------:R-:W-:Y:S05]  /*80a0*/  WARPSYNC.COLLECTIVE R26, `(.L_x_665) ;  /* 0x000000001a087348 */ /* 0x000fea0003c00000 */
[----:B------:R0:W1:Y:S02]  /*80b0*/  SHFL.BFLY P2, R30, R29, R28, R27 ;  /* 0x0c00001c1d1e7389 */ /* 0x000064000004001b */
[----:B01----:R-:W-:Y:S01]  /*80c0*/  ENDCOLLECTIVE ;  /* 0x000000000000791b */ /* 0x003fe20003800000 */
.L_x_665:
[----:B------:R-:W-:-:S05]  /*80d0*/  FADD.FTZ R33, R33, R34 ;  /* 0x0000002221217221 */ /* 0x000fca0000010000 */
[----:B------:R-:W-:Y:S02]  /*80e0*/  MOV R29, R33 ;  /* 0x00000021001d7202 */ /* 0x000fe40000000f00 */
[----:B------:R-:W-:-:S07]  /*80f0*/  MOV R20, R30 ;  /* 0x0000001e00147202 */ /* 0x000fce0000000f00 */
[----:B------:R-:W-:Y:S05]  /*8100*/  WARPSYNC.COLLECTIVE R26, `(.L_x_666) ;  /* 0x000000001a087348 */ /* 0x000fea0003c00000 */
[----:B------:R0:W1:Y:S02]  /*8110*/  SHFL.BFLY P2, R30, R29, R28, R27 ;  /* 0x0c00001c1d1e7389 */ /* 0x000064000004001b */
[----:B01----:R-:W-:Y:S01]  /*8120*/  ENDCOLLECTIVE ;  /* 0x000000000000791b */ /* 0x003fe20003800000 */
.L_x_666:
[----:B------:R-:W-:Y:S01]  /*8130*/  FADD.FTZ R35, R31, R20 ;  /* 0x000000141f237221 */ /* 0x000fe20000010000 */
[----:B------:R-:W-:-:S04]  /*8140*/  HFMA2.MMA R28, -RZ, RZ, 0, 1.1920928955078125e-07 ;  /* 0x00000002ff1c7435 */ /* 0x000fc800000001ff */
[----:B------:R-:W-:Y:S02]  /*8150*/  MOV R29, R35 ;  /* 0x00000023001d7202 */ /* 0x000fe40000000f00 */
[----:B------:R-:W-:-:S07]  /*8160*/  MOV R36, R30 ;  /* 0x0000001e00247202 */ /* 0x000fce0000000f00 */
[----:B------:R-:W-:Y:S05]  /*8170*/  WARPSYNC.COLLECTIVE R26, `(.L_x_667) ;  /* 0x000000001a087348 */ /* 0x000fea0003c00000 */
[----:B------:R0:W1:Y:S02]  /*8180*/  SHFL.BFLY P2, R30, R29, R28, R27 ;  /* 0x0c00001c1d1e7389 */ /* 0x000064000004001b */
[----:B01----:R-:W-:Y:S01]  /*8190*/  ENDCOLLECTIVE ;  /* 0x000000000000791b */ /* 0x003fe20003800000 */
.L_x_667:
[----:B------:R-:W-:-:S05]  /*81a0*/  FADD.FTZ R36, R33, R36 ;  /* 0x0000002421247221 */ /* 0x000fca0000010000 */
[----:B------:R-:W-:Y:S01]  /*81b0*/  MOV R29, R36 ;  /* 0x00000024001d7202 */ /* 0x000fe20000000f00 */
[----:B------:R-:W-:-:S07]  /*81c0*/  IMAD.MOV.U32 R18, RZ, RZ, R30 ;  /* 0x000000ffff127224 */ /* 0x000fce00078e001e */
[----:B------:R-:W-:Y:S05]  /*81d0*/  WARPSYNC.COLLECTIVE R26, `(.L_x_668) ;  /* 0x000000001a087348 */ /* 0x000fea0003c00000 */
[----:B------:R0:W1:Y:S02]  /*81e0*/  SHFL.BFLY P2, R30, R29, R28, R27 ;  /* 0x0c00001c1d1e7389 */ /* 0x000064000004001b */
[----:B01----:R-:W-:Y:S01]  /*81f0*/  ENDCOLLECTIVE ;  /* 0x000000000000791b */ /* 0x003fe20003800000 */
.L_x_668:
[----:B------:R-:W-:Y:S01]  /*8200*/  FADD.FTZ R35, R35, R18 ;  /* 0x0000001223237221 */ /* 0x000fe20000010000 */
[----:B------:R-:W-:-:S04]  /*8210*/  IMAD.MOV.U32 R18, RZ, RZ, RZ ;  /* 0x000000ffff127224 */ /* 0x000fc800078e00ff */
[----:B------:R-:W-:Y:S01]  /*8220*/  MOV R29, R35 ;  /* 0x00000023001d7202 */ /* 0x000fe20000000f00 */
[----:B------:R-:W-:Y:S01]  /*8230*/  IMAD.MOV.U32 R28, RZ, RZ, 0x1 ;  /* 0x00000001ff1c7424 */ /* 0x000fe200078e00ff */
[----:B------:R-:W-:-:S07]  /*8240*/  MOV R21, R30 ;  /* 0x0000001e00157202 */ /* 0x000fce0000000f00 */
[----:B------:R-:W-:Y:S05]  /*8250*/  WARPSYNC.COLLECTIVE R26, `(.L_x_669) ;  /* 0x000000001a087348 */ /* 0x000fea0003c00000 */
[----:B------:R0:W1:Y:S02]  /*8260*/  SHFL.BFLY P2, R30, R29, R28, R27 ;  /* 0x0c00001c1d1e7389 */ /* 0x000064000004001b */
[----:B01----:R-:W-:Y:S01]  /*8270*/  ENDCOLLECTIVE ;  /* 0x000000000000791b */ /* 0x003fe20003800000 */
.L_x_669:
[----:B------:R-:W-:Y:S01]  /*8280*/  FADD.FTZ R36, R36, R21 ;  /* 0x0000001524247221 */ /* 0x000fe20000010000 */
[----:B------:R-:W-:-:S04]  /*8290*/  HFMA2.MMA R21, -RZ, RZ, 0, 0 ;  /* 0x00000000ff157435 */ /* 0x000fc800000001ff */
[----:B------:R-:W-:Y:S02]  /*82a0*/  MOV R29, R36 ;  /* 0x00000024001d7202 */ /* 0x000fe40000000f00 */
[----:B------:R-:W-:-:S07]  /*82b0*/  MOV R34, R30 ;  /* 0x0000001e00227202 */ /* 0x000fce0000000f00 */
[----:B------:R-:W-:Y:S05]  /*82c0*/  WARPSYNC.COLLECTIVE R26, `(.L_x_670) ;  /* 0x000000001a087348 */ /* 0x000fea0003c00000 */
[----:B------:R0:W1:Y:S02]  /*82d0*/  SHFL.BFLY P2, R30, R29, R28, R27 ;  /* 0x0c00001c1d1e7389 */ /* 0x000064000004001b */
[----:B01----:R-:W-:Y:S01]  /*82e0*/  ENDCOLLECTIVE ;  /* 0x000000000000791b */ /* 0x003fe20003800000 */
.L_x_670:
[----:B------:R-:W-:Y:S01]  /*82f0*/  FADD.FTZ R34, R35, R34 ;  /* 0x0000002223227221 */ /* 0x000fe20000010000 */
[----:B------:R-:W-:Y:S01]  /*8300*/  HFMA2.MMA R28, -RZ, RZ, 0, 4.76837158203125e-07 ;  /* 0x00000008ff1c7435 */ /* 0x000fe200000001ff */
[----:B------:R-:W-:Y:S01]  /*8310*/  IMAD.MOV.U32 R29, RZ, RZ, R24 ;  /* 0x000000ffff1d7224 */ /* 0x000fe200078e0018 */
[----:B------:R-:W-:-:S09]  /*8320*/  MOV R33, R30 ;  /* 0x0000001e00217202 */ /* 0x000fd20000000f00 */
[----:B------:R-:W-:Y:S05]  /*8330*/  WARPSYNC.COLLECTIVE R26, `(.L_x_671) ;  /* 0x000000001a087348 */ /* 0x000fea0003c00000 */
[----:B------:R0:W1:Y:S02]  /*8340*/  SHFL.BFLY P2, R30, R29, R28, R27 ;  /* 0x0c00001c1d1e7389 */ /* 0x000064000004001b */
[----:B01----:R-:W-:Y:S01]  /*8350*/  ENDCOLLECTIVE ;  /* 0x000000000000791b */ /* 0x003fe20003800000 */
.L_x_671:
[----:B------:R-:W-:Y:S01]  /*8360*/  FADD.FTZ R33, R36, R33 ;  /* 0x0000002124217221 */ /* 0x000fe20000010000 */
[----:B------:R-:W-:Y:S02]  /*8370*/  MOV R29, R23 ;  /* 0x00000017001d7202 */ /* 0x000fe40000000f00 */
[----:B------:R-:W-:-:S07]  /*8380*/  MOV R37, R30 ;  /* 0x0000001e00257202 */ /* 0x000fce0000000f00 */
[----:B------:R-:W-:Y:S05]  /*8390*/  WARPSYNC.COLLECTIVE R26, `(.L_x_672) ;  /* 0x000000001a087348 */ /* 0x000fea0003c00000 */
[----:B------:R0:W1:Y:S02]  /*83a0*/  SHFL.BFLY P2, R30, R29, R28, R27 ;  /* 0x0c00001c1d1e7389 */ /* 0x000064000004001b */
[----:B01----:R-:W-:Y:S01]  /*83b0*/  ENDCOLLECTIVE ;  /* 0x000000000000791b */ /* 0x003fe20003800000 */
.L_x_672:
[----:B------:R-:W-:Y:S01]  /*83c0*/  FADD.FTZ R25, R37, R24 ;  /* 0x0000001825197221 */ /* 0x000fe20000010000 */
[----:B------:R-:W-:Y:S01]  /*83d0*/  @!P0 SHF.L.U32 R24, R10, 0x1, RZ ;  /* 0x000000010a188819 */ /* 0x000fe200000006ff */
[----:B------:R-:W-:-:S03]  /*83e0*/  HFMA2.MMA R28, -RZ, RZ, 0, 2.384185791015625e-07 ;  /* 0x00000004ff1c7435 */ /* 0x000fc600000001ff */
[----:B------:R-:W-:Y:S01]  /*83f0*/  MOV R29, R25 ;  /* 0x00000019001d7202 */ /* 0x000fe20000000f00 */
[----:B------:R-:W-:-:S07]  /*8400*/  IMAD.MOV.U32 R38, RZ, RZ, R30 ;  /* 0x000000ffff267224 */ /* 0x000fce00078e001e */
[----:B------:R-:W-:Y:S05]  /*8410*/  WARPSYNC.COLLECTIVE R26, `(.L_x_673) ;  /* 0x000000001a087348 */ /* 0x000fea0003c00000 */
[----:B------:R0:W1:Y:S02]  /*8420*/  SHFL.BFLY P2, R30, R29, R28, R27 ;  /* 0x0c00001c1d1e7389 */ /* 0x000064000004001b */
[----:B01----:R-:W-:Y:S01]  /*8430*/  ENDCOLLECTIVE ;  /* 0x000000000000791b */ /* 0x003fe20003800000 */
.L_x_673:
[----:B------:R-:W-:Y:S01]  /*8440*/  FADD.FTZ R32, R38, R23 ;  /* 0x0000001726207221 */ /* 0x000fe20000010000 */
[----:B------:R-:W-:-:S04]  /*8450*/  @!P0 IADD3 R23, R15, 0x3c, RZ ;  /* 0x0000003c0f178810 */ /* 0x000fc80007ffe0ff */
[----:B------:R-:W-:Y:S02]  /*8460*/  @!P0 LOP3.LUT R23, R23, R24, RZ, 0x3c, !PT ;  /* 0x0000001817178212 */ /* 0x000fe400078e3cff */
[----:B------:R-:W-:Y:S01]  /*8470*/  MOV R29, R32 ;  /* 0x00000020001d7202 */ /* 0x000fe20000000f00 */
[----:B------:R-:W-:-:S07]  /*8480*/  IMAD.MOV.U32 R38, RZ, RZ, R30 ;  /* 0x000000ffff267224 */ /* 0x000fce00078e001e */
[----:B------:R-:W-:Y:S05]  /*8490*/  WARPSYNC.COLLECTIVE R26, `(.L_x_674) ;  /* 0x000000001a087348 */ /* 0x000fea0003c00000 */
[----:B------:R0:W1:Y:S02]  /*84a0*/  SHFL.BFLY P2, R30, R29, R28, R27 ;  /* 0x0c00001c1d1e7389 */ /* 0x000064000004001b */
[----:B01----:R-:W-:Y:S01]  /*84b0*/  ENDCOLLECTIVE ;  /* 0x000000000000791b */ /* 0x003fe20003800000 */
.L_x_674:
        /* <DEDUP_REMOVED lines=10> */
.L_x_675:
[----:B------:R0:W1:Y:S04]  /*8560*/  @!P0 LDS R22, [R39] ;  /* 0x0000000027168984 */ /* 0x0000680000000800 */
[----:B------:R0:W2:Y:S01]  /*8570*/  @!P0 LDS R20, [R39+0x500] ;  /* 0x0005000027148984 */ /* 0x0000a20000000800 */
[----:B------:R-:W-:Y:S01]  /*8580*/  IMAD.MOV.U32 R29, RZ, RZ, R37 ;  /* 0x000000ffff1d7224 */ /* 0x000fe200078e0025 */
[----:B------:R-:W-:-:S07]  /*8590*/  MOV R23, R30 ;  /* 0x0000001e00177202 */ /* 0x000fce0000000f00 */
[----:B012---:R-:W-:Y:S05]  /*85a0*/  WARPSYNC.COLLECTIVE R26, `(.L_x_676) ;  /* 0x000000001a087348 */ /* 0x007fea0003c00000 */
[----:B------:R3:W4:Y:S02]  /*85b0*/  SHFL.BFLY P2, R30, R29, R28, R27 ;  /* 0x0c00001c1d1e7389 */ /* 0x000724000004001b */
[----:B01234-:R-:W-:Y:S01]  /*85c0*/  ENDCOLLECTIVE ;  /* 0x000000000000791b */ /* 0x01ffe20003800000 */
.L_x_676:
[----:B------:R-:W-:Y:S01]  /*85d0*/  FADD.FTZ R38, R38, R23 ;  /* 0x0000001726267221 */ /* 0x000fe20000010000 */
[----:B------:R-:W-:-:S04]  /*85e0*/  HFMA2.MMA R28, -RZ, RZ, 0, 5.9604644775390625e-08 ;  /* 0x00000001ff1c7435 */ /* 0x000fc800000001ff */
[----:B------:R-:W-:Y:S02]  /*85f0*/  MOV R29, R38 ;  /* 0x00000026001d7202 */ /* 0x000fe40000000f00 */
[----:B------:R-:W-:Y:S02]  /*8600*/  @!P0 MOV R21, R22 ;  /* 0x0000001600158202 */ /* 0x000fe40000000f00 */
[----:B------:R-:W-:Y:S02]  /*8610*/  @!P0 MOV R18, R20 ;  /* 0x0000001400128202 */ /* 0x000fe40000000f00 */
[----:B------:R-:W-:-:S07]  /*8620*/  MOV R24, R30 ;  /* 0x0000001e00187202 */ /* 0x000fce0000000f00 */
[----:B------:R-:W-:Y:S05]  /*8630*/  WARPSYNC.COLLECTIVE R26, `(.L_x_677) ;  /* 0x000000001a087348 */ /* 0x000fea0003c00000 */
[----:B------:R0:W1:Y:S02]  /*8640*/  SHFL.BFLY P2, R30, R29, R28, R27 ;  /* 0x0c00001c1d1e7389 */ /* 0x000064000004001b */
[----:B01----:R-:W-:Y:S01]  /*8650*/  ENDCOLLECTIVE ;  /* 0x000000000000791b */ /* 0x003fe20003800000 */
.L_x_677:
        /* <DEDUP_REMOVED lines=9> */
.L_x_678:
[----:B------:R-:W-:Y:S01]  /*86f0*/  FADD.FTZ R38, R38, R39 ;  /* 0x0000002726267221 */ /* 0x000fe20000010000 */
[----:B------:R-:W-:Y:S01]  /*8700*/  HFMA2.MMA R28, -RZ, RZ, 0, 4.76837158203125e-07 ;  /* 0x00000008ff1c7435 */ /* 0x000fe200000001ff */
[----:B------:R-:W-:Y:S02]  /*8710*/  MOV R29, R21 ;  /* 0x00000015001d7202 */ /* 0x000fe40000000f00 */
[----:B------:R-:W-:-:S08]  /*8720*/  MOV R40, R30 ;  /* 0x0000001e00287202 */ /* 0x000fd00000000f00 */
[----:B------:R-:W-:Y:S05]  /*8730*/  WARPSYNC.COLLECTIVE R26, `(.L_x_679) ;  /* 0x000000001a087348 */ /* 0x000fea0003c00000 */
[----:B------:R0:W1:Y:S02]  /*8740*/  SHFL.BFLY P2, R30, R29, R28, R27 ;  /* 0x0c00001c1d1e7389 */ /* 0x000064000004001b */
[----:B01----:R-:W-:Y:S01]  /*8750*/  ENDCOLLECTIVE ;  /* 0x000000000000791b */ /* 0x003fe20003800000 */
.L_x_679:
[----:B------:R-:W-:Y:S01]  /*8760*/  FADD.FTZ R37, R37, R40 ;  /* 0x0000002825257221 */ /* 0x000fe20000010000 */
[----:B------:R-:W-:Y:S01]  /*8770*/  MOV R29, R18 ;  /* 0x00000012001d7202 */ /* 0x000fe20000000f00 */
[----:B------:R-:W-:-:S07]  /*8780*/  IMAD.MOV.U32 R42, RZ, RZ, R30 ;  /* 0x000000ffff2a7224 */ /* 0x000fce00078e001e */
[----:B------:R-:W-:Y:S05]  /*8790*/  WARPSYNC.COLLECTIVE R26, `(.L_x_680) ;  /* 0x000000001a087348 */ /* 0x000fea0003c00000 */
[----:B------:R0:W1:Y:S02]  /*87a0*/  SHFL.BFLY P2, R30, R29, R28, R27 ;  /* 0x0c00001c1d1e7389 */ /* 0x000064000004001b */
[----:B01----:R-:W-:Y:S01]  /*87b0*/  ENDCOLLECTIVE ;  /* 0x000000000000791b */ /* 0x003fe20003800000 */
.L_x_680:
[----:B------:R-:W-:Y:S01]  /*87c0*/  FADD.FTZ R42, R42, R21 ;  /* 0x000000152a2a7221 */ /* 0x000fe20000010000 */
[----:B------:R-:W-:-:S03]  /*87d0*/  HFMA2.MMA R28, -RZ, RZ, 0, 2.384185791015625e-07 ;  /* 0x00000004ff1c7435 */ /* 0x000fc600000001ff */
[----:B------:R-:W-:Y:S01]  /*87e0*/  IMAD.MOV.U32 R29, RZ, RZ, R42 ;  /* 0x000000ffff1d7224 */ /* 0x000fe200078e002a */
[----:B------:R-:W-:-:S07]  /*87f0*/  MOV R23, R30 ;  /* 0x0000001e00177202 */ /* 0x000fce0000000f00 */
[----:B------:R-:W-:Y:S05]  /*8800*/  WARPSYNC.COLLECTIVE R26, `(.L_x_681) ;  /* 0x000000001a087348 */ /* 0x000fea0003c00000 */
[----:B------:R0:W1:Y:S02]  /*8810*/  SHFL.BFLY P2, R30, R29, R28, R27 ;  /* 0x0c00001c1d1e7389 */ /* 0x000064000004001b */
[----:B01----:R-:W-:Y:S01]  /*8820*/  ENDCOLLECTIVE ;  /* 0x000000000000791b */ /* 0x003fe20003800000 */
.L_x_681:
        /* <DEDUP_REMOVED lines=8> */
.L_x_682:
        /* <DEDUP_REMOVED lines=12> */
.L_x_683:
[----:B------:R-:W-:Y:S02]  /*8970*/  FADD.FTZ R31, R31, R20 ;  /* 0x000000141f1f7221 */ /* 0x000fe40000010000 */
[----:B------:R-:W0:Y:S01]  /*8980*/  @!P0 LDC.64 R20, c[0x0][0x218] ;  /* 0x00008600ff148b82 */ /* 0x000e220000000a00 */
[C---:B------:R-:W-:Y:S02]  /*8990*/  @!P0 IMAD.WIDE R14, R41.reuse, 0x2, R14 ;  /* 0x00000002290e8825 */ /* 0x040fe400078e020e */
[----:B------:R-:W-:Y:S02]  /*89a0*/  MOV R29, R31 ;  /* 0x0000001f001d7202 */ /* 0x000fe40000000f00 */
[----:B------:R-:W-:Y:S02]  /*89b0*/  MOV R43, R30 ;  /* 0x0000001e002b7202 */ /* 0x000fe40000000f00 */
        /* <DEDUP_REMOVED lines=8> */
.L_x_684:
[----:B------:R0:W-:Y:S04]  /*8a40*/  @!P0 STG.E.U16 desc[UR12][R24.64], R45 ;  /* 0x0000002d18008986 */ /* 0x0001e8000c10150c */
[----:B------:R1:W-:Y:S01]  /*8a50*/  @!P0 STG.E.U16 desc[UR12][R22.64], R44 ;  /* 0x0000002c16008986 */ /* 0x0003e2000c10150c */
[----:B------:R-:W-:Y:S01]  /*8a60*/  @!P0 F2FP.BF16.F32.PACK_AB R26, RZ, R38 ;  /* 0x00000026ff1a823e */ /* 0x000fe200000010ff */
[----:B------:R-:W-:Y:S01]  /*8a70*/  IMAD.MOV.U32 R28, RZ, RZ, 0x1 ;  /* 0x00000001ff1c7424 */ /* 0x000fe200078e00ff */
[----:B------:R-:W-:Y:S02]  /*8a80*/  MOV R29, R42 ;  /* 0x0000002a001d7202 */ /* 0x000fe40000000f00 */
[----:B0-----:R-:W-:Y:S02]  /*8a90*/  @!P0 F2FP.BF16.F32.PACK_AB R25, RZ, R33 ;  /* 0x00000021ff19823e */ /* 0x001fe400000010ff */
[----:B-1----:R-:W-:Y:S01]  /*8aa0*/  PRMT R22, R26, 0x7610, R22 ;  /* 0x000076101a167816 */ /* 0x002fe20000000016 */
[----:B------:R-:W-:Y:S01]  /*8ab0*/  @!P0 IMAD.WIDE R16, R41, 0x2, R16 ;  /* 0x0000000229108825 */ /* 0x000fe200078e0210 */
[----:B------:R-:W-:-:S02]  /*8ac0*/  MOV R26, 0xffff ;  /* 0x0000ffff001a7802 */ /* 0x000fc40000000f00 */
[----:B------:R-:W-:Y:S02]  /*8ad0*/  MOV R32, R30 ;  /* 0x0000001e00207202 */ /* 0x000fe40000000f00 */
[----:B------:R-:W-:-:S07]  /*8ae0*/  @!P0 F2FP.BF16.F32.PACK_AB R23, RZ, R34 ;  /* 0x00000022ff17823e */ /* 0x000fce00000010ff */
[----:B------:R-:W-:Y:S05]  /*8af0*/  WARPSYNC.COLLECTIVE R26, `(.L_x_685) ;  /* 0x000000001a087348 */ /* 0x000fea0003c00000 */
[----:B------:R0:W1:Y:S02]  /*8b00*/  SHFL.BFLY P2, R30, R29, R28, R27 ;  /* 0x0c00001c1d1e7389 */ /* 0x000064000004001b */
[----:B01----:R-:W-:Y:S01]  /*8b10*/  ENDCOLLECTIVE ;  /* 0x000000000000791b */ /* 0x003fe20003800000 */
.L_x_685:
[----:B------:R-:W-:Y:S01]  /*8b20*/  @!P0 F2FP.BF16.F32.PACK_AB R33, RZ, R37 ;  /* 0x00000025ff21823e */ /* 0x000fe200000010ff */
[----:B------:R-:W-:Y:S01]  /*8b30*/  FADD.FTZ R31, R31, R32 ;  /* 0x000000201f1f7221 */ /* 0x000fe20000010000 */
        /* <DEDUP_REMOVED lines=9> */
.L_x_686:
[----:B------:R-:W-:Y:S01]  /*8bd0*/  FADD.FTZ R35, R42, R35 ;  /* 0x000000232a237221 */ /* 0x000fe20000010000 */
[----:B------:R-:W-:Y:S06]  /*8be0*/  BRA `(.L_x_687) ;  /* 0xffffffe000d47947 */ /* 0x000fec000383ffff */
.L_x_688:
        /* <DEDUP_REMOVED lines=9> */
.L_x_3472:


//--------------------- .text._ZN13group_norm_v218gn_bwd_cuda_kernelI13__nv_bfloat16Li320ELi3ELi32ELi20ELi1024ELb0ELb1ELi32ELi320ELi320ELi4ELb1ELi12ELb0ELb0ELNS_15WgradSyncMethodE3ENS_16CompileConditionILi900EEEEEvPT_S6_S6_PKS5_S8_S8_S8_PKfflPfPj --------------------------
	.section	.text._ZN13group_norm_v218gn_bwd_cuda_kernelI13__nv_bfloat16Li320ELi3ELi32ELi20ELi1024ELb0ELb1ELi32ELi320ELi320ELi4ELb1ELi12ELb0ELb0ELNS_15WgradSyncMethodE3ENS_16CompileConditionILi900EEEEEvPT_S6_S6_PKS5_S8_S8_S8_PKfflPfPj,"ax",@progbits
	.align	128
        .global         _ZN13group_norm_v218gn_bwd_cuda_kernelI13__nv_bfloat16Li320ELi3ELi32ELi20ELi1024ELb0ELb1ELi32ELi320ELi320ELi4ELb1ELi12ELb0ELb0ELNS_15WgradSyncMethodE3ENS_16CompileConditionILi900EEEEEvPT_S6_S6_PKS5_S8_S8_S8_PKfflPfPj
        .type           _ZN13group_norm_v218gn_bwd_cuda_kernelI13__nv_bfloat16Li320ELi3ELi32ELi20ELi1024ELb0ELb1ELi32ELi320ELi320ELi4ELb1ELi12ELb0ELb0ELNS_15WgradSyncMethodE3ENS_16CompileConditionILi900EEEEEvPT_S6_S6_PKS5_S8_S8_S8_PKfflPfPj,@function
        .size           _ZN13group_norm_v218gn_bwd_cuda_kernelI13__nv_bfloat16Li320ELi3ELi32ELi20ELi1024ELb0ELb1ELi32ELi320ELi320ELi4ELb1ELi12ELb0ELb0ELNS_15WgradSyncMethodE3ENS_16CompileConditionILi900EEEEEvPT_S6_S6_PKS5_S8_S8_S8_PKfflPfPj,(.L_x_3473 - _ZN13group_norm_v218gn_bwd_cuda_kernelI13__nv_bfloat16Li320ELi3ELi32ELi20ELi1024ELb0ELb1ELi32ELi320ELi320ELi4ELb1ELi12ELb0ELb0ELNS_15WgradSyncMethodE3ENS_16CompileConditionILi900EEEEEvPT_S6_S6_PKS5_S8_S8_S8_PKfflPfPj)
        .other          _ZN13group_norm_v218gn_bwd_cuda_kernelI13__nv_bfloat16Li320ELi3ELi32ELi20ELi1024ELb0ELb1ELi32ELi320ELi320ELi4ELb1ELi12ELb0ELb0ELNS_15WgradSyncMethodE3ENS_16CompileConditionILi900EEEEEvPT_S6_S6_PKS5_S8_S8_S8_PKfflPfPj,@"STO_CUDA_ENTRY STV_DEFAULT"
_ZN13group_norm_v218gn_bwd_cuda_kernelI13__nv_bfloat16Li320ELi3ELi32ELi20ELi1024ELb0ELb1ELi32ELi320ELi320ELi4ELb1ELi12ELb0ELb0ELNS_15WgradSyncMethodE3ENS_16CompileConditionILi900EEEEEvPT_S6_S6_PKS5_S8_S8_S8_PKfflPfPj:
.text._ZN13group_norm_v218gn_bwd_cuda_kernelI13__nv_bfloat16Li320ELi3ELi32ELi20ELi1024ELb0ELb1ELi32ELi320ELi320ELi4ELb1ELi12ELb0ELb0ELNS_15WgradSyncMethodE3ENS_16CompileConditionILi900EEEEEvPT_S6_S6_PKS5_S8_S8_S8_PKfflPfPj:
        /* <DEDUP_REMOVED lines=32> */
.L_x_691:
[----:B------:R-:W2:Y:S04]  /*0200*/  LD.E.STRONG.GPU R0, desc[UR12][R2.64] ;  /* 0x0000000c02007980 */ /* 0x000ea8000c10f900 */
[----:B--2---:R-:W-:Y:S01]  /*0210*/  CCTL.IVALL ;  /* 0x00000000ff00798f */ /* 0x004fe20002000000 */
[----:B------:R-:W-:Y:S05]  /*0220*/  YIELD ;  /* 0x0000000000007946 */ /* 0x000fea0003800000 */
[----:B-----5:R-:W-:-:S04]  /*0230*/  LOP3.LUT R0, R0, R5, RZ, 0x3c, !PT ;  /* 0x0000000500007212 */ /* 0x020fc800078e3cff */
[----:B------:R-:W-:-:S13]  /*0240*/  ISETP.GT.AND P0, PT, R0, -0x1, PT ;  /* 0xffffffff0000780c */ /* 0x000fda0003f04270 */
[----:B------:R-:W-:Y:S05]  /*0250*/  @P0 BRA `(.L_x_691) ;  /* 0xfffffffc00e80947 */ /* 0x000fea000383ffff */
.L_x_690:
[----:B------:R-:W-:Y:S05]  /*0260*/  WARPSYNC.ALL ;  /* 0x0000000000007948 */ /* 0x000fea0003800000 */
[----:B------:R-:W-:Y:S06]  /*0270*/  BAR.SYNC.DEFER_BLOCKING 0x0 ;  /* 0x0000000000007b1d */ /* 0x000fec0000010000 */
[----:B------:R-:W-:Y:S05]  /*0280*/  BRA `(.L_x_692) ;  /* 0x0000004800b87947 */ /* 0x000fea0003800000 */
.L_x_689:
        /* <DEDUP_REMOVED lines=39> */
.L_x_704:
        /* <DEDUP_REMOVED lines=630> */
.L_x_693:
        /* <DEDUP_REMOVED lines=71> */
.L_x_695:
[----:B------:R-:W-:Y:S05]  /*30d0*/  BSYNC B0 ;  /* 0x0000000000007941 */ /* 0x000fea0003800000 */
.L_x_694:
        /* <DEDUP_REMOVED lines=30> */
.L_x_697:
[----:B------:R-:W-:Y:S05]  /*32c0*/  BSYNC B0 ;  /* 0x0000000000007941 */ /* 0x000fea0003800000 */
.L_x_696:
        /* <DEDUP_REMOVED lines=50> */
.L_x_700:
[----:B------:R-:W2:Y:S04]  /*35f0*/  LD.E.STRONG.GPU R19, desc[UR12][R16.64] ;  /* 0x0000000c10137980 */ /* 0x000ea8000c10f900 */
[----:B--2---:R-:W-:Y:S01]  /*3600*/  CCTL.IVALL ;  /* 0x00000000ff00798f */ /* 0x004fe20002000000 */
[----:B------:R-:W-:Y:S05]  /*3610*/  YIELD ;  /* 0x0000000000007946 */ /* 0x000fea0003800000 */
[----:B-----5:R-:W-:-:S04]  /*3620*/  LOP3.LUT R19, R19, R18, RZ, 0x3c, !PT ;  /* 0x0000001213137212 */ /* 0x020fc800078e3cff */
[----:B------:R-:W-:-:S13]  /*3630*/  ISETP.GT.AND P1, PT, R19, -0x1, PT ;  /* 0xffffffff1300780c */ /* 0x000fda0003f24270 */
[----:B------:R-:W-:Y:S05]  /*3640*/  @P1 BRA `(.L_x_700) ;  /* 0xfffffffc00e81947 */ /* 0x000fea000383ffff */
.L_x_699:
[----:B------:R-:W-:Y:S05]  /*3650*/  WARPSYNC.ALL ;  /* 0x0000000000007948 */ /* 0x000fea0003800000 */
[----:B------:R-:W-:Y:S06]  /*3660*/  BAR.SYNC.DEFER_BLOCKING 0x0 ;  /* 0x0000000000007b1d */ /* 0x000fec0000010000 */
[----:B------:R-:W-:Y:S05]  /*3670*/  BRA `(.L_x_701) ;  /* 0x0000000000687947 */ /* 0x000fea0003800000 */
.L_x_698:
        /* <DEDUP_REMOVED lines=18> */
.L_x_703:
[----:B------:R-:W2:Y:S04]  /*37a0*/  LD.E.STRONG.GPU R19, desc[UR12][R16.64] ;  /* 0x0000000c10137980 */ /* 0x000ea8000c10f900 */
[----:B--2---:R-:W-:Y:S01]  /*37b0*/  CCTL.IVALL ;  /* 0x00000000ff00798f */ /* 0x004fe20002000000 */
[----:B------:R-:W-:Y:S05]  /*37c0*/  YIELD ;  /* 0x0000000000007946 */ /* 0x000fea0003800000 */
[----:B-----5:R-:W-:-:S04]  /*37d0*/  LOP3.LUT R19, R19, R18, RZ, 0x3c, !PT ;  /* 0x0000001213137212 */ /* 0x020fc800078e3cff */
[----:B------:R-:W-:-:S13]  /*37e0*/  ISETP.GT.AND P1, PT, R19, -0x1, PT ;  /* 0xffffffff1300780c */ /* 0x000fda0003f24270 */
[----:B------:R-:W-:Y:S05]  /*37f0*/  @P1 BRA `(.L_x_703) ;  /* 0xfffffffc00e81947 */ /* 0x000fea000383ffff */
.L_x_702:
[----:B------:R-:W-:Y:S05]  /*3800*/  WARPSYNC.ALL ;  /* 0x0000000000007948 */ /* 0x000fea0003800000 */
[----:B------:R-:W-:Y:S06]  /*3810*/  BAR.SYNC.DEFER_BLOCKING 0x0 ;  /* 0x0000000000007b1d */ /* 0x000fec0000010000 */
.L_x_701:
        /* <DEDUP_REMOVED lines=341> */
.L_x_692:
        /* <DEDUP_REMOVED lines=56> */
.L_x_721:
        /* <DEDUP_REMOVED lines=45> */
.L_x_708:
[----:B------:R-:W-:Y:S05]  /*53c0*/  BSYNC B1 ;  /* 0x0000000000017941 */ /* 0x000fea0003800000 */
.L_x_707:
        /* <DEDUP_REMOVED lines=21> */
.L_x_711:
        /* <DEDUP_REMOVED lines=55> */
.L_x_710:
[----:B------:R-:W-:Y:S05]  /*5890*/  BSYNC B1 ;  /* 0x0000000000017941 */ /* 0x000fea0003800000 */
.L_x_709:
        /* <DEDUP_REMOVED lines=35> */
.L_x_713:
[----:B------:R-:W-:Y:S05]  /*5ad0*/  BSYNC B1 ;  /* 0x0000000000017941 */ /* 0x000fea0003800000 */
.L_x_712:
        /* <DEDUP_REMOVED lines=15> */
.L_x_706:
[----:B------:R-:W-:Y:S05]  /*5bd0*/  BSYNC B0 ;  /* 0x0000000000007941 */ /* 0x000fea0003800000 */
.L_x_705:
        /* <DEDUP_REMOVED lines=50> */
.L_x_730:
        /* <DEDUP_REMOVED lines=46> */
.L_x_740:
        /* <DEDUP_REMOVED lines=41> */
.L_x_750:
[----:B--2---:R-:W-:Y:S01]  /*6470*/  FADD.FTZ R15, R14, R30 ;  /* 0x0000001e0e0f7221 */ /* 0x004fe20000010000 */
[----:B------:R-:W-:-:S04]  /*6480*/  @!P1 F2FP.BF16.F32.PACK_AB R14, RZ, R24 ;  /* 0x00000018ff0e923e */ /* 0x000fc800000010ff */
[----:B------:R-:W-:Y:S01]  /*6490*/  @!P1 F2FP.BF16.F32.PACK_AB R15, RZ, R15 ;  /* 0x0000000fff0f923e */ /* 0x000fe200000010ff */
[----:B------:R3:W-:Y:S03]  /*64a0*/  @!P1 STG.E.U16 desc[UR12][R16.64+0x50], R14 ;  /* 0x0000500e10009986 */ /* 0x0007e6000c10150c */
[----:B------:R-:W-:Y:S02]  /*64b0*/  PRMT R20, R15, 0x7610, R20 ;  /* 0x000076100f147816 */ /* 0x000fe40000000014 */
[----:B------:R-:W-:-:S03]  /*64c0*/  LEA.HI R15, R56, 0x3c, RZ, 0x1c ;  /* 0x0000003c380f7811 */ /* 0x000fc600078fe0ff */
[----:B------:R3:W-:Y:S04]  /*64d0*/  @!P1 STG.E.U16 desc[UR12][R18.64+0x50], R20 ;  /* 0x0000501412009986 */ /* 0x0007e8000c10150c */
.L_x_716:
[----:B------:R-:W-:Y:S05]  /*64e0*/  BSYNC B0 ;  /* 0x0000000000007941 */ /* 0x000fea0003800000 */
.L_x_715:
        /* <DEDUP_REMOVED lines=165> */
.L_x_784:
        /* <DEDUP_REMOVED lines=9> */
.L_x_714:
        /* <DEDUP_REMOVED lines=8> */
.L_x_717:
[----:B------:R-:W-:Y:S01]  /*7050*/  HFMA2.MMA R27, -RZ, RZ, 0, 0.000503063201904296875 ;  /* 0x0000101fff1b7435 */ /* 0x000fe200000001ff */
[----:B-1----:R-:W-:Y:S01]  /*7060*/  MOV R29, R14 ;  /* 0x0000000e001d7202 */ /* 0x002fe20000000f00 */
[----:B------:R-:W-:Y:S01]  /*7070*/  IMAD.MOV.U32 R28, RZ, RZ, 0x8 ;  /* 0x00000008ff1c7424 */ /* 0x000fe200078e00ff */
[----:B------:R-:W-:-:S08]  /*7080*/  MOV R26, 0xffff ;  /* 0x0000ffff001a7802 */ /* 0x000fd00000000f00 */
[----:B0-2---:R-:W-:Y:S05]  /*7090*/  WARPSYNC.COLLECTIVE R26, `(.L_x_722) ;  /* 0x000000001a087348 */ /* 0x005fea0003c00000 */
[----:B------:R1:W3:Y:S02]  /*70a0*/  SHFL.BFLY P2, R30, R29, R28, R27 ;  /* 0x0c00001c1d1e7389 */ /* 0x0002e4000004001b */
[----:B0123--:R-:W-:Y:S01]  /*70b0*/  ENDCOLLECTIVE ;  /* 0x000000000000791b */ /* 0x00ffe20003800000 */
.L_x_722:
[----:B------:R-:W-:Y:S01]  /*70c0*/  IMAD.MOV.U32 R29, RZ, RZ, R15 ;  /* 0x000000ffff1d7224 */ /* 0x000fe200078e000f */
[----:B------:R-:W-:-:S07]  /*70d0*/  MOV R17, R30 ;  /* 0x0000001e00117202 */ /* 0x000fce0000000f00 */
[----:B------:R-:W-:Y:S05]  /*70e0*/  WARPSYNC.COLLECTIVE R26, `(.L_x_723) ;  /* 0x000000001a087348 */ /* 0x000fea0003c00000 */
[----:B------:R0:W1:Y:S02]  /*70f0*/  SHFL.BFLY P2, R30, R29, R28, R27 ;  /* 0x0c00001c1d1e7389 */ /* 0x000064000004001b */
[----:B01----:R-:W-:Y:S01]  /*7100*/  ENDCOLLECTIVE ;  /* 0x000000000000791b */ /* 0x003fe20003800000 */
.L_x_723:
[----:B------:R-:W-:Y:S01]  /*7110*/  FADD.FTZ R17, R17, R14 ;  /* 0x0000000e11117221 */ /* 0x000fe20000010000 */
[----:B------:R-:W-:-:S04]  /*7120*/  HFMA2.MMA R28, -RZ, RZ, 0, 2.384185791015625e-07 ;  /* 0x00000004ff1c7435 */ /* 0x000fc800000001ff */
[----:B------:R-:W-:Y:S02]  /*7130*/  MOV R29, R17 ;  /* 0x00000011001d7202 */ /* 0x000fe40000000f00 */
[----:B------:R-:W-:-:S07]  /*7140*/  MOV R16, R30 ;  /* 0x0000001e00107202 */ /* 0x000fce0000000f00 */
[----:B------:R-:W-:Y:S05]  /*7150*/  WARPSYNC.COLLECTIVE R26, `(.L_x_724) ;  /* 0x000000001a087348 */ /* 0x000fea0003c00000 */
[----:B------:R0:W1:Y:S02]  /*7160*/  SHFL.BFLY P2, R30, R29, R28, R27 ;  /* 0x0c00001c1d1e7389 */ /* 0x000064000004001b */
[----:B01----:R-:W-:Y:S01]  /*7170*/  ENDCOLLECTIVE ;  /* 0x000000000000791b */ /* 0x003fe20003800000 */
.L_x_724:
[----:B------:R-:W-:-:S05]  /*7180*/  FADD.FTZ R16, R16, R15 ;  /* 0x0000000f10107221 */ /* 0x000fca0000010000 */
[----:B------:R-:W-:Y:S01]  /*7190*/  MOV R29, R16 ;  /* 0x00000010001d7202 */ /* 0x000fe20000000f00 */
[----:B------:R-:W-:-:S07]  /*71a0*/  IMAD.MOV.U32 R18, RZ, RZ, R30 ;  /* 0x000000ffff127224 */ /* 0x000fce00078e001e */
[----:B------:R-:W-:Y:S05]  /*71b0*/  WARPSYNC.COLLECTIVE R26, `(.L_x_725) ;  /* 0x000000001a087348 */ /* 0x000fea0003c00000 */
[----:B------:R0:W1:Y:S02]  /*71c0*/  SHFL.BFLY P2, R30, R29, R28, R27 ;  /* 0x0c00001c1d1e7389 */ /* 0x000064000004001b */
[----:B01----:R-:W-:Y:S01]  /*71d0*/  ENDCOLLECTIVE ;  /* 0x000000000000791b */ /* 0x003fe20003800000 */
.L_x_725:
[----:B------:R-:W-:-:S05]  /*71e0*/  FADD.FTZ R18, R17, R18 ;  /* 0x0000001211127221 */ /* 0x000fca0000010000 */
[----:B------:R-:W-:Y:S01]  /*71f0*/  MOV R29, R18 ;  /* 0x00000012001d7202 */ /* 0x000fe20000000f00 */
[----:B------:R-:W-:Y:S01]  /*7200*/  IMAD.MOV.U32 R28, RZ, RZ, 0x2 ;  /* 0x00000002ff1c7424 */ /* 0x000fe200078e00ff */
[----:B------:R-:W-:-:S07]  /*7210*/  MOV R19, R30 ;  /* 0x0000001e00137202 */ /* 0x000fce0000000f00 */
[----:B------:R-:W-:Y:S05]  /*7220*/  WARPSYNC.COLLECTIVE R26, `(.L_x_726) ;  /* 0x000000001a087348 */ /* 0x000fea0003c00000 */
[----:B------:R0:W1:Y:S02]  /*7230*/  SHFL.BFLY P2, R30, R29, R28, R27 ;  /* 0x0c00001c1d1e7389 */ /* 0x000064000004001b */
[----:B01----:R-:W-:Y:S01]  /*7240*/  ENDCOLLECTIVE ;  /* 0x000000000000791b */ /* 0x003fe20003800000 */
.L_x_726:
[----:B------:R-:W-:-:S05]  /*7250*/  FADD.FTZ R19, R16, R19 ;  /* 0x0000001310137221 */ /* 0x000fca0000010000 */
[----:B------:R-:W-:Y:S02]  /*7260*/  MOV R29, R19 ;  /* 0x00000013001d7202 */ /* 0x000fe40000000f00 */
[----:B------:R-:W-:-:S07]  /*7270*/  MOV R21, R30 ;  /* 0x0000001e00157202 */ /* 0x000fce0000000f00 */
[----:B------:R-:W-:Y:S05]  /*7280*/  WARPSYNC.COLLECTIVE R26, `(.L_x_727) ;  /* 0x000000001a087348 */ /* 0x000fea0003c00000 */
[----:B------:R0:W1:Y:S02]  /*7290*/  SHFL.BFLY P2, R30, R29, R28, R27 ;  /* 0x0c00001c1d1e7389 */ /* 0x000064000004001b */
[----:B01----:R-:W-:Y:S01]  /*72a0*/  ENDCOLLECTIVE ;  /* 0x000000000000791b */ /* 0x003fe20003800000 */
.L_x_727:
[----:B------:R-:W-:Y:S01]  /*72b0*/  FADD.FTZ R21, R18, R21 ;  /* 0x0000001512157221 */ /* 0x000fe20000010000 */
[----:B------:R-:W-:-:S03]  /*72c0*/  HFMA2.MMA R28, -RZ, RZ, 0, 5.9604644775390625e-08 ;  /* 0x00000001ff1c7435 */ /* 0x000fc600000001ff */
[----:B------:R-:W-:Y:S01]  /*72d0*/  IMAD.MOV.U32 R29, RZ, RZ, R21 ;  /* 0x000000ffff1d7224 */ /* 0x000fe200078e0015 */
[----:B------:R-:W-:-:S07]  /*72e0*/  MOV R14, R30 ;  /* 0x0000001e000e7202 */ /* 0x000fce0000000f00 */
[----:B------:R-:W-:Y:S05]  /*72f0*/  WARPSYNC.COLLECTIVE R26, `(.L_x_728) ;  /* 0x000000001a087348 */ /* 0x000fea0003c00000 */
[----:B------:R0:W1:Y:S02]  /*7300*/  SHFL.BFLY P2, R30, R29, R28, R27 ;  /* 0x0c00001c1d1e7389 */ /* 0x000064000004001b */
[----:B01----:R-:W-:Y:S01]  /*7310*/  ENDCOLLECTIVE ;  /* 0x000000000000791b */ /* 0x003fe20003800000 */
.L_x_728:
[----:B------:R-:W-:-:S05]  /*7320*/  FADD.FTZ R14, R19, R14 ;  /* 0x0000000e130e7221 */ /* 0x000fca0000010000 */
[----:B------:R-:W-:Y:S02]  /*7330*/  MOV R29, R14 ;  /* 0x0000000e001d7202 */ /* 0x000fe40000000f00 */
[----:B------:R-:W-:-:S07]  /*7340*/  MOV R20, R30 ;  /* 0x0000001e00147202 */ /* 0x000fce0000000f00 */
[----:B------:R-:W-:Y:S05]  /*7350*/  WARPSYNC.COLLECTIVE R26, `(.L_x_729) ;  /* 0x000000001a087348 */ /* 0x000fea0003c00000 */
[----:B------:R0:W1:Y:S02]  /*7360*/  SHFL.BFLY P2, R30, R29, R28, R27 ;  /* 0x0c00001c1d1e7389 */ /* 0x000064000004001b */
[----:B01----:R-:W-:Y:S01]  /*7370*/  ENDCOLLECTIVE ;  /* 0x000000000000791b */ /* 0x003fe20003800000 */
.L_x_729:
[----:B------:R-:W-:Y:S01]  /*7380*/  FADD.FTZ R20, R21, R20 ;  /* 0x0000001415147221 */ /* 0x000fe20000010000 */
[----:B------:R-:W-:Y:S06]  /*7390*/  BRA `(.L_x_730) ;  /* 0xffffffe800d87947 */ /* 0x000fec000383ffff */
.L_x_718:
        /* <DEDUP_REMOVED lines=8> */
.L_x_732:
[----:B------:R-:W-:Y:S05]  /*7420*/  BSYNC B1 ;  /* 0x0000000000017941 */ /* 0x000fea0003800000 */
.L_x_731:
        /* <DEDUP_REMOVED lines=8> */
.L_x_733:
[----:B------:R-:W-:Y:S01]  /*74b0*/  FADD.FTZ R21, R21, R14 ;  /* 0x0000000e15157221 */ /* 0x000fe20000010000 */
[----:B------:R-:W-:-:S04]  /*74c0*/  HFMA2.MMA R28, -RZ, RZ, 0, 2.384185791015625e-07 ;  /* 0x00000004ff1c7435 */ /* 0x000fc800000001ff */
[----:B------:R-:W-:Y:S02]  /*74d0*/  MOV R29, R21 ;  /* 0x00000015001d7202 */ /* 0x000fe40000000f00 */
[----:B------:R-:W-:-:S07]  /*74e0*/  MOV R20, R30 ;  /* 0x0000001e00147202 */ /* 0x000fce0000000f00 */
[----:B------:R-:W-:Y:S05]  /*74f0*/  WARPSYNC.COLLECTIVE R26, `(.L_x_734) ;  /* 0x000000001a087348 */ /* 0x000fea0003c00000 */
[----:B------:R0:W1:Y:S02]  /*7500*/  SHFL.BFLY P2, R30, R29, R28, R27 ;  /* 0x0c00001c1d1e7389 */ /* 0x000064000004001b */
[----:B01----:R-:W-:Y:S01]  /*7510*/  ENDCOLLECTIVE ;  /* 0x000000000000791b */ /* 0x003fe20003800000 */
.L_x_734:
[----:B------:R-:W-:-:S05]  /*7520*/  FADD.FTZ R20, R20, R15 ;  /* 0x0000000f14147221 */ /* 0x000fca0000010000 */
[----:B------:R-:W-:Y:S01]  /*7530*/  MOV R29, R20 ;  /* 0x00000014001d7202 */ /* 0x000fe20000000f00 */
[----:B------:R-:W-:-:S07]  /*7540*/  IMAD.MOV.U32 R22, RZ, RZ, R30 ;  /* 0x000000ffff167224 */ /* 0x000fce00078e001e */
[----:B------:R-:W-:Y:S05]  /*7550*/  WARPSYNC.COLLECTIVE R26, `(.L_x_735) ;  /* 0x000000001a087348 */ /* 0x000fea0003c00000 */
[----:B------:R0:W1:Y:S02]  /*7560*/  SHFL.BFLY P2, R30, R29, R28, R27 ;  /* 0x0c00001c1d1e7389 */ /* 0x000064000004001b */
[----:B01----:R-:W-:Y:S01]  /*7570*/  ENDCOLLECTIVE ;  /* 0x000000000000791b */ /* 0x003fe20003800000 */
.L_x_735:
[----:B------:R-:W-:-:S05]  /*7580*/  FADD.FTZ R22, R21, R22 ;  /* 0x0000001615167221 */ /* 0x000fca0000010000 */
[----:B------:R-:W-:Y:S01]  /*7590*/  MOV R29, R22 ;  /* 0x00000016001d7202 */ /* 0x000fe20000000f00 */
[----:B------:R-:W-:Y:S01]  /*75a0*/  IMAD.MOV.U32 R28, RZ, RZ, 0x2 ;  /* 0x00000002ff1c7424 */ /* 0x000fe200078e00ff */
[----:B------:R-:W-:-:S07]  /*75b0*/  MOV R23, R30 ;  /* 0x0000001e00177202 */ /* 0x000fce0000000f00 */
[----:B------:R-:W-:Y:S05]  /*75c0*/  WARPSYNC.COLLECTIVE R26, `(.L_x_736) ;  /* 0x000000001a087348 */ /* 0x000fea0003c00000 */
[----:B------:R0:W1:Y:S02]  /*75d0*/  SHFL.BFLY P2, R30, R29, R28, R27 ;  /* 0x0c00001c1d1e7389 */ /* 0x000064000004001b */
[----:B01----:R-:W-:Y:S01]  /*75e0*/  ENDCOLLECTIVE ;  /* 0x000000000000791b */ /* 0x003fe20003800000 */
.L_x_736:
[----:B------:R-:W-:-:S05]  /*75f0*/  FADD.FTZ R23, R20, R23 ;  /* 0x0000001714177221 */ /* 0x000fca0000010000 */
[----:B------:R-:W-:Y:S02]  /*7600*/  MOV R29, R23 ;  /* 0x00000017001d7202 */ /* 0x000fe40000000f00 */
[----:B------:R-:W-:-:S07]  /*7610*/  MOV R25, R30 ;  /* 0x0000001e00197202 */ /* 0x000fce0000000f00 */
[----:B------:R-:W-:Y:S05]  /*7620*/  WARPSYNC.COLLECTIVE R26, `(.L_x_737) ;  /* 0x000000001a087348 */ /* 0x000fea0003c00000 */
[----:B------:R0:W1:Y:S02]  /*7630*/  SHFL.BFLY P2, R30, R29, R28, R27 ;  /* 0x0c00001c1d1e7389 */ /* 0x000064000004001b */
[----:B01----:R-:W-:Y:S01]  /*7640*/  ENDCOLLECTIVE ;  /* 0x000000000000791b */ /* 0x003fe20003800000 */
.L_x_737:
[----:B------:R-:W-:Y:S01]  /*7650*/  FADD.FTZ R25, R22, R25 ;  /* 0x0000001916197221 */ /* 0x000fe20000010000 */
[----:B------:R-:W-:-:S03]  /*7660*/  HFMA2.MMA R28, -RZ, RZ, 0, 5.9604644775390625e-08 ;  /* 0x00000001ff1c7435 */ /* 0x000fc600000001ff */
[----:B------:R-:W-:Y:S01]  /*7670*/  IMAD.MOV.U32 R29, RZ, RZ, R25 ;  /* 0x000000ffff1d7224 */ /* 0x000fe200078e0019 */
[----:B------:R-:W-:-:S07]  /*7680*/  MOV R14, R30 ;  /* 0x0000001e000e7202 */ /* 0x000fce0000000f00 */
[----:B------:R-:W-:Y:S05]  /*7690*/  WARPSYNC.COLLECTIVE R26, `(.L_x_738) ;  /* 0x000000001a087348 */ /* 0x000fea0003c00000 */
[----:B------:R0:W1:Y:S02]  /*76a0*/  SHFL.BFLY P2, R30, R29, R28, R27 ;  /* 0x0c00001c1d1e7389 */ /* 0x000064000004001b */
[----:B01----:R-:W-:Y:S01]  /*76b0*/  ENDCOLLECTIVE ;  /* 0x000000000000791b */ /* 0x003fe20003800000 */
.L_x_738:
[----:B------:R-:W-:-:S05]  /*76c0*/  FADD.FTZ R14, R23, R14 ;  /* 0x0000000e170e7221 */ /* 0x000fca0000010000 */
[----:B------:R-:W-:Y:S02]  /*76d0*/  MOV R29, R14 ;  /* 0x0000000e001d7202 */ /* 0x000fe40000000f00 */
[----:B------:R-:W-:-:S07]  /*76e0*/  MOV R24, R30 ;  /* 0x0000001e00187202 */ /* 0x000fce0000000f00 */
[----:B------:R-:W-:Y:S05]  /*76f0*/  WARPSYNC.COLLECTIVE R26, `(.L_x_739) ;  /* 0x000000001a087348 */ /* 0x000fea0003c00000 */
[----:B------:R0:W1:Y:S02]  /*7700*/  SHFL.BFLY P2, R30, R29, R28, R27 ;  /* 0x0c00001c1d1e7389 */ /* 0x000064000004001b */
[----:B01----:R-:W-:Y:S01]  /*7710*/  ENDCOLLECTIVE ;  /* 0x000000000000791b */ /* 0x003fe20003800000 */
.L_x_739:
[----:B------:R-:W-:Y:S01]  /*7720*/  FADD.FTZ R24, R25, R24 ;  /* 0x0000001819187221 */ /* 0x000fe20000010000 */
[----:B------:R-:W-:Y:S06]  /*7730*/  BRA `(.L_x_740) ;  /* 0xffffffe800a87947 */ /* 0x000fec000383ffff */
.L_x_719:
        /* <DEDUP_REMOVED lines=8> */
.L_x_742:
[----:B------:R-:W-:Y:S05]  /*77c0*/  BSYNC B1 ;  /* 0x0000000000017941 */ /* 0x000fea0003800000 */
.L_x_741:
        /* <DEDUP_REMOVED lines=8> */
.L_x_743:
[----:B------:R-:W-:Y:S01]  /*7850*/  FADD.FTZ R21, R21, R14 ;  /* 0x0000000e15157221 */ /* 0x000fe20000010000 */
[----:B------:R-:W-:-:S04]  /*7860*/  HFMA2.MMA R28, -RZ, RZ, 0, 2.384185791015625e-07 ;  /* 0x00000004ff1c7435 */ /* 0x000fc800000001ff */
[----:B------:R-:W-:Y:S02]  /*7870*/  MOV R29, R21 ;  /* 0x00000015001d7202 */ /* 0x000fe40000000f00 */
[----:B------:R-:W-:-:S07]  /*7880*/  MOV R20, R30 ;  /* 0x0000001e00147202 */ /* 0x000fce0000000f00 */
[----:B------:R-:W-:Y:S05]  /*7890*/  WARPSYNC.COLLECTIVE R26, `(.L_x_744) ;  /* 0x000000001a087348 */ /* 0x000fea0003c00000 */
[----:B------:R0:W1:Y:S02]  /*78a0*/  SHFL.BFLY P2, R30, R29, R28, R27 ;  /* 0x0c00001c1d1e7389 */ /* 0x000064000004001b */
[----:B01----:R-:W-:Y:S01]  /*78b0*/  ENDCOLLECTIVE ;  /* 0x000000000000791b */ /* 0x003fe20003800000 */
.L_x_744:
[----:B------:R-:W-:-:S05]  /*78c0*/  FADD.FTZ R20, R20, R15 ;  /* 0x0000000f14147221 */ /* 0x000fca0000010000 */
[----:B------:R-:W-:Y:S01]  /*78d0*/  MOV R29, R20 ;  /* 0x00000014001d7202 */ /* 0x000fe20000000f00 */
[----:B------:R-:W-:-:S07]  /*78e0*/  IMAD.MOV.U32 R22, RZ, RZ, R30 ;  /* 0x000000ffff167224 */ /* 0x000fce00078e001e */
[----:B------:R-:W-:Y:S05]  /*78f0*/  WARPSYNC.COLLECTIVE R26, `(.L_x_745) ;  /* 0x000000001a087348 */ /* 0x000fea0003c00000 */
[----:B------:R0:W1:Y:S02]  /*7900*/  SHFL.BFLY P2, R30, R29, R28, R27 ;  /* 0x0c00001c1d1e7389 */ /* 0x000064000004001b */
[----:B01----:R-:W-:Y:S01]  /*7910*/  ENDCOLLECTIVE ;  /* 0x000000000000791b */ /* 0x003fe20003800000 */
.L_x_745:
[----:B------:R-:W-:-:S05]  /*7920*/  FADD.FTZ R22, R21, R22 ;  /* 0x0000001615167221 */ /* 0x000fca0000010000 */
[----:B------:R-:W-:Y:S01]  /*7930*/  MOV R29, R22 ;  /* 0x00000016001d7202 */ /* 0x000fe20000000f00 */
[----:B------:R-:W-:Y:S01]  /*7940*/  IMAD.MOV.U32 R28, RZ, RZ, 0x2 ;  /* 0x00000002ff1c7424 */ /* 0x000fe200078e00ff */
[----:B------:R-:W-:-:S07]  /*7950*/  MOV R23, R30 ;  /* 0x0000001e00177202 */ /* 0x000fce0000000f00 */
[----:B------:R-:W-:Y:S05]  /*7960*/  WARPSYNC.COLLECTIVE R26, `(.L_x_746) ;  /* 0x000000001a087348 */ /* 0x000fea0003c00000 */
[----:B------:R0:W1:Y:S02]  /*7970*/  SHFL.BFLY P2, R30, R29, R28, R27 ;  /* 0x0c00001c1d1e7389 */ /* 0x000064000004001b */
[----:B01----:R-:W-:Y:S01]  /*7980*/  ENDCOLLECTIVE ;  /* 0x000000000000791b */ /* 0x003fe20003800000 */
.L_x_746:
[----:B------:R-:W-:-:S05]  /*7990*/  FADD.FTZ R23, R20, R23 ;  /* 0x0000001714177221 */ /* 0x000fca0000010000 */
[----:B------:R-:W-:Y:S02]  /*79a0*/  MOV R29, R23 ;  /* 0x00000017001d7202 */ /* 0x000fe40000000f00 */
[----:B------:R-:W-:-:S07]  /*79b0*/  MOV R25, R30 ;  /* 0x0000001e00197202 */ /* 0x000fce0000000f00 */
[----:B------:R-:W-:Y:S05]  /*79c0*/  WARPSYNC.COLLECTIVE R26, `(.L_x_747) ;  /* 0x000000001a087348 */ /* 0x000fea0003c00000 */
[----:B------:R0:W1:Y:S02]  /*79d0*/  SHFL.BFLY P2, R30, R29, R28, R27 ;  /* 0x0c00001c1d1e7389 */ /* 0x000064000004001b */
[----:B01----:R-:W-:Y:S01]  /*79e0*/  ENDCOLLECTIVE ;  /* 0x000000000000791b */ /* 0x003fe20003800000 */
.L_x_747:
[----:B------:R-:W-:Y:S01]  /*79f0*/  FADD.FTZ R25, R22, R25 ;  /* 0x0000001916197221 */ /* 0x000fe20000010000 */
[----:B------:R-:W-:-:S03]  /*7a00*/  HFMA2.MMA R28, -RZ, RZ, 0, 5.9604644775390625e-08 ;  /* 0x00000001ff1c7435 */ /* 0x000fc600000001ff */
[----:B------:R-:W-:Y:S01]  /*7a10*/  IMAD.MOV.U32 R29, RZ, RZ, R25 ;  /* 0x000000ffff1d7224 */ /* 0x000fe200078e0019 */
[----:B------:R-:W-:-:S07]  /*7a20*/  MOV R14, R30 ;  /* 0x0000001e000e7202 */ /* 0x000fce0000000f00 */
[----:B------:R-:W-:Y:S05]  /*7a30*/  WARPSYNC.COLLECTIVE R26, `(.L_x_748) ;  /* 0x000000001a087348 */ /* 0x000fea0003c00000 */
[----:B------:R0:W1:Y:S02]  /*7a40*/  SHFL.BFLY P2, R30, R29, R28, R27 ;  /* 0x0c00001c1d1e7389 */ /* 0x000064000004001b */
[----:B01----:R-:W-:Y:S01]  /*7a50*/  ENDCOLLECTIVE ;  /* 0x000000000000791b */ /* 0x003fe20003800000 */
.L_x_748:
[----:B------:R-:W-:-:S05]  /*7a60*/  FADD.FTZ R14, R23, R14 ;  /* 0x0000000e170e7221 */ /* 0x000fca0000010000 */
[----:B------:R-:W-:Y:S02]  /*7a70*/  MOV R29, R14 ;  /* 0x0000000e001d7202 */ /* 0x000fe40000000f00 */
[----:B------:R-:W-:-:S07]  /*7a80*/  MOV R24, R30 ;  /* 0x0000001e00187202 */ /* 0x000fce0000000f00 */
[----:B------:R-:W-:Y:S05]  /*7a90*/  WARPSYNC.COLLECTIVE R26, `(.L_x_749) ;  /* 0x000000001a087348 */ /* 0x000fea0003c00000 */
[----:B------:R0:W1:Y:S02]  /*7aa0*/  SHFL.BFLY P2, R30, R29, R28, R27 ;  /* 0x0c00001c1d1e7389 */ /* 0x000064000004001b */
[----:B01----:R-:W-:Y:S01]  /*7ab0*/  ENDCOLLECTIVE ;  /* 0x000000000000791b */ /* 0x003fe20003800000 */
.L_x_749:
[----:B------:R-:W-:Y:S01]  /*7ac0*/  FADD.FTZ R24, R25, R24 ;  /* 0x0000001819187221 */ /* 0x000fe20000010000 */
[----:B------:R-:W-:Y:S06]  /*7ad0*/  BRA `(.L_x_750) ;  /* 0xffffffe800647947 */ /* 0x000fec000383ffff */
.L_x_720:
        /* <DEDUP_REMOVED lines=8> */
.L_x_752:
[----:B------:R-:W-:Y:S05]  /*7b60*/  BSYNC B0 ;  /* 0x0000000000007941 */ /* 0x000fea0003800000 */
.L_x_751:
        /* <DEDUP_REMOVED lines=11> */
.L_x_753:
        /* <DEDUP_REMOVED lines=16> */
.L_x_754:
[----:B------:R-:W-:Y:S01]  /*7d20*/  MOV R29, R17 ;  /* 0x00000011001d7202 */ /* 0x000fe20000000f00 */
[----:B------:R-:W-:-:S07]  /*7d30*/  IMAD.MOV.U32 R16, RZ, RZ, R30 ;  /* 0x000000ffff107224 */ /* 0x000fce00078e001e */
[----:B------:R-:W-:Y:S05]  /*7d40*/  WARPSYNC.COLLECTIVE R26, `(.L_x_755) ;  /* 0x000000001a087348 */ /* 0x000fea0003c00000 */
[----:B------:R0:W1:Y:S02]  /*7d50*/  SHFL.BFLY P2, R30, R29, R28, R27 ;  /* 0x0c00001c1d1e7389 */ /* 0x000064000004001b */
[----:B01----:R-:W-:Y:S01]  /*7d60*/  ENDCOLLECTIVE ;  /* 0x000000000000791b */ /* 0x003fe20003800000 */
.L_x_755:
        /* <DEDUP_REMOVED lines=15> */
.L_x_756:
[----:B------:R-:W-:Y:S02]  /*7e60*/  MOV R29, R14 ;  /* 0x0000000e001d7202 */ /* 0x000fe40000000f00 */
[----:B------:R-:W-:-:S07]  /*7e70*/  MOV R16, R30 ;  /* 0x0000001e00107202 */ /* 0x000fce0000000f00 */
[----:B------:R-:W-:Y:S05]  /*7e80*/  WARPSYNC.COLLECTIVE R26, `(.L_x_757) ;  /* 0x000000001a087348 */ /* 0x000fea0003c00000 */
[----:B------:R0:W1:Y:S02]  /*7e90*/  SHFL.BFLY P2, R30, R29, R28, R27 ;  /* 0x0c00001c1d1e7389 */ /* 0x000064000004001b */
[----:B01----:R-:W-:Y:S01]  /*7ea0*/  ENDCOLLECTIVE ;  /* 0x000000000000791b */ /* 0x003fe20003800000 */
.L_x_757:
        /* <DEDUP_REMOVED lines=9> */
.L_x_758:
[----:B------:R-:W-:Y:S02]  /*7f40*/  MOV R29, R17 ;  /* 0x00000011001d7202 */ /* 0x000fe40000000f00 */
[----:B------:R-:W-:-:S07]  /*7f50*/  MOV R19, R30 ;  /* 0x0000001e00137202 */ /* 0x000fce0000000f00 */
[----:B------:R-:W-:Y:S05]  /*7f60*/  WARPSYNC.COLLECTIVE R26, `(.L_x_759) ;  /* 0x000000001a087348 */ /* 0x000fea0003c00000 */
[----:B------:R0:W1:Y:S02]  /*7f70*/  SHFL.BFLY P2, R30, R29, R28, R27 ;  /* 0x0c00001c1d1e7389 */ /* 0x000064000004001b */
[----:B01----:R-:W-:Y:S01]  /*7f80*/  ENDCOLLECTIVE ;  /* 0x000000000000791b */ /* 0x003fe20003800000 */
.L_x_759:
[----:B------:R-:W-:Y:S01]  /*7f90*/  FADD.FTZ R16, R16, R19 ;  /* 0x0000001310107221 */ /* 0x000fe20000010000 */
[----:B------:R-:W-:Y:S01]  /*7fa0*/  HFMA2.MMA R28, -RZ, RZ, 0, 4.76837158203125e-07 ;  /* 0x00000008ff1c7435 */ /* 0x000fe200000001ff */
[----:B------:R-:W-:Y:S01]  /*7fb0*/  MOV R29, R32 ;  /* 0x00000020001d7202 */ /* 0x000fe20000000f00 */
[----:B------:R-:W-:-:S09]  /*7fc0*/  IMAD.MOV.U32 R14, RZ, RZ, R30 ;  /* 0x000000ffff0e7224 */ /* 0x000fd200078e001e */
[----:B------:R-:W-:Y:S05]  /*7fd0*/  WARPSYNC.COLLECTIVE R26, `(.L_x_760) ;  /* 0x000000001a087348 */ /* 0x000fea0003c00000 */
[----:B------:R0:W1:Y:S02]  /*7fe0*/  SHFL.BFLY P2, R30, R29, R28, R27 ;  /* 0x0c00001c1d1e7389 */ /* 0x000064000004001b */
[----:B01----:R-:W-:Y:S01]  /*7ff0*/  ENDCOLLECTIVE ;  /* 0x000000000000791b */ /* 0x003fe20003800000 */
.L_x_760:
[----:B------:R-:W-:Y:S01]  /*8000*/  FADD.FTZ R44, R17, R14 ;  /* 0x0000000e112c7221 */ /* 0x000fe20000010000 */
[----:B------:R-:W-:Y:S01]  /*8010*/  IMAD.MOV.U32 R29, RZ, RZ, R34 ;  /* 0x000000ffff1d7224 */ /* 0x000fe200078e0022 */
[----:B------:R-:W-:-:S07]  /*8020*/  MOV R31, R30 ;  /* 0x0000001e001f7202 */ /* 0x000fce0000000f00 */
[----:B------:R-:W-:Y:S05]  /*8030*/  WARPSYNC.COLLECTIVE R26, `(.L_x_761) ;  /* 0x000000001a087348 */ /* 0x000fea0003c00000 */
[----:B------:R0:W1:Y:S02]  /*8040*/  SHFL.BFLY P2, R30, R29, R28, R27 ;  /* 0x0c00001c1d1e7389 */ /* 0x000064000004001b */
[----:B01----:R-:W-:Y:S01]  /*8050*/  ENDCOLLECTIVE ;  /* 0x000000000000791b */ /* 0x003fe20003800000 */
.L_x_761:
[----:B------:R-:W-:-:S05]  /*8060*/  FADD.FTZ R31, R31, R32 ;  /* 0x000000201f1f7221 */ /* 0x000fca0000010000 */
[----:B------:R-:W-:Y:S01]  /*8070*/  MOV R29, R31 ;  /* 0x0000001f001d7202 */ /* 0x000fe20000000f00 */
[----:B------:R-:W-:Y:S01]  /*8080*/  IMAD.MOV.U32 R28, RZ, RZ, 0x4 ;  /* 0x00000004ff1c7424 */ /* 0x000fe200078e00ff */
[----:B------:R-:W-:-:S07]  /*8090*/  MOV R33, R30 ;  /* 0x0000001e00217202 */ /* 0x000fce0000000f00 */
[----:B------:R-:W-:Y:S05]  /*80a0*/  WARPSYNC.COLLECTIVE R26, `(.L_x_762) ;  /* 0x000000001a087348 */ /* 0x000fea0003c00000 */
[----:B------:R0:W1:Y:S02]  /*80b0*/  SHFL.BFLY P2, R30, R29, R28, R27 ;  /* 0x0c00001c1d1e7389 */ /* 0x000064000004001b */
[----:B01----:R-:W-:Y:S01]  /*80c0*/  ENDCOLLECTIVE ;  /* 0x000000000000791b */ /* 0x003fe20003800000 */
.L_x_762:
[----:B------:R-:W-:-:S05]  /*80d0*/  FADD.FTZ R33, R33, R34 ;  /* 0x0000002221217221 */ /* 0x000fca0000010000 */
[----:B------:R-:W-:Y:S02]  /*80e0*/  MOV R29, R33 ;  /* 0x00000021001d7202 */ /* 0x000fe40000000f00 */
[----:B------:R-:W-:-:S07]  /*80f0*/  MOV R20, R30 ;  /* 0x0000001e00147202 */ /* 0x000fce0000000f00 */
[----:B------:R-:W-:Y:S05]  /*8100*/  WARPSYNC.COLLECTIVE R26, `(.L_x_763) ;  /* 0x000000001a087348 */ /* 0x000fea0003c00000 */
[----:B------:R0:W1:Y:S02]  /*8110*/  SHFL.BFLY P2, R30, R29, R28, R27 ;  /* 0x0c00001c1d1e7389 */ /* 0x000064000004001b */
[----:B01----:R-:W-:Y:S01]  /*8120*/  ENDCOLLECTIVE ;  /* 0x000000000000791b */ /* 0x003fe20003800000 */
.L_x_763:
[----:B------:R-:W-:Y:S01]  /*8130*/  FADD.FTZ R35, R31, R20 ;  /* 0x000000141f237221 */ /* 0x000fe20000010000 */
[----:B------:R-:W-:-:S04]  /*8140*/  HFMA2.MMA R28, -RZ, RZ, 0, 1.1920928955078125e-07 ;  /* 0x00000002ff1c7435 */ /* 0x000fc800000001ff */
[----:B------:R-:W-:Y:S02]  /*8150*/  MOV R29, R35 ;  /* 0x00000023001d7202 */ /* 0x000fe40000000f00 */
[----:B------:R-:W-:-:S07]  /*8160*/  MOV R36, R30 ;  /* 0x0000001e00247202 */ /* 0x000fce0000000f00 */
[----:B------:R-:W-:Y:S05]  /*8170*/  WARPSYNC.COLLECTIVE R26, `(.L_x_764) ;  /* 0x000000001a087348 */ /* 0x000fea0003c00000 */
[----:B------:R0:W1:Y:S02]  /*8180*/  SHFL.BFLY P2, R30, R29, R28, R27 ;  /* 0x0c00001c1d1e7389 */ /* 0x000064000004001b */
[----:B01----:R-:W-:Y:S01]  /*8190*/  ENDCOLLECTIVE ;  /* 0x000000000000791b */ /* 0x003fe20003800000 */
.L_x_764:
[----:B------:R-:W-:-:S05]  /*81a0*/  FADD.FTZ R36, R33, R36 ;  /* 0x0000002421247221 */ /* 0x000fca0000010000 */
[----:B------:R-:W-:Y:S01]  /*81b0*/  MOV R29, R36 ;  /* 0x00000024001d7202 */ /* 0x000fe20000000f00 */
[----:B------:R-:W-:-:S07]  /*81c0*/  IMAD.MOV.U32 R18, RZ, RZ, R30 ;  /* 0x000000ffff127224 */ /* 0x000fce00078e001e */
[----:B------:R-:W-:Y:S05]  /*81d0*/  WARPSYNC.COLLECTIVE R26, `(.L_x_765) ;  /* 0x000000001a087348 */ /* 0x000fea0003c00000 */
[----:B------:R0:W1:Y:S02]  /*81e0*/  SHFL.BFLY P2, R30, R29, R28, R27 ;  /* 0x0c00001c1d1e7389 */ /* 0x000064000004001b */
[----:B01----:R-:W-:Y:S01]  /*81f0*/  ENDCOLLECTIVE ;  /* 0x000000000000791b */ /* 0x003fe20003800000 */
.L_x_765:
        /* <DEDUP_REMOVED lines=8> */
.L_x_766:
[----:B------:R-:W-:Y:S01]  /*8280*/  FADD.FTZ R36, R36, R21 ;  /* 0x0000001524247221 */ /* 0x000fe20000010000 */
[----:B------:R-:W-:-:S04]  /*8290*/  HFMA2.MMA R21, -RZ, RZ, 0, 0 ;  /* 0x00000000ff157435 */ /* 0x000fc800000001ff */
[----:B------:R-:W-:Y:S02]  /*82a0*/  MOV R29, R36 ;  /* 0x00000024001d7202 */ /* 0x000fe40000000f00 */
[----:B------:R-:W-:-:S07]  /*82b0*/  MOV R34, R30 ;  /* 0x0000001e00227202 */ /* 0x000fce0000000f00 */
[----:B------:R-:W-:Y:S05]  /*82c0*/  WARPSYNC.COLLECTIVE R26, `(.L_x_767) ;  /* 0x000000001a087348 */ /* 0x000fea0003c00000 */
[----:B------:R0:W1:Y:S02]  /*82d0*/  SHFL.BFLY P2, R30, R29, R28, R27 ;  /* 0x0c00001c1d1e7389 */ /* 0x000064000004001b */
[----:B01----:R-:W-:Y:S01]  /*82e0*/  ENDCOLLECTIVE ;  /* 0x000000000000791b */ /* 0x003fe20003800000 */
.L_x_767:
[----:B------:R-:W-:Y:S01]  /*82f0*/  FADD.FTZ R34, R35, R34 ;  /* 0x0000002223227221 */ /* 0x000fe20000010000 */
[----:B------:R-:W-:Y:S01]  /*8300*/  HFMA2.MMA R28, -RZ, RZ, 0, 4.76837158203125e-07 ;  /* 0x00000008ff1c7435 */ /* 0x000fe200000001ff */
[----:B------:R-:W-:Y:S01]  /*8310*/  IMAD.MOV.U32 R29, RZ, RZ, R24 ;  /* 0x000000ffff1d7224 */ /* 0x000fe200078e0018 */
[----:B------:R-:W-:-:S09]  /*8320*/  MOV R33, R30 ;  /* 0x0000001e00217202 */ /* 0x000fd20000000f00 */
[----:B------:R-:W-:Y:S05]  /*8330*/  WARPSYNC.COLLECTIVE R26, `(.L_x_768) ;  /* 0x000000001a087348 */ /* 0x000fea0003c00000 */
[----:B------:R0:W1:Y:S02]  /*8340*/  SHFL.BFLY P2, R30, R29, R28, R27 ;  /* 0x0c00001c1d1e7389 */ /* 0x000064000004001b */
[----:B01----:R-:W-:Y:S01]  /*8350*/  ENDCOLLECTIVE ;  /* 0x000000000000791b */ /* 0x003fe20003800000 */
.L_x_768:
[----:B------:R-:W-:Y:S01]  /*8360*/  FADD.FTZ R33, R36, R33 ;  /* 0x0000002124217221 */ /* 0x000fe20000010000 */
[----:B------:R-:W-:Y:S02]  /*8370*/  MOV R29, R23 ;  /* 0x00000017001d7202 */ /* 0x000fe40000000f00 */
[----:B------:R-:W-:-:S07]  /*8380*/  MOV R37, R30 ;  /* 0x0000001e00257202 */ /* 0x000fce0000000f00 */
[----:B------:R-:W-:Y:S05]  /*8390*/  WARPSYNC.COLLECTIVE R26, `(.L_x_769) ;  /* 0x000000001a087348 */ /* 0x000fea0003c00000 */
[----:B------:R0:W1:Y:S02]  /*83a0*/  SHFL.BFLY P2, R30, R29, R28, R27 ;  /* 0x0c00001c1d1e7389 */ /* 0x000064000004001b */
[----:B01----:R-:W-:Y:S01]  /*83b0*/  ENDCOLLECTIVE ;  /* 0x000000000000791b */ /* 0x003fe20003800000 */
.L_x_769:
        /* <DEDUP_REMOVED lines=8> */
.L_x_770:
        /* <DEDUP_REMOVED lines=8> */
.L_x_771:
        /* <DEDUP_REMOVED lines=10> */
.L_x_772:
[----:B------:R0:W1:Y:S04]  /*8560*/  @!P0 LDS R22, [R39] ;  /* 0x0000000027168984 */ /* 0x0000680000000800 */
[----:B------:R0:W2:Y:S01]  /*8570*/  @!P0 LDS R20, [R39+0x500] ;  /* 0x0005000027148984 */ /* 0x0000a20000000800 */
[----:B------:R-:W-:Y:S01]  /*8580*/  IMAD.MOV.U32 R29, RZ, RZ, R37 ;  /* 0x000000ffff1d7224 */ /* 0x000fe200078e0025 */
[----:B------:R-:W-:-:S07]  /*8590*/  MOV R23, R30 ;  /* 0x0000001e00177202 */ /* 0x000fce0000000f00 */
[----:B012---:R-:W-:Y:S05]  /*85a0*/  WARPSYNC.COLLECTIVE R26, `(.L_x_773) ;  /* 0x000000001a087348 */ /* 0x007fea0003c00000 */
[----:B------:R3:W4:Y:S02]  /*85b0*/  SHFL.BFLY P2, R30, R29, R28, R27 ;  /* 0x0c00001c1d1e7389 */ /* 0x000724000004001b */
[----:B01234-:R-:W-:Y:S01]  /*85c0*/  ENDCOLLECTIVE ;  /* 0x000000000000791b */ /* 0x01ffe20003800000 */
.L_x_773:
        /* <DEDUP_REMOVED lines=9> */
.L_x_774:
        /* <DEDUP_REMOVED lines=9> */
.L_x_775:
[----:B------:R-:W-:Y:S01]  /*86f0*/  FADD.FTZ R38, R38, R39 ;  /* 0x0000002726267221 */ /* 0x000fe20000010000 */
[----:B------:R-:W-:Y:S01]  /*8700*/  HFMA2.MMA R28, -RZ, RZ, 0, 4.76837158203125e-07 ;  /* 0x00000008ff1c7435 */ /* 0x000fe200000001ff */
[----:B------:R-:W-:Y:S02]  /*8710*/  MOV R29, R21 ;  /* 0x00000015001d7202 */ /* 0x000fe40000000f00 */
[----:B------:R-:W-:-:S08]  /*8720*/  MOV R40, R30 ;  /* 0x0000001e00287202 */ /* 0x000fd00000000f00 */
[----:B------:R-:W-:Y:S05]  /*8730*/  WARPSYNC.COLLECTIVE R26, `(.L_x_776) ;  /* 0x000000001a087348 */ /* 0x000fea0003c00000 */
[----:B------:R0:W1:Y:S02]  /*8740*/  SHFL.BFLY P2, R30, R29, R28, R27 ;  /* 0x0c00001c1d1e7389 */ /* 0x000064000004001b */
[----:B01----:R-:W-:Y:S01]  /*8750*/  ENDCOLLECTIVE ;  /* 0x000000000000791b */ /* 0x003fe20003800000 */
.L_x_776:
[----:B------:R-:W-:Y:S01]  /*8760*/  FADD.FTZ R37, R37, R40 ;  /* 0x0000002825257221 */ /* 0x000fe20000010000 */
[----:B------:R-:W-:Y:S01]  /*8770*/  MOV R29, R18 ;  /* 0x00000012001d7202 */ /* 0x000fe20000000f00 */
[----:B------:R-:W-:-:S07]  /*8780*/  IMAD.MOV.U32 R42, RZ, RZ, R30 ;  /* 0x000000ffff2a7224 */ /* 0x000fce00078e001e */
[----:B------:R-:W-:Y:S05]  /*8790*/  WARPSYNC.COLLECTIVE R26, `(.L_x_777) ;  /* 0x000000001a087348 */ /* 0x000fea0003c00000 */
[----:B------:R0:W1:Y:S02]  /*87a0*/  SHFL.BFLY P2, R30, R29, R28, R27 ;  /* 0x0c00001c1d1e7389 */ /* 0x000064000004001b */
[----:B01----:R-:W-:Y:S01]  /*87b0*/  ENDCOLLECTIVE ;  /* 0x000000000000791b */ /* 0x003fe20003800000 */
.L_x_777:
[----:B------:R-:W-:Y:S01]  /*87c0*/  FADD.FTZ R42, R42, R21 ;  /* 0x000000152a2a7221 */ /* 0x000fe20000010000 */
[----:B------:R-:W-:-:S03]  /*87d0*/  HFMA2.MMA R28, -RZ, RZ, 0, 2.384185791015625e-07 ;  /* 0x00000004ff1c7435 */ /* 0x000fc600000001ff */
[----:B------:R-:W-:Y:S01]  /*87e0*/  IMAD.MOV.U32 R29, RZ, RZ, R42 ;  /* 0x000000ffff1d7224 */ /* 0x000fe200078e002a */
[----:B------:R-:W-:-:S07]  /*87f0*/  MOV R23, R30 ;  /* 0x0000001e00177202 */ /* 0x000fce0000000f00 */
[----:B------:R-:W-:Y:S05]  /*8800*/  WARPSYNC.COLLECTIVE R26, `(.L_x_778) ;  /* 0x000000001a087348 */ /* 0x000fea0003c00000 */
[----:B------:R0:W1:Y:S02]  /*8810*/  SHFL.BFLY P2, R30, R29, R28, R27 ;  /* 0x0c00001c1d1e7389 */ /* 0x000064000004001b */
[----:B01----:R-:W-:Y:S01]  /*8820*/  ENDCOLLECTIVE ;  /* 0x000000000000791b */ /* 0x003fe20003800000 */
.L_x_778:
        /* <DEDUP_REMOVED lines=8> */
.L_x_779:
        /* <DEDUP_REMOVED lines=12> */
.L_x_780:
        /* <DEDUP_REMOVED lines=13> */
.L_x_781:
        /* <DEDUP_REMOVED lines=14> */
.L_x_782:
        /* <DEDUP_REMOVED lines=11> */
.L_x_783:
[----:B------:R-:W-:Y:S01]  /*8bd0*/  FADD.FTZ R35, R42, R35 ;  /* 0x000000232a237221 */ /* 0x000fe20000010000 */
[----:B------:R-:W-:Y:S06]  /*8be0*/  BRA `(.L_x_784) ;  /* 0xffffffe000d47947 */ /* 0x000fec000383ffff */
.L_x_785:
        /* <DEDUP_REMOVED lines=9> */
.L_x_3473:


//--------------------- .text._ZN13group_norm_v218gn_bwd_cuda_kernelI13__nv_bfloat16Li320ELi3ELi16ELi40ELi1024ELb1ELb1ELi8ELi320ELi320ELi4ELb1ELi2ELb0ELb0ELNS_15WgradSyncMethodE3ENS_16CompileConditionILi900EEEEEvPT_S6_S6_PKS5_S8_S8_S8_PKfflPfPj --------------------------
	.section	.text._ZN13group_norm_v218gn_bwd_cuda_kernelI13__nv_bfloat16Li320ELi3ELi16ELi40ELi1024ELb1ELb1ELi8ELi320ELi320ELi4ELb1ELi2ELb0ELb0ELNS_15WgradSyncMethodE3ENS_16CompileConditionILi900EEEEEvPT_S6_S6_PKS5_S8_S8_S8_PKfflPfPj,"ax",@progbits
	.align	128
        .global         _ZN13group_norm_v218gn_bwd_cuda_kernelI13__nv_bfloat16Li320ELi3ELi16ELi40ELi1024ELb1ELb1ELi8ELi320ELi320ELi4ELb1ELi2ELb0ELb0ELNS_15WgradSyncMethodE3ENS_16CompileConditionILi900EEEEEvPT_S6_S6_PKS5_S8_S8_S8_PKfflPfPj
        .type           _ZN13group_norm_v218gn_bwd_cuda_kernelI13__nv_bfloat16Li320ELi3ELi16ELi40ELi1024ELb1ELb1ELi8ELi320ELi320ELi4ELb1ELi2ELb0ELb0ELNS_15WgradSyncMethodE3ENS_16CompileConditionILi900EEEEEvPT_S6_S6_PKS5_S8_S8_S8_PKfflPfPj,@function
        .size           _ZN13group_norm_v218gn_bwd_cuda_kernelI13__nv_bfloat16Li320ELi3ELi16ELi40ELi1024ELb1ELb1ELi8ELi320ELi320ELi4ELb1ELi2ELb0ELb0ELNS_15WgradSyncMethodE3ENS_16CompileConditionILi900EEEEEvPT_S6_S6_PKS5_S8_S8_S8_PKfflPfPj,(.L_x_3474 - _ZN13group_norm_v218gn_bwd_cuda_kernelI13__nv_bfloat16Li320ELi3ELi16ELi40ELi1024ELb1ELb1ELi8ELi320ELi320ELi4ELb1ELi2ELb0ELb0ELNS_15WgradSyncMethodE3ENS_16CompileConditionILi900EEEEEvPT_S6_S6_PKS5_S8_S8_S8_PKfflPfPj)
        .other          _ZN13group_norm_v218gn_bwd_cuda_kernelI13__nv_bfloat16Li320ELi3ELi16ELi40ELi1024ELb1ELb1ELi8ELi320ELi320ELi4ELb1ELi2ELb0ELb0ELNS_15WgradSyncMethodE3ENS_16CompileConditionILi900EEEEEvPT_S6_S6_PKS5_S8_S8_S8_PKfflPfPj,@"STO_CUDA_ENTRY STV_DEFAULT"
_ZN13group_norm_v218gn_bwd_cuda_kernelI13__nv_bfloat16Li320ELi3ELi16ELi40ELi1024ELb1ELb1ELi8ELi320ELi320ELi4ELb1ELi2ELb0ELb0ELNS_15WgradSyncMethodE3ENS_16CompileConditionILi900EEEEEvPT_S6_S6_PKS5_S8_S8_S8_PKfflPfPj:
.text._ZN13group_norm_v218gn_bwd_cuda_kernelI13__nv_bfloat16Li320ELi3ELi16ELi40ELi1024ELb1ELb1ELi8ELi320ELi320ELi4ELb1ELi2ELb0ELb0ELNS_15WgradSyncMethodE3ENS_16CompileConditionILi900EEEEEvPT_S6_S6_PKS5_S8_S8_S8_PKfflPfPj:
[----:B------:R-:W-:Y:S08]  /*0000*/  LDC R1, c[0x0][0x28] ;  /* 0x00000a00ff017b82 */ /* 0x000ff00000000800 */
[----:B------:R-:W0:Y:S01]  /*0010*/  S2UR UR6, SR_CTAID.Y ;  /* 0x00000000000679c3 */ /* 0x000e220000002600 */
[----:B------:R-:W-:Y:S01]  /*0020*/  ULDC.64 UR4, c[0x0][0x258] ;  /* 0x0000960000047ab9 */ /* 0x000fe20000000a00 */
[----:B------:R-:W-:Y:S01]  /*0030*/  ULDC.64 UR12, c[0x0][0x208] ;  /* 0x00008200000c7ab9 */ /* 0x000fe20000000a00 */
[----:B------:R-:W-:-:S02]  /*0040*/  USHF.L.U32 UR16, UR4, 0x1, URZ ;  /* 0x0000000104107899 */ /* 0x000fc4000800063f */
[----:B------:R-:W-:-:S03]  /*0050*/  USHF.L.U64.HI UR7, UR4, 0x1, UR5 ;  /* 0x0000000104077899 */ /* 0x000fc60008010205 */
[----:B------:R-:W1:Y:S01]  /*0060*/  S2UR UR17, SR_CTAID.X ;  /* 0x00000000001179c3 */ /* 0x000e620000002500 */
[----:B------:R-:W-:Y:S01]  /*0070*/  UMOV UR5, URZ ;  /* 0x0000003f00057c82 */ /* 0x000fe20008000000 */
[----:B0-----:R-:W-:Y:S02]  /*0080*/  UISETP.GT.U32.AND UP0, UPT, UR16, UR6, UPT ;  /* 0x000000061000728c */ /* 0x001fe4000bf04070 */
[----:B------:R-:W-:Y:S02]  /*0090*/  UMOV UR10, UR6 ;  /* 0x00000006000a7c82 */ /* 0x000fe40008000000 */
[----:B------:R-:W-:-:S06]  /*00a0*/  UISETP.GT.AND.EX UP0, UPT, UR7, URZ, UPT, UP0 ;  /* 0x0000003f0700728c */ /* 0x000fcc000bf04300 */
[----:B------:R-:W-:-:S13]  /*00b0*/  PLOP3.LUT P0, PT, PT, PT, UP0, 0x80, 0x0 ;  /* 0x000000000000781c */ /* 0x000fda0003f0f008 */
[----:B-1----:R-:W-:Y:S05]  /*00c0*/  @P0 BRA `(.L_x_786) ;  /* 0x00000000006c0947 */ /* 0x002fea0003800000 */
[----:B------:R-:W0:Y:S01]  /*00d0*/  S2R R0, SR_TID.X ;  /* 0x0000000000007919 */ /* 0x000e220000002100 */
[----:B------:R-:W-:Y:S01]  /*00e0*/  BAR.SYNC.DEFER_BLOCKING 0x0 ;  /* 0x0000000000007b1d */ /* 0x000fe20000010000 */
[----:B0-----:R-:W-:-:S13]  /*00f0*/  ISETP.NE.AND P0, PT, R0, RZ, PT ;  /* 0x000000ff0000720c */ /* 0x001fda0003f05270 */
[----:B------:R-:W-:Y:S05]  /*0100*/  @P0 BRA `(.L_x_787) ;  /* 0x0000000000500947 */ /* 0x000fea0003800000 */
[----:B------:R-:W0:Y:S01]  /*0110*/  LDC.64 R2, c[0x0][0x268] ;  /* 0x00009a00ff027b82 */ /* 0x000e220000000a00 */
[----:B------:R-:W-:Y:S01]  /*0120*/  ULOP3.LUT UR4, UR6, 0x1, URZ, 0xc0, !UPT ;  /* 0x0000000106047892 */ /* 0x000fe2000f8ec03f */
[----:B------:R-:W-:Y:S01]  /*0130*/  IMAD.MOV.U32 R5, RZ, RZ, 0x7fffff81 ;  /* 0x7fffff81ff057424 */ /* 0x000fe200078e00ff */
[----:B------:R-:W-:Y:S02]  /*0140*/  USHF.R.U32.HI UR8, URZ, 0x1, UR10 ;  /* 0x000000013f087899 */ /* 0x000fe4000801160a */
        /* <DEDUP_REMOVED lines=10> */
.L_x_788:
[----:B------:R-:W2:Y:S04]  /*01f0*/  LD.E.STRONG.GPU R0, desc[UR12][R2.64] ;  /* 0x0000000c02007980 */ /* 0x000ea8000c10f900 */
[----:B--2---:R-:W-:Y:S01]  /*0200*/  CCTL.IVALL ;  /* 0x00000000ff00798f */ /* 0x004fe20002000000 */
[----:B------:R-:W-:Y:S05]  /*0210*/  YIELD ;  /* 0x0000000000007946 */ /* 0x000fea0003800000 */
[----:B-----5:R-:W-:-:S04]  /*0220*/  LOP3.LUT R0, R0, R5, RZ, 0x3c, !PT ;  /* 0x0000000500007212 */ /* 0x020fc800078e3cff */
[----:B------:R-:W-:-:S13]  /*0230*/  ISETP.GT.AND P0, PT, R0, -0x1, PT ;  /* 0xffffffff0000780c */ /* 0x000fda0003f04270 */
[----:B------:R-:W-:Y:S05]  /*0240*/  @P0 BRA `(.L_x_788) ;  /* 0xfffffffc00e80947 */ /* 0x000fea000383ffff */
.L_x_787:
[----:B------:R-:W-:Y:S05]  /*0250*/  WARPSYNC.ALL ;  /* 0x0000000000007948 */ /* 0x000fea0003800000 */
[----:B------:R-:W-:Y:S06]  /*0260*/  BAR.SYNC.DEFER_BLOCKING 0x0 ;  /* 0x0000000000007b1d */ /* 0x000fec0000010000 */
[----:B------:R-:W-:Y:S05]  /*0270*/  BRA `(.L_x_789) ;  /* 0x0000002800d47947 */ /* 0x000fea0003800000 */
.L_x_786:
[----:B------:R-:W0:Y:S01]  /*0280*/  S2R R0, SR_TID.X ;  /* 0x0000000000007919 */ /* 0x000e220000002100 */
[----:B------:R-:W-:Y:S02]  /*0290*/  CS2R R34, SRZ ;  /* 0x0000000000227805 */ /* 0x000fe4000001ff00 */
[----:B------:R-:W-:Y:S02]  /*02a0*/  CS2R R32, SRZ ;  /* 0x0000000000207805 */ /* 0x000fe4000001ff00 */
[----:B------:R-:W-:Y:S01]  /*02b0*/  CS2R R30, SRZ ;  /* 0x00000000001e7805 */ /* 0x000fe2000001ff00 */
[----:B------:R-:W1:Y:S01]  /*02c0*/  S2R R12, SR_CgaCtaId ;  /* 0x00000000000c7919 */ /* 0x000e620000008800 */
[----:B------:R-:W-:Y:S01]  /*02d0*/  CS2R R28, SRZ ;  /* 0x00000000001c7805 */ /* 0x000fe2000001ff00 */
[----:B------:R-:W-:Y:S01]  /*02e0*/  UMOV UR4, URZ ;  /* 0x0000003f00047c82 */ /* 0x000fe20008000000 */
[----:B0-----:R-:W-:-:S04]  /*02f0*/  SHF.R.S32.HI R3, RZ, 0x1f, R0 ;  /* 0x0000001fff037819 */ /* 0x001fc80000011400 */
[----:B------:R-:W-:-:S04]  /*0300*/  LEA.HI R4, R3, R0, RZ, 0x2 ;  /* 0x0000000003047211 */ /* 0x000fc800078f10ff */
[----:B------:R-:W-:Y:S02]  /*0310*/  SHF.R.S32.HI R2, RZ, 0x2, R4 ;  /* 0x00000002ff027819 */ /* 0x000fe40000011404 */
[----:B------:R-:W-:Y:S02]  /*0320*/  LOP3.LUT R5, R4, 0xfffffffc, RZ, 0xc0, !PT ;  /* 0xfffffffc04057812 */ /* 0x000fe400078ec0ff */
[C---:B------:R-:W-:Y:S01]  /*0330*/  IADD3 R3, R2.reuse, 0x50, RZ ;  /* 0x0000005002037810 */ /* 0x040fe20007ffe0ff */
[C---:B------:R-:W-:Y:S01]  /*0340*/  VIADD R10, R2.reuse, 0xf0 ;  /* 0x000000f0020a7836 */ /* 0x040fe20000000000 */
[----:B------:R-:W-:Y:S02]  /*0350*/  IADD3 R8, R2, 0xa0, RZ ;  /* 0x000000a002087810 */ /* 0x000fe40007ffe0ff */
[----:B------:R-:W-:Y:S02]  /*0360*/  SHF.R.S32.HI R6, RZ, 0x1f, R3 ;  /* 0x0000001fff067819 */ /* 0x000fe40000011403 */
[----:B------:R-:W-:-:S02]  /*0370*/  SHF.R.S32.HI R9, RZ, 0x1f, R8 ;  /* 0x0000001fff097819 */ /* 0x000fc40000011408 */
[----:B------:R-:W-:Y:S02]  /*0380*/  SHF.R.S32.HI R11, RZ, 0x1f, R10 ;  /* 0x0000001fff0b7819 */ /* 0x000fe4000001140a */
[----:B------:R-:W-:Y:S02]  /*0390*/  LEA.HI R7, R6, R3, RZ, 0x2 ;  /* 0x0000000306077211 */ /* 0x000fe400078f10ff */
[----:B------:R-:W-:Y:S02]  /*03a0*/  LEA.HI R9, R9, R8, RZ, 0x2 ;  /* 0x0000000809097211 */ /* 0x000fe400078f10ff */
[----:B------:R-:W-:Y:S02]  /*03b0*/  MOV R3, 0x400 ;  /* 0x0000040000037802 */ /* 0x000fe40000000f00 */
[----:B------:R-:W-:Y:S02]  /*03c0*/  LEA.HI R11, R11, R10, RZ, 0x2 ;  /* 0x0000000a0b0b7211 */ /* 0x000fe400078f10ff */
[----:B------:R-:W-:-:S02]  /*03d0*/  IADD3 R6, -R5, R0, RZ ;  /* 0x0000000005067210 */ /* 0x000fc40007ffe1ff */
[----:B------:R-:W-:Y:S02]  /*03e0*/  SHF.R.U32.HI R7, RZ, 0x2, R7 ;  /* 0x00000002ff077819 */ /* 0x000fe40000011607 */
[----:B------:R-:W-:Y:S02]  /*03f0*/  SHF.R.U32.HI R5, RZ, 0x2, R9 ;  /* 0x00000002ff057819 */ /* 0x000fe40000011609 */
[----:B------:R-:W-:Y:S02]  /*0400*/  IADD3 R3, R3, 0x2800, RZ ;  /* 0x0000280003037810 */ /* 0x000fe40007ffe0ff */
[----:B------:R-:W-:Y:S02]  /*0410*/  SHF.R.U32.HI R11, RZ, 0x2, R11 ;  /* 0x00000002ff0b7819 */ /* 0x000fe4000001160b */
[C---:B------:R-:W-:Y:S02]  /*0420*/  LOP3.LUT R4, R6.reuse, 0x3, R7, 0x78, !PT ;  /* 0x0000000306047812 */ /* 0x040fe400078e7807 */
[----:B------:R-:W-:-:S02]  /*0430*/  LOP3.LUT R5, R6, 0x3, R5, 0x78, !PT ;  /* 0x0000000306057812 */ /* 0x000fc400078e7805 */
[----:B-1----:R-:W-:Y:S02]  /*0440*/  LEA R3, R12, R3, 0x18 ;  /* 0x000000030c037211 */ /* 0x002fe400078ec0ff */
[----:B------:R-:W-:-:S07]  /*0450*/  LOP3.LUT R6, R6, 0x3, R11, 0x78, !PT ;  /* 0x0000000306067812 */ /* 0x000fce00078e780b */
.L_x_805:
[----:B-1----:R-:W-:Y:S01]  /*0460*/  IMAD.WIDE.U32 R8, R0, -0x33333333, RZ ;  /* 0xcccccccd00087825 */ /* 0x002fe200078e00ff */
[----:B------:R-:W-:Y:S01]  /*0470*/  ULOP3.LUT UR8, UR10, 0x1, URZ, 0xc0, !UPT ;  /* 0x000000010a087892 */ /* 0x000fe2000f8ec03f */
[----:B------:R-:W0:Y:S01]  /*0480*/  LDC.64 R24, c[0x0][0x238] ;  /* 0x00008e00ff187b82 */ /* 0x000e220000000a00 */
[----:B------:R-:W-:Y:S02]  /*0490*/  USHF.R.U64 UR9, UR10, 0x1, UR5 ;  /* 0x000000010a097899 */ /* 0x000fe40008001205 */
[----:B------:R-:W-:Y:S01]  /*04a0*/  SHF.R.U32.HI R11, RZ, 0x6, R9 ;  /* 0x00000006ff0b7819 */ /* 0x000fe20000011609 */
[----:B------:R-:W-:Y:S02]  /*04b0*/  UIMAD UR8, UR8, 0x140, URZ ;  /* 0x00000140080878a4 */ /* 0x000fe4000f8e023f */
[----:B------:R-:W-:Y:S01]  /*04c0*/  USHF.R.U32.HI UR11, URZ, 0x1, UR5 ;  /* 0x000000013f0b7899 */ /* 0x000fe20008011605 */
[----:B------:R-:W-:Y:S01]  /*04d0*/  IMAD.U32 R16, RZ, RZ, UR9 ;  /* 0x00000009ff107e24 */ /* 0x000fe2000f8e00ff */
[----:B------:R-:W-:Y:S01]  /*04e0*/  ULDC.64 UR14, c[0x0][0x248] ;  /* 0x00009200000e7ab9 */ /* 0x000fe20000000a00 */
[----:B------:R-:W-:Y:S01]  /*04f0*/  IMAD R12, R11, -0x50, R0 ;  /* 0xffffffb00b0c7824 */ /* 0x000fe200078e0200 */
[----:B------:R-:W-:Y:S01]  /*0500*/  UIMAD UR9, UR11, 0xa0000, URZ ;  /* 0x000a00000b0978a4 */ /* 0x000fe2000f8e023f */
[----:B------:R-:W1:Y:S03]  /*0510*/  LDC.64 R14, c[0x0][0x240] ;  /* 0x00009000ff0e7b82 */ /* 0x000e660000000a00 */
[----:B------:R-:W-:Y:S01]  /*0520*/  LEA R12, R12, UR8, 0x2 ;  /* 0x000000080c0c7c11 */ /* 0x000fe2000f8e10ff */
[----:B------:R-:W-:-:S03]  /*0530*/  USHF.L.U32 UR8, UR17, 0x3, URZ ;  /* 0x0000000311087899 */ /* 0x000fc6000800063f */
[----:B------:R-:W-:Y:S01]  /*0540*/  SHF.R.S32.HI R13, RZ, 0x1f, R12 ;  /* 0x0000001fff0d7819 */ /* 0x000fe2000001140c */
[----:B------:R-:W-:Y:S01]  /*0550*/  IMAD.WIDE.U32 R8, R12, -0x33333333, RZ ;  /* 0xcccccccd0c087825 */ /* 0x000fe200078e00ff */
[----:B------:R-:W-:-:S04]  /*0560*/  ULOP3.LUT UR8, UR8, 0x3f8, URZ, 0xc0, !UPT ;  /* 0x000003f808087892 */ /* 0x000fc8000f8ec03f */
[----:B------:R-:W-:Y:S02]  /*0570*/  SHF.R.U32.HI R7, RZ, 0x5, R9 ;  /* 0x00000005ff077819 */ /* 0x000fe40000011609 */
[----:B------:R-:W-:Y:S02]  /*0580*/  MOV R9, UR11 ;  /* 0x0000000b00097c02 */ /* 0x000fe40008000f00 */
[C---:B------:R-:W-:Y:S02]  /*0590*/  LEA R7, P0, R16.reuse, R7, 0x4 ;  /* 0x0000000710077211 */ /* 0x040fe400078020ff */
[----:B------:R-:W-:Y:S01]  /*05a0*/  IADD3 R8, R11, UR8, RZ ;  /* 0x000000080b087c10 */ /* 0x000fe2000fffe0ff */
[C---:B------:R-:W-:Y:S01]  /*05b0*/  IMAD.WIDE.U32 R10, R16.reuse, 0xa0000, R12 ;  /* 0x000a0000100a7825 */ /* 0x040fe200078e000c */
[----:B------:R-:W-:Y:S02]  /*05c0*/  LEA.HI.X R16, R16, RZ, R9, 0x4, P0 ;  /* 0x000000ff10107211 */ /* 0x000fe400000f2409 */
[----:B------:R-:W-:Y:S01]  /*05d0*/  LEA R26, P0, R7, UR14, 0x3 ;  /* 0x0000000e071a7c11 */ /* 0x000fe2000f8018ff */
[----:B------:R-:W-:-:S02]  /*05e0*/  IMAD R13, R8, 0x280, RZ ;  /* 0x00000280080d7824 */ /* 0x000fc400078e02ff */
[----:B------:R-:W-:Y:S01]  /*05f0*/  VIADD R11, R11, UR9 ;  /* 0x000000090b0b7c36 */ /* 0x000fe20008000000 */
[----:B------:R-:W-:Y:S01]  /*0600*/  LEA.HI.X R27, R7, UR15, R16, 0x3, P0 ;  /* 0x0000000f071b7c11 */ /* 0x000fe200080f1c10 */
[----:B------:R-:W-:Y:S01]  /*0610*/  ULDC.64 UR8, c[0x0][0x230] ;  /* 0x00008c0000087ab9 */ /* 0x000fe20000000a00 */
[----:B------:R-:W-:-:S04]  /*0620*/  IADD3 R8, P1, R13, R10, RZ ;  /* 0x0000000a0d087210 */ /* 0x000fc80007f3e0ff */
[----:B------:R-:W-:Y:S01]  /*0630*/  IADD3.X R9, RZ, R11, RZ, P1, !PT ;  /* 0x0000000bff097210 */ /* 0x000fe20000ffe4ff */
[----:B------:R-:W2:Y:S01]  /*0640*/  LDG.E.64.CONSTANT R26, desc[UR12][R26.64] ;  /* 0x0000000c1a1a7981 */ /* 0x000ea2000c1e9b00 */
[C---:B------:R-:W-:Y:S02]  /*0650*/  SHF.L.U32 R7, R8.reuse, 0x1, RZ ;  /* 0x0000000108077819 */ /* 0x040fe400000006ff */
[----:B------:R-:W-:Y:S02]  /*0660*/  SHF.L.U64.HI R8, R8, 0x1, R9 ;  /* 0x0000000108087819 */ /* 0x000fe40000010209 */
[----:B------:R-:W-:-:S04]  /*0670*/  IADD3 R22, P0, R7, UR8, RZ ;  /* 0x0000000807167c10 */ /* 0x000fc8000ff1e0ff */
[----:B------:R-:W-:Y:S01]  /*0680*/  IADD3.X R23, R8, UR9, RZ, P0, !PT ;  /* 0x0000000908177c10 */ /* 0x000fe200087fe4ff */
[----:B0-----:R-:W-:-:S05]  /*0690*/  IMAD.WIDE R24, R12, 0x2, R24 ;  /* 0x000000020c187825 */ /* 0x001fca00078e0218 */
[----:B------:R-:W3:Y:S01]  /*06a0*/  LDG.E.64.CONSTANT R22, desc[UR12][R22.64] ;  /* 0x0000000c16167981 */ /* 0x000ee2000c1e9b00 */
[----:B-1----:R-:W-:-:S03]  /*06b0*/  IMAD.WIDE R14, R12, 0x2, R14 ;  /* 0x000000020c0e7825 */ /* 0x002fc600078e020e */
[----:B------:R-:W4:Y:S04]  /*06c0*/  LDG.E.64.CONSTANT R24, desc[UR12][R24.64] ;  /* 0x0000000c18187981 */ /* 0x000f28000c1e9b00 */
[----:B------:R0:W5:Y:S01]  /*06d0*/  LDG.E.64.CONSTANT R20, desc[UR12][R14.64] ;  /* 0x0000000c0e147981 */ /* 0x000162000c1e9b00 */
[----:B------:R-:W-:-:S05]  /*06e0*/  VIADD R9, R13, 0xa00 ;  /* 0x00000a000d097836 */ /* 0x000fca0000000000 */
[----:B------:R-:W-:-:S04]  /*06f0*/  IADD3 R10, P0, R9, R10, RZ ;  /* 0x0000000a090a7210 */ /* 0x000fc80007f1e0ff */
[----:B------:R-:W-:Y:S02]  /*0700*/  IADD3.X R11, RZ, R11, RZ, P0, !PT ;  /* 0x0000000bff0b7210 */ /* 0x000fe400007fe4ff */
[C---:B------:R-:W-:Y:S02]  /*0710*/  SHF.L.U32 R9, R10.reuse, 0x1, RZ ;  /* 0x000000010a097819 */ /* 0x040fe400000006ff */
[----:B------:R-:W-:Y:S02]  /*0720*/  SHF.L.U64.HI R10, R10, 0x1, R11 ;  /* 0x000000010a0a7819 */ /* 0x000fe4000001020b */
[----:B------:R-:W-:-:S04]  /*0730*/  IADD3 R18, P0, R9, UR8, RZ ;  /* 0x0000000809127c10 */ /* 0x000fc8000ff1e0ff */
[----:B------:R-:W-:Y:S01]  /*0740*/  IADD3.X R19, R10, UR9, RZ, P0, !PT ;  /* 0x000000090a137c10 */ /* 0x000fe200087fe4ff */
[----:B------:R-:W-:-:S05]  /*0750*/  ULDC.64 UR8, c[0x0][0x228] ;  /* 0x00008a0000087ab9 */ /* 0x000fca0000000a00 */
[----:B------:R-:W5:Y:S01]  /*0760*/  LDG.E.64.CONSTANT R18, desc[UR12][R18.64] ;  /* 0x0000000c12127981 */ /* 0x000f62000c1e9b00 */
[----:B------:R-:W-:-:S04]  /*0770*/  IADD3 R16, P0, R7, UR8, RZ ;  /* 0x0000000807107c10 */ /* 0x000fc8000ff1e0ff */
[----:B------:R-:W-:-:S06]  /*0780*/  IADD3.X R17, R8, UR9, RZ, P0, !PT ;  /* 0x0000000908117c10 */ /* 0x000fcc00087fe4ff */
[----:B------:R-:W5:Y:S01]  /*0790*/  LDG.E.64.CONSTANT R16, desc[UR12][R16.64] ;  /* 0x0000000c10107981 */ /* 0x000f62000c1e9b00 */
[----:B0-----:R-:W-:Y:S01]  /*07a0*/  IADD3 R14, P0, R9, UR8, RZ ;  /* 0x00000008090e7c10 */ /* 0x001fe2000ff1e0ff */
[----:B------:R-:W-:-:S03]  /*07b0*/  ULDC UR8, c[0x0][0x250] ;  /* 0x0000940000087ab9 */ /* 0x000fc60000000800 */
[----:B------:R-:W-:-:S06]  /*07c0*/  IADD3.X R15, R10, UR9, RZ, P0, !PT ;  /* 0x000000090a0f7c10 */ /* 0x000fcc00087fe4ff */
[----:B------:R-:W5:Y:S01]  /*07d0*/  LDG.E.64.CONSTANT R14, desc[UR12][R14.64] ;  /* 0x0000000c0e0e7981 */ /* 0x000f62000c1e9b00 */
[----:B------:R-:W-:Y:S01]  /*07e0*/  UIADD3 UR9, UP0, UR10, 0x2, URZ ;  /* 0x000000020a097890 */ /* 0x000fe2000ff1e03f */
[----:B------:R-:W-:Y:S01]  /*07f0*/  ISETP.GT.U32.AND P1, PT, R0, 0x1f, PT ;  /* 0x0000001f0000780c */ /* 0x000fe20003f24070 */
[----:B--2---:R-:W-:-:S06]  /*0800*/  FADD.FTZ R11, R27, UR8 ;  /* 0x000000081b0b7e21 */ /* 0x004fcc0008010000 */
[----:B------:R-:W0:Y:S01]  /*0810*/  MUFU.RSQ R11, R11 ;  /* 0x0000000b000b7308 */ /* 0x000e220000001400 */
[----:B---3--:R-:W-:Y:S02]  /*0820*/  SHF.L.U32 R27, R22, 0x10, RZ ;  /* 0x00000010161b7819 */ /* 0x008fe400000006ff */
[----:B------:R-:W-:-:S03]  /*0830*/  SHF.L.U32 R39, R23, 0x10, RZ ;  /* 0x0000001017277819 */ /* 0x000fc600000006ff */
[----:B------:R-:W-:Y:S01]  /*0840*/  FADD.FTZ R12, -R26, R27 ;  /* 0x0000001b1a0c7221 */ /* 0x000fe20000010100 */
[----:B------:R-:W-:Y:S01]  /*0850*/  PRMT R37, R22, 0x7632, R37 ;  /* 0x0000763216257816 */ /* 0x000fe20000000025 */
[----:B----4-:R-:W-:Y:S01]  /*0860*/  IMAD.U32 R54, R24, 0x10000, RZ ;  /* 0x0001000018367824 */ /* 0x010fe200078e00ff */
[----:B------:R-:W-:Y:S01]  /*0870*/  PRMT R38, R23, 0x7632, R38 ;  /* 0x0000763217267816 */ /* 0x000fe20000000026 */
[----:B-----5:R-:W-:Y:S02]  /*0880*/  IMAD.U32 R13, R20, 0x10000, RZ ;  /* 0x00010000140d7824 */ /* 0x020fe400078e00ff */
[----:B0-----:R-:W-:Y:S01]  /*0890*/  FMUL.FTZ R55, R11, R12 ;  /* 0x0000000c0b377220 */ /* 0x001fe20000410000 */
[----:B------:R-:W-:Y:S01]  /*08a0*/  FADD.FTZ R40, -R26, R39 ;  /* 0x000000271a287221 */ /* 0x000fe20000010100 */
[----:B------:R-:W-:Y:S01]  /*08b0*/  SHF.L.U32 R52, R25, 0x10, RZ ;  /* 0x0000001019347819 */ /* 0x000fe200000006ff */
[----:B------:R-:W-:Y:S01]  /*08c0*/  IMAD.U32 R39, R37, 0x10000, RZ ;  /* 0x0001000025277824 */ /* 0x000fe200078e00ff */
[----:B------:R-:W-:Y:S01]  /*08d0*/  SHF.L.U32 R27, R21, 0x10, RZ ;  /* 0x00000010151b7819 */ /* 0x000fe200000006ff */
[----:B------:R-:W-:Y:S01]  /*08e0*/  FFMA.FTZ R12, R55, R54, R13 ;  /* 0x00000036370c7223 */ /* 0x000fe2000001000d */
[----:B------:R-:W-:Y:S01]  /*08f0*/  FMUL.FTZ R51, R11, R40 ;  /* 0x000000280b337220 */ /* 0x000fe20000410000 */
[----:B------:R-:W-:Y:S01]  /*0900*/  SHF.L.U32 R45, R38, 0x10, RZ ;  /* 0x00000010262d7819 */ /* 0x000fe200000006ff */
[----:B------:R-:W-:Y:S01]  /*0910*/  FADD.FTZ R46, -R26, R39 ;  /* 0x000000271a2e7221 */ /* 0x000fe20000010100 */
[----:B------:R-:W-:Y:S01]  /*0920*/  PRMT R43, R24, 0x7632, R43 ;  /* 0x00007632182b7816 */ /* 0x000fe2000000002b */
[----:B------:R-:W-:Y:S01]  /*0930*/  FMUL.FTZ R37, R12, -1.4426950216293334961 ;  /* 0xbfb8aa3b0c257820 */ /* 0x000fe20000410000 */
[----:B------:R-:W-:Y:S01]  /*0940*/  PRMT R36, R20, 0x7632, R36 ;  /* 0x0000763214247816 */ /* 0x000fe20000000024 */
[----:B------:R-:W-:Y:S01]  /*0950*/  FFMA.FTZ R40, R51, R52, R27 ;  /* 0x0000003433287223 */ /* 0x000fe2000001001b */
[----:B------:R-:W-:Y:S01]  /*0960*/  PRMT R41, R25, 0x7632, R41 ;  /* 0x0000763219297816 */ /* 0x000fe20000000029 */
[----:B------:R-:W-:Y:S01]  /*0970*/  FADD.FTZ R44, -R26, R45 ;  /* 0x0000002d1a2c7221 */ /* 0x000fe20000010100 */
[----:B------:R-:W-:Y:S01]  /*0980*/  PRMT R42, R21, 0x7632, R42 ;  /* 0x00007632152a7816 */ /* 0x000fe2000000002a */
[----:B------:R0:W1:Y:S01]  /*0990*/  MUFU.EX2 R38, R37 ;  /* 0x0000002500267308 */ /* 0x0000620000000800 */
[----:B------:R-:W-:Y:S01]  /*09a0*/  SHF.L.U32 R43, R43, 0x10, RZ ;  /* 0x000000102b2b7819 */ /* 0x000fe200000006ff */
[----:B------:R-:W-:Y:S01]  /*09b0*/  FMUL.FTZ R46, R11, R46 ;  /* 0x0000002e0b2e7220 */ /* 0x000fe20000410000 */
[----:B------:R-:W-:Y:S01]  /*09c0*/  SHF.L.U32 R36, R36, 0x10, RZ ;  /* 0x0000001024247819 */ /* 0x000fe200000006ff */
[----:B------:R-:W-:Y:S01]  /*09d0*/  FMUL.FTZ R47, R40, -1.4426950216293334961 ;  /* 0xbfb8aa3b282f7820 */ /* 0x000fe20000410000 */
[----:B------:R-:W-:Y:S01]  /*09e0*/  SHF.L.U32 R42, R42, 0x10, RZ ;  /* 0x000000102a2a7819 */ /* 0x000fe200000006ff */
[----:B------:R-:W-:-:S02]  /*09f0*/  IMAD.U32 R41, R41, 0x10000, RZ ;  /* 0x0001000029297824 */ /* 0x000fc400078e00ff */
[----:B------:R-:W-:Y:S01]  /*0a00*/  FMUL.FTZ R39, R11, R44 ;  /* 0x0000002c0b277220 */ /* 0x000fe20000410000 */
[----:B------:R-:W-:Y:S01]  /*0a10*/  FFMA.FTZ R45, R46, R43, R36 ;  /* 0x0000002b2e2d7223 */ /* 0x000fe20000010024 */
[----:B------:R-:W2:Y:S02]  /*0a20*/  MUFU.EX2 R47, R47 ;  /* 0x0000002f002f7308 */ /* 0x000ea40000000800 */
[----:B0-----:R-:W-:Y:S01]  /*0a30*/  FFMA.FTZ R37, R39, R41, R42 ;  /* 0x0000002927257223 */ /* 0x001fe2000001002a */
[----:B------:R-:W-:-:S03]  /*0a40*/  FMUL.FTZ R44, R45, -1.4426950216293334961 ;  /* 0xbfb8aa3b2d2c7820 */ /* 0x000fc60000410000 */
[----:B------:R-:W-:-:S03]  /*0a50*/  FMUL.FTZ R50, R37, -1.4426950216293334961 ;  /* 0xbfb8aa3b25327820 */ /* 0x000fc60000410000 */
[----:B------:R-:W0:Y:S01]  /*0a60*/  MUFU.EX2 R44, R44 ;  /* 0x0000002c002c7308 */ /* 0x000e220000000800 */
[----:B-1----:R-:W-:-:S07]  /*0a70*/  FADD.FTZ R53, R38, 1 ;  /* 0x3f80000026357421 */ /* 0x002fce0000010000 */
[----:B------:R-:W1:Y:S01]  /*0a80*/  MUFU.EX2 R50, R50 ;  /* 0x0000003200327308 */ /* 0x000e620000000800 */
[----:B--2---:R-:W-:-:S07]  /*0a90*/  FADD.FTZ R49, R47, 1 ;  /* 0x3f8000002f317421 */ /* 0x004fce0000010000 */
[----:B------:R-:W2:Y:S01]  /*0aa0*/  MUFU.RCP R53, R53 ;  /* 0x0000003500357308 */ /* 0x000ea20000001000 */
[----:B0-----:R-:W-:-:S07]  /*0ab0*/  FADD.FTZ R38, R44, 1 ;  /* 0x3f8000002c267421 */ /* 0x001fce0000010000 */
[----:B------:R-:W0:Y:S01]  /*0ac0*/  MUFU.RCP R49, R49 ;  /* 0x0000003100317308 */ /* 0x000e220000001000 */
[----:B-1----:R-:W-:-:S07]  /*0ad0*/  FADD.FTZ R48, R50, 1 ;  /* 0x3f80000032307421 */ /* 0x002fce0000010000 */
[----:B------:R-:W1:Y:S01]  /*0ae0*/  MUFU.RCP R38, R38 ;  /* 0x0000002600267308 */ /* 0x000e620000001000 */
[----:B--2---:R-:W-:Y:S01]  /*0af0*/  FADD.FTZ R47, -R53, 1 ;  /* 0x3f800000352f7421 */ /* 0x004fe20000010100 */
[----:B------:R-:W-:-:S06]  /*0b00*/  IMAD.U32 R57, R18, 0x10000, RZ ;  /* 0x0001000012397824 */ /* 0x000fcc00078e00ff */
[----:B------:R-:W2:Y:S01]  /*0b10*/  MUFU.RCP R48, R48 ;  /* 0x0000003000307308 */ /* 0x000ea20000001000 */
[----:B------:R-:W-:Y:S01]  /*0b20*/  FFMA.FTZ R12, R12, R47, 1 ;  /* 0x3f8000000c0c7423 */ /* 0x000fe2000001002f */
[----:B0-----:R-:W-:Y:S01]  /*0b30*/  FADD.FTZ R47, -R49, 1 ;  /* 0x3f800000312f7421 */ /* 0x001fe20000010100 */
[----:B------:R-:W-:Y:S02]  /*0b40*/  FADD.FTZ R50, -R26, R57 ;  /* 0x000000391a327221 */ /* 0x000fe40000010100 */
[----:B------:R-:W-:Y:S01]  /*0b50*/  FMUL.FTZ R53, R53, R12 ;  /* 0x0000000c35357220 */ /* 0x000fe20000410000 */
[----:B------:R-:W-:Y:S01]  /*0b60*/  PRMT R12, R18, 0x7632, R12 ;  /* 0x00007632120c7816 */ /* 0x000fe2000000000c */
[----:B------:R-:W-:Y:S01]  /*0b70*/  FFMA.FTZ R40, R40, R47, 1 ;  /* 0x3f80000028287423 */ /* 0x000fe2000001002f */
[----:B------:R-:W-:Y:S01]  /*0b80*/  FMUL.FTZ R50, R11, R50 ;  /* 0x000000320b327220 */ /* 0x000fe20000410000 */
[----:B------:R-:W-:Y:S02]  /*0b90*/  SHF.L.U32 R47, R19, 0x10, RZ ;  /* 0x00000010132f7819 */ /* 0x000fe400000006ff */
[----:B------:R-:W-:Y:S01]  /*0ba0*/  SHF.L.U32 R57, R12, 0x10, RZ ;  /* 0x000000100c397819 */ /* 0x000fe200000006ff */
[----:B------:R-:W-:Y:S01]  /*0bb0*/  FMUL.FTZ R49, R49, R40 ;  /* 0x0000002831317220 */ /* 0x000fe20000410000 */
[----:B-1----:R-:W-:Y:S01]  /*0bc0*/  FADD.FTZ R12, -R38, 1 ;  /* 0x3f800000260c7421 */ /* 0x002fe20000010100 */
[----:B------:R-:W-:Y:S01]  /*0bd0*/  FFMA.FTZ R44, R54, R50, R13 ;  /* 0x00000032362c7223 */ /* 0x000fe2000001000d */
[----:B--2---:R-:W-:-:S02]  /*0be0*/  FADD.FTZ R40, -R48, 1 ;  /* 0x3f80000030287421 */ /* 0x004fc40000010100 */
[----:B------:R-:W-:Y:S01]  /*0bf0*/  FFMA.FTZ R13, R45, R12, 1 ;  /* 0x3f8000002d0d7423 */ /* 0x000fe2000001000c */
[----:B------:R-:W-:Y:S01]  /*0c00*/  FADD.FTZ R56, -R26, R47 ;  /* 0x0000002f1a387221 */ /* 0x000fe20000010100 */
[----:B------:R-:W-:Y:S01]  /*0c10*/  FMUL.FTZ R47, R44, -1.4426950216293334961 ;  /* 0xbfb8aa3b2c2f7820 */ /* 0x000fe20000410000 */
[----:B------:R-:W-:Y:S01]  /*0c20*/  FFMA.FTZ R45, R37, R40, 1 ;  /* 0x3f800000252d7423 */ /* 0x000fe20000010028 */
[----:B------:R-:W-:Y:S01]  /*0c30*/  FADD.FTZ R40, -R26, R57 ;  /* 0x000000391a287221 */ /* 0x000fe20000010100 */
[----:B------:R-:W-:Y:S01]  /*0c40*/  FMUL.FTZ R13, R38, R13 ;  /* 0x0000000d260d7220 */ /* 0x000fe20000410000 */
[----:B------:R0:W1:Y:S02]  /*0c50*/  MUFU.EX2 R37, R47 ;  /* 0x0000002f00257308 */ /* 0x0000640000000800 */
[----:B------:R-:W-:Y:S01]  /*0c60*/  FMUL.FTZ R38, R11, R40 ;  /* 0x000000280b267220 */ /* 0x000fe20000410000 */
[----:B------:R-:W-:Y:S01]  /*0c70*/  PRMT R40, R19, 0x7632, R40 ;  /* 0x0000763213287816 */ /* 0x000fe20000000028 */
[----:B------:R-:W-:-:S04]  /*0c80*/  FMUL.FTZ R12, R11, R56 ;  /* 0x000000380b0c7220 */ /* 0x000fc80000410000 */
[----:B------:R-:W-:Y:S01]  /*0c90*/  IMAD.U32 R57, R40, 0x10000, RZ ;  /* 0x0001000028397824 */ /* 0x000fe200078e00ff */
[----:B0-----:R-:W-:-:S03]  /*0ca0*/  PRMT R47, R16, 0x7632, R47 ;  /* 0x00007632102f7816 */ /* 0x001fc6000000002f */
[----:B------:R-:W-:Y:S01]  /*0cb0*/  FADD.FTZ R40, -R26, R57 ;  /* 0x000000391a287221 */ /* 0x000fe20000010100 */
[----:B------:R-:W-:Y:S01]  /*0cc0*/  FFMA.FTZ R27, R52, R12, R27 ;  /* 0x0000000c341b7223 */ /* 0x000fe2000001001b */
[----:B------:R-:W-:Y:S02]  /*0cd0*/  SHF.L.U32 R58, R47, 0x10, RZ ;  /* 0x000000102f3a7819 */ /* 0x000fe400000006ff */
[----:B------:R-:W-:Y:S01]  /*0ce0*/  FMUL.FTZ R40, R11, R40 ;  /* 0x000000280b287220 */ /* 0x000fe20000410000 */
[----:B------:R-:W-:Y:S01]  /*0cf0*/  FMUL.FTZ R56, R27, -1.4426950216293334961 ;  /* 0xbfb8aa3b1b387820 */ /* 0x000fe20000410000 */
[----:B------:R-:W-:Y:S01]  /*0d00*/  FFMA.FTZ R36, R43, R38, R36 ;  /* 0x000000262b247223 */ /* 0x000fe20000010024 */
[----:B-1----:R-:W-:Y:S01]  /*0d10*/  FADD.FTZ R47, R37, 1 ;  /* 0x3f800000252f7421 */ /* 0x002fe20000010000 */
[----:B------:R-:W-:Y:S01]  /*0d20*/  FFMA.FTZ R37, R41, R40, R42 ;  /* 0x0000002829257223 */ /* 0x000fe2000001002a */
[----:B------:R-:W-:Y:S01]  /*0d30*/  FMUL.FTZ R48, R48, R45 ;  /* 0x0000002d30307220 */ /* 0x000fe20000410000 */
[----:B------:R-:W-:Y:S01]  /*0d40*/  FMUL.FTZ R45, R36, -1.4426950216293334961 ;  /* 0xbfb8aa3b242d7820 */ /* 0x000fe20000410000 */
[----:B------:R-:W0:Y:S01]  /*0d50*/  MUFU.EX2 R56, R56 ;  /* 0x0000003800387308 */ /* 0x000e220000000800 */
[----:B------:R-:W-:-:S07]  /*0d60*/  FMUL.FTZ R57, R37, -1.4426950216293334961 ;  /* 0xbfb8aa3b25397820 */ /* 0x000fce0000410000 */
[----:B------:R-:W1:Y:S01]  /*0d70*/  MUFU.EX2 R45, R45 ;  /* 0x0000002d002d7308 */ /* 0x000e620000000800 */
[----:B------:R-:W-:-:S07]  /*0d80*/  PRMT R42, R17, 0x7632, R42 ;  /* 0x00007632112a7816 */ /* 0x000fce000000002a */
[----:B------:R-:W2:Y:S08]  /*0d90*/  MUFU.RCP R47, R47 ;  /* 0x0000002f002f7308 */ /* 0x000eb00000001000 */
[----:B------:R-:W3:Y:S01]  /*0da0*/  MUFU.EX2 R57, R57 ;  /* 0x0000003900397308 */ /* 0x000ee20000000800 */
[----:B------:R-:W-:Y:S01]  /*0db0*/  SHF.L.U32 R59, R42, 0x10, RZ ;  /* 0x000000102a3b7819 */ /* 0x000fe200000006ff */
[----:B0-----:R-:W-:Y:S01]  /*0dc0*/  FADD.FTZ R60, R56, 1 ;  /* 0x3f800000383c7421 */ /* 0x001fe20000010000 */
[----:B------:R-:W-:-:S03]  /*0dd0*/  IMAD.U32 R56, R16, 0x10000, RZ ;  /* 0x0001000010387824 */ /* 0x000fc600078e00ff */
[----:B------:R-:W-:Y:S01]  /*0de0*/  FMUL.FTZ R42, R59, R48 ;  /* 0x000000303b2a7220 */ /* 0x000fe20000410000 */
[----:B-1----:R-:W-:Y:S01]  /*0df0*/  FADD.FTZ R59, R45, 1 ;  /* 0x3f8000002d3b7421 */ /* 0x002fe20000010000 */
[----:B------:R-:W0:Y:S01]  /*0e00*/  MUFU.RCP R48, R60 ;  /* 0x0000003c00307308 */ /* 0x000e220000001000 */
[----:B--2---:R-:W-:Y:S01]  /*0e10*/  FADD.FTZ R45, -R47, 1 ;  /* 0x3f8000002f2d7421 */ /* 0x004fe20000010100 */
[----:B------:R-:W-:Y:S01]  /*0e20*/  FMUL.FTZ R53, R56, R53 ;  /* 0x0000003538357220 */ /* 0x000fe20000410000 */
[----:B------:R-:W-:Y:S02]  /*0e30*/  FMUL.FTZ R13, R58, R13 ;  /* 0x0000000d3a0d7220 */ /* 0x000fe40000410000 */
[----:B------:R-:W-:Y:S01]  /*0e40*/  FFMA.FTZ R58, R44, R45, 1 ;  /* 0x3f8000002c3a7423 */ /* 0x000fe2000001002d */
[----:B---3--:R-:W-:Y:S02]  /*0e50*/  FADD.FTZ R57, R57, 1 ;  /* 0x3f80000039397421 */ /* 0x008fe40000010000 */
[----:B------:R-:W1:Y:S01]  /*0e60*/  MUFU.RCP R56, R59 ;  /* 0x0000003b00387308 */ /* 0x000e620000001000 */
[----:B------:R-:W-:-:S04]  /*0e70*/  FMUL.FTZ R44, R54, R53 ;  /* 0x00000035362c7220 */ /* 0x000fc80000410000 */
[----:B------:R-:W-:-:S03]  /*0e80*/  FFMA.FTZ R45, R55, R44, RZ ;  /* 0x0000002c372d7223 */ /* 0x000fc600000100ff */
[----:B------:R-:W2:Y:S01]  /*0e90*/  MUFU.RCP R57, R57 ;  /* 0x0000003900397308 */ /* 0x000ea20000001000 */
[----:B------:R-:W-:-:S04]  /*0ea0*/  FMUL.FTZ R44, R43, R13 ;  /* 0x0000000d2b2c7220 */ /* 0x000fc80000410000 */
[C---:B------:R-:W-:Y:S01]  /*0eb0*/  FFMA.FTZ R44, R46.reuse, R44, R45 ;  /* 0x0000002c2e2c7223 */ /* 0x040fe2000001002d */
[----:B------:R-:W-:Y:S01]  /*0ec0*/  FFMA.FTZ R45, R46, R13, R32 ;  /* 0x0000000d2e2d7223 */ /* 0x000fe20000010020 */
[----:B0-----:R-:W-:-:S04]  /*0ed0*/  FADD.FTZ R32, -R48, 1 ;  /* 0x3f80000030207421 */ /* 0x001fc80000010100 */
[----:B------:R-:W-:Y:S01]  /*0ee0*/  FFMA.FTZ R61, R27, R32, 1 ;  /* 0x3f8000001b3d7423 */ /* 0x000fe20000010020 */
[----:B-1----:R-:W-:Y:S01]  /*0ef0*/  FADD.FTZ R27, -R56, 1 ;  /* 0x3f800000381b7421 */ /* 0x002fe20000010100 */
[----:B--2---:R-:W-:-:S03]  /*0f00*/  FADD.FTZ R32, -R57, 1 ;  /* 0x3f80000039207421 */ /* 0x004fc60000010100 */
[----:B------:R-:W-:Y:S01]  /*0f10*/  FFMA.FTZ R59, R36, R27, 1 ;  /* 0x3f800000243b7423 */ /* 0x000fe2000001001b */
[----:B------:R-:W-:Y:S01]  /*0f20*/  FMUL.FTZ R27, R48, R61 ;  /* 0x0000003d301b7220 */ /* 0x000fe20000410000 */
[----:B------:R-:W-:Y:S01]  /*0f30*/  FFMA.FTZ R48, R37, R32, 1 ;  /* 0x3f80000025307423 */ /* 0x000fe20000010020 */
[----:B------:R-:W-:Y:S02]  /*0f40*/  PRMT R32, R14, 0x7632, R32 ;  /* 0x000076320e207816 */ /* 0x000fe40000000020 */
[----:B------:R-:W-:Y:S01]  /*0f50*/  SHF.L.U32 R36, R17, 0x10, RZ ;  /* 0x0000001011247819 */ /* 0x000fe200000006ff */
[----:B------:R-:W-:Y:S01]  /*0f60*/  FMUL.FTZ R46, R56, R59 ;  /* 0x0000003b382e7220 */ /* 0x000fe20000410000 */
[----:B------:R-:W-:Y:S01]  /*0f70*/  SHF.L.U32 R59, R32, 0x10, RZ ;  /* 0x00000010203b7819 */ /* 0x000fe200000006ff */
[----:B------:R-:W-:Y:S02]  /*0f80*/  FFMA.FTZ R32, R54, R53, RZ ;  /* 0x0000003536207223 */ /* 0x000fe400000100ff */
[----:B------:R-:W-:Y:S01]  /*0f90*/  FMUL.FTZ R49, R36, R49 ;  /* 0x0000003124317220 */ /* 0x000fe20000410000 */
[----:B------:R-:W-:-:S04]  /*0fa0*/  IMAD.WIDE.U32 R36, R0, -0x33333333, RZ ;  /* 0xcccccccd00247825 */ /* 0x000fc800078e00ff */
[----:B------:R-:W-:Y:S01]  /*0fb0*/  FMUL.FTZ R57, R57, R48 ;  /* 0x0000003039397220 */ /* 0x000fe20000410000 */
[----:B------:R-:W-:Y:S01]  /*0fc0*/  FMUL.FTZ R46, R59, R46 ;  /* 0x0000002e3b2e7220 */ /* 0x000fe20000410000 */
[----:B------:R-:W-:Y:S01]  /*0fd0*/  FMUL.FTZ R47, R47, R58 ;  /* 0x0000003a2f2f7220 */ /* 0x000fe20000410000 */
[----:B------:R-:W-:Y:S01]  /*0fe0*/  FMUL.FTZ R36, R52, R49 ;  /* 0x0000003134247220 */ /* 0x000fe20000410000 */
[--C-:B------:R-:W-:Y:S01]  /*0ff0*/  FFMA.FTZ R59, R43, R13, R32.reuse ;  /* 0x0000000d2b3b7223 */ /* 0x100fe20000010020 */
[----:B------:R-:W-:Y:S01]  /*1000*/  IMAD.U32 R48, R14, 0x10000, RZ ;  /* 0x000100000e307824 */ /* 0x000fe200078e00ff */
[----:B------:R-:W-:Y:S01]  /*1010*/  PRMT R32, R15, 0x7632, R32 ;  /* 0x000076320f207816 */ /* 0x000fe20000000020 */
[----:B------:R-:W-:Y:S01]  /*1020*/  FADD.FTZ R33, R13, R33 ;  /* 0x000000210d217221 */ /* 0x000fe20000010000 */
[----:B------:R-:W-:Y:S01]  /*1030*/  FFMA.FTZ R36, R51, R36, R44 ;  /* 0x0000002433247223 */ /* 0x000fe2000001002c */
[----:B------:R-:W-:Y:S01]  /*1040*/  FMUL.FTZ R13, R48, R47 ;  /* 0x0000002f300d7220 */ /* 0x000fe20000410000 */
[----:B------:R-:W-:Y:S01]  /*1050*/  SHF.L.U32 R48, R32, 0x10, RZ ;  /* 0x0000001020307819 */ /* 0x000fe200000006ff */
[----:B------:R-:W-:Y:S01]  /*1060*/  FMUL.FTZ R44, R41, R42 ;  /* 0x0000002a292c7220 */ /* 0x000fe20000410000 */
[----:B------:R-:W-:-:S03]  /*1070*/  FFMA.FTZ R32, R52, R49, R59 ;  /* 0x0000003134207223 */ /* 0x000fc6000001003b */
[----:B------:R-:W-:Y:S01]  /*1080*/  FFMA.FTZ R59, R39, R44, R36 ;  /* 0x0000002c273b7223 */ /* 0x000fe20000010024 */
[----:B------:R-:W-:Y:S01]  /*1090*/  FMUL.FTZ R44, R48, R57 ;  /* 0x00000039302c7220 */ /* 0x000fe20000410000 */
[----:B------:R-:W-:Y:S01]  /*10a0*/  FFMA.FTZ R47, R41, R42, R32 ;  /* 0x0000002a292f7223 */ /* 0x000fe20000010020 */
[CC--:B------:R-:W-:Y:S01]  /*10b0*/  FMUL.FTZ R36, R54.reuse, R13.reuse ;  /* 0x0000000d36247220 */ /* 0x0c0fe20000410000 */
[----:B------:R-:W-:Y:S01]  /*10c0*/  SHF.L.U32 R48, R15, 0x10, RZ ;  /* 0x000000100f307819 */ /* 0x000fe200000006ff */
[----:B------:R-:W-:Y:S02]  /*10d0*/  UIADD3.X UR8, URZ, UR5, URZ, UP0, !UPT ;  /* 0x000000053f087290 */ /* 0x000fe400087fe43f */
[----:B------:R-:W-:Y:S01]  /*10e0*/  UISETP.GE.U32.AND UP0, UPT, UR9, UR16, UPT ;  /* 0x000000100900728c */ /* 0x000fe2000bf06070 */
[----:B------:R-:W-:Y:S01]  /*10f0*/  SHF.R.U32.HI R37, RZ, 0x6, R37 ;  /* 0x00000006ff257819 */ /* 0x000fe20000011625 */
[----:B------:R-:W-:Y:S01]  /*1100*/  FFMA.FTZ R32, R54, R13, R47 ;  /* 0x0000000d36207223 */ /* 0x000fe2000001002f */
[----:B------:R-:W-:Y:S01]  /*1110*/  FFMA.FTZ R59, R50, R36, R59 ;  /* 0x00000024323b7223 */ /* 0x000fe2000001003b */
[CC--:B------:R-:W-:Y:S01]  /*1120*/  FMUL.FTZ R36, R43.reuse, R46.reuse ;  /* 0x0000002e2b247220 */ /* 0x0c0fe20000410000 */
[----:B------:R-:W-:Y:S01]  /*1130*/  FMUL.FTZ R27, R48, R27 ;  /* 0x0000001b301b7220 */ /* 0x000fe20000410000 */
[----:B------:R-:W-:Y:S01]  /*1140*/  UISETP.GE.AND.EX UP0, UPT, UR8, UR7, UPT, UP0 ;  /* 0x000000070800728c */ /* 0x000fe2000bf06300 */
[----:B------:R-:W-:Y:S01]  /*1150*/  FFMA.FTZ R43, R43, R46, R32 ;  /* 0x0000002e2b2b7223 */ /* 0x000fe20000010020 */
[----:B------:R-:W-:-:S02]  /*1160*/  IMAD R48, R37, -0x50, R0 ;  /* 0xffffffb025307824 */ /* 0x000fc400078e0200 */
[----:B------:R-:W-:Y:S01]  /*1170*/  FFMA.FTZ R59, R38, R36, R59 ;  /* 0x00000024263b7223 */ /* 0x000fe2000001003b */
[-C--:B------:R-:W-:Y:S01]  /*1180*/  FMUL.FTZ R32, R52, R27.reuse ;  /* 0x0000001b34207220 */ /* 0x080fe20000410000 */
[----:B------:R-:W-:Y:S01]  /*1190*/  PLOP3.LUT P0, PT, PT, PT, UP0, 0x80, 0x0 ;  /* 0x000000000000781c */ /* 0x000fe20003f0f008 */
[----:B------:R-:W-:Y:S02]  /*11a0*/  IMAD R56, R48, 0x28, R3 ;  /* 0x0000002830387824 */ /* 0x000fe400078e0203 */
[----:B------:R-:W-:Y:S01]  /*11b0*/  FFMA.FTZ R59, R12, R32, R59 ;  /* 0x000000200c3b7223 */ /* 0x000fe2000001003b */
[----:B------:R-:W-:Y:S01]  /*11c0*/  FFMA.FTZ R36, R52, R27, R43 ;  /* 0x0000001b34247223 */ /* 0x000fe2000001002b */
[-C--:B------:R-:W-:Y:S01]  /*11d0*/  FMUL.FTZ R32, R41, R44.reuse ;  /* 0x0000002c29207220 */ /* 0x080fe20000410000 */
[----:B------:R-:W-:Y:S02]  /*11e0*/  IMAD R47, R37, 0x8, R56 ;  /* 0x00000008252f7824 */ /* 0x000fe400078e0238 */
[----:B------:R-:W-:Y:S01]  /*11f0*/  FFMA.FTZ R36, R41, R44, R36 ;  /* 0x0000002c29247223 */ /* 0x000fe20000010024 */
[----:B------:R-:W-:Y:S01]  /*1200*/  FFMA.FTZ R37, R40, R32, R59 ;  /* 0x0000002028257223 */ /* 0x000fe2000001003b */
[----:B------:R-:W-:Y:S01]  /*1210*/  ULOP3.LUT UR5, UR10, 0x1, URZ, 0xc0, !UPT ;  /* 0x000000010a057892 */ /* 0x000fe2000f8ec03f */
[----:B------:R-:W-:Y:S01]  /*1220*/  FFMA.FTZ R43, R39, R42, R28 ;  /* 0x0000002a272b7223 */ /* 0x000fe2000001001c */
[----:B------:R-:W-:Y:S01]  /*1230*/  FADD.FTZ R29, R42, R29 ;  /* 0x0000001d2a1d7221 */ /* 0x000fe20000010000 */
[----:B------:R-:W-:Y:S01]  /*1240*/  FFMA.FTZ R39, R55, R53, R34 ;  /* 0x0000003537277223 */ /* 0x000fe20000010022 */
[----:B------:R0:W-:Y:S01]  /*1250*/  STS.64 [R47], R36 ;  /* 0x000000242f007388 */ /* 0x0001e20000000a00 */
[----:B------:R-:W-:Y:S01]  /*1260*/  FADD.FTZ R42, R53, R35 ;  /* 0x00000023352a7221 */ /* 0x000fe20000010000 */
[----:B------:R-:W-:Y:S01]  /*1270*/  FFMA.FTZ R41, R51, R49, R30 ;  /* 0x0000003133297223 */ /* 0x000fe2000001001e */
[----:B------:R-:W-:Y:S01]  /*1280*/  FADD.FTZ R56, R49, R31 ;  /* 0x0000001f31387221 */ /* 0x000fe20000010000 */
[----:B------:R-:W-:Y:S01]  /*1290*/  UIMAD UR14, UR5, 0x140, URZ ;  /* 0x00000140050e78a4 */ /* 0x000fe2000f8e023f */
        /* <DEDUP_REMOVED lines=8> */
[----:B------:R-:W-:Y:S06]  /*1320*/  BAR.SYNC.DEFER_BLOCKING 0x0 ;  /* 0x0000000000007b1d */ /* 0x000fec0000010000 */
[----:B0-----:R-:W-:Y:S05]  /*1330*/  @!P0 BRA `(.L_x_790) ;  /* 0x0000000000d08947 */ /* 0x001fea0003800000 */
[----:B------:R-:W0:Y:S01]  /*1340*/  S2UR UR9, SR_CgaCtaId ;  /* 0x00000000000979c3 */ /* 0x000e220000008800 */
[----:B------:R-:W-:Y:S01]  /*1350*/  SHF.R.S32.HI R37, RZ, 0x1f, R0 ;  /* 0x0000001fff257819 */ /* 0x000fe20000011400 */
[----:B------:R-:W-:Y:S01]  /*1360*/  UMOV UR5, 0x400 ;  /* 0x0000040000057882 */ /* 0x000fe20000000000 */
[----:B------:R-:W-:Y:S02]  /*1370*/  SHF.L.U32 R36, R0, 0x1, RZ ;  /* 0x0000000100247819 */ /* 0x000fe400000006ff */
[CC--:B------:R-:W-:Y:S02]  /*1380*/  LEA.HI R38, R37.reuse, R0.reuse, RZ, 0x2 ;  /* 0x0000000025267211 */ /* 0x0c0fe400078f10ff */
[----:B------:R-:W-:Y:S02]  /*1390*/  LEA.HI R40, R37, R0, RZ, 0x4 ;  /* 0x0000000025287211 */ /* 0x000fe400078f20ff */
[----:B------:R-:W-:Y:S02]  /*13a0*/  LOP3.LUT R39, R38, 0xfffffffc, RZ, 0xc0, !PT ;  /* 0xfffffffc26277812 */ /* 0x000fe400078ec0ff */
[----:B------:R-:W-:-:S02]  /*13b0*/  LOP3.LUT R37, R36, 0x18, RZ, 0xc0, !PT ;  /* 0x0000001824257812 */ /* 0x000fc400078ec0ff */
[----:B------:R-:W-:Y:S02]  /*13c0*/  SHF.R.U32.HI R41, RZ, 0x4, R40 ;  /* 0x00000004ff297819 */ /* 0x000fe40000011628 */
[----:B------:R-:W-:Y:S02]  /*13d0*/  IADD3 R38, -R39, R0, RZ ;  /* 0x0000000027267210 */ /* 0x000fe40007ffe1ff */
[C---:B------:R-:W-:Y:S02]  /*13e0*/  LOP3.LUT R39, R37.reuse, 0x8, RZ, 0x3c, !PT ;  /* 0x0000000825277812 */ /* 0x040fe400078e3cff */
[----:B------:R-:W-:Y:S02]  /*13f0*/  LOP3.LUT R38, R38, 0x3, R41, 0x78, !PT ;  /* 0x0000000326267812 */ /* 0x000fe400078e7829 */
[C---:B------:R-:W-:Y:S02]  /*1400*/  LOP3.LUT R41, R37.reuse, 0x10, RZ, 0x3c, !PT ;  /* 0x0000001025297812 */ /* 0x040fe400078e3cff */
[----:B------:R-:W-:Y:S01]  /*1410*/  LOP3.LUT R43, R37, 0x18, RZ, 0x3c, !PT ;  /* 0x00000018252b7812 */ /* 0x000fe200078e3cff */
[----:B0-----:R-:W-:-:S06]  /*1420*/  ULEA UR5, UR9, UR5, 0x18 ;  /* 0x0000000509057291 */ /* 0x001fcc000f8ec03f */
[----:B------:R-:W-:Y:S02]  /*1430*/  LEA R36, R0, UR5, 0x5 ;  /* 0x0000000500247c11 */ /* 0x000fe4000f8e28ff */
[----:B------:R-:W-:Y:S01]  /*1440*/  LEA R47, R2, UR5, 0x5 ;  /* 0x00000005022f7c11 */ /* 0x000fe2000f8e28ff */
[----:B------:R-:W-:Y:S01]  /*1450*/  USHF.R.U32.HI UR5, URZ, 0x1, UR6 ;  /* 0x000000013f057899 */ /* 0x000fe20008011606 */
[C---:B------:R-:W-:Y:S01]  /*1460*/  IADD3 R42, R36.reuse, R39, RZ ;  /* 0x00000027242a7210 */ /* 0x040fe20007ffe0ff */
[C---:B------:R-:W-:Y:S01]  /*1470*/  IMAD.IADD R40, R36.reuse, 0x1, R37 ;  /* 0x0000000124287824 */ /* 0x040fe200078e0225 */
[C---:B------:R-:W-:Y:S01]  /*1480*/  IADD3 R44, R36.reuse, R41, RZ ;  /* 0x00000029242c7210 */ /* 0x040fe20007ffe0ff */
[----:B------:R-:W-:Y:S01]  /*1490*/  IMAD.IADD R45, R36, 0x1, R43 ;  /* 0x00000001242d7824 */ /* 0x000fe200078e022b */
[-C--:B------:R-:W-:Y:S01]  /*14a0*/  LEA R36, R38, R47.reuse, 0x3 ;  /* 0x0000002f26247211 */ /* 0x080fe200078e18ff */
[----:B------:R-:W-:Y:S01]  /*14b0*/  IMAD R41, R5, 0x8, R47 ;  /* 0x0000000805297824 */ /* 0x000fe200078e022f */
[----:B------:R-:W-:Y:S01]  /*14c0*/  STS.64 [R40], R34 ;  /* 0x0000002228007388 */ /* 0x000fe20000000a00 */
[-C--:B------:R-:W-:Y:S01]  /*14d0*/  LEA R38, R4, R47.reuse, 0x3 ;  /* 0x0000002f04267211 */ /* 0x080fe200078e18ff */
[----:B------:R-:W-:Y:S01]  /*14e0*/  USHF.L.U32 UR5, UR5, 0x7, URZ ;  /* 0x0000000705057899 */ /* 0x000fe2000800063f */
[----:B------:R-:W-:Y:S01]  /*14f0*/  LEA R43, R6, R47, 0x3 ;  /* 0x0000002f062b7211 */ /* 0x000fe200078e18ff */
[----:B------:R-:W-:Y:S02]  /*1500*/  STS.64 [R42], R32 ;  /* 0x000000202a007388 */ /* 0x000fe40000000a00 */
[----:B------:R-:W-:-:S02]  /*1510*/  ULOP3.LUT UR5, UR5, 0xffffff80, UR17, 0xe2, !UPT ;  /* 0xffffff8005057892 */ /* 0x000fc4000f8ee211 */
[----:B------:R-:W-:Y:S04]  /*1520*/  STS.64 [R44], R30 ;  /* 0x0000001e2c007388 */ /* 0x000fe80000000a00 */
[----:B------:R0:W-:Y:S01]  /*1530*/  STS.64 [R45], R28 ;  /* 0x0000001c2d007388 */ /* 0x0001e20000000a00 */
[----:B------:R-:W-:Y:S01]  /*1540*/  MOV R47, UR5 ;  /* 0x00000005002f7c02 */ /* 0x000fe20008000f00 */
[----:B------:R-:W-:Y:S04]  /*1550*/  BAR.SYNC.DEFER_BLOCKING 0x0 ;  /* 0x0000000000007b1d */ /* 0x000fe80000010000 */
[----:B------:R-:W-:-:S04]  /*1560*/  IMAD R47, R47, 0x280, R0 ;  /* 0x000002802f2f7824 */ /* 0x000fc800078e0200 */
[----:B------:R-:W-:Y:S01]  /*1570*/  VIADD R47, R47, UR14 ;  /* 0x0000000e2f2f7c36 */ /* 0x000fe20008000000 */
[----:B0-----:R-:W0:Y:S04]  /*1580*/  LDC.64 R44, c[0x0][0x260] ;  /* 0x00009800ff2c7b82 */ /* 0x001e280000000a00 */
[----:B------:R-:W-:Y:S01]  /*1590*/  SHF.L.U32 R47, R47, 0x1, RZ ;  /* 0x000000012f2f7819 */ /* 0x000fe200000006ff */
[----:B------:R-:W1:Y:S04]  /*15a0*/  LDS.64 R36, [R36] ;  /* 0x0000000024247984 */ /* 0x000e680000000a00 */
[----:B------:R-:W2:Y:S04]  /*15b0*/  LDS.64 R38, [R38+0xa00] ;  /* 0x000a000026267984 */ /* 0x000ea80000000a00 */
[----:B------:R-:W3:Y:S01]  /*15c0*/  LDS.64 R40, [R41+0x1400] ;  /* 0x0014000029287984 */ /* 0x000ee20000000a00 */
[----:B0-----:R-:W-:-:S03]  /*15d0*/  IMAD.WIDE.U32 R44, R47, 0x4, R44 ;  /* 0x000000042f2c7825 */ /* 0x001fc600078e002c */
[----:B------:R-:W0:Y:S01]  /*15e0*/  LDS.64 R42, [R43+0x1e00] ;  /* 0x001e00002b2a7984 */ /* 0x000e220000000a00 */
[----:B-1----:R-:W-:Y:S01]  /*15f0*/  FADD.FTZ R46, RZ, R37 ;  /* 0x00000025ff2e7221 */ /* 0x002fe20000010000 */
[----:B------:R-:W-:-:S03]  /*1600*/  FADD.FTZ R37, RZ, R36 ;  /* 0x00000024ff257221 */ /* 0x000fc60000010000 */
[----:B--2---:R-:W-:Y:S01]  /*1610*/  FADD.FTZ R46, R46, R39 ;  /* 0x000000272e2e7221 */ /* 0x004fe20000010000 */
[----:B------:R-:W-:-:S03]  /*1620*/  FADD.FTZ R37, R37, R38 ;  /* 0x0000002625257221 */ /* 0x000fc60000010000 */
[----:B---3--:R-:W-:Y:S01]  /*1630*/  FADD.FTZ R46, R46, R41 ;  /* 0x000000292e2e7221 */ /* 0x008fe20000010000 */
[----:B------:R-:W-:-:S03]  /*1640*/  FADD.FTZ R37, R37, R40 ;  /* 0x0000002825257221 */ /* 0x000fc60000010000 */
[----:B0-----:R-:W-:Y:S01]  /*1650*/  FADD.FTZ R43, R46, R43 ;  /* 0x0000002b2e2b7221 */ /* 0x001fe20000010000 */
[----:B------:R-:W-:-:S05]  /*1660*/  FADD.FTZ R42, R37, R42 ;  /* 0x0000002a252a7221 */ /* 0x000fca0000010000 */
[----:B------:R0:W-:Y:S02]  /*1670*/  STG.E.64 desc[UR12][R44.64+0x8000], R42 ;  /* 0x0080002a2c007986 */ /* 0x0001e4000c101b0c */
.L_x_790:
[----:B------:R-:W-:Y:S01]  /*1680*/  BSSY B0, `(.L_x_791) ;  /* 0x0000063000007945 */ /* 0x000fe20003800000 */
[----:B------:R-:W-:-:S03]  /*1690*/  CS2R R46, SRZ ;  /* 0x00000000002e7805 */ /* 0x000fc6000001ff00 */
[----:B------:R-:W-:Y:S05]  /*16a0*/  @P1 BRA `(.L_x_792) ;  /* 0x0000000400801947 */ /* 0x000fea0003800000 */
[----:B------:R-:W-:Y:S01]  /*16b0*/  USHF.L.U32 UR5, UR10, 0x3, URZ ;  /* 0x000000030a057899 */ /* 0x000fe2000800063f */
[----:B------:R-:W-:Y:S01]  /*16c0*/  HFMA2.MMA R37, -RZ, RZ, 0, 2.384185791015625e-06 ;  /* 0x00000028ff257435 */ /* 0x000fe200000001ff */
[----:B------:R-:W-:Y:S02]  /*16d0*/  SHF.L.U32 R46, R0, 0x3, RZ ;  /* 0x00000003002e7819 */ /* 0x000fe400000006ff */
[----:B------:R-:W-:Y:S02]  /*16e0*/  ULOP3.LUT UR5, UR5, 0x8, URZ, 0xc0, !UPT ;  /* 0x0000000805057892 */ /* 0x000fe4000f8ec03f */
[----:B------:R-:W-:-:S04]  /*16f0*/  LOP3.LUT R46, R46, 0x18, RZ, 0xc0, !PT ;  /* 0x000000182e2e7812 */ /* 0x000fc800078ec0ff */
[----:B0-----:R-:W-:-:S05]  /*1700*/  LEA.HI R42, R0, UR5, RZ, 0x1e ;  /* 0x00000005002a7c11 */ /* 0x001fca000f8ff0ff */
[----:B------:R-:W-:-:S04]  /*1710*/  IMAD R42, R42, R37, -UR14 ;  /* 0x8000000e2a2a7e24 */ /* 0x000fc8000f8e0225 */
[C---:B------:R-:W-:Y:S01]  /*1720*/  VIADD R38, R42.reuse, 0x4 ;  /* 0x000000042a267836 */ /* 0x040fe20000000000 */
[----:B------:R-:W-:Y:S01]  /*1730*/  SHF.R.S32.HI R37, RZ, 0x1f, R42 ;  /* 0x0000001fff257819 */ /* 0x000fe2000001142a */
[C---:B------:R-:W-:Y:S01]  /*1740*/  VIADD R60, R42.reuse, 0x1c ;  /* 0x0000001c2a3c7836 */ /* 0x040fe20000000000 */
[C---:B------:R-:W-:Y:S01]  /*1750*/  IADD3 R44, R42.reuse, 0xc, RZ ;  /* 0x0000000c2a2c7810 */ /* 0x040fe20007ffe0ff */
[----:B------:R-:W-:Y:S01]  /*1760*/  VIADD R57, R42, 0x10 ;  /* 0x000000102a397836 */ /* 0x000fe20000000000 */
[----:B------:R-:W-:Y:S02]  /*1770*/  LEA.HI R37, R37, R42, RZ, 0x2 ;  /* 0x0000002a25257211 */ /* 0x000fe400078f10ff */
[----:B------:R-:W-:Y:S02]  /*1780*/  SHF.R.S32.HI R39, RZ, 0x1f, R38 ;  /* 0x0000001fff277819 */ /* 0x000fe40000011426 */
[----:B------:R-:W-:Y:S02]  /*1790*/  SHF.R.S32.HI R36, RZ, 0x2, R37 ;  /* 0x00000002ff247819 */ /* 0x000fe40000011425 */
[----:B------:R-:W-:-:S02]  /*17a0*/  LEA.HI R39, R39, R38, RZ, 0x2 ;  /* 0x0000002627277211 */ /* 0x000fc400078f10ff */
[----:B------:R-:W-:Y:S01]  /*17b0*/  IADD3 R38, R42, 0x8, RZ ;  /* 0x000000082a267810 */ /* 0x000fe20007ffe0ff */
[----:B------:R-:W-:Y:S01]  /*17c0*/  IMAD R37, R36, 0x28, R3 ;  /* 0x0000002824257824 */ /* 0x000fe200078e0203 */
[----:B------:R-:W-:Y:S02]  /*17d0*/  SHF.R.S32.HI R36, RZ, 0x2, R39 ;  /* 0x00000002ff247819 */ /* 0x000fe40000011427 */
[----:B------:R-:W-:Y:S02]  /*17e0*/  SHF.R.S32.HI R43, RZ, 0x1f, R38 ;  /* 0x0000001fff2b7819 */ /* 0x000fe40000011426 */
[----:B------:R-:W-:Y:S01]  /*17f0*/  IADD3 R37, R37, R46, RZ ;  /* 0x0000002e25257210 */ /* 0x000fe20007ffe0ff */
[----:B------:R-:W-:Y:S01]  /*1800*/  IMAD R39, R36, 0x28, R3 ;  /* 0x0000002824277824 */ /* 0x000fe200078e0203 */
[----:B------:R-:W-:Y:S02]  /*1810*/  SHF.R.S32.HI R45, RZ, 0x1f, R44 ;  /* 0x0000001fff2d7819 */ /* 0x000fe4000001142c */
[----:B------:R-:W-:Y:S01]  /*1820*/  LEA.HI R43, R43, R38, RZ, 0x2 ;  /* 0x000000262b2b7211 */ /* 0x000fe200078f10ff */
[----:B------:R-:W-:Y:S01]  /*1830*/  IMAD.IADD R39, R46, 0x1, R39 ;  /* 0x000000012e277824 */ /* 0x000fe200078e0227 */
[----:B------:R-:W0:Y:S01]  /*1840*/  LDS.64 R36, [R37] ;  /* 0x0000000025247984 */ /* 0x000e220000000a00 */
[----:B------:R-:W-:-:S02]  /*1850*/  IADD3 R58, R42, 0x18, RZ ;  /* 0x000000182a3a7810 */ /* 0x000fc40007ffe0ff */
[----:B------:R-:W-:Y:S01]  /*1860*/  LEA.HI R38, R45, R44, RZ, 0x2 ;  /* 0x0000002c2d267211 */ /* 0x000fe200078f10ff */
[----:B------:R1:W2:Y:S01]  /*1870*/  LDS.64 R40, [R39] ;  /* 0x0000000027287984 */ /* 0x0002a20000000a00 */
[----:B------:R-:W-:Y:S02]  /*1880*/  SHF.R.S32.HI R44, RZ, 0x2, R43 ;  /* 0x00000002ff2c7819 */ /* 0x000fe4000001142b */
[----:B------:R-:W-:Y:S02]  /*1890*/  SHF.R.S32.HI R38, RZ, 0x2, R38 ;  /* 0x00000002ff267819 */ /* 0x000fe40000011426 */
[----:B------:R-:W-:Y:S02]  /*18a0*/  SHF.R.S32.HI R43, RZ, 0x1f, R60 ;  /* 0x0000001fff2b7819 */ /* 0x000fe4000001143c */
[----:B------:R-:W-:Y:S02]  /*18b0*/  SHF.R.S32.HI R56, RZ, 0x1f, R57 ;  /* 0x0000001fff387819 */ /* 0x000fe40000011439 */
[----:B-1----:R-:W-:-:S02]  /*18c0*/  SHF.R.S32.HI R39, RZ, 0x1f, R58 ;  /* 0x0000001fff277819 */ /* 0x002fc4000001143a */
[----:B------:R-:W-:Y:S01]  /*18d0*/  LEA.HI R60, R43, R60, RZ, 0x2 ;  /* 0x0000003c2b3c7211 */ /* 0x000fe200078f10ff */
[--C-:B------:R-:W-:Y:S01]  /*18e0*/  IMAD R43, R38, 0x28, R3.reuse ;  /* 0x00000028262b7824 */ /* 0x100fe200078e0203 */
[----:B------:R-:W-:Y:S01]  /*18f0*/  LEA.HI R58, R39, R58, RZ, 0x2 ;  /* 0x0000003a273a7211 */ /* 0x000fe200078f10ff */
[----:B------:R-:W-:Y:S01]  /*1900*/  IMAD R39, R44, 0x28, R3 ;  /* 0x000000282c277824 */ /* 0x000fe200078e0203 */
[C---:B------:R-:W-:Y:S01]  /*1910*/  IADD3 R47, R42.reuse, 0x14, RZ ;  /* 0x000000142a2f7810 */ /* 0x040fe20007ffe0ff */
[----:B------:R-:W-:Y:S01]  /*1920*/  VIADD R44, R42, 0x20 ;  /* 0x000000202a2c7836 */ /* 0x000fe20000000000 */
[----:B------:R-:W-:Y:S02]  /*1930*/  LEA.HI R57, R56, R57, RZ, 0x2 ;  /* 0x0000003938397211 */ /* 0x000fe400078f10ff */
[----:B------:R-:W-:Y:S02]  /*1940*/  IADD3 R39, R46, R39, RZ ;  /* 0x000000272e277210 */ /* 0x000fe40007ffe0ff */
[----:B------:R-:W-:-:S02]  /*1950*/  SHF.R.S32.HI R56, RZ, 0x1f, R47 ;  /* 0x0000001fff387819 */ /* 0x000fc4000001142f */
[----:B------:R-:W-:Y:S02]  /*1960*/  IADD3 R43, R46, R43, RZ ;  /* 0x0000002b2e2b7210 */ /* 0x000fe40007ffe0ff */
[----:B------:R-:W1:Y:S01]  /*1970*/  LDS.64 R38, [R39] ;  /* 0x0000000027267984 */ /* 0x000e620000000a00 */
[----:B------:R-:W-:Y:S02]  /*1980*/  LEA.HI R47, R56, R47, RZ, 0x2 ;  /* 0x0000002f382f7211 */ /* 0x000fe400078f10ff */
[----:B------:R-:W-:Y:S02]  /*1990*/  IADD3 R56, R42, 0x24, RZ ;  /* 0x000000242a387810 */ /* 0x000fe40007ffe0ff */
[----:B------:R-:W3:Y:S01]  /*19a0*/  LDS.64 R42, [R43] ;  /* 0x000000002b2a7984 */ /* 0x000ee20000000a00 */
[----:B------:R-:W-:Y:S02]  /*19b0*/  SHF.R.S32.HI R59, RZ, 0x1f, R44 ;  /* 0x0000001fff3b7819 */ /* 0x000fe4000001142c */
[----:B------:R-:W-:-:S02]  /*19c0*/  SHF.R.S32.HI R57, RZ, 0x2, R57 ;  /* 0x00000002ff397819 */ /* 0x000fc40000011439 */
[----:B------:R-:W-:Y:S01]  /*19d0*/  LEA.HI R44, R59, R44, RZ, 0x2 ;  /* 0x0000002c3b2c7211 */ /* 0x000fe200078f10ff */
[----:B0-----:R-:W-:Y:S01]  /*19e0*/  FADD.FTZ R45, RZ, R36 ;  /* 0x00000024ff2d7221 */ /* 0x001fe20000010000 */
[----:B------:R-:W-:Y:S01]  /*19f0*/  SHF.R.S32.HI R59, RZ, 0x1f, R56 ;  /* 0x0000001fff3b7819 */ /* 0x000fe20000011438 */
[----:B------:R-:W-:Y:S01]  /*1a00*/  IMAD R57, R57, 0x28, R3 ;  /* 0x0000002839397824 */ /* 0x000fe200078e0203 */
[----:B------:R-:W-:Y:S01]  /*1a10*/  SHF.R.S32.HI R58, RZ, 0x2, R58 ;  /* 0x00000002ff3a7819 */ /* 0x000fe2000001143a */
[----:B--2---:R-:W-:Y:S01]  /*1a20*/  FADD.FTZ R45, R45, R40 ;  /* 0x000000282d2d7221 */ /* 0x004fe20000010000 */
[----:B------:R-:W-:Y:S01]  /*1a30*/  LEA.HI R56, R59, R56, RZ, 0x2 ;  /* 0x000000383b387211 */ /* 0x000fe200078f10ff */
[----:B------:R-:W-:Y:S01]  /*1a40*/  FADD.FTZ R36, RZ, R37 ;  /* 0x00000025ff247221 */ /* 0x000fe20000010000 */
[----:B------:R-:W-:Y:S02]  /*1a50*/  SHF.R.S32.HI R40, RZ, 0x2, R47 ;  /* 0x00000002ff287819 */ /* 0x000fe4000001142f */
[----:B------:R-:W-:-:S02]  /*1a60*/  SHF.R.S32.HI R60, RZ, 0x2, R60 ;  /* 0x00000002ff3c7819 */ /* 0x000fc4000001143c */
[----:B------:R-:W-:Y:S01]  /*1a70*/  SHF.R.S32.HI R44, RZ, 0x2, R44 ;  /* 0x00000002ff2c7819 */ /* 0x000fe2000001142c */
[--C-:B------:R-:W-:Y:S01]  /*1a80*/  IMAD R61, R40, 0x28, R3.reuse ;  /* 0x00000028283d7824 */ /* 0x100fe200078e0203 */
[----:B------:R-:W-:Y:S01]  /*1a90*/  SHF.R.S32.HI R56, RZ, 0x2, R56 ;  /* 0x00000002ff387819 */ /* 0x000fe20000011438 */
[--C-:B------:R-:W-:Y:S01]  /*1aa0*/  IMAD R40, R58, 0x28, R3.reuse ;  /* 0x000000283a287824 */ /* 0x100fe200078e0203 */
[----:B------:R-:W-:Y:S01]  /*1ab0*/  IADD3 R58, R46, R57, RZ ;  /* 0x000000392e3a7210 */ /* 0x000fe20007ffe0ff */
[----:B------:R-:W-:Y:S02]  /*1ac0*/  IMAD R47, R60, 0x28, R3 ;  /* 0x000000283c2f7824 */ /* 0x000fe400078e0203 */
[----:B------:R-:W-:Y:S01]  /*1ad0*/  FADD.FTZ R60, R36, R41 ;  /* 0x00000029243c7221 */ /* 0x000fe20000010000 */
[--C-:B------:R-:W-:Y:S01]  /*1ae0*/  IMAD R59, R44, 0x28, R3.reuse ;  /* 0x000000282c3b7824 */ /* 0x100fe200078e0203 */
[----:B------:R-:W-:Y:S01]  /*1af0*/  IADD3 R40, R46, R40, RZ ;  /* 0x000000282e287210 */ /* 0x000fe20007ffe0ff */
[----:B------:R-:W-:Y:S01]  /*1b00*/  IMAD R37, R56, 0x28, R3 ;  /* 0x0000002838257824 */ /* 0x000fe200078e0203 */
[C---:B------:R-:W-:Y:S01]  /*1b10*/  IADD3 R56, R46.reuse, R47, RZ ;  /* 0x0000002f2e387210 */ /* 0x040fe20007ffe0ff */
[----:B------:R-:W-:-:S02]  /*1b20*/  IMAD.IADD R57, R46, 0x1, R61 ;  /* 0x000000012e397824 */ /* 0x000fc400078e023d */
[C---:B------:R-:W-:Y:S01]  /*1b30*/  IMAD.IADD R44, R46.reuse, 0x1, R59 ;  /* 0x000000012e2c7824 */ /* 0x040fe200078e023b */
[----:B------:R-:W-:Y:S01]  /*1b40*/  IADD3 R46, R46, R37, RZ ;  /* 0x000000252e2e7210 */ /* 0x000fe20007ffe0ff */
[----:B------:R-:W-:Y:S01]  /*1b50*/  LDS.64 R40, [R40] ;  /* 0x0000000028287984 */ /* 0x000fe20000000a00 */
[----:B-1----:R-:W-:-:S03]  /*1b60*/  FADD.FTZ R45, R45, R38 ;  /* 0x000000262d2d7221 */ /* 0x002fc60000010000 */
[----:B------:R-:W0:Y:S01]  /*1b70*/  LDS.64 R36, [R58] ;  /* 0x000000003a247984 */ /* 0x000e220000000a00 */
[----:B------:R-:W-:-:S03]  /*1b80*/  FADD.FTZ R60, R60, R39 ;  /* 0x000000273c3c7221 */ /* 0x000fc60000010000 */
[----:B------:R-:W1:Y:S01]  /*1b90*/  LDS.64 R38, [R57] ;  /* 0x0000000039267984 */ /* 0x000e620000000a00 */
[----:B---3--:R-:W-:Y:S01]  /*1ba0*/  FADD.FTZ R59, R45, R42 ;  /* 0x0000002a2d3b7221 */ /* 0x008fe20000010000 */
[----:B------:R-:W-:Y:S02]  /*1bb0*/  FADD.FTZ R60, R60, R43 ;  /* 0x0000002b3c3c7221 */ /* 0x000fe40000010000 */
[----:B------:R-:W2:Y:S04]  /*1bc0*/  LDS.64 R42, [R56] ;  /* 0x00000000382a7984 */ /* 0x000ea80000000a00 */
[----:B------:R-:W3:Y:S04]  /*1bd0*/  LDS.64 R44, [R44] ;  /* 0x000000002c2c7984 */ /* 0x000ee80000000a00 */
[----:B------:R-:W4:Y:S01]  /*1be0*/  LDS.64 R46, [R46] ;  /* 0x000000002e2e7984 */ /* 0x000f220000000a00 */
[----:B0-----:R-:W-:Y:S01]  /*1bf0*/  FADD.FTZ R59, R59, R36 ;  /* 0x000000243b3b7221 */ /* 0x001fe20000010000 */
[----:B------:R-:W-:-:S03]  /*1c00*/  FADD.FTZ R60, R60, R37 ;  /* 0x000000253c3c7221 */ /* 0x000fc60000010000 */
[----:B-1----:R-:W-:Y:S01]  /*1c10*/  FADD.FTZ R59, R59, R38 ;  /* 0x000000263b3b7221 */ /* 0x002fe20000010000 */
[----:B------:R-:W-:-:S03]  /*1c20*/  FADD.FTZ R60, R60, R39 ;  /* 0x000000273c3c7221 */ /* 0x000fc60000010000 */
[----:B------:R-:W-:Y:S01]  /*1c30*/  FADD.FTZ R59, R59, R40 ;  /* 0x000000283b3b7221 */ /* 0x000fe20000010000 */
[----:B------:R-:W-:-:S03]  /*1c40*/  FADD.FTZ R60, R60, R41 ;  /* 0x000000293c3c7221 */ /* 0x000fc60000010000 */
[----:B--2---:R-:W-:Y:S01]  /*1c50*/  FADD.FTZ R59, R59, R42 ;  /* 0x0000002a3b3b7221 */ /* 0x004fe20000010000 */
[----:B------:R-:W-:-:S03]  /*1c60*/  FADD.FTZ R60, R60, R43 ;  /* 0x0000002b3c3c7221 */ /* 0x000fc60000010000 */
[----:B---3--:R-:W-:Y:S01]  /*1c70*/  FADD.FTZ R59, R59, R44 ;  /* 0x0000002c3b3b7221 */ /* 0x008fe20000010000 */
[----:B------:R-:W-:-:S03]  /*1c80*/  FADD.FTZ R60, R60, R45 ;  /* 0x0000002d3c3c7221 */ /* 0x000fc60000010000 */
[----:B----4-:R-:W-:Y:S01]  /*1c90*/  FADD.FTZ R46, R59, R46 ;  /* 0x0000002e3b2e7221 */ /* 0x010fe20000010000 */
[----:B------:R-:W-:-:S07]  /*1ca0*/  FADD.FTZ R47, R60, R47 ;  /* 0x0000002f3c2f7221 */ /* 0x000fce0000010000 */
.L_x_792:
[----:B------:R-:W-:Y:S05]  /*1cb0*/  BSYNC B0 ;  /* 0x0000000000007941 */ /* 0x000fea0003800000 */
.L_x_791:
[----:B------:R-:W1:Y:S01]  /*1cc0*/  SHFL.BFLY PT, R37, R46, 0x2, 0x1f ;  /* 0x0c401f002e257f89 */ /* 0x000e6200000e0000 */
[----:B------:R-:W-:Y:S01]  /*1cd0*/  LOP3.LUT P1, RZ, R0, 0xffffffe3, RZ, 0xc0, !PT ;  /* 0xffffffe300ff7812 */ /* 0x000fe2000782c0ff */
[----:B------:R-:W-:Y:S01]  /*1ce0*/  UIADD3 UR15, UR10, 0x2, URZ ;  /* 0x000000020a0f7890 */ /* 0x000fe2000fffe03f */
[----:B------:R-:W-:Y:S01]  /*1cf0*/  BSSY B0, `(.L_x_793) ;  /* 0x0000015000007945 */ /* 0x000fe20003800000 */
[----:B------:R-:W2:Y:S01]  /*1d00*/  SHFL.BFLY PT, R36, R47, 0x2, 0x1f ;  /* 0x0c401f002f247f89 */ /* 0x000ea200000e0000 */
[----:B-1----:R-:W-:Y:S01]  /*1d10*/  FADD.FTZ R38, R37, R46 ;  /* 0x0000002e25267221 */ /* 0x002fe20000010000 */
[----:B--2---:R-:W-:-:S04]  /*1d20*/  FADD.FTZ R39, R36, R47 ;  /* 0x0000002f24277221 */ /* 0x004fc80000010000 */
[----:B------:R-:W1:Y:S04]  /*1d30*/  SHFL.BFLY PT, R37, R38, 0x1, 0x1f ;  /* 0x0c201f0026257f89 */ /* 0x000e6800000e0000 */
[----:B------:R-:W2:Y:S01]  /*1d40*/  SHFL.BFLY PT, R40, R39, 0x1, 0x1f ;  /* 0x0c201f0027287f89 */ /* 0x000ea200000e0000 */
[----:B-1----:R-:W-:Y:S01]  /*1d50*/  FADD.FTZ R36, R38, R37 ;  /* 0x0000002526247221 */ /* 0x002fe20000010000 */
[----:B--2---:R-:W-:Y:S01]  /*1d60*/  FADD.FTZ R37, R39, R40 ;  /* 0x0000002827257221 */ /* 0x004fe20000010000 */
[----:B------:R-:W-:Y:S06]  /*1d70*/  @P1 BRA `(.L_x_794) ;  /* 0x0000000000301947 */ /* 0x000fec0003800000 */
[----:B------:R-:W1:Y:S01]  /*1d80*/  LDC.64 R38, c[0x0][0x260] ;  /* 0x00009800ff267b82 */ /* 0x000e620000000a00 */
[----:B------:R-:W-:Y:S01]  /*1d90*/  SHF.R.U32.HI R40, RZ, 0x2, R0 ;  /* 0x00000002ff287819 */ /* 0x000fe20000011600 */
[----:B------:R-:W-:Y:S01]  /*1da0*/  ULDC UR5, c[0x0][0x10] ;  /* 0x0000040000057ab9 */ /* 0x000fe20000000800 */
[----:B------:R-:W-:Y:S01]  /*1db0*/  MOV R41, UR17 ;  /* 0x0000001100297c02 */ /* 0x000fe20008000f00 */
[----:B------:R-:W-:Y:S02]  /*1dc0*/  UIMAD UR5, UR5, UR4, UR6 ;  /* 0x00000004050572a4 */ /* 0x000fe4000f8e0206 */
[----:B------:R-:W-:-:S05]  /*1dd0*/  IMAD.SHL.U32 R40, R40, 0x80, RZ ;  /* 0x0000008028287824 */ /* 0x000fca00078e00ff */
[----:B------:R-:W-:Y:S02]  /*1de0*/  LOP3.LUT R40, R40, 0xffffff80, R41, 0xe2, !PT ;  /* 0xffffff8028287812 */ /* 0x000fe400078ee229 */
[----:B------:R-:W-:-:S04]  /*1df0*/  MOV R41, UR5 ;  /* 0x0000000500297c02 */ /* 0x000fc80008000f00 */
[----:B------:R-:W-:-:S05]  /*1e00*/  LEA R40, R41, R40, 0xa ;  /* 0x0000002829287211 */ /* 0x000fca00078e50ff */
[----:B------:R-:W-:-:S04]  /*1e10*/  IMAD.SHL.U32 R41, R40, 0x2, RZ ;  /* 0x0000000228297824 */ /* 0x000fc800078e00ff */
[----:B-1----:R-:W-:-:S05]  /*1e20*/  IMAD.WIDE.U32 R38, R41, 0x4, R38 ;  /* 0x0000000429267825 */ /* 0x002fca00078e0026 */
[----:B------:R1:W-:Y:S02]  /*1e30*/  STG.E.64 desc[UR12][R38.64], R36 ;  /* 0x0000002426007986 */ /* 0x0003e4000c101b0c */
.L_x_794:
[----:B------:R-:W-:Y:S05]  /*1e40*/  BSYNC B0 ;  /* 0x0000000000007941 */ /* 0x000fea0003800000 */
.L_x_793:
[----:B------:R-:W-:Y:S01]  /*1e50*/  UISETP.GE.U32.AND UP0, UPT, UR15, UR16, UPT ;  /* 0x000000100f00728c */ /* 0x000fe2000bf06070 */
[----:B------:R-:W-:Y:S02]  /*1e60*/  PRMT R22, R20, 0x7632, R22 ;  /* 0x0000763214167816 */ /* 0x000fe40000000016 */
[----:B------:R-:W-:Y:S01]  /*1e70*/  PRMT R23, R21, 0x7632, R23 ;  /* 0x0000763215177816 */ /* 0x000fe20000000017 */
[----:B------:R-:W-:Y:S01]  /*1e80*/  UISETP.GE.AND.EX UP0, UPT, UR8, UR7, UPT, UP0 ;  /* 0x000000070800728c */ /* 0x000fe2000bf06300 */
[----:B------:R-:W-:Y:S02]  /*1e90*/  PRMT R24, R24, 0x7632, R24 ;  /* 0x0000763218187816 */ /* 0x000fe40000000018 */
[----:B------:R-:W-:Y:S02]  /*1ea0*/  PRMT R25, R25, 0x7632, R25 ;  /* 0x0000763219197816 */ /* 0x000fe40000000019 */
[----:B-1----:R-:W-:Y:S02]  /*1eb0*/  PRMT R36, R22, 0x7632, R36 ;  /* 0x0000763216247816 */ /* 0x002fe40000000024 */
[----:B------:R-:W-:-:S02]  /*1ec0*/  PLOP3.LUT P1, PT, PT, PT, UP0, 0x80, 0x0 ;  /* 0x000000000000781c */ /* 0x000fc40003f2f008 */
[----:B------:R-:W-:Y:S02]  /*1ed0*/  PRMT R37, R23, 0x7632, R37 ;  /* 0x0000763217257816 */ /* 0x000fe40000000025 */
[----:B------:R-:W-:Y:S02]  /*1ee0*/  PRMT R38, R16, 0x7632, R38 ;  /* 0x0000763210267816 */ /* 0x000fe40000000026 */
[----:B------:R-:W-:Y:S02]  /*1ef0*/  PRMT R39, R17, 0x7632, R39 ;  /* 0x0000763211277816 */ /* 0x000fe40000000027 */
[----:B------:R-:W-:Y:S02]  /*1f00*/  PRMT R40, R18, 0x7632, R40 ;  /* 0x0000763212287816 */ /* 0x000fe40000000028 */
[----:B------:R-:W-:Y:S02]  /*1f10*/  PRMT R41, R19, 0x7632, R41 ;  /* 0x0000763213297816 */ /* 0x000fe40000000029 */
[----:B0-----:R-:W-:-:S02]  /*1f20*/  PRMT R42, R14, 0x7632, R42 ;  /* 0x000076320e2a7816 */ /* 0x001fc4000000002a */
[----:B------:R-:W-:Y:S01]  /*1f30*/  PRMT R43, R15, 0x7632, R43 ;  /* 0x000076320f2b7816 */ /* 0x000fe2000000002b */
[----:B------:R-:W-:Y:S06]  /*1f40*/  @P1 BRA `(.L_x_795) ;  /* 0x0000000000581947 */ /* 0x000fec0003800000 */
[----:B------:R-:W-:Y:S01]  /*1f50*/  BAR.SYNC.DEFER_BLOCKING 0x0 ;  /* 0x0000000000007b1d */ /* 0x000fe20000010000 */
[----:B------:R-:W-:-:S13]  /*1f60*/  ISETP.NE.AND P1, PT, R0, RZ, PT ;  /* 0x000000ff0000720c */ /* 0x000fda0003f25270 */
[----:B------:R-:W-:Y:S05]  /*1f70*/  @P1 BRA `(.L_x_796) ;  /* 0x0000000000401947 */ /* 0x000fea0003800000 */
[----:B------:R-:W0:Y:S01]  /*1f80*/  LDC.64 R14, c[0x0][0x268] ;  /* 0x00009a00ff0e7b82 */ /* 0x000e220000000a00 */
[----:B------:R-:W-:Y:S02]  /*1f90*/  MOV R19, UR6 ;  /* 0x0000000600137c02 */ /* 0x000fe40008000f00 */
[----:B------:R-:W-:Y:S02]  /*1fa0*/  ISETP.NE.AND P1, PT, RZ, UR17, PT ;  /* 0x00000011ff007c0c */ /* 0x000fe4000bf25270 */
[----:B------:R-:W-:-:S04]  /*1fb0*/  MOV R17, 0x7fffff81 ;  /* 0x7fffff8100117802 */ /* 0x000fc80000000f00 */
[----:B------:R-:W-:Y:S01]  /*1fc0*/  SEL R17, R17, 0x1, !P1 ;  /* 0x0000000111117807 */ /* 0x000fe20004800000 */
[----:B0-----:R-:W-:Y:S01]  /*1fd0*/  IMAD.WIDE.U32 R14, R19, 0x4, R14 ;  /* 0x00000004130e7825 */ /* 0x001fe200078e000e */
[----:B------:R-:W-:Y:S06]  /*1fe0*/  MEMBAR.ALL.GPU ;  /* 0x0000000000007992 */ /* 0x000fec000000a000 */
[----:B------:R-:W-:-:S00]  /*1ff0*/  ERRBAR ;  /* 0x00000000000079ab */ /* 0x000fc00000000000 */
[----:B------:R-:W-:Y:S06]  /*2000*/  CGAERRBAR ;  /* 0x00000000000075ab */ /* 0x000fec0000000000 */
[----:B------:R0:W5:Y:S02]  /*2010*/  ATOM.E.ADD.STRONG.GPU PT, R17, desc[UR12][R14.64], R17 ;  /* 0x000000110e11798a */ /* 0x00016400081ee1cc */
.L_x_797:
[----:B------:R-:W2:Y:S04]  /*2020*/  LD.E.STRONG.GPU R16, desc[UR12][R14.64] ;  /* 0x0000000c0e107980 */ /* 0x000ea8000c10f900 */
[----:B--2---:R-:W-:Y:S01]  /*2030*/  CCTL.IVALL ;  /* 0x00000000ff00798f */ /* 0x004fe20002000000 */
[----:B------:R-:W-:Y:S05]  /*2040*/  YIELD ;  /* 0x0000000000007946 */ /* 0x000fea0003800000 */
[----:B-----5:R-:W-:-:S04]  /*2050*/  LOP3.LUT R16, R16, R17, RZ, 0x3c, !PT ;  /* 0x0000001110107212 */ /* 0x020fc800078e3cff */
[----:B------:R-:W-:-:S13]  /*2060*/  ISETP.GT.AND P1, PT, R16, -0x1, PT ;  /* 0xffffffff1000780c */ /* 0x000fda0003f24270 */
[----:B------:R-:W-:Y:S05]  /*2070*/  @P1 BRA `(.L_x_797) ;  /* 0xfffffffc00e81947 */ /* 0x000fea000383ffff */
.L_x_796:
[----:B------:R-:W-:Y:S05]  /*2080*/  WARPSYNC.ALL ;  /* 0x0000000000007948 */ /* 0x000fea0003800000 */
[----:B------:R-:W-:Y:S06]  /*2090*/  BAR.SYNC.DEFER_BLOCKING 0x0 ;  /* 0x0000000000007b1d */ /* 0x000fec0000010000 */
[----:B------:R-:W-:Y:S05]  /*20a0*/  BRA `(.L_x_798) ;  /* 0x0000000000647947 */ /* 0x000fea0003800000 */
.L_x_795:
[----:B------:R-:W-:Y:S01]  /*20b0*/  BAR.SYNC.DEFER_BLOCKING 0x0 ;  /* 0x0000000000007b1d */ /* 0x000fe20000010000 */
[----:B------:R-:W-:-:S13]  /*20c0*/  ISETP.NE.AND P1, PT, R0, RZ, PT ;  /* 0x000000ff0000720c */ /* 0x000fda0003f25270 */
[----:B------:R-:W-:Y:S05]  /*20d0*/  @P1 BRA `(.L_x_799) ;  /* 0x0000000000501947 */ /* 0x000fea0003800000 */
[----:B------:R-:W0:Y:S01]  /*20e0*/  LDC.64 R14, c[0x0][0x268] ;  /* 0x00009a00ff0e7b82 */ /* 0x000e220000000a00 */
[----:B------:R-:W-:Y:S01]  /*20f0*/  USHF.R.U32.HI UR9, URZ, 0x1, UR6 ;  /* 0x000000013f097899 */ /* 0x000fe20008011606 */
[----:B------:R-:W-:Y:S01]  /*2100*/  MOV R17, 0x7fffff81 ;  /* 0x7fffff8100117802 */ /* 0x000fe20000000f00 */
        /* <DEDUP_REMOVED lines=11> */
.L_x_800:
[----:B------:R-:W2:Y:S04]  /*21c0*/  LD.E.STRONG.GPU R16, desc[UR12][R14.64] ;  /* 0x0000000c0e107980 */ /* 0x000ea8000c10f900 */
[----:B--2---:R-:W-:Y:S01]  /*21d0*/  CCTL.IVALL ;  /* 0x00000000ff00798f */ /* 0x004fe20002000000 */
[----:B------:R-:W-:Y:S05]  /*21e0*/  YIELD ;  /* 0x0000000000007946 */ /* 0x000fea0003800000 */
[----:B-----5:R-:W-:-:S04]  /*21f0*/  LOP3.LUT R16, R16, R17, RZ, 0x3c, !PT ;  /* 0x0000001110107212 */ /* 0x020fc800078e3cff */
[----:B------:R-:W-:-:S13]  /*2200*/  ISETP.GT.AND P1, PT, R16, -0x1, PT ;  /* 0xffffffff1000780c */ /* 0x000fda0003f24270 */
[----:B------:R-:W-:Y:S05]  /*2210*/  @P1 BRA `(.L_x_800) ;  /* 0xfffffffc00e81947 */ /* 0x000fea000383ffff */
.L_x_799:
[----:B------:R-:W-:Y:S05]  /*2220*/  WARPSYNC.ALL ;  /* 0x0000000000007948 */ /* 0x000fea0003800000 */
[----:B------:R-:W-:Y:S06]  /*2230*/  BAR.SYNC.DEFER_BLOCKING 0x0 ;  /* 0x0000000000007b1d */ /* 0x000fec0000010000 */
.L_x_798:
[----:B------:R-:W-:Y:S01]  /*2240*/  ISETP.GT.U32.AND P1, PT, R0, 0xff, PT ;  /* 0x000000ff0000780c */ /* 0x000fe20003f24070 */
[----:B------:R-:W-:Y:S01]  /*2250*/  BSSY B0, `(.L_x_801) ;  /* 0x0000020000007945 */ /* 0x000fe20003800000 */
[----:B0-----:R-:W-:-:S11]  /*2260*/  CS2R R14, SRZ ;  /* 0x00000000000e7805 */ /* 0x001fd6000001ff00 */
[----:B------:R-:W-:Y:S05]  /*2270*/  @P1 BRA `(.L_x_802) ;  /* 0x0000000000741947 */ /* 0x000fea0003800000 */
[----:B------:R-:W-:Y:S01]  /*2280*/  ULDC UR5, c[0x0][0x10] ;  /* 0x0000040000057ab9 */ /* 0x000fe20000000800 */
[----:B------:R-:W0:Y:S01]  /*2290*/  LDC.64 R20, c[0x0][0x260] ;  /* 0x00009800ff147b82 */ /* 0x000e220000000a00 */
[----:B------:R-:W-:Y:S01]  /*22a0*/  UIMAD UR5, UR5, UR4, UR6 ;  /* 0x00000004050572a4 */ /* 0x000fe2000f8e0206 */
[C---:B------:R-:W-:Y:S01]  /*22b0*/  IMAD.SHL.U32 R14, R0.reuse, 0x4, RZ ;  /* 0x00000004000e7824 */ /* 0x040fe200078e00ff */
[----:B------:R-:W-:-:S04]  /*22c0*/  LOP3.LUT R15, R0, 0x1f, RZ, 0xc0, !PT ;  /* 0x0000001f000f7812 */ /* 0x000fc800078ec0ff */
[----:B------:R-:W-:Y:S02]  /*22d0*/  LOP3.LUT R14, R14, 0x7fffff80, RZ, 0xc0, !PT ;  /* 0x7fffff800e0e7812 */ /* 0x000fe400078ec0ff */
[----:B------:R-:W-:-:S04]  /*22e0*/  MOV R17, UR5 ;  /* 0x0000000500117c02 */ /* 0x000fc80008000f00 */
[----:B------:R-:W-:-:S05]  /*22f0*/  LEA R14, R17, R14, 0xa ;  /* 0x0000000e110e7211 */ /* 0x000fca00078e50ff */
[----:B------:R-:W-:-:S05]  /*2300*/  IMAD.IADD R14, R14, 0x1, R15 ;  /* 0x000000010e0e7824 */ /* 0x000fca00078e020f */
[----:B------:R-:W-:-:S04]  /*2310*/  SHF.L.U32 R19, R14, 0x1, RZ ;  /* 0x000000010e137819 */ /* 0x000fc800000006ff */
[C---:B------:R-:W-:Y:S01]  /*2320*/  IADD3 R17, R19.reuse, 0x40, RZ ;  /* 0x0000004013117810 */ /* 0x040fe20007ffe0ff */
[C---:B0-----:R-:W-:Y:S01]  /*2330*/  IMAD.WIDE.U32 R14, R19.reuse, 0x4, R20 ;  /* 0x00000004130e7825 */ /* 0x041fe200078e0014 */
[----:B------:R-:W-:-:S03]  /*2340*/  IADD3 R47, R19, 0xc0, RZ ;  /* 0x000000c0132f7810 */ /* 0x000fc60007ffe0ff */
[----:B------:R-:W-:Y:S02]  /*2350*/  VIADD R45, R19, 0x80 ;  /* 0x00000080132d7836 */ /* 0x000fe40000000000 */
[--C-:B------:R-:W-:Y:S01]  /*2360*/  IMAD.WIDE.U32 R16, R17, 0x4, R20.reuse ;  /* 0x0000000411107825 */ /* 0x100fe200078e0014 */
[----:B------:R-:W2:Y:S03]  /*2370*/  LDG.E.64 R14, desc[UR12][R14.64] ;  /* 0x0000000c0e0e7981 */ /* 0x000ea6000c1e1b00 */
[--C-:B------:R-:W-:Y:S02]  /*2380*/  IMAD.WIDE.U32 R18, R45, 0x4, R20.reuse ;  /* 0x000000042d127825 */ /* 0x100fe400078e0014 */
[----:B------:R-:W3:Y:S02]  /*2390*/  LDG.E.64 R16, desc[UR12][R16.64] ;  /* 0x0000000c10107981 */ /* 0x000ee4000c1e1b00 */
[----:B------:R-:W-:-:S02]  /*23a0*/  IMAD.WIDE.U32 R20, R47, 0x4, R20 ;  /* 0x000000042f147825 */ /* 0x000fc400078e0014 */
        /* <DEDUP_REMOVED lines=10> */
.L_x_802:
[----:B------:R-:W-:Y:S05]  /*2450*/  BSYNC B0 ;  /* 0x0000000000007941 */ /* 0x000fea0003800000 */
.L_x_801:
        /* <DEDUP_REMOVED lines=27> */
[----:B------:R-:W-:Y:S01]  /*2610*/  FMUL.FTZ R14, R16, 2.4414062863797880709e-05 ;  /* 0x37cccccd100e7820 */ /* 0x000fe20000410000 */
[----:B------:R-:W-:Y:S01]  /*2620*/  FMUL.FTZ R15, R17, 2.4414062863797880709e-05 ;  /* 0x37cccccd110f7820 */ /* 0x000fe20000410000 */
[----:B------:R-:W-:Y:S01]  /*2630*/  LOP3.LUT R16, R18, 0x3ffffff8, RZ, 0xc0, !PT ;  /* 0x3ffffff812107812 */ /* 0x000fe200078ec0ff */
[----:B0-----:R-:W-:-:S09]  /*2640*/  ULEA UR5, UR9, UR5, 0x18 ;  /* 0x0000000509057291 */ /* 0x001fd2000f8ec03f */
[----:B------:R0:W-:Y:S03]  /*2650*/  STS.64 [R16+UR5], R14 ;  /* 0x0000000e10007988 */ /* 0x0001e60008000a05 */
.L_x_804:
[----:B------:R-:W-:Y:S05]  /*2660*/  BSYNC B0 ;  /* 0x0000000000007941 */ /* 0x000fea0003800000 */
.L_x_803:
[----:B0-----:R-:W-:Y:S01]  /*2670*/  SHF.L.U32 R15, R36, 0x10, RZ ;  /* 0x00000010240f7819 */ /* 0x001fe200000006ff */
[----:B------:R-:W-:Y:S01]  /*2680*/  IMAD.U32 R37, R37, 0x10000, RZ ;  /* 0x0001000025257824 */ /* 0x000fe200078e00ff */
[----:B------:R-:W-:Y:S01]  /*2690*/  SHF.L.U32 R17, R24, 0x10, RZ ;  /* 0x0000001018117819 */ /* 0x000fe200000006ff */
[----:B------:R-:W0:Y:S01]  /*26a0*/  S2UR UR11, SR_CgaCtaId ;  /* 0x00000000000b79c3 */ /* 0x000e220000008800 */
[----:B------:R-:W-:Y:S01]  /*26b0*/  SHF.L.U32 R22, R22, 0x10, RZ ;  /* 0x0000001016167819 */ /* 0x000fe200000006ff */
[C---:B------:R-:W-:Y:S01]  /*26c0*/  FADD.FTZ R16, -R26.reuse, R15 ;  /* 0x0000000f1a107221 */ /* 0x040fe20000010100 */
        /* <DEDUP_REMOVED lines=8> */
[----:B------:R-:W-:-:S02]  /*2750*/  IMAD.U32 R41, R41, 0x10000, RZ ;  /* 0x0001000029297824 */ /* 0x000fc400078e00ff */
[----:B------:R-:W-:Y:S01]  /*2760*/  FFMA.FTZ R21, R18, R25, R24 ;  /* 0x0000001912157223 */ /* 0x000fe20000010018 */
[----:B------:R-:W-:Y:S01]  /*2770*/  FMUL.FTZ R20, R11, R20 ;  /* 0x000000140b147220 */ /* 0x000fe20000410000 */
[----:B------:R-:W-:Y:S01]  /*2780*/  FMUL.FTZ R14, R19, -1.4426950216293334961 ;  /* 0xbfb8aa3b130e7820 */ /* 0x000fe20000410000 */
[----:B------:R-:W-:Y:S01]  /*2790*/  FADD.FTZ R26, -R26, R41 ;  /* 0x000000291a1a7221 */ /* 0x000fe20000010100 */
[----:B------:R-:W-:Y:S01]  /*27a0*/  FMUL.FTZ R15, R21, -1.4426950216293334961 ;  /* 0xbfb8aa3b150f7820 */ /* 0x000fe20000410000 */
[----:B------:R-:W-:Y:S01]  /*27b0*/  LEA R48, R48, UR14, 0x2 ;  /* 0x0000000e30307c11 */ /* 0x000fe2000f8e10ff */
[----:B------:R-:W-:Y:S01]  /*27c0*/  BAR.SYNC.DEFER_BLOCKING 0x0 ;  /* 0x0000000000007b1d */ /* 0x000fe20000010000 */
[----:B------:R-:W-:Y:S01]  /*27d0*/  FFMA.FTZ R23, R17, R20, R22 ;  /* 0x0000001411177223 */ /* 0x000fe20000010016 */
[----:B------:R-:W-:Y:S01]  /*27e0*/  FMUL.FTZ R22, R11, R26 ;  /* 0x0000001a0b167220 */ /* 0x000fe20000410000 */
[----:B------:R-:W-:Y:S01]  /*27f0*/  USHF.L.U32 UR5, UR10, 0x3, URZ ;  /* 0x000000030a057899 */ /* 0x000fe2000800063f */
[----:B------:R-:W-:Y:S01]  /*2800*/  SHF.L.U32 R38, R38, 0x10, RZ ;  /* 0x0000001026267819 */ /* 0x000fe200000006ff */
[----:B------:R-:W-:Y:S01]  /*2810*/  FMUL.FTZ R40, R23, -1.4426950216293334961 ;  /* 0xbfb8aa3b17287820 */ /* 0x000fe20000410000 */
[----:B------:R-:W1:Y:S01]  /*2820*/  MUFU.EX2 R14, R14 ;  /* 0x0000000e000e7308 */ /* 0x000e620000000800 */
[----:B------:R-:W-:Y:S01]  /*2830*/  FFMA.FTZ R24, R25, R22, R24 ;  /* 0x0000001619187223 */ /* 0x000fe20000010018 */
[----:B------:R-:W-:Y:S01]  /*2840*/  UMOV UR9, 0x400 ;  /* 0x0000040000097882 */ /* 0x000fe20000000000 */
[----:B------:R-:W-:Y:S01]  /*2850*/  ULOP3.LUT UR5, UR5, 0x8, URZ, 0xc0, !UPT ;  /* 0x0000000805057892 */ /* 0x000fe2000f8ec03f */
[----:B------:R-:W-:Y:S01]  /*2860*/  SHF.L.U32 R42, R42, 0x10, RZ ;  /* 0x000000102a2a7819 */ /* 0x000fe200000006ff */
[----:B------:R-:W-:Y:S01]  /*2870*/  UIADD3 UR9, UR9, 0x3480, URZ ;  /* 0x0000348009097890 */ /* 0x000fe2000fffe03f */
[----:B------:R-:W-:Y:S01]  /*2880*/  FMUL.FTZ R36, R24, -1.4426950216293334961 ;  /* 0xbfb8aa3b18247820 */ /* 0x000fe20000410000 */
[----:B------:R-:W-:Y:S01]  /*2890*/  IMAD.U32 R39, R39, 0x10000, RZ ;  /* 0x0001000027277824 */ /* 0x000fe200078e00ff */
[----:B------:R2:W3:Y:S01]  /*28a0*/  MUFU.EX2 R37, R15 ;  /* 0x0000000f00257308 */ /* 0x0004e20000000800 */
[----:B0-----:R-:W-:Y:S01]  /*28b0*/  ULEA UR9, UR11, UR9, 0x18 ;  /* 0x000000090b097291 */ /* 0x001fe2000f8ec03f */
[----:B------:R-:W-:Y:S01]  /*28c0*/  SHF.L.U32 R43, R43, 0x10, RZ ;  /* 0x000000102b2b7819 */ /* 0x000fe200000006ff */
[----:B------:R-:W-:Y:S01]  /*28d0*/  ULOP3.LUT UR4, UR4, 0x1, URZ, 0x3c, !UPT ;  /* 0x0000000104047892 */ /* 0x000fe2000f8e3c3f */
[----:B------:R-:W-:-:S04]  /*28e0*/  ULDC.64 UR10, c[0x0][0x210] ;  /* 0x00008400000a7ab9 */ /* 0x000fc80000000a00 */
[----:B------:R-:W0:Y:S01]  /*28f0*/  MUFU.EX2 R40, R40 ;  /* 0x0000002800287308 */ /* 0x000e220000000800 */
[----:B-1----:R-:W-:Y:S01]  /*2900*/  FADD.FTZ R26, R14, 1 ;  /* 0x3f8000000e1a7421 */ /* 0x002fe20000010000 */
[----:B--2---:R-:W-:-:S05]  /*2910*/  IMAD.WIDE.U32 R14, R48, -0x33333333, RZ ;  /* 0xcccccccd300e7825 */ /* 0x004fca00078e00ff */
[----:B------:R-:W-:Y:S01]  /*2920*/  SHF.R.U32.HI R14, RZ, 0x5, R15 ;  /* 0x00000005ff0e7819 */ /* 0x000fe2000001160f */
[----:B------:R-:W1:Y:S01]  /*2930*/  MUFU.EX2 R36, R36 ;  /* 0x0000002400247308 */ /* 0x000e620000000800 */
[----:B---3--:R-:W-:Y:S02]  /*2940*/  FADD.FTZ R37, R37, 1 ;  /* 0x3f80000025257421 */ /* 0x008fe40000010000 */
[----:B------:R-:W-:Y:S01]  /*2950*/  IADD3 R14, R14, -UR5, RZ ;  /* 0x800000050e0e7c10 */ /* 0x000fe2000fffe0ff */
[----:B------:R-:W-:-:S03]  /*2960*/  UMOV UR5, UR8 ;  /* 0x0000000800057c82 */ /* 0x000fc60008000000 */
[----:B------:R-:W-:Y:S01]  /*2970*/  LEA R14, R14, UR9, 0x3 ;  /* 0x000000090e0e7c11 */ /* 0x000fe2000f8e18ff */
[----:B------:R-:W2:Y:S01]  /*2980*/  MUFU.RCP R26, R26 ;  /* 0x0000001a001a7308 */ /* 0x000ea20000001000 */
[----:B0-----:R-:W-:-:S04]  /*2990*/  FADD.FTZ R40, R40, 1 ;  /* 0x3f80000028287421 */ /* 0x001fc80000010000 */
[----:B------:R-:W0:Y:S03]  /*29a0*/  LDS.64 R14, [R14] ;  /* 0x000000000e0e7984 */ /* 0x000e260000000a00 */
[----:B------:R-:W3:Y:S01]  /*29b0*/  MUFU.RCP R37, R37 ;  /* 0x0000002500257308 */ /* 0x000ee20000001000 */
[----:B-1----:R-:W-:-:S07]  /*29c0*/  FADD.FTZ R36, R36, 1 ;  /* 0x3f80000024247421 */ /* 0x002fce0000010000 */
[----:B------:R-:W1:Y:S01]  /*29d0*/  MUFU.RCP R40, R40 ;  /* 0x0000002800287308 */ /* 0x000e620000001000 */
[----:B--2---:R-:W-:-:S04]  /*29e0*/  FADD.FTZ R44, -R26, 1 ;  /* 0x3f8000001a2c7421 */ /* 0x004fc80000010100 */
[----:B------:R-:W-:-:S03]  /*29f0*/  FFMA.FTZ R19, R19, R44, 1 ;  /* 0x3f80000013137423 */ /* 0x000fc6000001002c */
[----:B------:R-:W2:Y:S01]  /*2a00*/  MUFU.RCP R36, R36 ;  /* 0x0000002400247308 */ /* 0x000ea20000001000 */
[----:B---3--:R-:W-:Y:S01]  /*2a10*/  FADD.FTZ R46, -R37, 1 ;  /* 0x3f800000252e7421 */ /* 0x008fe20000010100 */
[----:B------:R-:W-:-:S03]  /*2a20*/  FMUL.FTZ R19, R26, R19 ;  /* 0x000000131a137220 */ /* 0x000fc60000410000 */
[----:B------:R-:W-:Y:S01]  /*2a30*/  FFMA.FTZ R46, R21, R46, 1 ;  /* 0x3f800000152e7423 */ /* 0x000fe2000001002e */
[----:B------:R-:W-:Y:S01]  /*2a40*/  FMUL.FTZ R19, R38, R19 ;  /* 0x0000001326137220 */ /* 0x000fe20000410000 */
[----:B-1----:R-:W-:Y:S02]  /*2a50*/  FADD.FTZ R48, -R40, 1 ;  /* 0x3f80000028307421 */ /* 0x002fe40000010100 */
[----:B------:R-:W-:Y:S02]  /*2a60*/  FMUL.FTZ R46, R37, R46 ;  /* 0x0000002e252e7220 */ /* 0x000fe40000410000 */
[----:B------:R-:W-:Y:S02]  /*2a70*/  FFMA.FTZ R23, R23, R48, 1 ;  /* 0x3f80000017177423 */ /* 0x000fe40000010030 */
[----:B------:R-:W-:Y:S01]  /*2a80*/  FMUL.FTZ R39, R39, R46 ;  /* 0x0000002e27277220 */ /* 0x000fe20000410000 */
[----:B--2---:R-:W-:Y:S01]  /*2a90*/  FADD.FTZ R41, -R36, 1 ;  /* 0x3f80000024297421 */ /* 0x004fe20000010100 */
[----:B------:R-:W-:-:S03]  /*2aa0*/  FMUL.FTZ R23, R40, R23 ;  /* 0x0000001728177220 */ /* 0x000fc60000410000 */
[----:B------:R-:W-:Y:S01]  /*2ab0*/  FFMA.FTZ R41, R24, R41, 1 ;  /* 0x3f80000018297423 */ /* 0x000fe20000010029 */
[--C-:B0-----:R-:W-:Y:S01]  /*2ac0*/  FFMA.FTZ R27, R52, R27, -R14.reuse ;  /* 0x0000001b341b7223 */ /* 0x101fe2000001080e */
[----:B------:R-:W-:Y:S01]  /*2ad0*/  FMUL.FTZ R23, R42, R23 ;  /* 0x000000172a177220 */ /* 0x000fe20000410000 */
[--C-:B------:R-:W-:Y:S01]  /*2ae0*/  FFMA.FTZ R24, R54, R53, -R14.reuse ;  /* 0x0000003536187223 */ /* 0x100fe2000001080e */
[----:B------:R-:W-:Y:S01]  /*2af0*/  FMUL.FTZ R36, R36, R41 ;  /* 0x0000002924247220 */ /* 0x000fe20000410000 */
[----:B------:R-:W-:Y:S01]  /*2b00*/  FFMA.FTZ R38, R12, -R15, R27 ;  /* 0x8000000f0c267223 */ /* 0x000fe2000001001b */
[--C-:B------:R-:W-:Y:S01]  /*2b10*/  FFMA.FTZ R12, R17, R19, -R14.reuse ;  /* 0x00000013110c7223 */ /* 0x100fe2000001080e */
[--C-:B------:R-:W-:Y:S01]  /*2b20*/  FFMA.FTZ R26, R52, R49, -R14.reuse ;  /* 0x00000031341a7223 */ /* 0x100fe2000001080e */
[----:B------:R-:W-:Y:S01]  /*2b30*/  FMUL.FTZ R43, R43, R36 ;  /* 0x000000242b2b7220 */ /* 0x000fe20000410000 */
[--C-:B------:R-:W-:Y:S01]  /*2b40*/  FFMA.FTZ R13, R54, R13, -R14.reuse ;  /* 0x0000000d360d7223 */ /* 0x100fe2000001080e */
[--C-:B------:R-:W-:Y:S01]  /*2b50*/  FFMA.FTZ R39, R25, R39, -R14.reuse ;  /* 0x0000002719277223 */ /* 0x100fe2000001080e */
[--C-:B------:R-:W-:Y:S01]  /*2b60*/  FFMA.FTZ R36, R17, R23, -R14.reuse ;  /* 0x0000001711247223 */ /* 0x100fe2000001080e */
[----:B------:R-:W-:Y:S01]  /*2b70*/  FFMA.FTZ R43, R25, R43, -R14 ;  /* 0x0000002b192b7223 */ /* 0x000fe2000001080e */
[-C--:B------:R-:W-:Y:S01]  /*2b80*/  FFMA.FTZ R24, R55, -R15.reuse, R24 ;  /* 0x8000000f37187223 */ /* 0x080fe20000010018 */
[----:B------:R-:W-:Y:S01]  /*2b90*/  FFMA.FTZ R12, -R15, R16, R12 ;  /* 0x000000100f0c7223 */ /* 0x000fe2000001010c */
[-C--:B------:R-:W-:Y:S01]  /*2ba0*/  FFMA.FTZ R26, R51, -R15.reuse, R26 ;  /* 0x8000000f331a7223 */ /* 0x080fe2000001001a */
[----:B------:R-:W-:Y:S01]  /*2bb0*/  FFMA.FTZ R50, R50, -R15, R13 ;  /* 0x8000000f32327223 */ /* 0x000fe2000001000d */
[C---:B------:R-:W-:Y:S01]  /*2bc0*/  FFMA.FTZ R18, -R15.reuse, R18, R39 ;  /* 0x000000120f127223 */ /* 0x040fe20000010127 */
[C---:B------:R-:W-:Y:S01]  /*2bd0*/  FFMA.FTZ R36, -R15.reuse, R20, R36 ;  /* 0x000000140f247223 */ /* 0x040fe20000010124 */
[----:B------:R-:W-:Y:S01]  /*2be0*/  FFMA.FTZ R22, -R15, R22, R43 ;  /* 0x000000160f167223 */ /* 0x000fe2000001012b */
[C---:B------:R-:W-:Y:S01]  /*2bf0*/  FMUL.FTZ R24, R11.reuse, R24 ;  /* 0x000000180b187220 */ /* 0x040fe20000410000 */
[----:B------:R-:W-:Y:S01]  /*2c00*/  FMUL.FTZ R13, R11, R12 ;  /* 0x0000000c0b0d7220 */ /* 0x000fe20000410000 */
[----:B------:R-:W-:Y:S01]  /*2c10*/  IADD3 R12, P1, R7, UR10, RZ ;  /* 0x0000000a070c7c10 */ /* 0x000fe2000ff3e0ff */
[C---:B------:R-:W-:Y:S01]  /*2c20*/  FMUL.FTZ R26, R11.reuse, R26 ;  /* 0x0000001a0b1a7220 */ /* 0x040fe20000410000 */
[C---:B------:R-:W-:Y:S01]  /*2c30*/  FMUL.FTZ R17, R11.reuse, R18 ;  /* 0x000000120b117220 */ /* 0x040fe20000410000 */
[C---:B------:R-:W-:Y:S01]  /*2c40*/  FMUL.FTZ R50, R11.reuse, R50 ;  /* 0x000000320b327220 */ /* 0x040fe20000410000 */
[C---:B------:R-:W-:Y:S01]  /*2c50*/  FMUL.FTZ R38, R11.reuse, R38 ;  /* 0x000000260b267220 */ /* 0x040fe20000410000 */
[C---:B------:R-:W-:Y:S01]  /*2c60*/  FMUL.FTZ R7, R11.reuse, R36 ;  /* 0x000000240b077220 */ /* 0x040fe20000410000 */
[----:B------:R-:W-:Y:S01]  /*2c70*/  FMUL.FTZ R11, R11, R22 ;  /* 0x000000160b0b7220 */ /* 0x000fe20000410000 */
[----:B------:R-:W-:-:S02]  /*2c80*/  F2FP.BF16.F32.PACK_AB R24, R13, R24 ;  /* 0x000000180d18723e */ /* 0x000fc400000010ff */
[----:B------:R-:W-:Y:S02]  /*2c90*/  IADD3.X R13, R8, UR11, RZ, P1, !PT ;  /* 0x0000000b080d7c10 */ /* 0x000fe40008ffe4ff */
[----:B------:R-:W-:Y:S02]  /*2ca0*/  F2FP.BF16.F32.PACK_AB R26, R17, R26 ;  /* 0x0000001a111a723e */ /* 0x000fe400000010ff */
[----:B------:R-:W-:Y:S01]  /*2cb0*/  IADD3 R8, P1, R9, UR10, RZ ;  /* 0x0000000a09087c10 */ /* 0x000fe2000ff3e0ff */
[----:B------:R1:W-:Y:S01]  /*2cc0*/  STG.E.U16 desc[UR12][R12.64], R24 ;  /* 0x000000180c007986 */ /* 0x0003e2000c10150c */
[----:B------:R-:W-:Y:S01]  /*2cd0*/  F2FP.BF16.F32.PACK_AB R50, R7, R50 ;  /* 0x000000320732723e */ /* 0x000fe200000010ff */
[----:B------:R-:W-:Y:S01]  /*2ce0*/  UMOV UR10, UR15 ;  /* 0x0000000f000a7c82 */ /* 0x000fe20008000000 */
[----:B------:R-:W-:Y:S01]  /*2cf0*/  F2FP.BF16.F32.PACK_AB R38, R11, R38 ;  /* 0x000000260b26723e */ /* 0x000fe200000010ff */
[----:B------:R1:W-:Y:S01]  /*2d00*/  STG.E.U16 desc[UR12][R12.64+0x4], R26 ;  /* 0x0000041a0c007986 */ /* 0x0003e2000c10150c */
[----:B------:R-:W-:-:S02]  /*2d10*/  PRMT R14, R24, 0x7632, R14 ;  /* 0x00007632180e7816 */ /* 0x000fc4000000000e */
[----:B------:R-:W-:Y:S02]  /*2d20*/  PRMT R15, R26, 0x7632, R15 ;  /* 0x000076321a0f7816 */ /* 0x000fe4000000000f */
[----:B------:R-:W-:Y:S01]  /*2d30*/  IADD3.X R9, R10, UR11, RZ, P1, !PT ;  /* 0x0000000b0a097c10 */ /* 0x000fe20008ffe4ff */
[----:B------:R1:W-:Y:S01]  /*2d40*/  STG.E.U16 desc[UR12][R12.64+0x2], R14 ;  /* 0x0000020e0c007986 */ /* 0x0003e2000c10150c */
[----:B------:R-:W-:Y:S02]  /*2d50*/  PRMT R7, R50, 0x7632, R7 ;  /* 0x0000763232077816 */ /* 0x000fe40000000007 */
[----:B------:R-:W-:Y:S01]  /*2d60*/  PRMT R10, R38, 0x7632, R10 ;  /* 0x00007632260a7816 */ /* 0x000fe2000000000a */
[----:B------:R1:W-:Y:S04]  /*2d70*/  STG.E.U16 desc[UR12][R12.64+0x6], R15 ;  /* 0x0000060f0c007986 */ /* 0x0003e8000c10150c */
[----:B------:R1:W-:Y:S04]  /*2d80*/  STG.E.U16 desc[UR12][R8.64], R50 ;  /* 0x0000003208007986 */ /* 0x0003e8000c10150c */
[----:B------:R1:W-:Y:S04]  /*2d90*/  STG.E.U16 desc[UR12][R8.64+0x2], R7 ;  /* 0x0000020708007986 */ /* 0x0003e8000c10150c */
[----:B------:R1:W-:Y:S04]  /*2da0*/  STG.E.U16 desc[UR12][R8.64+0x4], R38 ;  /* 0x0000042608007986 */ /* 0x0003e8000c10150c */
[----:B------:R1:W-:Y:S01]  /*2db0*/  STG.E.U16 desc[UR12][R8.64+0x6], R10 ;  /* 0x0000060a08007986 */ /* 0x0003e2000c10150c */
[----:B------:R-:W-:Y:S05]  /*2dc0*/  @!P0 BRA `(.L_x_805) ;  /* 0xffffffd400a48947 */ /* 0x000fea000383ffff */
.L_x_789:
        /* <DEDUP_REMOVED lines=11> */
[----:B------:R-:W0:Y:S01]  /*2e80*/  S2R R0, SR_TID.X ;  /* 0x0000000000007919 */ /* 0x000e220000002100 */
[----:B-1----:R-:W-:Y:S01]  /*2e90*/  MOV R15, 0xffffffff ;  /* 0xffffffff000f7802 */ /* 0x002fe20000000f00 */
[----:B------:R-:W-:Y:S01]  /*2ea0*/  HFMA2.MMA R10, -RZ, RZ, 0, 1.1920928955078125e-06 ;  /* 0x00000014ff0a7435 */ /* 0x000fe200000001ff */
[----:B--2---:R-:W-:Y:S02]  /*2eb0*/  LOP3.LUT R4, RZ, R16, RZ, 0x33, !PT ;  /* 0x00000010ff047212 */ /* 0x004fe400078e33ff */
[----:B------:R-:W-:Y:S02]  /*2ec0*/  LOP3.LUT R5, RZ, R17, RZ, 0x33, !PT ;  /* 0x00000011ff057212 */ /* 0x000fe400078e33ff */
[----:B------:R-:W-:-:S04]  /*2ed0*/  ISETP.GT.U32.AND P0, PT, R4, -0x2, PT ;  /* 0xfffffffe0400780c */ /* 0x000fc80003f04070 */
[C---:B------:R-:W-:Y:S02]  /*2ee0*/  ISETP.GT.AND.EX P0, PT, R5.reuse, -0x1, PT, P0 ;  /* 0xffffffff0500780c */ /* 0x040fe40003f04300 */
[----:B0-----:R-:W-:Y:S02]  /*2ef0*/  SHF.R.U32.HI R2, RZ, 0x5, R0 ;  /* 0x00000005ff027819 */ /* 0x001fe40000011600 */
[----:B------:R-:W-:Y:S02]  /*2f00*/  SEL R4, R4, 0xfffffffe, P0 ;  /* 0xfffffffe04047807 */ /* 0x000fe40000000000 */
[----:B------:R-:W-:-:S03]  /*2f10*/  SEL R5, R5, 0xffffffff, P0 ;  /* 0xffffffff05057807 */ /* 0x000fc60000000000 */
[C---:B------:R-:W-:Y:S01]  /*2f20*/  IMAD.SHL.U32 R3, R4.reuse, 0x80, RZ ;  /* 0x0000008004037824 */ /* 0x040fe200078e00ff */
[----:B------:R-:W-:Y:S02]  /*2f30*/  SHF.L.U64.HI R4, R4, 0x7, R5 ;  /* 0x0000000704047819 */ /* 0x000fe40000010205 */
[----:B------:R-:W-:Y:S02]  /*2f40*/  SHF.R.U32.HI R5, RZ, 0x4, R0 ;  /* 0x00000004ff057819 */ /* 0x000fe40000011600 */
[----:B------:R-:W-:Y:S02]  /*2f50*/  IADD3 R11, P0, P1, -R3, -0x81, -R2 ;  /* 0xffffff7f030b7810 */ /* 0x000fe4000791e902 */
[----:B------:R-:W-:Y:S02]  /*2f60*/  VIADDMNMX.U32 R10, R5, R10, 0x20, !PT ;  /* 0x00000020050a7446 */ /* 0x000fe4000780000a */
[----:B------:R-:W-:Y:S02]  /*2f70*/  IADD3.X R15, ~R4, -0x1, R15, P0, P1 ;  /* 0xffffffff040f7810 */ /* 0x000fe400007e250f */
[----:B------:R-:W-:-:S03]  /*2f80*/  LOP3.LUT R13, RZ, R5, RZ, 0x33, !PT ;  /* 0x00000005ff0d7212 */ /* 0x000fc600078e33ff */
[----:B------:R-:W-:-:S04]  /*2f90*/  IMAD.WIDE.U32 R6, R15, -0x33333333, RZ ;  /* 0xcccccccd0f067825 */ /* 0x000fc800078e00ff */
[----:B------:R-:W-:-:S04]  /*2fa0*/  IMAD.WIDE.U32 R8, P0, R11, -0x33333334, R6 ;  /* 0xcccccccc0b087825 */ /* 0x000fc80007800006 */
[----:B------:R-:W-:Y:S01]  /*2fb0*/  IMAD.WIDE.U32 R6, R11, -0x33333333, RZ ;  /* 0xcccccccd0b067825 */ /* 0x000fe200078e00ff */
[----:B------:R-:W-:Y:S02]  /*2fc0*/  IADD3 R6, R10, R13, RZ ;  /* 0x0000000d0a067210 */ /* 0x000fe40007ffe0ff */
[----:B------:R-:W-:Y:S01]  /*2fd0*/  MOV R10, R9 ;  /* 0x00000009000a7202 */ /* 0x000fe20000000f00 */
[----:B------:R-:W-:Y:S01]  /*2fe0*/  IMAD.X R11, RZ, RZ, RZ, P0 ;  /* 0x000000ffff0b7224 */ /* 0x000fe200000e06ff */
[----:B------:R-:W-:Y:S01]  /*2ff0*/  IADD3 RZ, P1, R7, R8, RZ ;  /* 0x0000000807ff7210 */ /* 0x000fe20007f3e0ff */
[----:B------:R-:W-:Y:S01]  /*3000*/  IMAD.WIDE.U32 R8, R6, -0x33333333, RZ ;  /* 0xcccccccd06087825 */ /* 0x000fe200078e00ff */
[----:B------:R-:W-:-:S03]  /*3010*/  ISETP.LT.U32.AND P0, PT, R16, 0x1, PT ;  /* 0x000000011000780c */ /* 0x000fc60003f01070 */
[----:B------:R-:W-:Y:S01]  /*3020*/  IMAD.WIDE.U32.X R10, R15, -0x33333334, R10, P1 ;  /* 0xcccccccc0f0a7825 */ /* 0x000fe200008e040a */
[----:B------:R-:W-:Y:S02]  /*3030*/  ISETP.LT.AND.EX P0, PT, R17, RZ, PT, P0 ;  /* 0x000000ff1100720c */ /* 0x000fe40003f01300 */
[----:B------:R-:W-:Y:S01]  /*3040*/  LEA.HI R48, R9, 0x1, RZ, 0x1c ;  /* 0x0000000109307811 */ /* 0x000fe200078fe0ff */
[----:B------:R-:W-:Y:S01]  /*3050*/  IMAD.U32 R7, RZ, RZ, UR8 ;  /* 0x00000008ff077e24 */ /* 0x000fe2000f8e00ff */
[----:B------:R-:W-:Y:S02]  /*3060*/  SHF.R.U64 R50, R10, 0x3, R11 ;  /* 0x000000030a327819 */ /* 0x000fe4000000120b */
[----:B------:R-:W-:Y:S02]  /*3070*/  SEL R49, R16, 0x1, P0 ;  /* 0x0000000110317807 */ /* 0x000fe40000000000 */
[----:B------:R-:W-:Y:S02]  /*3080*/  SEL R16, R17, RZ, P0 ;  /* 0x000000ff11107207 */ /* 0x000fe40000000000 */
[----:B------:R-:W-:-:S02]  /*3090*/  IADD3 R10, P2, R2, 0x1e, RZ ;  /* 0x0000001e020a7810 */ /* 0x000fc40007f5e0ff */
[C---:B------:R-:W-:Y:S02]  /*30a0*/  IADD3 R8, P0, R2.reuse, 0xa, RZ ;  /* 0x0000000a02087810 */ /* 0x040fe40007f1e0ff */
[----:B------:R-:W-:Y:S01]  /*30b0*/  IADD3 R9, P1, R2, 0x14, RZ ;  /* 0x0000001402097810 */ /* 0x000fe20007f3e0ff */
[----:B------:R-:W-:Y:S01]  /*30c0*/  IMAD.X R14, RZ, RZ, RZ, P2 ;  /* 0x000000ffff0e7224 */ /* 0x000fe200010e06ff */
[----:B------:R-:W-:Y:S02]  /*30d0*/  IADD3 R50, R50, 0x1, RZ ;  /* 0x0000000132327810 */ /* 0x000fe40007ffe0ff */
[----:B------:R-:W-:Y:S02]  /*30e0*/  SHF.L.U64.HI R15, R49, 0x7, R16 ;  /* 0x00000007310f7819 */ /* 0x000fe40000010210 */
[----:B------:R-:W-:Y:S02]  /*30f0*/  LOP3.LUT R11, R0, 0xf, RZ, 0xc0, !PT ;  /* 0x0000000f000b7812 */ /* 0x000fe400078ec0ff */
[----:B------:R-:W-:-:S02]  /*3100*/  IADD3.X R12, RZ, RZ, RZ, P0, !PT ;  /* 0x000000ffff0c7210 */ /* 0x000fc400007fe4ff */
[----:B------:R-:W-:Y:S02]  /*3110*/  IADD3.X R13, RZ, RZ, RZ, P1, !PT ;  /* 0x000000ffff0d7210 */ /* 0x000fe40000ffe4ff */
[----:B------:R-:W-:Y:S02]  /*3120*/  SHF.L.U32 R49, R49, 0x7, RZ ;  /* 0x0000000731317819 */ /* 0x000fe400000006ff */
[----:B------:R-:W-:Y:S02]  /*3130*/  LOP3.LUT R48, R48, 0x3, RZ, 0xc0, !PT ;  /* 0x0000000330307812 */ /* 0x000fe400078ec0ff */
[----:B------:R-:W-:-:S07]  /*3140*/  LOP3.LUT R50, R50, 0x3, RZ, 0xc0, !PT ;  /* 0x0000000332327812 */ /* 0x000fce00078ec0ff */
.L_x_822:
[----:B------:R-:W-:Y:S01]  /*3150*/  ISETP.GT.U32.AND P0, PT, R49, R2, PT ;  /* 0x000000023100720c */ /* 0x000fe20003f04070 */
[----:B------:R-:W-:Y:S01]  /*3160*/  BSSY B0, `(.L_x_806) ;  /* 0x00000ae000007945 */ /* 0x000fe20003800000 */
[----:B0-----:R-:W-:Y:S01]  /*3170*/  IMAD.MOV.U32 R51, RZ, RZ, RZ ;  /* 0x000000ffff337224 */ /* 0x001fe200078e00ff */
[----:B------:R-:W-:Y:S02]  /*3180*/  MOV R56, RZ ;  /* 0x000000ff00387202 */ /* 0x000fe40000000f00 */
[----:B------:R-:W-:-:S13]  /*3190*/  ISETP.GT.AND.EX P0, PT, R15, RZ, PT, P0 ;  /* 0x000000ff0f00720c */ /* 0x000fda0003f04300 */
[----:B-123--:R-:W-:Y:S05]  /*31a0*/  @!P0 BRA `(.L_x_807) ;  /* 0x0000000800a48947 */ /* 0x00efea0003800000 */
[----:B------:R-:W-:Y:S01]  /*31b0*/  ISETP.NE.U32.AND P1, PT, R50, RZ, PT ;  /* 0x000000ff3200720c */ /* 0x000fe20003f25070 */
[----:B------:R-:W-:Y:S01]  /*31c0*/  BSSY B1, `(.L_x_808) ;  /* 0x0000027000017945 */ /* 0x000fe20003800000 */
[----:B------:R-:W-:Y:S01]  /*31d0*/  IADD3 R16, P2, P3, -R3, -0x81, -R2 ;  /* 0xffffff7f03107810 */ /* 0x000fe20007b5e902 */
[----:B------:R-:W-:Y:S01]  /*31e0*/  HFMA2.MMA R52, -RZ, RZ, 0, 0 ;  /* 0x00000000ff347435 */ /* 0x000fe200000001ff */
[----:B------:R-:W-:Y:S01]  /*31f0*/  ISETP.NE.AND.EX P1, PT, RZ, RZ, PT, P1 ;  /* 0x000000ffff00720c */ /* 0x000fe20003f25310 */
[----:B------:R-:W-:Y:S01]  /*3200*/  IMAD.MOV.U32 R56, RZ, RZ, RZ ;  /* 0x000000ffff387224 */ /* 0x000fe200078e00ff */
[----:B------:R-:W-:Y:S01]  /*3210*/  MOV R17, 0xffffffff ;  /* 0xffffffff00117802 */ /* 0x000fe20000000f00 */
[----:B------:R-:W-:Y:S01]  /*3220*/  IMAD.MOV.U32 R51, RZ, RZ, RZ ;  /* 0x000000ffff337224 */ /* 0x000fe200078e00ff */
[----:B------:R-:W-:Y:S02]  /*3230*/  ISETP.GE.U32.AND P0, PT, R16, 0x1e, PT ;  /* 0x0000001e1000780c */ /* 0x000fe40003f06070 */
[----:B------:R-:W-:-:S02]  /*3240*/  LOP3.LUT R16, R0, 0x1f, RZ, 0xc0, !PT ;  /* 0x0000001f00107812 */ /* 0x000fc400078ec0ff */
[----:B------:R-:W-:Y:S02]  /*3250*/  IADD3.X R17, ~R4, -0x1, R17, P2, P3 ;  /* 0xffffffff04117810 */ /* 0x000fe400017e6511 */
[----:B------:R-:W-:Y:S02]  /*3260*/  IADD3 R16, P2, R16, R7, RZ ;  /* 0x0000000710107210 */ /* 0x000fe40007f5e0ff */
[----:B------:R-:W-:Y:S02]  /*3270*/  ISETP.GE.U32.AND.EX P0, PT, R17, RZ, PT, P0 ;  /* 0x000000ff1100720c */ /* 0x000fe40003f06100 */
        /* <DEDUP_REMOVED lines=27> */
.L_x_809:
[----:B------:R-:W-:Y:S05]  /*3430*/  BSYNC B1 ;  /* 0x0000000000017941 */ /* 0x000fea0003800000 */
.L_x_808:
[----:B------:R-:W-:Y:S05]  /*3440*/  @!P0 BRA `(.L_x_807) ;  /* 0x0000000400fc8947 */ /* 0x000fea0003800000 */
[----:B------:R-:W-:Y:S01]  /*3450*/  IADD3 R18, P2, -R54, R49, RZ ;  /* 0x0000003136127210 */ /* 0x000fe20007f5e1ff */
[----:B------:R-:W-:Y:S01]  /*3460*/  IMAD R19, R52, 0x500, RZ ;  /* 0x0000050034137824 */ /* 0x000fe200078e02ff */
[----:B------:R-:W-:Y:S01]  /*3470*/  SHF.L.U64.HI R17, R16, 0x1, R17 ;  /* 0x0000000110117819 */ /* 0x000fe20000010211 */
[----:B------:R-:W-:Y:S01]  /*3480*/  ULDC.64 UR4, c[0x0][0x260] ;  /* 0x0000980000047ab9 */ /* 0x000fe20000000a00 */
[----:B------:R-:W-:Y:S01]  /*3490*/  ISETP.GT.U32.AND P1, PT, R18, 0x78, PT ;  /* 0x000000781200780c */ /* 0x000fe20003f24070 */
[----:B------:R-:W-:Y:S01]  /*34a0*/  IMAD.X R18, R15, 0x1, ~R52, P2 ;  /* 0x000000010f127824 */ /* 0x000fe200010e0e34 */
[----:B------:R-:W-:Y:S01]  /*34b0*/  SHF.L.U32 R16, R16, 0x1, RZ ;  /* 0x0000000110107819 */ /* 0x000fe200000006ff */
[----:B------:R-:W-:Y:S03]  /*34c0*/  BSSY B1, `(.L_x_810) ;  /* 0x0000044000017945 */ /* 0x000fe60003800000 */
[----:B------:R-:W-:Y:S01]  /*34d0*/  ISETP.GT.AND.EX P1, PT, R18, RZ, PT, P1 ;  /* 0x000000ff1200720c */ /* 0x000fe20003f24310 */
[----:B------:R-:W-:-:S05]  /*34e0*/  IMAD.WIDE.U32 R16, R54, 0x500, R16 ;  /* 0x0000050036107825 */ /* 0x000fca00078e0010 */
        /* <DEDUP_REMOVED lines=10> */
.L_x_812:
        /* <DEDUP_REMOVED lines=55> */
.L_x_811:
[----:B------:R-:W-:Y:S05]  /*3900*/  BSYNC B1 ;  /* 0x0000000000017941 */ /* 0x000fea0003800000 */
.L_x_810:
        /* <DEDUP_REMOVED lines=35> */
.L_x_814:
[----:B------:R-:W-:Y:S05]  /*3b40*/  BSYNC B1 ;  /* 0x0000000000017941 */ /* 0x000fea0003800000 */
.L_x_813:
        /* <DEDUP_REMOVED lines=15> */
.L_x_807:
[----:B------:R-:W-:Y:S05]  /*3c40*/  BSYNC B0 ;  /* 0x0000000000007941 */ /* 0x000fea0003800000 */
.L_x_806:
        /* <DEDUP_REMOVED lines=14> */
[----:B0-----:R-:W-:-:S11]  /*3d30*/  IMAD.MOV.U32 R16, RZ, RZ, R5 ;  /* 0x000000ffff107224 */ /* 0x001fd600078e0005 */
        /* <DEDUP_REMOVED lines=35> */
.L_x_831:
        /* <DEDUP_REMOVED lines=15> */
[C---:B0-----:R-:W-:Y:S01]  /*4060*/  @!P0 SHF.L.U32 R17, R11.reuse, 0x1, RZ ;  /* 0x000000010b118819 */ /* 0x041fe200000006ff */
        /* <DEDUP_REMOVED lines=31> */
.L_x_841:
        /* <DEDUP_REMOVED lines=41> */
.L_x_851:
[----:B--2---:R-:W-:Y:S01]  /*44f0*/  FADD.FTZ R17, R16, R32 ;  /* 0x0000002010117221 */ /* 0x004fe20000010000 */
[----:B------:R-:W-:-:S04]  /*4500*/  @!P1 F2FP.BF16.F32.PACK_AB R16, RZ, R26 ;  /* 0x0000001aff10923e */ /* 0x000fc800000010ff */
[----:B------:R-:W-:Y:S02]  /*4510*/  PRMT R22, R16, 0x7610, R22 ;  /* 0x0000761010167816 */ /* 0x000fe40000000016 */
[----:B------:R-:W-:Y:S02]  /*4520*/  @!P1 F2FP.BF16.F32.PACK_AB R17, RZ, R17 ;  /* 0x00000011ff11923e */ /* 0x000fe400000010ff */
[----:B------:R-:W-:Y:S01]  /*4530*/  LEA.HI R16, R0, 0x3c, RZ, 0x1c ;  /* 0x0000003c00107811 */ /* 0x000fe200078fe0ff */
[----:B------:R2:W-:Y:S04]  /*4540*/  @!P1 STG.E.U16 desc[UR12][R18.64+0x50], R22 ;  /* 0x0000501612009986 */ /* 0x0005e8000c10150c */
[----:B------:R2:W-:Y:S02]  /*4550*/  @!P1 STG.E.U16 desc[UR12][R20.64+0x50], R17 ;  /* 0x0000501114009986 */ /* 0x0005e4000c10150c */
.L_x_817:
[----:B------:R-:W-:Y:S05]  /*4560*/  BSYNC B0 ;  /* 0x0000000000007941 */ /* 0x000fea0003800000 */
.L_x_816:
        /* <DEDUP_REMOVED lines=15> */
[C---:B------:R-:W-:Y:S01]  /*4660*/  @!P0 VIADD R25, R16.reuse, 0x3c ;  /* 0x0000003c10198836 */ /* 0x040fe20000000000 */
[----:B------:R-:W-:Y:S01]  /*4670*/  @!P0 SHF.L.U32 R26, R11, 0x1, RZ ;  /* 0x000000010b1a8819 */ /* 0x000fe200000006ff */
[----:B------:R-:W-:Y:S01]  /*4680*/  IMAD.MOV.U32 R36, RZ, RZ, RZ ;  /* 0x000000ffff247224 */ /* 0x000fe200078e00ff */
[----:B------:R-:W-:Y:S01]  /*4690*/  @!P0 IADD3 R23, R16, 0x28, RZ ;  /* 0x0000002810178810 */ /* 0x000fe20007ffe0ff */
[----:B------:R-:W-:Y:S01]  /*46a0*/  IMAD.MOV.U32 R31, RZ, RZ, 0xffff ;  /* 0x0000ffffff1f7424 */ /* 0x000fe200078e00ff */
[----:B------:R-:W-:Y:S02]  /*46b0*/  @!P0 LOP3.LUT R21, R21, R22, RZ, 0x3c, !PT ;  /* 0x0000001615158212 */ /* 0x000fe400078e3cff */
[----:B------:R-:W-:Y:S02]  /*46c0*/  @!P0 LEA R24, R11, UR4, 0x7 ;  /* 0x000000040b188c11 */ /* 0x000fe4000f8e38ff */
[----:B------:R-:W-:-:S02]  /*46d0*/  @!P0 LOP3.LUT R23, R23, R26, RZ, 0x3c, !PT ;  /* 0x0000001a17178212 */ /* 0x000fc400078e3cff */
[----:B------:R-:W-:Y:S01]  /*46e0*/  @!P0 LEA R32, R11, UR4, 0x7 ;  /* 0x000000040b208c11 */ /* 0x000fe2000f8e38ff */
[----:B------:R-:W-:Y:S01]  /*46f0*/  @!P0 IMAD R21, R21, 0x4, R24 ;  /* 0x0000000415158824 */ /* 0x000fe200078e0218 */
[----:B------:R-:W-:Y:S02]  /*4700*/  @!P0 LOP3.LUT R25, R25, R26, RZ, 0x3c, !PT ;  /* 0x0000001a19198212 */ /* 0x000fe400078e3cff */
[-C--:B------:R-:W-:Y:S02]  /*4710*/  @!P0 LEA R24, R23, R32.reuse, 0x2 ;  /* 0x0000002017188211 */ /* 0x080fe400078e10ff */
[----:B------:R-:W3:Y:S01]  /*4720*/  @!P0 LDS R22, [R21] ;  /* 0x0000000015168984 */ /* 0x000ee20000000800 */
[----:B------:R-:W-:Y:S02]  /*4730*/  MOV R29, 0xffff ;  /* 0x0000ffff001d7802 */ /* 0x000fe40000000f00 */
[----:B------:R-:W-:Y:S01]  /*4740*/  @!P0 LEA R41, R25, R32, 0x2 ;  /* 0x0000002019298211 */ /* 0x000fe200078e10ff */
[----:B------:R-:W-:Y:S01]  /*4750*/  @!P0 LDS R39, [R24+0x500] ;  /* 0x0005000018278984 */ /* 0x000fe20000000800 */
[----:B------:R-:W-:-:S02]  /*4760*/  MOV R34, RZ ;  /* 0x000000ff00227202 */ /* 0x000fc40000000f00 */
[----:B------:R-:W-:Y:S01]  /*4770*/  MOV R25, RZ ;  /* 0x000000ff00197202 */ /* 0x000fe20000000f00 */
[----:B------:R-:W-:Y:S01]  /*4780*/  @!P0 LDS R27, [R24] ;  /* 0x00000000181b8984 */ /* 0x000fe20000000800 */
[----:B------:R-:W-:Y:S02]  /*4790*/  MOV R40, 0xffff ;  /* 0x0000ffff00287802 */ /* 0x000fe40000000f00 */
[----:B------:R-:W-:Y:S01]  /*47a0*/  MOV R32, 0xffff ;  /* 0x0000ffff00207802 */ /* 0x000fe20000000f00 */
[----:B------:R4:W-:Y:S01]  /*47b0*/  @!P0 LDS R23, [R21+0x500] ;  /* 0x0005000015178984 */ /* 0x0009e20000000800 */
[----:B------:R-:W-:Y:S02]  /*47c0*/  MOV R26, RZ ;  /* 0x000000ff001a7202 */ /* 0x000fe40000000f00 */
[----:B------:R-:W-:Y:S01]  /*47d0*/  MOV R37, 0xffff ;  /* 0x0000ffff00257802 */ /* 0x000fe20000000f00 */
[----:B01----:R-:W0:Y:S01]  /*47e0*/  SHFL.BFLY PT, R19, R18, 0x8, 0x101f ;  /* 0x0d101f0012137f89 */ /* 0x003e2200000e0000 */
[----:B------:R-:W-:-:S02]  /*47f0*/  MOV R28, 0xffff ;  /* 0x0000ffff001c7802 */ /* 0x000fc40000000f00 */
[----:B------:R-:W-:Y:S01]  /*4800*/  MOV R30, 0xffff ;  /* 0x0000ffff001e7802 */ /* 0x000fe20000000f00 */
[----:B--2---:R-:W1:Y:S01]  /*4810*/  SHFL.BFLY PT, R32, R17, 0x8, 0x101f ;  /* 0x0d101f0011207f89 */ /* 0x004e6200000e0000 */
[----:B----4-:R-:W-:Y:S02]  /*4820*/  MOV R21, RZ ;  /* 0x000000ff00157202 */ /* 0x010fe40000000f00 */
[----:B------:R-:W-:Y:S01]  /*4830*/  MOV R42, 0xffff ;  /* 0x0000ffff002a7802 */ /* 0x000fe20000000f00 */
[----:B------:R-:W2:Y:S01]  /*4840*/  @!P0 LDS R24, [R41] ;  /* 0x0000000029188984 */ /* 0x000ea20000000800 */
[----:B------:R-:W-:Y:S02]  /*4850*/  MOV R45, 0xffff ;  /* 0x0000ffff002d7802 */ /* 0x000fe40000000f00 */
[----:B------:R-:W-:Y:S01]  /*4860*/  IADD3 R43, R16, R7, RZ ;  /* 0x00000007102b7210 */ /* 0x000fe20007ffe0ff */
[----:B---3--:R-:W-:Y:S02]  /*4870*/  @!P0 IMAD.MOV.U32 R34, RZ, RZ, R22 ;  /* 0x000000ffff228224 */ /* 0x008fe400078e0016 */
[----:B0-----:R-:W-:Y:S01]  /*4880*/  FADD.FTZ R19, R19, R18 ;  /* 0x0000001213137221 */ /* 0x001fe20000010000 */
[----:B------:R0:W-:Y:S01]  /*4890*/  @!P0 LDS R22, [R41+0x500] ;  /* 0x0005000029168984 */ /* 0x0001e20000000800 */
[----:B------:R-:W-:-:S02]  /*48a0*/  @!P0 IMAD.MOV.U32 R25, RZ, RZ, R39 ;  /* 0x000000ffff198224 */ /* 0x000fc400078e0027 */
[----:B-1----:R-:W-:Y:S01]  /*48b0*/  FADD.FTZ R18, R32, R17 ;  /* 0x0000001120127221 */ /* 0x002fe20000010000 */
[----:B------:R-:W1:Y:S01]  /*48c0*/  SHFL.BFLY PT, R33, R34, 0x8, 0x101f ;  /* 0x0d101f0022217f89 */ /* 0x000e6200000e0000 */
[----:B------:R-:W-:-:S03]  /*48d0*/  @!P0 MOV R26, R27 ;  /* 0x0000001b001a8202 */ /* 0x000fc60000000f00 */
[----:B------:R-:W3:Y:S01]  /*48e0*/  SHFL.BFLY PT, R40, R25, 0x8, 0x101f ;  /* 0x0d101f0019287f89 */ /* 0x000ee200000e0000 */
[----:B0-----:R-:W-:Y:S01]  /*48f0*/  IMAD.MOV.U32 R41, RZ, RZ, 0xffff ;  /* 0x0000ffffff297424 */ /* 0x001fe200078e00ff */
[----:B------:R-:W-:Y:S01]  /*4900*/  @!P0 MOV R36, R23 ;  /* 0x0000001700248202 */ /* 0x000fe20000000f00 */
[----:B------:R-:W-:Y:S01]  /*4910*/  IMAD.MOV.U32 R23, RZ, RZ, RZ ;  /* 0x000000ffff177224 */ /* 0x000fe200078e00ff */
[----:B------:R-:W0:Y:S04]  /*4920*/  SHFL.BFLY PT, R27, R26, 0x8, 0x101f ;  /* 0x0d101f001a1b7f89 */ /* 0x000e2800000e0000 */
[----:B------:R-:W4:Y:S04]  /*4930*/  SHFL.BFLY PT, R35, R36, 0x8, 0x101f ;  /* 0x0d101f0024237f89 */ /* 0x000f2800000e0000 */
[----:B------:R-:W5:Y:S01]  /*4940*/  SHFL.BFLY PT, R20, R19, 0x4, 0x101f ;  /* 0x0c901f0013147f89 */ /* 0x000f6200000e0000 */
[----:B--2---:R-:W-:-:S02]  /*4950*/  @!P0 MOV R23, R24 ;  /* 0x0000001800178202 */ /* 0x004fc40000000f00 */
[----:B------:R-:W-:-:S03]  /*4960*/  MOV R24, 0xffff ;  /* 0x0000ffff00187802 */ /* 0x000fc60000000f00 */
[----:B------:R-:W2:Y:S01]  /*4970*/  SHFL.BFLY PT, R44, R23, 0x8, 0x101f ;  /* 0x0d101f00172c7f89 */ /* 0x000ea200000e0000 */
[----:B-1----:R-:W-:Y:S01]  /*4980*/  FADD.FTZ R33, R33, R34 ;  /* 0x0000002221217221 */ /* 0x002fe20000010000 */
[----:B---3--:R-:W-:Y:S01]  /*4990*/  FADD.FTZ R34, R40, R25 ;  /* 0x0000001928227221 */ /* 0x008fe20000010000 */
[----:B------:R-:W-:Y:S01]  /*49a0*/  MOV R25, 0xffff ;  /* 0x0000ffff00197802 */ /* 0x000fe20000000f00 */
[----:B0-----:R-:W-:Y:S01]  /*49b0*/  FADD.FTZ R27, R27, R26 ;  /* 0x0000001a1b1b7221 */ /* 0x001fe20000010000 */
[----:B------:R-:W-:Y:S01]  /*49c0*/  IMAD.MOV.U32 R26, RZ, RZ, 0xffff ;  /* 0x0000ffffff1a7424 */ /* 0x000fe200078e00ff */
[----:B------:R-:W0:Y:S01]  /*49d0*/  SHFL.BFLY PT, R32, R18, 0x4, 0x101f ;  /* 0x0c901f0012207f89 */ /* 0x000e2200000e0000 */
[----:B------:R-:W-:Y:S01]  /*49e0*/  @!P0 IMAD.MOV.U32 R21, RZ, RZ, R22 ;  /* 0x000000ffff158224 */ /* 0x000fe200078e0016 */
[----:B------:R-:W-:Y:S01]  /*49f0*/  MOV R22, 0xffff ;  /* 0x0000ffff00167802 */ /* 0x000fe20000000f00 */
[----:B----4-:R-:W-:Y:S01]  /*4a00*/  FADD.FTZ R35, R35, R36 ;  /* 0x0000002423237221 */ /* 0x010fe20000010000 */
[----:B------:R-:W1:Y:S01]  /*4a10*/  SHFL.BFLY PT, R40, R27, 0x4, 0x101f ;  /* 0x0c901f001b287f89 */ /* 0x000e6200000e0000 */
[----:B-----5:R-:W-:Y:S01]  /*4a20*/  FADD.FTZ R20, R19, R20 ;  /* 0x0000001413147221 */ /* 0x020fe20000010000 */
[----:B------:R-:W-:-:S02]  /*4a30*/  ISETP.NE.AND P0, PT, R11, RZ, PT ;  /* 0x000000ff0b00720c */ /* 0x000fc40003f05270 */
[----:B------:R-:W3:Y:S01]  /*4a40*/  SHFL.BFLY PT, R22, R33, 0x4, 0x101f ;  /* 0x0c901f0021167f89 */ /* 0x000ee200000e0000 */
[----:B------:R-:W-:-:S03]  /*4a50*/  MOV R36, 0xffff ;  /* 0x0000ffff00247802 */ /* 0x000fc60000000f00 */
[----:B------:R-:W4:Y:S01]  /*4a60*/  SHFL.BFLY PT, R24, R21, 0x8, 0x101f ;  /* 0x0d101f0015187f89 */ /* 0x000f2200000e0000 */
[----:B--2---:R-:W-:Y:S01]  /*4a70*/  FADD.FTZ R44, R44, R23 ;  /* 0x000000172c2c7221 */ /* 0x004fe20000010000 */
[----:B------:R-:W-:Y:S02]  /*4a80*/  MOV R23, 0xffff ;  /* 0x0000ffff00177802 */ /* 0x000fe40000000f00 */
[----:B------:R-:W2:Y:S04]  /*4a90*/  SHFL.BFLY PT, R38, R35, 0x4, 0x101f ;  /* 0x0c901f0023267f89 */ /* 0x000ea800000e0000 */
[----:B------:R-:W5:Y:S01]  /*4aa0*/  SHFL.BFLY PT, R39, R34, 0x4, 0x101f ;  /* 0x0c901f0022277f89 */ /* 0x000f6200000e0000 */
[----:B0-----:R-:W-:Y:S01]  /*4ab0*/  FADD.FTZ R17, R18, R32 ;  /* 0x0000002012117221 */ /* 0x001fe20000010000 */
[----:B------:R-:W-:-:S02]  /*4ac0*/  IMAD.MOV.U32 R32, RZ, RZ, 0xffff ;  /* 0x0000ffffff207424 */ /* 0x000fc400078e00ff */
[----:B------:R-:W0:Y:S01]  /*4ad0*/  SHFL.BFLY PT, R19, R20, 0x2, 0x101f ;  /* 0x0c501f0014137f89 */ /* 0x000e2200000e0000 */
[----:B-1----:R-:W-:-:S03]  /*4ae0*/  FADD.FTZ R40, R27, R40 ;  /* 0x000000281b287221 */ /* 0x002fc60000010000 */
[----:B------:R-:W1:Y:S01]  /*4af0*/  SHFL.BFLY PT, R23, R44, 0x4, 0x101f ;  /* 0x0c901f002c177f89 */ /* 0x000e6200000e0000 */
[----:B---3--:R-:W-:-:S03]  /*4b00*/  FADD.FTZ R37, R33, R22 ;  /* 0x0000001621257221 */ /* 0x008fc60000010000 */
[----:B------:R-:W3:Y:S01]  /*4b10*/  SHFL.BFLY PT, R32, R17, 0x2, 0x101f ;  /* 0x0c501f0011207f89 */ /* 0x000ee200000e0000 */
[----:B------:R-:W-:Y:S01]  /*4b20*/  MOV R22, 0xffff ;  /* 0x0000ffff00167802 */ /* 0x000fe20000000f00 */
[----:B----4-:R-:W-:Y:S01]  /*4b30*/  FADD.FTZ R33, R24, R21 ;  /* 0x0000001518217221 */ /* 0x010fe20000010000 */
[----:B------:R-:W-:Y:S01]  /*4b40*/  IMAD.MOV.U32 R21, RZ, RZ, 0xffff ;  /* 0x0000ffffff157424 */ /* 0x000fe200078e00ff */
[----:B------:R-:W4:Y:S01]  /*4b50*/  SHFL.BFLY PT, R25, R40, 0x2, 0x101f ;  /* 0x0c501f0028197f89 */ /* 0x000f2200000e0000 */
[----:B--2---:R-:W-:Y:S01]  /*4b60*/  FADD.FTZ R38, R35, R38 ;  /* 0x0000002623267221 */ /* 0x004fe20000010000 */
[----:B------:R-:W-:Y:S02]  /*4b70*/  MOV R35, 0xffff ;  /* 0x0000ffff00237802 */ /* 0x000fe40000000f00 */
[----:B------:R-:W2:Y:S01]  /*4b80*/  SHFL.BFLY PT, R22, R37, 0x2, 0x101f ;  /* 0x0c501f0025167f89 */ /* 0x000ea200000e0000 */
[----:B-----5:R-:W-:Y:S01]  /*4b90*/  FADD.FTZ R39, R34, R39 ;  /* 0x0000002722277221 */ /* 0x020fe20000010000 */
[----:B------:R-:W-:-:S02]  /*4ba0*/  MOV R34, 0xffff ;  /* 0x0000ffff00227802 */ /* 0x000fc40000000f00 */
[----:B------:R-:W5:Y:S01]  /*4bb0*/  SHFL.BFLY PT, R21, R38, 0x2, 0x101f ;  /* 0x0c501f0026157f89 */ /* 0x000f6200000e0000 */
[----:B0-----:R-:W-:Y:S01]  /*4bc0*/  FADD.FTZ R19, R20, R19 ;  /* 0x0000001314137221 */ /* 0x001fe20000010000 */
[----:B------:R-:W-:Y:S02]  /*4bd0*/  MOV R20, 0xffff ;  /* 0x0000ffff00147802 */ /* 0x000fe40000000f00 */
[----:B------:R-:W0:Y:S01]  /*4be0*/  SHFL.BFLY PT, R26, R39, 0x2, 0x101f ;  /* 0x0c501f00271a7f89 */ /* 0x000e2200000e0000 */
[----:B-1----:R-:W-:-:S03]  /*4bf0*/  FADD.FTZ R44, R44, R23 ;  /* 0x000000172c2c7221 */ /* 0x002fc60000010000 */
[----:B------:R-:W1:Y:S01]  /*4c00*/  SHFL.BFLY PT, R34, R33, 0x4, 0x101f ;  /* 0x0c901f0021227f89 */ /* 0x000e6200000e0000 */
[----:B---3--:R-:W-:Y:S01]  /*4c10*/  FADD.FTZ R18, R17, R32 ;  /* 0x0000002011127221 */ /* 0x008fe20000010000 */
[----:B------:R-:W-:Y:S02]  /*4c20*/  IMAD.MOV.U32 R17, RZ, RZ, 0xffff ;  /* 0x0000ffffff117424 */ /* 0x000fe400078e00ff */
[----:B------:R-:W3:Y:S01]  /*4c30*/  SHFL.BFLY PT, R20, R19, 0x1, 0x101f ;  /* 0x0c301f0013147f89 */ /* 0x000ee200000e0000 */
[----:B----4-:R-:W-:-:S03]  /*4c40*/  FADD.FTZ R40, R40, R25 ;  /* 0x0000001928287221 */ /* 0x010fc60000010000 */
[----:B------:R-:W4:Y:S01]  /*4c50*/  SHFL.BFLY PT, R45, R44, 0x2, 0x101f ;  /* 0x0c501f002c2d7f89 */ /* 0x000f2200000e0000 */
[----:B------:R-:W4:Y:S01]  /*4c60*/  @!P0 LDC.64 R24, c[0x0][0x220] ;  /* 0x00008800ff188b82 */ /* 0x000f220000000a00 */
[----:B--2---:R-:W-:Y:S02]  /*4c70*/  FADD.FTZ R37, R37, R22 ;  /* 0x0000001625257221 */ /* 0x004fe40000010000 */
[----:B------:R-:W2:Y:S01]  /*4c80*/  SHFL.BFLY PT, R17, R18, 0x1, 0x101f ;  /* 0x0c301f0012117f89 */ /* 0x000ea200000e0000 */
[----:B-----5:R-:W-:-:S03]  /*4c90*/  FADD.FTZ R38, R38, R21 ;  /* 0x0000001526267221 */ /* 0x020fc60000010000 */
[----:B------:R-:W5:Y:S01]  /*4ca0*/  SHFL.BFLY PT, R36, R37, 0x1, 0x101f ;  /* 0x0c301f0025247f89 */ /* 0x000f6200000e0000 */
[----:B------:R-:W5:Y:S01]  /*4cb0*/  @!P0 LDC.64 R22, c[0x0][0x218] ;  /* 0x00008600ff168b82 */ /* 0x000f620000000a00 */
[----:B0-----:R-:W-:Y:S02]  /*4cc0*/  FADD.FTZ R39, R39, R26 ;  /* 0x0000001a27277221 */ /* 0x001fe40000010000 */
[----:B------:R-:W0:Y:S01]  /*4cd0*/  SHFL.BFLY PT, R35, R38, 0x1, 0x101f ;  /* 0x0c301f0026237f89 */ /* 0x000e2200000e0000 */
[----:B-1----:R-:W-:-:S04]  /*4ce0*/  FADD.FTZ R33, R33, R34 ;  /* 0x0000002221217221 */ /* 0x002fc80000010000 */
[----:B------:R-:W1:Y:S01]  /*4cf0*/  @!P0 LDC.64 R26, c[0x0][0x218] ;  /* 0x00008600ff1a8b82 */ /* 0x000e620000000a00 */
[----:B------:R-:W-:Y:S01]  /*4d00*/  IMAD.MOV.U32 R34, RZ, RZ, 0xffff ;  /* 0x0000ffffff227424 */ /* 0x000fe200078e00ff */
[----:B------:R-:W1:Y:S01]  /*4d10*/  SHFL.BFLY PT, R41, R40, 0x1, 0x101f ;  /* 0x0c301f0028297f89 */ /* 0x000e6200000e0000 */
[----:B---3--:R-:W-:-:S03]  /*4d20*/  FADD.FTZ R19, R19, R20 ;  /* 0x0000001413137221 */ /* 0x008fc60000010000 */
[----:B------:R-:W3:Y:S01]  /*4d30*/  SHFL.BFLY PT, R42, R39, 0x1, 0x101f ;  /* 0x0c301f00272a7f89 */ /* 0x000ee200000e0000 */
[----:B----4-:R-:W-:Y:S01]  /*4d40*/  FADD.FTZ R44, R44, R45 ;  /* 0x0000002d2c2c7221 */ /* 0x010fe20000010000 */
[----:B------:R-:W-:Y:S01]  /*4d50*/  @!P0 F2FP.BF16.F32.PACK_AB R32, RZ, R19 ;  /* 0x00000013ff20823e */ /* 0x000fe200000010ff */
[----:B------:R-:W4:Y:S01]  /*4d60*/  @!P0 LDC.64 R20, c[0x0][0x220] ;  /* 0x00008800ff148b82 */ /* 0x000f220000000a00 */
[----:B------:R-:W4:Y:S01]  /*4d70*/  SHFL.BFLY PT, R34, R33, 0x2, 0x101f ;  /* 0x0c501f0021227f89 */ /* 0x000f2200000e0000 */
[----:B--2---:R-:W-:Y:S01]  /*4d80*/  FADD.FTZ R46, R18, R17 ;  /* 0x00000011122e7221 */ /* 0x004fe20000010000 */
[----:B------:R-:W-:-:S04]  /*4d90*/  @!P0 IMAD.WIDE R24, R43, 0x2, R24 ;  /* 0x000000022b188825 */ /* 0x000fc800078e0218 */
[----:B-----5:R-:W-:Y:S01]  /*4da0*/  FADD.FTZ R36, R37, R36 ;  /* 0x0000002425247221 */ /* 0x020fe20000010000 */
[----:B------:R-:W-:Y:S01]  /*4db0*/  @!P0 F2FP.BF16.F32.PACK_AB R46, RZ, R46 ;  /* 0x0000002eff2e823e */ /* 0x000fe200000010ff */
[----:B------:R-:W2:Y:S01]  /*4dc0*/  @!P0 LDC.64 R18, c[0x0][0x218] ;  /* 0x00008600ff128b82 */ /* 0x000ea20000000a00 */
[----:B------:R-:W-:Y:S01]  /*4dd0*/  MOV R37, 0xffff ;  /* 0x0000ffff00257802 */ /* 0x000fe20000000f00 */
[----:B------:R-:W-:-:S04]  /*4de0*/  @!P0 IMAD.WIDE R22, R43, 0x2, R22 ;  /* 0x000000022b168825 */ /* 0x000fc800078e0216 */
[----:B0-----:R-:W-:Y:S01]  /*4df0*/  FADD.FTZ R35, R38, R35 ;  /* 0x0000002326237221 */ /* 0x001fe20000010000 */
[----:B-1----:R-:W-:Y:S01]  /*4e00*/  @!P0 IMAD.WIDE R26, R43, 0x2, R26 ;  /* 0x000000022b1a8825 */ /* 0x002fe200078e021a */
[----:B------:R-:W0:Y:S03]  /*4e10*/  @!P0 LDC.64 R16, c[0x0][0x220] ;  /* 0x00008800ff108b82 */ /* 0x000e260000000a00 */
[----:B------:R-:W-:Y:S01]  /*4e20*/  FADD.FTZ R40, R40, R41 ;  /* 0x0000002928287221 */ /* 0x000fe20000010000 */
[----:B------:R-:W1:Y:S01]  /*4e30*/  SHFL.BFLY PT, R37, R44, 0x1, 0x101f ;  /* 0x0c301f002c257f89 */ /* 0x000e6200000e0000 */
[----:B---3--:R-:W-:-:S03]  /*4e40*/  FADD.FTZ R39, R39, R42 ;  /* 0x0000002a27277221 */ /* 0x008fc60000010000 */
[----:B------:R3:W-:Y:S01]  /*4e50*/  @!P0 STG.E.U16 desc[UR12][R26.64], R32 ;  /* 0x000000201a008986 */ /* 0x0007e2000c10150c */
[----:B------:R-:W-:Y:S01]  /*4e60*/  @!P0 F2FP.BF16.F32.PACK_AB R28, RZ, R40 ;  /* 0x00000028ff1c823e */ /* 0x000fe200000010ff */
[----:B----4-:R-:W-:-:S04]  /*4e70*/  @!P0 IMAD.WIDE R20, R43, 0x2, R20 ;  /* 0x000000022b148825 */ /* 0x010fc800078e0214 */
[----:B------:R-:W-:Y:S01]  /*4e80*/  FADD.FTZ R33, R33, R34 ;  /* 0x0000002221217221 */ /* 0x000fe20000010000 */
[----:B------:R4:W-:Y:S01]  /*4e90*/  @!P0 STG.E.U16 desc[UR12][R24.64], R46 ;  /* 0x0000002e18008986 */ /* 0x0009e2000c10150c */
[----:B--2---:R-:W-:Y:S01]  /*4ea0*/  @!P0 IMAD.WIDE R18, R43, 0x2, R18 ;  /* 0x000000022b128825 */ /* 0x004fe200078e0212 */
[----:B---3--:R-:W-:-:S03]  /*4eb0*/  @!P0 F2FP.BF16.F32.PACK_AB R27, RZ, R35 ;  /* 0x00000023ff1b823e */ /* 0x008fc600000010ff */
[----:B------:R-:W-:Y:S01]  /*4ec0*/  IMAD.MOV.U32 R32, RZ, RZ, 0xffff ;  /* 0x0000ffffff207424 */ /* 0x000fe200078e00ff */
[----:B------:R-:W-:Y:S02]  /*4ed0*/  @!P0 F2FP.BF16.F32.PACK_AB R35, RZ, R39 ;  /* 0x00000027ff23823e */ /* 0x000fe400000010ff */
[----:B----4-:R-:W-:Y:S01]  /*4ee0*/  @!P0 F2FP.BF16.F32.PACK_AB R25, RZ, R36 ;  /* 0x00000024ff19823e */ /* 0x010fe200000010ff */
[----:B0-----:R-:W-:Y:S02]  /*4ef0*/  @!P0 IMAD.WIDE R16, R43, 0x2, R16 ;  /* 0x000000022b108825 */ /* 0x001fe400078e0210 */
[----:B------:R0:W2:Y:S02]  /*4f00*/  SHFL.BFLY PT, R32, R33, 0x1, 0x101f ;  /* 0x0c301f0021207f89 */ /* 0x0000a400000e0000 */
[----:B-1----:R-:W-:Y:S02]  /*4f10*/  FADD.FTZ R37, R44, R37 ;  /* 0x000000252c257221 */ /* 0x002fe40000010000 */
[----:B------:R0:W-:Y:S04]  /*4f20*/  @!P0 STG.E.U16 desc[UR12][R22.64+0x28], R25 ;  /* 0x0000281916008986 */ /* 0x0001e8000c10150c */
[----:B------:R0:W-:Y:S04]  /*4f30*/  @!P0 STG.E.U16 desc[UR12][R20.64+0x28], R27 ;  /* 0x0000281b14008986 */ /* 0x0001e8000c10150c */
[----:B------:R0:W-:Y:S04]  /*4f40*/  @!P0 STG.E.U16 desc[UR12][R18.64+0x50], R28 ;  /* 0x0000501c12008986 */ /* 0x0001e8000c10150c */
[----:B------:R0:W-:Y:S02]  /*4f50*/  @!P0 STG.E.U16 desc[UR12][R16.64+0x50], R35 ;  /* 0x0000502310008986 */ /* 0x0001e4000c10150c */
.L_x_885:
[----:B0-----:R-:W0:Y:S01]  /*4f60*/  @!P0 LDC.64 R16, c[0x0][0x218] ;  /* 0x00008600ff108b82 */ /* 0x001e220000000a00 */
        /* <DEDUP_REMOVED lines=8> */
.L_x_815:
        /* <DEDUP_REMOVED lines=8> */
.L_x_818:
[----:B------:R-:W-:Y:S01]  /*5070*/  HFMA2.MMA R29, -RZ, RZ, 0, 0.000503063201904296875 ;  /* 0x0000101fff1d7435 */ /* 0x000fe200000001ff */
[----:B-1----:R-:W-:Y:S01]  /*5080*/  MOV R31, R16 ;  /* 0x00000010001f7202 */ /* 0x002fe20000000f00 */
[----:B------:R-:W-:Y:S01]  /*5090*/  IMAD.MOV.U32 R30, RZ, RZ, 0x8 ;  /* 0x00000008ff1e7424 */ /* 0x000fe200078e00ff */
[----:B------:R-:W-:-:S08]  /*50a0*/  MOV R28, 0xffff ;  /* 0x0000ffff001c7802 */ /* 0x000fd00000000f00 */
[----:B0-2---:R-:W-:Y:S05]  /*50b0*/  WARPSYNC.COLLECTIVE R28, `(.L_x_823) ;  /* 0x000000001c087348 */ /* 0x005fea0003c00000 */
[----:B------:R1:W3:Y:S02]  /*50c0*/  SHFL.BFLY P2, R32, R31, R30, R29 ;  /* 0x0c00001e1f207389 */ /* 0x0002e4000004001d */
[----:B0123--:R-:W-:Y:S01]  /*50d0*/  ENDCOLLECTIVE ;  /* 0x000000000000791b */ /* 0x00ffe20003800000 */
.L_x_823:
[----:B------:R-:W-:Y:S01]  /*50e0*/  IMAD.MOV.U32 R31, RZ, RZ, R17 ;  /* 0x000000ffff1f7224 */ /* 0x000fe200078e0011 */
[----:B------:R-:W-:-:S07]  /*50f0*/  MOV R19, R32 ;  /* 0x0000002000137202 */ /* 0x000fce0000000f00 */
[----:B------:R-:W-:Y:S05]  /*5100*/  WARPSYNC.COLLECTIVE R28, `(.L_x_824) ;  /* 0x000000001c087348 */ /* 0x000fea0003c00000 */
[----:B------:R0:W1:Y:S02]  /*5110*/  SHFL.BFLY P2, R32, R31, R30, R29 ;  /* 0x0c00001e1f207389 */ /* 0x000064000004001d */
[----:B01----:R-:W-:Y:S01]  /*5120*/  ENDCOLLECTIVE ;  /* 0x000000000000791b */ /* 0x003fe20003800000 */
.L_x_824:
[----:B------:R-:W-:Y:S01]  /*5130*/  FADD.FTZ R19, R19, R16 ;  /* 0x0000001013137221 */ /* 0x000fe20000010000 */
[----:B------:R-:W-:-:S04]  /*5140*/  HFMA2.MMA R30, -RZ, RZ, 0, 2.384185791015625e-07 ;  /* 0x00000004ff1e7435 */ /* 0x000fc800000001ff */
[----:B------:R-:W-:Y:S02]  /*5150*/  MOV R31, R19 ;  /* 0x00000013001f7202 */ /* 0x000fe40000000f00 */
[----:B------:R-:W-:-:S07]  /*5160*/  MOV R18, R32 ;  /* 0x0000002000127202 */ /* 0x000fce0000000f00 */
[----:B------:R-:W-:Y:S05]  /*5170*/  WARPSYNC.COLLECTIVE R28, `(.L_x_825) ;  /* 0x000000001c087348 */ /* 0x000fea0003c00000 */
[----:B------:R0:W1:Y:S02]  /*5180*/  SHFL.BFLY P2, R32, R31, R30, R29 ;  /* 0x0c00001e1f207389 */ /* 0x000064000004001d */
[----:B01----:R-:W-:Y:S01]  /*5190*/  ENDCOLLECTIVE ;  /* 0x000000000000791b */ /* 0x003fe20003800000 */
.L_x_825:
[----:B------:R-:W-:-:S05]  /*51a0*/  FADD.FTZ R18, R18, R17 ;  /* 0x0000001112127221 */ /* 0x000fca0000010000 */
[----:B------:R-:W-:Y:S01]  /*51b0*/  MOV R31, R18 ;  /* 0x00000012001f7202 */ /* 0x000fe20000000f00 */
[----:B------:R-:W-:-:S07]  /*51c0*/  IMAD.MOV.U32 R20, RZ, RZ, R32 ;  /* 0x000000ffff147224 */ /* 0x000fce00078e0020 */
[----:B------:R-:W-:Y:S05]  /*51d0*/  WARPSYNC.COLLECTIVE R28, `(.L_x_826) ;  /* 0x000000001c087348 */ /* 0x000fea0003c00000 */
[----:B------:R0:W1:Y:S02]  /*51e0*/  SHFL.BFLY P2, R32, R31, R30, R29 ;  /* 0x0c00001e1f207389 */ /* 0x000064000004001d */
[----:B01----:R-:W-:Y:S01]  /*51f0*/  ENDCOLLECTIVE ;  /* 0x000000000000791b */ /* 0x003fe20003800000 */
.L_x_826:
[----:B------:R-:W-:-:S05]  /*5200*/  FADD.FTZ R20, R19, R20 ;  /* 0x0000001413147221 */ /* 0x000fca0000010000 */
[----:B------:R-:W-:Y:S01]  /*5210*/  MOV R31, R20 ;  /* 0x00000014001f7202 */ /* 0x000fe20000000f00 */
[----:B------:R-:W-:Y:S01]  /*5220*/  IMAD.MOV.U32 R30, RZ, RZ, 0x2 ;  /* 0x00000002ff1e7424 */ /* 0x000fe200078e00ff */
[----:B------:R-:W-:-:S07]  /*5230*/  MOV R21, R32 ;  /* 0x0000002000157202 */ /* 0x000fce0000000f00 */
[----:B------:R-:W-:Y:S05]  /*5240*/  WARPSYNC.COLLECTIVE R28, `(.L_x_827) ;  /* 0x000000001c087348 */ /* 0x000fea0003c00000 */
[----:B------:R0:W1:Y:S02]  /*5250*/  SHFL.BFLY P2, R32, R31, R30, R29 ;  /* 0x0c00001e1f207389 */ /* 0x000064000004001d */
[----:B01----:R-:W-:Y:S01]  /*5260*/  ENDCOLLECTIVE ;  /* 0x000000000000791b */ /* 0x003fe20003800000 */
.L_x_827:
[----:B------:R-:W-:-:S05]  /*5270*/  FADD.FTZ R21, R18, R21 ;  /* 0x0000001512157221 */ /* 0x000fca0000010000 */
[----:B------:R-:W-:Y:S02]  /*5280*/  MOV R31, R21 ;  /* 0x00000015001f7202 */ /* 0x000fe40000000f00 */
[----:B------:R-:W-:-:S07]  /*5290*/  MOV R23, R32 ;  /* 0x0000002000177202 */ /* 0x000fce0000000f00 */
[----:B------:R-:W-:Y:S05]  /*52a0*/  WARPSYNC.COLLECTIVE R28, `(.L_x_828) ;  /* 0x000000001c087348 */ /* 0x000fea0003c00000 */
[----:B------:R0:W1:Y:S02]  /*52b0*/  SHFL.BFLY P2, R32, R31, R30, R29 ;  /* 0x0c00001e1f207389 */ /* 0x000064000004001d */
[----:B01----:R-:W-:Y:S01]  /*52c0*/  ENDCOLLECTIVE ;  /* 0x000000000000791b */ /* 0x003fe20003800000 */
.L_x_828:
[----:B------:R-:W-:Y:S01]  /*52d0*/  FADD.FTZ R23, R20, R23 ;  /* 0x0000001714177221 */ /* 0x000fe20000010000 */
[----:B------:R-:W-:-:S03]  /*52e0*/  HFMA2.MMA R30, -RZ, RZ, 0, 5.9604644775390625e-08 ;  /* 0x00000001ff1e7435 */ /* 0x000fc600000001ff */
[----:B------:R-:W-:Y:S01]  /*52f0*/  IMAD.MOV.U32 R31, RZ, RZ, R23 ;  /* 0x000000ffff1f7224 */ /* 0x000fe200078e0017 */
[----:B------:R-:W-:-:S07]  /*5300*/  MOV R16, R32 ;  /* 0x0000002000107202 */ /* 0x000fce0000000f00 */
[----:B------:R-:W-:Y:S05]  /*5310*/  WARPSYNC.COLLECTIVE R28, `(.L_x_829) ;  /* 0x000000001c087348 */ /* 0x000fea0003c00000 */
[----:B------:R0:W1:Y:S02]  /*5320*/  SHFL.BFLY P2, R32, R31, R30, R29 ;  /* 0x0c00001e1f207389 */ /* 0x000064000004001d */
[----:B01----:R-:W-:Y:S01]  /*5330*/  ENDCOLLECTIVE ;  /* 0x000000000000791b */ /* 0x003fe20003800000 */
.L_x_829:
[----:B------:R-:W-:-:S05]  /*5340*/  FADD.FTZ R16, R21, R16 ;  /* 0x0000001015107221 */ /* 0x000fca0000010000 */
[----:B------:R-:W-:Y:S02]  /*5350*/  MOV R31, R16 ;  /* 0x00000010001f7202 */ /* 0x000fe40000000f00 */
[----:B------:R-:W-:-:S07]  /*5360*/  MOV R22, R32 ;  /* 0x0000002000167202 */ /* 0x000fce0000000f00 */
[----:B------:R-:W-:Y:S05]  /*5370*/  WARPSYNC.COLLECTIVE R28, `(.L_x_830) ;  /* 0x000000001c087348 */ /* 0x000fea0003c00000 */
[----:B------:R0:W1:Y:S02]  /*5380*/  SHFL.BFLY P2, R32, R31, R30, R29 ;  /* 0x0c00001e1f207389 */ /* 0x000064000004001d */
[----:B01----:R-:W-:Y:S01]  /*5390*/  ENDCOLLECTIVE ;  /* 0x000000000000791b */ /* 0x003fe20003800000 */
.L_x_830:
[----:B------:R-:W-:Y:S01]  /*53a0*/  FADD.FTZ R22, R23, R22 ;  /* 0x0000001617167221 */ /* 0x000fe20000010000 */
[----:B------:R-:W-:Y:S06]  /*53b0*/  BRA `(.L_x_831) ;  /* 0xffffffe800ec7947 */ /* 0x000fec000383ffff */
.L_x_819:
        /* <DEDUP_REMOVED lines=8> */
.L_x_833:
[----:B------:R-:W-:Y:S05]  /*5440*/  BSYNC B1 ;  /* 0x0000000000017941 */ /* 0x000fea0003800000 */
.L_x_832:
        /* <DEDUP_REMOVED lines=8> */
.L_x_834:
[----:B------:R-:W-:Y:S01]  /*54d0*/  FADD.FTZ R23, R23, R16 ;  /* 0x0000001017177221 */ /* 0x000fe20000010000 */
[----:B------:R-:W-:-:S04]  /*54e0*/  HFMA2.MMA R30, -RZ, RZ, 0, 2.384185791015625e-07 ;  /* 0x00000004ff1e7435 */ /* 0x000fc800000001ff */
[----:B------:R-:W-:Y:S02]  /*54f0*/  MOV R31, R23 ;  /* 0x00000017001f7202 */ /* 0x000fe40000000f00 */
[----:B------:R-:W-:-:S07]  /*5500*/  MOV R22, R32 ;  /* 0x0000002000167202 */ /* 0x000fce0000000f00 */
[----:B------:R-:W-:Y:S05]  /*5510*/  WARPSYNC.COLLECTIVE R28, `(.L_x_835) ;  /* 0x000000001c087348 */ /* 0x000fea0003c00000 */
[----:B------:R0:W1:Y:S02]  /*5520*/  SHFL.BFLY P2, R32, R31, R30, R29 ;  /* 0x0c00001e1f207389 */ /* 0x000064000004001d */
[----:B01----:R-:W-:Y:S01]  /*5530*/  ENDCOLLECTIVE ;  /* 0x000000000000791b */ /* 0x003fe20003800000 */
.L_x_835:
[----:B------:R-:W-:-:S05]  /*5540*/  FADD.FTZ R22, R22, R17 ;  /* 0x0000001116167221 */ /* 0x000fca0000010000 */
[----:B------:R-:W-:Y:S01]  /*5550*/  MOV R31, R22 ;  /* 0x00000016001f7202 */ /* 0x000fe20000000f00 */
[----:B------:R-:W-:-:S07]  /*5560*/  IMAD.MOV.U32 R24, RZ, RZ, R32 ;  /* 0x000000ffff187224 */ /* 0x000fce00078e0020 */
[----:B------:R-:W-:Y:S05]  /*5570*/  WARPSYNC.COLLECTIVE R28, `(.L_x_836) ;  /* 0x000000001c087348 */ /* 0x000fea0003c00000 */
[----:B------:R0:W1:Y:S02]  /*5580*/  SHFL.BFLY P2, R32, R31, R30, R29 ;  /* 0x0c00001e1f207389 */ /* 0x000064000004001d */
[----:B01----:R-:W-:Y:S01]  /*5590*/  ENDCOLLECTIVE ;  /* 0x000000000000791b */ /* 0x003fe20003800000 */
.L_x_836:
[----:B------:R-:W-:-:S05]  /*55a0*/  FADD.FTZ R24, R23, R24 ;  /* 0x0000001817187221 */ /* 0x000fca0000010000 */
[----:B------:R-:W-:Y:S01]  /*55b0*/  MOV R31, R24 ;  /* 0x00000018001f7202 */ /* 0x000fe20000000f00 */
[----:B------:R-:W-:Y:S01]  /*55c0*/  IMAD.MOV.U32 R30, RZ, RZ, 0x2 ;  /* 0x00000002ff1e7424 */ /* 0x000fe200078e00ff */
[----:B------:R-:W-:-:S07]  /*55d0*/  MOV R25, R32 ;  /* 0x0000002000197202 */ /* 0x000fce0000000f00 */
[----:B------:R-:W-:Y:S05]  /*55e0*/  WARPSYNC.COLLECTIVE R28, `(.L_x_837) ;  /* 0x000000001c087348 */ /* 0x000fea0003c00000 */
[----:B------:R0:W1:Y:S02]  /*55f0*/  SHFL.BFLY P2, R32, R31, R30, R29 ;  /* 0x0c00001e1f207389 */ /* 0x000064000004001d */
[----:B01----:R-:W-:Y:S01]  /*5600*/  ENDCOLLECTIVE ;  /* 0x000000000000791b */ /* 0x003fe20003800000 */
.L_x_837:
[----:B------:R-:W-:-:S05]  /*5610*/  FADD.FTZ R25, R22, R25 ;  /* 0x0000001916197221 */ /* 0x000fca0000010000 */
[----:B------:R-:W-:Y:S02]  /*5620*/  MOV R31, R25 ;  /* 0x00000019001f7202 */ /* 0x000fe40000000f00 */
[----:B------:R-:W-:-:S07]  /*5630*/  MOV R27, R32 ;  /* 0x00000020001b7202 */ /* 0x000fce0000000f00 */
[----:B------:R-:W-:Y:S05]  /*5640*/  WARPSYNC.COLLECTIVE R28, `(.L_x_838) ;  /* 0x000000001c087348 */ /* 0x000fea0003c00000 */
[----:B------:R0:W1:Y:S02]  /*5650*/  SHFL.BFLY P2, R32, R31, R30, R29 ;  /* 0x0c00001e1f207389 */ /* 0x000064000004001d */
[----:B01----:R-:W-:Y:S01]  /*5660*/  ENDCOLLECTIVE ;  /* 0x000000000000791b */ /* 0x003fe20003800000 */
.L_x_838:
[----:B------:R-:W-:Y:S01]  /*5670*/  FADD.FTZ R27, R24, R27 ;  /* 0x0000001b181b7221 */ /* 0x000fe20000010000 */
[----:B------:R-:W-:-:S03]  /*5680*/  HFMA2.MMA R30, -RZ, RZ, 0, 5.9604644775390625e-08 ;  /* 0x00000001ff1e7435 */ /* 0x000fc600000001ff */
[----:B------:R-:W-:Y:S01]  /*5690*/  IMAD.MOV.U32 R31, RZ, RZ, R27 ;  /* 0x000000ffff1f7224 */ /* 0x000fe200078e001b */
[----:B------:R-:W-:-:S07]  /*56a0*/  MOV R16, R32 ;  /* 0x0000002000107202 */ /* 0x000fce0000000f00 */
[----:B------:R-:W-:Y:S05]  /*56b0*/  WARPSYNC.COLLECTIVE R28, `(.L_x_839) ;  /* 0x000000001c087348 */ /* 0x000fea0003c00000 */
[----:B------:R0:W1:Y:S02]  /*56c0*/  SHFL.BFLY P2, R32, R31, R30, R29 ;  /* 0x0c00001e1f207389 */ /* 0x000064000004001d */
[----:B01----:R-:W-:Y:S01]  /*56d0*/  ENDCOLLECTIVE ;  /* 0x000000000000791b */ /* 0x003fe20003800000 */
.L_x_839:
[----:B------:R-:W-:-:S05]  /*56e0*/  FADD.FTZ R16, R25, R16 ;  /* 0x0000001019107221 */ /* 0x000fca0000010000 */
[----:B------:R-:W-:Y:S02]  /*56f0*/  MOV R31, R16 ;  /* 0x00000010001f7202 */ /* 0x000fe40000000f00 */
[----:B------:R-:W-:-:S07]  /*5700*/  MOV R26, R32 ;  /* 0x00000020001a7202 */ /* 0x000fce0000000f00 */
[----:B------:R-:W-:Y:S05]  /*5710*/  WARPSYNC.COLLECTIVE R28, `(.L_x_840) ;  /* 0x000000001c087348 */ /* 0x000fea0003c00000 */
[----:B------:R0:W1:Y:S02]  /*5720*/  SHFL.BFLY P2, R32, R31, R30, R29 ;  /* 0x0c00001e1f207389 */ /* 0x000064000004001d */
[----:B01----:R-:W-:Y:S01]  /*5730*/  ENDCOLLECTIVE ;  /* 0x000000000000791b */ /* 0x003fe20003800000 */
.L_x_840:
[----:B------:R-:W-:Y:S01]  /*5740*/  FADD.FTZ R26, R27, R26 ;  /* 0x0000001a1b1a7221 */ /* 0x000fe20000010000 */
[----:B------:R-:W-:Y:S06]  /*5750*/  BRA `(.L_x_841) ;  /* 0xffffffe800c07947 */ /* 0x000fec000383ffff */
.L_x_820:
        /* <DEDUP_REMOVED lines=8> */
.L_x_843:
[----:B------:R-:W-:Y:S05]  /*57e0*/  BSYNC B1 ;  /* 0x0000000000017941 */ /* 0x000fea0003800000 */
.L_x_842:
        /* <DEDUP_REMOVED lines=8> */
.L_x_844:
[----:B------:R-:W-:Y:S01]  /*5870*/  FADD.FTZ R23, R23, R16 ;  /* 0x0000001017177221 */ /* 0x000fe20000010000 */
[----:B------:R-:W-:-:S04]  /*5880*/  HFMA2.MMA R30, -RZ, RZ, 0, 2.384185791015625e-07 ;  /* 0x00000004ff1e7435 */ /* 0x000fc800000001ff */
[----:B------:R-:W-:Y:S02]  /*5890*/  MOV R31, R23 ;  /* 0x00000017001f7202 */ /* 0x000fe40000000f00 */
[----:B------:R-:W-:-:S07]  /*58a0*/  MOV R22, R32 ;  /* 0x0000002000167202 */ /* 0x000fce0000000f00 */
[----:B------:R-:W-:Y:S05]  /*58b0*/  WARPSYNC.COLLECTIVE R28, `(.L_x_845) ;  /* 0x000000001c087348 */ /* 0x000fea0003c00000 */
[----:B------:R0:W1:Y:S02]  /*58c0*/  SHFL.BFLY P2, R32, R31, R30, R29 ;  /* 0x0c00001e1f207389 */ /* 0x000064000004001d */
[----:B01----:R-:W-:Y:S01]  /*58d0*/  ENDCOLLECTIVE ;  /* 0x000000000000791b */ /* 0x003fe20003800000 */
.L_x_845:
[----:B------:R-:W-:-:S05]  /*58e0*/  FADD.FTZ R22, R22, R17 ;  /* 0x0000001116167221 */ /* 0x000fca0000010000 */
[----:B------:R-:W-:Y:S01]  /*58f0*/  MOV R31, R22 ;  /* 0x00000016001f7202 */ /* 0x000fe20000000f00 */
[----:B------:R-:W-:-:S07]  /*5900*/  IMAD.MOV.U32 R24, RZ, RZ, R32 ;  /* 0x000000ffff187224 */ /* 0x000fce00078e0020 */
[----:B------:R-:W-:Y:S05]  /*5910*/  WARPSYNC.COLLECTIVE R28, `(.L_x_846) ;  /* 0x000000001c087348 */ /* 0x000fea0003c00000 */
[----:B------:R0:W1:Y:S02]  /*5920*/  SHFL.BFLY P2, R32, R31, R30, R29 ;  /* 0x0c00001e1f207389 */ /* 0x000064000004001d */
[----:B01----:R-:W-:Y:S01]  /*5930*/  ENDCOLLECTIVE ;  /* 0x000000000000791b */ /* 0x003fe20003800000 */
.L_x_846:
[----:B------:R-:W-:-:S05]  /*5940*/  FADD.FTZ R24, R23, R24 ;  /* 0x0000001817187221 */ /* 0x000fca0000010000 */
[----:B------:R-:W-:Y:S01]  /*5950*/  MOV R31, R24 ;  /* 0x00000018001f7202 */ /* 0x000fe20000000f00 */
[----:B------:R-:W-:Y:S01]  /*5960*/  IMAD.MOV.U32 R30, RZ, RZ, 0x2 ;  /* 0x00000002ff1e7424 */ /* 0x000fe200078e00ff */
[----:B------:R-:W-:-:S07]  /*5970*/  MOV R25, R32 ;  /* 0x0000002000197202 */ /* 0x000fce0000000f00 */
[----:B------:R-:W-:Y:S05]  /*5980*/  WARPSYNC.COLLECTIVE R28, `(.L_x_847) ;  /* 0x000000001c087348 */ /* 0x000fea0003c00000 */
[----:B------:R0:W1:Y:S02]  /*5990*/  SHFL.BFLY P2, R32, R31, R30, R29 ;  /* 0x0c00001e1f207389 */ /* 0x000064000004001d */
[----:B01----:R-:W-:Y:S01]  /*59a0*/  ENDCOLLECTIVE ;  /* 0x000000000000791b */ /* 0x003fe20003800000 */
.L_x_847:
[----:B------:R-:W-:-:S05]  /*59b0*/  FADD.FTZ R25, R22, R25 ;  /* 0x0000001916197221 */ /* 0x000fca0000010000 */
[----:B------:R-:W-:Y:S02]  /*59c0*/  MOV R31, R25 ;  /* 0x00000019001f7202 */ /* 0x000fe40000000f00 */
[----:B------:R-:W-:-:S07]  /*59d0*/  MOV R27, R32 ;  /* 0x00000020001b7202 */ /* 0x000fce0000000f00 */
[----:B------:R-:W-:Y:S05]  /*59e0*/  WARPSYNC.COLLECTIVE R28, `(.L_x_848) ;  /* 0x000000001c087348 */ /* 0x000fea0003c00000 */
[----:B------:R0:W1:Y:S02]  /*59f0*/  SHFL.BFLY P2, R32, R31, R30, R29 ;  /* 0x0c00001e1f207389 */ /* 0x000064000004001d */
[----:B01----:R-:W-:Y:S01]  /*5a00*/  ENDCOLLECTIVE ;  /* 0x000000000000791b */ /* 0x003fe20003800000 */
.L_x_848:
[----:B------:R-:W-:Y:S01]  /*5a10*/  FADD.FTZ R27, R24, R27 ;  /* 0x0000001b181b7221 */ /* 0x000fe20000010000 */
[----:B------:R-:W-:-:S03]  /*5a20*/  HFMA2.MMA R30, -RZ, RZ, 0, 5.9604644775390625e-08 ;  /* 0x00000001ff1e7435 */ /* 0x000fc600000001ff */
[----:B------:R-:W-:Y:S01]  /*5a30*/  IMAD.MOV.U32 R31, RZ, RZ, R27 ;  /* 0x000000ffff1f7224 */ /* 0x000fe200078e001b */
[----:B------:R-:W-:-:S07]  /*5a40*/  MOV R16, R32 ;  /* 0x0000002000107202 */ /* 0x000fce0000000f00 */
[----:B------:R-:W-:Y:S05]  /*5a50*/  WARPSYNC.COLLECTIVE R28, `(.L_x_849) ;  /* 0x000000001c087348 */ /* 0x000fea0003c00000 */
[----:B------:R0:W1:Y:S02]  /*5a60*/  SHFL.BFLY P2, R32, R31, R30, R29 ;  /* 0x0c00001e1f207389 */ /* 0x000064000004001d */
[----:B01----:R-:W-:Y:S01]  /*5a70*/  ENDCOLLECTIVE ;  /* 0x000000000000791b */ /* 0x003fe20003800000 */
.L_x_849:
[----:B------:R-:W-:-:S05]  /*5a80*/  FADD.FTZ R16, R25, R16 ;  /* 0x0000001019107221 */ /* 0x000fca0000010000 */
[----:B------:R-:W-:Y:S02]  /*5a90*/  MOV R31, R16 ;  /* 0x00000010001f7202 */ /* 0x000fe40000000f00 */
[----:B------:R-:W-:-:S07]  /*5aa0*/  MOV R26, R32 ;  /* 0x00000020001a7202 */ /* 0x000fce0000000f00 */
[----:B------:R-:W-:Y:S05]  /*5ab0*/  WARPSYNC.COLLECTIVE R28, `(.L_x_850) ;  /* 0x000000001c087348 */ /* 0x000fea0003c00000 */
[----:B------:R0:W1:Y:S02]  /*5ac0*/  SHFL.BFLY P2, R32, R31, R30, R29 ;  /* 0x0c00001e1f207389 */ /* 0x000064000004001d */
[----:B01----:R-:W-:Y:S01]  /*5ad0*/  ENDCOLLECTIVE ;  /* 0x000000000000791b */ /* 0x003fe20003800000 */
.L_x_850:
[----:B------:R-:W-:Y:S01]  /*5ae0*/  FADD.FTZ R26, R27, R26 ;  /* 0x0000001a1b1a7221 */ /* 0x000fe20000010000 */
[----:B------:R-:W-:Y:S06]  /*5af0*/  BRA `(.L_x_851) ;  /* 0xffffffe8007c7947 */ /* 0x000fec000383ffff */
.L_x_821:
        /* <DEDUP_REMOVED lines=8> */
.L_x_853:
[----:B------:R-:W-:Y:S05]  /*5b80*/  BSYNC B0 ;  /* 0x0000000000007941 */ /* 0x000fea0003800000 */
.L_x_852:
        /* <DEDUP_REMOVED lines=11> */
.L_x_854:
[----:B------:R-:W-:Y:S01]  /*5c40*/  FADD.FTZ R19, R19, R18 ;  /* 0x0000001213137221 */ /* 0x000fe20000010000 */
[----:B------:R-:W-:Y:S01]  /*5c50*/  @!P0 LEA R24, R11, UR4, 0x7 ;  /* 0x000000040b188c11 */ /* 0x000fe2000f8e38ff */
[----:B------:R-:W-:Y:S01]  /*5c60*/  HFMA2.MMA R36, -RZ, RZ, 0, 0 ;  /* 0x00000000ff247435 */ /* 0x000fe200000001ff */
[----:B------:R-:W-:Y:S01]  /*5c70*/  @!P0 LOP3.LUT R21, R21, R22, RZ, 0x3c, !PT ;  /* 0x0000001615158212 */ /* 0x000fe200078e3cff */
[----:B------:R-:W-:Y:S01]  /*5c80*/  IMAD.MOV.U32 R25, RZ, RZ, RZ ;  /* 0x000000ffff197224 */ /* 0x000fe200078e00ff */
[----:B------:R-:W-:Y:S01]  /*5c90*/  @!P0 SHF.L.U32 R26, R11, 0x1, RZ ;  /* 0x000000010b1a8819 */ /* 0x000fe200000006ff */
[----:B------:R-:W-:Y:S01]  /*5ca0*/  IMAD.IADD R43, R16, 0x1, R7 ;  /* 0x00000001102b7824 */ /* 0x000fe200078e0207 */
[----:B------:R-:W-:-:S05]  /*5cb0*/  @!P0 LEA R21, R21, R24, 0x2 ;  /* 0x0000001815158211 */ /* 0x000fca00078e10ff */
        /* <DEDUP_REMOVED lines=8> */
.L_x_855:
[----:B------:R-:W-:Y:S01]  /*5d40*/  MOV R31, R18 ;  /* 0x00000012001f7202 */ /* 0x000fe20000000f00 */
[----:B------:R-:W-:-:S07]  /*5d50*/  IMAD.MOV.U32 R20, RZ, RZ, R32 ;  /* 0x000000ffff147224 */ /* 0x000fce00078e0020 */
[----:B------:R-:W-:Y:S05]  /*5d60*/  WARPSYNC.COLLECTIVE R28, `(.L_x_856) ;  /* 0x000000001c087348 */ /* 0x000fea0003c00000 */
[----:B------:R0:W1:Y:S02]  /*5d70*/  SHFL.BFLY P2, R32, R31, R30, R29 ;  /* 0x0c00001e1f207389 */ /* 0x000064000004001d */
[----:B01----:R-:W-:Y:S01]  /*5d80*/  ENDCOLLECTIVE ;  /* 0x000000000000791b */ /* 0x003fe20003800000 */
.L_x_856:
[----:B------:R-:W-:Y:S01]  /*5d90*/  @!P0 MOV R34, R22 ;  /* 0x0000001600228202 */ /* 0x000fe20000000f00 */
[----:B------:R-:W-:Y:S01]  /*5da0*/  FADD.FTZ R20, R19, R20 ;  /* 0x0000001413147221 */ /* 0x000fe20000010000 */
[----:B------:R-:W-:Y:S01]  /*5db0*/  @!P0 MOV R36, R23 ;  /* 0x0000001700248202 */ /* 0x000fe20000000f00 */
[----:B------:R-:W-:-:S05]  /*5dc0*/  @!P0 VIADD R23, R16, 0x28 ;  /* 0x0000002810178836 */ /* 0x000fca0000000000 */
[----:B------:R-:W-:Y:S01]  /*5dd0*/  @!P0 LOP3.LUT R23, R23, R26, RZ, 0x3c, !PT ;  /* 0x0000001a17178212 */ /* 0x000fe200078e3cff */
[----:B------:R-:W-:Y:S02]  /*5de0*/  HFMA2.MMA R26, -RZ, RZ, 0, 0 ;  /* 0x00000000ff1a7435 */ /* 0x000fe400000001ff */
[----:B------:R-:W-:Y:S01]  /*5df0*/  HFMA2.MMA R30, -RZ, RZ, 0, 1.1920928955078125e-07 ;  /* 0x00000002ff1e7435 */ /* 0x000fe200000001ff */
[----:B------:R-:W-:Y:S02]  /*5e00*/  IMAD.MOV.U32 R31, RZ, RZ, R20 ;  /* 0x000000ffff1f7224 */ /* 0x000fe400078e0014 */
[----:B------:R-:W-:-:S08]  /*5e10*/  FADD.FTZ R17, R18, R32 ;  /* 0x0000002012117221 */ /* 0x000fd00000010000 */
[----:B------:R-:W-:Y:S05]  /*5e20*/  WARPSYNC.COLLECTIVE R28, `(.L_x_857) ;  /* 0x000000001c087348 */ /* 0x000fea0003c00000 */
[----:B------:R0:W1:Y:S02]  /*5e30*/  SHFL.BFLY P2, R32, R31, R30, R29 ;  /* 0x0c00001e1f207389 */ /* 0x000064000004001d */
[----:B01----:R-:W-:Y:S01]  /*5e40*/  ENDCOLLECTIVE ;  /* 0x000000000000791b */ /* 0x003fe20003800000 */
.L_x_857:
[----:B------:R-:W-:Y:S02]  /*5e50*/  MOV R31, R17 ;  /* 0x00000011001f7202 */ /* 0x000fe40000000f00 */
[----:B------:R-:W-:-:S07]  /*5e60*/  MOV R19, R32 ;  /* 0x0000002000137202 */ /* 0x000fce0000000f00 */
[----:B------:R-:W-:Y:S05]  /*5e70*/  WARPSYNC.COLLECTIVE R28, `(.L_x_858) ;  /* 0x000000001c087348 */ /* 0x000fea0003c00000 */
[----:B------:R0:W1:Y:S02]  /*5e80*/  SHFL.BFLY P2, R32, R31, R30, R29 ;  /* 0x0c00001e1f207389 */ /* 0x000064000004001d */
[----:B01----:R-:W-:Y:S01]  /*5e90*/  ENDCOLLECTIVE ;  /* 0x000000000000791b */ /* 0x003fe20003800000 */
.L_x_858:
[----:B------:R-:W-:Y:S01]  /*5ea0*/  FADD.FTZ R19, R20, R19 ;  /* 0x0000001314137221 */ /* 0x000fe20000010000 */
[----:B------:R-:W-:-:S03]  /*5eb0*/  HFMA2.MMA R30, -RZ, RZ, 0, 5.9604644775390625e-08 ;  /* 0x00000001ff1e7435 */ /* 0x000fc600000001ff */
[----:B------:R-:W-:Y:S02]  /*5ec0*/  IMAD.MOV.U32 R31, RZ, RZ, R19 ;  /* 0x000000ffff1f7224 */ /* 0x000fe400078e0013 */
[----:B------:R-:W-:-:S07]  /*5ed0*/  FADD.FTZ R18, R17, R32 ;  /* 0x0000002011127221 */ /* 0x000fce0000010000 */
[----:B------:R-:W-:Y:S05]  /*5ee0*/  WARPSYNC.COLLECTIVE R28, `(.L_x_859) ;  /* 0x000000001c087348 */ /* 0x000fea0003c00000 */
[----:B------:R0:W1:Y:S02]  /*5ef0*/  SHFL.BFLY P2, R32, R31, R30, R29 ;  /* 0x0c00001e1f207389 */ /* 0x000064000004001d */
[----:B01----:R-:W-:Y:S01]  /*5f00*/  ENDCOLLECTIVE ;  /* 0x000000000000791b */ /* 0x003fe20003800000 */
.L_x_859:
[----:B------:R-:W-:Y:S02]  /*5f10*/  MOV R31, R18 ;  /* 0x00000012001f7202 */ /* 0x000fe40000000f00 */
[----:B------:R-:W-:-:S07]  /*5f20*/  MOV R20, R32 ;  /* 0x0000002000147202 */ /* 0x000fce0000000f00 */
[----:B------:R-:W-:Y:S05]  /*5f30*/  WARPSYNC.COLLECTIVE R28, `(.L_x_860) ;  /* 0x000000001c087348 */ /* 0x000fea0003c00000 */
[----:B------:R0:W1:Y:S02]  /*5f40*/  SHFL.BFLY P2, R32, R31, R30, R29 ;  /* 0x0c00001e1f207389 */ /* 0x000064000004001d */
[----:B01----:R-:W-:Y:S01]  /*5f50*/  ENDCOLLECTIVE ;  /* 0x000000000000791b */ /* 0x003fe20003800000 */
.L_x_860:
[----:B------:R-:W-:Y:S01]  /*5f60*/  FADD.FTZ R19, R19, R20 ;  /* 0x0000001413137221 */ /* 0x000fe20000010000 */
[----:B------:R-:W-:Y:S01]  /*5f70*/  HFMA2.MMA R30, -RZ, RZ, 0, 4.76837158203125e-07 ;  /* 0x00000008ff1e7435 */ /* 0x000fe200000001ff */
[----:B------:R-:W-:Y:S01]  /*5f80*/  MOV R31, R34 ;  /* 0x00000022001f7202 */ /* 0x000fe20000000f00 */
[----:B------:R-:W-:-:S09]  /*5f90*/  IMAD.MOV.U32 R17, RZ, RZ, R32 ;  /* 0x000000ffff117224 */ /* 0x000fd200078e0020 */
[----:B------:R-:W-:Y:S05]  /*5fa0*/  WARPSYNC.COLLECTIVE R28, `(.L_x_861) ;  /* 0x000000001c087348 */ /* 0x000fea0003c00000 */
[----:B------:R0:W1:Y:S02]  /*5fb0*/  SHFL.BFLY P2, R32, R31, R30, R29 ;  /* 0x0c00001e1f207389 */ /* 0x000064000004001d */
[----:B01----:R-:W-:Y:S01]  /*5fc0*/  ENDCOLLECTIVE ;  /* 0x000000000000791b */ /* 0x003fe20003800000 */
.L_x_861:
[----:B------:R-:W-:Y:S01]  /*5fd0*/  FADD.FTZ R46, R18, R17 ;  /* 0x00000011122e7221 */ /* 0x000fe20000010000 */
[----:B------:R-:W-:Y:S01]  /*5fe0*/  IMAD.MOV.U32 R31, RZ, RZ, R36 ;  /* 0x000000ffff1f7224 */ /* 0x000fe200078e0024 */
[----:B------:R-:W-:-:S07]  /*5ff0*/  MOV R33, R32 ;  /* 0x0000002000217202 */ /* 0x000fce0000000f00 */
[----:B------:R-:W-:Y:S05]  /*6000*/  WARPSYNC.COLLECTIVE R28, `(.L_x_862) ;  /* 0x000000001c087348 */ /* 0x000fea0003c00000 */
[----:B------:R0:W1:Y:S02]  /*6010*/  SHFL.BFLY P2, R32, R31, R30, R29 ;  /* 0x0c00001e1f207389 */ /* 0x000064000004001d */
[----:B01----:R-:W-:Y:S01]  /*6020*/  ENDCOLLECTIVE ;  /* 0x000000000000791b */ /* 0x003fe20003800000 */
.L_x_862:
[----:B------:R-:W-:-:S05]  /*6030*/  FADD.FTZ R33, R33, R34 ;  /* 0x0000002221217221 */ /* 0x000fca0000010000 */
[----:B------:R-:W-:Y:S01]  /*6040*/  MOV R31, R33 ;  /* 0x00000021001f7202 */ /* 0x000fe20000000f00 */
[----:B------:R-:W-:Y:S01]  /*6050*/  IMAD.MOV.U32 R30, RZ, RZ, 0x4 ;  /* 0x00000004ff1e7424 */ /* 0x000fe200078e00ff */
[----:B------:R-:W-:-:S07]  /*6060*/  MOV R35, R32 ;  /* 0x0000002000237202 */ /* 0x000fce0000000f00 */
[----:B------:R-:W-:Y:S05]  /*6070*/  WARPSYNC.COLLECTIVE R28, `(.L_x_863) ;  /* 0x000000001c087348 */ /* 0x000fea0003c00000 */
[----:B------:R0:W1:Y:S02]  /*6080*/  SHFL.BFLY P2, R32, R31, R30, R29 ;  /* 0x0c00001e1f207389 */ /* 0x000064000004001d */
[----:B01----:R-:W-:Y:S01]  /*6090*/  ENDCOLLECTIVE ;  /* 0x000000000000791b */ /* 0x003fe20003800000 */
.L_x_863:
[----:B------:R-:W-:-:S05]  /*60a0*/  FADD.FTZ R35, R35, R36 ;  /* 0x0000002423237221 */ /* 0x000fca0000010000 */
[----:B------:R-:W-:Y:S02]  /*60b0*/  MOV R31, R35 ;  /* 0x00000023001f7202 */ /* 0x000fe40000000f00 */
[----:B------:R-:W-:-:S07]  /*60c0*/  MOV R22, R32 ;  /* 0x0000002000167202 */ /* 0x000fce0000000f00 */
[----:B------:R-:W-:Y:S05]  /*60d0*/  WARPSYNC.COLLECTIVE R28, `(.L_x_864) ;  /* 0x000000001c087348 */ /* 0x000fea0003c00000 */
[----:B------:R0:W1:Y:S02]  /*60e0*/  SHFL.BFLY P2, R32, R31, R30, R29 ;  /* 0x0c00001e1f207389 */ /* 0x000064000004001d */
[----:B01----:R-:W-:Y:S01]  /*60f0*/  ENDCOLLECTIVE ;  /* 0x000000000000791b */ /* 0x003fe20003800000 */
.L_x_864:
[----:B------:R-:W-:Y:S01]  /*6100*/  FADD.FTZ R37, R33, R22 ;  /* 0x0000001621257221 */ /* 0x000fe20000010000 */
[----:B------:R-:W-:-:S04]  /*6110*/  HFMA2.MMA R30, -RZ, RZ, 0, 1.1920928955078125e-07 ;  /* 0x00000002ff1e7435 */ /* 0x000fc800000001ff */
[----:B------:R-:W-:Y:S02]  /*6120*/  MOV R31, R37 ;  /* 0x00000025001f7202 */ /* 0x000fe40000000f00 */
[----:B------:R-:W-:Y:S02]  /*6130*/  MOV R38, R32 ;  /* 0x0000002000267202 */ /* 0x000fe40000000f00 */
[----:B------:R-:W-:-:S03]  /*6140*/  @!P0 LEA R32, R11, UR4, 0x7 ;  /* 0x000000040b208c11 */ /* 0x000fc6000f8e38ff */
[----:B------:R-:W-:Y:S01]  /*6150*/  FADD.FTZ R38, R35, R38 ;  /* 0x0000002623267221 */ /* 0x000fe20000010000 */
[----:B------:R-:W-:Y:S01]  /*6160*/  @!P0 LEA R24, R23, R32, 0x2 ;  /* 0x0000002017188211 */ /* 0x000fe200078e10ff */
[----:B------:R-:W-:-:S11]  /*6170*/  HFMA2.MMA R23, -RZ, RZ, 0, 0 ;  /* 0x00000000ff177435 */ /* 0x000fd600000001ff */
[----:B------:R-:W-:Y:S05]  /*6180*/  WARPSYNC.COLLECTIVE R28, `(.L_x_865) ;  /* 0x000000001c087348 */ /* 0x000fea0003c00000 */
[----:B------:R0:W1:Y:S02]  /*6190*/  SHFL.BFLY P2, R32, R31, R30, R29 ;  /* 0x0c00001e1f207389 */ /* 0x000064000004001d */
[----:B01----:R-:W-:Y:S01]  /*61a0*/  ENDCOLLECTIVE ;  /* 0x000000000000791b */ /* 0x003fe20003800000 */
.L_x_865:
[----:B------:R0:W1:Y:S04]  /*61b0*/  @!P0 LDS R27, [R24] ;  /* 0x00000000181b8984 */ /* 0x0000680000000800 */
[----:B------:R0:W2:Y:S01]  /*61c0*/  @!P0 LDS R39, [R24+0x500] ;  /* 0x0005000018278984 */ /* 0x0000a20000000800 */
[----:B------:R-:W-:Y:S01]  /*61d0*/  MOV R31, R38 ;  /* 0x00000026001f7202 */ /* 0x000fe20000000f00 */
[----:B------:R-:W-:-:S07]  /*61e0*/  IMAD.MOV.U32 R22, RZ, RZ, R32 ;  /* 0x000000ffff167224 */ /* 0x000fce00078e0020 */
[----:B012---:R-:W-:Y:S05]  /*61f0*/  WARPSYNC.COLLECTIVE R28, `(.L_x_866) ;  /* 0x000000001c087348 */ /* 0x007fea0003c00000 */
[----:B------:R3:W4:Y:S02]  /*6200*/  SHFL.BFLY P2, R32, R31, R30, R29 ;  /* 0x0c00001e1f207389 */ /* 0x000724000004001d */
[----:B01234-:R-:W-:Y:S01]  /*6210*/  ENDCOLLECTIVE ;  /* 0x000000000000791b */ /* 0x01ffe20003800000 */
.L_x_866:
[----:B------:R-:W-:-:S05]  /*6220*/  FADD.FTZ R37, R37, R22 ;  /* 0x0000001625257221 */ /* 0x000fca0000010000 */
[----:B------:R-:W-:Y:S01]  /*6230*/  MOV R31, R37 ;  /* 0x00000025001f7202 */ /* 0x000fe20000000f00 */
[----:B------:R-:W-:Y:S01]  /*6240*/  IMAD.MOV.U32 R30, RZ, RZ, 0x1 ;  /* 0x00000001ff1e7424 */ /* 0x000fe200078e00ff */
[----:B------:R-:W-:Y:S02]  /*6250*/  @!P0 MOV R26, R27 ;  /* 0x0000001b001a8202 */ /* 0x000fe40000000f00 */
[----:B------:R-:W-:Y:S02]  /*6260*/  @!P0 MOV R25, R39 ;  /* 0x0000002700198202 */ /* 0x000fe40000000f00 */
[----:B------:R-:W-:-:S07]  /*6270*/  MOV R21, R32 ;  /* 0x0000002000157202 */ /* 0x000fce0000000f00 */
[----:B------:R-:W-:Y:S05]  /*6280*/  WARPSYNC.COLLECTIVE R28, `(.L_x_867) ;  /* 0x000000001c087348 */ /* 0x000fea0003c00000 */
[----:B------:R0:W1:Y:S02]  /*6290*/  SHFL.BFLY P2, R32, R31, R30, R29 ;  /* 0x0c00001e1f207389 */ /* 0x000064000004001d */
[----:B01----:R-:W-:Y:S01]  /*62a0*/  ENDCOLLECTIVE ;  /* 0x000000000000791b */ /* 0x003fe20003800000 */
.L_x_867:
[----:B------:R-:W-:Y:S01]  /*62b0*/  FADD.FTZ R38, R38, R21 ;  /* 0x0000001526267221 */ /* 0x000fe20000010000 */
[----:B------:R-:W-:-:S04]  /*62c0*/  IMAD.MOV.U32 R21, RZ, RZ, RZ ;  /* 0x000000ffff157224 */ /* 0x000fc800078e00ff */
[----:B------:R-:W-:Y:S02]  /*62d0*/  MOV R31, R38 ;  /* 0x00000026001f7202 */ /* 0x000fe40000000f00 */
[----:B------:R-:W-:-:S07]  /*62e0*/  MOV R36, R32 ;  /* 0x0000002000247202 */ /* 0x000fce0000000f00 */
[----:B------:R-:W-:Y:S05]  /*62f0*/  WARPSYNC.COLLECTIVE R28, `(.L_x_868) ;  /* 0x000000001c087348 */ /* 0x000fea0003c00000 */
[----:B------:R0:W1:Y:S02]  /*6300*/  SHFL.BFLY P2, R32, R31, R30, R29 ;  /* 0x0c00001e1f207389 */ /* 0x000064000004001d */
[----:B01----:R-:W-:Y:S01]  /*6310*/  ENDCOLLECTIVE ;  /* 0x000000000000791b */ /* 0x003fe20003800000 */
.L_x_868:
[----:B------:R-:W-:Y:S01]  /*6320*/  FADD.FTZ R36, R37, R36 ;  /* 0x0000002425247221 */ /* 0x000fe20000010000 */
[----:B------:R-:W-:Y:S01]  /*6330*/  HFMA2.MMA R30, -RZ, RZ, 0, 4.76837158203125e-07 ;  /* 0x00000008ff1e7435 */ /* 0x000fe200000001ff */
[----:B------:R-:W-:Y:S01]  /*6340*/  IMAD.MOV.U32 R31, RZ, RZ, R26 ;  /* 0x000000ffff1f7224 */ /* 0x000fe200078e001a */
[----:B------:R-:W-:-:S09]  /*6350*/  MOV R35, R32 ;  /* 0x0000002000237202 */ /* 0x000fd20000000f00 */
[----:B------:R-:W-:Y:S05]  /*6360*/  WARPSYNC.COLLECTIVE R28, `(.L_x_869) ;  /* 0x000000001c087348 */ /* 0x000fea0003c00000 */
[----:B------:R0:W1:Y:S02]  /*6370*/  SHFL.BFLY P2, R32, R31, R30, R29 ;  /* 0x0c00001e1f207389 */ /* 0x000064000004001d */
[----:B01----:R-:W-:Y:S01]  /*6380*/  ENDCOLLECTIVE ;  /* 0x000000000000791b */ /* 0x003fe20003800000 */
.L_x_869:
[----:B------:R-:W-:Y:S01]  /*6390*/  FADD.FTZ R35, R38, R35 ;  /* 0x0000002326237221 */ /* 0x000fe20000010000 */
[----:B------:R-:W-:Y:S02]  /*63a0*/  MOV R31, R25 ;  /* 0x00000019001f7202 */ /* 0x000fe40000000f00 */
[----:B------:R-:W-:-:S07]  /*63b0*/  MOV R27, R32 ;  /* 0x00000020001b7202 */ /* 0x000fce0000000f00 */
[----:B------:R-:W-:Y:S05]  /*63c0*/  WARPSYNC.COLLECTIVE R28, `(.L_x_870) ;  /* 0x000000001c087348 */ /* 0x000fea0003c00000 */
[----:B------:R0:W1:Y:S02]  /*63d0*/  SHFL.BFLY P2, R32, R31, R30, R29 ;  /* 0x0c00001e1f207389 */ /* 0x000064000004001d */
[----:B01----:R-:W-:Y:S01]  /*63e0*/  ENDCOLLECTIVE ;  /* 0x000000000000791b */ /* 0x003fe20003800000 */
.L_x_870:
        /* <DEDUP_REMOVED lines=8> */
.L_x_871:
        /* <DEDUP_REMOVED lines=8> */
.L_x_872:
        /* <DEDUP_REMOVED lines=10> */
.L_x_873:
[----:B------:R0:W1:Y:S04]  /*6590*/  @!P0 LDS R24, [R41] ;  /* 0x0000000029188984 */ /* 0x0000680000000800 */
[----:B------:R0:W2:Y:S01]  /*65a0*/  @!P0 LDS R22, [R41+0x500] ;  /* 0x0005000029168984 */ /* 0x0000a20000000800 */
[----:B------:R-:W-:Y:S01]  /*65b0*/  IMAD.MOV.U32 R31, RZ, RZ, R39 ;  /* 0x000000ffff1f7224 */ /* 0x000fe200078e0027 */
[----:B------:R-:W-:-:S07]  /*65c0*/  MOV R25, R32 ;  /* 0x0000002000197202 */ /* 0x000fce0000000f00 */
[----:B012---:R-:W-:Y:S05]  /*65d0*/  WARPSYNC.COLLECTIVE R28, `(.L_x_874) ;  /* 0x000000001c087348 */ /* 0x007fea0003c00000 */
[----:B------:R3:W4:Y:S02]  /*65e0*/  SHFL.BFLY P2, R32, R31, R30, R29 ;  /* 0x0c00001e1f207389 */ /* 0x000724000004001d */
[----:B01234-:R-:W-:Y:S01]  /*65f0*/  ENDCOLLECTIVE ;  /* 0x000000000000791b */ /* 0x01ffe20003800000 */
.L_x_874:
        /* <DEDUP_REMOVED lines=9> */
.L_x_875:
[----:B------:R-:W-:Y:S01]  /*6690*/  ISETP.NE.AND P0, PT, R11, RZ, PT ;  /* 0x000000ff0b00720c */ /* 0x000fe20003f05270 */
[----:B------:R-:W-:-:S04]  /*66a0*/  FADD.FTZ R39, R39, R26 ;  /* 0x0000001a27277221 */ /* 0x000fc80000010000 */
[----:B------:R-:W-:-:S08]  /*66b0*/  IMAD.MOV.U32 R31, RZ, RZ, R39 ;  /* 0x000000ffff1f7224 */ /* 0x000fd000078e0027 */
[----:B------:R-:W0:Y:S01]  /*66c0*/  @!P0 LDC.64 R26, c[0x0][0x218] ;  /* 0x00008600ff1a8b82 */ /* 0x000e220000000a00 */
[----:B------:R-:W-:-:S07]  /*66d0*/  @!P0 F2FP.BF16.F32.PACK_AB R46, RZ, R46 ;  /* 0x0000002eff2e823e */ /* 0x000fce00000010ff */
[----:B------:R-:W1:Y:S01]  /*66e0*/  @!P0 LDC.64 R16, c[0x0][0x220] ;  /* 0x00008800ff108b82 */ /* 0x000e620000000a00 */
[----:B------:R-:W-:-:S07]  /*66f0*/  MOV R41, R32 ;  /* 0x0000002000297202 */ /* 0x000fce0000000f00 */
[----:B01----:R-:W-:Y:S05]  /*6700*/  WARPSYNC.COLLECTIVE R28, `(.L_x_876) ;  /* 0x000000001c087348 */ /* 0x003fea0003c00000 */
[----:B------:R2:W3:Y:S02]  /*6710*/  SHFL.BFLY P2, R32, R31, R30, R29 ;  /* 0x0c00001e1f207389 */ /* 0x0004e4000004001d */
[----:B0123--:R-:W-:Y:S01]  /*6720*/  ENDCOLLECTIVE ;  /* 0x000000000000791b */ /* 0x00ffe20003800000 */
.L_x_876:
[----:B------:R-:W-:Y:S01]  /*6730*/  FADD.FTZ R40, R40, R41 ;  /* 0x0000002928287221 */ /* 0x000fe20000010000 */
[C---:B------:R-:W-:Y:S01]  /*6740*/  @!P0 IMAD.WIDE R26, R43.reuse, 0x2, R26 ;  /* 0x000000022b1a8825 */ /* 0x040fe200078e021a */
[----:B------:R-:W-:Y:S01]  /*6750*/  HFMA2.MMA R30, -RZ, RZ, 0, 4.76837158203125e-07 ;  /* 0x00000008ff1e7435 */ /* 0x000fe200000001ff */
[----:B------:R-:W-:Y:S02]  /*6760*/  MOV R31, R23 ;  /* 0x00000017001f7202 */ /* 0x000fe40000000f00 */
[----:B------:R-:W-:Y:S01]  /*6770*/  @!P0 IMAD.WIDE R16, R43, 0x2, R16 ;  /* 0x000000022b108825 */ /* 0x000fe200078e0210 */
[----:B------:R-:W-:-:S07]  /*6780*/  MOV R42, R32 ;  /* 0x00000020002a7202 */ /* 0x000fce0000000f00 */
[----:B------:R-:W-:Y:S05]  /*6790*/  WARPSYNC.COLLECTIVE R28, `(.L_x_877) ;  /* 0x000000001c087348 */ /* 0x000fea0003c00000 */
[----:B------:R0:W1:Y:S02]  /*67a0*/  SHFL.BFLY P2, R32, R31, R30, R29 ;  /* 0x0c00001e1f207389 */ /* 0x000064000004001d */
[----:B01----:R-:W-:Y:S01]  /*67b0*/  ENDCOLLECTIVE ;  /* 0x000000000000791b */ /* 0x003fe20003800000 */
.L_x_877:
[----:B------:R-:W-:Y:S01]  /*67c0*/  FADD.FTZ R39, R39, R42 ;  /* 0x0000002a27277221 */ /* 0x000fe20000010000 */
[----:B------:R-:W-:Y:S01]  /*67d0*/  MOV R31, R21 ;  /* 0x00000015001f7202 */ /* 0x000fe20000000f00 */
[----:B------:R-:W-:-:S07]  /*67e0*/  IMAD.MOV.U32 R44, RZ, RZ, R32 ;  /* 0x000000ffff2c7224 */ /* 0x000fce00078e0020 */
[----:B------:R-:W-:Y:S05]  /*67f0*/  WARPSYNC.COLLECTIVE R28, `(.L_x_878) ;  /* 0x000000001c087348 */ /* 0x000fea0003c00000 */
[----:B------:R0:W1:Y:S02]  /*6800*/  SHFL.BFLY P2, R32, R31, R30, R29 ;  /* 0x0c00001e1f207389 */ /* 0x000064000004001d */
[----:B01----:R-:W-:Y:S01]  /*6810*/  ENDCOLLECTIVE ;  /* 0x000000000000791b */ /* 0x003fe20003800000 */
.L_x_878:
[----:B------:R-:W-:Y:S01]  /*6820*/  FADD.FTZ R44, R44, R23 ;  /* 0x000000172c2c7221 */ /* 0x000fe20000010000 */
[----:B------:R-:W-:-:S03]  /*6830*/  HFMA2.MMA R30, -RZ, RZ, 0, 2.384185791015625e-07 ;  /* 0x00000004ff1e7435 */ /* 0x000fc600000001ff */
[----:B------:R-:W-:Y:S01]  /*6840*/  IMAD.MOV.U32 R31, RZ, RZ, R44 ;  /* 0x000000ffff1f7224 */ /* 0x000fe200078e002c */
[----:B------:R-:W-:-:S07]  /*6850*/  MOV R24, R32 ;  /* 0x0000002000187202 */ /* 0x000fce0000000f00 */
[----:B------:R-:W-:Y:S05]  /*6860*/  WARPSYNC.COLLECTIVE R28, `(.L_x_879) ;  /* 0x000000001c087348 */ /* 0x000fea0003c00000 */
[----:B------:R0:W1:Y:S02]  /*6870*/  SHFL.BFLY P2, R32, R31, R30, R29 ;  /* 0x0c00001e1f207389 */ /* 0x000064000004001d */
[----:B01----:R-:W-:Y:S01]  /*6880*/  ENDCOLLECTIVE ;  /* 0x000000000000791b */ /* 0x003fe20003800000 */
.L_x_879:
        /* <DEDUP_REMOVED lines=8> */
.L_x_880:
[----:B------:R-:W-:Y:S01]  /*6910*/  FADD.FTZ R44, R44, R23 ;  /* 0x000000172c2c7221 */ /* 0x000fe20000010000 */
[C---:B------:R-:W-:Y:S01]  /*6920*/  @!P0 IMAD.WIDE R24, R43.reuse, 0x2, R24 ;  /* 0x000000022b188825 */ /* 0x040fe200078e0218 */
[----:B------:R-:W0:Y:S03]  /*6930*/  @!P0 LDC.64 R22, c[0x0][0x218] ;  /* 0x00008600ff168b82 */ /* 0x000e260000000a00 */
[----:B------:R-:W-:Y:S01]  /*6940*/  @!P0 IMAD.WIDE R20, R43, 0x2, R20 ;  /* 0x000000022b148825 */ /* 0x000fe200078e0214 */
[----:B------:R-:W-:Y:S01]  /*6950*/  HFMA2.MMA R30, -RZ, RZ, 0, 1.1920928955078125e-07 ;  /* 0x00000002ff1e7435 */ /* 0x000fe200000001ff */
[----:B------:R-:W-:Y:S02]  /*6960*/  MOV R31, R44 ;  /* 0x0000002c001f7202 */ /* 0x000fe40000000f00 */
[----:B------:R-:W-:-:S08]  /*6970*/  IMAD.MOV.U32 R34, RZ, RZ, R32 ;  /* 0x000000ffff227224 */ /* 0x000fd000078e0020 */
[----:B0-----:R-:W-:Y:S05]  /*6980*/  WARPSYNC.COLLECTIVE R28, `(.L_x_881) ;  /* 0x000000001c087348 */ /* 0x001fea0003c00000 */
[----:B------:R1:W2:Y:S02]  /*6990*/  SHFL.BFLY P2, R32, R31, R30, R29 ;  /* 0x0c00001e1f207389 */ /* 0x0002a4000004001d */
[----:B012---:R-:W-:Y:S01]  /*69a0*/  ENDCOLLECTIVE ;  /* 0x000000000000791b */ /* 0x007fe20003800000 */
.L_x_881:
[----:B------:R-:W-:Y:S01]  /*69b0*/  FADD.FTZ R33, R33, R34 ;  /* 0x0000002221217221 */ /* 0x000fe20000010000 */
[----:B------:R-:W-:-:S04]  /*69c0*/  @!P0 IMAD.WIDE R22, R43, 0x2, R22 ;  /* 0x000000022b168825 */ /* 0x000fc800078e0216 */
        /* <DEDUP_REMOVED lines=9> */
.L_x_882:
        /* <DEDUP_REMOVED lines=14> */
.L_x_883:
        /* <DEDUP_REMOVED lines=11> */
.L_x_884:
[----:B------:R-:W-:Y:S01]  /*6bf0*/  FADD.FTZ R37, R44, R37 ;  /* 0x000000252c257221 */ /* 0x000fe20000010000 */
[----:B------:R-:W-:Y:S06]  /*6c00*/  BRA `(.L_x_885) ;  /* 0xffffffe000d47947 */ /* 0x000fec000383ffff */
.L_x_886:
        /* <DEDUP_REMOVED lines=15> */
.L_x_3474:


//--------------------- .text._ZN13group_norm_v218gn_bwd_cuda_kernelI13__nv_bfloat16Li320ELi1ELi16ELi40ELi1024ELb1ELb1ELi16ELi320ELi320ELi4ELb1ELi2ELb0ELb0ELNS_15WgradSyncMethodE3ENS_16CompileConditionILi900EEEEEvPT_S6_S6_PKS5_S8_S8_S8_PKfflPfPj --------------------------
	.section	.text._ZN13group_norm_v218gn_bwd_cuda_kernelI13__nv_bfloat16Li320ELi1ELi16ELi40ELi1024ELb1ELb1ELi16ELi320ELi320ELi4ELb1ELi2ELb0ELb0ELNS_15WgradSyncMethodE3ENS_16CompileConditionILi900EEEEEvPT_S6_S6_PKS5_S8_S8_S8_PKfflPfPj,"ax",@progbits
	.align	128
        .global         _ZN13group_norm_v218gn_bwd_cuda_kernelI13__nv_bfloat16Li320ELi1ELi16ELi40ELi1024ELb1ELb1ELi16ELi320ELi320ELi4ELb1ELi2ELb0ELb0ELNS_15WgradSyncMethodE3ENS_16CompileConditionILi900EEEEEvPT_S6_S6_PKS5_S8_S8_S8_PKfflPfPj
        .type           _ZN13group_norm_v218gn_bwd_cuda_kernelI13__nv_bfloat16Li320ELi1ELi16ELi40ELi1024ELb1ELb1ELi16ELi320ELi320ELi4ELb1ELi2ELb0ELb0ELNS_15WgradSyncMethodE3ENS_16CompileConditionILi900EEEEEvPT_S6_S6_PKS5_S8_S8_S8_PKfflPfPj,@function
        .size           _ZN13group_norm_v218gn_bwd_cuda_kernelI13__nv_bfloat16Li320ELi1ELi16ELi40ELi1024ELb1ELb1ELi16ELi320ELi320ELi4ELb1ELi2ELb0ELb0ELNS_15WgradSyncMethodE3ENS_16CompileConditionILi900EEEEEvPT_S6_S6_PKS5_S8_S8_S8_PKfflPfPj,(.L_x_3475 - _ZN13group_norm_v218gn_bwd_cuda_kernelI13__nv_bfloat16Li320ELi1ELi16ELi40ELi1024ELb1ELb1ELi16ELi320ELi320ELi4ELb1ELi2ELb0ELb0ELNS_15WgradSyncMethodE3ENS_16CompileConditionILi900EEEEEvPT_S6_S6_PKS5_S8_S8_S8_PKfflPfPj)
        .other          _ZN13group_norm_v218gn_bwd_cuda_kernelI13__nv_bfloat16Li320ELi1ELi16ELi40ELi1024ELb1ELb1ELi16ELi320ELi320ELi4ELb1ELi2ELb0ELb0ELNS_15WgradSyncMethodE3ENS_16CompileConditionILi900EEEEEvPT_S6_S6_PKS5_S8_S8_S8_PKfflPfPj,@"STO_CUDA_ENTRY STV_DEFAULT"
_ZN13group_norm_v218gn_bwd_cuda_kernelI13__nv_bfloat16Li320ELi1ELi16ELi40ELi1024ELb1ELb1ELi16ELi320ELi320ELi4ELb1ELi2ELb0ELb0ELNS_15WgradSyncMethodE3ENS_16CompileConditionILi900EEEEEvPT_S6_S6_PKS5_S8_S8_S8_PKfflPfPj:
.text._ZN13group_norm_v218gn_bwd_cuda_kernelI13__nv_bfloat16Li320ELi1ELi16ELi40ELi1024ELb1ELb1ELi16ELi320ELi320ELi4ELb1ELi2ELb0ELb0ELNS_15WgradSyncMethodE3ENS_16CompileConditionILi900EEEEEvPT_S6_S6_PKS5_S8_S8_S8_PKfflPfPj:
        /* <DEDUP_REMOVED lines=9> */
[----:B0-----:R-:W-:Y:S02]  /*0090*/  ISETP.LT.U32.AND P0, PT, R88, UR11, PT ;  /* 0x0000000b58007c0c */ /* 0x001fe4000bf01070 */
[----:B------:R-:W-:Y:S02]  /*00a0*/  MOV R85, R88 ;  /* 0x0000005800557202 */ /* 0x000fe40000000f00 */
[----:B------:R-:W-:Y:S02]  /*00b0*/  ISETP.GT.AND.EX P0, PT, R0, RZ, PT, P0 ;  /* 0x000000ff0000720c */ /* 0x000fe40003f04300 */
[----:B------:R-:W-:-:S11]  /*00c0*/  LOP3.LUT R0, R88, 0x1, RZ, 0xc0, !PT ;  /* 0x0000000158007812 */ /* 0x000fd600078ec0ff */
[----:B-1----:R-:W-:Y:S05]  /*00d0*/  @P0 BRA `(.L_x_887) ;  /* 0x0000000000640947 */ /* 0x002fea0003800000 */
[----:B------:R-:W0:Y:S01]  /*00e0*/  S2R R2, SR_TID.X ;  /* 0x0000000000027919 */ /* 0x000e220000002100 */
[----:B------:R-:W-:Y:S01]  /*00f0*/  BAR.SYNC.DEFER_BLOCKING 0x0 ;  /* 0x0000000000007b1d */ /* 0x000fe20000010000 */
[----:B0-----:R-:W-:-:S13]  /*0100*/  ISETP.NE.AND P0, PT, R2, RZ, PT ;  /* 0x000000ff0200720c */ /* 0x001fda0003f05270 */
[----:B------:R-:W-:Y:S05]  /*0110*/  @P0 BRA `(.L_x_888) ;  /* 0x0000000000480947 */ /* 0x000fea0003800000 */
[----:B------:R-:W0:Y:S01]  /*0120*/  LDC.64 R2, c[0x0][0x268] ;  /* 0x00009a00ff027b82 */ /* 0x000e220000000a00 */
[----:B------:R-:W-:Y:S02]  /*0130*/  SHF.R.U32.HI R85, RZ, 0x1, R85 ;  /* 0x00000001ff557819 */ /* 0x000fe40000011655 */
[----:B------:R-:W-:Y:S01]  /*0140*/  LOP3.LUT R5, R0, 0x2, RZ, 0xfc, !PT ;  /* 0x0000000200057812 */ /* 0x000fe200078efcff */
[----:B------:R-:W-:Y:S01]  /*0150*/  IMAD.MOV.U32 R0, RZ, RZ, 0x7fffffc1 ;  /* 0x7fffffc1ff007424 */ /* 0x000fe200078e00ff */
[----:B------:R-:W-:-:S04]  /*0160*/  IADD3 R4, -R85, RZ, RZ ;  /* 0x000000ff55047210 */ /* 0x000fc80007ffe1ff */
[----:B------:R-:W-:Y:S01]  /*0170*/  ISETP.NE.AND P0, PT, R87, R4, PT ;  /* 0x000000045700720c */ /* 0x000fe20003f05270 */
[----:B0-----:R-:W-:-:S03]  /*0180*/  IMAD.WIDE.U32 R2, R5, 0x4, R2 ;  /* 0x0000000405027825 */ /* 0x001fc600078e0002 */
[----:B------:R-:W-:Y:S01]  /*0190*/  SEL R5, R0, 0x1, !P0 ;  /* 0x0000000100057807 */ /* 0x000fe20004000000 */
[----:B------:R-:W-:Y:S06]  /*01a0*/  MEMBAR.ALL.GPU ;  /* 0x0000000000007992 */ /* 0x000fec000000a000 */
[----:B------:R-:W-:-:S00]  /*01b0*/  ERRBAR ;  /* 0x00000000000079ab */ /* 0x000fc00000000000 */
[----:B------:R-:W-:Y:S06]  /*01c0*/  CGAERRBAR ;  /* 0x00000000000075ab */ /* 0x000fec0000000000 */
[----:B------:R0:W5:Y:S02]  /*01d0*/  ATOM.E.ADD.STRONG.GPU PT, R5, desc[UR8][R2.64], R5 ;  /* 0x000000050205798a */ /* 0x00016400081ee1c8 */
.L_x_889:
[----:B------:R-:W2:Y:S04]  /*01e0*/  LD.E.STRONG.GPU R0, desc[UR8][R2.64] ;  /* 0x0000000802007980 */ /* 0x000ea8000c10f900 */
[----:B--2---:R-:W-:Y:S01]  /*01f0*/  CCTL.IVALL ;  /* 0x00000000ff00798f */ /* 0x004fe20002000000 */
[----:B------:R-:W-:Y:S05]  /*0200*/  YIELD ;  /* 0x0000000000007946 */ /* 0x000fea0003800000 */
[----:B-----5:R-:W-:-:S04]  /*0210*/  LOP3.LUT R0, R0, R5, RZ, 0x3c, !PT ;  /* 0x0000000500007212 */ /* 0x020fc800078e3cff */
[----:B------:R-:W-:-:S13]  /*0220*/  ISETP.GT.AND P0, PT, R0, -0x1, PT ;  /* 0xffffffff0000780c */ /* 0x000fda0003f04270 */
[----:B------:R-:W-:Y:S05]  /*0230*/  @P0 BRA `(.L_x_889) ;  /* 0xfffffffc00e80947 */ /* 0x000fea000383ffff */
.L_x_888:
[----:B------:R-:W-:Y:S05]  /*0240*/  WARPSYNC.ALL ;  /* 0x0000000000007948 */ /* 0x000fea0003800000 */
[----:B------:R-:W-:Y:S06]  /*0250*/  BAR.SYNC.DEFER_BLOCKING 0x0 ;  /* 0x0000000000007b1d */ /* 0x000fec0000010000 */
[----:B------:R-:W-:Y:S05]  /*0260*/  BRA `(.L_x_890) ;  /* 0x00000038005c7947 */ /* 0x000fea0003800000 */
.L_x_887:
[----:B------:R-:W0:Y:S01]  /*0270*/  S2R R86, SR_TID.X ;  /* 0x0000000000567919 */ /* 0x000e220000002100 */
[----:B------:R-:W-:Y:S01]  /*0280*/  MOV R83, 0x400 ;  /* 0x0000040000537802 */ /* 0x000fe20000000f00 */
[----:B------:R-:W1:Y:S01]  /*0290*/  LDC.64 R16, c[0x0][0x268] ;  /* 0x00009a00ff107b82 */ /* 0x000e620000000a00 */
[----:B------:R-:W-:Y:S01]  /*02a0*/  SHF.R.U32.HI R5, RZ, 0x1, R85 ;  /* 0x00000001ff057819 */ /* 0x000fe20000011655 */
[----:B------:R-:W2:Y:S01]  /*02b0*/  S2R R4, SR_CgaCtaId ;  /* 0x0000000000047919 */ /* 0x000ea20000008800 */
[----:B------:R-:W-:Y:S02]  /*02c0*/  IADD3 R84, R83, 0x2800, RZ ;  /* 0x0000280053547810 */ /* 0x000fe40007ffe0ff */
[----:B------:R-:W-:Y:S02]  /*02d0*/  CS2R R34, SRZ ;  /* 0x0000000000227805 */ /* 0x000fe4000001ff00 */
[----:B------:R-:W-:Y:S02]  /*02e0*/  SHF.L.U32 R8, R5, 0x6, RZ ;  /* 0x0000000605087819 */ /* 0x000fe400000006ff */
[----:B------:R-:W-:-:S02]  /*02f0*/  CS2R R36, SRZ ;  /* 0x0000000000247805 */ /* 0x000fc4000001ff00 */
[----:B------:R-:W-:Y:S01]  /*0300*/  LOP3.LUT R81, R87, 0x3f, RZ, 0xc0, !PT ;  /* 0x0000003f57517812 */ /* 0x000fe200078ec0ff */
[----:B------:R-:W-:Y:S01]  /*0310*/  UMOV UR4, URZ ;  /* 0x0000003f00047c82 */ /* 0x000fe20008000000 */
[----:B------:R-:W-:Y:S01]  /*0320*/  MOV R69, 0x7fffffc1 ;  /* 0x7fffffc100457802 */ /* 0x000fe20000000f00 */
[----:B0-----:R-:W-:Y:S01]  /*0330*/  IMAD.WIDE.U32 R2, R86, -0x33333333, RZ ;  /* 0xcccccccd56027825 */ /* 0x001fe200078e00ff */
[--C-:B------:R-:W-:Y:S02]  /*0340*/  SHF.R.U32.HI R82, RZ, 0x2, R86.reuse ;  /* 0x00000002ff527819 */ /* 0x100fe40000011656 */
[----:B------:R-:W-:Y:S02]  /*0350*/  IADD3 R2, -R5, RZ, RZ ;  /* 0x000000ff05027210 */ /* 0x000fe40007ffe1ff */
[----:B------:R-:W-:Y:S02]  /*0360*/  SHF.R.U32.HI R15, RZ, 0x6, R3 ;  /* 0x00000006ff0f7819 */ /* 0x000fe40000011603 */
[----:B------:R-:W-:-:S02]  /*0370*/  SHF.R.S32.HI R3, RZ, 0x1f, R86 ;  /* 0x0000001fff037819 */ /* 0x000fc40000011456 */
[C---:B--2---:R-:W-:Y:S01]  /*0380*/  LEA R83, R4.reuse, R83, 0x18 ;  /* 0x0000005304537211 */ /* 0x044fe200078ec0ff */
[----:B------:R-:W-:Y:S01]  /*0390*/  IMAD R79, R15, -0x50, R86 ;  /* 0xffffffb00f4f7824 */ /* 0x000fe200078e0256 */
[----:B------:R-:W-:Y:S02]  /*03a0*/  LEA R84, R4, R84, 0x18 ;  /* 0x0000005404547211 */ /* 0x000fe400078ec0ff */
[----:B------:R-:W-:Y:S02]  /*03b0*/  LEA.HI R4, R3, R86, RZ, 0x2 ;  /* 0x0000005603047211 */ /* 0x000fe400078f10ff */
[----:B------:R-:W-:Y:S01]  /*03c0*/  SHF.L.U32 R6, R82, 0x6, RZ ;  /* 0x0000000652067819 */ /* 0x000fe200000006ff */
[----:B------:R-:W-:Y:S01]  /*03d0*/  IMAD R78, R79, 0x28, R84 ;  /* 0x000000284f4e7824 */ /* 0x000fe200078e0254 */
[----:B------:R-:W-:Y:S02]  /*03e0*/  SHF.R.S32.HI R80, RZ, 0x2, R4 ;  /* 0x00000002ff507819 */ /* 0x000fe40000011404 */
[--C-:B------:R-:W-:Y:S01]  /*03f0*/  LOP3.LUT R5, R8, 0xffffffc0, R81.reuse, 0xe2, !PT ;  /* 0xffffffc008057812 */ /* 0x100fe200078ee251 */
[----:B------:R-:W-:Y:S01]  /*0400*/  IMAD R78, R15, 0x8, R78 ;  /* 0x000000080f4e7824 */ /* 0x000fe200078e024e */
[----:B------:R-:W-:Y:S01]  /*0410*/  LOP3.LUT R81, R6, 0xffffffc0, R81, 0xe2, !PT ;  /* 0xffffffc006517812 */ /* 0x000fe200078ee251 */
[----:B------:R-:W0:Y:S01]  /*0420*/  LDC.64 R8, c[0x0][0x268] ;  /* 0x00009a00ff087b82 */ /* 0x000e220000000a00 */
[C---:B------:R-:W-:Y:S01]  /*0430*/  IADD3 R6, R80.reuse, 0x50, RZ ;  /* 0x0000005050067810 */ /* 0x040fe20007ffe0ff */
[----:B------:R-:W-:Y:S01]  /*0440*/  IMAD R70, R5, 0x280, R86 ;  /* 0x0000028005467824 */ /* 0x000fe200078e0256 */
[----:B------:R-:W-:-:S02]  /*0450*/  IADD3 R11, R80, 0xa0, RZ ;  /* 0x000000a0500b7810 */ /* 0x000fc40007ffe0ff */
[----:B------:R-:W-:Y:S02]  /*0460*/  IADD3 R13, R80, 0xf0, RZ ;  /* 0x000000f0500d7810 */ /* 0x000fe40007ffe0ff */
[----:B------:R-:W-:Y:S02]  /*0470*/  SHF.R.S32.HI R7, RZ, 0x1f, R6 ;  /* 0x0000001fff077819 */ /* 0x000fe40000011406 */
[----:B------:R-:W-:Y:S02]  /*0480*/  SHF.R.S32.HI R12, RZ, 0x1f, R11 ;  /* 0x0000001fff0c7819 */ /* 0x000fe4000001140b */
[----:B------:R-:W-:Y:S02]  /*0490*/  SHF.R.S32.HI R14, RZ, 0x1f, R13 ;  /* 0x0000001fff0e7819 */ /* 0x000fe4000001140d */
[----:B------:R-:W-:Y:S02]  /*04a0*/  LEA.HI R10, R7, R6, RZ, 0x2 ;  /* 0x00000006070a7211 */ /* 0x000fe400078f10ff */
[C---:B------:R-:W-:Y:S01]  /*04b0*/  ISETP.NE.AND P1, PT, R87.reuse, R2, PT ;  /* 0x000000025700720c */ /* 0x040fe20003f25270 */
[----:B------:R-:W-:Y:S01]  /*04c0*/  IMAD.SHL.U32 R2, R87, 0x10, RZ ;  /* 0x0000001057027824 */ /* 0x000fe200078e00ff */
[----:B------:R-:W-:-:S02]  /*04d0*/  LEA.HI R7, R3, R86, RZ, 0x4 ;  /* 0x0000005603077211 */ /* 0x000fc400078f20ff */
[----:B------:R-:W-:Y:S02]  /*04e0*/  LEA.HI R12, R12, R11, RZ, 0x2 ;  /* 0x0000000b0c0c7211 */ /* 0x000fe400078f10ff */
[----:B------:R-:W-:Y:S02]  /*04f0*/  LEA.HI R14, R14, R13, RZ, 0x2 ;  /* 0x0000000d0e0e7211 */ /* 0x000fe400078f10ff */
[----:B------:R-:W-:Y:S02]  /*0500*/  LOP3.LUT R3, R4, 0xfffffffc, RZ, 0xc0, !PT ;  /* 0xfffffffc04037812 */ /* 0x000fe400078ec0ff */
[----:B------:R-:W-:Y:S02]  /*0510*/  LOP3.LUT R11, R0, 0x2, RZ, 0xfc, !PT ;  /* 0x00000002000b7812 */ /* 0x000fe400078efcff */
[----:B------:R-:W-:Y:S02]  /*0520*/  SHF.R.U32.HI R0, RZ, 0x4, R7 ;  /* 0x00000004ff007819 */ /* 0x000fe40000011607 */
[----:B------:R-:W-:Y:S01]  /*0530*/  IADD3 R3, -R3, R86, RZ ;  /* 0x0000005603037210 */ /* 0x000fe20007ffe1ff */
[----:B0-----:R-:W-:Y:S01]  /*0540*/  IMAD.WIDE.U32 R8, R11, 0x4, R8 ;  /* 0x000000040b087825 */ /* 0x001fe200078e0008 */
[----:B------:R-:W-:-:S02]  /*0550*/  SHF.R.U32.HI R10, RZ, 0x2, R10 ;  /* 0x00000002ff0a7819 */ /* 0x000fc4000001160a */
[----:B------:R-:W-:Y:S02]  /*0560*/  SHF.R.U32.HI R12, RZ, 0x2, R12 ;  /* 0x00000002ff0c7819 */ /* 0x000fe4000001160c */
[----:B------:R-:W-:Y:S02]  /*0570*/  SHF.R.U32.HI R14, RZ, 0x2, R14 ;  /* 0x00000002ff0e7819 */ /* 0x000fe4000001160e */
[----:B------:R-:W-:Y:S02]  /*0580*/  LOP3.LUT R2, R2, 0x3f0, RZ, 0xc0, !PT ;  /* 0x000003f002027812 */ /* 0x000fe400078ec0ff */
[----:B------:R-:W-:Y:S02]  /*0590*/  SHF.L.U32 R73, R86, 0x1, RZ ;  /* 0x0000000156497819 */ /* 0x000fe400000006ff */
[C---:B------:R-:W-:Y:S02]  /*05a0*/  LOP3.LUT R77, R3.reuse, 0x3, R0, 0x78, !PT ;  /* 0x00000003034d7812 */ /* 0x040fe400078e7800 */
[----:B------:R-:W-:-:S02]  /*05b0*/  LOP3.LUT R76, R3, 0x3, R10, 0x78, !PT ;  /* 0x00000003034c7812 */ /* 0x000fc400078e780a */
[----:B------:R-:W-:Y:S02]  /*05c0*/  CS2R R10, SRZ ;  /* 0x00000000000a7805 */ /* 0x000fe4000001ff00 */
[C---:B------:R-:W-:Y:S02]  /*05d0*/  LOP3.LUT R75, R3.reuse, 0x3, R12, 0x78, !PT ;  /* 0x00000003034b7812 */ /* 0x040fe400078e780c */
[----:B------:R-:W-:Y:S02]  /*05e0*/  CS2R R12, SRZ ;  /* 0x00000000000c7805 */ /* 0x000fe4000001ff00 */
[----:B------:R-:W-:Y:S02]  /*05f0*/  LOP3.LUT R74, R3, 0x3, R14, 0x78, !PT ;  /* 0x00000003034a7812 */ /* 0x000fe400078e780e */
[----:B------:R-:W-:Y:S02]  /*0600*/  IADD3 R2, R2, R15, RZ ;  /* 0x0000000f02027210 */ /* 0x000fe40007ffe0ff */
[----:B------:R-:W-:-:S02]  /*0610*/  LEA R72, R86, R83, 0x5 ;  /* 0x0000005356487211 */ /* 0x000fc400078e28ff */
[----:B------:R-:W-:Y:S01]  /*0620*/  LOP3.LUT R3, R73, 0x18, RZ, 0xc, !PT ;  /* 0x0000001849037812 */ /* 0x000fe200078e0cff */
[----:B------:R-:W-:Y:S01]  /*0630*/  IMAD R66, R2, 0x280, RZ ;  /* 0x0000028002427824 */ /* 0x000fe200078e02ff */
[----:B-1----:R-:W-:Y:S02]  /*0640*/  LEA R6, P0, R85, R16, 0x2 ;  /* 0x0000001055067211 */ /* 0x002fe400078010ff */
[----:B------:R-:W-:Y:S01]  /*0650*/  LOP3.LUT R71, R73, 0x18, RZ, 0xc0, !PT ;  /* 0x0000001849477812 */ /* 0x000fe200078ec0ff */
[C---:B------:R-:W-:Y:S01]  /*0660*/  IMAD.IADD R68, R72.reuse, 0x1, R3 ;  /* 0x0000000148447824 */ /* 0x040fe200078e0203 */
[----:B------:R-:W-:Y:S02]  /*0670*/  LEA.HI.X R7, R85, R17, R101, 0x2, P0 ;  /* 0x0000001155077211 */ /* 0x000fe400000f1465 */
[----:B------:R-:W-:Y:S02]  /*0680*/  SEL R69, R69, 0x1, !P1 ;  /* 0x0000000145457807 */ /* 0x000fe40004800000 */
[----:B------:R-:W-:-:S07]  /*0690*/  IADD3 R67, R72, R71, RZ ;  /* 0x0000004748437210 */ /* 0x000fce0007ffe0ff */
.L_x_900:
[----:B------:R-:W-:Y:S01]  /*06a0*/  LOP3.LUT R48, R85, 0x1, RZ, 0xc0, !PT ;  /* 0x0000000155307812 */ /* 0x000fe200078ec0ff */
[----:B0-----:R-:W0:Y:S01]  /*06b0*/  LDC.64 R16, c[0x0][0x238] ;  /* 0x00008e00ff107b82 */ /* 0x001e220000000a00 */
[----:B------:R-:W-:Y:S01]  /*06c0*/  SHF.R.U32.HI R15, RZ, 0x1, R101 ;  /* 0x00000001ff0f7819 */ /* 0x000fe20000011665 */
[----:B------:R-:W-:Y:S01]  /*06d0*/  ULDC.64 UR12, c[0x0][0x248] ;  /* 0x00009200000c7ab9 */ /* 0x000fe20000000a00 */
[----:B------:R-:W-:Y:S01]  /*06e0*/  ULDC UR5, c[0x0][0x250] ;  /* 0x0000940000057ab9 */ /* 0x000fe20000000800 */
[----:B------:R-:W-:Y:S02]  /*06f0*/  IMAD R48, R48, 0x140, RZ ;  /* 0x0000014030307824 */ /* 0x000fe400078e02ff */
[----:B------:R-:W-:Y:S02]  /*0700*/  IMAD R23, R15, 0xa0000, RZ ;  /* 0x000a00000f177824 */ /* 0x000fe400078e02ff */
[----:B------:R-:W1:Y:S01]  /*0710*/  LDC.64 R20, c[0x0][0x240] ;  /* 0x00009000ff147b82 */ /* 0x000e620000000a00 */
[----:B------:R-:W-:-:S04]  /*0720*/  LEA R18, R79, R48, 0x2 ;  /* 0x000000304f127211 */ /* 0x000fc800078e10ff */
[----:B------:R-:W-:Y:S01]  /*0730*/  SHF.R.S32.HI R19, RZ, 0x1f, R18 ;  /* 0x0000001fff137819 */ /* 0x000fe20000011412 */
[----:B---3--:R-:W-:Y:S01]  /*0740*/  IMAD.WIDE.U32 R2, R18, -0x33333333, RZ ;  /* 0xcccccccd12027825 */ /* 0x008fe200078e00ff */
[----:B------:R-:W-:-:S04]  /*0750*/  SHF.R.U64 R2, R85, 0x1, R101 ;  /* 0x0000000155027819 */ /* 0x000fc80000001265 */
[----:B------:R-:W-:Y:S01]  /*0760*/  SHF.R.U32.HI R65, RZ, 0x5, R3 ;  /* 0x00000005ff417819 */ /* 0x000fe20000011603 */
[----:B------:R-:W-:-:S03]  /*0770*/  IMAD.WIDE.U32 R4, R2, 0xa0000, R18 ;  /* 0x000a000002047825 */ /* 0x000fc600078e0012 */
[----:B------:R-:W-:Y:S02]  /*0780*/  LEA R0, P0, R2, R65, 0x4 ;  /* 0x0000004102007211 */ /* 0x000fe400078020ff */
[----:B------:R-:W-:Y:S02]  /*0790*/  IADD3 R24, R5, R23, RZ ;  /* 0x0000001705187210 */ /* 0x000fe40007ffe0ff */
[----:B------:R-:W-:Y:S02]  /*07a0*/  IADD3 R63, P1, R66, R4, RZ ;  /* 0x00000004423f7210 */ /* 0x000fe40007f3e0ff */
[----:B------:R-:W-:Y:S02]  /*07b0*/  LEA.HI.X R3, R2, RZ, R15, 0x4, P0 ;  /* 0x000000ff02037211 */ /* 0x000fe400000f240f */
[----:B------:R-:W-:Y:S02]  /*07c0*/  IADD3.X R64, RZ, R24, RZ, P1, !PT ;  /* 0x00000018ff407210 */ /* 0x000fe40000ffe4ff */
[----:B------:R-:W-:-:S02]  /*07d0*/  LEA R2, P0, R0, UR12, 0x3 ;  /* 0x0000000c00027c11 */ /* 0x000fc4000f8018ff */
[----:B------:R-:W-:Y:S02]  /*07e0*/  IADD3 R5, R66, 0xa00, RZ ;  /* 0x00000a0042057810 */ /* 0x000fe40007ffe0ff */
[C---:B------:R-:W-:Y:S01]  /*07f0*/  SHF.L.U64.HI R64, R63.reuse, 0x1, R64 ;  /* 0x000000013f407819 */ /* 0x040fe20000010240 */
[----:B------:R-:W-:Y:S01]  /*0800*/  IMAD.SHL.U32 R63, R63, 0x2, RZ ;  /* 0x000000023f3f7824 */ /* 0x000fe200078e00ff */
[----:B------:R-:W-:Y:S01]  /*0810*/  LEA.HI.X R3, R0, UR13, R3, 0x3, P0 ;  /* 0x0000000d00037c11 */ /* 0x000fe200080f1c03 */
[----:B------:R-:W-:Y:S01]  /*0820*/  ULDC.64 UR12, c[0x0][0x230] ;  /* 0x00008c00000c7ab9 */ /* 0x000fe20000000a00 */
[----:B------:R-:W-:Y:S02]  /*0830*/  IADD3 R5, P1, R5, R4, RZ ;  /* 0x0000000405057210 */ /* 0x000fe40007f3e0ff */
[----:B------:R-:W-:Y:S02]  /*0840*/  IADD3 R14, P0, R63, UR12, RZ ;  /* 0x0000000c3f0e7c10 */ /* 0x000fe4000ff1e0ff */
[----:B------:R-:W-:Y:S01]  /*0850*/  IADD3.X R0, RZ, R24, RZ, P1, !PT ;  /* 0x00000018ff007210 */ /* 0x000fe20000ffe4ff */
[----:B------:R-:W2:Y:S01]  /*0860*/  LDG.E.64.CONSTANT R2, desc[UR8][R2.64] ;  /* 0x0000000802027981 */ /* 0x000ea2000c1e9b00 */
[----:B------:R-:W-:Y:S01]  /*0870*/  SHF.L.U32 R62, R5, 0x1, RZ ;  /* 0x00000001053e7819 */ /* 0x000fe200000006ff */
[----:B0-----:R-:W-:Y:S01]  /*0880*/  IMAD.WIDE R16, R18, 0x2, R16 ;  /* 0x0000000212107825 */ /* 0x001fe200078e0210 */
[----:B------:R-:W-:-:S02]  /*0890*/  IADD3.X R15, R64, UR13, RZ, P0, !PT ;  /* 0x0000000d400f7c10 */ /* 0x000fc400087fe4ff */
[----:B------:R-:W-:Y:S01]  /*08a0*/  SHF.L.U64.HI R61, R5, 0x1, R0 ;  /* 0x00000001053d7819 */ /* 0x000fe20000010200 */
[----:B-1----:R-:W-:Y:S01]  /*08b0*/  IMAD.WIDE R18, R18, 0x2, R20 ;  /* 0x0000000212127825 */ /* 0x002fe200078e0214 */
[----:B------:R-:W-:Y:S01]  /*08c0*/  IADD3 R20, P0, R62, UR12, RZ ;  /* 0x0000000c3e147c10 */ /* 0x000fe2000ff1e0ff */
[----:B------:R-:W3:Y:S01]  /*08d0*/  LDG.E.64.CONSTANT R16, desc[UR8][R16.64] ;  /* 0x0000000810107981 */ /* 0x000ee2000c1e9b00 */
[----:B------:R-:W-:Y:S02]  /*08e0*/  IADD3 R5, R66, 0x1400, RZ ;  /* 0x0000140042057810 */ /* 0x000fe40007ffe0ff */
[----:B------:R-:W-:Y:S01]  /*08f0*/  IADD3.X R21, R61, UR13, RZ, P0, !PT ;  /* 0x0000000d3d157c10 */ /* 0x000fe200087fe4ff */
[----:B------:R-:W4:Y:S01]  /*0900*/  LDG.E.64.CONSTANT R14, desc[UR8][R14.64] ;  /* 0x000000080e0e7981 */ /* 0x000f22000c1e9b00 */
[----:B------:R-:W-:-:S03]  /*0910*/  IADD3 R5, P0, R5, R4, RZ ;  /* 0x0000000405057210 */ /* 0x000fc60007f1e0ff */
[----:B------:R-:W5:Y:S01]  /*0920*/  LDG.E.64.CONSTANT R18, desc[UR8][R18.64] ;  /* 0x0000000812127981 */ /* 0x000f62000c1e9b00 */
[C---:B------:R-:W-:Y:S01]  /*0930*/  SHF.L.U32 R60, R5.reuse, 0x1, RZ ;  /* 0x00000001053c7819 */ /* 0x040fe200000006ff */
[----:B------:R-:W-:Y:S02]  /*0940*/  IMAD.X R0, RZ, RZ, R24, P0 ;  /* 0x000000ffff007224 */ /* 0x000fe400000e0618 */
[----:B------:R-:W5:Y:S01]  /*0950*/  LDG.E.64.CONSTANT R20, desc[UR8][R20.64] ;  /* 0x0000000814147981 */ /* 0x000f62000c1e9b00 */
[----:B------:R-:W-:Y:S02]  /*0960*/  IADD3 R22, P0, R60, UR12, RZ ;  /* 0x0000000c3c167c10 */ /* 0x000fe4000ff1e0ff */
[----:B------:R-:W-:-:S04]  /*0970*/  SHF.L.U64.HI R59, R5, 0x1, R0 ;  /* 0x00000001053b7819 */ /* 0x000fc80000010200 */
[----:B------:R-:W-:-:S06]  /*0980*/  IADD3.X R23, R59, UR13, RZ, P0, !PT ;  /* 0x0000000d3b177c10 */ /* 0x000fcc00087fe4ff */
[----:B------:R-:W5:Y:S01]  /*0990*/  LDG.E.64.CONSTANT R22, desc[UR8][R22.64] ;  /* 0x0000000816167981 */ /* 0x000f62000c1e9b00 */
[----:B------:R-:W-:-:S04]  /*09a0*/  IADD3 R5, R66, 0x1e00, RZ ;  /* 0x00001e0042057810 */ /* 0x000fc80007ffe0ff */
[----:B------:R-:W-:-:S04]  /*09b0*/  IADD3 R5, P0, R5, R4, RZ ;  /* 0x0000000405057210 */ /* 0x000fc80007f1e0ff */
[----:B------:R-:W-:Y:S02]  /*09c0*/  IADD3.X R4, RZ, R24, RZ, P0, !PT ;  /* 0x00000018ff047210 */ /* 0x000fe400007fe4ff */
[C---:B------:R-:W-:Y:S02]  /*09d0*/  SHF.L.U32 R58, R5.reuse, 0x1, RZ ;  /* 0x00000001053a7819 */ /* 0x040fe400000006ff */
[----:B------:R-:W-:Y:S02]  /*09e0*/  SHF.L.U64.HI R4, R5, 0x1, R4 ;  /* 0x0000000105047819 */ /* 0x000fe40000010204 */
[----:B------:R-:W-:-:S04]  /*09f0*/  IADD3 R24, P0, R58, UR12, RZ ;  /* 0x0000000c3a187c10 */ /* 0x000fc8000ff1e0ff */
[----:B------:R-:W-:Y:S01]  /*0a00*/  IADD3.X R25, R4, UR13, RZ, P0, !PT ;  /* 0x0000000d04197c10 */ /* 0x000fe200087fe4ff */
[----:B------:R-:W-:Y:S02]  /*0a10*/  ULDC.64 UR12, c[0x0][0x228] ;  /* 0x00008a00000c7ab9 */ /* 0x000fe40000000a00 */
[----:B------:R-:W-:-:S03]  /*0a20*/  IADD3 R26, P0, R63, UR12, RZ ;  /* 0x0000000c3f1a7c10 */ /* 0x000fc6000ff1e0ff */
[----:B------:R-:W5:Y:S01]  /*0a30*/  LDG.E.64.CONSTANT R24, desc[UR8][R24.64] ;  /* 0x0000000818187981 */ /* 0x000f62000c1e9b00 */
[----:B------:R-:W-:-:S06]  /*0a40*/  IADD3.X R27, R64, UR13, RZ, P0, !PT ;  /* 0x0000000d401b7c10 */ /* 0x000fcc00087fe4ff */
[----:B------:R-:W5:Y:S01]  /*0a50*/  LDG.E.64.CONSTANT R26, desc[UR8][R26.64] ;  /* 0x000000081a1a7981 */ /* 0x000f62000c1e9b00 */
[----:B------:R-:W-:-:S04]  /*0a60*/  IADD3 R28, P0, R62, UR12, RZ ;  /* 0x0000000c3e1c7c10 */ /* 0x000fc8000ff1e0ff */
        /* <DEDUP_REMOVED lines=8> */
[----:B--2---:R-:W-:-:S06]  /*0af0*/  FADD.FTZ R99, R3, UR5 ;  /* 0x0000000503637e21 */ /* 0x004fcc0008010000 */
[----:B------:R-:W0:Y:S01]  /*0b00*/  MUFU.RSQ R99, R99 ;  /* 0x0000006300637308 */ /* 0x000e220000001400 */
[----:B----4-:R-:W-:Y:S01]  /*0b10*/  IMAD.U32 R3, R14, 0x10000, RZ ;  /* 0x000100000e037824 */ /* 0x010fe200078e00ff */
[----:B------:R-:W-:-:S03]  /*0b20*/  SHF.L.U32 R39, R15, 0x10, RZ ;  /* 0x000000100f277819 */ /* 0x000fc600000006ff */
[----:B------:R-:W-:Y:S01]  /*0b30*/  FADD.FTZ R0, -R2, R3 ;  /* 0x0000000302007221 */ /* 0x000fe20000010100 */
[----:B---3--:R-:W-:Y:S01]  /*0b40*/  SHF.L.U32 R5, R16, 0x10, RZ ;  /* 0x0000001010057819 */ /* 0x008fe200000006ff */
[----:B------:R-:W-:Y:S01]  /*0b50*/  FADD.FTZ R38, -R2, R39 ;  /* 0x0000002702267221 */ /* 0x000fe20000010100 */
[----:B-----5:R-:W-:Y:S02]  /*0b60*/  SHF.L.U32 R40, R18, 0x10, RZ ;  /* 0x0000001012287819 */ /* 0x020fe400000006ff */
[----:B------:R-:W-:Y:S01]  /*0b70*/  SHF.L.U32 R45, R21, 0x10, RZ ;  /* 0x00000010152d7819 */ /* 0x000fe200000006ff */
[----:B0-----:R-:W-:Y:S01]  /*0b80*/  FMUL.FTZ R3, R99, R0 ;  /* 0x0000000063037220 */ /* 0x001fe20000410000 */
[----:B------:R-:W-:Y:S01]  /*0b90*/  SHF.L.U32 R110, R17, 0x10, RZ ;  /* 0x00000010116e7819 */ /* 0x000fe200000006ff */
[----:B------:R-:W-:Y:S01]  /*0ba0*/  IMAD.U32 R39, R20, 0x10000, RZ ;  /* 0x0001000014277824 */ /* 0x000fe200078e00ff */
[----:B------:R-:W-:Y:S01]  /*0bb0*/  SHF.L.U32 R57, R19, 0x10, RZ ;  /* 0x0000001013397819 */ /* 0x000fe200000006ff */
[----:B------:R-:W-:Y:S01]  /*0bc0*/  FMUL.FTZ R97, R99, R38 ;  /* 0x0000002663617220 */ /* 0x000fe20000410000 */
[----:B------:R-:W-:Y:S01]  /*0bd0*/  FFMA.FTZ R41, R3, R5, R40 ;  /* 0x0000000503297223 */ /* 0x000fe20000010028 */
[C---:B------:R-:W-:Y:S01]  /*0be0*/  FADD.FTZ R106, -R2.reuse, R45 ;  /* 0x0000002d026a7221 */ /* 0x040fe20000010100 */
[----:B------:R-:W-:Y:S01]  /*0bf0*/  FADD.FTZ R108, -R2, R39 ;  /* 0x00000027026c7221 */ /* 0x000fe20000010100 */
[----:B------:R-:W-:Y:S01]  /*0c00*/  FFMA.FTZ R39, R97, R110, R57 ;  /* 0x0000006e61277223 */ /* 0x000fe20000010039 */
[----:B------:R-:W-:Y:S01]  /*0c10*/  SHF.L.U32 R45, R22, 0x10, RZ ;  /* 0x00000010162d7819 */ /* 0x000fe200000006ff */
[----:B------:R-:W-:Y:S01]  /*0c20*/  FMUL.FTZ R43, R41, -1.4426950216293334961 ;  /* 0xbfb8aa3b292b7820 */ /* 0x000fe20000410000 */
[----:B------:R-:W-:Y:S01]  /*0c30*/  PRMT R42, R14, 0x7632, R42 ;  /* 0x000076320e2a7816 */ /* 0x000fe2000000002a */
[----:B------:R-:W-:-:S02]  /*0c40*/  FMUL.FTZ R46, R39, -1.4426950216293334961 ;  /* 0xbfb8aa3b272e7820 */ /* 0x000fc40000410000 */
[----:B------:R-:W-:Y:S01]  /*0c50*/  FADD.FTZ R104, -R2, R45 ;  /* 0x0000002d02687221 */ /* 0x000fe20000010100 */
[----:B------:R-:W-:Y:S01]  /*0c60*/  SHF.L.U32 R45, R42, 0x10, RZ ;  /* 0x000000102a2d7819 */ /* 0x000fe200000006ff */
[----:B------:R0:W1:Y:S01]  /*0c70*/  MUFU.EX2 R44, R43 ;  /* 0x0000002b002c7308 */ /* 0x0000620000000800 */
[----:B------:R-:W-:Y:S02]  /*0c80*/  PRMT R0, R16, 0x7632, R0 ;  /* 0x0000763210007816 */ /* 0x000fe40000000000 */
[----:B------:R-:W-:Y:S02]  /*0c90*/  PRMT R51, R18, 0x7632, R51 ;  /* 0x0000763212337816 */ /* 0x000fe40000000033 */
[----:B0-----:R-:W-:-:S03]  /*0ca0*/  PRMT R43, R15, 0x7632, R43 ;  /* 0x000076320f2b7816 */ /* 0x001fc6000000002b */
[----:B------:R0:W2:Y:S01]  /*0cb0*/  MUFU.EX2 R91, R46 ;  /* 0x0000002e005b7308 */ /* 0x0000a20000000800 */
[----:B------:R-:W-:Y:S02]  /*0cc0*/  SHF.L.U32 R51, R51, 0x10, RZ ;  /* 0x0000001033337819 */ /* 0x000fe400000006ff */
[----:B------:R-:W-:Y:S01]  /*0cd0*/  SHF.L.U32 R43, R43, 0x10, RZ ;  /* 0x000000102b2b7819 */ /* 0x000fe200000006ff */
[----:B------:R-:W-:Y:S02]  /*0ce0*/  IMAD.U32 R0, R0, 0x10000, RZ ;  /* 0x0001000000007824 */ /* 0x000fe400078e00ff */
[C---:B0-----:R-:W-:Y:S01]  /*0cf0*/  FADD.FTZ R46, -R2.reuse, R45 ;  /* 0x0000002d022e7221 */ /* 0x041fe20000010100 */
[----:B------:R-:W-:Y:S02]  /*0d00*/  PRMT R38, R17, 0x7632, R38 ;  /* 0x0000763211267816 */ /* 0x000fe40000000026 */
[----:B------:R-:W-:Y:S01]  /*0d10*/  PRMT R47, R19, 0x7632, R47 ;  /* 0x00007632132f7816 */ /* 0x000fe2000000002f */
[----:B------:R-:W-:Y:S01]  /*0d20*/  FMUL.FTZ R89, R99, R46 ;  /* 0x0000002e63597220 */ /* 0x000fe20000410000 */
[----:B------:R-:W-:Y:S01]  /*0d30*/  FADD.FTZ R46, -R2, R43 ;  /* 0x0000002b022e7221 */ /* 0x000fe20000010100 */
[----:B------:R-:W-:-:S02]  /*0d40*/  SHF.L.U32 R38, R38, 0x10, RZ ;  /* 0x0000001026267819 */ /* 0x000fc400000006ff */
[----:B------:R-:W-:Y:S01]  /*0d50*/  FFMA.FTZ R53, R89, R0, R51 ;  /* 0x0000000059357223 */ /* 0x000fe20000010033 */
[----:B------:R-:W-:Y:S01]  /*0d60*/  SHF.L.U32 R47, R47, 0x10, RZ ;  /* 0x000000102f2f7819 */ /* 0x000fe200000006ff */
[----:B------:R-:W-:Y:S02]  /*0d70*/  FMUL.FTZ R45, R99, R46 ;  /* 0x0000002e632d7220 */ /* 0x000fe40000410000 */
[----:B------:R-:W-:Y:S02]  /*0d80*/  FMUL.FTZ R46, R53, -1.4426950216293334961 ;  /* 0xbfb8aa3b352e7820 */ /* 0x000fe40000410000 */
[----:B------:R-:W-:-:S04]  /*0d90*/  FFMA.FTZ R54, R45, R38, R47 ;  /* 0x000000262d367223 */ /* 0x000fc8000001002f */
[----:B------:R-:W0:Y:S01]  /*0da0*/  MUFU.EX2 R46, R46 ;  /* 0x0000002e002e7308 */ /* 0x000e220000000800 */
[----:B------:R-:W-:Y:S01]  /*0db0*/  FMUL.FTZ R92, R54, -1.4426950216293334961 ;  /* 0xbfb8aa3b365c7820 */ /* 0x000fe20000410000 */
[----:B-1----:R-:W-:-:S06]  /*0dc0*/  FADD.FTZ R44, R44, 1 ;  /* 0x3f8000002c2c7421 */ /* 0x002fcc0000010000 */
[----:B------:R-:W1:Y:S01]  /*0dd0*/  MUFU.EX2 R92, R92 ;  /* 0x0000005c005c7308 */ /* 0x000e620000000800 */
[----:B--2---:R-:W-:-:S07]  /*0de0*/  FADD.FTZ R91, R91, 1 ;  /* 0x3f8000005b5b7421 */ /* 0x004fce0000010000 */
[----:B------:R2:W3:Y:S01]  /*0df0*/  MUFU.RCP R52, R44 ;  /* 0x0000002c00347308 */ /* 0x0004e20000001000 */
[----:B0-----:R-:W-:Y:S01]  /*0e00*/  FADD.FTZ R94, R46, 1 ;  /* 0x3f8000002e5e7421 */ /* 0x001fe20000010000 */
[----:B------:R-:W-:Y:S01]  /*0e10*/  IMAD.U32 R95, R23, 0x10000, RZ ;  /* 0x00010000175f7824 */ /* 0x000fe200078e00ff */
[----:B------:R-:W-:-:S05]  /*0e20*/  PRMT R43, R20, 0x7632, R43 ;  /* 0x00007632142b7816 */ /* 0x000fca000000002b */
[----:B------:R0:W4:Y:S01]  /*0e30*/  MUFU.RCP R93, R91 ;  /* 0x0000005b005d7308 */ /* 0x0001220000001000 */
[----:B------:R-:W-:Y:S01]  /*0e40*/  FADD.FTZ R102, -R2, R95 ;  /* 0x0000005f02667221 */ /* 0x000fe20000010100 */
[----:B-1----:R-:W-:Y:S01]  /*0e50*/  FADD.FTZ R95, R92, 1 ;  /* 0x3f8000005c5f7421 */ /* 0x002fe20000010000 */
[----:B------:R-:W-:Y:S02]  /*0e60*/  SHF.L.U32 R103, R43, 0x10, RZ ;  /* 0x000000102b677819 */ /* 0x000fe400000006ff */
[----:B--2---:R-:W-:-:S03]  /*0e70*/  PRMT R44, R21, 0x7632, R44 ;  /* 0x00007632152c7816 */ /* 0x004fc6000000002c */
[----:B------:R-:W1:Y:S01]  /*0e80*/  MUFU.RCP R94, R94 ;  /* 0x0000005e005e7308 */ /* 0x000e620000001000 */
[C---:B------:R-:W-:Y:S01]  /*0e90*/  FMUL.FTZ R106, R99.reuse, R106 ;  /* 0x0000006a636a7220 */ /* 0x040fe20000410000 */
[----:B---3--:R-:W-:Y:S01]  /*0ea0*/  FADD.FTZ R92, -R52, 1 ;  /* 0x3f800000345c7421 */ /* 0x008fe20000010100 */
[----:B------:R-:W-:Y:S01]  /*0eb0*/  FADD.FTZ R96, -R2, R103 ;  /* 0x0000006702607221 */ /* 0x000fe20000010100 */
[----:B------:R-:W-:Y:S01]  /*0ec0*/  FMUL.FTZ R108, R99, R108 ;  /* 0x0000006c636c7220 */ /* 0x000fe20000410000 */
[----:B0-----:R-:W-:-:S03]  /*0ed0*/  SHF.L.U32 R91, R44, 0x10, RZ ;  /* 0x000000102c5b7819 */ /* 0x001fc600000006ff */
[----:B------:R-:W0:Y:S01]  /*0ee0*/  MUFU.RCP R95, R95 ;  /* 0x0000005f005f7308 */ /* 0x000e220000001000 */
[----:B------:R-:W-:Y:S01]  /*0ef0*/  FFMA.FTZ R56, R110, R106, R57 ;  /* 0x0000006a6e387223 */ /* 0x000fe20000010039 */
[----:B------:R-:W-:Y:S01]  /*0f00*/  FFMA.FTZ R103, R41, R92, 1 ;  /* 0x3f80000029677423 */ /* 0x000fe2000001005c */
[----:B------:R-:W-:Y:S01]  /*0f10*/  FMUL.FTZ R41, R99, R96 ;  /* 0x0000006063297220 */ /* 0x000fe20000410000 */
[----:B------:R-:W-:Y:S01]  /*0f20*/  FFMA.FTZ R90, R5, R108, R40 ;  /* 0x0000006c055a7223 */ /* 0x000fe20000010028 */
[----:B----4-:R-:W-:Y:S01]  /*0f30*/  FADD.FTZ R92, -R93, 1 ;  /* 0x3f8000005d5c7421 */ /* 0x010fe20000010100 */
[----:B------:R-:W-:Y:S01]  /*0f40*/  FADD.FTZ R96, -R2, R91 ;  /* 0x0000005b02607221 */ /* 0x000fe20000010100 */
[----:B------:R-:W-:Y:S01]  /*0f50*/  FMUL.FTZ R50, R56, -1.4426950216293334961 ;  /* 0xbfb8aa3b38327820 */ /* 0x000fe20000410000 */
[----:B------:R-:W-:Y:S01]  /*0f60*/  FFMA.FTZ R91, R0, R41, R51 ;  /* 0x00000029005b7223 */ /* 0x000fe20000010033 */
[----:B------:R-:W-:Y:S01]  /*0f70*/  FMUL.FTZ R49, R90, -1.4426950216293334961 ;  /* 0xbfb8aa3b5a317820 */ /* 0x000fe20000410000 */
[----:B------:R-:W-:Y:S01]  /*0f80*/  FFMA.FTZ R98, R39, R92, 1 ;  /* 0x3f80000027627423 */ /* 0x000fe2000001005c */
[----:B------:R-:W-:Y:S01]  /*0f90*/  FMUL.FTZ R39, R99, R96 ;  /* 0x0000006063277220 */ /* 0x000fe20000410000 */
[----:B------:R-:W-:Y:S01]  /*0fa0*/  SHF.L.U32 R105, R24, 0x10, RZ ;  /* 0x0000001018697819 */ /* 0x000fe200000006ff */
[----:B------:R-:W-:Y:S01]  /*0fb0*/  FMUL.FTZ R103, R52, R103 ;  /* 0x0000006734677220 */ /* 0x000fe20000410000 */
[----:B-1----:R-:W-:Y:S01]  /*0fc0*/  FADD.FTZ R96, -R94, 1 ;  /* 0x3f8000005e607421 */ /* 0x002fe20000010100 */
[----:B------:R-:W-:Y:S01]  /*0fd0*/  FMUL.FTZ R52, R91, -1.4426950216293334961 ;  /* 0xbfb8aa3b5b347820 */ /* 0x000fe20000410000 */
[----:B------:R-:W1:Y:S01]  /*0fe0*/  MUFU.EX2 R50, R50 ;  /* 0x0000003200327308 */ /* 0x000e620000000800 */
[----:B------:R-:W-:Y:S01]  /*0ff0*/  FADD.FTZ R100, -R2, R105 ;  /* 0x0000006902647221 */ /* 0x000fe20000010100 */
[----:B------:R-:W-:Y:S01]  /*1000*/  FFMA.FTZ R53, R53, R96, 1 ;  /* 0x3f80000035357423 */ /* 0x000fe20000010060 */
[----:B0-----:R-:W-:Y:S01]  /*1010*/  FADD.FTZ R105, -R95, 1 ;  /* 0x3f8000005f697421 */ /* 0x001fe20000010100 */
[----:B------:R-:W-:-:S04]  /*1020*/  FFMA.FTZ R92, R38, R39, R47 ;  /* 0x00000027265c7223 */ /* 0x000fc8000001002f */
[----:B------:R-:W0:Y:S01]  /*1030*/  MUFU.EX2 R49, R49 ;  /* 0x0000003100317308 */ /* 0x000e220000000800 */
[----:B------:R-:W-:Y:S01]  /*1040*/  FMUL.FTZ R94, R94, R53 ;  /* 0x000000355e5e7220 */ /* 0x000fe20000410000 */
[----:B------:R-:W-:Y:S01]  /*1050*/  PRMT R53, R26, 0x7632, R53 ;  /* 0x000076321a357816 */ /* 0x000fe20000000035 */
[----:B------:R-:W-:Y:S01]  /*1060*/  FFMA.FTZ R54, R54, R105, 1 ;  /* 0x3f80000036367423 */ /* 0x000fe20000010069 */
[----:B------:R-:W-:-:S04]  /*1070*/  FMUL.FTZ R96, R93, R98 ;  /* 0x000000625d607220 */ /* 0x000fc80000410000 */
[----:B------:R-:W2:Y:S01]  /*1080*/  MUFU.EX2 R52, R52 ;  /* 0x0000003400347308 */ /* 0x000ea20000000800 */
[----:B------:R-:W-:Y:S01]  /*1090*/  FMUL.FTZ R107, R92, -1.4426950216293334961 ;  /* 0xbfb8aa3b5c6b7820 */ /* 0x000fe20000410000 */
[----:B------:R-:W-:Y:S01]  /*10a0*/  SHF.L.U32 R98, R26, 0x10, RZ ;  /* 0x000000101a627819 */ /* 0x000fe200000006ff */
[----:B------:R-:W-:Y:S02]  /*10b0*/  IMAD.U32 R53, R53, 0x10000, RZ ;  /* 0x0001000035357824 */ /* 0x000fe400078e00ff */
[----:B------:R-:W-:Y:S01]  /*10c0*/  FMUL.FTZ R112, R95, R54 ;  /* 0x000000365f707220 */ /* 0x000fe20000410000 */
[C---:B------:R-:W-:Y:S01]  /*10d0*/  SHF.L.U32 R95, R27.reuse, 0x10, RZ ;  /* 0x000000101b5f7819 */ /* 0x040fe200000006ff */
[----:B------:R-:W-:Y:S01]  /*10e0*/  FMUL.FTZ R98, R98, R103 ;  /* 0x0000006762627220 */ /* 0x000fe20000410000 */
[----:B------:R2:W3:Y:S01]  /*10f0*/  MUFU.EX2 R54, R107 ;  /* 0x0000006b00367308 */ /* 0x0004e20000000800 */
[----:B------:R-:W-:Y:S01]  /*1100*/  PRMT R93, R27, 0x7632, R93 ;  /* 0x000076321b5d7816 */ /* 0x000fe2000000005d */
[----:B------:R-:W-:Y:S01]  /*1110*/  FMUL.FTZ R103, R53, R94 ;  /* 0x0000005e35677220 */ /* 0x000fe20000410000 */
[----:B-1----:R-:W-:Y:S01]  /*1120*/  FADD.FTZ R94, R50, 1 ;  /* 0x3f800000325e7421 */ /* 0x002fe20000010000 */
[----:B0-----:R-:W-:Y:S01]  /*1130*/  FADD.FTZ R105, R49, 1 ;  /* 0x3f80000031697421 */ /* 0x001fe20000010000 */
[----:B------:R-:W-:Y:S01]  /*1140*/  SHF.L.U32 R49, R93, 0x10, RZ ;  /* 0x000000105d317819 */ /* 0x000fe200000006ff */
[----:B------:R-:W-:Y:S01]  /*1150*/  FMUL.FTZ R95, R95, R96 ;  /* 0x000000605f5f7220 */ /* 0x000fe20000410000 */
[CC--:B------:R-:W-:Y:S01]  /*1160*/  FFMA.FTZ R53, R5.reuse, R98.reuse, RZ ;  /* 0x0000006205357223 */ /* 0x0c0fe200000100ff */
[----:B------:R-:W-:Y:S01]  /*1170*/  FMUL.FTZ R96, R5, R98 ;  /* 0x0000006205607220 */ /* 0x000fe20000410000 */
[----:B------:R-:W-:Y:S01]  /*1180*/  SHF.L.U32 R109, R25, 0x10, RZ ;  /* 0x00000010196d7819 */ /* 0x000fe200000006ff */
[----:B------:R-:W-:Y:S01]  /*1190*/  FMUL.FTZ R104, R99, R104 ;  /* 0x0000006863687220 */ /* 0x000fe20000410000 */
[----:B--2---:R-:W-:Y:S01]  /*11a0*/  FADD.FTZ R107, R52, 1 ;  /* 0x3f800000346b7421 */ /* 0x004fe20000010000 */
[----:B------:R-:W-:Y:S01]  /*11b0*/  PRMT R50, R22, 0x7632, R50 ;  /* 0x0000763216327816 */ /* 0x000fe20000000032 */
[----:B------:R-:W0:Y:S01]  /*11c0*/  MUFU.RCP R94, R94 ;  /* 0x0000005e005e7308 */ /* 0x000e220000001000 */
[-C--:B------:R-:W-:Y:S01]  /*11d0*/  FFMA.FTZ R34, R89, R103.reuse, R34 ;  /* 0x0000006759227223 */ /* 0x080fe20000010022 */
[----:B------:R-:W-:Y:S01]  /*11e0*/  FADD.FTZ R35, R103, R35 ;  /* 0x0000002367237221 */ /* 0x000fe20000010000 */
[CC--:B------:R-:W-:Y:S01]  /*11f0*/  FFMA.FTZ R53, R0.reuse, R103.reuse, R53 ;  /* 0x0000006700357223 */ /* 0x0c0fe20000010035 */
[----:B------:R-:W-:Y:S01]  /*1200*/  FMUL.FTZ R49, R49, R112 ;  /* 0x0000007031317220 */ /* 0x000fe20000410000 */
[----:B------:R-:W-:Y:S01]  /*1210*/  FFMA.FTZ R96, R3, R96, RZ ;  /* 0x0000006003607223 */ /* 0x000fe200000100ff */
[----:B------:R-:W-:Y:S01]  /*1220*/  FMUL.FTZ R103, R0, R103 ;  /* 0x0000006700677220 */ /* 0x000fe20000410000 */
[----:B------:R-:W-:Y:S01]  /*1230*/  FFMA.FTZ R42, R5, R104, R40 ;  /* 0x00000068052a7223 */ /* 0x000fe20000010028 */
[----:B------:R1:W2:Y:S01]  /*1240*/  MUFU.RCP R93, R105 ;  /* 0x00000069005d7308 */ /* 0x0002a20000001000 */
[----:B------:R-:W-:Y:S01]  /*1250*/  FADD.FTZ R112, -R2, R109 ;  /* 0x0000006d02707221 */ /* 0x000fe20000010100 */
[----:B------:R-:W-:Y:S01]  /*1260*/  FMUL.FTZ R102, R99, R102 ;  /* 0x0000006663667220 */ /* 0x000fe20000410000 */
[----:B------:R-:W-:Y:S01]  /*1270*/  FFMA.FTZ R52, R89, R103, R96 ;  /* 0x0000006759347223 */ /* 0x000fe20000010060 */
[----:B------:R-:W-:Y:S01]  /*1280*/  FMUL.FTZ R55, R42, -1.4426950216293334961 ;  /* 0xbfb8aa3b2a377820 */ /* 0x000fe20000410000 */
[----:B------:R-:W-:-:S03]  /*1290*/  FMUL.FTZ R96, R99, R112 ;  /* 0x0000007063607220 */ /* 0x000fc60000410000 */
[----:B------:R-:W4:Y:S01]  /*12a0*/  MUFU.RCP R107, R107 ;  /* 0x0000006b006b7308 */ /* 0x000f220000001000 */
[----:B-1----:R-:W-:Y:S01]  /*12b0*/  SHF.L.U32 R105, R50, 0x10, RZ ;  /* 0x0000001032697819 */ /* 0x002fe200000006ff */
[----:B------:R-:W-:Y:S01]  /*12c0*/  FFMA.FTZ R43, R110, R102, R57 ;  /* 0x000000666e2b7223 */ /* 0x000fe20000010039 */
[----:B------:R-:W-:Y:S01]  /*12d0*/  PRMT R50, R23, 0x7632, R50 ;  /* 0x0000763217327816 */ /* 0x000fe20000000032 */
[----:B---3--:R-:W-:Y:S02]  /*12e0*/  FADD.FTZ R111, R54, 1 ;  /* 0x3f800000366f7421 */ /* 0x008fe40000010000 */
[----:B------:R-:W-:Y:S01]  /*12f0*/  FADD.FTZ R112, -R2, R105 ;  /* 0x0000006902707221 */ /* 0x000fe20000010100 */
[C---:B------:R-:W-:Y:S01]  /*1300*/  FFMA.FTZ R54, R110.reuse, R96, R57 ;  /* 0x000000606e367223 */ /* 0x040fe20000010039 */
[----:B------:R-:W-:Y:S01]  /*1310*/  FMUL.FTZ R46, R43, -1.4426950216293334961 ;  /* 0xbfb8aa3b2b2e7820 */ /* 0x000fe20000410000 */
[----:B------:R-:W-:Y:S01]  /*1320*/  FMUL.FTZ R89, R110, R95 ;  /* 0x0000005f6e597220 */ /* 0x000fe20000410000 */
[----:B------:R-:W-:Y:S01]  /*1330*/  IMAD.U32 R57, R50, 0x10000, RZ ;  /* 0x0001000032397824 */ /* 0x000fe200078e00ff */
[----:B------:R-:W1:Y:S01]  /*1340*/  MUFU.EX2 R55, R55 ;  /* 0x0000003700377308 */ /* 0x000e620000000800 */
[----:B------:R-:W-:Y:S01]  /*1350*/  FMUL.FTZ R50, R99, R112 ;  /* 0x0000007063327220 */ /* 0x000fe20000410000 */
[----:B------:R-:W-:Y:S01]  /*1360*/  FFMA.FTZ R52, R97, R89, R52 ;  /* 0x0000005961347223 */ /* 0x000fe20000010034 */
[----:B------:R-:W-:Y:S01]  /*1370*/  FMUL.FTZ R105, R38, R49 ;  /* 0x0000003126697220 */ /* 0x000fe20000410000 */
[----:B0-----:R-:W-:Y:S01]  /*1380*/  FADD.FTZ R109, -R94, 1 ;  /* 0x3f8000005e6d7421 */ /* 0x001fe20000010100 */
[----:B------:R-:W-:-:S03]  /*1390*/  FFMA.FTZ R89, R0, R50, R51 ;  /* 0x0000003200597223 */ /* 0x000fc60000010033 */
[----:B------:R-:W0:Y:S01]  /*13a0*/  MUFU.RCP R111, R111 ;  /* 0x0000006f006f7308 */ /* 0x000e220000001000 */
[----:B------:R-:W-:Y:S01]  /*13b0*/  FADD.FTZ R112, -R2, R57 ;  /* 0x0000003902707221 */ /* 0x000fe20000010100 */
[----:B--2---:R-:W-:Y:S01]  /*13c0*/  FADD.FTZ R103, -R93, 1 ;  /* 0x3f8000005d677421 */ /* 0x004fe20000010100 */
[----:B------:R-:W-:Y:S01]  /*13d0*/  FFMA.FTZ R105, R45, R105, R52 ;  /* 0x000000692d697223 */ /* 0x000fe20000010034 */
[----:B------:R-:W-:Y:S01]  /*13e0*/  FMUL.FTZ R114, R89, -1.4426950216293334961 ;  /* 0xbfb8aa3b59727820 */ /* 0x000fe20000410000 */
[----:B------:R-:W-:-:S03]  /*13f0*/  FFMA.FTZ R109, R56, R109, 1 ;  /* 0x3f800000386d7423 */ /* 0x000fc6000001006d */
[----:B------:R-:W2:Y:S01]  /*1400*/  MUFU.EX2 R46, R46 ;  /* 0x0000002e002e7308 */ /* 0x000ea20000000800 */
[----:B------:R-:W-:Y:S01]  /*1410*/  FMUL.FTZ R113, R54, -1.4426950216293334961 ;  /* 0xbfb8aa3b36717820 */ /* 0x000fe20000410000 */
[----:B------:R-:W-:Y:S01]  /*1420*/  FMUL.FTZ R52, R99, R112 ;  /* 0x0000007063347220 */ /* 0x000fe20000410000 */
[----:B----4-:R-:W-:Y:S01]  /*1430*/  FADD.FTZ R56, -R107, 1 ;  /* 0x3f8000006b387421 */ /* 0x010fe20000010100 */
[----:B------:R-:W-:Y:S02]  /*1440*/  FFMA.FTZ R112, R90, R103, 1 ;  /* 0x3f8000005a707423 */ /* 0x000fe40000010067 */
[----:B------:R-:W-:Y:S01]  /*1450*/  FFMA.FTZ R90, R38, R52, R47 ;  /* 0x00000034265a7223 */ /* 0x000fe2000001002f */
[----:B------:R-:W-:Y:S01]  /*1460*/  FFMA.FTZ R56, R91, R56, 1 ;  /* 0x3f8000005b387423 */ /* 0x000fe20000010038 */
[----:B------:R-:W3:Y:S01]  /*1470*/  MUFU.EX2 R103, R114 ;  /* 0x0000007200677308 */ /* 0x000ee20000000800 */
[----:B------:R-:W-:Y:S01]  /*1480*/  FMUL.FTZ R93, R93, R112 ;  /* 0x000000705d5d7220 */ /* 0x000fe20000410000 */
[----:B------:R-:W-:Y:S01]  /*1490*/  FMUL.FTZ R116, R90, -1.4426950216293334961 ;  /* 0xbfb8aa3b5a747820 */ /* 0x000fe20000410000 */
[----:B------:R-:W-:Y:S01]  /*14a0*/  FMUL.FTZ R112, R107, R56 ;  /* 0x000000386b707220 */ /* 0x000fe20000410000 */
[----:B-1----:R-:W-:-:S04]  /*14b0*/  FADD.FTZ R91, R55, 1 ;  /* 0x3f800000375b7421 */ /* 0x002fc80000010000 */
[----:B------:R1:W-:Y:S01]  /*14c0*/  MUFU.EX2 R57, R113 ;  /* 0x0000007100397308 */ /* 0x0003e20000000800 */
[----:B0-----:R-:W-:Y:S01]  /*14d0*/  FADD.FTZ R115, -R111, 1 ;  /* 0x3f8000006f737421 */ /* 0x001fe20000010100 */
[----:B------:R-:W-:Y:S02]  /*14e0*/  PRMT R55, R28, 0x7632, R55 ;  /* 0x000076321c377816 */ /* 0x000fe40000000037 */
[----:B------:R-:W-:Y:S01]  /*14f0*/  SHF.L.U32 R56, R29, 0x10, RZ ;  /* 0x000000101d387819 */ /* 0x000fe200000006ff */
[----:B-1----:R-:W-:Y:S01]  /*1500*/  FMUL.FTZ R113, R94, R109 ;  /* 0x0000006d5e717220 */ /* 0x002fe20000410000 */
[----:B------:R-:W-:Y:S02]  /*1510*/  SHF.L.U32 R94, R28, 0x10, RZ ;  /* 0x000000101c5e7819 */ /* 0x000fe400000006ff */
[----:B------:R-:W0:Y:S01]  /*1520*/  MUFU.EX2 R109, R116 ;  /* 0x00000074006d7308 */ /* 0x000e220000000800 */
[----:B------:R-:W-:Y:S01]  /*1530*/  FFMA.FTZ R92, R92, R115, 1 ;  /* 0x3f8000005c5c7423 */ /* 0x000fe20000010073 */
[----:B------:R-:W-:Y:S01]  /*1540*/  SHF.L.U32 R55, R55, 0x10, RZ ;  /* 0x0000001037377819 */ /* 0x000fe200000006ff */
[----:B------:R-:W-:Y:S01]  /*1550*/  FMUL.FTZ R94, R94, R93 ;  /* 0x0000005d5e5e7220 */ /* 0x000fe20000410000 */
[----:B--2---:R-:W-:Y:S01]  /*1560*/  FADD.FTZ R107, R46, 1 ;  /* 0x3f8000002e6b7421 */ /* 0x004fe20000010000 */
[----:B------:R-:W-:Y:S01]  /*1570*/  FMUL.FTZ R93, R56, R113 ;  /* 0x00000071385d7220 */ /* 0x000fe20000410000 */
[----:B------:R-:W-:Y:S01]  /*1580*/  PRMT R46, R24, 0x7632, R46 ;  /* 0x00007632182e7816 */ /* 0x000fe2000000002e */
[----:B------:R-:W-:Y:S01]  /*1590*/  FMUL.FTZ R56, R5, R94 ;  /* 0x0000005e05387220 */ /* 0x000fe20000410000 */
[----:B------:R-:W-:Y:S01]  /*15a0*/  FMUL.FTZ R92, R111, R92 ;  /* 0x0000005c6f5c7220 */ /* 0x000fe20000410000 */
[----:B------:R-:W-:Y:S01]  /*15b0*/  FMUL.FTZ R55, R55, R112 ;  /* 0x0000007037377220 */ /* 0x000fe20000410000 */
[----:B------:R-:W-:Y:S01]  /*15c0*/  SHF.L.U32 R111, R46, 0x10, RZ ;  /* 0x000000102e6f7819 */ /* 0x000fe200000006ff */
[----:B------:R-:W-:Y:S01]  /*15d0*/  FFMA.FTZ R112, R108, R56, R105 ;  /* 0x000000386c707223 */ /* 0x000fe20000010069 */
[----:B---3--:R-:W-:Y:S01]  /*15e0*/  FADD.FTZ R105, R103, 1 ;  /* 0x3f80000067697421 */ /* 0x008fe20000010000 */
[----:B------:R-:W-:Y:S01]  /*15f0*/  PRMT R56, R25, 0x7632, R56 ;  /* 0x0000763219387816 */ /* 0x000fe20000000038 */
[----:B------:R-:W-:Y:S01]  /*1600*/  FMUL.FTZ R100, R99, R100 ;  /* 0x0000006463647220 */ /* 0x000fe20000410000 */
[----:B------:R-:W-:Y:S01]  /*1610*/  PRMT R46, R29, 0x7632, R46 ;  /* 0x000076321d2e7816 */ /* 0x000fe2000000002e */
[----:B------:R-:W-:Y:S01]  /*1620*/  FADD.FTZ R114, -R2, R111 ;  /* 0x0000006f02727221 */ /* 0x000fe20000010100 */
[----:B------:R-:W1:Y:S01]  /*1630*/  MUFU.RCP R91, R91 ;  /* 0x0000005b005b7308 */ /* 0x000e620000001000 */
[----:B------:R-:W-:-:S02]  /*1640*/  IMAD.U32 R115, R56, 0x10000, RZ ;  /* 0x0001000038737824 */ /* 0x000fc400078e00ff */
[----:B------:R-:W-:Y:S01]  /*1650*/  FFMA.FTZ R40, R5, R100, R40 ;  /* 0x0000006405287223 */ /* 0x000fe20000010028 */
[----:B------:R-:W-:Y:S01]  /*1660*/  FMUL.FTZ R103, R0, R55 ;  /* 0x0000003700677220 */ /* 0x000fe20000410000 */
[----:B------:R-:W-:Y:S01]  /*1670*/  FMUL.FTZ R56, R99, R114 ;  /* 0x0000007263387220 */ /* 0x000fe20000410000 */
[----:B------:R-:W-:Y:S02]  /*1680*/  SHF.L.U32 R113, R46, 0x10, RZ ;  /* 0x000000102e717819 */ /* 0x000fe400000006ff */
[----:B------:R-:W2:Y:S01]  /*1690*/  MUFU.RCP R107, R107 ;  /* 0x0000006b006b7308 */ /* 0x000ea20000001000 */
[----:B0-----:R-:W-:Y:S01]  /*16a0*/  FADD.FTZ R109, R109, 1 ;  /* 0x3f8000006d6d7421 */ /* 0x001fe20000010000 */
[----:B------:R-:W-:Y:S01]  /*16b0*/  FADD.FTZ R46, -R2, R115 ;  /* 0x00000073022e7221 */ /* 0x000fe20000010100 */
[----:B------:R-:W-:Y:S01]  /*16c0*/  FMUL.FTZ R44, R40, -1.4426950216293334961 ;  /* 0xbfb8aa3b282c7820 */ /* 0x000fe20000410000 */
[----:B------:R-:W-:-:S04]  /*16d0*/  FFMA.FTZ R111, R41, R103, R112 ;  /* 0x00000067296f7223 */ /* 0x000fc80000010070 */
[----:B------:R-:W0:Y:S01]  /*16e0*/  MUFU.RCP R105, R105 ;  /* 0x0000006900697308 */ /* 0x000e220000001000 */
[----:B------:R-:W-:Y:S01]  /*16f0*/  FFMA.FTZ R103, R0, R56, R51 ;  /* 0x0000003800677223 */ /* 0x000fe20000010033 */
[----:B------:R-:W-:Y:S01]  /*1700*/  FMUL.FTZ R112, R110, R93 ;  /* 0x0000005d6e707220 */ /* 0x000fe20000410000 */
[----:B------:R-:W-:Y:S01]  /*1710*/  FMUL.FTZ R51, R113, R92 ;  /* 0x0000005c71337220 */ /* 0x000fe20000410000 */
[----:B------:R-:W-:Y:S02]  /*1720*/  FMUL.FTZ R46, R99, R46 ;  /* 0x0000002e632e7220 */ /* 0x000fe40000410000 */
[----:B------:R-:W-:Y:S01]  /*1730*/  FFMA.FTZ R112, R106, R112, R111 ;  /* 0x000000706a707223 */ /* 0x000fe2000001006f */
[C---:B------:R-:W-:Y:S01]  /*1740*/  FMUL.FTZ R92, R38.reuse, R51 ;  /* 0x00000033265c7220 */ /* 0x040fe20000410000 */
[----:B------:R-:W3:Y:S01]  /*1750*/  MUFU.RCP R109, R109 ;  /* 0x0000006d006d7308 */ /* 0x000ee20000001000 */
[----:B------:R-:W-:Y:S01]  /*1760*/  FFMA.FTZ R47, R38, R46, R47 ;  /* 0x0000002e262f7223 */ /* 0x000fe2000001002f */
[----:B------:R-:W-:Y:S01]  /*1770*/  FMUL.FTZ R115, R103, -1.4426950216293334961 ;  /* 0xbfb8aa3b67737820 */ /* 0x000fe20000410000 */
[----:B------:R-:W-:Y:S01]  /*1780*/  FFMA.FTZ R36, R45, R49, R36 ;  /* 0x000000312d247223 */ /* 0x000fe20000010024 */
[----:B------:R-:W-:-:S04]  /*1790*/  FFMA.FTZ R45, R39, R92, R112 ;  /* 0x0000005c272d7223 */ /* 0x000fc80000010070 */
[----:B------:R-:W4:Y:S01]  /*17a0*/  MUFU.EX2 R44, R44 ;  /* 0x0000002c002c7308 */ /* 0x000f220000000800 */
[----:B-1----:R-:W-:Y:S01]  /*17b0*/  FADD.FTZ R113, -R91, 1 ;  /* 0x3f8000005b717421 */ /* 0x002fe20000010100 */
[----:B------:R-:W-:Y:S01]  /*17c0*/  FMUL.FTZ R112, R47, -1.4426950216293334961 ;  /* 0xbfb8aa3b2f707820 */ /* 0x000fe20000410000 */
[----:B--2---:R-:W-:Y:S01]  /*17d0*/  FADD.FTZ R114, -R107, 1 ;  /* 0x3f8000006b727421 */ /* 0x004fe20000010100 */
[----:B0-----:R-:W-:Y:S01]  /*17e0*/  FADD.FTZ R92, -R105, 1 ;  /* 0x3f800000695c7421 */ /* 0x001fe20000010100 */
[----:B------:R-:W-:-:S03]  /*17f0*/  FFMA.FTZ R42, R42, R113, 1 ;  /* 0x3f8000002a2a7423 */ /* 0x000fc60000010071 */
[----:B------:R-:W0:Y:S01]  /*1800*/  MUFU.EX2 R111, R115 ;  /* 0x00000073006f7308 */ /* 0x000e220000000800 */
[----:B------:R-:W-:Y:S01]  /*1810*/  FFMA.FTZ R116, R43, R114, 1 ;  /* 0x3f8000002b747423 */ /* 0x000fe20000010072 */
[----:B------:R-:W-:Y:S01]  /*1820*/  FFMA.FTZ R114, R89, R92, 1 ;  /* 0x3f80000059727423 */ /* 0x000fe2000001005c */
[C---:B------:R-:W-:Y:S01]  /*1830*/  PRMT R43, R30.reuse, 0x7632, R43 ;  /* 0x000076321e2b7816 */ /* 0x040fe2000000002b */
[----:B------:R-:W-:Y:S01]  /*1840*/  FMUL.FTZ R113, R91, R42 ;  /* 0x0000002a5b717220 */ /* 0x000fe20000410000 */
[----:B------:R-:W-:-:S03]  /*1850*/  SHF.L.U32 R92, R30, 0x10, RZ ;  /* 0x000000101e5c7819 */ /* 0x000fc600000006ff */
[----:B------:R-:W1:Y:S01]  /*1860*/  MUFU.EX2 R112, R112 ;  /* 0x0000007000707308 */ /* 0x000e620000000800 */
[----:B---3--:R-:W-:Y:S01]  /*1870*/  FADD.FTZ R89, -R109, 1 ;  /* 0x3f8000006d597421 */ /* 0x008fe20000010100 */
[----:B------:R-:W-:Y:S01]  /*1880*/  SHF.L.U32 R43, R43, 0x10, RZ ;  /* 0x000000102b2b7819 */ /* 0x000fe200000006ff */
[----:B----4-:R-:W-:Y:S01]  /*1890*/  FADD.FTZ R42, R44, 1 ;  /* 0x3f8000002c2a7421 */ /* 0x010fe20000010000 */
[----:B------:R-:W-:Y:S01]  /*18a0*/  FMUL.FTZ R114, R105, R114 ;  /* 0x0000007269727220 */ /* 0x000fe20000410000 */
[----:B------:R-:W-:Y:S01]  /*18b0*/  FMUL.FTZ R92, R92, R113 ;  /* 0x000000715c5c7220 */ /* 0x000fe20000410000 */
[----:B------:R-:W-:Y:S01]  /*18c0*/  FADD.FTZ R44, R57, 1 ;  /* 0x3f800000392c7421 */ /* 0x000fe20000010000 */
[----:B------:R-:W-:Y:S01]  /*18d0*/  PRMT R57, R31, 0x7632, R57 ;  /* 0x000076321f397816 */ /* 0x000fe20000000039 */
[----:B------:R-:W-:Y:S01]  /*18e0*/  FFMA.FTZ R90, R90, R89, 1 ;  /* 0x3f8000005a5a7423 */ /* 0x000fe20000010059 */
[----:B------:R-:W-:Y:S01]  /*18f0*/  FMUL.FTZ R43, R43, R114 ;  /* 0x000000722b2b7220 */ /* 0x000fe20000410000 */
[----:B------:R-:W-:Y:S01]  /*1900*/  FMUL.FTZ R89, R5, R92 ;  /* 0x0000005c05597220 */ /* 0x000fe20000410000 */
[----:B------:R-:W-:Y:S01]  /*1910*/  FMUL.FTZ R91, R107, R116 ;  /* 0x000000746b5b7220 */ /* 0x000fe20000410000 */
[----:B------:R-:W2:Y:S01]  /*1920*/  MUFU.RCP R42, R42 ;  /* 0x0000002a002a7308 */ /* 0x000ea20000001000 */
[----:B------:R-:W-:Y:S01]  /*1930*/  SHF.L.U32 R105, R57, 0x10, RZ ;  /* 0x0000001039697819 */ /* 0x000fe200000006ff */
[----:B------:R-:W-:Y:S01]  /*1940*/  FMUL.FTZ R116, R109, R90 ;  /* 0x0000005a6d747220 */ /* 0x000fe20000410000 */
[----:B0-----:R-:W-:Y:S01]  /*1950*/  FADD.FTZ R111, R111, 1 ;  /* 0x3f8000006f6f7421 */ /* 0x001fe20000010000 */
[----:B------:R-:W-:Y:S01]  /*1960*/  FFMA.FTZ R89, R104, R89, R45 ;  /* 0x0000005968597223 */ /* 0x000fe2000001002d */
[----:B------:R-:W-:Y:S01]  /*1970*/  FMUL.FTZ R90, R0, R43 ;  /* 0x0000002b005a7220 */ /* 0x000fe20000410000 */
[----:B------:R-:W-:Y:S01]  /*1980*/  SHF.L.U32 R114, R31, 0x10, RZ ;  /* 0x000000101f727819 */ /* 0x000fe200000006ff */
[----:B------:R-:W-:Y:S01]  /*1990*/  FMUL.FTZ R45, R105, R116 ;  /* 0x00000074692d7220 */ /* 0x000fe20000410000 */
[----:B------:R-:W0:Y:S01]  /*19a0*/  MUFU.RCP R57, R111 ;  /* 0x0000006f00397308 */ /* 0x000e220000001000 */
[----:B-1----:R-:W-:Y:S01]  /*19b0*/  FADD.FTZ R109, R112, 1 ;  /* 0x3f800000706d7421 */ /* 0x002fe20000010000 */
[----:B------:R-:W-:Y:S01]  /*19c0*/  FFMA.FTZ R105, R50, R90, R89 ;  /* 0x0000005a32697223 */ /* 0x000fe20000010059 */
[----:B------:R-:W-:Y:S01]  /*19d0*/  FFMA.FTZ R89, R110, R95, R53 ;  /* 0x0000005f6e597223 */ /* 0x000fe20000010035 */
[----:B------:R-:W-:-:S04]  /*19e0*/  FMUL.FTZ R91, R114, R91 ;  /* 0x0000005b725b7220 */ /* 0x000fc80000410000 */
[----:B------:R-:W1:Y:S01]  /*19f0*/  MUFU.RCP R44, R44 ;  /* 0x0000002c002c7308 */ /* 0x000e620000001000 */
[----:B------:R-:W-:Y:S01]  /*1a00*/  FFMA.FTZ R90, R38, R49, R89 ;  /* 0x00000031265a7223 */ /* 0x000fe20000010059 */
[----:B------:R-:W-:Y:S01]  /*1a10*/  FMUL.FTZ R107, R110, R91 ;  /* 0x0000005b6e6b7220 */ /* 0x000fe20000410000 */
[----:B------:R-:W-:-:S05]  /*1a20*/  FADD.FTZ R112, R49, R37 ;  /* 0x0000002531707221 */ /* 0x000fca0000010000 */
[----:B------:R-:W3:Y:S01]  /*1a30*/  MUFU.RCP R53, R109 ;  /* 0x0000006d00357308 */ /* 0x000ee20000001000 */
[----:B------:R-:W-:Y:S01]  /*1a40*/  FFMA.FTZ R49, R5, R94, R90 ;  /* 0x0000005e05317223 */ /* 0x000fe2000001005a */
[----:B------:R-:W-:Y:S01]  /*1a50*/  FFMA.FTZ R37, R102, R107, R105 ;  /* 0x0000006b66257223 */ /* 0x000fe20000010069 */
[----:B--2---:R-:W-:Y:S01]  /*1a60*/  FADD.FTZ R105, -R42, 1 ;  /* 0x3f8000002a697421 */ /* 0x004fe20000010100 */
[----:B------:R-:W-:Y:S01]  /*1a70*/  FMUL.FTZ R89, R38, R45 ;  /* 0x0000002d26597220 */ /* 0x000fe20000410000 */
[-C--:B------:R-:W-:Y:S01]  /*1a80*/  FFMA.FTZ R49, R0, R55.reuse, R49 ;  /* 0x0000003700317223 */ /* 0x080fe20000010031 */
[----:B------:R-:W-:Y:S01]  /*1a90*/  FFMA.FTZ R41, R41, R55, R34 ;  /* 0x0000003729297223 */ /* 0x000fe20000010022 */
[----:B------:R-:W-:Y:S01]  /*1aa0*/  FFMA.FTZ R105, R40, R105, 1 ;  /* 0x3f80000028697423 */ /* 0x000fe20000010069 */
[----:B0-----:R-:W-:Y:S01]  /*1ab0*/  FADD.FTZ R34, -R57, 1 ;  /* 0x3f80000039227421 */ /* 0x001fe20000010100 */
[----:B------:R-:W-:Y:S01]  /*1ac0*/  FFMA.FTZ R49, R110, R93, R49 ;  /* 0x0000005d6e317223 */ /* 0x000fe20000010031 */
[----:B------:R-:W-:Y:S01]  /*1ad0*/  FFMA.FTZ R37, R52, R89, R37 ;  /* 0x0000005934257223 */ /* 0x000fe20000010025 */
[----:B-1----:R-:W-:Y:S01]  /*1ae0*/  FADD.FTZ R89, -R44, 1 ;  /* 0x3f8000002c597421 */ /* 0x002fe20000010100 */
[----:B------:R-:W-:Y:S01]  /*1af0*/  FMUL.FTZ R105, R42, R105 ;  /* 0x000000692a697220 */ /* 0x000fe20000410000 */
[----:B------:R-:W-:Y:S01]  /*1b00*/  FFMA.FTZ R40, R103, R34, 1 ;  /* 0x3f80000067287423 */ /* 0x000fe20000010022 */
[----:B------:R-:W-:Y:S01]  /*1b10*/  FFMA.FTZ R34, R38, R51, R49 ;  /* 0x0000003326227223 */ /* 0x000fe20000010031 */
[----:B---3--:R-:W-:Y:S01]  /*1b20*/  FADD.FTZ R42, -R53, 1 ;  /* 0x3f800000352a7421 */ /* 0x008fe20000010100 */
[----:B------:R-:W-:-:S03]  /*1b30*/  FFMA.FTZ R89, R54, R89, 1 ;  /* 0x3f80000036597423 */ /* 0x000fc60000010059 */
[----:B------:R-:W-:Y:S01]  /*1b40*/  FFMA.FTZ R54, R47, R42, 1 ;  /* 0x3f8000002f367423 */ /* 0x000fe2000001002a */
[--C-:B------:R-:W-:Y:S01]  /*1b50*/  FFMA.FTZ R47, R5, R92, R34.reuse ;  /* 0x0000005c052f7223 */ /* 0x100fe20000010022 */
[C---:B------:R-:W-:Y:S01]  /*1b60*/  PRMT R34, R32.reuse, 0x7632, R34 ;  /* 0x0000763220227816 */ /* 0x040fe20000000022 */
[----:B------:R-:W-:Y:S02]  /*1b70*/  IMAD.U32 R90, R32, 0x10000, RZ ;  /* 0x00010000205a7824 */ /* 0x000fe400078e00ff */
[----:B------:R-:W-:Y:S01]  /*1b80*/  FMUL.FTZ R57, R57, R40 ;  /* 0x0000002839397220 */ /* 0x000fe20000410000 */
[----:B------:R-:W-:Y:S01]  /*1b90*/  FFMA.FTZ R47, R0, R43, R47 ;  /* 0x0000002b002f7223 */ /* 0x000fe2000001002f */
[----:B------:R-:W-:Y:S01]  /*1ba0*/  SHF.L.U32 R34, R34, 0x10, RZ ;  /* 0x0000001022227819 */ /* 0x000fe200000006ff */
[----:B------:R-:W-:Y:S01]  /*1bb0*/  FMUL.FTZ R90, R90, R105 ;  /* 0x000000695a5a7220 */ /* 0x000fe20000410000 */
[----:B------:R-:W-:Y:S01]  /*1bc0*/  FMUL.FTZ R44, R44, R89 ;  /* 0x000000592c2c7220 */ /* 0x000fe20000410000 */
[----:B------:R-:W-:Y:S01]  /*1bd0*/  SHF.L.U32 R89, R33, 0x10, RZ ;  /* 0x0000001021597819 */ /* 0x000fe200000006ff */
[----:B------:R-:W-:Y:S01]  /*1be0*/  FFMA.FTZ R49, R110, R91, R47 ;  /* 0x0000005b6e317223 */ /* 0x000fe2000001002f */
[----:B------:R-:W-:Y:S01]  /*1bf0*/  FMUL.FTZ R42, R5, R90 ;  /* 0x0000005a052a7220 */ /* 0x000fe20000410000 */
[----:B------:R-:W-:Y:S01]  /*1c00*/  FMUL.FTZ R47, R34, R57 ;  /* 0x00000039222f7220 */ /* 0x000fe20000410000 */
[----:B------:R-:W-:Y:S01]  /*1c10*/  PRMT R34, R33, 0x7632, R34 ;  /* 0x0000763221227816 */ /* 0x000fe20000000022 */
[----:B------:R-:W-:Y:S01]  /*1c20*/  FFMA.FTZ R40, R38, R45, R49 ;  /* 0x0000002d26287223 */ /* 0x000fe20000010031 */
[----:B------:R-:W-:Y:S01]  /*1c30*/  FMUL.FTZ R89, R89, R44 ;  /* 0x0000002c59597220 */ /* 0x000fe20000410000 */
[----:B------:R-:W-:Y:S01]  /*1c40*/  FFMA.FTZ R49, R100, R42, R37 ;  /* 0x0000002a64317223 */ /* 0x000fe20000010025 */
[----:B------:R-:W-:Y:S01]  /*1c50*/  FMUL.FTZ R42, R0, R47 ;  /* 0x0000002f002a7220 */ /* 0x000fe20000410000 */
[----:B------:R-:W-:Y:S01]  /*1c60*/  SHF.L.U32 R44, R34, 0x10, RZ ;  /* 0x00000010222c7819 */ /* 0x000fe200000006ff */
[----:B------:R-:W-:Y:S01]  /*1c70*/  FMUL.FTZ R53, R53, R54 ;  /* 0x0000003635357220 */ /* 0x000fe20000410000 */
[----:B------:R-:W-:Y:S01]  /*1c80*/  FFMA.FTZ R37, R5, R90, R40 ;  /* 0x0000005a05257223 */ /* 0x000fe20000010028 */
[----:B------:R-:W-:Y:S01]  /*1c90*/  FFMA.FTZ R49, R56, R42, R49 ;  /* 0x0000002a38317223 */ /* 0x000fe20000010031 */
[----:B------:R-:W-:Y:S01]  /*1ca0*/  FMUL.FTZ R34, R110, R89 ;  /* 0x000000596e227220 */ /* 0x000fe20000410000 */
[----:B------:R-:W-:Y:S01]  /*1cb0*/  FMUL.FTZ R53, R44, R53 ;  /* 0x000000352c357220 */ /* 0x000fe20000410000 */
[----:B------:R-:W-:Y:S01]  /*1cc0*/  FFMA.FTZ R37, R0, R47, R37 ;  /* 0x0000002f00257223 */ /* 0x000fe20000010025 */
[----:B------:R-:W-:Y:S01]  /*1cd0*/  FADD.FTZ R0, R35, R55 ;  /* 0x0000003723007221 */ /* 0x000fe20000010000 */
[----:B------:R-:W-:Y:S01]  /*1ce0*/  FFMA.FTZ R49, R96, R34, R49 ;  /* 0x0000002260317223 */ /* 0x000fe20000010031 */
[----:B------:R-:W-:Y:S01]  /*1cf0*/  FMUL.FTZ R34, R38, R53 ;  /* 0x0000003526227220 */ /* 0x000fe20000410000 */
[----:B------:R-:W-:Y:S01]  /*1d00*/  FFMA.FTZ R35, R39, R51, R36 ;  /* 0x0000003327237223 */ /* 0x000fe20000010024 */
[----:B------:R-:W-:-:S02]  /*1d10*/  FADD.FTZ R0, R0, R43 ;  /* 0x0000002b00007221 */ /* 0x000fc40000010000 */
[----:B------:R-:W-:Y:S01]  /*1d20*/  FFMA.FTZ R39, R46, R34, R49 ;  /* 0x000000222e277223 */ /* 0x000fe20000010031 */
[----:B------:R-:W-:Y:S01]  /*1d30*/  FFMA.FTZ R49, R52, R45, R35 ;  /* 0x0000002d34317223 */ /* 0x000fe20000010023 */
[----:B------:R-:W-:Y:S01]  /*1d40*/  FADD.FTZ R35, R0, R47 ;  /* 0x0000002f00237221 */ /* 0x000fe20000010000 */
[----:B------:R-:W-:Y:S01]  /*1d50*/  IADD3 R0, P0, R85, 0x2, RZ ;  /* 0x0000000255007810 */ /* 0x000fe20007f1e0ff */
[----:B------:R-:W-:-:S03]  /*1d60*/  FFMA.FTZ R37, R110, R89, R37 ;  /* 0x000000596e257223 */ /* 0x000fc60000010025 */
[----:B------:R-:W-:Y:S02]  /*1d70*/  IADD3.X R101, RZ, R101, RZ, P0, !PT ;  /* 0x00000065ff657210 */ /* 0x000fe400007fe4ff */
[----:B------:R-:W-:Y:S01]  /*1d80*/  ISETP.GE.U32.AND P0, PT, R0, UR11, PT ;  /* 0x0000000b00007c0c */ /* 0x000fe2000bf06070 */
[----:B------:R-:W-:Y:S01]  /*1d90*/  FFMA.FTZ R38, R38, R53, R37 ;  /* 0x0000003526267223 */ /* 0x000fe20000010025 */
[----:B------:R-:W-:Y:S02]  /*1da0*/  FFMA.FTZ R37, R50, R43, R41 ;  /* 0x0000002b32257223 */ /* 0x000fe40000010029 */
[----:B------:R-:W-:Y:S01]  /*1db0*/  ISETP.GE.AND.EX P0, PT, R101, UR7, PT, P0 ;  /* 0x0000000765007c0c */ /* 0x000fe2000bf06300 */
[----:B------:R-:W-:Y:S01]  /*1dc0*/  FFMA.FTZ R41, R3, R98, R10 ;  /* 0x0000006203297223 */ /* 0x000fe2000001000a */
[----:B------:R-:W-:Y:S01]  /*1dd0*/  FADD.FTZ R11, R98, R11 ;  /* 0x0000000b620b7221 */ /* 0x000fe20000010000 */
[----:B------:R-:W-:Y:S01]  /*1de0*/  FFMA.FTZ R43, R97, R95, R12 ;  /* 0x0000005f612b7223 */ /* 0x000fe2000001000c */
[----:B------:R-:W-:Y:S01]  /*1df0*/  FADD.FTZ R10, R95, R13 ;  /* 0x0000000d5f0a7221 */ /* 0x000fe20000010000 */
[----:B------:R-:W-:Y:S01]  /*1e00*/  FADD.FTZ R112, R112, R51 ;  /* 0x0000003370707221 */ /* 0x000fe20000010000 */
[----:B------:R-:W-:Y:S01]  /*1e10*/  FFMA.FTZ R41, R108, R94, R41 ;  /* 0x0000005e6c297223 */ /* 0x000fe20000010029 */
        /* <DEDUP_REMOVED lines=8> */
[----:B------:R-:W-:Y:S01]  /*1ea0*/  FFMA.FTZ R34, R56, R47, R37 ;  /* 0x0000002f38227223 */ /* 0x000fe20000010025 */
[----:B------:R-:W-:Y:S01]  /*1eb0*/  FFMA.FTZ R36, R46, R53, R49 ;  /* 0x000000352e247223 */ /* 0x000fe20000010031 */
[----:B------:R-:W-:Y:S01]  /*1ec0*/  FADD.FTZ R37, R112, R53 ;  /* 0x0000003570257221 */ /* 0x000fe20000010000 */
[----:B------:R-:W-:Y:S01]  /*1ed0*/  BAR.SYNC.DEFER_BLOCKING 0x0 ;  /* 0x0000000000007b1d */ /* 0x000fe20000010000 */
[----:B0-----:R-:W-:Y:S01]  /*1ee0*/  FADD.FTZ R38, R10, R91 ;  /* 0x0000005b0a267221 */ /* 0x001fe20000010000 */
[----:B------:R-:W-:-:S02]  /*1ef0*/  ISETP.GT.U32.AND P2, PT, R86, 0x1f, PT ;  /* 0x0000001f5600780c */ /* 0x000fc40003f44070 */
[----:B------:R-:W-:Y:S02]  /*1f00*/  CS2R R56, SRZ ;  /* 0x0000000000387805 */ /* 0x000fe4000001ff00 */
[----:B------:R-:W-:Y:S01]  /*1f10*/  LOP3.LUT P1, RZ, R86, 0xffffffe3, RZ, 0xc0, !PT ;  /* 0xffffffe356ff7812 */ /* 0x000fe2000782c0ff */
[----:B------:R-:W-:Y:S01]  /*1f20*/  FFMA.FTZ R10, R100, R90, R41 ;  /* 0x0000005a640a7223 */ /* 0x000fe20000010029 */
[----:B------:R-:W-:Y:S01]  /*1f30*/  FADD.FTZ R11, R11, R90 ;  /* 0x0000005a0b0b7221 */ /* 0x000fe20000010000 */
[----:B------:R-:W-:Y:S01]  /*1f40*/  FFMA.FTZ R12, R96, R89, R43 ;  /* 0x00000059600c7223 */ /* 0x000fe2000001002b */
[----:B------:R-:W-:Y:S01]  /*1f50*/  FADD.FTZ R13, R38, R89 ;  /* 0x00000059260d7221 */ /* 0x000fe20000010000 */
[----:B------:R-:W-:Y:S08]  /*1f60*/  @!P0 BRA `(.L_x_891) ;  /* 0x00000000007c8947 */ /* 0x000ff00003800000 */
[C---:B------:R-:W-:Y:S01]  /*1f70*/  LOP3.LUT R39, R71.reuse, 0x8, RZ, 0x3c, !PT ;  /* 0x0000000847277812 */ /* 0x040fe200078e3cff */
[----:B------:R-:W-:Y:S01]  /*1f80*/  STS.64 [R67], R10 ;  /* 0x0000000a43007388 */ /* 0x000fe20000000a00 */
[----:B------:R-:W-:Y:S02]  /*1f90*/  LOP3.LUT R41, R71, 0x10, RZ, 0x3c, !PT ;  /* 0x0000001047297812 */ /* 0x000fe400078e3cff */
[----:B------:R-:W-:Y:S01]  /*1fa0*/  LEA R38, R80, R83, 0x5 ;  /* 0x0000005350267211 */ /* 0x000fe200078e28ff */
[C---:B------:R-:W-:Y:S01]  /*1fb0*/  IMAD.IADD R46, R72.reuse, 0x1, R39 ;  /* 0x00000001482e7824 */ /* 0x040fe200078e0227 */
[----:B------:R-:W-:Y:S02]  /*1fc0*/  IADD3 R49, R72, R41, RZ ;  /* 0x0000002948317210 */ /* 0x000fe40007ffe0ff */
[-C--:B------:R-:W-:Y:S02]  /*1fd0*/  LEA R40, R77, R38.reuse, 0x3 ;  /* 0x000000264d287211 */ /* 0x080fe400078e18ff */
[----:B------:R-:W-:Y:S01]  /*1fe0*/  STS.64 [R46], R34 ;  /* 0x000000222e007388 */ /* 0x000fe20000000a00 */
[----:B------:R-:W-:-:S02]  /*1ff0*/  LEA R42, R76, R38, 0x3 ;  /* 0x000000264c2a7211 */ /* 0x000fc400078e18ff */
[-C--:B------:R-:W-:Y:S01]  /*2000*/  LEA R44, R75, R38.reuse, 0x3 ;  /* 0x000000264b2c7211 */ /* 0x080fe200078e18ff */
[----:B------:R0:W-:Y:S01]  /*2010*/  STS.64 [R49], R12 ;  /* 0x0000000c31007388 */ /* 0x0001e20000000a00 */
[----:B------:R-:W-:-:S03]  /*2020*/  LEA R38, R74, R38, 0x3 ;  /* 0x000000264a267211 */ /* 0x000fc600078e18ff */
[----:B------:R-:W-:Y:S01]  /*2030*/  STS.64 [R68], R36 ;  /* 0x0000002444007388 */ /* 0x000fe20000000a00 */
[----:B------:R-:W-:Y:S01]  /*2040*/  BAR.SYNC.DEFER_BLOCKING 0x0 ;  /* 0x0000000000007b1d */ /* 0x000fe20000010000 */
[----:B0-----:R-:W-:-:S07]  /*2050*/  IMAD.IADD R49, R70, 0x1, R48 ;  /* 0x0000000146317824 */ /* 0x001fce00078e0230 */
[----:B------:R-:W0:Y:S01]  /*2060*/  LDC.64 R46, c[0x0][0x260] ;  /* 0x00009800ff2e7b82 */ /* 0x000e220000000a00 */
[----:B------:R-:W-:Y:S01]  /*2070*/  SHF.L.U32 R49, R49, 0x1, RZ ;  /* 0x0000000131317819 */ /* 0x000fe200000006ff */
        /* <DEDUP_REMOVED lines=14> */
.L_x_891:
[----:B------:R-:W-:Y:S04]  /*2160*/  BSSY B0, `(.L_x_892) ;  /* 0x0000061000007945 */ /* 0x000fe80003800000 */
[----:B------:R-:W-:Y:S05]  /*2170*/  @P2 BRA `(.L_x_893) ;  /* 0x00000004007c2947 */ /* 0x000fea0003800000 */
[----:B0-----:R-:W-:Y:S01]  /*2180*/  SHF.L.U32 R38, R85, 0x3, RZ ;  /* 0x0000000355267819 */ /* 0x001fe200000006ff */
[----:B------:R-:W-:-:S03]  /*2190*/  IMAD.SHL.U32 R54, R86, 0x8, RZ ;  /* 0x0000000856367824 */ /* 0x000fc600078e00ff */
[----:B------:R-:W-:Y:S02]  /*21a0*/  LOP3.LUT R39, R38, 0x8, RZ, 0xc0, !PT ;  /* 0x0000000826277812 */ /* 0x000fe400078ec0ff */
[----:B------:R-:W-:Y:S02]  /*21b0*/  LOP3.LUT R54, R54, 0x18, RZ, 0xc0, !PT ;  /* 0x0000001836367812 */ /* 0x000fe400078ec0ff */
[----:B------:R-:W-:-:S05]  /*21c0*/  IADD3 R39, R82, R39, RZ ;  /* 0x0000002752277210 */ /* 0x000fca0007ffe0ff */
[----:B------:R-:W-:-:S04]  /*21d0*/  IMAD R39, R39, 0x28, -R48 ;  /* 0x0000002827277824 */ /* 0x000fc800078e0a30 */
[C---:B------:R-:W-:Y:S01]  /*21e0*/  VIADD R43, R39.reuse, 0xc ;  /* 0x0000000c272b7836 */ /* 0x040fe20000000000 */
[C---:B------:R-:W-:Y:S02]  /*21f0*/  IADD3 R38, R39.reuse, 0x4, RZ ;  /* 0x0000000427267810 */ /* 0x040fe40007ffe0ff */
[C---:B------:R-:W-:Y:S02]  /*2200*/  IADD3 R44, R39.reuse, 0x10, RZ ;  /* 0x00000010272c7810 */ /* 0x040fe40007ffe0ff */
[----:B------:R-:W-:Y:S02]  /*2210*/  SHF.R.S32.HI R41, RZ, 0x1f, R38 ;  /* 0x0000001fff297819 */ /* 0x000fe40000011426 */
[----:B------:R-:W-:Y:S02]  /*2220*/  IADD3 R42, R39, 0x8, RZ ;  /* 0x00000008272a7810 */ /* 0x000fe40007ffe0ff */
[----:B------:R-:W-:Y:S02]  /*2230*/  LEA.HI R40, R41, R38, RZ, 0x2 ;  /* 0x0000002629287211 */ /* 0x000fe400078f10ff */
[----:B------:R-:W-:-:S02]  /*2240*/  SHF.R.S32.HI R47, RZ, 0x1f, R44 ;  /* 0x0000001fff2f7819 */ /* 0x000fc4000001142c */
[----:B------:R-:W-:Y:S02]  /*2250*/  SHF.R.S32.HI R38, RZ, 0x1f, R43 ;  /* 0x0000001fff267819 */ /* 0x000fe4000001142b */
[----:B------:R-:W-:Y:S02]  /*2260*/  SHF.R.S32.HI R41, RZ, 0x1f, R42 ;  /* 0x0000001fff297819 */ /* 0x000fe4000001142a */
[----:B------:R-:W-:Y:S02]  /*2270*/  LEA.HI R47, R47, R44, RZ, 0x2 ;  /* 0x0000002c2f2f7211 */ /* 0x000fe400078f10ff */
[C---:B------:R-:W-:Y:S02]  /*2280*/  IADD3 R46, R39.reuse, 0x14, RZ ;  /* 0x00000014272e7810 */ /* 0x040fe40007ffe0ff */
[----:B------:R-:W-:Y:S02]  /*2290*/  LEA.HI R45, R38, R43, RZ, 0x2 ;  /* 0x0000002b262d7211 */ /* 0x000fe400078f10ff */
[----:B------:R-:W-:-:S02]  /*22a0*/  IADD3 R44, R39, 0x18, RZ ;  /* 0x00000018272c7810 */ /* 0x000fc40007ffe0ff */
[----:B------:R-:W-:Y:S02]  /*22b0*/  SHF.R.S32.HI R38, RZ, 0x1f, R39 ;  /* 0x0000001fff267819 */ /* 0x000fe40000011427 */
[----:B------:R-:W-:Y:S02]  /*22c0*/  LEA.HI R42, R41, R42, RZ, 0x2 ;  /* 0x0000002a292a7211 */ /* 0x000fe400078f10ff */
[----:B------:R-:W-:Y:S02]  /*22d0*/  SHF.R.S32.HI R49, RZ, 0x1f, R46 ;  /* 0x0000001fff317819 */ /* 0x000fe4000001142e */
[----:B------:R-:W-:Y:S02]  /*22e0*/  SHF.R.S32.HI R41, RZ, 0x1f, R44 ;  /* 0x0000001fff297819 */ /* 0x000fe4000001142c */
[----:B------:R-:W-:Y:S02]  /*22f0*/  LEA.HI R38, R38, R39, RZ, 0x2 ;  /* 0x0000002726267211 */ /* 0x000fe400078f10ff */
[----:B------:R-:W-:-:S02]  /*2300*/  LEA.HI R49, R49, R46, RZ, 0x2 ;  /* 0x0000002e31317211 */ /* 0x000fc400078f10ff */
[----:B------:R-:W-:Y:S02]  /*2310*/  LEA.HI R44, R41, R44, RZ, 0x2 ;  /* 0x0000002c292c7211 */ /* 0x000fe400078f10ff */
[C---:B------:R-:W-:Y:S02]  /*2320*/  IADD3 R46, R39.reuse, 0x1c, RZ ;  /* 0x0000001c272e7810 */ /* 0x040fe40007ffe0ff */
[----:B------:R-:W-:Y:S02]  /*2330*/  SHF.R.S32.HI R41, RZ, 0x2, R38 ;  /* 0x00000002ff297819 */ /* 0x000fe40000011426 */
[----:B------:R-:W-:Y:S02]  /*2340*/  IADD3 R48, R39, 0x20, RZ ;  /* 0x0000002027307810 */ /* 0x000fe40007ffe0ff */
[----:B------:R-:W-:Y:S01]  /*2350*/  SHF.R.S32.HI R43, RZ, 0x1f, R46 ;  /* 0x0000001fff2b7819 */ /* 0x000fe2000001142e */
[----:B------:R-:W-:Y:S01]  /*2360*/  IMAD R41, R41, 0x28, R84 ;  /* 0x0000002829297824 */ /* 0x000fe200078e0254 */
[----:B------:R-:W-:-:S02]  /*2370*/  IADD3 R50, R39, 0x24, RZ ;  /* 0x0000002427327810 */ /* 0x000fc40007ffe0ff */
[----:B------:R-:W-:Y:S02]  /*2380*/  SHF.R.S32.HI R39, RZ, 0x2, R40 ;  /* 0x00000002ff277819 */ /* 0x000fe40000011428 */
[----:B------:R-:W-:Y:S02]  /*2390*/  LEA.HI R46, R43, R46, RZ, 0x2 ;  /* 0x0000002e2b2e7211 */ /* 0x000fe400078f10ff */
[----:B------:R-:W-:Y:S01]  /*23a0*/  SHF.R.S32.HI R43, RZ, 0x2, R42 ;  /* 0x00000002ff2b7819 */ /* 0x000fe2000001142a */
[--C-:B------:R-:W-:Y:S01]  /*23b0*/  IMAD R39, R39, 0x28, R84.reuse ;  /* 0x0000002827277824 */ /* 0x100fe200078e0254 */
[----:B------:R-:W-:Y:S02]  /*23c0*/  IADD3 R38, R41, R54, RZ ;  /* 0x0000003629267210 */ /* 0x000fe40007ffe0ff */
[----:B------:R-:W-:Y:S01]  /*23d0*/  SHF.R.S32.HI R45, RZ, 0x2, R45 ;  /* 0x00000002ff2d7819 */ /* 0x000fe2000001142d */
[----:B------:R-:W-:Y:S01]  /*23e0*/  IMAD R43, R43, 0x28, R84 ;  /* 0x000000282b2b7824 */ /* 0x000fe200078e0254 */
[----:B------:R-:W-:-:S02]  /*23f0*/  SHF.R.S32.HI R51, RZ, 0x1f, R48 ;  /* 0x0000001fff337819 */ /* 0x000fc40000011430 */
[C---:B------:R-:W-:Y:S01]  /*2400*/  IADD3 R40, R54.reuse, R39, RZ ;  /* 0x0000002736287210 */ /* 0x040fe20007ffe0ff */
[--C-:B------:R-:W-:Y:S01]  /*2410*/  IMAD R45, R45, 0x28, R84.reuse ;  /* 0x000000282d2d7824 */ /* 0x100fe200078e0254 */
[----:B------:R-:W0:Y:S01]  /*2420*/  LDS.64 R38, [R38] ;  /* 0x0000000026267984 */ /* 0x000e220000000a00 */
[----:B------:R-:W-:Y:S02]  /*2430*/  SHF.R.S32.HI R47, RZ, 0x2, R47 ;  /* 0x00000002ff2f7819 */ /* 0x000fe4000001142f */
[----:B------:R-:W-:Y:S01]  /*2440*/  LEA.HI R48, R51, R48, RZ, 0x2 ;  /* 0x0000003033307211 */ /* 0x000fe200078f10ff */
[----:B------:R-:W1:Y:S01]  /*2450*/  LDS.64 R40, [R40] ;  /* 0x0000000028287984 */ /* 0x000e620000000a00 */
[C---:B------:R-:W-:Y:S01]  /*2460*/  IADD3 R43, R54.reuse, R43, RZ ;  /* 0x0000002b362b7210 */ /* 0x040fe20007ffe0ff */
[----:B------:R-:W-:Y:S01]  /*2470*/  IMAD R47, R47, 0x28, R84 ;  /* 0x000000282f2f7824 */ /* 0x000fe200078e0254 */
[----:B------:R-:W-:Y:S02]  /*2480*/  SHF.R.S32.HI R51, RZ, 0x1f, R50 ;  /* 0x0000001fff337819 */ /* 0x000fe40000011432 */
[----:B------:R-:W-:Y:S01]  /*2490*/  SHF.R.S32.HI R49, RZ, 0x2, R49 ;  /* 0x00000002ff317819 */ /* 0x000fe20000011431 */
[C---:B------:R-:W-:Y:S01]  /*24a0*/  IMAD.IADD R47, R54.reuse, 0x1, R47 ;  /* 0x00000001362f7824 */ /* 0x040fe200078e022f */
[----:B------:R-:W-:Y:S01]  /*24b0*/  IADD3 R45, R54, R45, RZ ;  /* 0x0000002d362d7210 */ /* 0x000fe20007ffe0ff */
[----:B------:R-:W2:Y:S01]  /*24c0*/  LDS.64 R42, [R43] ;  /* 0x000000002b2a7984 */ /* 0x000ea20000000a00 */
[----:B------:R-:W-:Y:S01]  /*24d0*/  LEA.HI R50, R51, R50, RZ, 0x2 ;  /* 0x0000003233327211 */ /* 0x000fe200078f10ff */
[----:B------:R-:W-:Y:S01]  /*24e0*/  IMAD R49, R49, 0x28, R84 ;  /* 0x0000002831317824 */ /* 0x000fe200078e0254 */
[----:B------:R-:W-:-:S02]  /*24f0*/  SHF.R.S32.HI R51, RZ, 0x2, R44 ;  /* 0x00000002ff337819 */ /* 0x000fc4000001142c */
[----:B------:R-:W3:Y:S01]  /*2500*/  LDS.64 R44, [R45] ;  /* 0x000000002d2c7984 */ /* 0x000ee20000000a00 */
[----:B------:R-:W-:Y:S02]  /*2510*/  SHF.R.S32.HI R53, RZ, 0x2, R46 ;  /* 0x00000002ff357819 */ /* 0x000fe4000001142e */
[----:B------:R-:W-:Y:S01]  /*2520*/  IMAD R51, R51, 0x28, R84 ;  /* 0x0000002833337824 */ /* 0x000fe200078e0254 */
[C---:B------:R-:W-:Y:S01]  /*2530*/  IADD3 R49, R54.reuse, R49, RZ ;  /* 0x0000003136317210 */ /* 0x040fe20007ffe0ff */
[----:B------:R-:W4:Y:S01]  /*2540*/  LDS.64 R46, [R47] ;  /* 0x000000002f2e7984 */ /* 0x000f220000000a00 */
[----:B------:R-:W-:Y:S01]  /*2550*/  SHF.R.S32.HI R55, RZ, 0x2, R48 ;  /* 0x00000002ff377819 */ /* 0x000fe20000011430 */
[----:B------:R-:W-:Y:S01]  /*2560*/  IMAD R53, R53, 0x28, R84 ;  /* 0x0000002835357824 */ /* 0x000fe200078e0254 */
[C---:B------:R-:W-:Y:S02]  /*2570*/  IADD3 R51, R54.reuse, R51, RZ ;  /* 0x0000003336337210 */ /* 0x040fe40007ffe0ff */
[----:B------:R-:W5:Y:S01]  /*2580*/  LDS.64 R48, [R49] ;  /* 0x0000000031307984 */ /* 0x000f620000000a00 */
[----:B------:R-:W-:Y:S01]  /*2590*/  SHF.R.S32.HI R57, RZ, 0x2, R50 ;  /* 0x00000002ff397819 */ /* 0x000fe20000011432 */
[--C-:B------:R-:W-:Y:S01]  /*25a0*/  IMAD R55, R55, 0x28, R84.reuse ;  /* 0x0000002837377824 */ /* 0x100fe200078e0254 */
[C---:B------:R-:W-:Y:S01]  /*25b0*/  IADD3 R53, R54.reuse, R53, RZ ;  /* 0x0000003536357210 */ /* 0x040fe20007ffe0ff */
[----:B------:R-:W5:Y:S02]  /*25c0*/  LDS.64 R50, [R51] ;  /* 0x0000000033327984 */ /* 0x000f640000000a00 */
[----:B------:R-:W-:Y:S01]  /*25d0*/  IMAD R57, R57, 0x28, R84 ;  /* 0x0000002839397824 */ /* 0x000fe200078e0254 */
[----:B------:R-:W-:-:S02]  /*25e0*/  IADD3 R55, R54, R55, RZ ;  /* 0x0000003736377210 */ /* 0x000fc40007ffe0ff */
[----:B------:R-:W5:Y:S02]  /*25f0*/  LDS.64 R52, [R53] ;  /* 0x0000000035347984 */ /* 0x000f640000000a00 */
[----:B------:R-:W-:Y:S02]  /*2600*/  IADD3 R57, R54, R57, RZ ;  /* 0x0000003936397210 */ /* 0x000fe40007ffe0ff */
[----:B------:R-:W5:Y:S01]  /*2610*/  LDS.64 R54, [R55] ;  /* 0x0000000037367984 */ /* 0x000f620000000a00 */
[----:B0-----:R-:W-:Y:S01]  /*2620*/  FADD.FTZ R103, RZ, R38 ;  /* 0x00000026ff677221 */ /* 0x001fe20000010000 */
[----:B------:R-:W-:Y:S02]  /*2630*/  FADD.FTZ R38, RZ, R39 ;  /* 0x00000027ff267221 */ /* 0x000fe40000010000 */
[----:B------:R-:W0:Y:S01]  /*2640*/  LDS.64 R56, [R57] ;  /* 0x0000000039387984 */ /* 0x000e220000000a00 */
[----:B-1----:R-:W-:Y:S01]  /*2650*/  FADD.FTZ R103, R103, R40 ;  /* 0x0000002867677221 */ /* 0x002fe20000010000 */
[----:B------:R-:W-:-:S03]  /*2660*/  FADD.FTZ R38, R38, R41 ;  /* 0x0000002926267221 */ /* 0x000fc60000010000 */
        /* <DEDUP_REMOVED lines=14> */
[----:B0-----:R-:W-:Y:S01]  /*2750*/  FADD.FTZ R56, R103, R56 ;  /* 0x0000003867387221 */ /* 0x001fe20000010000 */
[----:B------:R-:W-:-:S07]  /*2760*/  FADD.FTZ R57, R38, R57 ;  /* 0x0000003926397221 */ /* 0x000fce0000010000 */
.L_x_893:
[----:B------:R-:W-:Y:S05]  /*2770*/  BSYNC B0 ;  /* 0x0000000000007941 */ /* 0x000fea0003800000 */
.L_x_892:
[----:B0-----:R-:W0:Y:S01]  /*2780*/  SHFL.BFLY PT, R39, R56, 0x2, 0x1f ;  /* 0x0c401f0038277f89 */ /* 0x001e2200000e0000 */
[----:B------:R-:W1:Y:S01]  /*2790*/  @!P1 LDC R45, c[0x0][0x10] ;  /* 0x00000400ff2d9b82 */ /* 0x000e620000000800 */
[----:B------:R-:W-:Y:S02]  /*27a0*/  PRMT R18, R17, 0x7632, R18 ;  /* 0x0000763211127816 */ /* 0x000fe40000000012 */
[----:B------:R-:W2:Y:S01]  /*27b0*/  SHFL.BFLY PT, R38, R57, 0x2, 0x1f ;  /* 0x0c401f0039267f89 */ /* 0x000ea200000e0000 */
        /* <DEDUP_REMOVED lines=10> */
[----:B0-----:R-:W-:Y:S01]  /*2860*/  FADD.FTZ R42, R39, R56 ;  /* 0x00000038272a7221 */ /* 0x001fe20000010000 */
[----:B-1----:R-:W-:Y:S01]  /*2870*/  @!P1 IMAD R40, R45, UR4, R88 ;  /* 0x000000042d289c24 */ /* 0x002fe2000f8e0258 */
[----:B------:R-:W-:Y:S01]  /*2880*/  PRMT R31, R31, 0x7632, R31 ;  /* 0x000076321f1f7816 */ /* 0x000fe2000000001f */
[----:B--2---:R-:W-:-:S02]  /*2890*/  FADD.FTZ R43, R38, R57 ;  /* 0x00000039262b7221 */ /* 0x004fc40000010000 */
[----:B------:R-:W0:Y:S01]  /*28a0*/  SHFL.BFLY PT, R41, R42, 0x1, 0x1f ;  /* 0x0c201f002a297f89 */ /* 0x000e2200000e0000 */
[----:B------:R-:W1:Y:S01]  /*28b0*/  @!P1 LDC.64 R38, c[0x0][0x260] ;  /* 0x00009800ff269b82 */ /* 0x000e620000000a00 */
[----:B------:R-:W-:Y:S01]  /*28c0*/  @!P1 IMAD R40, R40, 0x200, R81 ;  /* 0x0000020028289824 */ /* 0x000fe200078e0251 */
[----:B------:R-:W-:Y:S01]  /*28d0*/  PRMT R24, R24, 0x7632, R24 ;  /* 0x0000763218187816 */ /* 0x000fe20000000018 */
[----:B------:R-:W2:Y:S01]  /*28e0*/  SHFL.BFLY PT, R44, R43, 0x1, 0x1f ;  /* 0x0c201f002b2c7f89 */ /* 0x000ea200000e0000 */
[----:B------:R-:W-:Y:S02]  /*28f0*/  PRMT R25, R25, 0x7632, R25 ;  /* 0x0000763219197816 */ /* 0x000fe40000000019 */
[----:B------:R-:W-:Y:S02]  /*2900*/  @!P1 SHF.L.U32 R45, R40, 0x1, RZ ;  /* 0x00000001282d9819 */ /* 0x000fe400000006ff */
[----:B------:R-:W-:Y:S02]  /*2910*/  PRMT R32, R32, 0x7632, R32 ;  /* 0x0000763220207816 */ /* 0x000fe40000000020 */
[----:B------:R-:W-:Y:S01]  /*2920*/  PRMT R33, R33, 0x7632, R33 ;  /* 0x0000763221217816 */ /* 0x000fe20000000021 */
[----:B0-----:R-:W-:Y:S01]  /*2930*/  FADD.FTZ R40, R42, R41 ;  /* 0x000000292a287221 */ /* 0x001fe20000010000 */
[----:B-1----:R-:W-:Y:S01]  /*2940*/  @!P1 IMAD.WIDE.U32 R38, R45, 0x4, R38 ;  /* 0x000000042d269825 */ /* 0x002fe200078e0026 */
[----:B------:R-:W-:-:S03]  /*2950*/  PRMT R45, R15, 0x7632, R45 ;  /* 0x000076320f2d7816 */ /* 0x000fc6000000002d */
[--C-:B--2---:R-:W-:Y:S01]  /*2960*/  FADD.FTZ R41, R43, R44.reuse ;  /* 0x0000002c2b297221 */ /* 0x104fe20000010000 */
[----:B------:R-:W-:Y:S02]  /*2970*/  PRMT R43, R19, 0x7632, R43 ;  /* 0x00007632132b7816 */ /* 0x000fe4000000002b */
[----:B------:R-:W-:Y:S02]  /*2980*/  PRMT R44, R14, 0x7632, R44 ;  /* 0x000076320e2c7816 */ /* 0x000fe4000000002c */
[----:B------:R0:W-:Y:S01]  /*2990*/  @!P1 STG.E.64 desc[UR8][R38.64], R40 ;  /* 0x0000002826009986 */ /* 0x0001e2000c101b08 */
[----:B------:R-:W-:Y:S02]  /*29a0*/  ISETP.GE.U32.AND P1, PT, R0, UR11, PT ;  /* 0x0000000b00007c0c */ /* 0x000fe4000bf26070 */
[----:B------:R-:W-:Y:S02]  /*29b0*/  PRMT R42, R20, 0x7632, R42 ;  /* 0x00007632142a7816 */ /* 0x000fe4000000002a */
[----:B------:R-:W-:-:S13]  /*29c0*/  ISETP.GE.AND.EX P1, PT, R101, UR7, PT, P1 ;  /* 0x0000000765007c0c */ /* 0x000fda000bf26310 */
[----:B0-----:R-:W-:Y:S05]  /*29d0*/  @P1 BRA `(.L_x_894) ;  /* 0x00000000004c1947 */ /* 0x001fea0003800000 */
[----:B------:R-:W-:Y:S01]  /*29e0*/  BAR.SYNC.DEFER_BLOCKING 0x0 ;  /* 0x0000000000007b1d */ /* 0x000fe20000010000 */
[----:B------:R-:W-:-:S13]  /*29f0*/  ISETP.NE.AND P1, PT, R86, RZ, PT ;  /* 0x000000ff5600720c */ /* 0x000fda0003f25270 */
[----:B------:R-:W-:Y:S05]  /*2a00*/  @P1 BRA `(.L_x_895) ;  /* 0x0000000000341947 */ /* 0x000fea0003800000 */
[----:B------:R-:W-:Y:S02]  /*2a10*/  ISETP.NE.AND P1, PT, R87, RZ, PT ;  /* 0x000000ff5700720c */ /* 0x000fe40003f25270 */
[----:B------:R-:W-:-:S04]  /*2a20*/  MOV R15, 0x7fffffc1 ;  /* 0x7fffffc1000f7802 */ /* 0x000fc80000000f00 */
[----:B------:R-:W-:Y:S01]  /*2a30*/  SEL R15, R15, 0x1, !P1 ;  /* 0x000000010f0f7807 */ /* 0x000fe20004800000 */
[----:B------:R-:W-:Y:S06]  /*2a40*/  MEMBAR.ALL.GPU ;  /* 0x0000000000007992 */ /* 0x000fec000000a000 */
[----:B------:R-:W-:-:S00]  /*2a50*/  ERRBAR ;  /* 0x00000000000079ab */ /* 0x000fc00000000000 */
[----:B------:R-:W-:Y:S06]  /*2a60*/  CGAERRBAR ;  /* 0x00000000000075ab */ /* 0x000fec0000000000 */
[----:B------:R0:W5:Y:S02]  /*2a70*/  ATOM.E.ADD.STRONG.GPU PT, R15, desc[UR8][R6.64], R15 ;  /* 0x0000000f060f798a */ /* 0x00016400081ee1c8 */
.L_x_896:
[----:B------:R-:W2:Y:S04]  /*2a80*/  LD.E.STRONG.GPU R14, desc[UR8][R6.64] ;  /* 0x00000008060e7980 */ /* 0x000ea8000c10f900 */
[----:B--2---:R-:W-:Y:S01]  /*2a90*/  CCTL.IVALL ;  /* 0x00000000ff00798f */ /* 0x004fe20002000000 */
[----:B------:R-:W-:Y:S05]  /*2aa0*/  YIELD ;  /* 0x0000000000007946 */ /* 0x000fea0003800000 */
[----:B-----5:R-:W-:-:S04]  /*2ab0*/  LOP3.LUT R14, R14, R15, RZ, 0x3c, !PT ;  /* 0x0000000f0e0e7212 */ /* 0x020fc800078e3cff */
[----:B------:R-:W-:-:S13]  /*2ac0*/  ISETP.GT.AND P1, PT, R14, -0x1, PT ;  /* 0xffffffff0e00780c */ /* 0x000fda0003f24270 */
[----:B------:R-:W-:Y:S05]  /*2ad0*/  @P1 BRA `(.L_x_896) ;  /* 0xfffffffc00e81947 */ /* 0x000fea000383ffff */
.L_x_895:
[----:B------:R-:W-:Y:S05]  /*2ae0*/  WARPSYNC.ALL ;  /* 0x0000000000007948 */ /* 0x000fea0003800000 */
[----:B------:R-:W-:Y:S06]  /*2af0*/  BAR.SYNC.DEFER_BLOCKING 0x0 ;  /* 0x0000000000007b1d */ /* 0x000fec0000010000 */
[----:B------:R-:W-:Y:S05]  /*2b00*/  BRA `(.L_x_897) ;  /* 0x00000000003c7947 */ /* 0x000fea0003800000 */
.L_x_894:
[----:B------:R-:W-:Y:S01]  /*2b10*/  BAR.SYNC.DEFER_BLOCKING 0x0 ;  /* 0x0000000000007b1d */ /* 0x000fe20000010000 */
[----:B------:R-:W-:-:S13]  /*2b20*/  ISETP.NE.AND P1, PT, R86, RZ, PT ;  /* 0x000000ff5600720c */ /* 0x000fda0003f25270 */
[----:B------:R-:W-:Y:S05]  /*2b30*/  @P1 BRA `(.L_x_898) ;  /* 0x0000000000281947 */ /* 0x000fea0003800000 */
[----:B------:R-:W-:Y:S06]  /*2b40*/  MEMBAR.ALL.GPU ;  /* 0x0000000000007992 */ /* 0x000fec000000a000 */
[----:B------:R-:W-:-:S00]  /*2b50*/  ERRBAR ;  /* 0x00000000000079ab */ /* 0x000fc00000000000 */
[----:B------:R-:W-:Y:S06]  /*2b60*/  CGAERRBAR ;  /* 0x00000000000075ab */ /* 0x000fec0000000000 */
[----:B------:R0:W5:Y:S02]  /*2b70*/  ATOM.E.ADD.STRONG.GPU PT, R14, desc[UR8][R8.64], R69 ;  /* 0x00000045080e798a */ /* 0x00016400081ee1c8 */
.L_x_899:
[----:B------:R-:W2:Y:S04]  /*2b80*/  LD.E.STRONG.GPU R15, desc[UR8][R8.64] ;  /* 0x00000008080f7980 */ /* 0x000ea8000c10f900 */
[----:B--2---:R-:W-:Y:S01]  /*2b90*/  CCTL.IVALL ;  /* 0x00000000ff00798f */ /* 0x004fe20002000000 */
[----:B------:R-:W-:Y:S05]  /*2ba0*/  YIELD ;  /* 0x0000000000007946 */ /* 0x000fea0003800000 */
[----:B-----5:R-:W-:-:S04]  /*2bb0*/  LOP3.LUT R15, R15, R14, RZ, 0x3c, !PT ;  /* 0x0000000e0f0f7212 */ /* 0x020fc800078e3cff */
[----:B------:R-:W-:-:S13]  /*2bc0*/  ISETP.GT.AND P1, PT, R15, -0x1, PT ;  /* 0xffffffff0f00780c */ /* 0x000fda0003f24270 */
[----:B------:R-:W-:Y:S05]  /*2bd0*/  @P1 BRA `(.L_x_899) ;  /* 0xfffffffc00e81947 */ /* 0x000fea000383ffff */
.L_x_898:
[----:B------:R-:W-:Y:S05]  /*2be0*/  WARPSYNC.ALL ;  /* 0x0000000000007948 */ /* 0x000fea0003800000 */
[----:B------:R-:W-:Y:S06]  /*2bf0*/  BAR.SYNC.DEFER_BLOCKING 0x0 ;  /* 0x0000000000007b1d */ /* 0x000fec0000010000 */
.L_x_897:
[----:B------:R-:W-:Y:S02]  /*2c00*/  ISETP.GT.U32.AND P1, PT, R86, 0xff, PT ;  /* 0x000000ff5600780c */ /* 0x000fe40003f24070 */
[----:B------:R-:W-:Y:S02]  /*2c10*/  SHF.L.U32 R45, R45, 0x10, RZ ;  /* 0x000000102d2d7819 */ /* 0x000fe400000006ff */
[----:B------:R-:W-:Y:S01]  /*2c20*/  SHF.L.U32 R23, R23, 0x10, RZ ;  /* 0x0000001017177819 */ /* 0x000fe200000006ff */
[----:B------:R-:W-:Y:S01]  /*2c30*/  IMAD.U32 R53, R25, 0x10000, RZ ;  /* 0x0001000019357824 */ /* 0x000fe200078e00ff */
[----:B------:R-:W-:Y:S02]  /*2c40*/  SHF.L.U32 R19, R19, 0x10, RZ ;  /* 0x0000001013137819 */ /* 0x000fe400000006ff */
[----:B------:R-:W-:Y:S01]  /*2c50*/  SHF.L.U32 R21, R21, 0x10, RZ ;  /* 0x0000001015157819 */ /* 0x000fe200000006ff */
[----:B------:R-:W1:Y:S01]  /*2c60*/  S2UR UR6, SR_CgaCtaId ;  /* 0x00000000000679c3 */ /* 0x000e620000008800 */
[----:B------:R-:W-:Y:S01]  /*2c70*/  UMOV UR5, 0x400 ;  /* 0x0000040000057882 */ /* 0x000fe20000000000 */
[----:B------:R-:W-:-:S02]  /*2c80*/  SHF.L.U32 R26, R26, 0x10, RZ ;  /* 0x000000101a1a7819 */ /* 0x000fc400000006ff */
[----:B------:R-:W-:Y:S01]  /*2c90*/  SHF.L.U32 R27, R27, 0x10, RZ ;  /* 0x000000101b1b7819 */ /* 0x000fe200000006ff */
[----:B------:R-:W-:Y:S01]  /*2ca0*/  IMAD.U32 R29, R29, 0x10000, RZ ;  /* 0x000100001d1d7824 */ /* 0x000fe200078e00ff */
[----:B------:R-:W-:Y:S01]  /*2cb0*/  @!P1 LOP3.LUT R39, R86, 0x1f, RZ, 0xc0, !PT ;  /* 0x0000001f56279812 */ /* 0x000fe200078ec0ff */
[----:B------:R-:W-:Y:S01]  /*2cc0*/  ULDC.64 UR12, c[0x0][0x210] ;  /* 0x00008400000c7ab9 */ /* 0x000fe20000000a00 */
[----:B------:R-:W2:Y:S08]  /*2cd0*/  @!P1 LDC R17, c[0x0][0x10] ;  /* 0x00000400ff119b82 */ /* 0x000eb00000000800 */
[----:B------:R-:W3:Y:S01]  /*2ce0*/  @!P1 LDC.64 R14, c[0x0][0x260] ;  /* 0x00009800ff0e9b82 */ /* 0x000ee20000000a00 */
[----:B--2---:R-:W-:Y:S01]  /*2cf0*/  @!P1 IMAD R16, R17, UR4, R88 ;  /* 0x0000000411109c24 */ /* 0x004fe2000f8e0258 */
[----:B------:R-:W-:-:S04]  /*2d00*/  @!P1 LOP3.LUT R17, R73, 0x7fffffc0, RZ, 0xc0, !PT ;  /* 0x7fffffc049119812 */ /* 0x000fc800078ec0ff */
[----:B------:R-:W-:-:S04]  /*2d10*/  @!P1 LEA R16, R16, R17, 0x9 ;  /* 0x0000001110109211 */ /* 0x000fc800078e48ff */
[----:B------:R-:W-:-:S04]  /*2d20*/  @!P1 IADD3 R16, R16, R39, RZ ;  /* 0x0000002710109210 */ /* 0x000fc80007ffe0ff */
[----:B------:R-:W-:-:S05]  /*2d30*/  @!P1 SHF.L.U32 R17, R16, 0x1, RZ ;  /* 0x0000000110119819 */ /* 0x000fca00000006ff */
[C---:B------:R-:W-:Y:S02]  /*2d40*/  @!P1 VIADD R39, R17.reuse, 0x40 ;  /* 0x0000004011279836 */ /* 0x040fe40000000000 */
[----:B---3--:R-:W-:-:S04]  /*2d50*/  @!P1 IMAD.WIDE.U32 R16, R17, 0x4, R14 ;  /* 0x0000000411109825 */ /* 0x008fc800078e000e */
[----:B------:R-:W-:Y:S02]  /*2d60*/  @!P1 IMAD.WIDE.U32 R14, R39, 0x4, R14 ;  /* 0x00000004270e9825 */ /* 0x000fe400078e000e */
[----:B------:R-:W2:Y:S04]  /*2d70*/  @!P1 LDG.E.64 R16, desc[UR8][R16.64] ;  /* 0x0000000810109981 */ /* 0x000ea8000c1e1b00 */
[----:B------:R-:W3:Y:S01]  /*2d80*/  @!P1 LDG.E.64 R14, desc[UR8][R14.64] ;  /* 0x000000080e0e9981 */ /* 0x000ee2000c1e1b00 */
[----:B------:R-:W-:Y:S01]  /*2d90*/  CS2R R38, SRZ ;  /* 0x0000000000267805 */ /* 0x000fe2000001ff00 */
[----:B------:R-:W-:Y:S01]  /*2da0*/  FADD.FTZ R50, -R2, R23 ;  /* 0x0000001702327221 */ /* 0x000fe20000010100 */
[----:B------:R-:W-:Y:S01]  /*2db0*/  UIADD3 UR5, UR5, 0x3480, URZ ;  /* 0x0000348005057890 */ /* 0x000fe2000fffe03f */
[----:B------:R-:W-:Y:S01]  /*2dc0*/  SHF.L.U32 R28, R28, 0x10, RZ ;  /* 0x000000101c1c7819 */ /* 0x000fe200000006ff */
[----:B------:R-:W-:Y:S01]  /*2dd0*/  ULOP3.LUT UR4, UR4, 0x1, URZ, 0x3c, !UPT ;  /* 0x0000000104047892 */ /* 0x000fe2000f8e3c3f */
[----:B------:R-:W-:Y:S01]  /*2de0*/  SHF.L.U32 R30, R30, 0x10, RZ ;  /* 0x000000101e1e7819 */ /* 0x000fe200000006ff */
[----:B-1----:R-:W-:Y:S01]  /*2df0*/  ULEA UR5, UR6, UR5, 0x18 ;  /* 0x0000000506057291 */ /* 0x002fe2000f8ec03f */
[----:B------:R-:W-:-:S02]  /*2e00*/  SHF.L.U32 R31, R31, 0x10, RZ ;  /* 0x000000101f1f7819 */ /* 0x000fc400000006ff */
[----:B------:R-:W-:Y:S02]  /*2e10*/  SHF.L.U32 R32, R32, 0x10, RZ ;  /* 0x0000001020207819 */ /* 0x000fe400000006ff */
[----:B------:R-:W-:Y:S01]  /*2e20*/  SHF.L.U32 R33, R33, 0x10, RZ ;  /* 0x0000001021217819 */ /* 0x000fe200000006ff */
[----:B--2---:R-:W-:Y:S01]  /*2e30*/  @!P1 FADD.FTZ R41, RZ, R16 ;  /* 0x00000010ff299221 */ /* 0x004fe20000010000 */
[----:B------:R-:W-:Y:S01]  /*2e40*/  @!P1 FADD.FTZ R40, RZ, R17 ;  /* 0x00000011ff289221 */ /* 0x000fe20000010000 */
[----:B------:R-:W-:Y:S01]  /*2e50*/  SHF.L.U32 R17, R44, 0x10, RZ ;  /* 0x000000102c117819 */ /* 0x000fe200000006ff */
[----:B------:R-:W-:Y:S01]  /*2e60*/  FADD.FTZ R44, -R2, R21 ;  /* 0x00000015022c7221 */ /* 0x000fe20000010100 */
[----:B---3--:R-:W-:Y:S01]  /*2e70*/  @!P1 FADD.FTZ R39, R14, R41 ;  /* 0x000000290e279221 */ /* 0x008fe20000010000 */
[----:B------:R-:W-:Y:S01]  /*2e80*/  @!P1 FADD.FTZ R38, R15, R40 ;  /* 0x000000280f269221 */ /* 0x000fe20000010000 */
[----:B------:R-:W-:Y:S01]  /*2e90*/  SHF.L.U32 R14, R20, 0x10, RZ ;  /* 0x00000010140e7819 */ /* 0x000fe200000006ff */
[----:B------:R-:W-:Y:S01]  /*2ea0*/  FADD.FTZ R16, -R2, R17 ;  /* 0x0000001102107221 */ /* 0x000fe20000010100 */
[C---:B------:R-:W-:Y:S01]  /*2eb0*/  FMUL.FTZ R44, R99.reuse, R44 ;  /* 0x0000002c632c7220 */ /* 0x040fe20000410000 */
[----:B------:R-:W1:Y:S01]  /*2ec0*/  SHFL.BFLY PT, R40, R39, 0x10, 0x1f ;  /* 0x0e001f0027287f89 */ /* 0x000e6200000e0000 */
[----:B------:R-:W-:Y:S01]  /*2ed0*/  LOP3.LUT P1, RZ, R86, 0xffffff1f, RZ, 0xc0, !PT ;  /* 0xffffff1f56ff7812 */ /* 0x000fe2000782c0ff */
[----:B------:R-:W-:Y:S01]  /*2ee0*/  FMUL.FTZ R20, R99, R16 ;  /* 0x0000001063147220 */ /* 0x000fe20000410000 */
[----:B------:R-:W-:Y:S01]  /*2ef0*/  SHF.L.U32 R16, R43, 0x10, RZ ;  /* 0x000000102b107819 */ /* 0x000fe200000006ff */
[----:B------:R-:W2:Y:S01]  /*2f00*/  SHFL.BFLY PT, R41, R38, 0x10, 0x1f ;  /* 0x0e001f0026297f89 */ /* 0x000ea200000e0000 */
[----:B-1----:R-:W-:Y:S01]  /*2f10*/  FADD.FTZ R40, R40, R39 ;  /* 0x0000002728287221 */ /* 0x002fe20000010000 */
[----:B------:R-:W-:Y:S01]  /*2f20*/  SHF.L.U32 R39, R18, 0x10, RZ ;  /* 0x0000001012277819 */ /* 0x000fe200000006ff */
[----:B------:R-:W-:Y:S01]  /*2f30*/  FFMA.FTZ R18, R20, R19, R14 ;  /* 0x0000001314127223 */ /* 0x000fe2000001000e */
[----:B--2---:R-:W-:-:S02]  /*2f40*/  FADD.FTZ R41, R41, R38 ;  /* 0x0000002629297221 */ /* 0x004fc40000010000 */
[----:B------:R-:W1:Y:S01]  /*2f50*/  SHFL.BFLY PT, R15, R40, 0x8, 0x1f ;  /* 0x0d001f00280f7f89 */ /* 0x000e6200000e0000 */
[----:B------:R-:W-:Y:S01]  /*2f60*/  FADD.FTZ R38, -R2, R45 ;  /* 0x0000002d02267221 */ /* 0x000fe20000010100 */
[----:B------:R-:W-:Y:S02]  /*2f70*/  IMAD.U32 R45, R42, 0x10000, RZ ;  /* 0x000100002a2d7824 */ /* 0x000fe400078e00ff */
[----:B------:R-:W-:Y:S01]  /*2f80*/  FMUL.FTZ R17, R18, -1.4426950216293334961 ;  /* 0xbfb8aa3b12117820 */ /* 0x000fe20000410000 */
[----:B------:R-:W2:Y:S01]  /*2f90*/  SHFL.BFLY PT, R46, R41, 0x8, 0x1f ;  /* 0x0d001f00292e7f89 */ /* 0x000ea200000e0000 */
[----:B------:R-:W-:Y:S01]  /*2fa0*/  FMUL.FTZ R38, R99, R38 ;  /* 0x0000002663267220 */ /* 0x000fe20000410000 */
[----:B------:R-:W-:Y:S01]  /*2fb0*/  FADD.FTZ R42, -R2, R45 ;  /* 0x0000002d022a7221 */ /* 0x000fe20000010100 */
[----:B------:R-:W-:Y:S01]  /*2fc0*/  SHF.L.U32 R45, R22, 0x10, RZ ;  /* 0x00000010162d7819 */ /* 0x000fe200000006ff */
[----:B------:R-:W-:Y:S02]  /*2fd0*/  FFMA.FTZ R22, R39, R44, R16 ;  /* 0x0000002c27167223 */ /* 0x000fe40000010010 */
[----:B------:R-:W-:-:S04]  /*2fe0*/  FMUL.FTZ R42, R99, R42 ;  /* 0x0000002a632a7220 */ /* 0x000fc80000410000 */
[----:B------:R-:W-:-:S04]  /*2ff0*/  FFMA.FTZ R21, R19, R42, R14 ;  /* 0x0000002a13157223 */ /* 0x000fc8000001000e */
[----:B------:R-:W-:Y:S01]  /*3000*/  FMUL.FTZ R49, R21, -1.4426950216293334961 ;  /* 0xbfb8aa3b15317820 */ /* 0x000fe20000410000 */
[----:B-1----:R-:W-:Y:S01]  /*3010*/  FADD.FTZ R43, R40, R15 ;  /* 0x0000000f282b7221 */ /* 0x002fe20000010000 */
[----:B------:R-:W-:Y:S01]  /*3020*/  FFMA.FTZ R40, R38, R39, R16 ;  /* 0x0000002726287223 */ /* 0x000fe20000010010 */
[----:B------:R1:W3:Y:S01]  /*3030*/  MUFU.EX2 R15, R17 ;  /* 0x00000011000f7308 */ /* 0x0002e20000000800 */
[----:B--2---:R-:W-:Y:S02]  /*3040*/  FADD.FTZ R41, R41, R46 ;  /* 0x0000002e29297221 */ /* 0x004fe40000010000 */
[----:B------:R-:W2:Y:S01]  /*3050*/  SHFL.BFLY PT, R48, R43, 0x4, 0x1f ;  /* 0x0c801f002b307f89 */ /* 0x000ea200000e0000 */
[----:B------:R-:W-:Y:S01]  /*3060*/  FADD.FTZ R46, -R2, R45 ;  /* 0x0000002d022e7221 */ /* 0x000fe20000010100 */
[----:B------:R-:W-:Y:S01]  /*3070*/  SHF.L.U32 R45, R24, 0x10, RZ ;  /* 0x00000010182d7819 */ /* 0x000fe200000006ff */
[C---:B------:R-:W-:Y:S01]  /*3080*/  FMUL.FTZ R24, R99.reuse, R50 ;  /* 0x0000003263187220 */ /* 0x040fe20000410000 */
[----:B------:R-:W4:Y:S01]  /*3090*/  SHFL.BFLY PT, R52, R41, 0x4, 0x1f ;  /* 0x0c801f0029347f89 */ /* 0x000f2200000e0000 */
[----:B------:R-:W-:Y:S01]  /*30a0*/  FMUL.FTZ R46, R99, R46 ;  /* 0x0000002e632e7220 */ /* 0x000fe20000410000 */
[----:B-1----:R-:W-:Y:S01]  /*30b0*/  FMUL.FTZ R17, R22, -1.4426950216293334961 ;  /* 0xbfb8aa3b16117820 */ /* 0x002fe20000410000 */
[C---:B------:R-:W-:Y:S01]  /*30c0*/  FADD.FTZ R54, -R2.reuse, R45 ;  /* 0x0000002d02367221 */ /* 0x040fe20000010100 */
[----:B------:R-:W-:Y:S01]  /*30d0*/  FADD.FTZ R2, -R2, R53 ;  /* 0x0000003502027221 */ /* 0x000fe20000010100 */
[----:B------:R-:W-:Y:S01]  /*30e0*/  FFMA.FTZ R25, R39, R24, R16 ;  /* 0x0000001827197223 */ /* 0x000fe20000010010 */
[----:B------:R-:W-:Y:S01]  /*30f0*/  FFMA.FTZ R23, R19, R46, R14 ;  /* 0x0000002e13177223 */ /* 0x000fe2000001000e */
[----:B------:R-:W-:Y:S01]  /*3100*/  FMUL.FTZ R47, R40, -1.4426950216293334961 ;  /* 0xbfb8aa3b282f7820 */ /* 0x000fe20000410000 */
[----:B------:R-:W-:Y:S01]  /*3110*/  FMUL.FTZ R2, R99, R2 ;  /* 0x0000000263027220 */ /* 0x000fe20000410000 */
[----:B------:R-:W1:Y:S01]  /*3120*/  MUFU.EX2 R17, R17 ;  /* 0x0000001100117308 */ /* 0x000e620000000800 */
[----:B---3--:R-:W-:Y:S01]  /*3130*/  FADD.FTZ R45, R15, 1 ;  /* 0x3f8000000f2d7421 */ /* 0x008fe20000010000 */
[----:B------:R-:W-:-:S06]  /*3140*/  FMUL.FTZ R51, R23, -1.4426950216293334961 ;  /* 0xbfb8aa3b17337820 */ /* 0x000fcc0000410000 */
[----:B------:R-:W3:Y:S01]  /*3150*/  MUFU.EX2 R47, R47 ;  /* 0x0000002f002f7308 */ /* 0x000ee20000000800 */
[----:B--2---:R-:W-:Y:S01]  /*3160*/  FADD.FTZ R50, R43, R48 ;  /* 0x000000302b327221 */ /* 0x004fe20000010000 */
[----:B------:R-:W-:Y:S01]  /*3170*/  FMUL.FTZ R48, R99, R54 ;  /* 0x0000003663307220 */ /* 0x000fe20000410000 */
[----:B------:R-:W-:Y:S01]  /*3180*/  FMUL.FTZ R54, R25, -1.4426950216293334961 ;  /* 0xbfb8aa3b19367820 */ /* 0x000fe20000410000 */
[----:B------:R-:W-:Y:S01]  /*3190*/  FFMA.FTZ R43, R39, R2, R16 ;  /* 0x00000002272b7223 */ /* 0x000fe20000010010 */
[----:B----4-:R-:W-:Y:S01]  /*31a0*/  FADD.FTZ R52, R41, R52 ;  /* 0x0000003429347221 */ /* 0x010fe20000010000 */
[----:B------:R-:W2:Y:S02]  /*31b0*/  SHFL.BFLY PT, R53, R50, 0x2, 0x1f ;  /* 0x0c401f0032357f89 */ /* 0x000ea400000e0000 */
[----:B------:R-:W4:Y:S01]  /*31c0*/  MUFU.EX2 R56, R54 ;  /* 0x0000003600387308 */ /* 0x000f220000000800 */
[----:B------:R-:W-:Y:S01]  /*31d0*/  FFMA.FTZ R41, R19, R48, R14 ;  /* 0x0000003013297223 */ /* 0x000fe2000001000e */
[----:B------:R-:W-:Y:S01]  /*31e0*/  FMUL.FTZ R14, R43, -1.4426950216293334961 ;  /* 0xbfb8aa3b2b0e7820 */ /* 0x000fe20000410000 */
[----:B------:R-:W5:Y:S01]  /*31f0*/  SHFL.BFLY PT, R55, R52, 0x2, 0x1f ;  /* 0x0c401f0034377f89 */ /* 0x000f6200000e0000 */
[----:B-1----:R-:W-:Y:S01]  /*3200*/  FADD.FTZ R17, R17, 1 ;  /* 0x3f80000011117421 */ /* 0x002fe20000010000 */
[----:B------:R-:W-:-:S03]  /*3210*/  FMUL.FTZ R57, R41, -1.4426950216293334961 ;  /* 0xbfb8aa3b29397820 */ /* 0x000fc60000410000 */
[----:B------:R-:W-:Y:S01]  /*3220*/  MUFU.EX2 R14, R14 ;  /* 0x0000000e000e7308 */ /* 0x000fe20000000800 */
[----:B---3--:R-:W-:-:S07]  /*3230*/  FADD.FTZ R47, R47, 1 ;  /* 0x3f8000002f2f7421 */ /* 0x008fce0000010000 */
[----:B------:R-:W1:Y:S01]  /*3240*/  MUFU.EX2 R49, R49 ;  /* 0x0000003100317308 */ /* 0x000e620000000800 */
[----:B--2---:R-:W-:Y:S01]  /*3250*/  FADD.FTZ R15, R50, R53 ;  /* 0x00000035320f7221 */ /* 0x004fe20000010000 */
[----:B----4-:R-:W-:-:S06]  /*3260*/  FADD.FTZ R53, R56, 1 ;  /* 0x3f80000038357421 */ /* 0x010fcc0000010000 */
[----:B------:R-:W2:Y:S01]  /*3270*/  MUFU.EX2 R51, R51 ;  /* 0x0000003300337308 */ /* 0x000ea20000000800 */
[----:B-----5:R-:W-:Y:S01]  /*3280*/  FADD.FTZ R55, R52, R55 ;  /* 0x0000003734377221 */ /* 0x020fe20000010000 */
[----:B------:R-:W3:Y:S01]  /*3290*/  SHFL.BFLY PT, R16, R15, 0x1, 0x1f ;  /* 0x0c201f000f107f89 */ /* 0x000ee200000e0000 */
[----:B------:R-:W-:-:S03]  /*32a0*/  SHF.L.U32 R52, R85, 0x3, RZ ;  /* 0x0000000355347819 */ /* 0x000fc600000006ff */
[----:B------:R-:W4:Y:S01]  /*32b0*/  SHFL.BFLY PT, R54, R55, 0x1, 0x1f ;  /* 0x0c201f0037367f89 */ /* 0x000f2200000e0000 */
[----:B------:R-:W-:Y:S01]  /*32c0*/  LOP3.LUT R56, R52, 0x8, RZ, 0xc0, !PT ;  /* 0x0000000834387812 */ /* 0x000fe200078ec0ff */
[----:B------:R-:W5:Y:S01]  /*32d0*/  MUFU.EX2 R57, R57 ;  /* 0x0000003900397308 */ /* 0x000f620000000800 */
[----:B-1----:R-:W-:Y:S02]  /*32e0*/  FADD.FTZ R49, R49, 1 ;  /* 0x3f80000031317421 */ /* 0x002fe40000010000 */
[----:B------:R-:W-:-:S05]  /*32f0*/  IADD3 R65, -R56, R65, RZ ;  /* 0x0000004138417210 */ /* 0x000fca0007ffe1ff */
[----:B------:R-:W1:Y:S01]  /*3300*/  MUFU.RCP R50, R17 ;  /* 0x0000001100327308 */ /* 0x000e620000001000 */
[----:B--2---:R-:W-:-:S07]  /*3310*/  FADD.FTZ R51, R51, 1 ;  /* 0x3f80000033337421 */ /* 0x004fce0000010000 */
[----:B------:R-:W2:Y:S01]  /*3320*/  MUFU.RCP R45, R45 ;  /* 0x0000002d002d7308 */ /* 0x000ea20000001000 */
[----:B-----5:R-:W-:Y:S01]  /*3330*/  FADD.FTZ R52, R57, 1 ;  /* 0x3f80000039347421 */ /* 0x020fe20000010000 */
[----:B---3--:R-:W-:Y:S01]  /*3340*/  FADD.FTZ R16, R15, R16 ;  /* 0x000000100f107221 */ /* 0x008fe20000010000 */
[----:B----4-:R-:W-:Y:S01]  /*3350*/  FADD.FTZ R15, R55, R54 ;  /* 0x00000036370f7221 */ /* 0x010fe20000010000 */
[----:B------:R-:W-:Y:S01]  /*3360*/  FADD.FTZ R54, R14, 1 ;  /* 0x3f8000000e367421 */ /* 0x000fe20000010000 */
[----:B------:R-:W-:Y:S01]  /*3370*/  @!P1 LOP3.LUT R55, R82, 0x3ffffff8, RZ, 0xc0, !PT ;  /* 0x3ffffff852379812 */ /* 0x000fe200078ec0ff */
[----:B------:R-:W-:Y:S01]  /*3380*/  @!P1 FMUL.FTZ R14, R16, 2.4414062863797880709e-05 ;  /* 0x37cccccd100e9820 */ /* 0x000fe20000410000 */
[----:B------:R-:W-:Y:S01]  /*3390*/  @!P1 FMUL.FTZ R15, R15, 2.4414062863797880709e-05 ;  /* 0x37cccccd0f0f9820 */ /* 0x000fe20000410000 */
[----:B------:R-:W-:Y:S01]  /*33a0*/  LEA R16, R65, UR5, 0x3 ;  /* 0x0000000541107c11 */ /* 0x000fe2000f8e18ff */
[----:B------:R-:W3:Y:S01]  /*33b0*/  MUFU.RCP R47, R47 ;  /* 0x0000002f002f7308 */ /* 0x000ee20000001000 */
[----:B-1----:R-:W-:-:S02]  /*33c0*/  FADD.FTZ R85, -R50, 1 ;  /* 0x3f80000032557421 */ /* 0x002fc40000010100 */
[----:B------:R1:W-:Y:S01]  /*33d0*/  @!P1 STS.64 [R55+UR5], R14 ;  /* 0x0000000e37009988 */ /* 0x0003e20008000a05 */
[C---:B--2---:R-:W-:Y:S01]  /*33e0*/  FADD.FTZ R57, -R45.reuse, 1 ;  /* 0x3f8000002d397421 */ /* 0x044fe20000010100 */
[----:B------:R-:W-:Y:S01]  /*33f0*/  FFMA.FTZ R85, R22, R85, 1 ;  /* 0x3f80000016557423 */ /* 0x000fe20000010055 */
[----:B------:R-:W-:Y:S02]  /*3400*/  BAR.SYNC.DEFER_BLOCKING 0x0 ;  /* 0x0000000000007b1d */ /* 0x000fe40000010000 */
[----:B------:R-:W-:Y:S01]  /*3410*/  FFMA.FTZ R18, R18, R57, 1 ;  /* 0x3f80000012127423 */ /* 0x000fe20000010039 */
[----:B------:R-:W-:Y:S01]  /*3420*/  FMUL.FTZ R50, R50, R85 ;  /* 0x0000005532327220 */ /* 0x000fe20000410000 */
[----:B------:R-:W-:Y:S02]  /*3430*/  MOV R85, R0 ;  /* 0x0000000000557202 */ /* 0x000fe40000000f00 */
[----:B------:R-:W2:Y:S01]  /*3440*/  MUFU.RCP R49, R49 ;  /* 0x0000003100317308 */ /* 0x000ea20000001000 */
[----:B------:R-:W-:Y:S01]  /*3450*/  FMUL.FTZ R45, R45, R18 ;  /* 0x000000122d2d7220 */ /* 0x000fe20000410000 */
[----:B------:R-:W-:Y:S01]  /*3460*/  FMUL.FTZ R29, R29, R50 ;  /* 0x000000321d1d7220 */ /* 0x000fe20000410000 */
[----:B---3--:R-:W-:-:S02]  /*3470*/  FADD.FTZ R65, -R47, 1 ;  /* 0x3f8000002f417421 */ /* 0x008fc40000010100 */
[----:B------:R-:W-:-:S03]  /*3480*/  FMUL.FTZ R26, R26, R45 ;  /* 0x0000002d1a1a7220 */ /* 0x000fc60000410000 */
[----:B------:R-:W1:Y:S01]  /*3490*/  MUFU.RCP R51, R51 ;  /* 0x0000003300337308 */ /* 0x000e620000001000 */
[----:B------:R-:W-:-:S04]  /*34a0*/  FFMA.FTZ R40, R40, R65, 1 ;  /* 0x3f80000028287423 */ /* 0x000fc80000010041 */
[----:B------:R-:W-:-:S03]  /*34b0*/  FMUL.FTZ R40, R47, R40 ;  /* 0x000000282f287220 */ /* 0x000fc60000410000 */
[----:B------:R-:W3:Y:S01]  /*34c0*/  MUFU.RCP R53, R53 ;  /* 0x0000003500357308 */ /* 0x000ee20000001000 */
[----:B--2---:R-:W-:Y:S01]  /*34d0*/  FADD.FTZ R56, -R49, 1 ;  /* 0x3f80000031387421 */ /* 0x004fe20000010100 */
[----:B------:R-:W2:Y:S01]  /*34e0*/  LDS.64 R16, [R16] ;  /* 0x0000000010107984 */ /* 0x000ea20000000a00 */
[----:B------:R-:W-:Y:S02]  /*34f0*/  FMUL.FTZ R27, R27, R40 ;  /* 0x000000281b1b7220 */ /* 0x000fe40000410000 */
[----:B------:R-:W-:-:S03]  /*3500*/  FFMA.FTZ R56, R21, R56, 1 ;  /* 0x3f80000015387423 */ /* 0x000fc60000010038 */
[----:B------:R-:W4:Y:S01]  /*3510*/  MUFU.RCP R52, R52 ;  /* 0x0000003400347308 */ /* 0x000f220000001000 */
[----:B-1----:R-:W-:Y:S01]  /*3520*/  FADD.FTZ R14, -R51, 1 ;  /* 0x3f800000330e7421 */ /* 0x002fe20000010100 */
[----:B------:R-:W-:-:S03]  /*3530*/  FMUL.FTZ R49, R49, R56 ;  /* 0x0000003831317220 */ /* 0x000fc60000410000 */
[----:B------:R-:W-:Y:S01]  /*3540*/  FFMA.FTZ R14, R23, R14, 1 ;  /* 0x3f800000170e7423 */ /* 0x000fe2000001000e */
[----:B------:R-:W-:Y:S02]  /*3550*/  FMUL.FTZ R49, R28, R49 ;  /* 0x000000311c317220 */ /* 0x000fe40000410000 */
[----:B------:R-:W1:Y:S01]  /*3560*/  MUFU.RCP R54, R54 ;  /* 0x0000003600367308 */ /* 0x000e620000001000 */
[----:B---3--:R-:W-:Y:S01]  /*3570*/  FADD.FTZ R22, -R53, 1 ;  /* 0x3f80000035167421 */ /* 0x008fe20000010100 */
[----:B------:R-:W-:-:S03]  /*3580*/  FMUL.FTZ R51, R51, R14 ;  /* 0x0000000e33337220 */ /* 0x000fc60000410000 */
[----:B------:R-:W-:Y:S01]  /*3590*/  FFMA.FTZ R22, R25, R22, 1 ;  /* 0x3f80000019167423 */ /* 0x000fe20000010016 */
[----:B------:R-:W-:Y:S01]  /*35a0*/  FMUL.FTZ R51, R30, R51 ;  /* 0x000000331e337220 */ /* 0x000fe20000410000 */
[----:B----4-:R-:W-:Y:S02]  /*35b0*/  FADD.FTZ R112, -R52, 1 ;  /* 0x3f80000034707421 */ /* 0x010fe40000010100 */
[----:B------:R-:W-:Y:S02]  /*35c0*/  FMUL.FTZ R22, R53, R22 ;  /* 0x0000001635167220 */ /* 0x000fe40000410000 */
[----:B------:R-:W-:Y:S02]  /*35d0*/  FFMA.FTZ R41, R41, R112, 1 ;  /* 0x3f80000029297423 */ /* 0x000fe40000010070 */
[----:B------:R-:W-:Y:S01]  /*35e0*/  FMUL.FTZ R31, R31, R22 ;  /* 0x000000161f1f7220 */ /* 0x000fe20000410000 */
[----:B-1----:R-:W-:Y:S01]  /*35f0*/  FADD.FTZ R114, -R54, 1 ;  /* 0x3f80000036727421 */ /* 0x002fe20000010100 */
[----:B------:R-:W-:-:S03]  /*3600*/  FMUL.FTZ R41, R52, R41 ;  /* 0x0000002934297220 */ /* 0x000fc60000410000 */
[----:B------:R-:W-:Y:S01]  /*3610*/  FFMA.FTZ R43, R43, R114, 1 ;  /* 0x3f8000002b2b7423 */ /* 0x000fe20000010072 */
[----:B------:R-:W-:-:S03]  /*3620*/  FMUL.FTZ R41, R32, R41 ;  /* 0x0000002920297220 */ /* 0x000fc60000410000 */
[----:B------:R-:W-:Y:S01]  /*3630*/  FMUL.FTZ R54, R54, R43 ;  /* 0x0000002b36367220 */ /* 0x000fe20000410000 */
[--C-:B--2---:R-:W-:Y:S01]  /*3640*/  FFMA.FTZ R98, R5, R98, -R16.reuse ;  /* 0x0000006205627223 */ /* 0x104fe20000010810 */
[--C-:B------:R-:W-:Y:S01]  /*3650*/  FFMA.FTZ R26, R19, R26, -R16.reuse ;  /* 0x0000001a131a7223 */ /* 0x100fe20000010810 */
[C-C-:B------:R-:W-:Y:S01]  /*3660*/  FFMA.FTZ R14, R110.reuse, R95, -R16.reuse ;  /* 0x0000005f6e0e7223 */ /* 0x140fe20000010810 */
[C-C-:B------:R-:W-:Y:S01]  /*3670*/  FFMA.FTZ R15, R5.reuse, R94, -R16.reuse ;  /* 0x0000005e050f7223 */ /* 0x140fe20000010810 */
[C-C-:B------:R-:W-:Y:S01]  /*3680*/  FFMA.FTZ R21, R5.reuse, R92, -R16.reuse ;  /* 0x0000005c05157223 */ /* 0x140fe20000010810 */
[----:B------:R-:W-:Y:S01]  /*3690*/  FFMA.FTZ R5, R5, R90, -R16 ;  /* 0x0000005a05057223 */ /* 0x000fe20000010810 */
[----:B------:R-:W-:Y:S01]  /*36a0*/  FFMA.FTZ R98, R3, -R17, R98 ;  /* 0x8000001103627223 */ /* 0x000fe20000010062 */
[----:B------:R-:W-:Y:S01]  /*36b0*/  FFMA.FTZ R26, -R17, R20, R26 ;  /* 0x00000014111a7223 */ /* 0x000fe2000001011a */
[----:B------:R-:W-:Y:S01]  /*36c0*/  FMUL.FTZ R33, R33, R54 ;  /* 0x0000003621217220 */ /* 0x000fe20000410000 */
[----:B------:R-:W-:Y:S01]  /*36d0*/  FFMA.FTZ R27, R39, R27, -R16 ;  /* 0x0000001b271b7223 */ /* 0x000fe20000010810 */
[----:B------:R-:W-:Y:S01]  /*36e0*/  FFMA.FTZ R14, R97, -R17, R14 ;  /* 0x80000011610e7223 */ /* 0x000fe2000001000e */
[C-C-:B------:R-:W-:Y:S01]  /*36f0*/  FFMA.FTZ R93, R110.reuse, R93, -R16.reuse ;  /* 0x0000005d6e5d7223 */ /* 0x140fe20000010810 */
[--C-:B------:R-:W-:Y:S01]  /*3700*/  FFMA.FTZ R29, R39, R29, -R16.reuse ;  /* 0x0000001d271d7223 */ /* 0x100fe20000010810 */
[C-C-:B------:R-:W-:Y:S01]  /*3710*/  FFMA.FTZ R49, R19.reuse, R49, -R16.reuse ;  /* 0x0000003113317223 */ /* 0x140fe20000010810 */
[C-C-:B------:R-:W-:Y:S01]  /*3720*/  FFMA.FTZ R51, R19.reuse, R51, -R16.reuse ;  /* 0x0000003313337223 */ /* 0x140fe20000010810 */
[--C-:B------:R-:W-:Y:S01]  /*3730*/  FFMA.FTZ R41, R19, R41, -R16.reuse ;  /* 0x0000002913297223 */ /* 0x100fe20000010810 */
[C-C-:B------:R-:W-:Y:S01]  /*3740*/  FFMA.FTZ R91, R110.reuse, R91, -R16.reuse ;  /* 0x0000005b6e5b7223 */ /* 0x140fe20000010810 */
[--C-:B------:R-:W-:Y:S01]  /*3750*/  FFMA.FTZ R89, R110, R89, -R16.reuse ;  /* 0x000000596e597223 */ /* 0x100fe20000010810 */
[--C-:B------:R-:W-:Y:S01]  /*3760*/  FFMA.FTZ R31, R39, R31, -R16.reuse ;  /* 0x0000001f271f7223 */ /* 0x100fe20000010810 */
[----:B------:R-:W-:Y:S01]  /*3770*/  FFMA.FTZ R100, R100, -R17, R5 ;  /* 0x8000001164647223 */ /* 0x000fe20000010005 */
[C---:B------:R-:W-:Y:S01]  /*3780*/  FMUL.FTZ R98, R99.reuse, R98 ;  /* 0x0000006263627220 */ /* 0x040fe20000410000 */
[----:B------:R-:W-:Y:S01]  /*3790*/  FMUL.FTZ R3, R99, R26 ;  /* 0x0000001a63037220 */ /* 0x000fe20000410000 */
[----:B------:R-:W-:Y:S01]  /*37a0*/  FFMA.FTZ R16, R39, R33, -R16 ;  /* 0x0000002127107223 */ /* 0x000fe20000010810 */
[----:B------:R-:W-:Y:S01]  /*37b0*/  FFMA.FTZ R38, -R17, R38, R27 ;  /* 0x0000002611267223 */ /* 0x000fe2000001011b */
[----:B------:R-:W-:Y:S01]  /*37c0*/  FMUL.FTZ R5, R99, R14 ;  /* 0x0000000e63057220 */ /* 0x000fe20000410000 */
[-C--:B------:R-:W-:Y:S01]  /*37d0*/  FFMA.FTZ R106, R106, -R17.reuse, R93 ;  /* 0x800000116a6a7223 */ /* 0x080fe2000001005d */
[----:B------:R-:W-:Y:S01]  /*37e0*/  FFMA.FTZ R44, -R17, R44, R29 ;  /* 0x0000002c112c7223 */ /* 0x000fe2000001011d */
[----:B------:R-:W-:Y:S01]  /*37f0*/  IADD3 R14, P1, R63, UR12, RZ ;  /* 0x0000000c3f0e7c10 */ /* 0x000fe2000ff3e0ff */
[-C--:B------:R-:W-:Y:S01]  /*3800*/  FFMA.FTZ R108, R108, -R17.reuse, R15 ;  /* 0x800000116c6c7223 */ /* 0x080fe2000001000f */
[C---:B------:R-:W-:Y:S01]  /*3810*/  FFMA.FTZ R42, -R17.reuse, R42, R49 ;  /* 0x0000002a112a7223 */ /* 0x040fe20000010131 */
[-C--:B------:R-:W-:Y:S01]  /*3820*/  FFMA.FTZ R104, R104, -R17.reuse, R21 ;  /* 0x8000001168687223 */ /* 0x080fe20000010015 */
[C---:B------:R-:W-:Y:S01]  /*3830*/  FFMA.FTZ R46, -R17.reuse, R46, R51 ;  /* 0x0000002e112e7223 */ /* 0x040fe20000010133 */
[-C--:B------:R-:W-:Y:S01]  /*3840*/  FFMA.FTZ R102, R102, -R17.reuse, R91 ;  /* 0x8000001166667223 */ /* 0x080fe2000001005b */
[C---:B------:R-:W-:Y:S01]  /*3850*/  FFMA.FTZ R24, -R17.reuse, R24, R31 ;  /* 0x0000001811187223 */ /* 0x040fe2000001011f */
[----:B------:R-:W-:Y:S01]  /*3860*/  FFMA.FTZ R48, -R17, R48, R41 ;  /* 0x0000003011307223 */ /* 0x000fe20000010129 */
[----:B------:R-:W-:Y:S01]  /*3870*/  FMUL.FTZ R38, R99, R38 ;  /* 0x0000002663267220 */ /* 0x000fe20000410000 */
[----:B------:R-:W-:Y:S01]  /*3880*/  FFMA.FTZ R96, R96, -R17, R89 ;  /* 0x8000001160607223 */ /* 0x000fe20000010059 */
[----:B------:R-:W-:Y:S01]  /*3890*/  FFMA.FTZ R16, -R17, R2, R16 ;  /* 0x0000000211107223 */ /* 0x000fe20000010110 */
[----:B------:R-:W-:Y:S01]  /*38a0*/  F2FP.BF16.F32.PACK_AB R98, R3, R98 ;  /* 0x000000620362723e */ /* 0x000fe200000010ff */
[C---:B------:R-:W-:Y:S01]  /*38b0*/  FMUL.FTZ R106, R99.reuse, R106 ;  /* 0x0000006a636a7220 */ /* 0x040fe20000410000 */
[----:B------:R-:W-:Y:S01]  /*38c0*/  IADD3.X R15, R64, UR13, RZ, P1, !PT ;  /* 0x0000000d400f7c10 */ /* 0x000fe20008ffe4ff */
[C---:B------:R-:W-:Y:S01]  /*38d0*/  FMUL.FTZ R17, R99.reuse, R44 ;  /* 0x0000002c63117220 */ /* 0x040fe20000410000 */
[----:B------:R-:W-:Y:S01]  /*38e0*/  IADD3 R62, P1, R62, UR12, RZ ;  /* 0x0000000c3e3e7c10 */ /* 0x000fe2000ff3e0ff */
[C---:B------:R-:W-:Y:S01]  /*38f0*/  FMUL.FTZ R108, R99.reuse, R108 ;  /* 0x0000006c636c7220 */ /* 0x040fe20000410000 */
[C---:B------:R-:W-:Y:S01]  /*3900*/  FMUL.FTZ R3, R99.reuse, R42 ;  /* 0x0000002a63037220 */ /* 0x040fe20000410000 */
[----:B------:R-:W-:Y:S01]  /*3910*/  PRMT R2, R98, 0x7632, R2 ;  /* 0x0000763262027816 */ /* 0x000fe20000000002 */
[C---:B------:R-:W-:Y:S01]  /*3920*/  FMUL.FTZ R104, R99.reuse, R104 ;  /* 0x0000006863687220 */ /* 0x040fe20000410000 */
[----:B------:R-:W-:Y:S01]  /*3930*/  F2FP.BF16.F32.PACK_AB R5, R38, R5 ;  /* 0x000000052605723e */ /* 0x000fe200000010ff */
        /* <DEDUP_REMOVED lines=8> */
[----:B------:R-:W-:Y:S01]  /*39c0*/  F2FP.BF16.F32.PACK_AB R106, R17, R106 ;  /* 0x0000006a116a723e */ /* 0x000fe200000010ff */
[----:B------:R1:W-:Y:S01]  /*39d0*/  STG.E.U16 desc[UR8][R14.64+0x2], R2 ;  /* 0x000002020e007986 */ /* 0x0003e2000c101508 */
[----:B------:R-:W-:-:S02]  /*39e0*/  IADD3 R60, P1, R60, UR12, RZ ;  /* 0x0000000c3c3c7c10 */ /* 0x000fc4000ff3e0ff */
[----:B------:R-:W-:Y:S01]  /*39f0*/  F2FP.BF16.F32.PACK_AB R108, R3, R108 ;  /* 0x0000006c036c723e */ /* 0x000fe200000010ff */
[----:B------:R-:W-:Y:S01]  /*3a00*/  STG.E.U16 desc[UR8][R14.64], R98 ;  /* 0x000000620e007986 */ /* 0x000fe2000c101508 */
[----:B------:R-:W-:Y:S02]  /*3a10*/  PRMT R3, R5, 0x7632, R3 ;  /* 0x0000763205037816 */ /* 0x000fe40000000003 */
[----:B------:R-:W-:Y:S01]  /*3a20*/  F2FP.BF16.F32.PACK_AB R104, R19, R104 ;  /* 0x000000681368723e */ /* 0x000fe200000010ff */
[----:B------:R-:W-:Y:S01]  /*3a30*/  STG.E.U16 desc[UR8][R14.64+0x4], R5 ;  /* 0x000004050e007986 */ /* 0x000fe2000c101508 */
[----:B------:R-:W-:Y:S02]  /*3a40*/  F2FP.BF16.F32.PACK_AB R102, R21, R102 ;  /* 0x000000661566723e */ /* 0x000fe400000010ff */
[----:B------:R-:W-:Y:S01]  /*3a50*/  IADD3.X R61, R59, UR13, RZ, P1, !PT ;  /* 0x0000000d3b3d7c10 */ /* 0x000fe20008ffe4ff */
[----:B------:R2:W-:Y:S01]  /*3a60*/  STG.E.U16 desc[UR8][R14.64+0x6], R3 ;  /* 0x000006030e007986 */ /* 0x0005e2000c101508 */
[----:B-1----:R-:W-:-:S02]  /*3a70*/  PRMT R2, R106, 0x7632, R2 ;  /* 0x000076326a027816 */ /* 0x002fc40000000002 */
[----:B------:R-:W-:Y:S01]  /*3a80*/  IADD3 R58, P1, R58, UR12, RZ ;  /* 0x0000000c3a3a7c10 */ /* 0x000fe2000ff3e0ff */
[----:B------:R-:W-:Y:S01]  /*3a90*/  STG.E.U16 desc[UR8][R62.64], R108 ;  /* 0x0000006c3e007986 */ /* 0x000fe2000c101508 */
[----:B------:R-:W-:Y:S02]  /*3aa0*/  F2FP.BF16.F32.PACK_AB R100, R23, R100 ;  /* 0x000000641764723e */ /* 0x000fe400000010ff */
[----:B------:R-:W-:Y:S01]  /*3ab0*/  F2FP.BF16.F32.PACK_AB R96, R99, R96 ;  /* 0x000000606360723e */ /* 0x000fe200000010ff */
[----:B------:R1:W-:Y:S01]  /*3ac0*/  STG.E.U16 desc[UR8][R62.64+0x6], R2 ;  /* 0x000006023e007986 */ /* 0x0003e2000c101508 */
[----:B------:R-:W-:Y:S02]  /*3ad0*/  PRMT R31, R108, 0x7632, R31 ;  /* 0x000076326c1f7816 */ /* 0x000fe4000000001f */
[----:B------:R-:W-:Y:S01]  /*3ae0*/  PRMT R30, R104, 0x7632, R30 ;  /* 0x00007632681e7816 */ /* 0x000fe2000000001e */
[----:B------:R3:W-:Y:S01]  /*3af0*/  STG.E.U16 desc[UR8][R62.64+0x4], R106 ;  /* 0x0000046a3e007986 */ /* 0x0007e2000c101508 */
[----:B--2---:R-:W-:-:S02]  /*3b00*/  PRMT R3, R102, 0x7632, R3 ;  /* 0x0000763266037816 */ /* 0x004fc40000000003 */
[----:B------:R-:W-:Y:S01]  /*3b10*/  IADD3.X R59, R4, UR13, RZ, P1, !PT ;  /* 0x0000000d043b7c10 */ /* 0x000fe20008ffe4ff */
[----:B------:R3:W-:Y:S01]  /*3b20*/  STG.E.U16 desc[UR8][R62.64+0x2], R31 ;  /* 0x0000021f3e007986 */ /* 0x0007e2000c101508 */
[----:B------:R-:W-:Y:S02]  /*3b30*/  PRMT R29, R100, 0x7632, R29 ;  /* 0x00007632641d7816 */ /* 0x000fe4000000001d */
[----:B-1----:R-:W-:Y:S01]  /*3b40*/  PRMT R2, R96, 0x7632, R2 ;  /* 0x0000763260027816 */ /* 0x002fe20000000002 */
        /* <DEDUP_REMOVED lines=9> */
.L_x_890:
[----:B------:R-:W1:Y:S02]  /*3be0*/  S2UR UR6, SR_CTAID.Y ;  /* 0x00000000000679c3 */ /* 0x000e640000002600 */
[----:B-1----:R-:W-:Y:S02]  /*3bf0*/  USHF.L.U32 UR5, UR6, 0x5, URZ ;  /* 0x0000000506057899 */ /* 0x002fe4000800063f */
[----:B------:R-:W-:Y:S02]  /*3c00*/  ULOP3.LUT UR6, UR6, 0x1, URZ, 0xc0, !UPT ;  /* 0x0000000106067892 */ /* 0x000fe4000f8ec03f */
[----:B------:R-:W-:Y:S02]  /*3c10*/  ULOP3.LUT UR5, UR5, 0x7ffffc0, URZ, 0xc0, !UPT ;  /* 0x07ffffc005057892 */ /* 0x000fe4000f8ec03f */
[----:B------:R-:W-:-:S04]  /*3c20*/  UIMAD UR6, UR6, 0x140, URZ ;  /* 0x00000140060678a4 */ /* 0x000fc8000f8e023f */
[----:B------:R-:W-:Y:S01]  /*3c30*/  VIADD R87, R87, UR5 ;  /* 0x0000000557577c36 */ /* 0x000fe20008000000 */
[----:B------:R-:W-:-:S04]  /*3c40*/  UIADD3 UR10, UR6, 0x140, URZ ;  /* 0x00000140060a7890 */ /* 0x000fc8000fffe03f */
[----:B------:R-:W-:-:S04]  /*3c50*/  LEA R87, R87, UR6, 0x5 ;  /* 0x0000000657577c11 */ /* 0x000fc8000f8e28ff */
[----:B------:R-:W-:-:S13]  /*3c60*/  ISETP.GE.AND P0, PT, R87, UR10, PT ;  /* 0x0000000a57007c0c */ /* 0x000fda000bf06270 */
[----:B------:R-:W-:Y:S05]  /*3c70*/  @P0 EXIT ;  /* 0x000000000000094d */ /* 0x000fea0003800000 */
[----:B------:R-:W1:Y:S01]  /*3c80*/  LDC.64 R20, c[0x0][0x258] ;  /* 0x00009600ff147b82 */ /* 0x000e620000000a00 */
[----:B------:R-:W0:Y:S01]  /*3c90*/  S2R R0, SR_TID.X ;  /* 0x0000000000007919 */ /* 0x000e220000002100 */
[----:B------:R-:W-:-:S06]  /*3ca0*/  UMOV UR4, 0x400 ;  /* 0x0000040000047882 */ /* 0x000fcc0000000000 */
[----:B------:R-:W2:Y:S01]  /*3cb0*/  S2UR UR5, SR_CgaCtaId ;  /* 0x00000000000579c3 */ /* 0x000ea20000008800 */
[----:B-1----:R-:W-:Y:S02]  /*3cc0*/  LOP3.LUT R4, RZ, R20, RZ, 0x33, !PT ;  /* 0x00000014ff047212 */ /* 0x002fe400078e33ff */
[----:B------:R-:W-:Y:S02]  /*3cd0*/  LOP3.LUT R5, RZ, R21, RZ, 0x33, !PT ;  /* 0x00000015ff057212 */ /* 0x000fe400078e33ff */
[----:B------:R-:W-:-:S04]  /*3ce0*/  ISETP.GT.U32.AND P0, PT, R4, -0x2, PT ;  /* 0xfffffffe0400780c */ /* 0x000fc80003f04070 */
[C---:B------:R-:W-:Y:S01]  /*3cf0*/  ISETP.GT.AND.EX P0, PT, R5.reuse, -0x1, PT, P0 ;  /* 0xffffffff0500780c */ /* 0x040fe20003f04300 */
[----:B--2---:R-:W-:Y:S01]  /*3d00*/  ULEA UR6, UR5, UR4, 0x18 ;  /* 0x0000000405067291 */ /* 0x004fe2000f8ec03f */
[----:B0--3--:R-:W-:Y:S02]  /*3d10*/  SHF.R.U32.HI R2, RZ, 0x5, R0 ;  /* 0x00000005ff027819 */ /* 0x009fe40000011600 */
        /* <DEDUP_REMOVED lines=9> */
[----:B------:R-:W-:Y:S02]  /*3db0*/  SHF.L.U32 R7, R2, 0x1, RZ ;  /* 0x0000000102077819 */ /* 0x000fe400000006ff */
[----:B------:R-:W-:Y:S02]  /*3dc0*/  IADD3.X R4, ~R4, -0x1, R5, P0, P1 ;  /* 0xffffffff04047810 */ /* 0x000fe400007e2505 */
[----:B------:R-:W-:Y:S02]  /*3dd0*/  SHF.R.U32.HI R5, RZ, 0x4, R0 ;  /* 0x00000004ff057819 */ /* 0x000fe40000011600 */
[----:B------:R-:W-:Y:S01]  /*3de0*/  LEA R12, R2, UR6, 0x7 ;  /* 0x00000006020c7c11 */ /* 0x000fe2000f8e38ff */
[----:B------:R-:W-:Y:S01]  /*3df0*/  IMAD.WIDE.U32 R8, R4, -0x33333333, RZ ;  /* 0xcccccccd04087825 */ /* 0x000fe200078e00ff */
[----:B------:R-:W-:-:S02]  /*3e00*/  IADD3 R6, R5, 0x14, RZ ;  /* 0x0000001405067810 */ /* 0x000fc40007ffe0ff */
[----:B------:R-:W-:Y:S02]  /*3e10*/  LOP3.LUT R7, R7, 0x1f, R0, 0x78, !PT ;  /* 0x0000001f07077812 */ /* 0x000fe400078e7800 */
[----:B------:R-:W-:Y:S01]  /*3e20*/  LOP3.LUT R14, RZ, R5, RZ, 0x33, !PT ;  /* 0x00000005ff0e7212 */ /* 0x000fe200078e33ff */
[----:B------:R-:W-:Y:S01]  /*3e30*/  IMAD.WIDE.U32 R10, P0, R3, -0x33333334, R8 ;  /* 0xcccccccc030a7825 */ /* 0x000fe20007800008 */
[----:B------:R-:W-:Y:S02]  /*3e40*/  VIMNMX.U32 R13, R6, 0x20, !PT ;  /* 0x00000020060d7848 */ /* 0x000fe40007fe0000 */
[----:B------:R-:W-:Y:S01]  /*3e50*/  LEA R7, R7, R12, 0x2 ;  /* 0x0000000c07077211 */ /* 0x000fe200078e10ff */
[----:B------:R-:W-:Y:S01]  /*3e60*/  IMAD.WIDE.U32 R8, R3, -0x33333333, RZ ;  /* 0xcccccccd03087825 */ /* 0x000fe200078e00ff */
[----:B------:R-:W-:Y:S02]  /*3e70*/  MOV R16, R11 ;  /* 0x0000000b00107202 */ /* 0x000fe40000000f00 */
[----:B------:R-:W-:Y:S01]  /*3e80*/  SHF.L.U32 R12, R0, 0x7, RZ ;  /* 0x00000007000c7819 */ /* 0x000fe200000006ff */
[----:B------:R-:W-:Y:S01]  /*3e90*/  IMAD.X R17, RZ, RZ, RZ, P0 ;  /* 0x000000ffff117224 */ /* 0x000fe200000e06ff */
[----:B------:R-:W-:-:S02]  /*3ea0*/  IADD3 RZ, P1, R9, R10, RZ ;  /* 0x0000000a09ff7210 */ /* 0x000fc40007f3e0ff */
[----:B------:R-:W-:Y:S02]  /*3eb0*/  IADD3 R8, R13, R14, RZ ;  /* 0x0000000e0d087210 */ /* 0x000fe40007ffe0ff */
[----:B------:R-:W-:Y:S01]  /*3ec0*/  SHF.L.U32 R13, R0, 0x1, RZ ;  /* 0x00000001000d7819 */ /* 0x000fe200000006ff */
[----:B------:R-:W-:Y:S01]  /*3ed0*/  IMAD.WIDE.U32.X R16, R4, -0x33333334, R16, P1 ;  /* 0xcccccccc04107825 */ /* 0x000fe200008e0410 */
[----:B------:R-:W-:Y:S02]  /*3ee0*/  ISETP.LT.U32.AND P0, PT, R20, 0x1, PT ;  /* 0x000000011400780c */ /* 0x000fe40003f01070 */
[----:B------:R-:W-:Y:S01]  /*3ef0*/  LOP3.LUT R12, R12, 0x780, RZ, 0xc0, !PT ;  /* 0x000007800c0c7812 */ /* 0x000fe200078ec0ff */
[----:B------:R-:W-:Y:S01]  /*3f00*/  IMAD.WIDE.U32 R14, R8, -0x33333333, RZ ;  /* 0xcccccccd080e7825 */ /* 0x000fe200078e00ff */
[----:B------:R-:W-:Y:S02]  /*3f10*/  LOP3.LUT R10, R13, 0x1e, RZ, 0xc0, !PT ;  /* 0x0000001e0d0a7812 */ /* 0x000fe400078ec0ff */
[----:B------:R-:W-:Y:S01]  /*3f20*/  ISETP.LT.AND.EX P0, PT, R21, RZ, PT, P0 ;  /* 0x000000ff1500720c */ /* 0x000fe20003f01300 */
[----:B------:R-:W-:Y:S01]  /*3f30*/  VIADD R18, R12, UR6 ;  /* 0x000000060c127c36 */ /* 0x000fe20008000000 */
[----:B------:R-:W-:-:S02]  /*3f40*/  IADD3 R9, R5, 0x28, RZ ;  /* 0x0000002805097810 */ /* 0x000fc40007ffe0ff */
[----:B------:R-:W-:Y:S02]  /*3f50*/  SHF.R.U64 R24, R16, 0x3, R17 ;  /* 0x0000000310187819 */ /* 0x000fe40000001211 */
[-C--:B------:R-:W-:Y:S02]  /*3f60*/  LOP3.LUT R13, R6, R10.reuse, RZ, 0x3c, !PT ;  /* 0x0000000a060d7212 */ /* 0x080fe400078e3cff */
[----:B------:R-:W-:Y:S02]  /*3f70*/  SEL R23, R20, 0x1, P0 ;  /* 0x0000000114177807 */ /* 0x000fe40000000000 */
[----:B------:R-:W-:Y:S02]  /*3f80*/  SEL R26, R21, RZ, P0 ;  /* 0x000000ff151a7207 */ /* 0x000fe40000000000 */
[-C--:B------:R-:W-:Y:S02]  /*3f90*/  LOP3.LUT R11, R5, R10.reuse, RZ, 0x3c, !PT ;  /* 0x0000000a050b7212 */ /* 0x080fe400078e3cff */
[----:B------:R-:W-:-:S02]  /*3fa0*/  LOP3.LUT R19, R9, R10, RZ, 0x3c, !PT ;  /* 0x0000000a09137212 */ /* 0x000fc400078e3cff */
[C---:B------:R-:W-:Y:S02]  /*3fb0*/  IADD3 R16, P0, R2.reuse, 0xa, RZ ;  /* 0x0000000a02107810 */ /* 0x040fe40007f1e0ff */
[----:B------:R-:W-:Y:S02]  /*3fc0*/  LEA.HI R22, R15, 0x1, RZ, 0x1c ;  /* 0x000000010f167811 */ /* 0x000fe400078fe0ff */
[C---:B------:R-:W-:Y:S02]  /*3fd0*/  IADD3 R17, P1, R2.reuse, 0x14, RZ ;  /* 0x0000001402117810 */ /* 0x040fe40007f3e0ff */
[----:B------:R-:W-:Y:S02]  /*3fe0*/  IADD3 R49, P2, R2, 0x1e, RZ ;  /* 0x0000001e02317810 */ /* 0x000fe40007f5e0ff */
[----:B------:R-:W-:Y:S02]  /*3ff0*/  IADD3 R24, R24, 0x1, RZ ;  /* 0x0000000118187810 */ /* 0x000fe40007ffe0ff */
[----:B------:R-:W-:-:S02]  /*4000*/  LEA R12, R13, R18, 0x2 ;  /* 0x000000120d0c7211 */ /* 0x000fc400078e10ff */
[-C--:B------:R-:W-:Y:S02]  /*4010*/  LEA R11, R11, R18.reuse, 0x2 ;  /* 0x000000120b0b7211 */ /* 0x080fe400078e10ff */
[----:B------:R-:W-:Y:S01]  /*4020*/  LEA R13, R19, R18, 0x2 ;  /* 0x00000012130d7211 */ /* 0x000fe200078e10ff */
[----:B------:R-:W-:Y:S01]  /*4030*/  IMAD.X R19, RZ, RZ, RZ, P0 ;  /* 0x000000ffff137224 */ /* 0x000fe200000e06ff */
[----:B------:R-:W-:Y:S02]  /*4040*/  SHF.L.U64.HI R21, R23, 0x6, R26 ;  /* 0x0000000617157819 */ /* 0x000fe4000001021a */
[----:B------:R-:W-:Y:S02]  /*4050*/  MOV R14, R87 ;  /* 0x00000057000e7202 */ /* 0x000fe40000000f00 */
[C---:B------:R-:W-:Y:S02]  /*4060*/  LOP3.LUT R15, R0.reuse, 0x1f, RZ, 0xc0, !PT ;  /* 0x0000001f000f7812 */ /* 0x040fe400078ec0ff */
[----:B------:R-:W-:-:S02]  /*4070*/  LOP3.LUT R47, R0, 0xf, RZ, 0xc0, !PT ;  /* 0x0000000f002f7812 */ /* 0x000fc400078ec0ff */
[----:B------:R-:W-:Y:S02]  /*4080*/  IADD3 R18, R5, 0x3c, RZ ;  /* 0x0000003c05127810 */ /* 0x000fe40007ffe0ff */
[----:B------:R-:W-:Y:S02]  /*4090*/  IADD3.X R20, RZ, RZ, RZ, P1, !PT ;  /* 0x000000ffff147210 */ /* 0x000fe40000ffe4ff */
[----:B------:R-:W-:Y:S02]  /*40a0*/  IADD3.X R53, RZ, RZ, RZ, P2, !PT ;  /* 0x000000ffff357210 */ /* 0x000fe400017fe4ff */
[----:B------:R-:W-:Y:S02]  /*40b0*/  SHF.L.U32 R23, R23, 0x6, RZ ;  /* 0x0000000617177819 */ /* 0x000fe400000006ff */
[----:B------:R-:W-:Y:S02]  /*40c0*/  LOP3.LUT R22, R22, 0x3, RZ, 0xc0, !PT ;  /* 0x0000000316167812 */ /* 0x000fe400078ec0ff */
[----:B------:R-:W-:-:S07]  /*40d0*/  LOP3.LUT R24, R24, 0x3, RZ, 0xc0, !PT ;  /* 0x0000000318187812 */ /* 0x000fce00078ec0ff */
.L_x_917:
[----:B------:R-:W-:Y:S01]  /*40e0*/  ISETP.GT.U32.AND P0, PT, R23, R2, PT ;  /* 0x000000021700720c */ /* 0x000fe20003f04070 */
[----:B------:R-:W-:Y:S01]  /*40f0*/  BSSY B0, `(.L_x_901) ;  /* 0x00000a7000007945 */ /* 0x000fe20003800000 */
[----:B0-2-4-:R-:W-:Y:S01]  /*4100*/  HFMA2.MMA R25, -RZ, RZ, 0, 0 ;  /* 0x00000000ff197435 */ /* 0x015fe200000001ff */
[----:B------:R-:W-:Y:S01]  /*4110*/  IMAD.MOV.U32 R52, RZ, RZ, RZ ;  /* 0x000000ffff347224 */ /* 0x000fe200078e00ff */
[----:B------:R-:W-:-:S13]  /*4120*/  ISETP.GT.AND.EX P0, PT, R21, RZ, PT, P0 ;  /* 0x000000ff1500720c */ /* 0x000fda0003f04300 */
[----:B-1-3--:R-:W-:Y:S05]  /*4130*/  @!P0 BRA `(.L_x_902) ;  /* 0x0000000800888947 */ /* 0x00afea0003800000 */
[----:B------:R-:W-:Y:S01]  /*4140*/  ISETP.NE.U32.AND P1, PT, R24, RZ, PT ;  /* 0x000000ff1800720c */ /* 0x000fe20003f25070 */
[----:B------:R-:W-:Y:S01]  /*4150*/  BSSY B1, `(.L_x_903) ;  /* 0x0000023000017945 */ /* 0x000fe20003800000 */
[----:B------:R-:W-:Y:S02]  /*4160*/  ISETP.GE.U32.AND P0, PT, R3, 0x1e, PT ;  /* 0x0000001e0300780c */ /* 0x000fe40003f06070 */
[----:B------:R-:W-:Y:S02]  /*4170*/  ISETP.NE.AND.EX P1, PT, RZ, RZ, PT, P1 ;  /* 0x000000ffff00720c */ /* 0x000fe40003f25310 */
[----:B------:R-:W-:Y:S02]  /*4180*/  IADD3 R26, P2, R15, R14, RZ ;  /* 0x0000000e0f1a7210 */ /* 0x000fe40007f5e0ff */
[----:B------:R-:W-:Y:S02]  /*4190*/  ISETP.GE.U32.AND.EX P0, PT, R4, RZ, PT, P0 ;  /* 0x000000ff0400720c */ /* 0x000fe40003f06100 */
[----:B------:R-:W-:-:S02]  /*41a0*/  MOV R52, RZ ;  /* 0x000000ff00347202 */ /* 0x000fc40000000f00 */
[----:B------:R-:W-:Y:S02]  /*41b0*/  MOV R48, R2 ;  /* 0x0000000200307202 */ /* 0x000fe40000000f00 */
[----:B------:R-:W-:Y:S02]  /*41c0*/  MOV R46, RZ ;  /* 0x000000ff002e7202 */ /* 0x000fe40000000f00 */
        /* <DEDUP_REMOVED lines=19> */
[----:B------:R-:W-:Y:S02]  /*4300*/  MOV R48, R17 ;  /* 0x0000001100307202 */ /* 0x000fe40000000f00 */
[----:B------:R-:W-:Y:S02]  /*4310*/  MOV R46, R20 ;  /* 0x00000014002e7202 */ /* 0x000fe40000000f00 */
[----:B------:R-:W-:Y:S02]  /*4320*/  @P1 MOV R48, R49 ;  /* 0x0000003100301202 */ /* 0x000fe40000000f00 */
[----:B------:R-:W-:Y:S01]  /*4330*/  @P1 MOV R46, R53 ;  /* 0x00000035002e1202 */ /* 0x000fe20000000f00 */
[----:B--2---:R-:W-:Y:S01]  /*4340*/  FADD.FTZ R25, R25, R30 ;  /* 0x0000001e19197221 */ /* 0x004fe20000010000 */
[----:B------:R-:W-:-:S03]  /*4350*/  FADD.FTZ R52, R52, R31 ;  /* 0x0000001f34347221 */ /* 0x000fc60000010000 */
[----:B---3--:R-:W-:Y:S01]  /*4360*/  @P1 FADD.FTZ R25, R25, R32 ;  /* 0x0000002019191221 */ /* 0x008fe20000010000 */
[----:B------:R-:W-:-:S07]  /*4370*/  @P1 FADD.FTZ R52, R52, R33 ;  /* 0x0000002134341221 */ /* 0x000fce0000010000 */
.L_x_904:
[----:B------:R-:W-:Y:S05]  /*4380*/  BSYNC B1 ;  /* 0x0000000000017941 */ /* 0x000fea0003800000 */
.L_x_903:
[----:B------:R-:W-:Y:S05]  /*4390*/  @!P0 BRA `(.L_x_902) ;  /* 0x0000000400f08947 */ /* 0x000fea0003800000 */
[----:B------:R-:W-:Y:S01]  /*43a0*/  SHF.L.U64.HI R29, R26, 0x1, R27 ;  /* 0x000000011a1d7819 */ /* 0x000fe2000001021b */
        /* <DEDUP_REMOVED lines=16> */
.L_x_907:
        /* <DEDUP_REMOVED lines=55> */
.L_x_906:
[----:B------:R-:W-:Y:S05]  /*4820*/  BSYNC B1 ;  /* 0x0000000000017941 */ /* 0x000fea0003800000 */
.L_x_905:
        /* <DEDUP_REMOVED lines=35> */
.L_x_909:
[----:B------:R-:W-:Y:S05]  /*4a60*/  BSYNC B1 ;  /* 0x0000000000017941 */ /* 0x000fea0003800000 */
.L_x_908:
        /* <DEDUP_REMOVED lines=15> */
.L_x_902:
[----:B------:R-:W-:Y:S05]  /*4b60*/  BSYNC B0 ;  /* 0x0000000000007941 */ /* 0x000fea0003800000 */
.L_x_901:
[----:B------:R-:W-:Y:S01]  /*4b70*/  ISETP.GT.U32.AND P0, PT, R0, 0x1ff, PT ;  /* 0x000001ff0000780c */ /* 0x000fe20003f04070 */
[----:B------:R0:W-:Y:S04]  /*4b80*/  STS [R7], R25 ;  /* 0x0000001907007388 */ /* 0x0001e80000000800 */
[----:B------:R0:W-:Y:S01]  /*4b90*/  STS [R7+0x500], R52 ;  /* 0x0005003407007388 */ /* 0x0001e20000000800 */
[----:B------:R-:W-:Y:S07]  /*4ba0*/  BAR.SYNC.DEFER_BLOCKING 0x0 ;  /* 0x0000000000007b1d */ /* 0x000fee0000010000 */
[----:B------:R-:W-:Y:S05]  /*4bb0*/  @P0 BRA `(.L_x_910) ;  /* 0x0000001000240947 */ /* 0x000fea0003800000 */
[----:B------:R-:W-:Y:S01]  /*4bc0*/  ISETP.NE.AND P0, PT, R22, RZ, PT ;  /* 0x000000ff1600720c */ /* 0x000fe20003f05270 */
[----:B------:R-:W-:Y:S01]  /*4bd0*/  BSSY B0, `(.L_x_911) ;  /* 0x0000070000007945 */ /* 0x000fe20003800000 */
[----:B------:R-:W-:-:S11]  /*4be0*/  MOV R33, R5 ;  /* 0x0000000500217202 */ /* 0x000fd60000000f00 */
[----:B------:R-:W-:Y:S05]  /*4bf0*/  @!P0 BRA `(.L_x_912) ;  /* 0x0000000400b48947 */ /* 0x000fea0003800000 */
[----:B------:R-:W-:Y:S02]  /*4c00*/  ISETP.GT.U32.AND P0, PT, R47, 0x9, PT ;  /* 0x000000092f00780c */ /* 0x000fe40003f04070 */
[----:B------:R-:W-:Y:S01]  /*4c10*/  CS2R R26, SRZ ;  /* 0x00000000001a7805 */ /* 0x000fe2000001ff00 */
[----:B------:R-:W-:-:S10]  /*4c20*/  UMOV UR7, 0xffff ;  /* 0x0000ffff00077882 */ /* 0x000fd40000000000 */
[----:B------:R1:W2:Y:S04]  /*4c30*/  @!P0 LDS R26, [R11] ;  /* 0x000000000b1a8984 */ /* 0x0002a80000000800 */
[----:B------:R1:W3:Y:S01]  /*4c40*/  @!P0 LDS R27, [R11+0x500] ;  /* 0x000500000b1b8984 */ /* 0x0002e20000000800 */
[----:B------:R-:W-:Y:S05]  /*4c50*/  BRA.DIV UR7, `(.L_x_913) ;  /* 0x0000001207147947 */ /* 0x000fea000b800000 */
[----:B0-----:R-:W-:Y:S01]  /*4c60*/  MOV R25, 0xffff ;  /* 0x0000ffff00197802 */ /* 0x001fe20000000f00 */
[----:B------:R-:W-:Y:S01]  /*4c70*/  IMAD.MOV.U32 R39, RZ, RZ, 0xffff ;  /* 0x0000ffffff277424 */ /* 0x000fe200078e00ff */
[----:B------:R-:W-:Y:S02]  /*4c80*/  MOV R30, 0xffff ;  /* 0x0000ffff001e7802 */ /* 0x000fe40000000f00 */
[----:B------:R-:W-:Y:S01]  /*4c90*/  MOV R32, 0xffff ;  /* 0x0000ffff00207802 */ /* 0x000fe20000000f00 */
[----:B--2---:R-:W0:Y:S01]  /*4ca0*/  SHFL.BFLY PT, R29, R26, 0x8, 0x101f ;  /* 0x0d101f001a1d7f89 */ /* 0x004e2200000e0000 */
[----:B------:R-:W-:-:S03]  /*4cb0*/  MOV R31, 0xffff ;  /* 0x0000ffff001f7802 */ /* 0x000fc60000000f00 */
[----:B---3--:R-:W2:Y:S01]  /*4cc0*/  SHFL.BFLY PT, R28, R27, 0x8, 0x101f ;  /* 0x0d101f001b1c7f89 */ /* 0x008ea200000e0000 */
[----:B0-----:R-:W-:Y:S01]  /*4cd0*/  FADD.FTZ R29, R29, R26 ;  /* 0x0000001a1d1d7221 */ /* 0x001fe20000010000 */
[----:B------:R-:W-:Y:S01]  /*4ce0*/  MOV R26, 0xffff ;  /* 0x0000ffff001a7802 */ /* 0x000fe20000000f00 */
[----:B--2---:R-:W-:-:S03]  /*4cf0*/  FADD.FTZ R28, R28, R27 ;  /* 0x0000001b1c1c7221 */ /* 0x004fc60000010000 */
[----:B------:R-:W0:Y:S04]  /*4d00*/  SHFL.BFLY PT, R36, R29, 0x4, 0x101f ;  /* 0x0c901f001d247f89 */ /* 0x000e2800000e0000 */
[----:B------:R-:W2:Y:S01]  /*4d10*/  SHFL.BFLY PT, R33, R28, 0x4, 0x101f ;  /* 0x0c901f001c217f89 */ /* 0x000ea200000e0000 */
[----:B0-----:R-:W-:Y:S01]  /*4d20*/  FADD.FTZ R36, R29, R36 ;  /* 0x000000241d247221 */ /* 0x001fe20000010000 */
[----:B--2---:R-:W-:-:S04]  /*4d30*/  FADD.FTZ R33, R28, R33 ;  /* 0x000000211c217221 */ /* 0x004fc80000010000 */
[----:B------:R-:W0:Y:S04]  /*4d40*/  SHFL.BFLY PT, R35, R36, 0x2, 0x101f ;  /* 0x0c501f0024237f89 */ /* 0x000e2800000e0000 */
[----:B------:R-:W2:Y:S01]  /*4d50*/  SHFL.BFLY PT, R26, R33, 0x2, 0x101f ;  /* 0x0c501f00211a7f89 */ /* 0x000ea200000e0000 */
[----:B0-----:R-:W-:Y:S01]  /*4d60*/  FADD.FTZ R35, R36, R35 ;  /* 0x0000002324237221 */ /* 0x001fe20000010000 */
[----:B--2---:R-:W-:-:S04]  /*4d70*/  FADD.FTZ R37, R33, R26 ;  /* 0x0000001a21257221 */ /* 0x004fc80000010000 */
[----:B------:R-:W0:Y:S04]  /*4d80*/  SHFL.BFLY PT, R38, R35, 0x1, 0x101f ;  /* 0x0c301f0023267f89 */ /* 0x000e2800000e0000 */
[----:B------:R2:W3:Y:S02]  /*4d90*/  SHFL.BFLY PT, R32, R37, 0x1, 0x101f ;  /* 0x0c301f0025207f89 */ /* 0x0004e400000e0000 */
[----:B0-2---:R-:W-:-:S07]  /*4da0*/  FADD.FTZ R38, R35, R38 ;  /* 0x0000002623267221 */ /* 0x005fce0000010000 */
.L_x_926:
[----:B------:R-:W0:Y:S01]  /*4db0*/  LDC.64 R26, c[0x0][0x218] ;  /* 0x00008600ff1a7b82 */ /* 0x000e220000000a00 */
[----:B------:R-:W-:Y:S01]  /*4dc0*/  ISETP.NE.AND P1, PT, R47, RZ, PT ;  /* 0x000000ff2f00720c */ /* 0x000fe20003f25270 */
[----:B---3--:R-:W-:Y:S01]  /*4dd0*/  FADD.FTZ R31, R37, R32 ;  /* 0x00000020251f7221 */ /* 0x008fe20000010000 */
[----:B------:R-:W-:Y:S02]  /*4de0*/  IADD3 R25, R5, R14, RZ ;  /* 0x0000000e05197210 */ /* 0x000fe40007ffe0ff */
[----:B------:R-:W-:Y:S02]  /*4df0*/  ISETP.NE.AND P2, PT, R22, 0x1, PT ;  /* 0x000000011600780c */ /* 0x000fe40003f45270 */
[----:B------:R-:W-:Y:S01]  /*4e00*/  MOV R33, R6 ;  /* 0x0000000600217202 */ /* 0x000fe20000000f00 */
[----:B------:R-:W2:Y:S06]  /*4e10*/  LDC.64 R28, c[0x0][0x220] ;  /* 0x00008800ff1c7b82 */ /* 0x000eac0000000a00 */
[----:B------:R-:W-:-:S02]  /*4e20*/  @!P1 F2FP.BF16.F32.PACK_AB R30, RZ, R38 ;  /* 0x00000026ff1e923e */ /* 0x000fc400000010ff */
[----:B------:R-:W-:Y:S01]  /*4e30*/  @!P1 F2FP.BF16.F32.PACK_AB R31, RZ, R31 ;  /* 0x0000001fff1f923e */ /* 0x000fe200000010ff */
[----:B0-----:R-:W-:-:S05]  /*4e40*/  IMAD.WIDE R26, R25, 0x2, R26 ;  /* 0x00000002191a7825 */ /* 0x001fca00078e021a */
[----:B------:R3:W-:Y:S01]  /*4e50*/  @!P1 STG.E.U16 desc[UR8][R26.64], R30 ;  /* 0x0000001e1a009986 */ /* 0x0007e2000c101508 */
[----:B--2---:R-:W-:-:S05]  /*4e60*/  IMAD.WIDE R28, R25, 0x2, R28 ;  /* 0x00000002191c7825 */ /* 0x004fca00078e021c */
[----:B------:R3:W-:Y:S01]  /*4e70*/  @!P1 STG.E.U16 desc[UR8][R28.64], R31 ;  /* 0x0000001f1c009986 */ /* 0x0007e2000c101508 */
[----:B------:R-:W-:Y:S05]  /*4e80*/  @!P2 BRA `(.L_x_912) ;  /* 0x000000040010a947 */ /* 0x000fea0003800000 */
[----:B------:R-:W-:Y:S01]  /*4e90*/  HFMA2.MMA R33, -RZ, RZ, 0, 0 ;  /* 0x00000000ff217435 */ /* 0x000fe200000001ff */
[----:B------:R-:W-:Y:S01]  /*4ea0*/  MOV R35, RZ ;  /* 0x000000ff00237202 */ /* 0x000fe20000000f00 */
[----:B------:R-:W-:-:S05]  /*4eb0*/  UMOV UR7, 0xffff ;  /* 0x0000ffff00077882 */ /* 0x000fca0000000000 */
[----:B------:R0:W2:Y:S04]  /*4ec0*/  @!P0 LDS R35, [R12+0x500] ;  /* 0x000500000c238984 */ /* 0x0000a80000000800 */
[----:B------:R0:W4:Y:S01]  /*4ed0*/  @!P0 LDS R33, [R12] ;  /* 0x000000000c218984 */ /* 0x0001220000000800 */
[----:B------:R-:W-:Y:S05]  /*4ee0*/  BRA.DIV UR7, `(.L_x_914) ;  /* 0x0000001207447947 */ /* 0x000fea000b800000 */
[----:B---3--:R-:W-:Y:S01]  /*4ef0*/  IMAD.MOV.U32 R30, RZ, RZ, 0xffff ;  /* 0x0000ffffff1e7424 */ /* 0x008fe200078e00ff */
[----:B------:R-:W-:Y:S02]  /*4f00*/  MOV R32, 0xffff ;  /* 0x0000ffff00207802 */ /* 0x000fe40000000f00 */
[----:B------:R-:W-:Y:S01]  /*4f10*/  MOV R25, 0xffff ;  /* 0x0000ffff00197802 */ /* 0x000fe20000000f00 */
[----:B----4-:R-:W3:Y:S01]  /*4f20*/  SHFL.BFLY PT, R36, R33, 0x8, 0x101f ;  /* 0x0d101f0021247f89 */ /* 0x010ee200000e0000 */
[----:B------:R-:W-:Y:S02]  /*4f30*/  MOV R31, 0xffff ;  /* 0x0000ffff001f7802 */ /* 0x000fe40000000f00 */
[----:B------:R-:W-:Y:S01]  /*4f40*/  MOV R34, 0xffff ;  /* 0x0000ffff00227802 */ /* 0x000fe20000000f00 */
[----:B--2---:R-:W2:Y:S01]  /*4f50*/  SHFL.BFLY PT, R38, R35, 0x8, 0x101f ;  /* 0x0d101f0023267f89 */ /* 0x004ea200000e0000 */
        /* <DEDUP_REMOVED lines=14> */
.L_x_936:
[----:B----4-:R-:W-:Y:S01]  /*5040*/  FADD.FTZ R30, R42, R32 ;  /* 0x000000202a1e7221 */ /* 0x010fe20000010000 */
[----:B------:R-:W-:Y:S01]  /*5050*/  @!P1 F2FP.BF16.F32.PACK_AB R25, RZ, R33 ;  /* 0x00000021ff19923e */ /* 0x000fe200000010ff */
[----:B------:R-:W-:Y:S01]  /*5060*/  IMAD.MOV.U32 R33, RZ, RZ, R9 ;  /* 0x000000ffff217224 */ /* 0x000fe200078e0009 */
[----:B------:R-:W-:Y:S02]  /*5070*/  ISETP.NE.AND P2, PT, R22, 0x2, PT ;  /* 0x000000021600780c */ /* 0x000fe40003f45270 */
[----:B------:R-:W-:Y:S01]  /*5080*/  @!P1 F2FP.BF16.F32.PACK_AB R30, RZ, R30 ;  /* 0x0000001eff1e923e */ /* 0x000fe200000010ff */
[----:B------:R2:W-:Y:S04]  /*5090*/  @!P1 STG.E.U16 desc[UR8][R26.64+0x28], R25 ;  /* 0x000028191a009986 */ /* 0x0005e8000c101508 */
[----:B------:R2:W-:Y:S06]  /*50a0*/  @!P1 STG.E.U16 desc[UR8][R28.64+0x28], R30 ;  /* 0x0000281e1c009986 */ /* 0x0005ec000c101508 */
[----:B------:R-:W-:Y:S05]  /*50b0*/  @!P2 BRA `(.L_x_912) ;  /* 0x000000000084a947 */ /* 0x000fea0003800000 */
[----:B------:R-:W-:Y:S01]  /*50c0*/  HFMA2.MMA R33, -RZ, RZ, 0, 0 ;  /* 0x00000000ff217435 */ /* 0x000fe200000001ff */
[----:B------:R-:W-:Y:S01]  /*50d0*/  MOV R35, RZ ;  /* 0x000000ff00237202 */ /* 0x000fe20000000f00 */
[----:B------:R-:W-:-:S05]  /*50e0*/  UMOV UR7, 0xffff ;  /* 0x0000ffff00077882 */ /* 0x000fca0000000000 */
[----:B------:R3:W4:Y:S04]  /*50f0*/  @!P0 LDS R35, [R13+0x500] ;  /* 0x000500000d238984 */ /* 0x0007280000000800 */
[----:B------:R3:W0:Y:S01]  /*5100*/  @!P0 LDS R33, [R13] ;  /* 0x000000000d218984 */ /* 0x0006220000000800 */
[----:B------:R-:W-:Y:S05]  /*5110*/  BRA.DIV UR7, `(.L_x_915) ;  /* 0x0000001207a07947 */ /* 0x000fea000b800000 */
[----:B--2---:R-:W-:Y:S01]  /*5120*/  MOV R30, 0xffff ;  /* 0x0000ffff001e7802 */ /* 0x004fe20000000f00 */
[----:B------:R-:W-:Y:S01]  /*5130*/  IMAD.MOV.U32 R31, RZ, RZ, 0xffff ;  /* 0x0000ffffff1f7424 */ /* 0x000fe200078e00ff */
[----:B------:R-:W-:Y:S02]  /*5140*/  MOV R32, 0xffff ;  /* 0x0000ffff00207802 */ /* 0x000fe40000000f00 */
[----:B------:R-:W-:Y:S01]  /*5150*/  MOV R25, 0xffff ;  /* 0x0000ffff00197802 */ /* 0x000fe20000000f00 */
[----:B0-----:R-:W0:Y:S01]  /*5160*/  SHFL.BFLY PT, R36, R33, 0x8, 0x101f ;  /* 0x0d101f0021247f89 */ /* 0x001e2200000e0000 */
[----:B------:R-:W-:-:S03]  /*5170*/  MOV R34, 0xffff ;  /* 0x0000ffff00227802 */ /* 0x000fc60000000f00 */
[----:B----4-:R-:W2:Y:S01]  /*5180*/  SHFL.BFLY PT, R38, R35, 0x8, 0x101f ;  /* 0x0d101f0023267f89 */ /* 0x010ea200000e0000 */
[----:B0-----:R-:W-:Y:S01]  /*5190*/  FADD.FTZ R36, R36, R33 ;  /* 0x0000002124247221 */ /* 0x001fe20000010000 */
[----:B--2---:R-:W-:-:S04]  /*51a0*/  FADD.FTZ R38, R38, R35 ;  /* 0x0000002326267221 */ /* 0x004fc80000010000 */
[----:B------:R-:W0:Y:S01]  /*51b0*/  SHFL.BFLY PT, R37, R36, 0x4, 0x101f ;  /* 0x0c901f0024257f89 */ /* 0x000e2200000e0000 */
[----:B------:R-:W-:-:S03]  /*51c0*/  MOV R35, 0xffff ;  /* 0x0000ffff00237802 */ /* 0x000fc60000000f00 */
        /* <DEDUP_REMOVED lines=8> */
[----:B------:R2:W4:Y:S02]  /*5250*/  SHFL.BFLY PT, R32, R42, 0x1, 0x101f ;  /* 0x0c301f002a207f89 */ /* 0x00052400000e0000 */
[----:B0-2---:R-:W-:-:S07]  /*5260*/  FADD.FTZ R33, R40, R33 ;  /* 0x0000002128217221 */ /* 0x005fce0000010000 */
.L_x_946:
[----:B----4-:R-:W-:Y:S01]  /*5270*/  FADD.FTZ R30, R42, R32 ;  /* 0x000000202a1e7221 */ /* 0x010fe20000010000 */
[----:B------:R-:W-:Y:S02]  /*5280*/  @!P1 F2FP.BF16.F32.PACK_AB R25, RZ, R33 ;  /* 0x00000021ff19923e */ /* 0x000fe400000010ff */
[----:B------:R-:W-:Y:S02]  /*5290*/  MOV R33, R18 ;  /* 0x0000001200217202 */ /* 0x000fe40000000f00 */
[----:B------:R-:W-:Y:S01]  /*52a0*/  @!P1 F2FP.BF16.F32.PACK_AB R30, RZ, R30 ;  /* 0x0000001eff1e923e */ /* 0x000fe200000010ff */
[----:B------:R4:W-:Y:S04]  /*52b0*/  @!P1 STG.E.U16 desc[UR8][R26.64+0x50], R25 ;  /* 0x000050191a009986 */ /* 0x0009e8000c101508 */
[----:B------:R4:W-:Y:S02]  /*52c0*/  @!P1 STG.E.U16 desc[UR8][R28.64+0x50], R30 ;  /* 0x0000501e1c009986 */ /* 0x0009e4000c101508 */
.L_x_912:
[----:B------:R-:W-:Y:S05]  /*52d0*/  BSYNC B0 ;  /* 0x0000000000007941 */ /* 0x000fea0003800000 */
.L_x_911:
[----:B------:R-:W-:-:S13]  /*52e0*/  ISETP.GE.U32.AND P0, PT, R8, 0x3c, PT ;  /* 0x0000003c0800780c */ /* 0x000fda0003f06070 */
[----:B------:R-:W-:Y:S05]  /*52f0*/  @!P0 BRA `(.L_x_910) ;  /* 0x0000000800548947 */ /* 0x000fea0003800000 */
[----:B------:R-:W-:Y:S02]  /*5300*/  ISETP.GT.U32.AND P0, PT, R47, 0x9, PT ;  /* 0x000000092f00780c */ /* 0x000fe40003f04070 */
[----:B--234-:R-:W-:Y:S01]  /*5310*/  CS2R R26, SRZ ;  /* 0x00000000001a7805 */ /* 0x01cfe2000001ff00 */
[----:B------:R-:W-:-:S10]  /*5320*/  UMOV UR7, 0xffff ;  /* 0x0000ffff00077882 */ /* 0x000fd40000000000 */
[----:B0-----:R-:W-:Y:S02]  /*5330*/  @!P0 LOP3.LUT R25, R33, R10, RZ, 0x3c, !PT ;  /* 0x0000000a21198212 */ /* 0x001fe400078e3cff */
[----:B------:R-:W-:-:S04]  /*5340*/  @!P0 LEA R28, R47, UR6, 0x7 ;  /* 0x000000062f1c8c11 */ /* 0x000fc8000f8e38ff */
[----:B------:R-:W-:-:S05]  /*5350*/  @!P0 LEA R25, R25, R28, 0x2 ;  /* 0x0000001c19198211 */ /* 0x000fca00078e10ff */
[----:B------:R0:W2:Y:S04]  /*5360*/  @!P0 LDS R26, [R25] ;  /* 0x00000000191a8984 */ /* 0x0000a80000000800 */
[----:B------:R0:W3:Y:S01]  /*5370*/  @!P0 LDS R27, [R25+0x500] ;  /* 0x00050000191b8984 */ /* 0x0000e20000000800 */
[----:B------:R-:W-:Y:S05]  /*5380*/  BRA.DIV UR7, `(.L_x_916) ;  /* 0x0000001207ec7947 */ /* 0x000fea000b800000 */
[C---:B------:R-:W-:Y:S01]  /*5390*/  @!P0 IADD3 R35, R33.reuse, 0x14, RZ ;  /* 0x0000001421238810 */ /* 0x040fe20007ffe0ff */
[----:B------:R-:W-:Y:S01]  /*53a0*/  @!P0 VIADD R29, R33, 0x28 ;  /* 0x00000028211d8836 */ /* 0x000fe20000000000 */
[----:B------:R-:W-:Y:S01]  /*53b0*/  @!P0 LEA R36, R47, UR6, 0x7 ;  /* 0x000000062f248c11 */ /* 0x000fe2000f8e38ff */
[----:B------:R-:W-:Y:S01]  /*53c0*/  IMAD.MOV.U32 R32, RZ, RZ, 0xffff ;  /* 0x0000ffffff207424 */ /* 0x000fe200078e00ff */
[----:B------:R-:W-:Y:S01]  /*53d0*/  @!P0 LOP3.LUT R35, R35, R10, RZ, 0x3c, !PT ;  /* 0x0000000a23238212 */ /* 0x000fe200078e3cff */
[----:B------:R-:W-:Y:S01]  /*53e0*/  IMAD.MOV.U32 R40, RZ, RZ, RZ ;  /* 0x000000ffff287224 */ /* 0x000fe200078e00ff */
[----:B------:R-:W-:Y:S02]  /*53f0*/  @!P0 LEA R28, R47, UR6, 0x7 ;  /* 0x000000062f1c8c11 */ /* 0x000fe4000f8e38ff */
[----:B------:R-:W-:Y:S02]  /*5400*/  CS2R R44, SRZ ;  /* 0x00000000002c7805 */ /* 0x000fe4000001ff00 */
[----:B------:R-:W-:Y:S01]  /*5410*/  @!P0 LEA R35, R35, R36, 0x2 ;  /* 0x0000002423238211 */ /* 0x000fe200078e10ff */
[----:B---3--:R-:W3:Y:S01]  /*5420*/  SHFL.BFLY PT, R32, R27, 0x8, 0x101f ;  /* 0x0d101f001b207f89 */ /* 0x008ee200000e0000 */
[----:B------:R-:W-:Y:S01]  /*5430*/  @!P0 LOP3.LUT R29, R29, R10, RZ, 0x3c, !PT ;  /* 0x0000000a1d1d8212 */ /* 0x000fe200078e3cff */
[----:B------:R-:W-:Y:S01]  /*5440*/  IMAD.MOV.U32 R50, RZ, RZ, RZ ;  /* 0x000000ffff327224 */ /* 0x000fe200078e00ff */
[----:B------:R-:W-:Y:S01]  /*5450*/  @!P0 IADD3 R39, R33, 0x3c, RZ ;  /* 0x0000003c21278810 */ /* 0x000fe20007ffe0ff */
[----:B------:R-:W4:Y:S01]  /*5460*/  @!P0 LDS R38, [R35+0x500] ;  /* 0x0005000023268984 */ /* 0x000f220000000800 */
[----:B------:R-:W-:-:S02]  /*5470*/  @!P0 LEA R29, R29, R28, 0x2 ;  /* 0x0000001c1d1d8211 */ /* 0x000fc400078e10ff */
[----:B------:R-:W-:Y:S01]  /*5480*/  @!P0 LOP3.LUT R39, R39, R10, RZ, 0x3c, !PT ;  /* 0x0000000a27278212 */ /* 0x000fe200078e3cff */
[----:B------:R5:W1:Y:S01]  /*5490*/  @!P0 LDS R37, [R35] ;  /* 0x0000000023258984 */ /* 0x000a620000000800 */
[----:B0-----:R-:W-:Y:S02]  /*54a0*/  MOV R25, 0xffff ;  /* 0x0000ffff00197802 */ /* 0x001fe40000000f00 */
[----:B------:R-:W-:Y:S01]  /*54b0*/  @!P0 LEA R28, R39, R28, 0x2 ;  /* 0x0000001c271c8211 */ /* 0x000fe200078e10ff */
[----:B------:R-:W0:Y:S01]  /*54c0*/  @!P0 LDS R48, [R29+0x500] ;  /* 0x000500001d308984 */ /* 0x000e220000000800 */
[----:B------:R-:W-:Y:S01]  /*54d0*/  HFMA2.MMA R39, -RZ, RZ, 0, 0 ;  /* 0x00000000ff277435 */ /* 0x000fe200000001ff */
[----:B------:R-:W-:Y:S02]  /*54e0*/  MOV R31, 0xffff ;  /* 0x0000ffff001f7802 */ /* 0x000fe40000000f00 */
[----:B------:R-:W-:Y:S01]  /*54f0*/  @!P0 LDS R46, [R29] ;  /* 0x000000001d2e8984 */ /* 0x000fe20000000800 */
[----:B------:R-:W-:-:S02]  /*5500*/  MOV R30, 0xffff ;  /* 0x0000ffff001e7802 */ /* 0x000fc40000000f00 */
[----:B------:R-:W-:Y:S01]  /*5510*/  MOV R34, 0xffff ;  /* 0x0000ffff00227802 */ /* 0x000fe20000000f00 */
[----:B------:R-:W-:Y:S01]  /*5520*/  @!P0 LDS R52, [R28] ;  /* 0x000000001c348984 */ /* 0x000fe20000000800 */
[----:B-----5:R-:W-:Y:S02]  /*5530*/  MOV R35, 0xffff ;  /* 0x0000ffff00237802 */ /* 0x020fe40000000f00 */
[----:B------:R-:W-:Y:S01]  /*5540*/  MOV R36, 0xffff ;  /* 0x0000ffff00247802 */ /* 0x000fe20000000f00 */
[----:B------:R3:W-:Y:S01]  /*5550*/  @!P0 LDS R54, [R28+0x500] ;  /* 0x000500001c368984 */ /* 0x0007e20000000800 */
[----:B------:R-:W-:-:S03]  /*5560*/  MOV R43, 0xffff ;  /* 0x0000ffff002b7802 */ /* 0x000fc60000000f00 */
[----:B--2---:R-:W2:Y:S01]  /*5570*/  SHFL.BFLY PT, R29, R26, 0x8, 0x101f ;  /* 0x0d101f001a1d7f89 */ /* 0x004ea200000e0000 */
[----:B---3--:R-:W-:-:S05]  /*5580*/  FADD.FTZ R28, R32, R27 ;  /* 0x0000001b201c7221 */ /* 0x008fca0000010000 */
[----:B------:R-:W3:Y:S01]  /*5590*/  SHFL.BFLY PT, R32, R28, 0x4, 0x101f ;  /* 0x0c901f001c207f89 */ /* 0x000ee200000e0000 */
[----:B----4-:R-:W-:Y:S01]  /*55a0*/  @!P0 MOV R40, R38 ;  /* 0x0000002600288202 */ /* 0x010fe20000000f00 */
[----:B------:R-:W-:Y:S01]  /*55b0*/  IMAD.MOV.U32 R38, RZ, RZ, 0xffff ;  /* 0x0000ffffff267424 */ /* 0x000fe200078e00ff */
[----:B-1----:R-:W-:-:S03]  /*55c0*/  @!P0 MOV R39, R37 ;  /* 0x0000002500278202 */ /* 0x002fc60000000f00 */
[----:B------:R-:W1:Y:S01]  /*55d0*/  SHFL.BFLY PT, R41, R40, 0x8, 0x101f ;  /* 0x0d101f0028297f89 */ /* 0x000e6200000e0000 */
[----:B------:R-:W-:Y:S02]  /*55e0*/  MOV R37, 0xffff ;  /* 0x0000ffff00257802 */ /* 0x000fe40000000f00 */
[----:B0-----:R-:W-:Y:S01]  /*55f0*/  @!P0 MOV R45, R48 ;  /* 0x00000030002d8202 */ /* 0x001fe20000000f00 */
[----:B------:R-:W0:Y:S01]  /*5600*/  SHFL.BFLY PT, R42, R39, 0x8, 0x101f ;  /* 0x0d101f00272a7f89 */ /* 0x000e2200000e0000 */
[----:B--2---:R-:W-:Y:S01]  /*5610*/  FADD.FTZ R29, R29, R26 ;  /* 0x0000001a1d1d7221 */ /* 0x004fe20000010000 */
[----:B------:R-:W-:Y:S01]  /*5620*/  HFMA2.MMA R48, -RZ, RZ, 0, 0 ;  /* 0x00000000ff307435 */ /* 0x000fe200000001ff */
[----:B------:R-:W-:Y:S02]  /*5630*/  @!P0 MOV R44, R46 ;  /* 0x0000002e002c8202 */ /* 0x000fe40000000f00 */
[----:B------:R-:W2:Y:S03]  /*5640*/  SHFL.BFLY PT, R46, R45, 0x8, 0x101f ;  /* 0x0d101f002d2e7f89 */ /* 0x000ea600000e0000 */
[----:B------:R-:W-:Y:S01]  /*5650*/  @!P0 MOV R48, R52 ;  /* 0x0000003400308202 */ /* 0x000fe20000000f00 */
[----:B------:R-:W4:Y:S01]  /*5660*/  SHFL.BFLY PT, R51, R44, 0x8, 0x101f ;  /* 0x0d101f002c337f89 */ /* 0x000f2200000e0000 */
[----:B---3--:R-:W-:Y:S01]  /*5670*/  FADD.FTZ R27, R28, R32 ;  /* 0x000000201c1b7221 */ /* 0x008fe20000010000 */
[----:B------:R-:W-:-:S02]  /*5680*/  @!P0 MOV R50, R54 ;  /* 0x0000003600328202 */ /* 0x000fc40000000f00 */
[----:B------:R-:W3:Y:S01]  /*5690*/  SHFL.BFLY PT, R26, R29, 0x4, 0x101f ;  /* 0x0c901f001d1a7f89 */ /* 0x000ee200000e0000 */
[----:B------:R-:W-:Y:S02]  /*56a0*/  MOV R32, 0xffff ;  /* 0x0000ffff00207802 */ /* 0x000fe40000000f00 */
[----:B------:R-:W-:Y:S01]  /*56b0*/  MOV R28, 0xffff ;  /* 0x0000ffff001c7802 */ /* 0x000fe20000000f00 */
[----:B------:R-:W5:Y:S01]  /*56c0*/  SHFL.BFLY PT, R55, R48, 0x8, 0x101f ;  /* 0x0d101f0030377f89 */ /* 0x000f6200000e0000 */
[----:B------:R-:W-:Y:S01]  /*56d0*/  ISETP.NE.AND P0, PT, R47, RZ, PT ;  /* 0x000000ff2f00720c */ /* 0x000fe20003f05270 */
[----:B-1----:R-:W-:Y:S02]  /*56e0*/  FADD.FTZ R41, R41, R40 ;  /* 0x0000002829297221 */ /* 0x002fe40000010000 */
[----:B------:R-:W1:Y:S01]  /*56f0*/  SHFL.BFLY PT, R57, R50, 0x8, 0x101f ;  /* 0x0d101f0032397f89 */ /* 0x000e6200000e0000 */
[----:B0-----:R-:W-:-:S03]  /*5700*/  FADD.FTZ R42, R42, R39 ;  /* 0x000000272a2a7221 */ /* 0x001fc60000010000 */
[----:B------:R-:W0:Y:S01]  /*5710*/  SHFL.BFLY PT, R40, R41, 0x4, 0x101f ;  /* 0x0c901f0029287f89 */ /* 0x000e2200000e0000 */
[----:B--2---:R-:W-:-:S03]  /*5720*/  FADD.FTZ R46, R46, R45 ;  /* 0x0000002d2e2e7221 */ /* 0x004fc60000010000 */
[----:B------:R-:W2:Y:S01]  /*5730*/  SHFL.BFLY PT, R39, R42, 0x4, 0x101f ;  /* 0x0c901f002a277f89 */ /* 0x000ea200000e0000 */
[----:B----4-:R-:W-:-:S03]  /*5740*/  FADD.FTZ R51, R51, R44 ;  /* 0x0000002c33337221 */ /* 0x010fc60000010000 */
[----:B------:R-:W4:Y:S01]  /*5750*/  SHFL.BFLY PT, R45, R46, 0x4, 0x101f ;  /* 0x0c901f002e2d7f89 */ /* 0x000f2200000e0000 */
[----:B---3--:R-:W-:-:S03]  /*5760*/  FADD.FTZ R26, R29, R26 ;  /* 0x0000001a1d1a7221 */ /* 0x008fc60000010000 */
[----:B------:R-:W3:Y:S01]  /*5770*/  SHFL.BFLY PT, R44, R51, 0x4, 0x101f ;  /* 0x0c901f00332c7f89 */ /* 0x000ee200000e0000 */
[----:B------:R-:W-:Y:S02]  /*5780*/  IMAD.MOV.U32 R29, RZ, RZ, 0xffff ;  /* 0x0000ffffff1d7424 */ /* 0x000fe400078e00ff */
[----:B-----5:R-:W-:Y:S01]  /*5790*/  FADD.FTZ R55, R55, R48 ;  /* 0x0000003037377221 */ /* 0x020fe20000010000 */
[----:B------:R-:W5:Y:S01]  /*57a0*/  SHFL.BFLY PT, R32, R27, 0x2, 0x101f ;  /* 0x0c501f001b207f89 */ /* 0x000f6200000e0000 */
[----:B------:R-:W-:Y:S01]  /*57b0*/  MOV R48, 0xffff ;  /* 0x0000ffff00307802 */ /* 0x000fe20000000f00 */
[----:B-1----:R-:W-:Y:S02]  /*57c0*/  FADD.FTZ R57, R57, R50 ;  /* 0x0000003239397221 */ /* 0x002fe40000010000 */
[----:B------:R-:W1:Y:S01]  /*57d0*/  SHFL.BFLY PT, R29, R26, 0x2, 0x101f ;  /* 0x0c501f001a1d7f89 */ /* 0x000e6200000e0000 */
[----:B------:R-:W-:Y:S01]  /*57e0*/  MOV R50, 0xffff ;  /* 0x0000ffff00327802 */ /* 0x000fe20000000f00 */
[----:B0-----:R-:W-:-:S02]  /*57f0*/  FADD.FTZ R40, R41, R40 ;  /* 0x0000002829287221 */ /* 0x001fc40000010000 */
[----:B------:R-:W0:Y:S01]  /*5800*/  SHFL.BFLY PT, R48, R55, 0x4, 0x101f ;  /* 0x0c901f0037307f89 */ /* 0x000e2200000e0000 */
[----:B--2---:R-:W-:-:S03]  /*5810*/  FADD.FTZ R39, R42, R39 ;  /* 0x000000272a277221 */ /* 0x004fc60000010000 */
[----:B------:R-:W2:Y:S01]  /*5820*/  SHFL.BFLY PT, R43, R40, 0x2, 0x101f ;  /* 0x0c501f00282b7f89 */ /* 0x000ea200000e0000 */
[----:B------:R-:W-:Y:S01]  /*5830*/  MOV R42, 0xffff ;  /* 0x0000ffff002a7802 */ /* 0x000fe20000000f00 */
[----:B----4-:R-:W-:Y:S01]  /*5840*/  FADD.FTZ R45, R46, R45 ;  /* 0x0000002d2e2d7221 */ /* 0x010fe20000010000 */
[----:B------:R-:W-:Y:S01]  /*5850*/  MOV R46, 0xffff ;  /* 0x0000ffff002e7802 */ /* 0x000fe20000000f00 */
[----:B------:R-:W4:Y:S01]  /*5860*/  SHFL.BFLY PT, R28, R39, 0x2, 0x101f ;  /* 0x0c501f00271c7f89 */ /* 0x000f2200000e0000 */
[----:B---3--:R-:W-:-:S03]  /*5870*/  FADD.FTZ R44, R51, R44 ;  /* 0x0000002c332c7221 */ /* 0x008fc60000010000 */
[----:B------:R-:W3:Y:S01]  /*5880*/  SHFL.BFLY PT, R50, R57, 0x4, 0x101f ;  /* 0x0c901f0039327f89 */ /* 0x000ee200000e0000 */
[----:B------:R-:W-:Y:S01]  /*5890*/  IADD3 R25, R33, R14, RZ ;  /* 0x0000000e21197210 */ /* 0x000fe20007ffe0ff */
[----:B-----5:R-:W-:Y:S02]  /*58a0*/  FADD.FTZ R36, R27, R32 ;  /* 0x000000201b247221 */ /* 0x020fe40000010000 */
[----:B------:R-:W5:Y:S01]  /*58b0*/  SHFL.BFLY PT, R51, R44, 0x2, 0x101f ;  /* 0x0c501f002c337f89 */ /* 0x000f6200000e0000 */
[----:B-1----:R-:W-:-:S03]  /*58c0*/  FADD.FTZ R35, R26, R29 ;  /* 0x0000001d1a237221 */ /* 0x002fc60000010000 */
[----:B------:R-:W1:Y:S01]  /*58d0*/  SHFL.BFLY PT, R46, R45, 0x2, 0x101f ;  /* 0x0c501f002d2e7f89 */ /* 0x000e6200000e0000 */
[----:B------:R-:W1:Y:S01]  /*58e0*/  LDC.64 R26, c[0x0][0x218] ;  /* 0x00008600ff1a7b82 */ /* 0x000e620000000a00 */
[----:B0-----:R-:W-:Y:S01]  /*58f0*/  FADD.FTZ R48, R55, R48 ;  /* 0x0000003037307221 */ /* 0x001fe20000010000 */
[----:B------:R-:W-:Y:S01]  /*5900*/  IMAD.MOV.U32 R55, RZ, RZ, 0xffff ;  /* 0x0000ffffff377424 */ /* 0x000fe200078e00ff */
[----:B------:R-:W0:Y:S01]  /*5910*/  SHFL.BFLY PT, R37, R36, 0x1, 0x101f ;  /* 0x0c301f0024257f89 */ /* 0x000e2200000e0000 */
[----:B--2---:R-:W-:Y:S01]  /*5920*/  FADD.FTZ R43, R40, R43 ;  /* 0x0000002b282b7221 */ /* 0x004fe20000010000 */
[----:B------:R-:W-:Y:S02]  /*5930*/  MOV R40, 0xffff ;  /* 0x0000ffff00287802 */ /* 0x000fe40000000f00 */
[----:B------:R-:W2:Y:S01]  /*5940*/  SHFL.BFLY PT, R38, R35, 0x1, 0x101f ;  /* 0x0c301f0023267f89 */ /* 0x000ea200000e0000 */
[----:B----4-:R-:W-:Y:S01]  /*5950*/  FADD.FTZ R41, R39, R28 ;  /* 0x0000001c27297221 */ /* 0x010fe20000010000 */
[----:B------:R-:W-:Y:S01]  /*5960*/  MOV R39, 0xffff ;  /* 0x0000ffff00277802 */ /* 0x000fe20000000f00 */
[----:B------:R-:W4:Y:S01]  /*5970*/  LDC.64 R28, c[0x0][0x220] ;  /* 0x00008800ff1c7b82 */ /* 0x000f220000000a00 */
[----:B------:R-:W4:Y:S01]  /*5980*/  SHFL.BFLY PT, R42, R43, 0x1, 0x101f ;  /* 0x0c301f002b2a7f89 */ /* 0x000f2200000e0000 */
[----:B---3--:R-:W-:-:S03]  /*5990*/  FADD.FTZ R50, R57, R50 ;  /* 0x0000003239327221 */ /* 0x008fc60000010000 */
[----:B------:R-:W3:Y:S01]  /*59a0*/  SHFL.BFLY PT, R40, R41, 0x1, 0x101f ;  /* 0x0c301f0029287f89 */ /* 0x000ee200000e0000 */
[----:B-----5:R-:W-:Y:S01]  /*59b0*/  FADD.FTZ R51, R44, R51 ;  /* 0x000000332c337221 */ /* 0x020fe20000010000 */
[----:B------:R-:W-:Y:S02]  /*59c0*/  MOV R44, 0xffff ;  /* 0x0000ffff002c7802 */ /* 0x000fe40000000f00 */
[----:B------:R-:W5:Y:S01]  /*59d0*/  SHFL.BFLY PT, R39, R48, 0x2, 0x101f ;  /* 0x0c501f0030277f89 */ /* 0x000f6200000e0000 */
[----:B-1----:R-:W-:Y:S01]  /*59e0*/  FADD.FTZ R45, R45, R46 ;  /* 0x0000002e2d2d7221 */ /* 0x002fe20000010000 */
[----:B------:R-:W-:Y:S01]  /*59f0*/  MOV R46, 0xffff ;  /* 0x0000ffff002e7802 */ /* 0x000fe20000000f00 */
[----:B------:R-:W-:Y:S01]  /*5a00*/  IMAD.WIDE R26, R25, 0x2, R26 ;  /* 0x00000002191a7825 */ /* 0x000fe200078e021a */
[----:B------:R-:W1:Y:S03]  /*5a10*/  SHFL.BFLY PT, R44, R51, 0x1, 0x101f ;  /* 0x0c301f00332c7f89 */ /* 0x000e6600000e0000 */
[----:B0-----:R-:W-:Y:S01]  /*5a20*/  FADD.FTZ R36, R36, R37 ;  /* 0x0000002524247221 */ /* 0x001fe20000010000 */
[----:B------:R-:W0:Y:S01]  /*5a30*/  SHFL.BFLY PT, R46, R45, 0x1, 0x101f ;  /* 0x0c301f002d2e7f89 */ /* 0x000e2200000e0000 */
[----:B--2---:R-:W-:-:S03]  /*5a40*/  FADD.FTZ R35, R35, R38 ;  /* 0x0000002623237221 */ /* 0x004fc60000010000 */
[----:B------:R-:W-:Y:S01]  /*5a50*/  @!P0 F2FP.BF16.F32.PACK_AB R33, RZ, R36 ;  /* 0x00000024ff21823e */ /* 0x000fe200000010ff */
[----:B------:R-:W2:Y:S01]  /*5a60*/  SHFL.BFLY PT, R55, R50, 0x2, 0x101f ;  /* 0x0c501f0032377f89 */ /* 0x000ea200000e0000 */
[----:B------:R-:W-:Y:S02]  /*5a70*/  MOV R36, 0xffff ;  /* 0x0000ffff00247802 */ /* 0x000fe40000000f00 */
[----:B------:R-:W-:Y:S01]  /*5a80*/  @!P0 F2FP.BF16.F32.PACK_AB R32, RZ, R35 ;  /* 0x00000023ff20823e */ /* 0x000fe200000010ff */
[----:B----4-:R-:W-:Y:S01]  /*5a90*/  IMAD.WIDE R28, R25, 0x2, R28 ;  /* 0x00000002191c7825 */ /* 0x010fe200078e021c */
[----:B------:R-:W-:-:S03]  /*5aa0*/  PRMT R34, R33, 0x7610, R34 ;  /* 0x0000761021227816 */ /* 0x000fc60000000022 */
[----:B------:R-:W-:Y:S01]  /*5ab0*/  FADD.FTZ R30, R43, R42 ;  /* 0x0000002a2b1e7221 */ /* 0x000fe20000010000 */
[----:B---3--:R-:W-:Y:S01]  /*5ac0*/  FADD.FTZ R40, R41, R40 ;  /* 0x0000002829287221 */ /* 0x008fe20000010000 */
[----:B------:R-:W-:Y:S03]  /*5ad0*/  @!P0 STG.E.U16 desc[UR8][R26.64], R32 ;  /* 0x000000201a008986 */ /* 0x000fe6000c101508 */
[----:B------:R-:W-:Y:S01]  /*5ae0*/  @!P0 F2FP.BF16.F32.PACK_AB R30, RZ, R30 ;  /* 0x0000001eff1e823e */ /* 0x000fe200000010ff */
[----:B-----5:R-:W-:Y:S01]  /*5af0*/  FADD.FTZ R39, R48, R39 ;  /* 0x0000002730277221 */ /* 0x020fe20000010000 */
[----:B------:R-:W-:Y:S01]  /*5b00*/  @!P0 F2FP.BF16.F32.PACK_AB R25, RZ, R40 ;  /* 0x00000028ff19823e */ /* 0x000fe200000010ff */
[----:B------:R3:W-:Y:S01]  /*5b10*/  @!P0 STG.E.U16 desc[UR8][R28.64], R34 ;  /* 0x000000221c008986 */ /* 0x0007e2000c101508 */
[----:B-1----:R-:W-:-:S03]  /*5b20*/  FADD.FTZ R31, R51, R44 ;  /* 0x0000002c331f7221 */ /* 0x002fc60000010000 */
[----:B------:R-:W1:Y:S01]  /*5b30*/  SHFL.BFLY PT, R36, R39, 0x1, 0x101f ;  /* 0x0c301f0027247f89 */ /* 0x000e6200000e0000 */
[----:B0-----:R-:W-:Y:S01]  /*5b40*/  FADD.FTZ R33, R45, R46 ;  /* 0x0000002e2d217221 */ /* 0x001fe20000010000 */
[----:B------:R-:W-:Y:S01]  /*5b50*/  @!P0 F2FP.BF16.F32.PACK_AB R31, RZ, R31 ;  /* 0x0000001fff1f823e */ /* 0x000fe200000010ff */
[----:B--2---:R-:W-:-:S03]  /*5b60*/  FADD.FTZ R50, R50, R55 ;  /* 0x0000003732327221 */ /* 0x004fc60000010000 */
[----:B------:R-:W-:Y:S02]  /*5b70*/  @!P0 F2FP.BF16.F32.PACK_AB R33, RZ, R33 ;  /* 0x00000021ff21823e */ /* 0x000fe400000010ff */
[----:B---3--:R-:W-:Y:S02]  /*5b80*/  PRMT R34, R25, 0x7610, R34 ;  /* 0x0000761019227816 */ /* 0x008fe40000000022 */
[----:B------:R-:W-:-:S03]  /*5b90*/  MOV R25, 0xffff ;  /* 0x0000ffff00197802 */ /* 0x000fc60000000f00 */
[----:B------:R0:W-:Y:S04]  /*5ba0*/  @!P0 STG.E.U16 desc[UR8][R26.64+0x28], R34 ;  /* 0x000028221a008986 */ /* 0x0001e8000c101508 */
[----:B------:R0:W-:Y:S04]  /*5bb0*/  @!P0 STG.E.U16 desc[UR8][R28.64+0x28], R30 ;  /* 0x0000281e1c008986 */ /* 0x0001e8000c101508 */
[----:B------:R0:W-:Y:S01]  /*5bc0*/  @!P0 STG.E.U16 desc[UR8][R26.64+0x50], R31 ;  /* 0x0000501f1a008986 */ /* 0x0001e2000c101508 */
[----:B-1----:R-:W-:-:S03]  /*5bd0*/  FADD.FTZ R36, R39, R36 ;  /* 0x0000002427247221 */ /* 0x002fc60000010000 */
[----:B------:R0:W1:Y:S04]  /*5be0*/  SHFL.BFLY PT, R32, R50, 0x1, 0x101f ;  /* 0x0c301f0032207f89 */ /* 0x00006800000e0000 */
[----:B------:R0:W-:Y:S02]  /*5bf0*/  @!P0 STG.E.U16 desc[UR8][R28.64+0x50], R33 ;  /* 0x000050211c008986 */ /* 0x0001e4000c101508 */
.L_x_980:
[----:B01----:R-:W-:Y:S01]  /*5c00*/  FADD.FTZ R30, R50, R32 ;  /* 0x00000020321e7221 */ /* 0x003fe20000010000 */
[----:B------:R-:W-:-:S04]  /*5c10*/  @!P0 F2FP.BF16.F32.PACK_AB R25, RZ, R36 ;  /* 0x00000024ff19823e */ /* 0x000fc800000010ff */
[----:B------:R-:W-:Y:S01]  /*5c20*/  @!P0 F2FP.BF16.F32.PACK_AB R30, RZ, R30 ;  /* 0x0000001eff1e823e */ /* 0x000fe200000010ff */
[----:B------:R0:W-:Y:S04]  /*5c30*/  @!P0 STG.E.U16 desc[UR8][R26.64+0x78], R25 ;  /* 0x000078191a008986 */ /* 0x0001e8000c101508 */
[----:B------:R0:W-:Y:S02]  /*5c40*/  @!P0 STG.E.U16 desc[UR8][R28.64+0x78], R30 ;  /* 0x0000781e1c008986 */ /* 0x0001e4000c101508 */
.L_x_910:
[----:B------:R-:W-:Y:S05]  /*5c50*/  WARPSYNC.ALL ;  /* 0x0000000000007948 */ /* 0x000fea0003800000 */
[----:B------:R-:W-:Y:S01]  /*5c60*/  IADD3 R14, R14, 0x800, RZ ;  /* 0x000008000e0e7810 */ /* 0x000fe20007ffe0ff */
[----:B------:R-:W-:Y:S03]  /*5c70*/  BAR.SYNC.DEFER_BLOCKING 0x0 ;  /* 0x0000000000007b1d */ /* 0x000fe60000010000 */
[----:B------:R-:W-:-:S13]  /*5c80*/  ISETP.GE.AND P0, PT, R14, UR10, PT ;  /* 0x0000000a0e007c0c */ /* 0x000fda000bf06270 */
[----:B------:R-:W-:Y:S05]  /*5c90*/  @!P0 BRA `(.L_x_917) ;  /* 0xffffffe400108947 */ /* 0x000fea000383ffff */
[----:B------:R-:W-:Y:S05]  /*5ca0*/  EXIT ;  /* 0x000000000000794d */ /* 0x000fea0003800000 */
.L_x_913:
[----:B------:R-:W-:Y:S01]  /*5cb0*/  HFMA2.MMA R30, -RZ, RZ, 0, 0.000503063201904296875 ;  /* 0x0000101fff1e7435 */ /* 0x000fe200000001ff */
[----:B--2---:R-:W-:Y:S01]  /*5cc0*/  MOV R34, R26 ;  /* 0x0000001a00227202 */ /* 0x004fe20000000f00 */
[----:B------:R-:W-:Y:S01]  /*5cd0*/  IMAD.MOV.U32 R31, RZ, RZ, 0x8 ;  /* 0x00000008ff1f7424 */ /* 0x000fe200078e00ff */
[----:B0-----:R-:W-:-:S08]  /*5ce0*/  MOV R25, 0xffff ;  /* 0x0000ffff00197802 */ /* 0x001fd00000000f00 */
[----:B-1-3--:R-:W-:Y:S05]  /*5cf0*/  WARPSYNC.COLLECTIVE R25, `(.L_x_918) ;  /* 0x0000000019087348 */ /* 0x00afea0003c00000 */
[----:B------:R0:W2:Y:S02]  /*5d00*/  SHFL.BFLY P2, R32, R34, R31, R30 ;  /* 0x0c00001f22207389 */ /* 0x0000a4000004001e */
[----:B0123--:R-:W-:Y:S01]  /*5d10*/  ENDCOLLECTIVE ;  /* 0x000000000000791b */ /* 0x00ffe20003800000 */
.L_x_918:
[----:B------:R-:W-:Y:S02]  /*5d20*/  MOV R34, R27 ;  /* 0x0000001b00227202 */ /* 0x000fe40000000f00 */
[----:B------:R-:W-:-:S07]  /*5d30*/  MOV R29, R32 ;  /* 0x00000020001d7202 */ /* 0x000fce0000000f00 */
[----:B------:R-:W-:Y:S05]  /*5d40*/  WARPSYNC.COLLECTIVE R25, `(.L_x_919) ;  /* 0x0000000019087348 */ /* 0x000fea0003c00000 */
[----:B------:R0:W1:Y:S02]  /*5d50*/  SHFL.BFLY P2, R32, R34, R31, R30 ;  /* 0x0c00001f22207389 */ /* 0x000064000004001e */
[----:B01----:R-:W-:Y:S01]  /*5d60*/  ENDCOLLECTIVE ;  /* 0x000000000000791b */ /* 0x003fe20003800000 */
.L_x_919:
[----:B------:R-:W-:Y:S01]  /*5d70*/  FADD.FTZ R29, R29, R26 ;  /* 0x0000001a1d1d7221 */ /* 0x000fe20000010000 */
[----:B------:R-:W-:-:S03]  /*5d80*/  HFMA2.MMA R31, -RZ, RZ, 0, 2.384185791015625e-07 ;  /* 0x00000004ff1f7435 */ /* 0x000fc600000001ff */
[----:B------:R-:W-:Y:S01]  /*5d90*/  IMAD.MOV.U32 R34, RZ, RZ, R29 ;  /* 0x000000ffff227224 */ /* 0x000fe200078e001d */
[----:B------:R-:W-:-:S07]  /*5da0*/  MOV R28, R32 ;  /* 0x00000020001c7202 */ /* 0x000fce0000000f00 */
[----:B------:R-:W-:Y:S05]  /*5db0*/  WARPSYNC.COLLECTIVE R25, `(.L_x_920) ;  /* 0x0000000019087348 */ /* 0x000fea0003c00000 */
[----:B------:R0:W1:Y:S02]  /*5dc0*/  SHFL.BFLY P2, R32, R34, R31, R30 ;  /* 0x0c00001f22207389 */ /* 0x000064000004001e */
[----:B01----:R-:W-:Y:S01]  /*5dd0*/  ENDCOLLECTIVE ;  /* 0x000000000000791b */ /* 0x003fe20003800000 */
.L_x_920:
[----:B------:R-:W-:-:S05]  /*5de0*/  FADD.FTZ R28, R28, R27 ;  /* 0x0000001b1c1c7221 */ /* 0x000fca0000010000 */
[----:B------:R-:W-:Y:S02]  /*5df0*/  MOV R34, R28 ;  /* 0x0000001c00227202 */ /* 0x000fe40000000f00 */
[----:B------:R-:W-:-:S07]  /*5e00*/  MOV R36, R32 ;  /* 0x0000002000247202 */ /* 0x000fce0000000f00 */
[----:B------:R-:W-:Y:S05]  /*5e10*/  WARPSYNC.COLLECTIVE R25, `(.L_x_921) ;  /* 0x0000000019087348 */ /* 0x000fea0003c00000 */
[----:B------:R0:W1:Y:S02]  /*5e20*/  SHFL.BFLY P2, R32, R34, R31, R30 ;  /* 0x0c00001f22207389 */ /* 0x000064000004001e */
[----:B01----:R-:W-:Y:S01]  /*5e30*/  ENDCOLLECTIVE ;  /* 0x000000000000791b */ /* 0x003fe20003800000 */
.L_x_921:
[----:B------:R-:W-:-:S05]  /*5e40*/  FADD.FTZ R36, R29, R36 ;  /* 0x000000241d247221 */ /* 0x000fca0000010000 */
[----:B------:R-:W-:Y:S01]  /*5e50*/  MOV R34, R36 ;  /* 0x0000002400227202 */ /* 0x000fe20000000f00 */
[----:B------:R-:W-:Y:S01]  /*5e60*/  IMAD.MOV.U32 R31, RZ, RZ, 0x2 ;  /* 0x00000002ff1f7424 */ /* 0x000fe200078e00ff */
[----:B------:R-:W-:-:S07]  /*5e70*/  MOV R33, R32 ;  /* 0x0000002000217202 */ /* 0x000fce0000000f00 */
[----:B------:R-:W-:Y:S05]  /*5e80*/  WARPSYNC.COLLECTIVE R25, `(.L_x_922) ;  /* 0x0000000019087348 */ /* 0x000fea0003c00000 */
[----:B------:R0:W1:Y:S02]  /*5e90*/  SHFL.BFLY P2, R32, R34, R31, R30 ;  /* 0x0c00001f22207389 */ /* 0x000064000004001e */
[----:B01----:R-:W-:Y:S01]  /*5ea0*/  ENDCOLLECTIVE ;  /* 0x000000000000791b */ /* 0x003fe20003800000 */
.L_x_922:
[----:B------:R-:W-:-:S05]  /*5eb0*/  FADD.FTZ R33, R28, R33 ;  /* 0x000000211c217221 */ /* 0x000fca0000010000 */
[----:B------:R-:W-:Y:S02]  /*5ec0*/  MOV R34, R33 ;  /* 0x0000002100227202 */ /* 0x000fe40000000f00 */
[----:B------:R-:W-:-:S07]  /*5ed0*/  MOV R35, R32 ;  /* 0x0000002000237202 */ /* 0x000fce0000000f00 */
[----:B------:R-:W-:Y:S05]  /*5ee0*/  WARPSYNC.COLLECTIVE R25, `(.L_x_923) ;  /* 0x0000000019087348 */ /* 0x000fea0003c00000 */
[----:B------:R0:W1:Y:S02]  /*5ef0*/  SHFL.BFLY P2, R32, R34, R31, R30 ;  /* 0x0c00001f22207389 */ /* 0x000064000004001e */
[----:B01----:R-:W-:Y:S01]  /*5f00*/  ENDCOLLECTIVE ;  /* 0x000000000000791b */ /* 0x003fe20003800000 */
.L_x_923:
[----:B------:R-:W-:Y:S01]  /*5f10*/  FADD.FTZ R35, R36, R35 ;  /* 0x0000002324237221 */ /* 0x000fe20000010000 */
[----:B------:R-:W-:-:S04]  /*5f20*/  HFMA2.MMA R31, -RZ, RZ, 0, 5.9604644775390625e-08 ;  /* 0x00000001ff1f7435 */ /* 0x000fc800000001ff */
[----:B------:R-:W-:Y:S02]  /*5f30*/  MOV R34, R35 ;  /* 0x0000002300227202 */ /* 0x000fe40000000f00 */
[----:B------:R-:W-:-:S07]  /*5f40*/  MOV R26, R32 ;  /* 0x00000020001a7202 */ /* 0x000fce0000000f00 */
[----:B------:R-:W-:Y:S05]  /*5f50*/  WARPSYNC.COLLECTIVE R25, `(.L_x_924) ;  /* 0x0000000019087348 */ /* 0x000fea0003c00000 */
[----:B------:R0:W1:Y:S02]  /*5f60*/  SHFL.BFLY P2, R32, R34, R31, R30 ;  /* 0x0c00001f22207389 */ /* 0x000064000004001e */
[----:B01----:R-:W-:Y:S01]  /*5f70*/  ENDCOLLECTIVE ;  /* 0x000000000000791b */ /* 0x003fe20003800000 */
.L_x_924:
[----:B------:R-:W-:-:S05]  /*5f80*/  FADD.FTZ R37, R33, R26 ;  /* 0x0000001a21257221 */ /* 0x000fca0000010000 */
[----:B------:R-:W-:Y:S01]  /*5f90*/  MOV R34, R37 ;  /* 0x0000002500227202 */ /* 0x000fe20000000f00 */
[----:B------:R-:W-:-:S07]  /*5fa0*/  IMAD.MOV.U32 R38, RZ, RZ, R32 ;  /* 0x000000ffff267224 */ /* 0x000fce00078e0020 */
[----:B------:R-:W-:Y:S05]  /*5fb0*/  WARPSYNC.COLLECTIVE R25, `(.L_x_925) ;  /* 0x0000000019087348 */ /* 0x000fea0003c00000 */
[----:B------:R0:W1:Y:S02]  /*5fc0*/  SHFL.BFLY P2, R32, R34, R31, R30 ;  /* 0x0c00001f22207389 */ /* 0x000064000004001e */
[----:B01----:R-:W-:Y:S01]  /*5fd0*/  ENDCOLLECTIVE ;  /* 0x000000000000791b */ /* 0x003fe20003800000 */
.L_x_925:
[----:B------:R-:W-:Y:S01]  /*5fe0*/  FADD.FTZ R38, R35, R38 ;  /* 0x0000002623267221 */ /* 0x000fe20000010000 */
[----:B------:R-:W-:Y:S06]  /*5ff0*/  BRA `(.L_x_926) ;  /* 0xffffffec006c7947 */ /* 0x000fec000383ffff */
.L_x_914:
[----:B------:R-:W-:Y:S01]  /*6000*/  BSSY B1, `(.L_x_927) ;  /* 0x0000008000017945 */ /* 0x000fe20003800000 */
[----:B----4-:R-:W-:Y:S02]  /*6010*/  MOV R34, R33 ;  /* 0x0000002100227202 */ /* 0x010fe40000000f00 */
[----:B---3--:R-:W-:Y:S02]  /*6020*/  MOV R31, 0x8 ;  /* 0x00000008001f7802 */ /* 0x008fe40000000f00 */
[----:B------:R-:W-:Y:S02]  /*6030*/  MOV R30, 0x101f ;  /* 0x0000101f001e7802 */ /* 0x000fe40000000f00 */
[----:B------:R-:W-:-:S07]  /*6040*/  MOV R25, 0xffff ;  /* 0x0000ffff00197802 */ /* 0x000fce0000000f00 */
[----:B012---:R-:W-:Y:S05]  /*6050*/  WARPSYNC.COLLECTIVE R25, `(.L_x_928) ;  /* 0x0000000019087348 */ /* 0x007fea0003c00000 */
[----:B------:R3:W4:Y:S02]  /*6060*/  SHFL.BFLY P2, R32, R34, R31, R30 ;  /* 0x0c00001f22207389 */ /* 0x000724000004001e */
[----:B01234-:R-:W-:Y:S01]  /*6070*/  ENDCOLLECTIVE ;  /* 0x000000000000791b */ /* 0x01ffe20003800000 */
.L_x_928:
[----:B------:R-:W-:Y:S05]  /*6080*/  BSYNC B1 ;  /* 0x0000000000017941 */ /* 0x000fea0003800000 */
.L_x_927:
[----:B------:R-:W-:Y:S01]  /*6090*/  HFMA2.MMA R31, -RZ, RZ, 0, 4.76837158203125e-07 ;  /* 0x00000008ff1f7435 */ /* 0x000fe200000001ff */
[----:B------:R-:W-:Y:S01]  /*60a0*/  MOV R34, R35 ;  /* 0x0000002300227202 */ /* 0x000fe20000000f00 */
[----:B------:R-:W-:Y:S01]  /*60b0*/  IMAD.MOV.U32 R36, RZ, RZ, R32 ;  /* 0x000000ffff247224 */ /* 0x000fe200078e0020 */
[----:B------:R-:W-:Y:S02]  /*60c0*/  MOV R30, 0x101f ;  /* 0x0000101f001e7802 */ /* 0x000fe40000000f00 */
[----:B------:R-:W-:Y:S01]  /*60d0*/  MOV R25, 0xffff ;  /* 0x0000ffff00197802 */ /* 0x000fe20000000f00 */
[----:B------:R-:W-:-:S07]  /*60e0*/  FADD.FTZ R36, R36, R33 ;  /* 0x0000002124247221 */ /* 0x000fce0000010000 */
[----:B------:R-:W-:Y:S05]  /*60f0*/  WARPSYNC.COLLECTIVE R25, `(.L_x_929) ;  /* 0x0000000019087348 */ /* 0x000fea0003c00000 */
[----:B------:R0:W1:Y:S02]  /*6100*/  SHFL.BFLY P2, R32, R34, R31, R30 ;  /* 0x0c00001f22207389 */ /* 0x000064000004001e */
[----:B01----:R-:W-:Y:S01]  /*6110*/  ENDCOLLECTIVE ;  /* 0x000000000000791b */ /* 0x003fe20003800000 */
.L_x_929:
[----:B------:R-:W-:Y:S01]  /*6120*/  HFMA2.MMA R31, -RZ, RZ, 0, 2.384185791015625e-07 ;  /* 0x00000004ff1f7435 */ /* 0x000fe200000001ff */
[----:B------:R-:W-:Y:S01]  /*6130*/  IMAD.MOV.U32 R34, RZ, RZ, R36 ;  /* 0x000000ffff227224 */ /* 0x000fe200078e0024 */
[----:B------:R-:W-:-:S09]  /*6140*/  MOV R38, R32 ;  /* 0x0000002000267202 */ /* 0x000fd20000000f00 */
[----:B------:R-:W-:Y:S05]  /*6150*/  WARPSYNC.COLLECTIVE R25, `(.L_x_930) ;  /* 0x0000000019087348 */ /* 0x000fea0003c00000 */
[----:B------:R0:W1:Y:S02]  /*6160*/  SHFL.BFLY P2, R32, R34, R31, R30 ;  /* 0x0c00001f22207389 */ /* 0x000064000004001e */
[----:B01----:R-:W-:Y:S01]  /*6170*/  ENDCOLLECTIVE ;  /* 0x000000000000791b */ /* 0x003fe20003800000 */
.L_x_930:
[----:B------:R-:W-:-:S05]  /*6180*/  FADD.FTZ R38, R38, R35 ;  /* 0x0000002326267221 */ /* 0x000fca0000010000 */
[----:B------:R-:W-:Y:S02]  /*6190*/  MOV R34, R38 ;  /* 0x0000002600227202 */ /* 0x000fe40000000f00 */
[----:B------:R-:W-:-:S07]  /*61a0*/  MOV R37, R32 ;  /* 0x0000002000257202 */ /* 0x000fce0000000f00 */
[----:B------:R-:W-:Y:S05]  /*61b0*/  WARPSYNC.COLLECTIVE R25, `(.L_x_931) ;  /* 0x0000000019087348 */ /* 0x000fea0003c00000 */
[----:B------:R0:W1:Y:S02]  /*61c0*/  SHFL.BFLY P2, R32, R34, R31, R30 ;  /* 0x0c00001f22207389 */ /* 0x000064000004001e */
[----:B01----:R-:W-:Y:S01]  /*61d0*/  ENDCOLLECTIVE ;  /* 0x000000000000791b */ /* 0x003fe20003800000 */
.L_x_931:
[----:B------:R-:W-:-:S05]  /*61e0*/  FADD.FTZ R37, R36, R37 ;  /* 0x0000002524257221 */ /* 0x000fca0000010000 */
[----:B------:R-:W-:Y:S01]  /*61f0*/  MOV R34, R37 ;  /* 0x0000002500227202 */ /* 0x000fe20000000f00 */
[----:B------:R-:W-:Y:S01]  /*6200*/  IMAD.MOV.U32 R31, RZ, RZ, 0x2 ;  /* 0x00000002ff1f7424 */ /* 0x000fe200078e00ff */
[----:B------:R-:W-:-:S07]  /*6210*/  MOV R39, R32 ;  /* 0x0000002000277202 */ /* 0x000fce0000000f00 */
[----:B------:R-:W-:Y:S05]  /*6220*/  WARPSYNC.COLLECTIVE R25, `(.L_x_932) ;  /* 0x0000000019087348 */ /* 0x000fea0003c00000 */
[----:B------:R0:W1:Y:S02]  /*6230*/  SHFL.BFLY P2, R32, R34, R31, R30 ;  /* 0x0c00001f22207389 */ /* 0x000064000004001e */
[----:B01----:R-:W-:Y:S01]  /*6240*/  ENDCOLLECTIVE ;  /* 0x000000000000791b */ /* 0x003fe20003800000 */
.L_x_932:
[----:B------:R-:W-:-:S05]  /*6250*/  FADD.FTZ R39, R38, R39 ;  /* 0x0000002726277221 */ /* 0x000fca0000010000 */
[----:B------:R-:W-:Y:S02]  /*6260*/  MOV R34, R39 ;  /* 0x0000002700227202 */ /* 0x000fe40000000f00 */
[----:B------:R-:W-:-:S07]  /*6270*/  MOV R40, R32 ;  /* 0x0000002000287202 */ /* 0x000fce0000000f00 */
[----:B------:R-:W-:Y:S05]  /*6280*/  WARPSYNC.COLLECTIVE R25, `(.L_x_933) ;  /* 0x0000000019087348 */ /* 0x000fea0003c00000 */
[----:B------:R0:W1:Y:S02]  /*6290*/  SHFL.BFLY P2, R32, R34, R31, R30 ;  /* 0x0c00001f22207389 */ /* 0x000064000004001e */
[----:B01----:R-:W-:Y:S01]  /*62a0*/  ENDCOLLECTIVE ;  /* 0x000000000000791b */ /* 0x003fe20003800000 */
.L_x_933:
[----:B------:R-:W-:Y:S01]  /*62b0*/  FADD.FTZ R40, R37, R40 ;  /* 0x0000002825287221 */ /* 0x000fe20000010000 */
[----:B------:R-:W-:-:S04]  /*62c0*/  HFMA2.MMA R31, -RZ, RZ, 0, 5.9604644775390625e-08 ;  /* 0x00000001ff1f7435 */ /* 0x000fc800000001ff */
[----:B------:R-:W-:Y:S02]  /*62d0*/  MOV R34, R40 ;  /* 0x0000002800227202 */ /* 0x000fe40000000f00 */
[----:B------:R-:W-:-:S07]  /*62e0*/  MOV R42, R32 ;  /* 0x00000020002a7202 */ /* 0x000fce0000000f00 */
[----:B------:R-:W-:Y:S05]  /*62f0*/  WARPSYNC.COLLECTIVE R25, `(.L_x_934) ;  /* 0x0000000019087348 */ /* 0x000fea0003c00000 */
[----:B------:R0:W1:Y:S02]  /*6300*/  SHFL.BFLY P2, R32, R34, R31, R30 ;  /* 0x0c00001f22207389 */ /* 0x000064000004001e */
[----:B01----:R-:W-:Y:S01]  /*6310*/  ENDCOLLECTIVE ;  /* 0x000000000000791b */ /* 0x003fe20003800000 */
.L_x_934:
[----:B------:R-:W-:-:S05]  /*6320*/  FADD.FTZ R42, R39, R42 ;  /* 0x0000002a272a7221 */ /* 0x000fca0000010000 */
[----:B------:R-:W-:Y:S01]  /*6330*/  MOV R34, R42 ;  /* 0x0000002a00227202 */ /* 0x000fe20000000f00 */
[----:B------:R-:W-:-:S07]  /*6340*/  IMAD.MOV.U32 R33, RZ, RZ, R32 ;  /* 0x000000ffff217224 */ /* 0x000fce00078e0020 */
[----:B------:R-:W-:Y:S05]  /*6350*/  WARPSYNC.COLLECTIVE R25, `(.L_x_935) ;  /* 0x0000000019087348 */ /* 0x000fea0003c00000 */
[----:B------:R0:W1:Y:S02]  /*6360*/  SHFL.BFLY P2, R32, R34, R31, R30 ;  /* 0x0c00001f22207389 */ /* 0x000064000004001e */
[----:B01----:R-:W-:Y:S01]  /*6370*/  ENDCOLLECTIVE ;  /* 0x000000000000791b */ /* 0x003fe20003800000 */
.L_x_935:
[----:B------:R-:W-:Y:S01]  /*6380*/  FADD.FTZ R33, R40, R33 ;  /* 0x0000002128217221 */ /* 0x000fe20000010000 */
[----:B------:R-:W-:Y:S06]  /*6390*/  BRA `(.L_x_936) ;  /* 0xffffffec00287947 */ /* 0x000fec000383ffff */
.L_x_915:
[----:B------:R-:W-:Y:S01]  /*63a0*/  BSSY B1, `(.L_x_937) ;  /* 0x0000008000017945 */ /* 0x000fe20003800000 */
[----:B0-----:R-:W-:Y:S02]  /*63b0*/  MOV R34, R33 ;  /* 0x0000002100227202 */ /* 0x001fe40000000f00 */
[----:B------:R-:W-:Y:S02]  /*63c0*/  MOV R31, 0x8 ;  /* 0x00000008001f7802 */ /* 0x000fe40000000f00 */
[----:B--2---:R-:W-:Y:S02]  /*63d0*/  MOV R30, 0x101f ;  /* 0x0000101f001e7802 */ /* 0x004fe40000000f00 */
[----:B------:R-:W-:-:S07]  /*63e0*/  MOV R25, 0xffff ;  /* 0x0000ffff00197802 */ /* 0x000fce0000000f00 */
[----:B-1-34-:R-:W-:Y:S05]  /*63f0*/  WARPSYNC.COLLECTIVE R25, `(.L_x_938) ;  /* 0x0000000019087348 */ /* 0x01afea0003c00000 */
[----:B------:R0:W2:Y:S02]  /*6400*/  SHFL.BFLY P2, R32, R34, R31, R30 ;  /* 0x0c00001f22207389 */ /* 0x0000a4000004001e */
[----:B01234-:R-:W-:Y:S01]  /*6410*/  ENDCOLLECTIVE ;  /* 0x000000000000791b */ /* 0x01ffe20003800000 */
.L_x_938:
[----:B------:R-:W-:Y:S05]  /*6420*/  BSYNC B1 ;  /* 0x0000000000017941 */ /* 0x000fea0003800000 */
.L_x_937:
        /* <DEDUP_REMOVED lines=9> */
.L_x_939:
[----:B------:R-:W-:Y:S01]  /*64c0*/  HFMA2.MMA R31, -RZ, RZ, 0, 2.384185791015625e-07 ;  /* 0x00000004ff1f7435 */ /* 0x000fe200000001ff */
[----:B------:R-:W-:Y:S01]  /*64d0*/  IMAD.MOV.U32 R34, RZ, RZ, R36 ;  /* 0x000000ffff227224 */ /* 0x000fe200078e0024 */
[----:B------:R-:W-:-:S09]  /*64e0*/  MOV R38, R32 ;  /* 0x0000002000267202 */ /* 0x000fd20000000f00 */
[----:B------:R-:W-:Y:S05]  /*64f0*/  WARPSYNC.COLLECTIVE R25, `(.L_x_940) ;  /* 0x0000000019087348 */ /* 0x000fea0003c00000 */
[----:B------:R0:W1:Y:S02]  /*6500*/  SHFL.BFLY P2, R32, R34, R31, R30 ;  /* 0x0c00001f22207389 */ /* 0x000064000004001e */
[----:B01----:R-:W-:Y:S01]  /*6510*/  ENDCOLLECTIVE ;  /* 0x000000000000791b */ /* 0x003fe20003800000 */
.L_x_940:
[----:B------:R-:W-:-:S05]  /*6520*/  FADD.FTZ R38, R38, R35 ;  /* 0x0000002326267221 */ /* 0x000fca0000010000 */
[----:B------:R-:W-:Y:S02]  /*6530*/  MOV R34, R38 ;  /* 0x0000002600227202 */ /* 0x000fe40000000f00 */
[----:B------:R-:W-:-:S07]  /*6540*/  MOV R37, R32 ;  /* 0x0000002000257202 */ /* 0x000fce0000000f00 */
[----:B------:R-:W-:Y:S05]  /*6550*/  WARPSYNC.COLLECTIVE R25, `(.L_x_941) ;  /* 0x0000000019087348 */ /* 0x000fea0003c00000 */
[----:B------:R0:W1:Y:S02]  /*6560*/  SHFL.BFLY P2, R32, R34, R31, R30 ;  /* 0x0c00001f22207389 */ /* 0x000064000004001e */
[----:B01----:R-:W-:Y:S01]  /*6570*/  ENDCOLLECTIVE ;  /* 0x000000000000791b */ /* 0x003fe20003800000 */
.L_x_941:
[----:B------:R-:W-:-:S05]  /*6580*/  FADD.FTZ R37, R36, R37 ;  /* 0x0000002524257221 */ /* 0x000fca0000010000 */
[----:B------:R-:W-:Y:S01]  /*6590*/  MOV R34, R37 ;  /* 0x0000002500227202 */ /* 0x000fe20000000f00 */
[----:B------:R-:W-:Y:S01]  /*65a0*/  IMAD.MOV.U32 R31, RZ, RZ, 0x2 ;  /* 0x00000002ff1f7424 */ /* 0x000fe200078e00ff */
[----:B------:R-:W-:-:S07]  /*65b0*/  MOV R39, R32 ;  /* 0x0000002000277202 */ /* 0x000fce0000000f00 */
[----:B------:R-:W-:Y:S05]  /*65c0*/  WARPSYNC.COLLECTIVE R25, `(.L_x_942) ;  /* 0x0000000019087348 */ /* 0x000fea0003c00000 */
[----:B------:R0:W1:Y:S02]  /*65d0*/  SHFL.BFLY P2, R32, R34, R31, R30 ;  /* 0x0c00001f22207389 */ /* 0x000064000004001e */
[----:B01----:R-:W-:Y:S01]  /*65e0*/  ENDCOLLECTIVE ;  /* 0x000000000000791b */ /* 0x003fe20003800000 */
.L_x_942:
[----:B------:R-:W-:-:S05]  /*65f0*/  FADD.FTZ R39, R38, R39 ;  /* 0x0000002726277221 */ /* 0x000fca0000010000 */
[----:B------:R-:W-:Y:S02]  /*6600*/  MOV R34, R39 ;  /* 0x0000002700227202 */ /* 0x000fe40000000f00 */
[----:B------:R-:W-:-:S07]  /*6610*/  MOV R40, R32 ;  /* 0x0000002000287202 */ /* 0x000fce0000000f00 */
[----:B------:R-:W-:Y:S05]  /*6620*/  WARPSYNC.COLLECTIVE R25, `(.L_x_943) ;  /* 0x0000000019087348 */ /* 0x000fea0003c00000 */
[----:B------:R0:W1:Y:S02]  /*6630*/  SHFL.BFLY P2, R32, R34, R31, R30 ;  /* 0x0c00001f22207389 */ /* 0x000064000004001e */
[----:B01----:R-:W-:Y:S01]  /*6640*/  ENDCOLLECTIVE ;  /* 0x000000000000791b */ /* 0x003fe20003800000 */
.L_x_943:
[----:B------:R-:W-:Y:S01]  /*6650*/  FADD.FTZ R40, R37, R40 ;  /* 0x0000002825287221 */ /* 0x000fe20000010000 */
[----:B------:R-:W-:-:S04]  /*6660*/  HFMA2.MMA R31, -RZ, RZ, 0, 5.9604644775390625e-08 ;  /* 0x00000001ff1f7435 */ /* 0x000fc800000001ff */
[----:B------:R-:W-:Y:S02]  /*6670*/  MOV R34, R40 ;  /* 0x0000002800227202 */ /* 0x000fe40000000f00 */
[----:B------:R-:W-:-:S07]  /*6680*/  MOV R42, R32 ;  /* 0x00000020002a7202 */ /* 0x000fce0000000f00 */
[----:B------:R-:W-:Y:S05]  /*6690*/  WARPSYNC.COLLECTIVE R25, `(.L_x_944) ;  /* 0x0000000019087348 */ /* 0x000fea0003c00000 */
[----:B------:R0:W1:Y:S02]  /*66a0*/  SHFL.BFLY P2, R32, R34, R31, R30 ;  /* 0x0c00001f22207389 */ /* 0x000064000004001e */
[----:B01----:R-:W-:Y:S01]  /*66b0*/  ENDCOLLECTIVE ;  /* 0x000000000000791b */ /* 0x003fe20003800000 */
.L_x_944:
[----:B------:R-:W-:-:S05]  /*66c0*/  FADD.FTZ R42, R39, R42 ;  /* 0x0000002a272a7221 */ /* 0x000fca0000010000 */
[----:B------:R-:W-:Y:S01]  /*66d0*/  MOV R34, R42 ;  /* 0x0000002a00227202 */ /* 0x000fe20000000f00 */
[----:B------:R-:W-:-:S07]  /*66e0*/  IMAD.MOV.U32 R33, RZ, RZ, R32 ;  /* 0x000000ffff217224 */ /* 0x000fce00078e0020 */
[----:B------:R-:W-:Y:S05]  /*66f0*/  WARPSYNC.COLLECTIVE R25, `(.L_x_945) ;  /* 0x0000000019087348 */ /* 0x000fea0003c00000 */
[----:B------:R0:W1:Y:S02]  /*6700*/  SHFL.BFLY P2, R32, R34, R31, R30 ;  /* 0x0c00001f22207389 */ /* 0x000064000004001e */
[----:B01----:R-:W-:Y:S01]  /*6710*/  ENDCOLLECTIVE ;  /* 0x000000000000791b */ /* 0x003fe20003800000 */
.L_x_945:
[----:B------:R-:W-:Y:S01]  /*6720*/  FADD.FTZ R33, R40, R33 ;  /* 0x0000002128217221 */ /* 0x000fe20000010000 */
[----:B------:R-:W-:Y:S06]  /*6730*/  BRA `(.L_x_946) ;  /* 0xffffffe800cc7947 */ /* 0x000fec000383ffff */
.L_x_916:
[----:B------:R-:W-:Y:S01]  /*6740*/  HFMA2.MMA R31, -RZ, RZ, 0, 4.76837158203125e-07 ;  /* 0x00000008ff1f7435 */ /* 0x000fe200000001ff */
[----:B------:R-:W-:Y:S01]  /*6750*/  BSSY B0, `(.L_x_947) ;  /* 0x0000007000007945 */ /* 0x000fe20003800000 */
[----:B--2---:R-:W-:Y:S02]  /*6760*/  MOV R34, R26 ;  /* 0x0000001a00227202 */ /* 0x004fe40000000f00 */
[----:B------:R-:W-:Y:S02]  /*6770*/  MOV R30, 0x101f ;  /* 0x0000101f001e7802 */ /* 0x000fe40000000f00 */
[----:B0-----:R-:W-:-:S07]  /*6780*/  MOV R25, 0xffff ;  /* 0x0000ffff00197802 */ /* 0x001fce0000000f00 */
[----:B-1-3--:R-:W-:Y:S05]  /*6790*/  WARPSYNC.COLLECTIVE R25, `(.L_x_948) ;  /* 0x0000000019087348 */ /* 0x00afea0003c00000 */
[----:B------:R0:W2:Y:S02]  /*67a0*/  SHFL.BFLY P2, R32, R34, R31, R30 ;  /* 0x0c00001f22207389 */ /* 0x0000a4000004001e */
[----:B0123--:R-:W-:Y:S01]  /*67b0*/  ENDCOLLECTIVE ;  /* 0x000000000000791b */ /* 0x00ffe20003800000 */
.L_x_948:
[----:B------:R-:W-:Y:S05]  /*67c0*/  BSYNC B0 ;  /* 0x0000000000007941 */ /* 0x000fea0003800000 */
.L_x_947:
[----:B------:R-:W-:Y:S01]  /*67d0*/  HFMA2.MMA R31, -RZ, RZ, 0, 4.76837158203125e-07 ;  /* 0x00000008ff1f7435 */ /* 0x000fe200000001ff */
[----:B------:R-:W-:Y:S01]  /*67e0*/  MOV R34, R27 ;  /* 0x0000001b00227202 */ /* 0x000fe20000000f00 */
[----:B------:R-:W-:Y:S01]  /*67f0*/  IMAD.MOV.U32 R29, RZ, RZ, R32 ;  /* 0x000000ffff1d7224 */ /* 0x000fe200078e0020 */
[----:B------:R-:W-:Y:S01]  /*6800*/  MOV R30, 0x101f ;  /* 0x0000101f001e7802 */ /* 0x000fe20000000f00 */
[----:B------:R-:W-:Y:S01]  /*6810*/  HFMA2.MMA R39, -RZ, RZ, 0, 0 ;  /* 0x00000000ff277435 */ /* 0x000fe200000001ff */
[----:B------:R-:W-:Y:S01]  /*6820*/  MOV R25, 0xffff ;  /* 0x0000ffff00197802 */ /* 0x000fe20000000f00 */
[----:B------:R-:W-:Y:S01]  /*6830*/  FADD.FTZ R29, R29, R26 ;  /* 0x0000001a1d1d7221 */ /* 0x000fe20000010000 */
[----:B------:R-:W-:Y:S02]  /*6840*/  @!P0 IADD3 R35, R33, 0x14, RZ ;  /* 0x0000001421238810 */ /* 0x000fe40007ffe0ff */
[----:B------:R-:W-:Y:S02]  /*6850*/  CS2R R44, SRZ ;  /* 0x00000000002c7805 */ /* 0x000fe4000001ff00 */
[----:B------:R-:W-:-:S07]  /*6860*/  @!P0 LEA R36, R47, UR6, 0x7 ;  /* 0x000000062f248c11 */ /* 0x000fce000f8e38ff */
[----:B------:R-:W-:Y:S05]  /*6870*/  WARPSYNC.COLLECTIVE R25, `(.L_x_949) ;  /* 0x0000000019087348 */ /* 0x000fea0003c00000 */
[----:B------:R0:W1:Y:S02]  /*6880*/  SHFL.BFLY P2, R32, R34, R31, R30 ;  /* 0x0c00001f22207389 */ /* 0x000064000004001e */
[----:B01----:R-:W-:Y:S01]  /*6890*/  ENDCOLLECTIVE ;  /* 0x000000000000791b */ /* 0x003fe20003800000 */
.L_x_949:
[----:B------:R-:W-:Y:S01]  /*68a0*/  @!P0 LOP3.LUT R35, R35, R10, RZ, 0x3c, !PT ;  /* 0x0000000a23238212 */ /* 0x000fe200078e3cff */
[----:B------:R-:W-:Y:S01]  /*68b0*/  HFMA2.MMA R50, -RZ, RZ, 0, 0 ;  /* 0x00000000ff327435 */ /* 0x000fe200000001ff */
[----:B------:R-:W-:Y:S02]  /*68c0*/  MOV R40, RZ ;  /* 0x000000ff00287202 */ /* 0x000fe40000000f00 */
[----:B------:R-:W-:-:S05]  /*68d0*/  @!P0 LEA R35, R35, R36, 0x2 ;  /* 0x0000002423238211 */ /* 0x000fca00078e10ff */
[----:B------:R0:W1:Y:S01]  /*68e0*/  @!P0 LDS R38, [R35+0x500] ;  /* 0x0005000023268984 */ /* 0x0000620000000800 */
[----:B------:R-:W-:Y:S01]  /*68f0*/  MOV R34, R29 ;  /* 0x0000001d00227202 */ /* 0x000fe20000000f00 */
[----:B------:R-:W-:Y:S02]  /*6900*/  IMAD.MOV.U32 R31, RZ, RZ, 0x4 ;  /* 0x00000004ff1f7424 */ /* 0x000fe400078e00ff */
[----:B------:R0:W2:Y:S01]  /*6910*/  @!P0 LDS R37, [R35] ;  /* 0x0000000023258984 */ /* 0x0000a20000000800 */
[----:B------:R-:W-:-:S07]  /*6920*/  FADD.FTZ R28, R32, R27 ;  /* 0x0000001b201c7221 */ /* 0x000fce0000010000 */
[----:B012---:R-:W-:Y:S05]  /*6930*/  WARPSYNC.COLLECTIVE R25, `(.L_x_950) ;  /* 0x0000000019087348 */ /* 0x007fea0003c00000 */
[----:B------:R3:W4:Y:S02]  /*6940*/  SHFL.BFLY P2, R32, R34, R31, R30 ;  /* 0x0c00001f22207389 */ /* 0x000724000004001e */
[----:B01234-:R-:W-:Y:S01]  /*6950*/  ENDCOLLECTIVE ;  /* 0x000000000000791b */ /* 0x01ffe20003800000 */
.L_x_950:
[----:B------:R-:W-:Y:S02]  /*6960*/  MOV R34, R28 ;  /* 0x0000001c00227202 */ /* 0x000fe40000000f00 */
[----:B------:R-:W-:Y:S01]  /*6970*/  MOV R26, R32 ;  /* 0x00000020001a7202 */ /* 0x000fe20000000f00 */
[----:B------:R-:W-:-:S07]  /*6980*/  @!P0 IMAD.MOV.U32 R40, RZ, RZ, R38 ;  /* 0x000000ffff288224 */ /* 0x000fce00078e0026 */
[----:B------:R-:W-:Y:S05]  /*6990*/  WARPSYNC.COLLECTIVE R25, `(.L_x_951) ;  /* 0x0000000019087348 */ /* 0x000fea0003c00000 */
[----:B------:R0:W1:Y:S02]  /*69a0*/  SHFL.BFLY P2, R32, R34, R31, R30 ;  /* 0x0c00001f22207389 */ /* 0x000064000004001e */
[----:B01----:R-:W-:Y:S01]  /*69b0*/  ENDCOLLECTIVE ;  /* 0x000000000000791b */ /* 0x003fe20003800000 */
.L_x_951:
[----:B------:R-:W-:Y:S01]  /*69c0*/  FADD.FTZ R26, R29, R26 ;  /* 0x0000001a1d1a7221 */ /* 0x000fe20000010000 */
[----:B------:R-:W-:-:S04]  /*69d0*/  @!P0 MOV R39, R37 ;  /* 0x0000002500278202 */ /* 0x000fc80000000f00 */
[----:B------:R-:W-:Y:S01]  /*69e0*/  MOV R34, R26 ;  /* 0x0000001a00227202 */ /* 0x000fe20000000f00 */
[----:B------:R-:W-:Y:S02]  /*69f0*/  IMAD.MOV.U32 R31, RZ, RZ, 0x2 ;  /* 0x00000002ff1f7424 */ /* 0x000fe400078e00ff */
[----:B------:R-:W-:Y:S01]  /*6a00*/  FADD.FTZ R27, R28, R32 ;  /* 0x000000201c1b7221 */ /* 0x000fe20000010000 */
[----:B------:R-:W-:-:S07]  /*6a10*/  @!P0 LEA R28, R47, UR6, 0x7 ;  /* 0x000000062f1c8c11 */ /* 0x000fce000f8e38ff */
[----:B------:R-:W-:Y:S05]  /*6a20*/  WARPSYNC.COLLECTIVE R25, `(.L_x_952) ;  /* 0x0000000019087348 */ /* 0x000fea0003c00000 */
[----:B------:R0:W1:Y:S02]  /*6a30*/  SHFL.BFLY P2, R32, R34, R31, R30 ;  /* 0x0c00001f22207389 */ /* 0x000064000004001e */
[----:B01----:R-:W-:Y:S01]  /*6a40*/  ENDCOLLECTIVE ;  /* 0x000000000000791b */ /* 0x003fe20003800000 */
.L_x_952:
[----:B------:R-:W-:Y:S02]  /*6a50*/  MOV R34, R27 ;  /* 0x0000001b00227202 */ /* 0x000fe40000000f00 */
[----:B------:R-:W-:-:S07]  /*6a60*/  MOV R29, R32 ;  /* 0x00000020001d7202 */ /* 0x000fce0000000f00 */
[----:B------:R-:W-:Y:S05]  /*6a70*/  WARPSYNC.COLLECTIVE R25, `(.L_x_953) ;  /* 0x0000000019087348 */ /* 0x000fea0003c00000 */
[----:B------:R0:W1:Y:S02]  /*6a80*/  SHFL.BFLY P2, R32, R34, R31, R30 ;  /* 0x0c00001f22207389 */ /* 0x000064000004001e */
[----:B01----:R-:W-:Y:S01]  /*6a90*/  ENDCOLLECTIVE ;  /* 0x000000000000791b */ /* 0x003fe20003800000 */
.L_x_953:
[----:B------:R-:W-:Y:S01]  /*6aa0*/  FADD.FTZ R35, R26, R29 ;  /* 0x0000001d1a237221 */ /* 0x000fe20000010000 */
[----:B------:R-:W-:-:S04]  /*6ab0*/  @!P0 IADD3 R29, R33, 0x28, RZ ;  /* 0x00000028211d8810 */ /* 0x000fc80007ffe0ff */
[----:B------:R-:W-:-:S04]  /*6ac0*/  @!P0 LOP3.LUT R29, R29, R10, RZ, 0x3c, !PT ;  /* 0x0000000a1d1d8212 */ /* 0x000fc800078e3cff */
[----:B------:R-:W-:Y:S01]  /*6ad0*/  @!P0 LEA R29, R29, R28, 0x2 ;  /* 0x0000001c1d1d8211 */ /* 0x000fe200078e10ff */
[----:B------:R-:W-:Y:S01]  /*6ae0*/  HFMA2.MMA R31, -RZ, RZ, 0, 5.9604644775390625e-08 ;  /* 0x00000001ff1f7435 */ /* 0x000fe200000001ff */
[----:B------:R-:W-:-:S03]  /*6af0*/  MOV R34, R35 ;  /* 0x0000002300227202 */ /* 0x000fc60000000f00 */
[----:B------:R0:W1:Y:S04]  /*6b00*/  @!P0 LDS R46, [R29] ;  /* 0x000000001d2e8984 */ /* 0x0000680000000800 */
[----:B------:R0:W2:Y:S01]  /*6b10*/  @!P0 LDS R48, [R29+0x500] ;  /* 0x000500001d308984 */ /* 0x0000a20000000800 */
[----:B------:R-:W-:-:S07]  /*6b20*/  FADD.FTZ R36, R27, R32 ;  /* 0x000000201b247221 */ /* 0x000fce0000010000 */
[----:B012---:R-:W-:Y:S05]  /*6b30*/  WARPSYNC.COLLECTIVE R25, `(.L_x_954) ;  /* 0x0000000019087348 */ /* 0x007fea0003c00000 */
[----:B------:R3:W4:Y:S02]  /*6b40*/  SHFL.BFLY P2, R32, R34, R31, R30 ;  /* 0x0c00001f22207389 */ /* 0x000724000004001e */
[----:B01234-:R-:W-:Y:S01]  /*6b50*/  ENDCOLLECTIVE ;  /* 0x000000000000791b */ /* 0x01ffe20003800000 */
.L_x_954:
[----:B------:R-:W0:Y:S01]  /*6b60*/  LDC.64 R26, c[0x0][0x218] ;  /* 0x00008600ff1a7b82 */ /* 0x000e220000000a00 */
[----:B------:R-:W-:Y:S02]  /*6b70*/  MOV R34, R36 ;  /* 0x0000002400227202 */ /* 0x000fe40000000f00 */
[----:B------:R-:W-:-:S07]  /*6b80*/  MOV R38, R32 ;  /* 0x0000002000267202 */ /* 0x000fce0000000f00 */
[----:B0-----:R-:W-:Y:S05]  /*6b90*/  WARPSYNC.COLLECTIVE R25, `(.L_x_955) ;  /* 0x0000000019087348 */ /* 0x001fea0003c00000 */
[----:B------:R1:W2:Y:S02]  /*6ba0*/  SHFL.BFLY P2, R32, R34, R31, R30 ;  /* 0x0c00001f22207389 */ /* 0x0002a4000004001e */
[----:B012---:R-:W-:Y:S01]  /*6bb0*/  ENDCOLLECTIVE ;  /* 0x000000000000791b */ /* 0x007fe20003800000 */
.L_x_955:
[----:B------:R-:W-:Y:S01]  /*6bc0*/  FADD.FTZ R35, R35, R38 ;  /* 0x0000002623237221 */ /* 0x000fe20000010000 */
[----:B------:R-:W-:Y:S01]  /*6bd0*/  @!P0 MOV R44, R46 ;  /* 0x0000002e002c8202 */ /* 0x000fe20000000f00 */
[----:B------:R-:W-:Y:S01]  /*6be0*/  @!P0 IMAD.MOV.U32 R45, RZ, RZ, R48 ;  /* 0x000000ffff2d8224 */ /* 0x000fe200078e0030 */
[----:B------:R-:W-:Y:S02]  /*6bf0*/  HFMA2.MMA R48, -RZ, RZ, 0, 0 ;  /* 0x00000000ff307435 */ /* 0x000fe400000001ff */
[----:B------:R-:W-:Y:S01]  /*6c00*/  HFMA2.MMA R31, -RZ, RZ, 0, 4.76837158203125e-07 ;  /* 0x00000008ff1f7435 */ /* 0x000fe200000001ff */
[----:B------:R-:W-:Y:S01]  /*6c10*/  IMAD.MOV.U32 R34, RZ, RZ, R39 ;  /* 0x000000ffff227224 */ /* 0x000fe200078e0027 */
[----:B------:R-:W-:-:S09]  /*6c20*/  MOV R37, R32 ;  /* 0x0000002000257202 */ /* 0x000fd20000000f00 */
[----:B------:R-:W-:Y:S05]  /*6c30*/  WARPSYNC.COLLECTIVE R25, `(.L_x_956) ;  /* 0x0000000019087348 */ /* 0x000fea0003c00000 */
[----:B------:R0:W1:Y:S02]  /*6c40*/  SHFL.BFLY P2, R32, R34, R31, R30 ;  /* 0x0c00001f22207389 */ /* 0x000064000004001e */
[----:B01----:R-:W-:Y:S01]  /*6c50*/  ENDCOLLECTIVE ;  /* 0x000000000000791b */ /* 0x003fe20003800000 */
.L_x_956:
[----:B------:R-:W-:Y:S01]  /*6c60*/  FADD.FTZ R36, R36, R37 ;  /* 0x0000002524247221 */ /* 0x000fe20000010000 */
[----:B------:R-:W-:-:S05]  /*6c70*/  IADD3 R37, R33, R14, RZ ;  /* 0x0000000e21257210 */ /* 0x000fca0007ffe0ff */
[----:B------:R-:W-:Y:S01]  /*6c80*/  IMAD.WIDE R26, R37, 0x2, R26 ;  /* 0x00000002251a7825 */ /* 0x000fe200078e021a */
[----:B------:R-:W-:Y:S02]  /*6c90*/  MOV R34, R40 ;  /* 0x0000002800227202 */ /* 0x000fe40000000f00 */
[----:B------:R-:W-:-:S07]  /*6ca0*/  MOV R42, R32 ;  /* 0x00000020002a7202 */ /* 0x000fce0000000f00 */
[----:B------:R-:W-:Y:S05]  /*6cb0*/  WARPSYNC.COLLECTIVE R25, `(.L_x_957) ;  /* 0x0000000019087348 */ /* 0x000fea0003c00000 */
[----:B------:R0:W1:Y:S02]  /*6cc0*/  SHFL.BFLY P2, R32, R34, R31, R30 ;  /* 0x0c00001f22207389 */ /* 0x000064000004001e */
[----:B01----:R-:W-:Y:S01]  /*6cd0*/  ENDCOLLECTIVE ;  /* 0x000000000000791b */ /* 0x003fe20003800000 */
.L_x_957:
[----:B------:R-:W-:-:S05]  /*6ce0*/  FADD.FTZ R42, R42, R39 ;  /* 0x000000272a2a7221 */ /* 0x000fca0000010000 */
[----:B------:R-:W-:Y:S01]  /*6cf0*/  MOV R34, R42 ;  /* 0x0000002a00227202 */ /* 0x000fe20000000f00 */
[----:B------:R-:W-:Y:S01]  /*6d00*/  IMAD.MOV.U32 R31, RZ, RZ, 0x4 ;  /* 0x00000004ff1f7424 */ /* 0x000fe200078e00ff */
[----:B------:R-:W-:-:S07]  /*6d10*/  MOV R41, R32 ;  /* 0x0000002000297202 */ /* 0x000fce0000000f00 */
[----:B------:R-:W-:Y:S05]  /*6d20*/  WARPSYNC.COLLECTIVE R25, `(.L_x_958) ;  /* 0x0000000019087348 */ /* 0x000fea0003c00000 */
[----:B------:R0:W1:Y:S02]  /*6d30*/  SHFL.BFLY P2, R32, R34, R31, R30 ;  /* 0x0c00001f22207389 */ /* 0x000064000004001e */
[----:B01----:R-:W-:Y:S01]  /*6d40*/  ENDCOLLECTIVE ;  /* 0x000000000000791b */ /* 0x003fe20003800000 */
.L_x_958:
[----:B------:R-:W-:-:S05]  /*6d50*/  FADD.FTZ R41, R41, R40 ;  /* 0x0000002829297221 */ /* 0x000fca0000010000 */
[----:B------:R-:W-:Y:S02]  /*6d60*/  MOV R34, R41 ;  /* 0x0000002900227202 */ /* 0x000fe40000000f00 */
[----:B------:R-:W-:-:S07]  /*6d70*/  MOV R39, R32 ;  /* 0x0000002000277202 */ /* 0x000fce0000000f00 */
[----:B------:R-:W-:Y:S05]  /*6d80*/  WARPSYNC.COLLECTIVE R25, `(.L_x_959) ;  /* 0x0000000019087348 */ /* 0x000fea0003c00000 */
[----:B------:R0:W1:Y:S02]  /*6d90*/  SHFL.BFLY P2, R32, R34, R31, R30 ;  /* 0x0c00001f22207389 */ /* 0x000064000004001e */
[----:B01----:R-:W-:Y:S01]  /*6da0*/  ENDCOLLECTIVE ;  /* 0x000000000000791b */ /* 0x003fe20003800000 */
.L_x_959:
[----:B------:R-:W-:Y:S01]  /*6db0*/  FADD.FTZ R39, R42, R39 ;  /* 0x000000272a277221 */ /* 0x000fe20000010000 */
[----:B------:R-:W-:-:S03]  /*6dc0*/  HFMA2.MMA R31, -RZ, RZ, 0, 1.1920928955078125e-07 ;  /* 0x00000002ff1f7435 */ /* 0x000fc600000001ff */
[----:B------:R-:W-:Y:S01]  /*6dd0*/  IMAD.MOV.U32 R34, RZ, RZ, R39 ;  /* 0x000000ffff227224 */ /* 0x000fe200078e0027 */
[----:B------:R-:W-:-:S07]  /*6de0*/  MOV R40, R32 ;  /* 0x0000002000287202 */ /* 0x000fce0000000f00 */
[----:B------:R-:W-:Y:S05]  /*6df0*/  WARPSYNC.COLLECTIVE R25, `(.L_x_960) ;  /* 0x0000000019087348 */ /* 0x000fea0003c00000 */
[----:B------:R0:W1:Y:S02]  /*6e00*/  SHFL.BFLY P2, R32, R34, R31, R30 ;  /* 0x0c00001f22207389 */ /* 0x000064000004001e */
[----:B01----:R-:W-:Y:S01]  /*6e10*/  ENDCOLLECTIVE ;  /* 0x000000000000791b */ /* 0x003fe20003800000 */
.L_x_960:
[----:B------:R-:W-:-:S05]  /*6e20*/  FADD.FTZ R40, R41, R40 ;  /* 0x0000002829287221 */ /* 0x000fca0000010000 */
[----:B------:R-:W-:Y:S02]  /*6e30*/  MOV R34, R40 ;  /* 0x0000002800227202 */ /* 0x000fe40000000f00 */
[----:B------:R-:W-:-:S07]  /*6e40*/  MOV R28, R32 ;  /* 0x00000020001c7202 */ /* 0x000fce0000000f00 */
[----:B------:R-:W-:Y:S05]  /*6e50*/  WARPSYNC.COLLECTIVE R25, `(.L_x_961) ;  /* 0x0000000019087348 */ /* 0x000fea0003c00000 */
[----:B------:R0:W1:Y:S02]  /*6e60*/  SHFL.BFLY P2, R32, R34, R31, R30 ;  /* 0x0c00001f22207389 */ /* 0x000064000004001e */
[----:B01----:R-:W-:Y:S01]  /*6e70*/  ENDCOLLECTIVE ;  /* 0x000000000000791b */ /* 0x003fe20003800000 */
.L_x_961:
[----:B------:R-:W-:Y:S01]  /*6e80*/  FADD.FTZ R41, R39, R28 ;  /* 0x0000001c27297221 */ /* 0x000fe20000010000 */
[----:B------:R-:W-:Y:S02]  /*6e90*/  @!P0 IADD3 R39, R33, 0x3c, RZ ;  /* 0x0000003c21278810 */ /* 0x000fe40007ffe0ff */
[----:B------:R-:W-:Y:S02]  /*6ea0*/  @!P0 LEA R28, R47, UR6, 0x7 ;  /* 0x000000062f1c8c11 */ /* 0x000fe4000f8e38ff */
[----:B------:R-:W-:-:S04]  /*6eb0*/  @!P0 LOP3.LUT R39, R39, R10, RZ, 0x3c, !PT ;  /* 0x0000000a27278212 */ /* 0x000fc800078e3cff */
[----:B------:R-:W-:Y:S01]  /*6ec0*/  @!P0 LEA R28, R39, R28, 0x2 ;  /* 0x0000001c271c8211 */ /* 0x000fe200078e10ff */
[----:B------:R-:W-:Y:S01]  /*6ed0*/  HFMA2.MMA R31, -RZ, RZ, 0, 5.9604644775390625e-08 ;  /* 0x00000001ff1f7435 */ /* 0x000fe200000001ff */
[----:B------:R-:W-:-:S03]  /*6ee0*/  MOV R34, R41 ;  /* 0x0000002900227202 */ /* 0x000fc60000000f00 */
[----:B------:R0:W1:Y:S04]  /*6ef0*/  @!P0 LDS R52, [R28] ;  /* 0x000000001c348984 */ /* 0x0000680000000800 */
[----:B------:R0:W2:Y:S01]  /*6f00*/  @!P0 LDS R54, [R28+0x500] ;  /* 0x000500001c368984 */ /* 0x0000a20000000800 */
[----:B------:R-:W-:-:S07]  /*6f10*/  MOV R43, R32 ;  /* 0x00000020002b7202 */ /* 0x000fce0000000f00 */
[----:B012---:R-:W-:Y:S05]  /*6f20*/  WARPSYNC.COLLECTIVE R25, `(.L_x_962) ;  /* 0x0000000019087348 */ /* 0x007fea0003c00000 */
[----:B------:R3:W4:Y:S02]  /*6f30*/  SHFL.BFLY P2, R32, R34, R31, R30 ;  /* 0x0c00001f22207389 */ /* 0x000724000004001e */
[----:B01234-:R-:W-:Y:S01]  /*6f40*/  ENDCOLLECTIVE ;  /* 0x000000000000791b */ /* 0x01ffe20003800000 */
.L_x_962:
[----:B------:R-:W-:Y:S01]  /*6f50*/  FADD.FTZ R43, R40, R43 ;  /* 0x0000002b282b7221 */ /* 0x000fe20000010000 */
[----:B------:R-:W0:Y:S04]  /*6f60*/  LDC.64 R28, c[0x0][0x220] ;  /* 0x00008800ff1c7b82 */ /* 0x000e280000000a00 */
[----:B------:R-:W-:Y:S02]  /*6f70*/  MOV R34, R43 ;  /* 0x0000002b00227202 */ /* 0x000fe40000000f00 */
[----:B------:R-:W-:-:S07]  /*6f80*/  MOV R40, R32 ;  /* 0x0000002000287202 */ /* 0x000fce0000000f00 */
[----:B0-----:R-:W-:Y:S05]  /*6f90*/  WARPSYNC.COLLECTIVE R25, `(.L_x_963) ;  /* 0x0000000019087348 */ /* 0x001fea0003c00000 */
[----:B------:R1:W2:Y:S02]  /*6fa0*/  SHFL.BFLY P2, R32, R34, R31, R30 ;  /* 0x0c00001f22207389 */ /* 0x0002a4000004001e */
[----:B012---:R-:W-:Y:S01]  /*6fb0*/  ENDCOLLECTIVE ;  /* 0x000000000000791b */ /* 0x007fe20003800000 */
.L_x_963:
[----:B------:R-:W-:-:S04]  /*6fc0*/  IMAD.WIDE R28, R37, 0x2, R28 ;  /* 0x00000002251c7825 */ /* 0x000fc800078e021c */
[----:B------:R-:W-:Y:S01]  /*6fd0*/  FADD.FTZ R40, R41, R40 ;  /* 0x0000002829287221 */ /* 0x000fe20000010000 */
[----:B------:R-:W-:Y:S01]  /*6fe0*/  @!P0 IMAD.MOV.U32 R48, RZ, RZ, R52 ;  /* 0x000000ffff308224 */ /* 0x000fe200078e0034 */
[----:B------:R-:W-:Y:S02]  /*6ff0*/  @!P0 MOV R50, R54 ;  /* 0x0000003600328202 */ /* 0x000fe40000000f00 */
[----:B------:R-:W-:Y:S01]  /*7000*/  ISETP.NE.AND P0, PT, R47, RZ, PT ;  /* 0x000000ff2f00720c */ /* 0x000fe20003f05270 */
[----:B------:R-:W-:Y:S01]  /*7010*/  HFMA2.MMA R31, -RZ, RZ, 0, 4.76837158203125e-07 ;  /* 0x00000008ff1f7435 */ /* 0x000fe200000001ff */
[----:B------:R-:W-:Y:S01]  /*7020*/  IMAD.MOV.U32 R34, RZ, RZ, R44 ;  /* 0x000000ffff227224 */ /* 0x000fe200078e002c */
[----:B------:R-:W-:-:S10]  /*7030*/  MOV R42, R32 ;  /* 0x00000020002a7202 */ /* 0x000fd40000000f00 */
[----:B------:R-:W-:Y:S05]  /*7040*/  WARPSYNC.COLLECTIVE R25, `(.L_x_964) ;  /* 0x0000000019087348 */ /* 0x000fea0003c00000 */
[----:B------:R0:W1:Y:S02]  /*7050*/  SHFL.BFLY P2, R32, R34, R31, R30 ;  /* 0x0c00001f22207389 */ /* 0x000064000004001e */
[----:B01----:R-:W-:Y:S01]  /*7060*/  ENDCOLLECTIVE ;  /* 0x000000000000791b */ /* 0x003fe20003800000 */
.L_x_964:
[----:B------:R-:W-:Y:S01]  /*7070*/  @!P0 F2FP.BF16.F32.PACK_AB R33, RZ, R36 ;  /* 0x00000024ff21823e */ /* 0x000fe200000010ff */
[----:B------:R-:W-:Y:S01]  /*7080*/  FADD.FTZ R42, R43, R42 ;  /* 0x0000002a2b2a7221 */ /* 0x000fe20000010000 */
[----:B------:R-:W-:Y:S02]  /*7090*/  MOV R34, R45 ;  /* 0x0000002d00227202 */ /* 0x000fe40000000f00 */
[----:B------:R-:W-:-:S07]  /*70a0*/  MOV R51, R32 ;  /* 0x0000002000337202 */ /* 0x000fce0000000f00 */
[----:B------:R-:W-:Y:S05]  /*70b0*/  WARPSYNC.COLLECTIVE R25, `(.L_x_965) ;  /* 0x0000000019087348 */ /* 0x000fea0003c00000 */
[----:B------:R0:W1:Y:S02]  /*70c0*/  SHFL.BFLY P2, R32, R34, R31, R30 ;  /* 0x0c00001f22207389 */ /* 0x000064000004001e */
[----:B01----:R-:W-:Y:S01]  /*70d0*/  ENDCOLLECTIVE ;  /* 0x000000000000791b */ /* 0x003fe20003800000 */
.L_x_965:
[----:B------:R-:W-:-:S05]  /*70e0*/  FADD.FTZ R51, R51, R44 ;  /* 0x0000002c33337221 */ /* 0x000fca0000010000 */
[----:B------:R-:W-:Y:S01]  /*70f0*/  MOV R34, R51 ;  /* 0x0000003300227202 */ /* 0x000fe20000000f00 */
[----:B------:R-:W-:Y:S01]  /*7100*/  IMAD.MOV.U32 R31, RZ, RZ, 0x4 ;  /* 0x00000004ff1f7424 */ /* 0x000fe200078e00ff */
[----:B------:R-:W-:-:S07]  /*7110*/  MOV R46, R32 ;  /* 0x00000020002e7202 */ /* 0x000fce0000000f00 */
[----:B------:R-:W-:Y:S05]  /*7120*/  WARPSYNC.COLLECTIVE R25, `(.L_x_966) ;  /* 0x0000000019087348 */ /* 0x000fea0003c00000 */
[----:B------:R0:W1:Y:S02]  /*7130*/  SHFL.BFLY P2, R32, R34, R31, R30 ;  /* 0x0c00001f22207389 */ /* 0x000064000004001e */
[----:B01----:R-:W-:Y:S01]  /*7140*/  ENDCOLLECTIVE ;  /* 0x000000000000791b */ /* 0x003fe20003800000 */
.L_x_966:
[----:B------:R-:W-:-:S05]  /*7150*/  FADD.FTZ R46, R46, R45 ;  /* 0x0000002d2e2e7221 */ /* 0x000fca0000010000 */
[----:B------:R-:W-:Y:S02]  /*7160*/  MOV R34, R46 ;  /* 0x0000002e00227202 */ /* 0x000fe40000000f00 */
[----:B------:R-:W-:-:S07]  /*7170*/  MOV R44, R32 ;  /* 0x00000020002c7202 */ /* 0x000fce0000000f00 */
[----:B------:R-:W-:Y:S05]  /*7180*/  WARPSYNC.COLLECTIVE R25, `(.L_x_967) ;  /* 0x0000000019087348 */ /* 0x000fea0003c00000 */
[----:B------:R0:W1:Y:S02]  /*7190*/  SHFL.BFLY P2, R32, R34, R31, R30 ;  /* 0x0c00001f22207389 */ /* 0x000064000004001e */
[----:B01----:R-:W-:Y:S01]  /*71a0*/  ENDCOLLECTIVE ;  /* 0x000000000000791b */ /* 0x003fe20003800000 */
.L_x_967:
[----:B------:R-:W-:Y:S01]  /*71b0*/  FADD.FTZ R44, R51, R44 ;  /* 0x0000002c332c7221 */ /* 0x000fe20000010000 */
[----:B------:R-:W-:-:S03]  /*71c0*/  HFMA2.MMA R31, -RZ, RZ, 0, 1.1920928955078125e-07 ;  /* 0x00000002ff1f7435 */ /* 0x000fc600000001ff */
[----:B------:R-:W-:Y:S01]  /*71d0*/  IMAD.MOV.U32 R34, RZ, RZ, R44 ;  /* 0x000000ffff227224 */ /* 0x000fe200078e002c */
[----:B------:R-:W-:-:S07]  /*71e0*/  MOV R45, R32 ;  /* 0x00000020002d7202 */ /* 0x000fce0000000f00 */
[----:B------:R-:W-:Y:S05]  /*71f0*/  WARPSYNC.COLLECTIVE R25, `(.L_x_968) ;  /* 0x0000000019087348 */ /* 0x000fea0003c00000 */
[----:B------:R0:W1:Y:S02]  /*7200*/  SHFL.BFLY P2, R32, R34, R31, R30 ;  /* 0x0c00001f22207389 */ /* 0x000064000004001e */
[----:B01----:R-:W-:Y:S01]  /*7210*/  ENDCOLLECTIVE ;  /* 0x000000000000791b */ /* 0x003fe20003800000 */
.L_x_968:
[----:B------:R-:W-:-:S05]  /*7220*/  FADD.FTZ R45, R46, R45 ;  /* 0x0000002d2e2d7221 */ /* 0x000fca0000010000 */
[----:B------:R-:W-:Y:S02]  /*7230*/  MOV R34, R45 ;  /* 0x0000002d00227202 */ /* 0x000fe40000000f00 */
[----:B------:R-:W-:-:S07]  /*7240*/  MOV R51, R32 ;  /* 0x0000002000337202 */ /* 0x000fce0000000f00 */
[----:B------:R-:W-:Y:S05]  /*7250*/  WARPSYNC.COLLECTIVE R25, `(.L_x_969) ;  /* 0x0000000019087348 */ /* 0x000fea0003c00000 */
[----:B------:R0:W1:Y:S02]  /*7260*/  SHFL.BFLY P2, R32, R34, R31, R30 ;  /* 0x0c00001f22207389 */ /* 0x000064000004001e */
[----:B01----:R-:W-:Y:S01]  /*7270*/  ENDCOLLECTIVE ;  /* 0x000000000000791b */ /* 0x003fe20003800000 */
.L_x_969:
[----:B------:R-:W-:Y:S01]  /*7280*/  FADD.FTZ R51, R44, R51 ;  /* 0x000000332c337221 */ /* 0x000fe20000010000 */
[----:B------:R-:W-:-:S04]  /*7290*/  HFMA2.MMA R31, -RZ, RZ, 0, 5.9604644775390625e-08 ;  /* 0x00000001ff1f7435 */ /* 0x000fc800000001ff */
[----:B------:R-:W-:Y:S02]  /*72a0*/  MOV R34, R51 ;  /* 0x0000003300227202 */ /* 0x000fe40000000f00 */
[----:B------:R-:W-:-:S07]  /*72b0*/  MOV R46, R32 ;  /* 0x00000020002e7202 */ /* 0x000fce0000000f00 */
[----:B------:R-:W-:Y:S05]  /*72c0*/  WARPSYNC.COLLECTIVE R25, `(.L_x_970) ;  /* 0x0000000019087348 */ /* 0x000fea0003c00000 */
[----:B------:R0:W1:Y:S02]  /*72d0*/  SHFL.BFLY P2, R32, R34, R31, R30 ;  /* 0x0c00001f22207389 */ /* 0x000064000004001e */
[----:B01----:R-:W-:Y:S01]  /*72e0*/  ENDCOLLECTIVE ;  /* 0x000000000000791b */ /* 0x003fe20003800000 */
.L_x_970:
[----:B------:R-:W-:-:S05]  /*72f0*/  FADD.FTZ R45, R45, R46 ;  /* 0x0000002e2d2d7221 */ /* 0x000fca0000010000 */
[----:B------:R-:W-:Y:S02]  /*7300*/  MOV R34, R45 ;  /* 0x0000002d00227202 */ /* 0x000fe40000000f00 */
[----:B------:R-:W-:-:S07]  /*7310*/  MOV R44, R32 ;  /* 0x00000020002c7202 */ /* 0x000fce0000000f00 */
[----:B------:R-:W-:Y:S05]  /*7320*/  WARPSYNC.COLLECTIVE R25, `(.L_x_971) ;  /* 0x0000000019087348 */ /* 0x000fea0003c00000 */
[----:B------:R0:W1:Y:S02]  /*7330*/  SHFL.BFLY P2, R32, R34, R31, R30 ;  /* 0x0c00001f22207389 */ /* 0x000064000004001e */
[----:B01----:R-:W-:Y:S01]  /*7340*/  ENDCOLLECTIVE ;  /* 0x000000000000791b */ /* 0x003fe20003800000 */
.L_x_971:
[----:B------:R-:W-:Y:S01]  /*7350*/  HFMA2.MMA R31, -RZ, RZ, 0, 4.76837158203125e-07 ;  /* 0x00000008ff1f7435 */ /* 0x000fe200000001ff */
[----:B------:R-:W-:Y:S01]  /*7360*/  IMAD.MOV.U32 R34, RZ, RZ, R48 ;  /* 0x000000ffff227224 */ /* 0x000fe200078e0030 */
[----:B------:R-:W-:-:S09]  /*7370*/  MOV R46, R32 ;  /* 0x00000020002e7202 */ /* 0x000fd20000000f00 */
[----:B------:R-:W-:Y:S05]  /*7380*/  WARPSYNC.COLLECTIVE R25, `(.L_x_972) ;  /* 0x0000000019087348 */ /* 0x000fea0003c00000 */
[----:B------:R0:W1:Y:S02]  /*7390*/  SHFL.BFLY P2, R32, R34, R31, R30 ;  /* 0x0c00001f22207389 */ /* 0x000064000004001e */
[----:B01----:R-:W-:Y:S01]  /*73a0*/  ENDCOLLECTIVE ;  /* 0x000000000000791b */ /* 0x003fe20003800000 */
.L_x_972:
[----:B------:R-:W-:Y:S02]  /*73b0*/  MOV R34, R50 ;  /* 0x0000003200227202 */ /* 0x000fe40000000f00 */
[----:B------:R-:W-:-:S07]  /*73c0*/  MOV R55, R32 ;  /* 0x0000002000377202 */ /* 0x000fce0000000f00 */
[----:B------:R-:W-:Y:S05]  /*73d0*/  WARPSYNC.COLLECTIVE R25, `(.L_x_973) ;  /* 0x0000000019087348 */ /* 0x000fea0003c00000 */
[----:B------:R0:W1:Y:S02]  /*73e0*/  SHFL.BFLY P2, R32, R34, R31, R30 ;  /* 0x0c00001f22207389 */ /* 0x000064000004001e */
[----:B01----:R-:W-:Y:S01]  /*73f0*/  ENDCOLLECTIVE ;  /* 0x000000000000791b */ /* 0x003fe20003800000 */
.L_x_973:
[----:B------:R-:W-:Y:S01]  /*7400*/  FADD.FTZ R55, R55, R48 ;  /* 0x0000003037377221 */ /* 0x000fe20000010000 */
[----:B------:R-:W-:-:S04]  /*7410*/  HFMA2.MMA R31, -RZ, RZ, 0, 2.384185791015625e-07 ;  /* 0x00000004ff1f7435 */ /* 0x000fc800000001ff */
[----:B------:R-:W-:Y:S01]  /*7420*/  MOV R34, R55 ;  /* 0x0000003700227202 */ /* 0x000fe20000000f00 */
[----:B------:R-:W-:-:S07]  /*7430*/  IMAD.MOV.U32 R57, RZ, RZ, R32 ;  /* 0x000000ffff397224 */ /* 0x000fce00078e0020 */
[----:B------:R-:W-:Y:S05]  /*7440*/  WARPSYNC.COLLECTIVE R25, `(.L_x_974) ;  /* 0x0000000019087348 */ /* 0x000fea0003c00000 */
[----:B------:R0:W1:Y:S02]  /*7450*/  SHFL.BFLY P2, R32, R34, R31, R30 ;  /* 0x0c00001f22207389 */ /* 0x000064000004001e */
[----:B01----:R-:W-:Y:S01]  /*7460*/  ENDCOLLECTIVE ;  /* 0x000000000000791b */ /* 0x003fe20003800000 */
.L_x_974:
[----:B------:R-:W-:-:S05]  /*7470*/  FADD.FTZ R57, R57, R50 ;  /* 0x0000003239397221 */ /* 0x000fca0000010000 */
[----:B------:R-:W-:Y:S02]  /*7480*/  MOV R34, R57 ;  /* 0x0000003900227202 */ /* 0x000fe40000000f00 */
[----:B------:R-:W-:-:S07]  /*7490*/  MOV R48, R32 ;  /* 0x0000002000307202 */ /* 0x000fce0000000f00 */
[----:B------:R-:W-:Y:S05]  /*74a0*/  WARPSYNC.COLLECTIVE R25, `(.L_x_975) ;  /* 0x0000000019087348 */ /* 0x000fea0003c00000 */
[----:B------:R0:W1:Y:S02]  /*74b0*/  SHFL.BFLY P2, R32, R34, R31, R30 ;  /* 0x0c00001f22207389 */ /* 0x000064000004001e */
[----:B01----:R-:W-:Y:S01]  /*74c0*/  ENDCOLLECTIVE ;  /* 0x000000000000791b */ /* 0x003fe20003800000 */
.L_x_975:
[----:B------:R-:W-:Y:S01]  /*74d0*/  FADD.FTZ R48, R55, R48 ;  /* 0x0000003037307221 */ /* 0x000fe20000010000 */
[----:B------:R-:W-:-:S03]  /*74e0*/  HFMA2.MMA R31, -RZ, RZ, 0, 1.1920928955078125e-07 ;  /* 0x00000002ff1f7435 */ /* 0x000fc600000001ff */
[----:B------:R-:W-:Y:S01]  /*74f0*/  IMAD.MOV.U32 R34, RZ, RZ, R48 ;  /* 0x000000ffff227224 */ /* 0x000fe200078e0030 */
[----:B------:R-:W-:-:S07]  /*7500*/  MOV R50, R32 ;  /* 0x0000002000327202 */ /* 0x000fce0000000f00 */
[----:B------:R-:W-:Y:S05]  /*7510*/  WARPSYNC.COLLECTIVE R25, `(.L_x_976) ;  /* 0x0000000019087348 */ /* 0x000fea0003c00000 */
[----:B------:R0:W1:Y:S02]  /*7520*/  SHFL.BFLY P2, R32, R34, R31, R30 ;  /* 0x0c00001f22207389 */ /* 0x000064000004001e */
[----:B01----:R-:W-:Y:S01]  /*7530*/  ENDCOLLECTIVE ;  /* 0x000000000000791b */ /* 0x003fe20003800000 */
.L_x_976:
[----:B------:R-:W-:-:S05]  /*7540*/  FADD.FTZ R50, R57, R50 ;  /* 0x0000003239327221 */ /* 0x000fca0000010000 */
[----:B------:R-:W-:Y:S02]  /*7550*/  MOV R34, R50 ;  /* 0x0000003200227202 */ /* 0x000fe40000000f00 */
[----:B------:R-:W-:-:S07]  /*7560*/  MOV R39, R32 ;  /* 0x0000002000277202 */ /* 0x000fce0000000f00 */
[----:B------:R-:W-:Y:S05]  /*7570*/  WARPSYNC.COLLECTIVE R25, `(.L_x_977) ;  /* 0x0000000019087348 */ /* 0x000fea0003c00000 */
[----:B------:R0:W1:Y:S02]  /*7580*/  SHFL.BFLY P2, R32, R34, R31, R30 ;  /* 0x0c00001f22207389 */ /* 0x000064000004001e */
[----:B01----:R-:W-:Y:S01]  /*7590*/  ENDCOLLECTIVE ;  /* 0x000000000000791b */ /* 0x003fe20003800000 */
.L_x_977:
[----:B------:R-:W-:Y:S01]  /*75a0*/  FADD.FTZ R39, R48, R39 ;  /* 0x0000002730277221 */ /* 0x000fe20000010000 */
[----:B------:R-:W-:Y:S01]  /*75b0*/  FADD.FTZ R31, R51, R44 ;  /* 0x0000002c331f7221 */ /* 0x000fe20000010000 */
[----:B------:R-:W-:Y:S02]  /*75c0*/  @!P0 F2FP.BF16.F32.PACK_AB R25, RZ, R40 ;  /* 0x00000028ff19823e */ /* 0x000fe400000010ff */
[----:B------:R-:W-:Y:S01]  /*75d0*/  IMAD.MOV.U32 R34, RZ, RZ, R39 ;  /* 0x000000ffff227224 */ /* 0x000fe200078e0027 */
[----:B------:R-:W-:Y:S02]  /*75e0*/  @!P0 F2FP.BF16.F32.PACK_AB R30, RZ, R42 ;  /* 0x0000002aff1e823e */ /* 0x000fe400000010ff */
[----:B------:R-:W-:Y:S02]  /*75f0*/  @!P0 F2FP.BF16.F32.PACK_AB R31, RZ, R31 ;  /* 0x0000001fff1f823e */ /* 0x000fe400000010ff */
[----:B------:R-:W-:Y:S02]  /*7600*/  PRMT R37, R25, 0x7610, R37 ;  /* 0x0000761019257816 */ /* 0x000fe40000000025 */
[----:B------:R-:W-:Y:S01]  /*7610*/  PRMT R40, R31, 0x7610, R40 ;  /* 0x000076101f287816 */ /* 0x000fe20000000028 */
[----:B------:R-:W-:Y:S01]  /*7620*/  HFMA2.MMA R31, -RZ, RZ, 0, 5.9604644775390625e-08 ;  /* 0x00000001ff1f7435 */ /* 0x000fe200000001ff */
[----:B------:R-:W-:-:S02]  /*7630*/  MOV R55, R32 ;  /* 0x0000002000377202 */ /* 0x000fc40000000f00 */
[----:B------:R-:W-:Y:S02]  /*7640*/  @!P0 F2FP.BF16.F32.PACK_AB R32, RZ, R35 ;  /* 0x00000023ff20823e */ /* 0x000fe400000010ff */
[----:B------:R-:W-:Y:S01]  /*7650*/  PRMT R38, R30, 0x7610, R38 ;  /* 0x000076101e267816 */ /* 0x000fe20000000026 */
[----:B------:R-:W-:Y:S01]  /*7660*/  FADD.FTZ R50, R50, R55 ;  /* 0x0000003732327221 */ /* 0x000fe20000010000 */
[----:B------:R-:W-:Y:S01]  /*7670*/  MOV R30, 0x101f ;  /* 0x0000101f001e7802 */ /* 0x000fe20000000f00 */
[----:B------:R0:W-:Y:S01]  /*7680*/  @!P0 STG.E.U16 desc[UR8][R26.64], R32 ;  /* 0x000000201a008986 */ /* 0x0001e2000c101508 */
[----:B------:R-:W-:Y:S02]  /*7690*/  MOV R25, 0xffff ;  /* 0x0000ffff00197802 */ /* 0x000fe40000000f00 */
[----:B------:R-:W-:Y:S01]  /*76a0*/  PRMT R35, R33, 0x7610, R35 ;  /* 0x0000761021237816 */ /* 0x000fe20000000023 */
[----:B------:R-:W-:-:S07]  /*76b0*/  FADD.FTZ R33, R45, R46 ;  /* 0x0000002e2d217221 */ /* 0x000fce0000010000 */
[----:B0-----:R-:W-:Y:S05]  /*76c0*/  WARPSYNC.COLLECTIVE R25, `(.L_x_978) ;  /* 0x0000000019087348 */ /* 0x001fea0003c00000 */
[----:B0-----:R0:W1:Y:S02]  /*76d0*/  SHFL.BFLY P2, R32, R34, R31, R30 ;  /* 0x0c00001f22207389 */ /* 0x001064000004001e */
[----:B01----:R-:W-:Y:S01]  /*76e0*/  ENDCOLLECTIVE ;  /* 0x000000000000791b */ /* 0x003fe20003800000 */
.L_x_978:
[----:B------:R-:W-:Y:S01]  /*76f0*/  @!P0 F2FP.BF16.F32.PACK_AB R33, RZ, R33 ;  /* 0x00000021ff21823e */ /* 0x000fe200000010ff */
[----:B------:R0:W-:Y:S04]  /*7700*/  @!P0 STG.E.U16 desc[UR8][R28.64], R35 ;  /* 0x000000231c008986 */ /* 0x0001e8000c101508 */
[----:B------:R0:W-:Y:S04]  /*7710*/  @!P0 STG.E.U16 desc[UR8][R26.64+0x28], R37 ;  /* 0x000028251a008986 */ /* 0x0001e8000c101508 */
[----:B------:R0:W-:Y:S01]  /*7720*/  @!P0 STG.E.U16 desc[UR8][R28.64+0x28], R38 ;  /* 0x000028261c008986 */ /* 0x0001e2000c101508 */
[----:B------:R-:W-:-:S03]  /*7730*/  MOV R34, R50 ;  /* 0x0000003200227202 */ /* 0x000fc60000000f00 */
[----:B------:R0:W-:Y:S04]  /*7740*/  @!P0 STG.E.U16 desc[UR8][R26.64+0x50], R40 ;  /* 0x000050281a008986 */ /* 0x0001e8000c101508 */
[----:B------:R0:W-:Y:S01]  /*7750*/  @!P0 STG.E.U16 desc[UR8][R28.64+0x50], R33 ;  /* 0x000050211c008986 */ /* 0x0001e2000c101508 */
[----:B------:R-:W-:-:S07]  /*7760*/  MOV R36, R32 ;  /* 0x0000002000247202 */ /* 0x000fce0000000f00 */
[----:B0-----:R-:W-:Y:S05]  /*7770*/  WARPSYNC.COLLECTIVE R25, `(.L_x_979) ;  /* 0x0000000019087348 */ /* 0x001fea0003c00000 */
[----:B------:R1:W2:Y:S02]  /*7780*/  SHFL.BFLY P2, R32, R34, R31, R30 ;  /* 0x0c00001f22207389 */ /* 0x0002a4000004001e */
[----:B012---:R-:W-:Y:S01]  /*7790*/  ENDCOLLECTIVE ;  /* 0x000000000000791b */ /* 0x007fe20003800000 */
.L_x_979:
[----:B------:R-:W-:Y:S01]  /*77a0*/  FADD.FTZ R36, R39, R36 ;  /* 0x0000002427247221 */ /* 0x000fe20000010000 */
[----:B------:R-:W-:Y:S06]  /*77b0*/  BRA `(.L_x_980) ;  /* 0xffffffe400107947 */ /* 0x000fec000383ffff */
.L_x_981:
        /* <DEDUP_REMOVED lines=12> */
.L_x_3475:


//--------------------- .text._ZN13group_norm_v218gn_bwd_cuda_kernelI13__nv_bfloat16Li320ELi3ELi16ELi40ELi1024ELb1ELb1ELi16ELi320ELi320ELi4ELb1ELi4ELb0ELb0ELNS_15WgradSyncMethodE3ENS_16CompileConditionILi900EEEEEvPT_S6_S6_PKS5_S8_S8_S8_PKfflPfPj --------------------------
	.section	.text._ZN13group_norm_v218gn_bwd_cuda_kernelI13__nv_bfloat16Li320ELi3ELi16ELi40ELi1024ELb1ELb1ELi16ELi320ELi320ELi4ELb1ELi4ELb0ELb0ELNS_15WgradSyncMethodE3ENS_16CompileConditionILi900EEEEEvPT_S6_S6_PKS5_S8_S8_S8_PKfflPfPj,"ax",@progbits
	.align	128
        .global         _ZN13group_norm_v218gn_bwd_cuda_kernelI13__nv_bfloat16Li320ELi3ELi16ELi40ELi1024ELb1ELb1ELi16ELi320ELi320ELi4ELb1ELi4ELb0ELb0ELNS_15WgradSyncMethodE3ENS_16CompileConditionILi900EEEEEvPT_S6_S6_PKS5_S8_S8_S8_PKfflPfPj
        .type           _ZN13group_norm_v218gn_bwd_cuda_kernelI13__nv_bfloat16Li320ELi3ELi16ELi40ELi1024ELb1ELb1ELi16ELi320ELi320ELi4ELb1ELi4ELb0ELb0ELNS_15WgradSyncMethodE3ENS_16CompileConditionILi900EEEEEvPT_S6_S6_PKS5_S8_S8_S8_PKfflPfPj,@function
        .size           _ZN13group_norm_v218gn_bwd_cuda_kernelI13__nv_bfloat16Li320ELi3ELi16ELi40ELi1024ELb1ELb1ELi16ELi320ELi320ELi4ELb1ELi4ELb0ELb0ELNS_15WgradSyncMethodE3ENS_16CompileConditionILi900EEEEEvPT_S6_S6_PKS5_S8_S8_S8_PKfflPfPj,(.L_x_3476 - _ZN13group_norm_v218gn_bwd_cuda_kernelI13__nv_bfloat16Li320ELi3ELi16ELi40ELi1024ELb1ELb1ELi16ELi320ELi320ELi4ELb1ELi4ELb0ELb0ELNS_15WgradSyncMethodE3ENS_16CompileConditionILi900EEEEEvPT_S6_S6_PKS5_S8_S8_S8_PKfflPfPj)
        .other          _ZN13group_norm_v218gn_bwd_cuda_kernelI13__nv_bfloat16Li320ELi3ELi16ELi40ELi1024ELb1ELb1ELi16ELi320ELi320ELi4ELb1ELi4ELb0ELb0ELNS_15WgradSyncMethodE3ENS_16CompileConditionILi900EEEEEvPT_S6_S6_PKS5_S8_S8_S8_PKfflPfPj,@"STO_CUDA_ENTRY STV_DEFAULT"
_ZN13group_norm_v218gn_bwd_cuda_kernelI13__nv_bfloat16Li320ELi3ELi16ELi40ELi1024ELb1ELb1ELi16ELi320ELi320ELi4ELb1ELi4ELb0ELb0ELNS_15WgradSyncMethodE3ENS_16CompileConditionILi900EEEEEvPT_S6_S6_PKS5_S8_S8_S8_PKfflPfPj:
.text._ZN13group_norm_v218gn_bwd_cuda_kernelI13__nv_bfloat16Li320ELi3ELi16ELi40ELi1024ELb1ELb1ELi16ELi320ELi320ELi4ELb1ELi4ELb0ELb0ELNS_15WgradSyncMethodE3ENS_16CompileConditionILi900EEEEEvPT_S6_S6_PKS5_S8_S8_S8_PKfflPfPj:
        /* <DEDUP_REMOVED lines=19> */
[----:B------:R-:W-:Y:S01]  /*0130*/  ULOP3.LUT UR4, UR6, 0x1, URZ, 0xc0, !UPT ;  /* 0x0000000106047892 */ /* 0x000fe2000f8ec03f */
[----:B------:R-:W-:Y:S01]  /*0140*/  MOV R5, 0x7fffff81 ;  /* 0x7fffff8100057802 */ /* 0x000fe20000000f00 */
        /* <DEDUP_REMOVED lines=11> */
.L_x_984:
[----:B------:R-:W2:Y:S04]  /*0200*/  LD.E.STRONG.GPU R0, desc[UR12][R2.64] ;  /* 0x0000000c02007980 */ /* 0x000ea8000c10f900 */
[----:B--2---:R-:W-:Y:S01]  /*0210*/  CCTL.IVALL ;  /* 0x00000000ff00798f */ /* 0x004fe20002000000 */
[----:B------:R-:W-:Y:S05]  /*0220*/  YIELD ;  /* 0x0000000000007946 */ /* 0x000fea0003800000 */
[----:B-----5:R-:W-:-:S04]  /*0230*/  LOP3.LUT R0, R0, R5, RZ, 0x3c, !PT ;  /* 0x0000000500007212 */ /* 0x020fc800078e3cff */
[----:B------:R-:W-:-:S13]  /*0240*/  ISETP.GT.AND P0, PT, R0, -0x1, PT ;  /* 0xffffffff0000780c */ /* 0x000fda0003f04270 */
[----:B------:R-:W-:Y:S05]  /*0250*/  @P0 BRA `(.L_x_984) ;  /* 0xfffffffc00e80947 */ /* 0x000fea000383ffff */
.L_x_983:
[----:B------:R-:W-:Y:S05]  /*0260*/  WARPSYNC.ALL ;  /* 0x0000000000007948 */ /* 0x000fea0003800000 */
[----:B------:R-:W-:Y:S06]  /*0270*/  BAR.SYNC.DEFER_BLOCKING 0x0 ;  /* 0x0000000000007b1d */ /* 0x000fec0000010000 */
[----:B------:R-:W-:Y:S05]  /*0280*/  BRA `(.L_x_985) ;  /* 0x0000003c00787947 */ /* 0x000fea0003800000 */
.L_x_982:
        /* <DEDUP_REMOVED lines=37> */
.L_x_997:
[----:B-12---:R-:W0:Y:S01]  /*04e0*/  S2R R0, SR_TID.X ;  /* 0x0000000000007919 */ /* 0x006e220000002100 */
[----:B------:R-:W-:Y:S01]  /*04f0*/  ULOP3.LUT UR9, UR11, 0x1, URZ, 0xc0, !UPT ;  /* 0x000000010b097892 */ /* 0x000fe2000f8ec03f */
[----:B------:R-:W1:Y:S01]  /*0500*/  LDC.64 R10, c[0x0][0x238] ;  /* 0x00008e00ff0a7b82 */ /* 0x000e620000000a00 */
[----:B------:R-:W-:Y:S02]  /*0510*/  USHF.R.U64 UR10, UR11, 0x1, UR5 ;  /* 0x000000010b0a7899 */ /* 0x000fe40008001205 */
[----:B------:R-:W-:Y:S02]  /*0520*/  UIMAD UR14, UR9, 0x140, URZ ;  /* 0x00000140090e78a4 */ /* 0x000fe4000f8e023f */
[----:B------:R-:W-:Y:S02]  /*0530*/  USHF.L.U32 UR9, UR17, 0x4, URZ ;  /* 0x0000000411097899 */ /* 0x000fe4000800063f */
[----:B------:R-:W-:Y:S01]  /*0540*/  USHF.R.U32.HI UR15, URZ, 0x1, UR5 ;  /* 0x000000013f0f7899 */ /* 0x000fe20008011605 */
[----:B------:R-:W-:Y:S01]  /*0550*/  MOV R13, UR10 ;  /* 0x0000000a000d7c02 */ /* 0x000fe20008000f00 */
[----:B------:R-:W-:Y:S01]  /*0560*/  ULOP3.LUT UR9, UR9, 0x3f0, URZ, 0xc0, !UPT ;  /* 0x000003f009097892 */ /* 0x000fe2000f8ec03f */
[----:B------:R-:W2:Y:S01]  /*0570*/  LDC.64 R8, c[0x0][0x240] ;  /* 0x00009000ff087b82 */ /* 0x000ea20000000a00 */
[----:B------:R-:W-:-:S02]  /*0580*/  UIMAD UR10, UR15, 0xa0000, URZ ;  /* 0x000a00000f0a78a4 */ /* 0x000fc4000f8e023f */
[----:B------:R-:W-:Y:S01]  /*0590*/  MOV R12, UR15 ;  /* 0x0000000f000c7c02 */ /* 0x000fe20008000f00 */
[----:B------:R-:W-:Y:S01]  /*05a0*/  ULDC.64 UR18, c[0x0][0x248] ;  /* 0x0000920000127ab9 */ /* 0x000fe20000000a00 */
[----:B------:R-:W-:Y:S01]  /*05b0*/  ULDC.64 UR20, c[0x0][0x228] ;  /* 0x00008a0000147ab9 */ /* 0x000fe20000000a00 */
[----:B0-----:R-:W-:-:S05]  /*05c0*/  IMAD.WIDE.U32 R2, R0, -0x33333333, RZ ;  /* 0xcccccccd00027825 */ /* 0x001fca00078e00ff */
[----:B------:R-:W-:-:S05]  /*05d0*/  SHF.R.U32.HI R5, RZ, 0x6, R3 ;  /* 0x00000006ff057819 */ /* 0x000fca0000011603 */
[C---:B------:R-:W-:Y:S02]  /*05e0*/  IMAD R47, R5.reuse, -0x50, R0 ;  /* 0xffffffb0052f7824 */ /* 0x040fe400078e0200 */
[----:B------:R-:W-:Y:S01]  /*05f0*/  VIADD R0, R5, UR9 ;  /* 0x0000000905007c36 */ /* 0x000fe20008000000 */
[----:B------:R-:W-:Y:S02]  /*0600*/  ULDC UR9, c[0x0][0x250] ;  /* 0x0000940000097ab9 */ /* 0x000fe40000000800 */
[----:B------:R-:W-:-:S04]  /*0610*/  LEA R6, R47, UR14, 0x2 ;  /* 0x0000000e2f067c11 */ /* 0x000fc8000f8e10ff */
[----:B------:R-:W-:Y:S01]  /*0620*/  SHF.R.S32.HI R7, RZ, 0x1f, R6 ;  /* 0x0000001fff077819 */ /* 0x000fe20000011406 */
[----:B------:R-:W-:-:S05]  /*0630*/  IMAD.WIDE.U32 R2, R6, -0x33333333, RZ ;  /* 0xcccccccd06027825 */ /* 0x000fca00078e00ff */
[----:B------:R-:W-:Y:S01]  /*0640*/  SHF.R.U32.HI R4, RZ, 0x5, R3 ;  /* 0x00000005ff047819 */ /* 0x000fe20000011603 */
[----:B------:R-:W-:-:S04]  /*0650*/  IMAD.WIDE.U32 R2, R13, 0xa0000, R6 ;  /* 0x000a00000d027825 */ /* 0x000fc800078e0006 */
[----:B------:R0:W-:Y:S01]  /*0660*/  STL [R1+0x24], R4 ;  /* 0x0000240401007387 */ /* 0x0001e20000100800 */
[----:B------:R-:W-:Y:S01]  /*0670*/  IMAD R7, R0, 0x280, RZ ;  /* 0x0000028000077824 */ /* 0x000fe200078e02ff */
[----:B------:R-:W-:-:S04]  /*0680*/  IADD3 R0, R3, UR10, RZ ;  /* 0x0000000a03007c10 */ /* 0x000fc8000fffe0ff */
[----:B------:R-:W-:Y:S02]  /*0690*/  IADD3 R3, P1, R7, R2, RZ ;  /* 0x0000000207037210 */ /* 0x000fe40007f3e0ff */
[----:B0-----:R-:W-:Y:S02]  /*06a0*/  LEA R4, P0, R13, R4, 0x4 ;  /* 0x000000040d047211 */ /* 0x001fe400078020ff */
[----:B------:R-:W-:Y:S02]  /*06b0*/  SHF.L.U32 R32, R3, 0x1, RZ ;  /* 0x0000000103207819 */ /* 0x000fe400000006ff */
[----:B------:R-:W-:Y:S02]  /*06c0*/  LEA.HI.X R13, R13, RZ, R12, 0x4, P0 ;  /* 0x000000ff0d0d7211 */ /* 0x000fe400000f240c */
[----:B------:R-:W-:-:S04]  /*06d0*/  LEA R22, P0, R4, UR18, 0x3 ;  /* 0x0000001204167c11 */ /* 0x000fc8000f8018ff */
[----:B------:R-:W-:Y:S01]  /*06e0*/  LEA.HI.X R23, R4, UR19, R13, 0x3, P0 ;  /* 0x0000001304177c11 */ /* 0x000fe200080f1c0d */
[----:B------:R-:W-:Y:S01]  /*06f0*/  ULDC.64 UR18, c[0x0][0x230] ;  /* 0x00008c0000127ab9 */ /* 0x000fe20000000a00 */
[----:B------:R-:W-:Y:S02]  /*0700*/  IADD3.X R4, RZ, R0, RZ, P1, !PT ;  /* 0x00000000ff047210 */ /* 0x000fe40000ffe4ff */
[----:B------:R-:W-:Y:S02]  /*0710*/  IADD3 R26, P0, R32, UR18, RZ ;  /* 0x00000012201a7c10 */ /* 0x000fe4000ff1e0ff */
[----:B------:R-:W3:Y:S01]  /*0720*/  LDG.E.64.CONSTANT R22, desc[UR12][R22.64] ;  /* 0x0000000c16167981 */ /* 0x000ee2000c1e9b00 */
[----:B------:R-:W-:Y:S01]  /*0730*/  SHF.L.U64.HI R35, R3, 0x1, R4 ;  /* 0x0000000103237819 */ /* 0x000fe20000010204 */
[C---:B-1----:R-:W-:Y:S02]  /*0740*/  IMAD.WIDE R10, R6.reuse, 0x2, R10 ;  /* 0x00000002060a7825 */ /* 0x042fe400078e020a */
[----:B------:R0:W-:Y:S01]  /*0750*/  STL [R1+0x18], R32 ;  /* 0x0000182001007387 */ /* 0x0001e20000100800 */
[----:B------:R-:W-:Y:S01]  /*0760*/  IADD3.X R27, R35, UR19, RZ, P0, !PT ;  /* 0x00000013231b7c10 */ /* 0x000fe200087fe4ff */
[----:B--2---:R-:W-:-:S02]  /*0770*/  IMAD.WIDE R8, R6, 0x2, R8 ;  /* 0x0000000206087825 */ /* 0x004fc400078e0208 */
[----:B------:R-:W2:Y:S04]  /*0780*/  LDG.E.64.CONSTANT R24, desc[UR12][R10.64] ;  /* 0x0000000c0a187981 */ /* 0x000ea8000c1e9b00 */
[----:B------:R-:W4:Y:S04]  /*0790*/  LDG.E.64.CONSTANT R26, desc[UR12][R26.64] ;  /* 0x0000000c1a1a7981 */ /* 0x000f28000c1e9b00 */
[----:B------:R1:W2:Y:S01]  /*07a0*/  LDG.E.64.CONSTANT R28, desc[UR12][R8.64] ;  /* 0x0000000c081c7981 */ /* 0x0002a2000c1e9b00 */
[----:B------:R-:W-:-:S03]  /*07b0*/  VIADD R3, R7, 0xa00 ;  /* 0x00000a0007037836 */ /* 0x000fc60000000000 */
[----:B------:R-:W-:Y:S02]  /*07c0*/  STL [R1+0x1c], R35 ;  /* 0x00001c2301007387 */ /* 0x000fe40000100800 */
[----:B------:R-:W-:-:S04]  /*07d0*/  IADD3 R3, P0, R3, R2, RZ ;  /* 0x0000000203037210 */ /* 0x000fc80007f1e0ff */
[----:B------:R-:W-:Y:S02]  /*07e0*/  IADD3.X R4, RZ, R0, RZ, P0, !PT ;  /* 0x00000000ff047210 */ /* 0x000fe400007fe4ff */
[----:B0-----:R-:W-:-:S04]  /*07f0*/  IADD3 R32, P0, R32, UR20, RZ ;  /* 0x0000001420207c10 */ /* 0x001fc8000ff1e0ff */
[----:B------:R-:W-:Y:S02]  /*0800*/  IADD3.X R33, R35, UR21, RZ, P0, !PT ;  /* 0x0000001523217c10 */ /* 0x000fe400087fe4ff */
[----:B------:R-:W-:-:S04]  /*0810*/  SHF.L.U32 R34, R3, 0x1, RZ ;  /* 0x0000000103227819 */ /* 0x000fc800000006ff */
[----:B------:R-:W2:Y:S01]  /*0820*/  LDG.E.64.CONSTANT R32, desc[UR12][R32.64] ;  /* 0x0000000c20207981 */ /* 0x000ea2000c1e9b00 */
[----:B------:R-:W-:Y:S02]  /*0830*/  SHF.L.U64.HI R36, R3, 0x1, R4 ;  /* 0x0000000103247819 */ /* 0x000fe40000010204 */
[----:B------:R-:W-:-:S04]  /*0840*/  IADD3 R30, P1, R34, UR18, RZ ;  /* 0x00000012221e7c10 */ /* 0x000fc8000ff3e0ff */
[----:B------:R-:W-:-:S06]  /*0850*/  IADD3.X R31, R36, UR19, RZ, P1, !PT ;  /* 0x00000013241f7c10 */ /* 0x000fcc0008ffe4ff */
[----:B------:R-:W2:Y:S01]  /*0860*/  LDG.E.64.CONSTANT R30, desc[UR12][R30.64] ;  /* 0x0000000c1e1e7981 */ /* 0x000ea2000c1e9b00 */
[----:B------:R-:W-:-:S03]  /*0870*/  IADD3 R3, R7, 0x1400, RZ ;  /* 0x0000140007037810 */ /* 0x000fc60007ffe0ff */
[----:B------:R0:W-:Y:S02]  /*0880*/  STL [R1+0x10], R34 ;  /* 0x0000102201007387 */ /* 0x0001e40000100800 */
[----:B0-----:R-:W-:-:S04]  /*0890*/  IADD3 R34, P0, R34, UR20, RZ ;  /* 0x0000001422227c10 */ /* 0x001fc8000ff1e0ff */
[----:B------:R-:W-:Y:S02]  /*08a0*/  IADD3.X R35, R36, UR21, RZ, P0, !PT ;  /* 0x0000001524237c10 */ /* 0x000fe400087fe4ff */
[----:B------:R-:W-:-:S04]  /*08b0*/  IADD3 R3, P0, R3, R2, RZ ;  /* 0x0000000203037210 */ /* 0x000fc80007f1e0ff */
[----:B------:R-:W2:Y:S01]  /*08c0*/  LDG.E.64.CONSTANT R34, desc[UR12][R34.64] ;  /* 0x0000000c22227981 */ /* 0x000ea2000c1e9b00 */
[C---:B-1----:R-:W-:Y:S01]  /*08d0*/  IMAD.SHL.U32 R8, R3.reuse, 0x2, RZ ;  /* 0x0000000203087824 */ /* 0x042fe200078e00ff */
[----:B------:R-:W-:Y:S02]  /*08e0*/  IADD3.X R4, RZ, R0, RZ, P0, !PT ;  /* 0x00000000ff047210 */ /* 0x000fe400007fe4ff */
[----:B------:R0:W-:Y:S02]  /*08f0*/  STL [R1+0x14], R36 ;  /* 0x0000142401007387 */ /* 0x0001e40000100800 */
[----:B------:R-:W-:Y:S02]  /*0900*/  SHF.L.U64.HI R6, R3, 0x1, R4 ;  /* 0x0000000103067819 */ /* 0x000fe40000010204 */
[----:B0-----:R-:W-:-:S04]  /*0910*/  IADD3 R36, P0, R8, UR18, RZ ;  /* 0x0000001208247c10 */ /* 0x001fc8000ff1e0ff */
[----:B------:R-:W-:-:S06]  /*0920*/  IADD3.X R37, R6, UR19, RZ, P0, !PT ;  /* 0x0000001306257c10 */ /* 0x000fcc00087fe4ff */
[----:B------:R-:W2:Y:S01]  /*0930*/  LDG.E.64.CONSTANT R36, desc[UR12][R36.64] ;  /* 0x0000000c24247981 */ /* 0x000ea2000c1e9b00 */
[----:B------:R-:W-:-:S04]  /*0940*/  IADD3 R7, R7, 0x1e00, RZ ;  /* 0x00001e0007077810 */ /* 0x000fc80007ffe0ff */
[----:B------:R-:W-:Y:S02]  /*0950*/  IADD3 R7, P1, R7, R2, RZ ;  /* 0x0000000207077210 */ /* 0x000fe40007f3e0ff */
[----:B------:R-:W-:Y:S02]  /*0960*/  IADD3 R38, P0, R8, UR20, RZ ;  /* 0x0000001408267c10 */ /* 0x000fe4000ff1e0ff */
[----:B------:R-:W-:Y:S02]  /*0970*/  IADD3.X R0, RZ, R0, RZ, P1, !PT ;  /* 0x00000000ff007210 */ /* 0x000fe40000ffe4ff */
[C---:B------:R-:W-:Y:S02]  /*0980*/  SHF.L.U32 R53, R7.reuse, 0x1, RZ ;  /* 0x0000000107357819 */ /* 0x040fe400000006ff */
[----:B------:R-:W-:Y:S02]  /*0990*/  IADD3.X R39, R6, UR21, RZ, P0, !PT ;  /* 0x0000001506277c10 */ /* 0x000fe400087fe4ff */
[----:B------:R-:W-:-:S02]  /*09a0*/  SHF.L.U64.HI R55, R7, 0x1, R0 ;  /* 0x0000000107377819 */ /* 0x000fc40000010200 */
[----:B------:R-:W-:Y:S02]  /*09b0*/  IADD3 R40, P0, R53, UR18, RZ ;  /* 0x0000001235287c10 */ /* 0x000fe4000ff1e0ff */
[----:B------:R-:W2:Y:S02]  /*09c0*/  LDG.E.64.CONSTANT R38, desc[UR12][R38.64] ;  /* 0x0000000c26267981 */ /* 0x000ea4000c1e9b00 */
[----:B------:R-:W-:-:S06]  /*09d0*/  IADD3.X R41, R55, UR19, RZ, P0, !PT ;  /* 0x0000001337297c10 */ /* 0x000fcc00087fe4ff */
[----:B------:R-:W2:Y:S04]  /*09e0*/  LDG.E.64.CONSTANT R40, desc[UR12][R40.64] ;  /* 0x0000000c28287981 */ /* 0x000ea8000c1e9b00 */
[----:B------:R-:W-:Y:S04]  /*09f0*/  STL [R1+0x8], R8 ;  /* 0x0000080801007387 */ /* 0x000fe80000100800 */
[----:B------:R0:W-:Y:S04]  /*0a00*/  STL [R1+0xc], R6 ;  /* 0x00000c0601007387 */ /* 0x0001e80000100800 */
[----:B------:R-:W-:Y:S04]  /*0a10*/  STL [R1+0x4], R53 ;  /* 0x0000043501007387 */ /* 0x000fe80000100800 */
[----:B------:R-:W-:Y:S01]  /*0a20*/  STL [R1], R55 ;  /* 0x0000003701007387 */ /* 0x000fe20000100800 */
[----:B---3--:R-:W-:-:S06]  /*0a30*/  FADD.FTZ R2, R23, UR9 ;  /* 0x0000000917027e21 */ /* 0x008fcc0008010000 */
[----:B------:R-:W1:Y:S01]  /*0a40*/  MUFU.RSQ R2, R2 ;  /* 0x0000000200027308 */ /* 0x000e620000001400 */
[C---:B----4-:R-:W-:Y:S02]  /*0a50*/  PRMT R9, R26.reuse, 0x7632, R9 ;  /* 0x000076321a097816 */ /* 0x050fe40000000009 */
[----:B------:R-:W-:Y:S02]  /*0a60*/  PRMT R54, R27, 0x7632, R54 ;  /* 0x000076321b367816 */ /* 0x000fe40000000036 */
[----:B------:R-:W-:Y:S01]  /*0a70*/  SHF.L.U32 R7, R26, 0x10, RZ ;  /* 0x000000101a077819 */ /* 0x000fe200000006ff */
[----:B------:R-:W-:Y:S01]  /*0a80*/  IMAD.U32 R9, R9, 0x10000, RZ ;  /* 0x0001000009097824 */ /* 0x000fe200078e00ff */
[----:B------:R-:W-:Y:S02]  /*0a90*/  SHF.L.U32 R54, R54, 0x10, RZ ;  /* 0x0000001036367819 */ /* 0x000fe400000006ff */
[----:B--2---:R-:W-:Y:S01]  /*0aa0*/  PRMT R23, R24, 0x7632, R23 ;  /* 0x0000763218177816 */ /* 0x004fe20000000017 */
[----:B------:R-:W-:Y:S01]  /*0ab0*/  FADD.FTZ R52, -R22, R9 ;  /* 0x0000000916347221 */ /* 0x000fe20000010100 */
[----:B------:R-:W-:Y:S01]  /*0ac0*/  PRMT R11, R28, 0x7632, R11 ;  /* 0x000076321c0b7816 */ /* 0x000fe2000000000b */
[C---:B------:R-:W-:Y:S01]  /*0ad0*/  FADD.FTZ R7, -R22.reuse, R7 ;  /* 0x0000000716077221 */ /* 0x040fe20000010100 */
[----:B------:R-:W-:Y:S01]  /*0ae0*/  PRMT R44, R25, 0x7632, R44 ;  /* 0x00007632192c7816 */ /* 0x000fe2000000002c */
[----:B------:R-:W-:Y:S01]  /*0af0*/  FADD.FTZ R54, -R22, R54 ;  /* 0x0000003616367221 */ /* 0x000fe20000010100 */
[----:B------:R-:W-:Y:S01]  /*0b00*/  PRMT R13, R29, 0x7632, R13 ;  /* 0x000076321d0d7816 */ /* 0x000fe2000000000d */
[----:B-1----:R-:W-:Y:S01]  /*0b10*/  FMUL.FTZ R52, R2, R52 ;  /* 0x0000003402347220 */ /* 0x002fe20000410000 */
[----:B------:R-:W-:-:S02]  /*0b20*/  SHF.L.U32 R23, R23, 0x10, RZ ;  /* 0x0000001017177819 */ /* 0x000fc400000006ff */
[----:B------:R-:W-:Y:S02]  /*0b30*/  SHF.L.U32 R11, R11, 0x10, RZ ;  /* 0x000000100b0b7819 */ /* 0x000fe400000006ff */
[----:B------:R-:W-:Y:S01]  /*0b40*/  SHF.L.U32 R43, R27, 0x10, RZ ;  /* 0x000000101b2b7819 */ /* 0x000fe200000006ff */
[----:B------:R-:W-:Y:S01]  /*0b50*/  FMUL.FTZ R51, R2, R7 ;  /* 0x0000000702337220 */ /* 0x000fe20000410000 */
[----:B------:R-:W-:Y:S01]  /*0b60*/  SHF.L.U32 R0, R24, 0x10, RZ ;  /* 0x0000001018007819 */ /* 0x000fe200000006ff */
[----:B------:R-:W-:Y:S01]  /*0b70*/  IMAD.U32 R13, R13, 0x10000, RZ ;  /* 0x000100000d0d7824 */ /* 0x000fe200078e00ff */
[----:B------:R-:W-:Y:S01]  /*0b80*/  SHF.L.U32 R45, R28, 0x10, RZ ;  /* 0x000000101c2d7819 */ /* 0x000fe200000006ff */
[----:B------:R-:W-:Y:S01]  /*0b90*/  FMUL.FTZ R54, R2, R54 ;  /* 0x0000003602367220 */ /* 0x000fe20000410000 */
[----:B------:R-:W-:Y:S01]  /*0ba0*/  SHF.L.U32 R44, R44, 0x10, RZ ;  /* 0x000000102c2c7819 */ /* 0x000fe200000006ff */
[----:B------:R-:W-:Y:S01]  /*0bb0*/  FFMA.FTZ R10, R52, R23, R11 ;  /* 0x00000017340a7223 */ /* 0x000fe2000001000b */
[----:B------:R-:W-:Y:S01]  /*0bc0*/  FADD.FTZ R43, -R22, R43 ;  /* 0x0000002b162b7221 */ /* 0x000fe20000010100 */
[----:B------:R-:W-:-:S02]  /*0bd0*/  FFMA.FTZ R42, R51, R0, R45 ;  /* 0x00000000332a7223 */ /* 0x000fc4000001002d */
[----:B0-----:R-:W-:Y:S01]  /*0be0*/  FFMA.FTZ R6, R54, R44, R13 ;  /* 0x0000002c36067223 */ /* 0x001fe2000001000d */
[----:B------:R-:W-:Y:S01]  /*0bf0*/  FMUL.FTZ R4, R10, -1.4426950216293334961 ;  /* 0xbfb8aa3b0a047820 */ /* 0x000fe20000410000 */
[----:B------:R-:W-:Y:S01]  /*0c00*/  FMUL.FTZ R50, R2, R43 ;  /* 0x0000002b02327220 */ /* 0x000fe20000410000 */
[----:B------:R-:W-:Y:S01]  /*0c10*/  FMUL.FTZ R7, R42, -1.4426950216293334961 ;  /* 0xbfb8aa3b2a077820 */ /* 0x000fe20000410000 */
[----:B------:R-:W-:Y:S01]  /*0c20*/  FMUL.FTZ R43, R6, -1.4426950216293334961 ;  /* 0xbfb8aa3b062b7820 */ /* 0x000fe20000410000 */
[----:B------:R-:W-:Y:S02]  /*0c30*/  SHF.L.U32 R12, R29, 0x10, RZ ;  /* 0x000000101d0c7819 */ /* 0x000fe400000006ff */
[----:B------:R-:W0:Y:S01]  /*0c40*/  MUFU.EX2 R4, R4 ;  /* 0x0000000400047308 */ /* 0x000e220000000800 */
[----:B------:R-:W-:-:S07]  /*0c50*/  IMAD.U32 R3, R25, 0x10000, RZ ;  /* 0x0001000019037824 */ /* 0x000fce00078e00ff */
[----:B------:R-:W1:Y:S01]  /*0c60*/  MUFU.EX2 R7, R7 ;  /* 0x0000000700077308 */ /* 0x000e620000000800 */
[----:B------:R-:W-:-:S07]  /*0c70*/  FFMA.FTZ R8, R50, R3, R12 ;  /* 0x0000000332087223 */ /* 0x000fce000001000c */
[----:B------:R-:W2:Y:S01]  /*0c80*/  MUFU.EX2 R43, R43 ;  /* 0x0000002b002b7308 */ /* 0x000ea20000000800 */
[----:B------:R-:W-:Y:S01]  /*0c90*/  FMUL.FTZ R9, R8, -1.4426950216293334961 ;  /* 0xbfb8aa3b08097820 */ /* 0x000fe20000410000 */
[----:B0-----:R-:W-:-:S06]  /*0ca0*/  FADD.FTZ R4, R4, 1 ;  /* 0x3f80000004047421 */ /* 0x001fcc0000010000 */
[----:B------:R-:W0:Y:S01]  /*0cb0*/  MUFU.EX2 R9, R9 ;  /* 0x0000000900097308 */ /* 0x000e220000000800 */
[----:B-1----:R-:W-:Y:S01]  /*0cc0*/  FADD.FTZ R7, R7, 1 ;  /* 0x3f80000007077421 */ /* 0x002fe20000010000 */
[----:B--2---:R-:W-:-:S06]  /*0cd0*/  FADD.FTZ R43, R43, 1 ;  /* 0x3f8000002b2b7421 */ /* 0x004fcc0000010000 */
[----:B------:R-:W1:Y:S08]  /*0ce0*/  MUFU.RCP R4, R4 ;  /* 0x0000000400047308 */ /* 0x000e700000001000 */
[----:B------:R2:W-:Y:S08]  /*0cf0*/  MUFU.RCP R59, R43 ;  /* 0x0000002b003b7308 */ /* 0x0005f00000001000 */
[----:B------:R-:W3:Y:S01]  /*0d00*/  MUFU.RCP R7, R7 ;  /* 0x0000000700077308 */ /* 0x000ee20000001000 */
[----:B--2---:R-:W-:Y:S01]  /*0d10*/  HFMA2.MMA R43, -RZ, RZ, 0, 2.384185791015625e-06 ;  /* 0x00000028ff2b7435 */ /* 0x004fe200000001ff */
[----:B0-----:R-:W-:Y:S01]  /*0d20*/  FADD.FTZ R9, R9, 1 ;  /* 0x3f80000009097421 */ /* 0x001fe20000010000 */
[----:B------:R0:W-:Y:S08]  /*0d30*/  STL [R1+0x38], R24 ;  /* 0x0000381801007387 */ /* 0x0001f00000100800 */
[----:B------:R-:W-:Y:S01]  /*0d40*/  IMAD R47, R47, R43, UR8 ;  /* 0x000000082f2f7e24 */ /* 0x000fe2000f8e022b */
[----:B------:R-:W2:Y:S04]  /*0d50*/  MUFU.RCP R9, R9 ;  /* 0x0000000900097308 */ /* 0x000ea80000001000 */
[----:B0-----:R-:W-:Y:S01]  /*0d60*/  LEA R24, R5, R47, 0x3 ;  /* 0x0000002f05187211 */ /* 0x001fe200078e18ff */
[----:B-1----:R-:W-:Y:S01]  /*0d70*/  FADD.FTZ R5, -R4, 1 ;  /* 0x3f80000004057421 */ /* 0x002fe20000010100 */
[----:B---3--:R-:W-:-:S03]  /*0d80*/  FADD.FTZ R43, -R7, 1 ;  /* 0x3f800000072b7421 */ /* 0x008fc60000010100 */
[----:B------:R-:W-:Y:S01]  /*0d90*/  FFMA.FTZ R10, R10, R5, 1 ;  /* 0x3f8000000a0a7423 */ /* 0x000fe20000010005 */
[----:B------:R-:W-:-:S03]  /*0da0*/  FFMA.FTZ R43, R42, R43, 1 ;  /* 0x3f8000002a2b7423 */ /* 0x000fc6000001002b */
[----:B------:R-:W-:Y:S01]  /*0db0*/  FMUL.FTZ R10, R4, R10 ;  /* 0x0000000a040a7220 */ /* 0x000fe20000410000 */
[----:B------:R-:W-:Y:S01]  /*0dc0*/  SHF.L.U32 R4, R32, 0x10, RZ ;  /* 0x0000001020047819 */ /* 0x000fe200000006ff */
[----:B------:R-:W-:Y:S01]  /*0dd0*/  FMUL.FTZ R43, R7, R43 ;  /* 0x0000002b072b7220 */ /* 0x000fe20000410000 */
[----:B------:R-:W-:-:S03]  /*0de0*/  IADD3 R42, P0, R53, UR20, RZ ;  /* 0x00000014352a7c10 */ /* 0x000fc6000ff1e0ff */
[----:B------:R-:W-:Y:S01]  /*0df0*/  FMUL.FTZ R4, R4, R43 ;  /* 0x0000002b04047220 */ /* 0x000fe20000410000 */
[----:B------:R-:W-:Y:S01]  /*0e00*/  IADD3.X R43, R55, UR21, RZ, P0, !PT ;  /* 0x00000015372b7c10 */ /* 0x000fe200087fe4ff */
[----:B--2---:R-:W-:-:S04]  /*0e10*/  FADD.FTZ R46, -R9, 1 ;  /* 0x3f800000092e7421 */ /* 0x004fc80000010100 */
[----:B------:R-:W-:Y:S01]  /*0e20*/  FFMA.FTZ R46, R8, R46, 1 ;  /* 0x3f800000082e7423 */ /* 0x000fe2000001002e */
[----:B------:R-:W2:Y:S01]  /*0e30*/  LDG.E.64.CONSTANT R42, desc[UR12][R42.64] ;  /* 0x0000000c2a2a7981 */ /* 0x000ea2000c1e9b00 */
[----:B------:R-:W-:-:S04]  /*0e40*/  FADD.FTZ R8, -R59, 1 ;  /* 0x3f8000003b087421 */ /* 0x000fc80000010100 */
[----:B------:R-:W-:Y:S01]  /*0e50*/  FFMA.FTZ R8, R6, R8, 1 ;  /* 0x3f80000006087423 */ /* 0x000fe20000010008 */
[----:B------:R-:W-:Y:S02]  /*0e60*/  SHF.L.U32 R6, R30, 0x10, RZ ;  /* 0x000000101e067819 */ /* 0x000fe400000006ff */
[----:B------:R-:W-:-:S03]  /*0e70*/  SHF.L.U32 R48, R31, 0x10, RZ ;  /* 0x000000101f307819 */ /* 0x000fc600000006ff */
[----:B------:R-:W-:Y:S01]  /*0e80*/  FADD.FTZ R49, -R22, R6 ;  /* 0x0000000616317221 */ /* 0x000fe20000010100 */
[----:B------:R-:W-:Y:S01]  /*0e90*/  PRMT R61, R30, 0x7632, R61 ;  /* 0x000076321e3d7816 */ /* 0x000fe2000000003d */
[----:B------:R-:W-:Y:S02]  /*0ea0*/  FADD.FTZ R48, -R22, R48 ;  /* 0x0000003016307221 */ /* 0x000fe40000010100 */
[C---:B------:R-:W-:Y:S01]  /*0eb0*/  FMUL.FTZ R49, R2.reuse, R49 ;  /* 0x0000003102317220 */ /* 0x040fe20000410000 */
[----:B------:R-:W-:Y:S01]  /*0ec0*/  SHF.L.U32 R61, R61, 0x10, RZ ;  /* 0x000000103d3d7819 */ /* 0x000fe200000006ff */
[----:B------:R-:W-:Y:S01]  /*0ed0*/  FMUL.FTZ R5, R9, R46 ;  /* 0x0000002e09057220 */ /* 0x000fe20000410000 */
[----:B------:R-:W-:Y:S01]  /*0ee0*/  FMUL.FTZ R48, R2, R48 ;  /* 0x0000003002307220 */ /* 0x000fe20000410000 */
[----:B------:R-:W-:Y:S01]  /*0ef0*/  FFMA.FTZ R47, R0, R49, R45 ;  /* 0x00000031002f7223 */ /* 0x000fe2000001002d */
[----:B------:R-:W-:Y:S02]  /*0f00*/  PRMT R9, R31, 0x7632, R9 ;  /* 0x000076321f097816 */ /* 0x000fe40000000009 */
[----:B------:R-:W-:Y:S01]  /*0f10*/  PRMT R7, R32, 0x7632, R7 ;  /* 0x0000763220077816 */ /* 0x000fe20000000007 */
[----:B------:R-:W-:Y:S01]  /*0f20*/  FMUL.FTZ R53, R47, -1.4426950216293334961 ;  /* 0xbfb8aa3b2f357820 */ /* 0x000fe20000410000 */
[----:B------:R-:W-:Y:S01]  /*0f30*/  FADD.FTZ R61, -R22, R61 ;  /* 0x0000003d163d7221 */ /* 0x000fe20000010100 */
[----:B------:R-:W-:Y:S01]  /*0f40*/  FFMA.FTZ R46, R3, R48, R12 ;  /* 0x00000030032e7223 */ /* 0x000fe2000001000c */
[----:B------:R-:W-:Y:S01]  /*0f50*/  SHF.L.U32 R9, R9, 0x10, RZ ;  /* 0x0000001009097819 */ /* 0x000fe200000006ff */
[----:B------:R-:W-:Y:S01]  /*0f60*/  FMUL.FTZ R59, R59, R8 ;  /* 0x000000083b3b7220 */ /* 0x000fe20000410000 */
[----:B------:R-:W-:Y:S01]  /*0f70*/  IMAD.U32 R6, R7, 0x10000, RZ ;  /* 0x0001000007067824 */ /* 0x000fe200078e00ff */
[----:B------:R-:W-:Y:S01]  /*0f80*/  PRMT R8, R33, 0x7632, R8 ;  /* 0x0000763221087816 */ /* 0x000fe20000000008 */
[----:B------:R-:W-:Y:S01]  /*0f90*/  FMUL.FTZ R61, R2, R61 ;  /* 0x0000003d023d7220 */ /* 0x000fe20000410000 */
[----:B------:R-:W-:Y:S01]  /*0fa0*/  FMUL.FTZ R7, R46, -1.4426950216293334961 ;  /* 0xbfb8aa3b2e077820 */ /* 0x000fe20000410000 */
[----:B------:R-:W0:Y:S01]  /*0fb0*/  MUFU.EX2 R53, R53 ;  /* 0x0000003500357308 */ /* 0x000e220000000800 */
[----:B------:R-:W-:Y:S01]  /*0fc0*/  FADD.FTZ R9, -R22, R9 ;  /* 0x0000000916097221 */ /* 0x000fe20000010100 */
[----:B------:R-:W-:Y:S01]  /*0fd0*/  FMUL.FTZ R10, R6, R10 ;  /* 0x0000000a060a7220 */ /* 0x000fe20000410000 */
[----:B------:R-:W-:Y:S01]  /*0fe0*/  SHF.L.U32 R8, R8, 0x10, RZ ;  /* 0x0000001008087819 */ /* 0x000fe200000006ff */
[----:B------:R-:W-:Y:S01]  /*0ff0*/  FFMA.FTZ R6, R23, R61, R11 ;  /* 0x0000003d17067223 */ /* 0x000fe2000001000b */
[----:B------:R-:W-:Y:S01]  /*1000*/  FMUL.FTZ R9, R2, R9 ;  /* 0x0000000902097220 */ /* 0x000fe20000410000 */
[----:B------:R-:W-:-:S02]  /*1010*/  IMAD.U32 R55, R33, 0x10000, RZ ;  /* 0x0001000021377824 */ /* 0x000fc400078e00ff */
[----:B------:R-:W-:Y:S01]  /*1020*/  MUFU.EX2 R7, R7 ;  /* 0x0000000700077308 */ /* 0x000fe20000000800 */
[----:B------:R-:W-:Y:S01]  /*1030*/  FMUL.FTZ R56, R6, -1.4426950216293334961 ;  /* 0xbfb8aa3b06387820 */ /* 0x000fe20000410000 */
[----:B------:R-:W-:Y:S01]  /*1040*/  FMUL.FTZ R59, R8, R59 ;  /* 0x0000003b083b7220 */ /* 0x000fe20000410000 */
[----:B------:R-:W-:Y:S01]  /*1050*/  FFMA.FTZ R8, R44, R9, R13 ;  /* 0x000000092c087223 */ /* 0x000fe2000001000d */
[----:B------:R-:W-:Y:S01]  /*1060*/  FMUL.FTZ R5, R55, R5 ;  /* 0x0000000537057220 */ /* 0x000fe20000410000 */
[----:B------:R-:W-:Y:S02]  /*1070*/  FMUL.FTZ R57, R0, R4 ;  /* 0x0000000400397220 */ /* 0x000fe40000410000 */
[----:B------:R-:W-:Y:S01]  /*1080*/  FMUL.FTZ R55, R8, -1.4426950216293334961 ;  /* 0xbfb8aa3b08377820 */ /* 0x000fe20000410000 */
[----:B------:R-:W1:Y:S01]  /*1090*/  MUFU.EX2 R56, R56 ;  /* 0x0000003800387308 */ /* 0x000e620000000800 */
[----:B------:R-:W-:Y:S01]  /*10a0*/  FFMA.FTZ R57, R51, R57, RZ ;  /* 0x0000003933397223 */ /* 0x000fe200000100ff */
[-C--:B------:R-:W-:Y:S01]  /*10b0*/  FMUL.FTZ R58, R23, R10.reuse ;  /* 0x0000000a173a7220 */ /* 0x080fe20000410000 */
[----:B0-----:R-:W-:Y:S01]  /*10c0*/  FADD.FTZ R53, R53, 1 ;  /* 0x3f80000035357421 */ /* 0x001fe20000010000 */
[----:B------:R-:W-:-:S02]  /*10d0*/  FFMA.FTZ R16, R52, R10, R16 ;  /* 0x0000000a34107223 */ /* 0x000fc40000010010 */
[----:B------:R-:W-:Y:S02]  /*10e0*/  FFMA.FTZ R57, R52, R58, R57 ;  /* 0x0000003a34397223 */ /* 0x000fe40000010039 */
[----:B------:R-:W0:Y:S08]  /*10f0*/  MUFU.EX2 R55, R55 ;  /* 0x0000003700377308 */ /* 0x000e300000000800 */
[----:B------:R3:W4:Y:S01]  /*1100*/  MUFU.RCP R52, R53 ;  /* 0x0000003500347308 */ /* 0x0007220000001000 */
[----:B-1----:R-:W-:Y:S01]  /*1110*/  FADD.FTZ R56, R56, 1 ;  /* 0x3f80000038387421 */ /* 0x002fe20000010000 */
[----:B---3--:R-:W-:Y:S01]  /*1120*/  FADD.FTZ R53, R7, 1 ;  /* 0x3f80000007357421 */ /* 0x008fe20000010000 */
[----:B------:R-:W-:-:S04]  /*1130*/  FMUL.FTZ R7, R3, R5 ;  /* 0x0000000503077220 */ /* 0x000fc80000410000 */
[----:B------:R-:W-:Y:S01]  /*1140*/  FFMA.FTZ R7, R50, R7, R57 ;  /* 0x0000000732077223 */ /* 0x000fe20000010039 */
[----:B------:R-:W1:Y:S01]  /*1150*/  MUFU.RCP R53, R53 ;  /* 0x0000003500357308 */ /* 0x000e620000001000 */
[-C--:B------:R-:W-:Y:S01]  /*1160*/  FMUL.FTZ R57, R44, R59.reuse ;  /* 0x0000003b2c397220 */ /* 0x080fe20000410000 */
[----:B------:R-:W-:-:S03]  /*1170*/  FFMA.FTZ R20, R54, R59, R20 ;  /* 0x0000003b36147223 */ /* 0x000fc60000010014 */
[----:B------:R-:W-:Y:S01]  /*1180*/  FFMA.FTZ R7, R54, R57, R7 ;  /* 0x0000003936077223 */ /* 0x000fe20000010007 */
[----:B0-----:R-:W-:Y:S02]  /*1190*/  FADD.FTZ R55, R55, 1 ;  /* 0x3f80000037377421 */ /* 0x001fe40000010000 */
[----:B------:R0:W3:Y:S01]  /*11a0*/  MUFU.RCP R54, R56 ;  /* 0x0000003800367308 */ /* 0x0000e20000001000 */
[----:B------:R-:W-:Y:S01]  /*11b0*/  FADD.FTZ R17, R10, R17 ;  /* 0x000000110a117221 */ /* 0x000fe20000010000 */
[----:B0-----:R-:W-:-:S04]  /*11c0*/  FFMA.FTZ R56, R0, R4, RZ ;  /* 0x0000000400387223 */ /* 0x001fc800000100ff */
[----:B------:R-:W-:Y:S02]  /*11d0*/  FFMA.FTZ R56, R23, R10, R56 ;  /* 0x0000000a17387223 */ /* 0x000fe40000010038 */
[----:B------:R4:W0:Y:S02]  /*11e0*/  MUFU.RCP R10, R55 ;  /* 0x00000037000a7308 */ /* 0x0008240000001000 */
[----:B----4-:R-:W-:-:S04]  /*11f0*/  FADD.FTZ R55, -R52, 1 ;  /* 0x3f80000034377421 */ /* 0x010fc80000010100 */
[----:B------:R-:W-:Y:S01]  /*1200*/  FFMA.FTZ R47, R47, R55, 1 ;  /* 0x3f8000002f2f7423 */ /* 0x000fe20000010037 */
[----:B-1----:R-:W-:Y:S01]  /*1210*/  FADD.FTZ R55, -R53, 1 ;  /* 0x3f80000035377421 */ /* 0x002fe20000010100 */
[----:B------:R-:W-:-:S03]  /*1220*/  FFMA.FTZ R56, R3, R5, R56 ;  /* 0x0000000503387223 */ /* 0x000fc60000010038 */
[----:B------:R-:W-:Y:S01]  /*1230*/  FFMA.FTZ R55, R46, R55, 1 ;  /* 0x3f8000002e377423 */ /* 0x000fe20000010037 */
[----:B------:R-:W-:Y:S01]  /*1240*/  FADD.FTZ R46, R59, R21 ;  /* 0x000000153b2e7221 */ /* 0x000fe20000010000 */
[----:B------:R-:W-:Y:S01]  /*1250*/  FMUL.FTZ R47, R52, R47 ;  /* 0x0000002f342f7220 */ /* 0x000fe20000410000 */
[----:B---3--:R-:W-:Y:S01]  /*1260*/  FADD.FTZ R21, -R54, 1 ;  /* 0x3f80000036157421 */ /* 0x008fe20000010100 */
[----:B------:R-:W-:Y:S01]  /*1270*/  SHF.L.U32 R52, R34, 0x10, RZ ;  /* 0x0000001022347819 */ /* 0x000fe200000006ff */
[--C-:B------:R-:W-:Y:S01]  /*1280*/  FFMA.FTZ R59, R44, R59, R56.reuse ;  /* 0x0000003b2c3b7223 */ /* 0x100fe20000010038 */
[----:B------:R-:W-:Y:S01]  /*1290*/  PRMT R56, R34, 0x7632, R56 ;  /* 0x0000763222387816 */ /* 0x000fe20000000038 */
[----:B------:R-:W-:Y:S01]  /*12a0*/  FMUL.FTZ R55, R53, R55 ;  /* 0x0000003735377220 */ /* 0x000fe20000410000 */
[----:B------:R-:W-:Y:S01]  /*12b0*/  FFMA.FTZ R21, R6, R21, 1 ;  /* 0x3f80000006157423 */ /* 0x000fe20000010015 */
[----:B0-----:R-:W-:Y:S01]  /*12c0*/  FADD.FTZ R53, -R10, 1 ;  /* 0x3f8000000a357421 */ /* 0x001fe20000010100 */
[----:B------:R-:W-:Y:S01]  /*12d0*/  FMUL.FTZ R6, R52, R47 ;  /* 0x0000002f34067220 */ /* 0x000fe20000410000 */
[----:B------:R-:W-:Y:S01]  /*12e0*/  SHF.L.U32 R47, R56, 0x10, RZ ;  /* 0x00000010382f7819 */ /* 0x000fe200000006ff */
[----:B------:R-:W-:Y:S01]  /*12f0*/  FMUL.FTZ R54, R54, R21 ;  /* 0x0000001536367220 */ /* 0x000fe20000410000 */
[----:B------:R-:W-:Y:S01]  /*1300*/  FFMA.FTZ R53, R8, R53, 1 ;  /* 0x3f80000008357423 */ /* 0x000fe20000010035 */
[----:B------:R-:W-:Y:S01]  /*1310*/  PRMT R8, R35, 0x7632, R8 ;  /* 0x0000763223087816 */ /* 0x000fe20000000008 */
[----:B------:R-:W-:Y:S01]  /*1320*/  FMUL.FTZ R21, R0, R6 ;  /* 0x0000000600157220 */ /* 0x000fe20000410000 */
[----:B------:R-:W-:Y:S01]  /*1330*/  FMUL.FTZ R47, R47, R54 ;  /* 0x000000362f2f7220 */ /* 0x000fe20000410000 */
[----:B------:R-:W-:Y:S01]  /*1340*/  SHF.L.U32 R54, R35, 0x10, RZ ;  /* 0x0000001023367819 */ /* 0x000fe200000006ff */
[----:B------:R-:W-:Y:S01]  /*1350*/  FMUL.FTZ R10, R10, R53 ;  /* 0x000000350a0a7220 */ /* 0x000fe20000410000 */
[----:B------:R-:W-:Y:S01]  /*1360*/  SHF.L.U32 R8, R8, 0x10, RZ ;  /* 0x0000001008087819 */ /* 0x000fe200000006ff */
[----:B------:R-:W-:Y:S01]  /*1370*/  FFMA.FTZ R21, R49, R21, R7 ;  /* 0x0000001531157223 */ /* 0x000fe20000010007 */
[----:B------:R-:W-:Y:S01]  /*1380*/  FMUL.FTZ R52, R23, R47 ;  /* 0x0000002f17347220 */ /* 0x000fe20000410000 */
[----:B------:R-:W-:-:S02]  /*1390*/  IMAD.U32 R53, R36, 0x10000, RZ ;  /* 0x0001000024357824 */ /* 0x000fc400078e00ff */
[----:B------:R-:W-:Y:S01]  /*13a0*/  FMUL.FTZ R7, R54, R55 ;  /* 0x0000003736077220 */ /* 0x000fe20000410000 */
[----:B------:R-:W-:Y:S01]  /*13b0*/  FMUL.FTZ R10, R8, R10 ;  /* 0x0000000a080a7220 */ /* 0x000fe20000410000 */
[----:B------:R-:W-:Y:S01]  /*13c0*/  PRMT R8, R36, 0x7632, R8 ;  /* 0x0000763224087816 */ /* 0x000fe20000000008 */
[----:B------:R-:W-:Y:S01]  /*13d0*/  FFMA.FTZ R21, R61, R52, R21 ;  /* 0x000000343d157223 */ /* 0x000fe20000010015 */
[----:B------:R-:W-:Y:S01]  /*13e0*/  FADD.FTZ R53, -R22, R53 ;  /* 0x0000003516357221 */ /* 0x000fe20000010100 */
[----:B------:R-:W-:Y:S01]  /*13f0*/  FMUL.FTZ R52, R3, R7 ;  /* 0x0000000703347220 */ /* 0x000fe20000410000 */
[----:B------:R-:W-:Y:S01]  /*1400*/  FFMA.FTZ R61, R61, R47, R16 ;  /* 0x0000002f3d3d7223 */ /* 0x000fe20000010010 */
[----:B------:R-:W-:Y:S01]  /*1410*/  SHF.L.U32 R16, R8, 0x10, RZ ;  /* 0x0000001008107819 */ /* 0x000fe200000006ff */
[----:B------:R0:W-:Y:S01]  /*1420*/  STL [R1+0x3c], R25 ;  /* 0x00003c1901007387 */ /* 0x0001e20000100800 */
[----:B------:R-:W-:Y:S01]  /*1430*/  FMUL.FTZ R8, R2, R53 ;  /* 0x0000003502087220 */ /* 0x000fe20000410000 */
[----:B------:R-:W-:Y:S01]  /*1440*/  FFMA.FTZ R21, R48, R52, R21 ;  /* 0x0000003430157223 */ /* 0x000fe20000010015 */
[----:B------:R-:W-:Y:S01]  /*1450*/  SHF.L.U32 R53, R37, 0x10, RZ ;  /* 0x0000001025357819 */ /* 0x000fe200000006ff */
[-C--:B------:R-:W-:Y:S01]  /*1460*/  FMUL.FTZ R54, R44, R10.reuse ;  /* 0x0000000a2c367220 */ /* 0x080fe20000410000 */
[--C-:B0-----:R-:W-:Y:S01]  /*1470*/  FFMA.FTZ R25, R9, R10, R20.reuse ;  /* 0x0000000a09197223 */ /* 0x101fe20000010014 */
[----:B------:R-:W-:-:S02]  /*1480*/  PRMT R20, R37, 0x7632, R20 ;  /* 0x0000763225147816 */ /* 0x000fc40000000014 */
[----:B------:R-:W-:Y:S01]  /*1490*/  FFMA.FTZ R21, R9, R54, R21 ;  /* 0x0000003609157223 */ /* 0x000fe20000010015 */
[----:B------:R-:W-:Y:S01]  /*14a0*/  FADD.FTZ R9, -R22, R53 ;  /* 0x0000003516097221 */ /* 0x000fe20000010100 */
[----:B------:R-:W-:Y:S01]  /*14b0*/  SHF.L.U32 R20, R20, 0x10, RZ ;  /* 0x0000001014147819 */ /* 0x000fe200000006ff */
[----:B------:R-:W-:Y:S02]  /*14c0*/  FFMA.FTZ R52, R0, R8, R45 ;  /* 0x0000000800347223 */ /* 0x000fe4000001002d */
[----:B------:R-:W-:Y:S01]  /*14d0*/  FMUL.FTZ R9, R2, R9 ;  /* 0x0000000902097220 */ /* 0x000fe20000410000 */
[C---:B------:R-:W-:Y:S01]  /*14e0*/  FADD.FTZ R16, -R22.reuse, R16 ;  /* 0x0000001016107221 */ /* 0x040fe20000010100 */
[----:B------:R-:W-:Y:S02]  /*14f0*/  FADD.FTZ R20, -R22, R20 ;  /* 0x0000001416147221 */ /* 0x000fe40000010100 */
[----:B------:R-:W-:Y:S01]  /*1500*/  FFMA.FTZ R54, R3, R9, R12 ;  /* 0x0000000903367223 */ /* 0x000fe2000001000c */
[----:B------:R-:W-:Y:S01]  /*1510*/  FMUL.FTZ R57, R52, -1.4426950216293334961 ;  /* 0xbfb8aa3b34397820 */ /* 0x000fe20000410000 */
[C---:B------:R-:W-:Y:S01]  /*1520*/  FMUL.FTZ R20, R2.reuse, R20 ;  /* 0x0000001402147220 */ /* 0x040fe20000410000 */
[----:B------:R-:W-:Y:S01]  /*1530*/  FMUL.FTZ R16, R2, R16 ;  /* 0x0000001002107220 */ /* 0x000fe20000410000 */
[----:B------:R-:W-:-:S02]  /*1540*/  FMUL.FTZ R60, R54, -1.4426950216293334961 ;  /* 0xbfb8aa3b363c7820 */ /* 0x000fc40000410000 */
[----:B------:R-:W-:Y:S01]  /*1550*/  FFMA.FTZ R55, R44, R20, R13 ;  /* 0x000000142c377223 */ /* 0x000fe2000001000d */
[----:B------:R-:W0:Y:S01]  /*1560*/  MUFU.EX2 R57, R57 ;  /* 0x0000003900397308 */ /* 0x000e220000000800 */
[----:B------:R-:W-:Y:S02]  /*1570*/  FFMA.FTZ R53, R23, R16, R11 ;  /* 0x0000001017357223 */ /* 0x000fe4000001000b */
[----:B------:R-:W-:Y:S02]  /*1580*/  FMUL.FTZ R56, R55, -1.4426950216293334961 ;  /* 0xbfb8aa3b37387820 */ /* 0x000fe40000410000 */
[----:B------:R-:W-:-:S03]  /*1590*/  FMUL.FTZ R58, R53, -1.4426950216293334961 ;  /* 0xbfb8aa3b353a7820 */ /* 0x000fc60000410000 */
[----:B------:R-:W1:Y:S08]  /*15a0*/  MUFU.EX2 R60, R60 ;  /* 0x0000003c003c7308 */ /* 0x000e700000000800 */
[----:B------:R-:W3:Y:S01]  /*15b0*/  MUFU.EX2 R56, R56 ;  /* 0x0000003800387308 */ /* 0x000ee20000000800 */
[----:B0-----:R-:W-:-:S07]  /*15c0*/  FADD.FTZ R57, R57, 1 ;  /* 0x3f80000039397421 */ /* 0x001fce0000010000 */
[----:B------:R-:W0:Y:S01]  /*15d0*/  MUFU.EX2 R58, R58 ;  /* 0x0000003a003a7308 */ /* 0x000e220000000800 */
[----:B-1----:R-:W-:Y:S01]  /*15e0*/  FADD.FTZ R60, R60, 1 ;  /* 0x3f8000003c3c7421 */ /* 0x002fe20000010000 */
[----:B------:R-:W-:Y:S01]  /*15f0*/  FFMA.FTZ R59, R0, R6, R59 ;  /* 0x00000006003b7223 */ /* 0x000fe2000001003b */
[----:B------:R-:W-:-:S03]  /*1600*/  FADD.FTZ R17, R17, R47 ;  /* 0x0000002f11117221 */ /* 0x000fc60000010000 */
[----:B------:R-:W-:Y:S02]  /*1610*/  FFMA.FTZ R59, R23, R47, R59 ;  /* 0x0000002f173b7223 */ /* 0x000fe4000001003b */
[----:B------:R-:W1:Y:S01]  /*1620*/  MUFU.RCP R57, R57 ;  /* 0x0000003900397308 */ /* 0x000e620000001000 */
[----:B---3--:R-:W-:-:S07]  /*1630*/  FADD.FTZ R47, R56, 1 ;  /* 0x3f800000382f7421 */ /* 0x008fce0000010000 */
[----:B------:R-:W3:Y:S01]  /*1640*/  MUFU.RCP R60, R60 ;  /* 0x0000003c003c7308 */ /* 0x000ee20000001000 */
[----:B0-----:R-:W-:-:S07]  /*1650*/  FADD.FTZ R58, R58, 1 ;  /* 0x3f8000003a3a7421 */ /* 0x001fce0000010000 */
[----:B------:R-:W0:Y:S01]  /*1660*/  MUFU.RCP R47, R47 ;  /* 0x0000002f002f7308 */ /* 0x000e220000001000 */
[----:B-1----:R-:W-:-:S07]  /*1670*/  FADD.FTZ R56, -R57, 1 ;  /* 0x3f80000039387421 */ /* 0x002fce0000010100 */
[----:B------:R-:W1:Y:S01]  /*1680*/  MUFU.RCP R58, R58 ;  /* 0x0000003a003a7308 */ /* 0x000e620000001000 */
[----:B------:R4:W-:Y:S01]  /*1690*/  STL [R1+0x20], R24 ;  /* 0x0000201801007387 */ /* 0x0009e20000100800 */
[----:B------:R-:W-:Y:S01]  /*16a0*/  FFMA.FTZ R59, R3, R7, R59 ;  /* 0x00000007033b7223 */ /* 0x000fe2000001003b */
[----:B------:R-:W-:-:S03]  /*16b0*/  FFMA.FTZ R52, R52, R56, 1 ;  /* 0x3f80000034347423 */ /* 0x000fc60000010038 */
[----:B------:R-:W-:Y:S01]  /*16c0*/  FFMA.FTZ R59, R44, R10, R59 ;  /* 0x0000000a2c3b7223 */ /* 0x000fe2000001003b */
[----:B----4-:R-:W-:Y:S01]  /*16d0*/  FADD.FTZ R24, R46, R10 ;  /* 0x0000000a2e187221 */ /* 0x010fe20000010000 */
[----:B---3--:R-:W-:Y:S01]  /*16e0*/  FADD.FTZ R46, -R60, 1 ;  /* 0x3f8000003c2e7421 */ /* 0x008fe20000010100 */
[----:B------:R-:W-:Y:S01]  /*16f0*/  FMUL.FTZ R10, R57, R52 ;  /* 0x00000034390a7220 */ /* 0x000fe20000410000 */
[----:B------:R-:W-:Y:S02]  /*1700*/  IMAD.U32 R52, R38, 0x10000, RZ ;  /* 0x0001000026347824 */ /* 0x000fe400078e00ff */
[----:B------:R-:W-:Y:S01]  /*1710*/  FFMA.FTZ R54, R54, R46, 1 ;  /* 0x3f80000036367423 */ /* 0x000fe2000001002e */
[----:B0-----:R-:W-:Y:S01]  /*1720*/  FADD.FTZ R46, -R47, 1 ;  /* 0x3f8000002f2e7421 */ /* 0x001fe20000010100 */
[----:B-1----:R-:W-:Y:S01]  /*1730*/  FADD.FTZ R56, -R58, 1 ;  /* 0x3f8000003a387421 */ /* 0x002fe20000010100 */
[----:B------:R-:W-:Y:S02]  /*1740*/  FMUL.FTZ R10, R52, R10 ;  /* 0x0000000a340a7220 */ /* 0x000fe40000410000 */
[----:B------:R-:W-:Y:S01]  /*1750*/  FFMA.FTZ R55, R55, R46, 1 ;  /* 0x3f80000037377423 */ /* 0x000fe2000001002e */
[----:B------:R-:W-:Y:S01]  /*1760*/  PRMT R46, R38, 0x7632, R46 ;  /* 0x00007632262e7816 */ /* 0x000fe2000000002e */
[----:B------:R-:W-:Y:S01]  /*1770*/  FFMA.FTZ R56, R53, R56, 1 ;  /* 0x3f80000035387423 */ /* 0x000fe20000010038 */
[----:B------:R-:W-:Y:S01]  /*1780*/  SHF.L.U32 R52, R40, 0x10, RZ ;  /* 0x0000001028347819 */ /* 0x000fe200000006ff */
[----:B------:R-:W-:Y:S01]  /*1790*/  FMUL.FTZ R53, R0, R10 ;  /* 0x0000000a00357220 */ /* 0x000fe20000410000 */
[----:B------:R-:W-:Y:S01]  /*17a0*/  SHF.L.U32 R46, R46, 0x10, RZ ;  /* 0x000000102e2e7819 */ /* 0x000fe200000006ff */
[----:B------:R-:W-:-:S02]  /*17b0*/  FMUL.FTZ R56, R58, R56 ;  /* 0x000000383a387220 */ /* 0x000fc40000410000 */
[----:B------:R-:W-:Y:S01]  /*17c0*/  FADD.FTZ R52, -R22, R52 ;  /* 0x0000003416347221 */ /* 0x000fe20000010100 */
[----:B------:R-:W-:Y:S01]  /*17d0*/  FMUL.FTZ R55, R47, R55 ;  /* 0x000000372f377220 */ /* 0x000fe20000410000 */
[----:B------:R-:W-:Y:S01]  /*17e0*/  FMUL.FTZ R47, R46, R56 ;  /* 0x000000382e2f7220 */ /* 0x000fe20000410000 */
[----:B------:R-:W-:Y:S01]  /*17f0*/  FFMA.FTZ R21, R8, R53, R21 ;  /* 0x0000003508157223 */ /* 0x000fe20000010015 */
[----:B------:R-:W-:Y:S01]  /*1800*/  FMUL.FTZ R53, R2, R52 ;  /* 0x0000003402357220 */ /* 0x000fe20000410000 */
[----:B------:R-:W-:Y:S01]  /*1810*/  FMUL.FTZ R60, R60, R54 ;  /* 0x000000363c3c7220 */ /* 0x000fe20000410000 */
[----:B------:R-:W-:Y:S02]  /*1820*/  FMUL.FTZ R52, R23, R47 ;  /* 0x0000002f17347220 */ /* 0x000fe40000410000 */
[----:B------:R-:W-:Y:S02]  /*1830*/  FFMA.FTZ R54, R0, R53, R45 ;  /* 0x0000003500367223 */ /* 0x000fe4000001002d */
[----:B------:R-:W-:-:S02]  /*1840*/  FFMA.FTZ R45, R16, R52, R21 ;  /* 0x00000034102d7223 */ /* 0x000fc40000010015 */
[----:B------:R-:W-:-:S06]  /*1850*/  FMUL.FTZ R52, R54, -1.4426950216293334961 ;  /* 0xbfb8aa3b36347820 */ /* 0x000fcc0000410000 */
[----:B------:R-:W0:Y:S01]  /*1860*/  MUFU.EX2 R52, R52 ;  /* 0x0000003400347308 */ /* 0x000e220000000800 */
[----:B------:R-:W-:Y:S01]  /*1870*/  PRMT R46, R39, 0x7632, R46 ;  /* 0x00007632272e7816 */ /* 0x000fe2000000002e */
[----:B------:R-:W-:-:S03]  /*1880*/  FADD.FTZ R21, R17, R47 ;  /* 0x0000002f11157221 */ /* 0x000fc60000010000 */
[----:B------:R-:W-:Y:S01]  /*1890*/  SHF.L.U32 R46, R46, 0x10, RZ ;  /* 0x000000102e2e7819 */ /* 0x000fe200000006ff */
[----:B------:R-:W-:Y:S01]  /*18a0*/  FFMA.FTZ R61, R16, R47, R61 ;  /* 0x0000002f103d7223 */ /* 0x000fe2000001003d */
[----:B------:R-:W-:Y:S01]  /*18b0*/  SHF.L.U32 R56, R41, 0x10, RZ ;  /* 0x0000001029387819 */ /* 0x000fe200000006ff */
[----:B------:R-:W-:Y:S02]  /*18c0*/  FFMA.FTZ R16, R0, R10, R59 ;  /* 0x0000000a00107223 */ /* 0x000fe4000001003b */
[----:B------:R-:W-:Y:S01]  /*18d0*/  FMUL.FTZ R46, R46, R55 ;  /* 0x000000372e2e7220 */ /* 0x000fe20000410000 */
[----:B------:R-:W-:Y:S01]  /*18e0*/  PRMT R55, R40, 0x7632, R55 ;  /* 0x0000763228377816 */ /* 0x000fe20000000037 */
[----:B0-----:R-:W-:Y:S01]  /*18f0*/  FADD.FTZ R17, R52, 1 ;  /* 0x3f80000034117421 */ /* 0x001fe20000010000 */
[----:B------:R-:W-:Y:S02]  /*1900*/  FFMA.FTZ R16, R23, R47, R16 ;  /* 0x0000002f17107223 */ /* 0x000fe40000010010 */
[----:B------:R-:W-:Y:S01]  /*1910*/  SHF.L.U32 R55, R55, 0x10, RZ ;  /* 0x0000001037377819 */ /* 0x000fe200000006ff */
[----:B------:R-:W-:Y:S01]  /*1920*/  FADD.FTZ R56, -R22, R56 ;  /* 0x0000003816387221 */ /* 0x000fe20000010100 */
[----:B------:R-:W-:Y:S01]  /*1930*/  PRMT R47, R41, 0x7632, R47 ;  /* 0x00007632292f7816 */ /* 0x000fe2000000002f */
[----:B------:R-:W3:Y:S01]  /*1940*/  LDL.LU R59, [R1+0x20] ;  /* 0x00002000013b7983 */ /* 0x000ee20000300800 */
[----:B------:R-:W0:Y:S01]  /*1950*/  MUFU.RCP R17, R17 ;  /* 0x0000001100117308 */ /* 0x000e220000001000 */
[----:B------:R-:W-:Y:S01]  /*1960*/  FMUL.FTZ R52, R2, R56 ;  /* 0x0000003802347220 */ /* 0x000fe20000410000 */
[----:B------:R-:W-:Y:S01]  /*1970*/  FADD.FTZ R55, -R22, R55 ;  /* 0x0000003716377221 */ /* 0x000fe20000010100 */
[----:B------:R-:W-:-:S02]  /*1980*/  IMAD.U32 R47, R47, 0x10000, RZ ;  /* 0x000100002f2f7824 */ /* 0x000fc400078e00ff */
[----:B------:R-:W-:Y:S01]  /*1990*/  FFMA.FTZ R12, R3, R52, R12 ;  /* 0x00000034030c7223 */ /* 0x000fe2000001000c */
[----:B------:R-:W-:Y:S01]  /*19a0*/  FMUL.FTZ R55, R2, R55 ;  /* 0x0000003702377220 */ /* 0x000fe20000410000 */
[----:B------:R-:W-:Y:S02]  /*19b0*/  FADD.FTZ R47, -R22, R47 ;  /* 0x0000002f162f7221 */ /* 0x000fe40000010100 */
[----:B------:R-:W-:Y:S01]  /*19c0*/  FMUL.FTZ R56, R12, -1.4426950216293334961 ;  /* 0xbfb8aa3b0c387820 */ /* 0x000fe20000410000 */
[----:B------:R-:W-:Y:S01]  /*19d0*/  FFMA.FTZ R11, R23, R55, R11 ;  /* 0x00000037170b7223 */ /* 0x000fe2000001000b */
[----:B------:R-:W-:-:S03]  /*19e0*/  FMUL.FTZ R47, R2, R47 ;  /* 0x0000002f022f7220 */ /* 0x000fc60000410000 */
[----:B------:R-:W-:Y:S01]  /*19f0*/  FMUL.FTZ R57, R11, -1.4426950216293334961 ;  /* 0xbfb8aa3b0b397820 */ /* 0x000fe20000410000 */
[----:B------:R-:W1:Y:S01]  /*1a00*/  MUFU.EX2 R56, R56 ;  /* 0x0000003800387308 */ /* 0x000e620000000800 */
[----:B------:R-:W-:Y:S01]  /*1a10*/  FFMA.FTZ R13, R44, R47, R13 ;  /* 0x0000002f2c0d7223 */ /* 0x000fe2000001000d */
[----:B0-----:R-:W-:-:S04]  /*1a20*/  FADD.FTZ R58, -R17, 1 ;  /* 0x3f800000113a7421 */ /* 0x001fc80000010100 */
[----:B------:R-:W-:Y:S01]  /*1a30*/  FFMA.FTZ R54, R54, R58, 1 ;  /* 0x3f80000036367423 */ /* 0x000fe2000001003a */
[----:B------:R-:W-:Y:S01]  /*1a40*/  FMUL.FTZ R58, R13, -1.4426950216293334961 ;  /* 0xbfb8aa3b0d3a7820 */ /* 0x000fe20000410000 */
[----:B------:R-:W0:Y:S08]  /*1a50*/  MUFU.EX2 R57, R57 ;  /* 0x0000003900397308 */ /* 0x000e300000000800 */
[----:B------:R-:W4:Y:S01]  /*1a60*/  MUFU.EX2 R58, R58 ;  /* 0x0000003a003a7308 */ /* 0x000f220000000800 */
[----:B-1----:R-:W-:-:S07]  /*1a70*/  FADD.FTZ R56, R56, 1 ;  /* 0x3f80000038387421 */ /* 0x002fce0000010000 */
[----:B------:R-:W1:Y:S01]  /*1a80*/  MUFU.RCP R56, R56 ;  /* 0x0000003800387308 */ /* 0x000e620000001000 */
[----:B0-----:R-:W-:-:S07]  /*1a90*/  FADD.FTZ R57, R57, 1 ;  /* 0x3f80000039397421 */ /* 0x001fce0000010000 */
[----:B------:R-:W0:Y:S01]  /*1aa0*/  MUFU.RCP R57, R57 ;  /* 0x0000003900397308 */ /* 0x000e220000001000 */
[----:B----4-:R-:W-:Y:S01]  /*1ab0*/  FADD.FTZ R58, R58, 1 ;  /* 0x3f8000003a3a7421 */ /* 0x010fe20000010000 */
[----:B------:R-:W-:-:S06]  /*1ac0*/  FMUL.FTZ R54, R17, R54 ;  /* 0x0000003611367220 */ /* 0x000fcc0000410000 */
[----:B------:R-:W4:Y:S01]  /*1ad0*/  MUFU.RCP R58, R58 ;  /* 0x0000003a003a7308 */ /* 0x000f220000001000 */
[----:B-1----:R-:W-:-:S04]  /*1ae0*/  FADD.FTZ R17, -R56, 1 ;  /* 0x3f80000038117421 */ /* 0x002fc80000010100 */
[----:B------:R-:W-:Y:S01]  /*1af0*/  FFMA.FTZ R12, R12, R17, 1 ;  /* 0x3f8000000c0c7423 */ /* 0x000fe20000010011 */
[----:B0-----:R-:W-:-:S04]  /*1b00*/  FADD.FTZ R17, -R57, 1 ;  /* 0x3f80000039117421 */ /* 0x001fc80000010100 */
[----:B------:R-:W-:Y:S01]  /*1b10*/  FFMA.FTZ R11, R11, R17, 1 ;  /* 0x3f8000000b0b7423 */ /* 0x000fe20000010011 */
[----:B----4-:R-:W-:-:S04]  /*1b20*/  FADD.FTZ R17, -R58, 1 ;  /* 0x3f8000003a117421 */ /* 0x010fc80000010100 */
[----:B------:R-:W-:Y:S01]  /*1b30*/  FFMA.FTZ R17, R13, R17, 1 ;  /* 0x3f8000000d117423 */ /* 0x000fe20000010011 */
[----:B------:R-:W-:Y:S01]  /*1b40*/  FMUL.FTZ R13, R56, R12 ;  /* 0x0000000c380d7220 */ /* 0x000fe20000410000 */
[----:B--2---:R-:W-:Y:S01]  /*1b50*/  PRMT R12, R42, 0x7632, R12 ;  /* 0x000076322a0c7816 */ /* 0x004fe2000000000c */
[----:B------:R-:W-:Y:S01]  /*1b60*/  FMUL.FTZ R57, R57, R11 ;  /* 0x0000000b39397220 */ /* 0x000fe20000410000 */
[----:B------:R-:W-:Y:S02]  /*1b70*/  PRMT R56, R43, 0x7632, R56 ;  /* 0x000076322b387816 */ /* 0x000fe40000000038 */
[----:B------:R-:W-:Y:S02]  /*1b80*/  SHF.L.U32 R11, R39, 0x10, RZ ;  /* 0x00000010270b7819 */ /* 0x000fe400000006ff */
[----:B------:R-:W-:Y:S01]  /*1b90*/  SHF.L.U32 R12, R12, 0x10, RZ ;  /* 0x000000100c0c7819 */ /* 0x000fe200000006ff */
[----:B------:R-:W-:Y:S01]  /*1ba0*/  FMUL.FTZ R17, R58, R17 ;  /* 0x000000113a117220 */ /* 0x000fe20000410000 */
[----:B------:R-:W-:Y:S01]  /*1bb0*/  SHF.L.U32 R56, R56, 0x10, RZ ;  /* 0x0000001038387819 */ /* 0x000fe200000006ff */
[----:B------:R-:W-:-:S02]  /*1bc0*/  FMUL.FTZ R11, R11, R60 ;  /* 0x0000003c0b0b7220 */ /* 0x000fc40000410000 */
[----:B------:R-:W-:Y:S01]  /*1bd0*/  FMUL.FTZ R57, R12, R57 ;  /* 0x000000390c397220 */ /* 0x000fe20000410000 */
[----:B------:R-:W-:Y:S01]  /*1be0*/  SHF.L.U32 R12, R42, 0x10, RZ ;  /* 0x000000102a0c7819 */ /* 0x000fe200000006ff */
[----:B------:R-:W-:Y:S01]  /*1bf0*/  FMUL.FTZ R56, R56, R17 ;  /* 0x0000001138387220 */ /* 0x000fe20000410000 */
[CC--:B------:R-:W-:Y:S01]  /*1c00*/  FMUL.FTZ R17, R3.reuse, R11.reuse ;  /* 0x0000000b03117220 */ /* 0x0c0fe20000410000 */
[----:B------:R-:W-:Y:S02]  /*1c10*/  FFMA.FTZ R16, R3, R11, R16 ;  /* 0x0000000b03107223 */ /* 0x000fe40000010010 */
[----:B------:R-:W-:Y:S01]  /*1c20*/  FMUL.FTZ R12, R12, R54 ;  /* 0x000000360c0c7220 */ /* 0x000fe20000410000 */
[----:B------:R-:W-:Y:S01]  /*1c30*/  FFMA.FTZ R45, R9, R17, R45 ;  /* 0x00000011092d7223 */ /* 0x000fe2000001002d */
[CC--:B------:R-:W-:Y:S01]  /*1c40*/  FMUL.FTZ R54, R44.reuse, R46.reuse ;  /* 0x0000002e2c367220 */ /* 0x0c0fe20000410000 */
[----:B------:R-:W-:-:S03]  /*1c50*/  FFMA.FTZ R16, R44, R46, R16 ;  /* 0x0000002e2c107223 */ /* 0x000fc60000010010 */
[C---:B------:R-:W-:Y:S01]  /*1c60*/  FFMA.FTZ R45, R20.reuse, R54, R45 ;  /* 0x00000036142d7223 */ /* 0x040fe2000001002d */
[----:B------:R-:W-:Y:S01]  /*1c70*/  FFMA.FTZ R20, R20, R46, R25 ;  /* 0x0000002e14147223 */ /* 0x000fe20000010019 */
[----:B------:R-:W-:Y:S01]  /*1c80*/  FADD.FTZ R46, R24, R46 ;  /* 0x0000002e182e7221 */ /* 0x000fe20000010000 */
[----:B------:R0:W5:Y:S04]  /*1c90*/  LDL.LU R25, [R1+0x3c] ;  /* 0x00003c0001197983 */ /* 0x0001680000300800 */
[----:B------:R0:W5:Y:S01]  /*1ca0*/  LDL.LU R24, [R1+0x38] ;  /* 0x0000380001187983 */ /* 0x0001620000300800 */
[----:B------:R-:W-:-:S04]  /*1cb0*/  IMAD.U32 R17, R43, 0x10000, RZ ;  /* 0x000100002b117824 */ /* 0x000fc800078e00ff */
[----:B------:R-:W-:Y:S01]  /*1cc0*/  FMUL.FTZ R13, R17, R13 ;  /* 0x0000000d110d7220 */ /* 0x000fe20000410000 */
[CC--:B------:R-:W-:Y:S01]  /*1cd0*/  FMUL.FTZ R17, R0.reuse, R12.reuse ;  /* 0x0000000c00117220 */ /* 0x0c0fe20000410000 */
[----:B------:R-:W-:-:S03]  /*1ce0*/  FFMA.FTZ R16, R0, R12, R16 ;  /* 0x0000000c00107223 */ /* 0x000fc60000010010 */
[----:B------:R-:W-:Y:S01]  /*1cf0*/  FFMA.FTZ R17, R53, R17, R45 ;  /* 0x0000001135117223 */ /* 0x000fe2000001002d */
[CC--:B------:R-:W-:Y:S01]  /*1d00*/  FMUL.FTZ R45, R23.reuse, R57.reuse ;  /* 0x00000039172d7220 */ /* 0x0c0fe20000410000 */
[----:B------:R-:W-:Y:S01]  /*1d10*/  FFMA.FTZ R16, R23, R57, R16 ;  /* 0x0000003917107223 */ /* 0x000fe20000010010 */
[----:B------:R-:W-:Y:S02]  /*1d20*/  FMUL.FTZ R23, R3, R13 ;  /* 0x0000000d03177220 */ /* 0x000fe40000410000 */
[----:B------:R-:W-:Y:S01]  /*1d30*/  FFMA.FTZ R17, R55, R45, R17 ;  /* 0x0000002d37117223 */ /* 0x000fe20000010011 */
[----:B------:R-:W-:-:S03]  /*1d40*/  FFMA.FTZ R16, R3, R13, R16 ;  /* 0x0000000d03107223 */ /* 0x000fc60000010010 */
[----:B------:R-:W-:Y:S01]  /*1d50*/  FFMA.FTZ R17, R52, R23, R17 ;  /* 0x0000001734117223 */ /* 0x000fe20000010011 */
[CC--:B------:R-:W-:Y:S01]  /*1d60*/  FMUL.FTZ R23, R44.reuse, R56.reuse ;  /* 0x000000382c177220 */ /* 0x0c0fe20000410000 */
[----:B------:R-:W-:-:S03]  /*1d70*/  FFMA.FTZ R16, R44, R56, R16 ;  /* 0x000000382c107223 */ /* 0x000fc60000010010 */
[----:B------:R-:W-:Y:S01]  /*1d80*/  FFMA.FTZ R17, R47, R23, R17 ;  /* 0x000000172f117223 */ /* 0x000fe20000010011 */
[----:B------:R-:W-:-:S04]  /*1d90*/  UIADD3 UR9, UP0, UR11, 0x4, URZ ;  /* 0x000000040b097890 */ /* 0x000fc8000ff1e03f */
[----:B------:R-:W-:Y:S02]  /*1da0*/  UIADD3.X UR10, URZ, UR5, URZ, UP0, !UPT ;  /* 0x000000053f0a7290 */ /* 0x000fe400087fe43f */
[----:B------:R-:W-:-:S04]  /*1db0*/  UISETP.GE.U32.AND UP0, UPT, UR9, UR16, UPT ;  /* 0x000000100900728c */ /* 0x000fc8000bf06070 */
[----:B------:R-:W-:Y:S01]  /*1dc0*/  UISETP.GE.AND.EX UP0, UPT, UR10, UR7, UPT, UP0 ;  /* 0x000000070a00728c */ /* 0x000fe2000bf06300 */
[----:B------:R-:W-:Y:S01]  /*1dd0*/  FFMA.FTZ R14, R51, R4, R14 ;  /* 0x00000004330e7223 */ /* 0x000fe2000001000e */
[----:B------:R-:W-:Y:S01]  /*1de0*/  FADD.FTZ R15, R4, R15 ;  /* 0x0000000f040f7221 */ /* 0x000fe20000010000 */
[----:B------:R-:W-:-:S03]  /*1df0*/  FFMA.FTZ R18, R50, R5, R18 ;  /* 0x0000000532127223 */ /* 0x000fc60000010012 */
[----:B------:R-:W-:Y:S01]  /*1e00*/  PLOP3.LUT P0, PT, PT, PT, UP0, 0x80, 0x0 ;  /* 0x000000000000781c */ /* 0x000fe20003f0f008 */
        /* <DEDUP_REMOVED lines=10> */
[----:B------:R-:W-:Y:S01]  /*1eb0*/  FFMA.FTZ R14, R53, R12, R14 ;  /* 0x0000000c350e7223 */ /* 0x000fe2000001000e */
[----:B------:R-:W-:Y:S01]  /*1ec0*/  FADD.FTZ R15, R15, R12 ;  /* 0x0000000c0f0f7221 */ /* 0x000fe20000010000 */
[----:B------:R-:W-:Y:S01]  /*1ed0*/  FFMA.FTZ R18, R52, R13, R18 ;  /* 0x0000000d34127223 */ /* 0x000fe20000010012 */
[----:B------:R-:W-:Y:S01]  /*1ee0*/  FADD.FTZ R19, R19, R13 ;  /* 0x0000000d13137221 */ /* 0x000fe20000010000 */
[----:B---3--:R1:W-:Y:S02]  /*1ef0*/  STS.64 [R59], R16 ;  /* 0x000000103b007388 */ /* 0x0083e40000000a00 */
[----:B-1----:R-:W1:Y:S01]  /*1f00*/  S2R R59, SR_TID.X ;  /* 0x00000000003b7919 */ /* 0x002e620000002100 */
[----:B------:R-:W-:Y:S01]  /*1f10*/  FADD.FTZ R17, R21, R57 ;  /* 0x0000003915117221 */ /* 0x000fe20000010000 */
[----:B------:R-:W-:Y:S01]  /*1f20*/  FFMA.FTZ R16, R55, R57, R61 ;  /* 0x0000003937107223 */ /* 0x000fe2000001003d */
[----:B------:R-:W-:Y:S01]  /*1f30*/  FADD.FTZ R21, R46, R56 ;  /* 0x000000382e157221 */ /* 0x000fe20000010000 */
[----:B------:R-:W-:Y:S01]  /*1f40*/  BAR.SYNC.DEFER_BLOCKING 0x0 ;  /* 0x0000000000007b1d */ /* 0x000fe20000010000 */
[----:B-1----:R-:W-:-:S05]  /*1f50*/  ISETP.GT.U32.AND P1, PT, R59, 0x1f, PT ;  /* 0x0000001f3b00780c */ /* 0x002fca0003f24070 */
[----:B0-----:R-:W-:Y:S08]  /*1f60*/  @!P0 BRA `(.L_x_986) ;  /* 0x0000000000d48947 */ /* 0x001ff00003800000 */
[----:B------:R-:W2:Y:S04]  /*1f70*/  LDL R61, [R1+0x34] ;  /* 0x00003400013d7983 */ /* 0x000ea80000100800 */
[----:B------:R-:W3:Y:S04]  /*1f80*/  LDL R60, [R1+0x30] ;  /* 0x00003000013c7983 */ /* 0x000ee80000100800 */
[----:B------:R-:W4:Y:S04]  /*1f90*/  LDL R58, [R1+0x2c] ;  /* 0x00002c00013a7983 */ /* 0x000f280000100800 */
[----:B------:R-:W4:Y:S01]  /*1fa0*/  LDL R54, [R1+0x28] ;  /* 0x0000280001367983 */ /* 0x000f220000100800 */
[----:B------:R-:W0:Y:S01]  /*1fb0*/  S2UR UR15, SR_CgaCtaId ;  /* 0x00000000000f79c3 */ /* 0x000e220000008800 */
[----:B------:R-:W-:Y:S01]  /*1fc0*/  UMOV UR5, 0x400 ;  /* 0x0000040000057882 */ /* 0x000fe20000000000 */
[----:B------:R-:W-:Y:S01]  /*1fd0*/  SHF.L.U32 R44, R59, 0x1, RZ ;  /* 0x000000013b2c7819 */ /* 0x000fe200000006ff */
[----:B------:R-:W1:Y:S03]  /*1fe0*/  S2R R57, SR_TID.X ;  /* 0x0000000000397919 */ /* 0x000e660000002100 */
[----:B------:R-:W-:Y:S01]  /*1ff0*/  LOP3.LUT R44, R44, 0x18, RZ, 0xc0, !PT ;  /* 0x000000182c2c7812 */ /* 0x000fe200078ec0ff */
[----:B0-----:R-:W-:-:S06]  /*2000*/  ULEA UR5, UR15, UR5, 0x18 ;  /* 0x000000050f057291 */ /* 0x001fcc000f8ec03f */
[----:B------:R-:W-:-:S04]  /*2010*/  LEA R23, R59, UR5, 0x5 ;  /* 0x000000053b177c11 */ /* 0x000fc8000f8e28ff */
[----:B------:R-:W-:Y:S02]  /*2020*/  IADD3 R45, R23, R44, RZ ;  /* 0x0000002c172d7210 */ /* 0x000fe40007ffe0ff */
[----:B-1----:R-:W-:-:S03]  /*2030*/  SHF.R.S32.HI R55, RZ, 0x1f, R57 ;  /* 0x0000001fff377819 */ /* 0x002fc60000011439 */
[----:B------:R0:W-:Y:S01]  /*2040*/  STS.64 [R45], R14 ;  /* 0x0000000e2d007388 */ /* 0x0001e20000000a00 */
[----:B------:R-:W-:-:S04]  /*2050*/  LEA.HI R55, R55, R57, RZ, 0x2 ;  /* 0x0000003937377211 */ /* 0x000fc800078f10ff */
[----:B------:R-:W-:Y:S02]  /*2060*/  SHF.R.S32.HI R55, RZ, 0x2, R55 ;  /* 0x00000002ff377819 */ /* 0x000fe40000011437 */
[----:B0-----:R-:W-:-:S04]  /*2070*/  LOP3.LUT R45, R44, 0x8, RZ, 0x3c, !PT ;  /* 0x000000082c2d7812 */ /* 0x001fc800078e3cff */
[----:B------:R-:W-:-:S05]  /*2080*/  IADD3 R45, R23, R45, RZ ;  /* 0x0000002d172d7210 */ /* 0x000fca0007ffe0ff */
[----:B------:R0:W-:Y:S02]  /*2090*/  STS.64 [R45], R16 ;  /* 0x000000102d007388 */ /* 0x0001e40000000a00 */
[C---:B0-----:R-:W-:Y:S02]  /*20a0*/  LOP3.LUT R45, R44.reuse, 0x10, RZ, 0x3c, !PT ;  /* 0x000000102c2d7812 */ /* 0x041fe400078e3cff */
[----:B------:R-:W-:Y:S02]  /*20b0*/  LOP3.LUT R44, R44, 0x18, RZ, 0x3c, !PT ;  /* 0x000000182c2c7812 */ /* 0x000fe400078e3cff */
[C---:B------:R-:W-:Y:S02]  /*20c0*/  IADD3 R45, R23.reuse, R45, RZ ;  /* 0x0000002d172d7210 */ /* 0x040fe40007ffe0ff */
[----:B------:R-:W-:Y:S02]  /*20d0*/  IADD3 R44, R23, R44, RZ ;  /* 0x0000002c172c7210 */ /* 0x000fe40007ffe0ff */
[----:B------:R-:W-:Y:S01]  /*20e0*/  LEA R23, R55, UR5, 0x5 ;  /* 0x0000000537177c11 */ /* 0x000fe2000f8e28ff */
[----:B------:R-:W-:Y:S01]  /*20f0*/  STS.64 [R45], R18 ;  /* 0x000000122d007388 */ /* 0x000fe20000000a00 */
[----:B------:R-:W-:-:S03]  /*2100*/  USHF.R.U32.HI UR5, URZ, 0x1, UR6 ;  /* 0x000000013f057899 */ /* 0x000fc60008011606 */
[----:B------:R2:W-:Y:S01]  /*2110*/  STS.64 [R44], R20 ;  /* 0x000000142c007388 */ /* 0x0005e20000000a00 */
[----:B------:R-:W-:-:S04]  /*2120*/  USHF.L.U32 UR5, UR5, 0x6, URZ ;  /* 0x0000000605057899 */ /* 0x000fc8000800063f */
[----:B------:R-:W-:Y:S01]  /*2130*/  ULOP3.LUT UR5, UR5, 0xffffffc0, UR17, 0xe2, !UPT ;  /* 0xffffffc005057892 */ /* 0x000fe2000f8ee211 */
[----:B--2---:R-:W-:Y:S01]  /*2140*/  IMAD R44, R61, 0x8, R23 ;  /* 0x000000083d2c7824 */ /* 0x004fe200078e0217 */
[----:B------:R-:W-:Y:S01]  /*2150*/  BAR.SYNC.DEFER_BLOCKING 0x0 ;  /* 0x0000000000007b1d */ /* 0x000fe20000010000 */
[----:B---3--:R-:W-:-:S05]  /*2160*/  LEA R46, R60, R23, 0x3 ;  /* 0x000000173c2e7211 */ /* 0x008fca00078e18ff */
        /* <DEDUP_REMOVED lines=9> */
[----:B------:R-:W-:Y:S01]  /*2200*/  LEA R44, R54, R23, 0x3 ;  /* 0x00000017362c7211 */ /* 0x000fe200078e18ff */
[----:B------:R-:W-:Y:S01]  /*2210*/  FADD.FTZ R47, R47, R45 ;  /* 0x0000002d2f2f7221 */ /* 0x000fe20000010000 */
[----:B------:R-:W-:-:S04]  /*2220*/  MOV R23, UR5 ;  /* 0x0000000500177c02 */ /* 0x000fc80008000f00 */
[----:B------:R-:W0:Y:S01]  /*2230*/  LDS.64 R44, [R44+0x1e00] ;  /* 0x001e00002c2c7984 */ /* 0x000e220000000a00 */
[----:B------:R-:W-:-:S05]  /*2240*/  IMAD R23, R23, 0x280, R59 ;  /* 0x0000028017177824 */ /* 0x000fca00078e023b */
[----:B------:R-:W-:-:S05]  /*2250*/  IADD3 R23, R23, UR14, RZ ;  /* 0x0000000e17177c10 */ /* 0x000fca000fffe0ff */
[----:B------:R-:W-:Y:S02]  /*2260*/  IMAD.SHL.U32 R23, R23, 0x2, RZ ;  /* 0x0000000217177824 */ /* 0x000fe400078e00ff */
[----:B0-----:R-:W-:Y:S01]  /*2270*/  FADD.FTZ R45, R47, R45 ;  /* 0x0000002d2f2d7221 */ /* 0x001fe20000010000 */
[----:B------:R-:W-:Y:S02]  /*2280*/  FADD.FTZ R44, R46, R44 ;  /* 0x0000002c2e2c7221 */ /* 0x000fe40000010000 */
[----:B------:R-:W0:Y:S02]  /*2290*/  LDC.64 R46, c[0x0][0x260] ;  /* 0x00009800ff2e7b82 */ /* 0x000e240000000a00 */
[----:B0-----:R-:W-:-:S05]  /*22a0*/  IMAD.WIDE.U32 R46, R23, 0x4, R46 ;  /* 0x00000004172e7825 */ /* 0x001fca00078e002e */
[----:B------:R0:W-:Y:S02]  /*22b0*/  STG.E.64 desc[UR12][R46.64+0x8000], R44 ;  /* 0x0080002c2e007986 */ /* 0x0001e4000c101b0c */
.L_x_986:
[----:B------:R-:W-:Y:S01]  /*22c0*/  BSSY B0, `(.L_x_987) ;  /* 0x000006d000007945 */ /* 0x000fe20003800000 */
[----:B0-----:R-:W-:-:S03]  /*22d0*/  CS2R R44, SRZ ;  /* 0x00000000002c7805 */ /* 0x001fc6000001ff00 */
[----:B------:R-:W-:Y:S05]  /*22e0*/  @P1 BRA `(.L_x_988) ;  /* 0x0000000400a81947 */ /* 0x000fea0003800000 */
[----:B------:R-:W-:Y:S01]  /*22f0*/  USHF.L.U32 UR5, UR11, 0x3, URZ ;  /* 0x000000030b057899 */ /* 0x000fe2000800063f */
[----:B------:R-:W-:Y:S01]  /*2300*/  MOV R44, 0x28 ;  /* 0x00000028002c7802 */ /* 0x000fe20000000f00 */
[----:B------:R-:W-:Y:S01]  /*2310*/  HFMA2.MMA R45, -RZ, RZ, 0, 2.384185791015625e-06 ;  /* 0x00000028ff2d7435 */ /* 0x000fe200000001ff */
[----:B------:R-:W-:Y:S01]  /*2320*/  SHF.L.U32 R54, R59, 0x3, RZ ;  /* 0x000000033b367819 */ /* 0x000fe200000006ff */
[----:B------:R-:W-:Y:S01]  /*2330*/  ULOP3.LUT UR5, UR5, 0x8, URZ, 0xc0, !UPT ;  /* 0x0000000805057892 */ /* 0x000fe2000f8ec03f */
[----:B------:R-:W-:Y:S02]  /*2340*/  HFMA2.MMA R56, -RZ, RZ, 0, 2.384185791015625e-06 ;  /* 0x00000028ff387435 */ /* 0x000fe400000001ff */
[----:B------:R-:W-:-:S03]  /*2350*/  LOP3.LUT R54, R54, 0x18, RZ, 0xc0, !PT ;  /* 0x0000001836367812 */ /* 0x000fc600078ec0ff */
[----:B------:R-:W-:-:S05]  /*2360*/  LEA.HI R23, R59, UR5, RZ, 0x1e ;  /* 0x000000053b177c11 */ /* 0x000fca000f8ff0ff */
[----:B------:R-:W-:-:S05]  /*2370*/  IMAD R23, R23, R44, -UR14 ;  /* 0x8000000e17177e24 */ /* 0x000fca000f8e022c */
[----:B------:R-:W-:-:S04]  /*2380*/  SHF.R.S32.HI R44, RZ, 0x1f, R23 ;  /* 0x0000001fff2c7819 */ /* 0x000fc80000011417 */
[----:B------:R-:W-:-:S04]  /*2390*/  LEA.HI R44, R44, R23, RZ, 0x2 ;  /* 0x000000172c2c7211 */ /* 0x000fc800078f10ff */
[----:B------:R-:W-:-:S05]  /*23a0*/  SHF.R.S32.HI R44, RZ, 0x2, R44 ;  /* 0x00000002ff2c7819 */ /* 0x000fca000001142c */
[----:B------:R-:W-:Y:S01]  /*23b0*/  IMAD R44, R44, R45, UR8 ;  /* 0x000000082c2c7e24 */ /* 0x000fe2000f8e022d */
[----:B------:R-:W-:-:S03]  /*23c0*/  IADD3 R45, R23, 0x4, RZ ;  /* 0x00000004172d7810 */ /* 0x000fc60007ffe0ff */
[----:B------:R-:W-:Y:S01]  /*23d0*/  IMAD.IADD R44, R44, 0x1, R54 ;  /* 0x000000012c2c7824 */ /* 0x000fe200078e0236 */
[----:B------:R-:W-:-:S04]  /*23e0*/  SHF.R.S32.HI R46, RZ, 0x1f, R45 ;  /* 0x0000001fff2e7819 */ /* 0x000fc8000001142d */
[----:B------:R-:W-:Y:S02]  /*23f0*/  LEA.HI R46, R46, R45, RZ, 0x2 ;  /* 0x0000002d2e2e7211 */ /* 0x000fe400078f10ff */
[----:B------:R-:W-:Y:S02]  /*2400*/  MOV R45, 0x28 ;  /* 0x00000028002d7802 */ /* 0x000fe40000000f00 */
[----:B------:R-:W-:-:S05]  /*2410*/  SHF.R.S32.HI R46, RZ, 0x2, R46 ;  /* 0x00000002ff2e7819 */ /* 0x000fca000001142e */
[----:B------:R-:W-:Y:S02]  /*2420*/  IMAD R46, R46, R45, UR8 ;  /* 0x000000082e2e7e24 */ /* 0x000fe4000f8e022d */
[----:B------:R-:W0:Y:S03]  /*2430*/  LDS.64 R44, [R44] ;  /* 0x000000002c2c7984 */ /* 0x000e260000000a00 */
[----:B------:R-:W-:-:S06]  /*2440*/  IADD3 R46, R54, R46, RZ ;  /* 0x0000002e362e7210 */ /* 0x000fcc0007ffe0ff */
        /* <DEDUP_REMOVED lines=9> */
[----:B------:R-:W-:-:S05]  /*24e0*/  IMAD R45, R45, R56, UR8 ;  /* 0x000000082d2d7e24 */ /* 0x000fca000f8e0238 */
[----:B------:R-:W-:-:S06]  /*24f0*/  IADD3 R45, R54, R45, RZ ;  /* 0x0000002d362d7210 */ /* 0x000fcc0007ffe0ff */
[----:B------:R-:W0:Y:S02]  /*2500*/  LDS.64 R44, [R45] ;  /* 0x000000002d2c7984 */ /* 0x000e240000000a00 */
[----:B0-----:R-:W-:Y:S01]  /*2510*/  FADD.FTZ R46, R46, R44 ;  /* 0x0000002c2e2e7221 */ /* 0x001fe20000010000 */
[----:B------:R-:W-:Y:S01]  /*2520*/  IADD3 R44, R23, 0xc, RZ ;  /* 0x0000000c172c7810 */ /* 0x000fe20007ffe0ff */
[----:B------:R-:W-:-:S03]  /*2530*/  FADD.FTZ R47, R47, R45 ;  /* 0x0000002d2f2f7221 */ /* 0x000fc60000010000 */
[----:B------:R-:W-:-:S04]  /*2540*/  SHF.R.S32.HI R45, RZ, 0x1f, R44 ;  /* 0x0000001fff2d7819 */ /* 0x000fc8000001142c */
[----:B------:R-:W-:Y:S01]  /*2550*/  LEA.HI R45, R45, R44, RZ, 0x2 ;  /* 0x0000002c2d2d7211 */ /* 0x000fe200078f10ff */
[----:B------:R-:W-:-:S03]  /*2560*/  IMAD.MOV.U32 R44, RZ, RZ, 0x28 ;  /* 0x00000028ff2c7424 */ /* 0x000fc600078e00ff */
        /* <DEDUP_REMOVED lines=56> */
[----:B------:R-:W-:Y:S01]  /*28f0*/  SHF.R.S32.HI R44, RZ, 0x1f, R23 ;  /* 0x0000001fff2c7819 */ /* 0x000fe20000011417 */
[----:B------:R-:W-:-:S03]  /*2900*/  FADD.FTZ R47, R47, R45 ;  /* 0x0000002d2f2f7221 */ /* 0x000fc60000010000 */
[----:B------:R-:W-:Y:S01]  /*2910*/  LEA.HI R44, R44, R23, RZ, 0x2 ;  /* 0x000000172c2c7211 */ /* 0x000fe200078f10ff */
[----:B------:R-:W-:-:S03]  /*2920*/  IMAD.MOV.U32 R23, RZ, RZ, 0x28 ;  /* 0x00000028ff177424 */ /* 0x000fc600078e00ff */
[----:B------:R-:W-:-:S05]  /*2930*/  SHF.R.S32.HI R44, RZ, 0x2, R44 ;  /* 0x00000002ff2c7819 */ /* 0x000fca000001142c */
[----:B------:R-:W-:-:S05]  /*2940*/  IMAD R44, R44, R23, UR8 ;  /* 0x000000082c2c7e24 */ /* 0x000fca000f8e0217 */
[----:B------:R-:W-:-:S06]  /*2950*/  IADD3 R44, R54, R44, RZ ;  /* 0x0000002c362c7210 */ /* 0x000fcc0007ffe0ff */
[----:B------:R-:W0:Y:S02]  /*2960*/  LDS.64 R44, [R44] ;  /* 0x000000002c2c7984 */ /* 0x000e240000000a00 */
[----:B0-----:R-:W-:Y:S01]  /*2970*/  FADD.FTZ R44, R46, R44 ;  /* 0x0000002c2e2c7221 */ /* 0x001fe20000010000 */
[----:B------:R-:W-:-:S07]  /*2980*/  FADD.FTZ R45, R47, R45 ;  /* 0x0000002d2f2d7221 */ /* 0x000fce0000010000 */
.L_x_988:
[----:B------:R-:W-:Y:S05]  /*2990*/  BSYNC B0 ;  /* 0x0000000000007941 */ /* 0x000fea0003800000 */
.L_x_987:
[----:B------:R-:W0:Y:S01]  /*29a0*/  SHFL.BFLY PT, R47, R44, 0x2, 0x1f ;  /* 0x0c401f002c2f7f89 */ /* 0x000e2200000e0000 */
[----:B------:R-:W-:Y:S01]  /*29b0*/  LOP3.LUT P1, RZ, R59, 0xffffffe3, RZ, 0xc0, !PT ;  /* 0xffffffe33bff7812 */ /* 0x000fe2000782c0ff */
[----:B------:R-:W-:Y:S01]  /*29c0*/  BSSY B0, `(.L_x_989) ;  /* 0x0000017000007945 */ /* 0x000fe20003800000 */
[----:B-----5:R-:W-:Y:S01]  /*29d0*/  PRMT R46, R24, 0x7632, R46 ;  /* 0x00007632182e7816 */ /* 0x020fe2000000002e */
[----:B------:R-:W1:Y:S01]  /*29e0*/  SHFL.BFLY PT, R23, R45, 0x2, 0x1f ;  /* 0x0c401f002d177f89 */ /* 0x000e6200000e0000 */
[----:B0-----:R-:W-:Y:S01]  /*29f0*/  FADD.FTZ R47, R47, R44 ;  /* 0x0000002c2f2f7221 */ /* 0x001fe20000010000 */
[----:B-1----:R-:W-:-:S04]  /*2a00*/  FADD.FTZ R44, R23, R45 ;  /* 0x0000002d172c7221 */ /* 0x002fc80000010000 */
[----:B------:R-:W0:Y:S01]  /*2a10*/  SHFL.BFLY PT, R54, R47, 0x1, 0x1f ;  /* 0x0c201f002f367f89 */ /* 0x000e2200000e0000 */
[----:B------:R-:W-:-:S03]  /*2a20*/  PRMT R23, R25, 0x7632, R23 ;  /* 0x0000763219177816 */ /* 0x000fc60000000017 */
[----:B------:R-:W1:Y:S01]  /*2a30*/  SHFL.BFLY PT, R45, R44, 0x1, 0x1f ;  /* 0x0c201f002c2d7f89 */ /* 0x000e6200000e0000 */
[----:B0-----:R-:W-:Y:S01]  /*2a40*/  FADD.FTZ R24, R47, R54 ;  /* 0x000000362f187221 */ /* 0x001fe20000010000 */
[----:B-1----:R-:W-:Y:S01]  /*2a50*/  FADD.FTZ R25, R44, R45 ;  /* 0x0000002d2c197221 */ /* 0x002fe20000010000 */
[----:B------:R-:W-:Y:S06]  /*2a60*/  @P1 BRA `(.L_x_990) ;  /* 0x0000000000301947 */ /* 0x000fec0003800000 */
[----:B------:R-:W0:Y:S01]  /*2a70*/  LDC.64 R54, c[0x0][0x260] ;  /* 0x00009800ff367b82 */ /* 0x000e220000000a00 */
[----:B------:R-:W-:Y:S01]  /*2a80*/  SHF.R.U32.HI R45, RZ, 0x2, R59 ;  /* 0x00000002ff2d7819 */ /* 0x000fe2000001163b */
[----:B------:R-:W-:Y:S01]  /*2a90*/  ULDC UR5, c[0x0][0x10] ;  /* 0x0000040000057ab9 */ /* 0x000fe20000000800 */
[----:B------:R-:W-:Y:S01]  /*2aa0*/  MOV R44, UR17 ;  /* 0x00000011002c7c02 */ /* 0x000fe20008000f00 */
[----:B------:R-:W-:Y:S01]  /*2ab0*/  UIMAD UR5, UR5, UR4, UR6 ;  /* 0x00000004050572a4 */ /* 0x000fe2000f8e0206 */
[----:B------:R-:W-:-:S04]  /*2ac0*/  SHF.L.U32 R45, R45, 0x6, RZ ;  /* 0x000000062d2d7819 */ /* 0x000fc800000006ff */
[----:B------:R-:W-:Y:S02]  /*2ad0*/  LOP3.LUT R44, R45, 0xffffffc0, R44, 0xe2, !PT ;  /* 0xffffffc02d2c7812 */ /* 0x000fe400078ee22c */
[----:B------:R-:W-:-:S04]  /*2ae0*/  MOV R45, UR5 ;  /* 0x00000005002d7c02 */ /* 0x000fc80008000f00 */
[----:B------:R-:W-:-:S05]  /*2af0*/  LEA R44, R45, R44, 0x9 ;  /* 0x0000002c2d2c7211 */ /* 0x000fca00078e48ff */
[----:B------:R-:W-:-:S04]  /*2b00*/  IMAD.SHL.U32 R44, R44, 0x2, RZ ;  /* 0x000000022c2c7824 */ /* 0x000fc800078e00ff */
[----:B0-----:R-:W-:-:S05]  /*2b10*/  IMAD.WIDE.U32 R44, R44, 0x4, R54 ;  /* 0x000000042c2c7825 */ /* 0x001fca00078e0036 */
[----:B------:R0:W-:Y:S02]  /*2b20*/  STG.E.64 desc[UR12][R44.64], R24 ;  /* 0x000000182c007986 */ /* 0x0001e4000c101b0c */
.L_x_990:
[----:B------:R-:W-:Y:S05]  /*2b30*/  BSYNC B0 ;  /* 0x0000000000007941 */ /* 0x000fea0003800000 */
.L_x_989:
[----:B------:R-:W-:Y:S01]  /*2b40*/  UISETP.GE.U32.AND UP0, UPT, UR9, UR16, UPT ;  /* 0x000000100900728c */ /* 0x000fe2000bf06070 */
[----:B------:R-:W-:Y:S02]  /*2b50*/  PRMT R34, R30, 0x7632, R34 ;  /* 0x000076321e227816 */ /* 0x000fe40000000022 */
        /* <DEDUP_REMOVED lines=33> */
.L_x_993:
[----:B------:R-:W2:Y:S04]  /*2d70*/  LD.E.STRONG.GPU R31, desc[UR12][R24.64] ;  /* 0x0000000c181f7980 */ /* 0x000ea8000c10f900 */
[----:B--2---:R-:W-:Y:S01]  /*2d80*/  CCTL.IVALL ;  /* 0x00000000ff00798f */ /* 0x004fe20002000000 */
[----:B------:R-:W-:Y:S05]  /*2d90*/  YIELD ;  /* 0x0000000000007946 */ /* 0x000fea0003800000 */
[----:B-----5:R-:W-:-:S04]  /*2da0*/  LOP3.LUT R31, R31, R30, RZ, 0x3c, !PT ;  /* 0x0000001e1f1f7212 */ /* 0x020fc800078e3cff */
[----:B------:R-:W-:-:S13]  /*2db0*/  ISETP.GT.AND P1, PT, R31, -0x1, PT ;  /* 0xffffffff1f00780c */ /* 0x000fda0003f24270 */
[----:B------:R-:W-:Y:S05]  /*2dc0*/  @P1 BRA `(.L_x_993) ;  /* 0xfffffffc00e81947 */ /* 0x000fea000383ffff */
.L_x_992:
[----:B------:R-:W-:Y:S05]  /*2dd0*/  WARPSYNC.ALL ;  /* 0x0000000000007948 */ /* 0x000fea0003800000 */
[----:B------:R-:W-:Y:S06]  /*2de0*/  BAR.SYNC.DEFER_BLOCKING 0x0 ;  /* 0x0000000000007b1d */ /* 0x000fec0000010000 */
[----:B------:R-:W-:Y:S05]  /*2df0*/  BRA `(.L_x_994) ;  /* 0x0000000000687947 */ /* 0x000fea0003800000 */
.L_x_991:
        /* <DEDUP_REMOVED lines=18> */
.L_x_996:
[----:B------:R-:W2:Y:S04]  /*2f20*/  LD.E.STRONG.GPU R31, desc[UR12][R24.64] ;  /* 0x0000000c181f7980 */ /* 0x000ea8000c10f900 */
[----:B--2---:R-:W-:Y:S01]  /*2f30*/  CCTL.IVALL ;  /* 0x00000000ff00798f */ /* 0x004fe20002000000 */
[----:B------:R-:W-:Y:S05]  /*2f40*/  YIELD ;  /* 0x0000000000007946 */ /* 0x000fea0003800000 */
[----:B-----5:R-:W-:-:S04]  /*2f50*/  LOP3.LUT R31, R31, R30, RZ, 0x3c, !PT ;  /* 0x0000001e1f1f7212 */ /* 0x020fc800078e3cff */
[----:B------:R-:W-:-:S13]  /*2f60*/  ISETP.GT.AND P1, PT, R31, -0x1, PT ;  /* 0xffffffff1f00780c */ /* 0x000fda0003f24270 */
[----:B------:R-:W-:Y:S05]  /*2f70*/  @P1 BRA `(.L_x_996) ;  /* 0xfffffffc00e81947 */ /* 0x000fea000383ffff */
.L_x_995:
[----:B------:R-:W-:Y:S05]  /*2f80*/  WARPSYNC.ALL ;  /* 0x0000000000007948 */ /* 0x000fea0003800000 */
[----:B------:R-:W-:Y:S06]  /*2f90*/  BAR.SYNC.DEFER_BLOCKING 0x0 ;  /* 0x0000000000007b1d */ /* 0x000fec0000010000 */
.L_x_994:
        /* <DEDUP_REMOVED lines=10> */
[----:B------:R-:W-:-:S04]  /*3040*/  @!P1 IADD3 R24, R24, R25, RZ ;  /* 0x0000001918189210 */ /* 0x000fc80007ffe0ff */
[----:B------:R-:W-:-:S04]  /*3050*/  @!P1 SHF.L.U32 R30, R24, 0x1, RZ ;  /* 0x00000001181e9819 */ /* 0x000fc800000006ff */
[C---:B------:R-:W-:Y:S01]  /*3060*/  @!P1 IADD3 R24, R30.reuse, 0x40, RZ ;  /* 0x000000401e189810 */ /* 0x040fe20007ffe0ff */
[----:B-1----:R-:W-:-:S04]  /*3070*/  @!P1 IMAD.WIDE.U32 R30, R30, 0x4, R54 ;  /* 0x000000041e1e9825 */ /* 0x002fc800078e0036 */
[----:B------:R-:W-:Y:S02]  /*3080*/  @!P1 IMAD.WIDE.U32 R24, R24, 0x4, R54 ;  /* 0x0000000418189825 */ /* 0x000fe400078e0036 */
[----:B------:R-:W2:Y:S04]  /*3090*/  @!P1 LDG.E.64 R30, desc[UR12][R30.64] ;  /* 0x0000000c1e1e9981 */ /* 0x000ea8000c1e1b00 */
[----:B------:R-:W3:Y:S01]  /*30a0*/  @!P1 LDG.E.64 R24, desc[UR12][R24.64] ;  /* 0x0000000c18189981 */ /* 0x000ee2000c1e1b00 */
[----:B------:R-:W-:Y:S01]  /*30b0*/  IMAD.MOV.U32 R47, RZ, RZ, RZ ;  /* 0x000000ffff2f7224 */ /* 0x000fe200078e00ff */
[----:B------:R-:W0:Y:S01]  /*30c0*/  S2UR UR14, SR_CgaCtaId ;  /* 0x00000000000e79c3 */ /* 0x000e220000008800 */
[----:B------:R-:W-:Y:S01]  /*30d0*/  UMOV UR5, 0x400 ;  /* 0x0000040000057882 */ /* 0x000fe20000000000 */
[----:B------:R-:W-:Y:S01]  /*30e0*/  SHF.L.U32 R46, R46, 0x10, RZ ;  /* 0x000000102e2e7819 */ /* 0x000fe200000006ff */
[----:B------:R-:W-:Y:S01]  /*30f0*/  UIADD3 UR5, UR5, 0x3480, URZ ;  /* 0x0000348005057890 */ /* 0x000fe2000fffe03f */
[----:B------:R-:W-:Y:S01]  /*3100*/  SHF.L.U32 R28, R28, 0x10, RZ ;  /* 0x000000101c1c7819 */ /* 0x000fe200000006ff */
[----:B------:R-:W4:Y:S01]  /*3110*/  LDL.LU R54, [R1+0x24] ;  /* 0x0000240001367983 */ /* 0x000f220000300800 */
[----:B------:R-:W-:-:S02]  /*3120*/  SHF.L.U32 R29, R29, 0x10, RZ ;  /* 0x000000101d1d7819 */ /* 0x000fc400000006ff */
[----:B------:R-:W-:Y:S02]  /*3130*/  SHF.L.U32 R34, R34, 0x10, RZ ;  /* 0x0000001022227819 */ /* 0x000fe400000006ff */
[----:B------:R-:W-:Y:S02]  /*3140*/  SHF.L.U32 R32, R32, 0x10, RZ ;  /* 0x0000001020207819 */ /* 0x000fe400000006ff */
[----:B------:R-:W-:Y:S01]  /*3150*/  SHF.L.U32 R35, R35, 0x10, RZ ;  /* 0x0000001023237819 */ /* 0x000fe200000006ff */
[----:B0-----:R-:W-:Y:S01]  /*3160*/  ULEA UR5, UR14, UR5, 0x18 ;  /* 0x000000050e057291 */ /* 0x001fe2000f8ec03f */
[----:B--2---:R-:W-:Y:S01]  /*3170*/  @!P1 FADD.FTZ R30, RZ, R30 ;  /* 0x0000001eff1e9221 */ /* 0x004fe20000010000 */
[----:B------:R-:W-:Y:S01]  /*3180*/  @!P1 FADD.FTZ R31, RZ, R31 ;  /* 0x0000001fff1f9221 */ /* 0x000fe20000010000 */
[C---:B------:R-:W-:Y:S01]  /*3190*/  FADD.FTZ R34, -R22.reuse, R34 ;  /* 0x0000002216227221 */ /* 0x040fe20000010100 */
[----:B------:R-:W-:Y:S01]  /*31a0*/  FADD.FTZ R35, -R22, R35 ;  /* 0x0000002316237221 */ /* 0x000fe20000010100 */
[----:B---3--:R-:W-:Y:S01]  /*31b0*/  @!P1 FADD.FTZ R47, R24, R30 ;  /* 0x0000001e182f9221 */ /* 0x008fe20000010000 */
[----:B------:R-:W-:Y:S01]  /*31c0*/  HFMA2.MMA R24, -RZ, RZ, 0, 0 ;  /* 0x00000000ff187435 */ /* 0x000fe200000001ff */
[----:B------:R-:W-:Y:S01]  /*31d0*/  IMAD.U32 R38, R38, 0x10000, RZ ;  /* 0x0001000026267824 */ /* 0x000fe200078e00ff */
[----:B------:R-:W-:-:S02]  /*31e0*/  SHF.L.U32 R36, R36, 0x10, RZ ;  /* 0x0000001024247819 */ /* 0x000fc400000006ff */
[----:B------:R-:W-:Y:S01]  /*31f0*/  SHF.L.U32 R39, R39, 0x10, RZ ;  /* 0x0000001027277819 */ /* 0x000fe200000006ff */
[----:B------:R-:W0:Y:S01]  /*3200*/  SHFL.BFLY PT, R30, R47, 0x10, 0x1f ;  /* 0x0e001f002f1e7f89 */ /* 0x000e2200000e0000 */
[----:B------:R-:W-:Y:S01]  /*3210*/  @!P1 FADD.FTZ R24, R25, R31 ;  /* 0x0000001f19189221 */ /* 0x000fe20000010000 */
[----:B------:R-:W-:Y:S02]  /*3220*/  LOP3.LUT P1, RZ, R56, 0xffffff1f, RZ, 0xc0, !PT ;  /* 0xffffff1f38ff7812 */ /* 0x000fe4000782c0ff */
[----:B------:R-:W-:Y:S02]  /*3230*/  SHF.L.U32 R37, R37, 0x10, RZ ;  /* 0x0000001025257819 */ /* 0x000fe400000006ff */
[----:B------:R-:W-:Y:S01]  /*3240*/  SHF.L.U32 R43, R43, 0x10, RZ ;  /* 0x000000102b2b7819 */ /* 0x000fe200000006ff */
[----:B------:R-:W1:Y:S01]  /*3250*/  SHFL.BFLY PT, R25, R24, 0x10, 0x1f ;  /* 0x0e001f0018197f89 */ /* 0x000e6200000e0000 */
[----:B------:R-:W-:Y:S01]  /*3260*/  USHF.L.U32 UR11, UR11, 0x3, URZ ;  /* 0x000000030b0b7899 */ /* 0x000fe2000800063f */
[----:B------:R-:W-:Y:S01]  /*3270*/  SHF.L.U32 R45, R45, 0x10, RZ ;  /* 0x000000102d2d7819 */ /* 0x000fe200000006ff */
[----:B------:R-:W-:Y:S01]  /*3280*/  ULDC.64 UR14, c[0x0][0x210] ;  /* 0x00008400000e7ab9 */ /* 0x000fe20000000a00 */
[----:B------:R-:W2:Y:S01]  /*3290*/  LDL.LU R57, [R1+0x18] ;  /* 0x0000180001397983 */ /* 0x000ea20000300800 */
[----:B0-----:R-:W-:-:S05]  /*32a0*/  FADD.FTZ R47, R30, R47 ;  /* 0x0000002f1e2f7221 */ /* 0x001fca0000010000 */
[----:B------:R-:W0:Y:S01]  /*32b0*/  SHFL.BFLY PT, R30, R47, 0x8, 0x1f ;  /* 0x0d001f002f1e7f89 */ /* 0x000e2200000e0000 */
[----:B-1----:R-:W-:-:S05]  /*32c0*/  FADD.FTZ R25, R25, R24 ;  /* 0x0000001819197221 */ /* 0x002fca0000010000 */
[----:B------:R-:W1:Y:S01]  /*32d0*/  SHFL.BFLY PT, R24, R25, 0x8, 0x1f ;  /* 0x0d001f0019187f89 */ /* 0x000e6200000e0000 */
        /* <DEDUP_REMOVED lines=12> */
[----:B0-----:R-:W-:Y:S01]  /*33a0*/  FADD.FTZ R47, R47, R30 ;  /* 0x0000001e2f2f7221 */ /* 0x001fe20000010000 */
[----:B------:R-:W-:Y:S01]  /*33b0*/  @!P1 SHF.R.U32.HI R30, RZ, 0x2, R56 ;  /* 0x00000002ff1e9819 */ /* 0x000fe20000011638 */
[----:B------:R-:W-:Y:S01]  /*33c0*/  FADD.FTZ R39, -R22, R39 ;  /* 0x0000002716277221 */ /* 0x000fe20000010100 */
[----:B------:R-:W-:Y:S01]  /*33d0*/  ULOP3.LUT UR11, UR11, 0x8, URZ, 0xc0, !UPT ;  /* 0x000000080b0b7892 */ /* 0x000fe2000f8ec03f */
[----:B------:R-:W3:Y:S01]  /*33e0*/  LDL.LU R56, [R1+0x1c] ;  /* 0x00001c0001387983 */ /* 0x000ee20000300800 */
[----:B-1----:R-:W-:Y:S01]  /*33f0*/  FADD.FTZ R25, R24, R25 ;  /* 0x0000001918197221 */ /* 0x002fe20000010000 */
[----:B------:R-:W-:Y:S01]  /*3400*/  @!P1 LOP3.LUT R30, R30, 0x3ffffff8, RZ, 0xc0, !PT ;  /* 0x3ffffff81e1e9812 */ /* 0x000fe200078ec0ff */
[----:B------:R-:W-:Y:S01]  /*3410*/  @!P1 FMUL.FTZ R24, R47, 2.4414062863797880709e-05 ;  /* 0x37cccccd2f189820 */ /* 0x000fe20000410000 */
[----:B------:R-:W5:Y:S01]  /*3420*/  LDL.LU R55, [R1+0x10] ;  /* 0x0000100001377983 */ /* 0x000f620000300800 */
[----:B------:R-:W-:-:S05]  /*3430*/  @!P1 FMUL.FTZ R25, R25, 2.4414062863797880709e-05 ;  /* 0x37cccccd19199820 */ /* 0x000fca0000410000 */
[----:B------:R0:W-:Y:S02]  /*3440*/  @!P1 STS.64 [R30+UR5], R24 ;  /* 0x000000181e009988 */ /* 0x0001e40008000a05 */
[----:B0-----:R-:W-:-:S05]  /*3450*/  SHF.L.U32 R24, R26, 0x10, RZ ;  /* 0x000000101a187819 */ /* 0x001fca00000006ff */
[----:B------:R-:W-:-:S04]  /*3460*/  FADD.FTZ R24, -R22, R24 ;  /* 0x0000001816187221 */ /* 0x000fc80000010100 */
[----:B------:R-:W-:-:S04]  /*3470*/  FMUL.FTZ R24, R2, R24 ;  /* 0x0000001802187220 */ /* 0x000fc80000410000 */
[----:B------:R-:W-:-:S04]  /*3480*/  FFMA.FTZ R31, R24, R46, R28 ;  /* 0x0000002e181f7223 */ /* 0x000fc8000001001c */
[----:B------:R-:W-:-:S06]  /*3490*/  FMUL.FTZ R25, R31, -1.4426950216293334961 ;  /* 0xbfb8aa3b1f197820 */ /* 0x000fcc0000410000 */
[----:B------:R-:W0:Y:S01]  /*34a0*/  MUFU.EX2 R25, R25 ;  /* 0x0000001900197308 */ /* 0x000e220000000800 */
[----:B------:R-:W-:Y:S01]  /*34b0*/  SHF.L.U32 R26, R27, 0x10, RZ ;  /* 0x000000101b1a7819 */ /* 0x000fe200000006ff */
[----:B0-----:R-:W-:-:S06]  /*34c0*/  FADD.FTZ R25, R25, 1 ;  /* 0x3f80000019197421 */ /* 0x001fcc0000010000 */
[----:B------:R0:W1:Y:S01]  /*34d0*/  MUFU.RCP R30, R25 ;  /* 0x00000019001e7308 */ /* 0x0000620000001000 */
[----:B------:R-:W-:-:S04]  /*34e0*/  FADD.FTZ R26, -R22, R26 ;  /* 0x0000001a161a7221 */ /* 0x000fc80000010100 */
[----:B------:R-:W-:Y:S01]  /*34f0*/  FMUL.FTZ R26, R2, R26 ;  /* 0x0000001a021a7220 */ /* 0x000fe20000410000 */
[----:B0-----:R-:W-:-:S04]  /*3500*/  IMAD.U32 R25, R23, 0x10000, RZ ;  /* 0x0001000017197824 */ /* 0x001fc800078e00ff */
[----:B------:R-:W-:Y:S01]  /*3510*/  FFMA.FTZ R27, R26, R25, R29 ;  /* 0x000000191a1b7223 */ /* 0x000fe2000001001d */
[----:B-1----:R-:W-:-:S04]  /*3520*/  FADD.FTZ R23, -R30, 1 ;  /* 0x3f8000001e177421 */ /* 0x002fc80000010100 */
[----:B------:R-:W-:Y:S01]  /*3530*/  FFMA.FTZ R31, R31, R23, 1 ;  /* 0x3f8000001f1f7423 */ /* 0x000fe20000010017 */
[----:B------:R-:W-:-:S06]  /*3540*/  FMUL.FTZ R23, R27, -1.4426950216293334961 ;  /* 0xbfb8aa3b1b177820 */ /* 0x000fcc0000410000 */
[----:B------:R-:W0:Y:S02]  /*3550*/  MUFU.EX2 R23, R23 ;  /* 0x0000001700177308 */ /* 0x000e240000000800 */
[----:B0-----:R-:W-:-:S06]  /*3560*/  FADD.FTZ R23, R23, 1 ;  /* 0x3f80000017177421 */ /* 0x001fcc0000010000 */
[----:B------:R-:W0:Y:S01]  /*3570*/  MUFU.RCP R23, R23 ;  /* 0x0000001700177308 */ /* 0x000e220000001000 */
[----:B------:R-:W-:Y:S01]  /*3580*/  FMUL.FTZ R30, R30, R31 ;  /* 0x0000001f1e1e7220 */ /* 0x000fe20000410000 */
[----:B0-----:R-:W-:-:S04]  /*3590*/  FADD.FTZ R31, -R23, 1 ;  /* 0x3f800000171f7421 */ /* 0x001fc80000010100 */
[----:B------:R-:W-:Y:S01]  /*35a0*/  FFMA.FTZ R31, R27, R31, 1 ;  /* 0x3f8000001b1f7423 */ /* 0x000fe2000001001f */
[----:B------:R-:W-:-:S03]  /*35b0*/  FMUL.FTZ R27, R2, R34 ;  /* 0x00000022021b7220 */ /* 0x000fc60000410000 */
[----:B------:R-:W-:Y:S01]  /*35c0*/  FMUL.FTZ R23, R23, R31 ;  /* 0x0000001f17177220 */ /* 0x000fe20000410000 */
[----:B------:R-:W-:-:S04]  /*35d0*/  FFMA.FTZ R31, R46, R27, R28 ;  /* 0x0000001b2e1f7223 */ /* 0x000fc8000001001c */
[----:B------:R-:W-:-:S06]  /*35e0*/  FMUL.FTZ R34, R31, -1.4426950216293334961 ;  /* 0xbfb8aa3b1f227820 */ /* 0x000fcc0000410000 */
[----:B------:R-:W0:Y:S02]  /*35f0*/  MUFU.EX2 R34, R34 ;  /* 0x0000002200227308 */ /* 0x000e240000000800 */
[----:B0-----:R-:W-:-:S06]  /*3600*/  FADD.FTZ R34, R34, 1 ;  /* 0x3f80000022227421 */ /* 0x001fcc0000010000 */
[----:B------:R-:W0:Y:S01]  /*3610*/  MUFU.RCP R34, R34 ;  /* 0x0000002200227308 */ /* 0x000e220000001000 */
[----:B------:R-:W-:Y:S01]  /*3620*/  FMUL.FTZ R30, R32, R30 ;  /* 0x0000001e201e7220 */ /* 0x000fe20000410000 */
[----:B0-----:R-:W-:-:S04]  /*3630*/  FADD.FTZ R32, -R34, 1 ;  /* 0x3f80000022207421 */ /* 0x001fc80000010100 */
[----:B------:R-:W-:Y:S01]  /*3640*/  FFMA.FTZ R32, R31, R32, 1 ;  /* 0x3f8000001f207423 */ /* 0x000fe20000010020 */
[----:B------:R-:W-:-:S04]  /*3650*/  FMUL.FTZ R31, R2, R35 ;  /* 0x00000023021f7220 */ /* 0x000fc80000410000 */
[----:B------:R-:W-:Y:S01]  /*3660*/  FFMA.FTZ R47, R25, R31, R29 ;  /* 0x0000001f192f7223 */ /* 0x000fe2000001001d */
[----:B------:R-:W-:-:S03]  /*3670*/  FMUL.FTZ R34, R34, R32 ;  /* 0x0000002022227220 */ /* 0x000fc60000410000 */
[----:B------:R-:W-:-:S06]  /*3680*/  FMUL.FTZ R32, R47, -1.4426950216293334961 ;  /* 0xbfb8aa3b2f207820 */ /* 0x000fcc0000410000 */
[----:B------:R-:W0:Y:S02]  /*3690*/  MUFU.EX2 R32, R32 ;  /* 0x0000002000207308 */ /* 0x000e240000000800 */
[----:B0-----:R-:W-:-:S06]  /*36a0*/  FADD.FTZ R32, R32, 1 ;  /* 0x3f80000020207421 */ /* 0x001fcc0000010000 */
[----:B------:R0:W1:Y:S02]  /*36b0*/  MUFU.RCP R35, R32 ;  /* 0x0000002000237308 */ /* 0x0000640000001000 */
[----:B0-----:R-:W-:Y:S01]  /*36c0*/  SHF.L.U32 R32, R33, 0x10, RZ ;  /* 0x0000001021207819 */ /* 0x001fe200000006ff */
[----:B------:R-:W-:-:S04]  /*36d0*/  FADD.FTZ R33, -R22, R38 ;  /* 0x0000002616217221 */ /* 0x000fc80000010100 */
[----:B------:R-:W-:Y:S01]  /*36e0*/  FMUL.FTZ R32, R32, R23 ;  /* 0x0000001720207220 */ /* 0x000fe20000410000 */
[----:B-1----:R-:W-:Y:S01]  /*36f0*/  FADD.FTZ R23, -R35, 1 ;  /* 0x3f80000023177421 */ /* 0x002fe20000010100 */
[----:B------:R-:W-:-:S03]  /*3700*/  FMUL.FTZ R33, R2, R33 ;  /* 0x0000002102217220 */ /* 0x000fc60000410000 */
[----:B------:R-:W-:-:S04]  /*3710*/  FFMA.FTZ R23, R47, R23, 1 ;  /* 0x3f8000002f177423 */ /* 0x000fc80000010017 */
        /* <DEDUP_REMOVED lines=11> */
[----:B------:R-:W-:Y:S01]  /*37d0*/  FFMA.FTZ R38, R25, R35, R29 ;  /* 0x0000002319267223 */ /* 0x000fe2000001001d */
[----:B------:R-:W-:-:S03]  /*37e0*/  SHF.L.U32 R39, R42, 0x10, RZ ;  /* 0x000000102a277819 */ /* 0x000fc600000006ff */
[----:B------:R-:W-:-:S06]  /*37f0*/  FMUL.FTZ R42, R38, -1.4426950216293334961 ;  /* 0xbfb8aa3b262a7820 */ /* 0x000fcc0000410000 */
[----:B------:R-:W0:Y:S01]  /*3800*/  MUFU.EX2 R42, R42 ;  /* 0x0000002a002a7308 */ /* 0x000e220000000800 */
[----:B------:R-:W-:-:S04]  /*3810*/  FADD.FTZ R39, -R22, R39 ;  /* 0x0000002716277221 */ /* 0x000fc80000010100 */
[----:B------:R-:W-:Y:S01]  /*3820*/  FMUL.FTZ R39, R2, R39 ;  /* 0x0000002702277220 */ /* 0x000fe20000410000 */
[----:B------:R-:W-:-:S03]  /*3830*/  FMUL.FTZ R37, R37, R23 ;  /* 0x0000001725257220 */ /* 0x000fc60000410000 */
[----:B------:R-:W-:Y:S01]  /*3840*/  FFMA.FTZ R28, R46, R39, R28 ;  /* 0x000000272e1c7223 */ /* 0x000fe2000001001c */
[----:B------:R-:W-:-:S03]  /*3850*/  FADD.FTZ R22, -R22, R43 ;  /* 0x0000002b16167221 */ /* 0x000fc60000010100 */
[----:B------:R-:W-:Y:S01]  /*3860*/  FMUL.FTZ R23, R28, -1.4426950216293334961 ;  /* 0xbfb8aa3b1c177820 */ /* 0x000fe20000410000 */
[----:B0-----:R-:W-:Y:S01]  /*3870*/  FADD.FTZ R42, R42, 1 ;  /* 0x3f8000002a2a7421 */ /* 0x001fe20000010000 */
[----:B------:R-:W-:-:S04]  /*3880*/  FMUL.FTZ R43, R2, R22 ;  /* 0x00000016022b7220 */ /* 0x000fc80000410000 */
[----:B------:R-:W0:Y:S01]  /*3890*/  MUFU.EX2 R23, R23 ;  /* 0x0000001700177308 */ /* 0x000e220000000800 */
[----:B------:R-:W-:-:S07]  /*38a0*/  FFMA.FTZ R29, R25, R43, R29 ;  /* 0x0000002b191d7223 */ /* 0x000fce000001001d */
[----:B------:R-:W1:Y:S01]  /*38b0*/  MUFU.RCP R42, R42 ;  /* 0x0000002a002a7308 */ /* 0x000e620000001000 */
[----:B------:R-:W-:Y:S01]  /*38c0*/  FMUL.FTZ R22, R29, -1.4426950216293334961 ;  /* 0xbfb8aa3b1d167820 */ /* 0x000fe20000410000 */
[----:B------:R-:W-:-:S06]  /*38d0*/  IMAD.U32 R47, R40, 0x10000, RZ ;  /* 0x00010000282f7824 */ /* 0x000fcc00078e00ff */
[----:B------:R4:W2:Y:S01]  /*38e0*/  MUFU.EX2 R40, R22 ;  /* 0x0000001600287308 */ /* 0x0008a20000000800 */
[----:B------:R-:W-:Y:S01]  /*38f0*/  FMUL.FTZ R36, R47, R36 ;  /* 0x000000242f247220 */ /* 0x000fe20000410000 */
[----:B0-----:R-:W-:Y:S01]  /*3900*/  FADD.FTZ R23, R23, 1 ;  /* 0x3f80000017177421 */ /* 0x001fe20000010000 */
[----:B----4-:R-:W-:Y:S01]  /*3910*/  IADD3 R22, R54, -UR11, RZ ;  /* 0x8000000b36167c10 */ /* 0x010fe2000fffe0ff */
[----:B-1----:R-:W-:Y:S01]  /*3920*/  FADD.FTZ R47, -R42, 1 ;  /* 0x3f8000002a2f7421 */ /* 0x002fe20000010100 */
[----:B------:R-:W4:Y:S02]  /*3930*/  LDL.LU R54, [R1+0x14] ;  /* 0x0000140001367983 */ /* 0x000f240000300800 */
[----:B------:R-:W-:Y:S01]  /*3940*/  LEA R22, R22, UR5, 0x3 ;  /* 0x0000000516167c11 */ /* 0x000fe2000f8e18ff */
[----:B------:R-:W-:Y:S02]  /*3950*/  FFMA.FTZ R38, R38, R47, 1 ;  /* 0x3f80000026267423 */ /* 0x000fe4000001002f */
[----:B------:R0:W1:Y:S01]  /*3960*/  MUFU.RCP R47, R23 ;  /* 0x00000017002f7308 */ /* 0x0000620000001000 */
[----:B------:R-:W-:Y:S01]  /*3970*/  BAR.SYNC.DEFER_BLOCKING 0x0 ;  /* 0x0000000000007b1d */ /* 0x000fe20000010000 */
[----:B--2---:R-:W-:-:S05]  /*3980*/  FADD.FTZ R40, R40, 1 ;  /* 0x3f80000028287421 */ /* 0x004fca0000010000 */
[----:B0-----:R-:W0:Y:S01]  /*3990*/  LDS.64 R22, [R22] ;  /* 0x0000000016167984 */ /* 0x001e220000000a00 */
[----:B------:R-:W2:Y:S01]  /*39a0*/  MUFU.RCP R40, R40 ;  /* 0x0000002800287308 */ /* 0x000ea20000001000 */
[----:B------:R-:W-:Y:S01]  /*39b0*/  FMUL.FTZ R38, R42, R38 ;  /* 0x000000262a267220 */ /* 0x000fe20000410000 */
[----:B-1----:R-:W-:-:S04]  /*39c0*/  FADD.FTZ R42, -R47, 1 ;  /* 0x3f8000002f2a7421 */ /* 0x002fc80000010100 */
[----:B------:R-:W-:Y:S01]  /*39d0*/  FFMA.FTZ R42, R28, R42, 1 ;  /* 0x3f8000001c2a7423 */ /* 0x000fe2000001002a */
[----:B------:R-:W-:Y:S01]  /*39e0*/  SHF.L.U32 R41, R41, 0x10, RZ ;  /* 0x0000001029297819 */ /* 0x000fe200000006ff */
[----:B--2---:R-:W-:-:S04]  /*39f0*/  FADD.FTZ R28, -R40, 1 ;  /* 0x3f800000281c7421 */ /* 0x004fc80000010100 */
[----:B------:R-:W-:Y:S01]  /*3a00*/  FFMA.FTZ R28, R29, R28, 1 ;  /* 0x3f8000001d1c7423 */ /* 0x000fe2000001001c */
[----:B------:R-:W-:Y:S01]  /*3a10*/  SHF.L.U32 R44, R44, 0x10, RZ ;  /* 0x000000102c2c7819 */ /* 0x000fe200000006ff */
[----:B------:R-:W-:Y:S02]  /*3a20*/  FMUL.FTZ R42, R47, R42 ;  /* 0x0000002a2f2a7220 */ /* 0x000fe40000410000 */
[----:B------:R-:W-:Y:S01]  /*3a30*/  FMUL.FTZ R28, R40, R28 ;  /* 0x0000001c281c7220 */ /* 0x000fe20000410000 */
[----:B------:R-:W-:Y:S01]  /*3a40*/  FMUL.FTZ R38, R41, R38 ;  /* 0x0000002629267220 */ /* 0x000fe20000410000 */
[----:B------:R-:W-:Y:S02]  /*3a50*/  FMUL.FTZ R42, R44, R42 ;  /* 0x0000002a2c2a7220 */ /* 0x000fe40000410000 */
[----:B------:R-:W-:Y:S01]  /*3a60*/  FMUL.FTZ R45, R45, R28 ;  /* 0x0000001c2d2d7220 */ /* 0x000fe20000410000 */
[--C-:B0-----:R-:W-:Y:S01]  /*3a70*/  FFMA.FTZ R30, R46, R30, -R22.reuse ;  /* 0x0000001e2e1e7223 */ /* 0x101fe20000010816 */
[C-C-:B------:R-:W-:Y:S01]  /*3a80*/  FFMA.FTZ R29, R0.reuse, R10, -R22.reuse ;  /* 0x0000000a001d7223 */ /* 0x140fe20000010816 */
[C-C-:B------:R-:W-:Y:S01]  /*3a90*/  FFMA.FTZ R5, R3.reuse, R5, -R22.reuse ;  /* 0x0000000503057223 */ /* 0x140fe20000010816 */
[C-C-:B------:R-:W-:Y:S01]  /*3aa0*/  FFMA.FTZ R7, R3.reuse, R7, -R22.reuse ;  /* 0x0000000703077223 */ /* 0x140fe20000010816 */
[C-C-:B------:R-:W-:Y:S01]  /*3ab0*/  FFMA.FTZ R10, R3.reuse, R11, -R22.reuse ;  /* 0x0000000b030a7223 */ /* 0x140fe20000010816 */
[----:B------:R-:W-:Y:S01]  /*3ac0*/  FFMA.FTZ R3, R3, R13, -R22 ;  /* 0x0000000d03037223 */ /* 0x000fe20000010816 */
[----:B------:R-:W-:Y:S01]  /*3ad0*/  FFMA.FTZ R13, -R23, R24, R30 ;  /* 0x00000018170d7223 */ /* 0x000fe2000001011e */
[--C-:B------:R-:W-:Y:S01]  /*3ae0*/  FFMA.FTZ R11, R25, R32, -R22.reuse ;  /* 0x00000020190b7223 */ /* 0x100fe20000010816 */
[----:B------:R-:W2:Y:S01]  /*3af0*/  LDL.LU R30, [R1+0x8] ;  /* 0x00000800011e7983 */ /* 0x000ea20000300800 */
[C-C-:B------:R-:W-:Y:S01]  /*3b00*/  FFMA.FTZ R4, R0.reuse, R4, -R22.reuse ;  /* 0x0000000400047223 */ /* 0x140fe20000010816 */
[C-C-:B------:R-:W-:Y:S01]  /*3b10*/  FFMA.FTZ R6, R0.reuse, R6, -R22.reuse ;  /* 0x0000000600067223 */ /* 0x140fe20000010816 */
[----:B------:R-:W-:Y:S01]  /*3b20*/  FFMA.FTZ R11, -R23, R26, R11 ;  /* 0x0000001a170b7223 */ /* 0x000fe2000001010b */
[----:B------:R-:W2:Y:S01]  /*3b30*/  LDL.LU R28, [R1+0xc] ;  /* 0x00000c00011c7983 */ /* 0x000ea20000300800 */
[--C-:B------:R-:W-:Y:S01]  /*3b40*/  FFMA.FTZ R0, R0, R12, -R22.reuse ;  /* 0x0000000c00007223 */ /* 0x100fe20000010816 */
[----:B------:R-:W-:-:S02]  /*3b50*/  FFMA.FTZ R34, R46, R34, -R22 ;  /* 0x000000222e227223 */ /* 0x000fc40000010816 */
[----:B------:R-:W2:Y:S01]  /*3b60*/  LDL.LU R26, [R1+0x4] ;  /* 0x00000400011a7983 */ /* 0x000ea20000300800 */
[C-C-:B------:R-:W-:Y:S01]  /*3b70*/  FFMA.FTZ R36, R46.reuse, R36, -R22.reuse ;  /* 0x000000242e247223 */ /* 0x140fe20000010816 */
[--C-:B------:R-:W-:Y:S01]  /*3b80*/  FFMA.FTZ R42, R46, R42, -R22.reuse ;  /* 0x0000002a2e2a7223 */ /* 0x100fe20000010816 */
[C-C-:B------:R-:W-:Y:S01]  /*3b90*/  FFMA.FTZ R12, R25.reuse, R37, -R22.reuse ;  /* 0x00000025190c7223 */ /* 0x140fe20000010816 */
[C-C-:B------:R-:W-:Y:S01]  /*3ba0*/  FFMA.FTZ R38, R25.reuse, R38, -R22.reuse ;  /* 0x0000002619267223 */ /* 0x140fe20000010816 */
[----:B------:R-:W-:Y:S02]  /*3bb0*/  FFMA.FTZ R22, R25, R45, -R22 ;  /* 0x0000002d19167223 */ /* 0x000fe40000010816 */
[----:B------:R-:W2:Y:S01]  /*3bc0*/  LDL.LU R25, [R1] ;  /* 0x0000000001197983 */ /* 0x000ea20000300800 */
[-C--:B------:R-:W-:Y:S01]  /*3bd0*/  FFMA.FTZ R51, R51, -R23.reuse, R4 ;  /* 0x8000001733337223 */ /* 0x080fe20000010004 */
[-C--:B------:R-:W-:Y:S01]  /*3be0*/  FFMA.FTZ R5, R50, -R23.reuse, R5 ;  /* 0x8000001732057223 */ /* 0x080fe20000010005 */
[----:B------:R-:W-:Y:S01]  /*3bf0*/  FFMA.FTZ R53, R53, -R23, R0 ;  /* 0x8000001735357223 */ /* 0x000fe20000010000 */
[C---:B------:R-:W-:Y:S01]  /*3c00*/  FMUL.FTZ R0, R2.reuse, R13 ;  /* 0x0000000d02007220 */ /* 0x040fe20000410000 */
[C---:B------:R-:W-:Y:S01]  /*3c10*/  FMUL.FTZ R51, R2.reuse, R51 ;  /* 0x0000003302337220 */ /* 0x040fe20000410000 */
[----:B------:R-:W-:Y:S01]  /*3c20*/  FFMA.FTZ R49, R49, -R23, R6 ;  /* 0x8000001731317223 */ /* 0x000fe20000010006 */
[C---:B------:R-:W-:Y:S01]  /*3c30*/  FMUL.FTZ R5, R2.reuse, R5 ;  /* 0x0000000502057220 */ /* 0x040fe20000410000 */
[----:B------:R-:W-:Y:S01]  /*3c40*/  FMUL.FTZ R6, R2, R11 ;  /* 0x0000000b02067220 */ /* 0x000fe20000410000 */
[----:B------:R-:W-:Y:S01]  /*3c50*/  FFMA.FTZ R3, R52, -R23, R3 ;  /* 0x8000001734037223 */ /* 0x000fe20000010003 */
[C---:B------:R-:W-:Y:S01]  /*3c60*/  FFMA.FTZ R27, -R23.reuse, R27, R34 ;  /* 0x0000001b171b7223 */ /* 0x040fe20000010122 */
[----:B------:R-:W-:Y:S01]  /*3c70*/  FFMA.FTZ R7, R48, -R23, R7 ;  /* 0x8000001730077223 */ /* 0x000fe20000010007 */
[C---:B------:R-:W-:Y:S01]  /*3c80*/  FFMA.FTZ R31, -R23.reuse, R31, R12 ;  /* 0x0000001f171f7223 */ /* 0x040fe2000001010c */
[----:B------:R-:W-:Y:S01]  /*3c90*/  FFMA.FTZ R29, R8, -R23, R29 ;  /* 0x80000017081d7223 */ /* 0x000fe2000001001d */
[----:B------:R-:W-:Y:S01]  /*3ca0*/  FFMA.FTZ R33, -R23, R33, R36 ;  /* 0x0000002117217223 */ /* 0x000fe20000010124 */
[----:B------:R-:W-:Y:S01]  /*3cb0*/  FFMA.FTZ R9, R9, -R23, R10 ;  /* 0x8000001709097223 */ /* 0x000fe2000001000a */
[C---:B------:R-:W-:Y:S01]  /*3cc0*/  FFMA.FTZ R35, -R23.reuse, R35, R38 ;  /* 0x0000002317237223 */ /* 0x040fe20000010126 */
[----:B------:R-:W-:Y:S01]  /*3cd0*/  FFMA.FTZ R39, -R23, R39, R42 ;  /* 0x0000002717277223 */ /* 0x000fe2000001012a */
[----:B------:R-:W-:Y:S01]  /*3ce0*/  IADD3 R4, P1, R57, UR14, RZ ;  /* 0x0000000e39047c10 */ /* 0x000fe2000ff3e0ff */
[----:B------:R-:W-:Y:S01]  /*3cf0*/  FFMA.FTZ R23, -R23, R43, R22 ;  /* 0x0000002b17177223 */ /* 0x000fe20000010116 */
[----:B------:R-:W-:Y:S01]  /*3d00*/  F2FP.BF16.F32.PACK_AB R51, R0, R51 ;  /* 0x000000330033723e */ /* 0x000fe200000010ff */
[----:B------:R-:W-:Y:S01]  /*3d10*/  FMUL.FTZ R11, R2, R3 ;  /* 0x00000003020b7220 */ /* 0x000fe20000410000 */
[----:B------:R-:W-:Y:S01]  /*3d20*/  F2FP.BF16.F32.PACK_AB R0, R6, R5 ;  /* 0x000000050600723e */ /* 0x000fe200000010ff */
[----:B------:R-:W-:Y:S01]  /*3d30*/  FMUL.FTZ R49, R2, R49 ;  /* 0x0000003102317220 */ /* 0x000fe20000410000 */
[----:B---3--:R-:W-:Y:S01]  /*3d40*/  IADD3.X R5, R56, UR15, RZ, P1, !PT ;  /* 0x0000000f38057c10 */ /* 0x008fe20008ffe4ff */
[C---:B------:R-:W-:Y:S01]  /*3d50*/  FMUL.FTZ R6, R2.reuse, R27 ;  /* 0x0000001b02067220 */ /* 0x040fe20000410000 */
        /* <DEDUP_REMOVED lines=10> */
[----:B-----5:R-:W-:Y:S01]  /*3e00*/  IADD3 R2, P1, R55, UR14, RZ ;  /* 0x0000000e37027c10 */ /* 0x020fe2000ff3e0ff */
[----:B------:R-:W-:Y:S01]  /*3e10*/  STG.E.U16 desc[UR12][R4.64+0x2], R3 ;  /* 0x0000020304007986 */ /* 0x000fe2000c10150c */
[----:B------:R-:W-:-:S02]  /*3e20*/  PRMT R13, R0, 0x7632, R13 ;  /* 0x00007632000d7816 */ /* 0x000fc4000000000d */
[----:B------:R-:W-:Y:S02]  /*3e30*/  F2FP.BF16.F32.PACK_AB R7, R8, R7 ;  /* 0x000000070807723e */ /* 0x000fe400000010ff */
[----:B------:R-:W-:Y:S02]  /*3e40*/  F2FP.BF16.F32.PACK_AB R49, R6, R49 ;  /* 0x000000310631723e */ /* 0x000fe400000010ff */
[----:B------:R-:W-:Y:S01]  /*3e50*/  F2FP.BF16.F32.PACK_AB R9, R12, R9 ;  /* 0x000000090c09723e */ /* 0x000fe200000010ff */
[----:B------:R-:W-:Y:S01]  /*3e60*/  STG.E.U16 desc[UR12][R4.64], R51 ;  /* 0x0000003304007986 */ /* 0x000fe2000c10150c */
[----:B------:R-:W-:-:S03]  /*3e70*/  PRMT R8, R49, 0x7632, R8 ;  /* 0x0000763231087816 */ /* 0x000fc60000000008 */
[----:B------:R0:W-:Y:S01]  /*3e80*/  STG.E.U16 desc[UR12][R4.64+0x4], R0 ;  /* 0x0000040004007986 */ /* 0x0001e2000c10150c */
[----:B------:R-:W-:-:S03]  /*3e90*/  F2FP.BF16.F32.PACK_AB R29, R10, R29 ;  /* 0x0000001d0a1d723e */ /* 0x000fc600000010ff */
[----:B------:R1:W-:Y:S01]  /*3ea0*/  STG.E.U16 desc[UR12][R4.64+0x6], R13 ;  /* 0x0000060d04007986 */ /* 0x0003e2000c10150c */
[----:B------:R-:W-:Y:S02]  /*3eb0*/  F2FP.BF16.F32.PACK_AB R53, R22, R53 ;  /* 0x000000351635723e */ /* 0x000fe400000010ff */
[----:B------:R-:W-:Y:S02]  /*3ec0*/  F2FP.BF16.F32.PACK_AB R11, R24, R11 ;  /* 0x0000000b180b723e */ /* 0x000fe400000010ff */
[----:B0-----:R-:W-:Y:S02]  /*3ed0*/  PRMT R0, R7, 0x7632, R0 ;  /* 0x0000763207007816 */ /* 0x001fe40000000000 */
[----:B-1----:R-:W-:Y:S01]  /*3ee0*/  PRMT R5, R9, 0x7632, R5 ;  /* 0x0000763209057816 */ /* 0x002fe20000000005 */
[----:B------:R-:W-:Y:S01]  /*3ef0*/  ULOP3.LUT UR4, UR4, 0x1, URZ, 0x3c, !UPT ;  /* 0x0000000104047892 */ /* 0x000fe2000f8e3c3f */
[----:B------:R-:W-:Y:S01]  /*3f00*/  UMOV UR5, UR10 ;  /* 0x0000000a00057c82 */ /* 0x000fe20008000000 */
[----:B------:R-:W-:Y:S01]  /*3f10*/  UMOV UR11, UR9 ;  /* 0x00000009000b7c82 */ /* 0x000fe20008000000 */
[----:B----4-:R-:W-:-:S05]  /*3f20*/  IADD3.X R3, R54, UR15, RZ, P1, !PT ;  /* 0x0000000f36037c10 */ /* 0x010fca0008ffe4ff */
[----:B------:R-:W-:Y:S04]  /*3f30*/  STG.E.U16 desc[UR12][R2.64+0x4], R7 ;  /* 0x0000040702007986 */ /* 0x000fe8000c10150c */
[----:B------:R-:W-:Y:S04]  /*3f40*/  STG.E.U16 desc[UR12][R2.64], R49 ;  /* 0x0000003102007986 */ /* 0x000fe8000c10150c */
[----:B------:R-:W-:Y:S04]  /*3f50*/  STG.E.U16 desc[UR12][R2.64+0x2], R8 ;  /* 0x0000020802007986 */ /* 0x000fe8000c10150c */
[----:B------:R0:W-:Y:S02]  /*3f60*/  STG.E.U16 desc[UR12][R2.64+0x6], R0 ;  /* 0x0000060002007986 */ /* 0x0001e4000c10150c */
[----:B0-----:R-:W-:-:S02]  /*3f70*/  PRMT R3, R29, 0x7632, R3 ;  /* 0x000076321d037816 */ /* 0x001fc40000000003 */
[----:B------:R-:W-:Y:S02]  /*3f80*/  PRMT R2, R53, 0x7632, R2 ;  /* 0x0000763235027816 */ /* 0x000fe40000000002 */
[----:B------:R-:W-:Y:S02]  /*3f90*/  PRMT R0, R11, 0x7632, R0 ;  /* 0x000076320b007816 */ /* 0x000fe40000000000 */
[----:B--2---:R-:W-:-:S04]  /*3fa0*/  IADD3 R6, P1, R30, UR14, RZ ;  /* 0x0000000e1e067c10 */ /* 0x004fc8000ff3e0ff */
[----:B------:R-:W-:Y:S02]  /*3fb0*/  IADD3.X R7, R28, UR15, RZ, P1, !PT ;  /* 0x0000000f1c077c10 */ /* 0x000fe40008ffe4ff */
[----:B------:R-:W-:-:S03]  /*3fc0*/  IADD3 R4, P1, R26, UR14, RZ ;  /* 0x0000000e1a047c10 */ /* 0x000fc6000ff3e0ff */
[----:B------:R0:W-:Y:S04]  /*3fd0*/  STG.E.U16 desc[UR12][R6.64+0x6], R5 ;  /* 0x0000060506007986 */ /* 0x0001e8000c10150c */
[----:B------:R2:W-:Y:S04]  /*3fe0*/  STG.E.U16 desc[UR12][R6.64], R29 ;  /* 0x0000001d06007986 */ /* 0x0005e8000c10150c */
[----:B------:R2:W-:Y:S01]  /*3ff0*/  STG.E.U16 desc[UR12][R6.64+0x2], R3 ;  /* 0x0000020306007986 */ /* 0x0005e2000c10150c */
[----:B0-----:R-:W-:-:S03]  /*4000*/  IADD3.X R5, R25, UR15, RZ, P1, !PT ;  /* 0x0000000f19057c10 */ /* 0x001fc60008ffe4ff */
[----:B------:R2:W-:Y:S04]  /*4010*/  STG.E.U16 desc[UR12][R6.64+0x4], R9 ;  /* 0x0000040906007986 */ /* 0x0005e8000c10150c */
[----:B------:R2:W-:Y:S04]  /*4020*/  STG.E.U16 desc[UR12][R4.64], R53 ;  /* 0x0000003504007986 */ /* 0x0005e8000c10150c */
[----:B------:R2:W-:Y:S04]  /*4030*/  STG.E.U16 desc[UR12][R4.64+0x2], R2 ;  /* 0x0000020204007986 */ /* 0x0005e8000c10150c */
[----:B------:R2:W-:Y:S04]  /*4040*/  STG.E.U16 desc[UR12][R4.64+0x4], R11 ;  /* 0x0000040b04007986 */ /* 0x0005e8000c10150c */
[----:B------:R2:W-:Y:S01]  /*4050*/  STG.E.U16 desc[UR12][R4.64+0x6], R0 ;  /* 0x0000060004007986 */ /* 0x0005e2000c10150c */
[----:B------:R-:W-:Y:S05]  /*4060*/  @!P0 BRA `(.L_x_997) ;  /* 0xffffffc4001c8947 */ /* 0x000fea000383ffff */
.L_x_985:
        /* <DEDUP_REMOVED lines=32> */
[----:B------:R-:W-:Y:S02]  /*4270*/  IADD3.X R11, RZ, RZ, RZ, P0, !PT ;  /* 0x000000ffff0b7210 */ /* 0x000fe400007fe4ff */
[----:B------:R-:W-:Y:S02]  /*4280*/  MOV R10, R9 ;  /* 0x00000009000a7202 */ /* 0x000fe40000000f00 */
[----:B------:R-:W-:Y:S01]  /*4290*/  IADD3 RZ, P1, R7, R8, RZ ;  /* 0x0000000807ff7210 */ /* 0x000fe20007f3e0ff */
[----:B------:R-:W-:Y:S01]  /*42a0*/  IMAD.WIDE.U32 R6, R5, -0x33333333, RZ ;  /* 0xcccccccd05067825 */ /* 0x000fe200078e00ff */
[----:B------:R-:W-:Y:S02]  /*42b0*/  ISETP.LT.U32.AND P0, PT, R14, 0x2, PT ;  /* 0x000000020e00780c */ /* 0x000fe40003f01070 */
[----:B------:R-:W-:Y:S01]  /*42c0*/  MOV R6, UR9 ;  /* 0x0000000900067c02 */ /* 0x000fe20008000f00 */
[----:B------:R-:W-:Y:S01]  /*42d0*/  IMAD.WIDE.U32.X R8, R13, -0x33333334, R10, P1 ;  /* 0xcccccccc0d087825 */ /* 0x000fe200008e040a */
[----:B------:R-:W-:-:S02]  /*42e0*/  ISETP.LT.AND.EX P0, PT, R15, RZ, PT, P0 ;  /* 0x000000ff0f00720c */ /* 0x000fc40003f01300 */
[----:B------:R-:W-:Y:S02]  /*42f0*/  LEA.HI R50, R7, 0x1, RZ, 0x1c ;  /* 0x0000000107327811 */ /* 0x000fe400078fe0ff */
[----:B------:R-:W-:Y:S02]  /*4300*/  SHF.R.U64 R51, R8, 0x3, R9 ;  /* 0x0000000308337819 */ /* 0x000fe40000001209 */
[----:B------:R-:W-:Y:S02]  /*4310*/  SEL R49, R14, 0x2, P0 ;  /* 0x000000020e317807 */ /* 0x000fe40000000000 */
[----:B------:R-:W-:Y:S02]  /*4320*/  SEL R48, R15, RZ, P0 ;  /* 0x000000ff0f307207 */ /* 0x000fe40000000000 */
[C---:B------:R-:W-:Y:S02]  /*4330*/  IADD3 R7, P0, R0.reuse, 0xa, RZ ;  /* 0x0000000a00077810 */ /* 0x040fe40007f1e0ff */
[----:B------:R-:W-:-:S02]  /*4340*/  IADD3 R8, P1, R0, 0x14, RZ ;  /* 0x0000001400087810 */ /* 0x000fc40007f3e0ff */
[----:B------:R-:W-:Y:S01]  /*4350*/  IADD3 R9, P2, R0, 0x1e, RZ ;  /* 0x0000001e00097810 */ /* 0x000fe20007f5e0ff */
[----:B------:R-:W-:Y:S01]  /*4360*/  IMAD.X R11, RZ, RZ, RZ, P0 ;  /* 0x000000ffff0b7224 */ /* 0x000fe200000e06ff */
[----:B------:R-:W-:Y:S02]  /*4370*/  IADD3 R51, R51, 0x1, RZ ;  /* 0x0000000133337810 */ /* 0x000fe40007ffe0ff */
[----:B------:R-:W-:Y:S02]  /*4380*/  SHF.L.U64.HI R48, R49, 0x6, R48 ;  /* 0x0000000631307819 */ /* 0x000fe40000010230 */
[----:B------:R-:W-:Y:S02]  /*4390*/  LOP3.LUT R10, R56, 0xf, RZ, 0xc0, !PT ;  /* 0x0000000f380a7812 */ /* 0x000fe400078ec0ff */
[----:B------:R-:W-:Y:S02]  /*43a0*/  IADD3.X R12, RZ, RZ, RZ, P1, !PT ;  /* 0x000000ffff0c7210 */ /* 0x000fe40000ffe4ff */
[----:B------:R-:W-:-:S02]  /*43b0*/  IADD3.X R13, RZ, RZ, RZ, P2, !PT ;  /* 0x000000ffff0d7210 */ /* 0x000fc400017fe4ff */
[----:B------:R-:W-:Y:S02]  /*43c0*/  SHF.L.U32 R49, R49, 0x6, RZ ;  /* 0x0000000631317819 */ /* 0x000fe400000006ff */
[----:B------:R-:W-:Y:S02]  /*43d0*/  LOP3.LUT R50, R50, 0x3, RZ, 0xc0, !PT ;  /* 0x0000000332327812 */ /* 0x000fe400078ec0ff */
[----:B------:R-:W-:-:S07]  /*43e0*/  LOP3.LUT R51, R51, 0x3, RZ, 0xc0, !PT ;  /* 0x0000000333337812 */ /* 0x000fce00078ec0ff */
.L_x_1014:
        /* <DEDUP_REMOVED lines=8> */
[----:B------:R-:W-:Y:S01]  /*4470*/  IADD3 R15, P2, P3, -R2, -0x41, -R0 ;  /* 0xffffffbf020f7810 */ /* 0x000fe20007b5e900 */
[----:B------:R-:W-:Y:S01]  /*4480*/  HFMA2.MMA R55, -RZ, RZ, 0, 0 ;  /* 0x00000000ff377435 */ /* 0x000fe200000001ff */
        /* <DEDUP_REMOVED lines=35> */
.L_x_1001:
[----:B------:R-:W-:Y:S05]  /*46c0*/  BSYNC B1 ;  /* 0x0000000000017941 */ /* 0x000fea0003800000 */
.L_x_1000:
        /* <DEDUP_REMOVED lines=21> */
.L_x_1004:
        /* <DEDUP_REMOVED lines=55> */
.L_x_1003:
[----:B------:R-:W-:Y:S05]  /*4b90*/  BSYNC B1 ;  /* 0x0000000000017941 */ /* 0x000fea0003800000 */
.L_x_1002:
        /* <DEDUP_REMOVED lines=35> */
.L_x_1006:
[----:B------:R-:W-:Y:S05]  /*4dd0*/  BSYNC B1 ;  /* 0x0000000000017941 */ /* 0x000fea0003800000 */
.L_x_1005:
        /* <DEDUP_REMOVED lines=15> */
.L_x_999:
[----:B------:R-:W-:Y:S05]  /*4ed0*/  BSYNC B0 ;  /* 0x0000000000007941 */ /* 0x000fea0003800000 */
.L_x_998:
        /* <DEDUP_REMOVED lines=50> */
.L_x_1023:
        /* <DEDUP_REMOVED lines=25> */
[----:B------:R-:W-:Y:S02]  /*5390*/  MOV R24, 0xffff ;  /* 0x0000ffff00187802 */ /* 0x000fe40000000f00 */
        /* <DEDUP_REMOVED lines=20> */
.L_x_1033:
        /* <DEDUP_REMOVED lines=41> */
.L_x_1043:
[----:B--2---:R-:W-:Y:S01]  /*5770*/  FADD.FTZ R15, R14, R30 ;  /* 0x0000001e0e0f7221 */ /* 0x004fe20000010000 */
[----:B------:R-:W-:-:S04]  /*5780*/  @!P1 F2FP.BF16.F32.PACK_AB R14, RZ, R24 ;  /* 0x00000018ff0e923e */ /* 0x000fc800000010ff */
[----:B------:R-:W-:Y:S01]  /*5790*/  @!P1 F2FP.BF16.F32.PACK_AB R15, RZ, R15 ;  /* 0x0000000fff0f923e */ /* 0x000fe200000010ff */
[----:B------:R3:W-:Y:S03]  /*57a0*/  @!P1 STG.E.U16 desc[UR12][R16.64+0x50], R14 ;  /* 0x0000500e10009986 */ /* 0x0007e6000c10150c */
[----:B------:R-:W-:Y:S02]  /*57b0*/  PRMT R20, R15, 0x7610, R20 ;  /* 0x000076100f147816 */ /* 0x000fe40000000014 */
[----:B------:R-:W-:-:S03]  /*57c0*/  LEA.HI R15, R56, 0x3c, RZ, 0x1c ;  /* 0x0000003c380f7811 */ /* 0x000fc600078fe0ff */
[----:B------:R3:W-:Y:S04]  /*57d0*/  @!P1 STG.E.U16 desc[UR12][R18.64+0x50], R20 ;  /* 0x0000501412009986 */ /* 0x0007e8000c10150c */
.L_x_1009:
[----:B------:R-:W-:Y:S05]  /*57e0*/  BSYNC B0 ;  /* 0x0000000000007941 */ /* 0x000fea0003800000 */
.L_x_1008:
        /* <DEDUP_REMOVED lines=14> */
[----:B------:R-:W-:Y:S01]  /*58d0*/  IMAD.MOV.U32 R32, RZ, RZ, RZ ;  /* 0x000000ffff207224 */ /* 0x000fe200078e00ff */
[C---:B------:R-:W-:Y:S01]  /*58e0*/  @!P0 IADD3 R18, R15.reuse, 0x14, RZ ;  /* 0x000000140f128810 */ /* 0x040fe20007ffe0ff */
[----:B------:R-:W-:Y:S01]  /*58f0*/  IMAD.MOV.U32 R41, RZ, RZ, 0xffff ;  /* 0x0000ffffff297424 */ /* 0x000fe200078e00ff */
[----:B------:R-:W-:Y:S01]  /*5900*/  @!P0 LEA R23, R10, UR4, 0x7 ;  /* 0x000000040a178c11 */ /* 0x000fe2000f8e38ff */
[----:B------:R-:W-:Y:S01]  /*5910*/  IMAD.MOV.U32 R40, RZ, RZ, 0xffff ;  /* 0x0000ffffff287424 */ /* 0x000fe200078e00ff */
[----:B------:R-:W-:Y:S02]  /*5920*/  @!P0 LOP3.LUT R18, R18, R19, RZ, 0x3c, !PT ;  /* 0x0000001312128212 */ /* 0x000fe400078e3cff */
[----:B------:R-:W-:Y:S02]  /*5930*/  @!P0 SHF.L.U32 R22, R10, 0x1, RZ ;  /* 0x000000010a168819 */ /* 0x000fe400000006ff */
[----:B------:R-:W-:Y:S01]  /*5940*/  @!P0 IADD3 R21, R15, 0x28, RZ ;  /* 0x000000280f158810 */ /* 0x000fe20007ffe0ff */
[----:B------:R-:W-:Y:S01]  /*5950*/  @!P0 IMAD R18, R18, 0x4, R23 ;  /* 0x0000000412128824 */ /* 0x000fe200078e0217 */
[----:B------:R-:W-:-:S02]  /*5960*/  @!P0 LEA R24, R10, UR4, 0x7 ;  /* 0x000000040a188c11 */ /* 0x000fc4000f8e38ff */
[----:B------:R-:W-:Y:S02]  /*5970*/  @!P0 LOP3.LUT R21, R21, R22, RZ, 0x3c, !PT ;  /* 0x0000001615158212 */ /* 0x000fe400078e3cff */
[----:B------:R-:W3:Y:S01]  /*5980*/  @!P0 LDS R20, [R18] ;  /* 0x0000000012148984 */ /* 0x000ee20000000800 */
[----:B0-----:R-:W-:Y:S02]  /*5990*/  MOV R17, 0xffff ;  /* 0x0000ffff00117802 */ /* 0x001fe40000000f00 */
[----:B------:R-:W-:Y:S02]  /*59a0*/  @!P0 LEA R22, R21, R24, 0x2 ;  /* 0x0000001815168211 */ /* 0x000fe400078e10ff */
[----:B------:R0:W-:Y:S01]  /*59b0*/  @!P0 LDS R21, [R18+0x500] ;  /* 0x0005000012158984 */ /* 0x0001e20000000800 */
[----:B------:R-:W-:Y:S02]  /*59c0*/  @!P0 IADD3 R23, R15, 0x3c, RZ ;  /* 0x0000003c0f178810 */ /* 0x000fe40007ffe0ff */
[C---:B------:R-:W-:Y:S01]  /*59d0*/  @!P0 SHF.L.U32 R24, R10.reuse, 0x1, RZ ;  /* 0x000000010a188819 */ /* 0x040fe200000006ff */
[----:B------:R-:W-:Y:S01]  /*59e0*/  @!P0 LDS R38, [R22+0x500] ;  /* 0x0005000016268984 */ /* 0x000fe20000000800 */
[----:B------:R-:W-:-:S02]  /*59f0*/  @!P0 LEA R30, R10, UR4, 0x7 ;  /* 0x000000040a1e8c11 */ /* 0x000fc4000f8e38ff */
[----:B------:R-:W-:Y:S01]  /*5a00*/  @!P0 LOP3.LUT R23, R23, R24, RZ, 0x3c, !PT ;  /* 0x0000001817178212 */ /* 0x000fe200078e3cff */
[----:B------:R-:W-:Y:S01]  /*5a10*/  @!P0 LDS R37, [R22] ;  /* 0x0000000016258984 */ /* 0x000fe20000000800 */
[----:B------:R-:W-:Y:S02]  /*5a20*/  MOV R27, 0xffff ;  /* 0x0000ffff001b7802 */ /* 0x000fe40000000f00 */
[----:B------:R-:W-:Y:S01]  /*5a30*/  @!P0 LEA R39, R23, R30, 0x2 ;  /* 0x0000001e17278211 */ /* 0x000fe200078e10ff */
[----:B-1----:R-:W1:Y:S01]  /*5a40*/  SHFL.BFLY PT, R17, R16, 0x8, 0x101f ;  /* 0x0d101f0010117f89 */ /* 0x002e6200000e0000 */
[----:B------:R-:W-:Y:S02]  /*5a50*/  MOV R23, RZ ;  /* 0x000000ff00177202 */ /* 0x000fe40000000f00 */
[----:B------:R-:W-:Y:S01]  /*5a60*/  MOV R29, 0xffff ;  /* 0x0000ffff001d7802 */ /* 0x000fe20000000f00 */
[----:B--2---:R-:W2:Y:S01]  /*5a70*/  SHFL.BFLY PT, R30, R14, 0x8, 0x101f ;  /* 0x0d101f000e1e7f89 */ /* 0x004ea200000e0000 */
[----:B------:R-:W-:-:S02]  /*5a80*/  MOV R24, RZ ;  /* 0x000000ff00187202 */ /* 0x000fc40000000f00 */
[----:B------:R-:W-:Y:S01]  /*5a90*/  MOV R34, RZ ;  /* 0x000000ff00227202 */ /* 0x000fe20000000f00 */
[----:B------:R-:W4:Y:S01]  /*5aa0*/  @!P0 LDS R22, [R39] ;  /* 0x0000000027168984 */ /* 0x000f220000000800 */
[----:B------:R-:W-:Y:S02]  /*5ab0*/  MOV R35, 0xffff ;  /* 0x0000ffff00237802 */ /* 0x000fe40000000f00 */
[----:B0-----:R-:W-:Y:S02]  /*5ac0*/  MOV R18, RZ ;  /* 0x000000ff00127202 */ /* 0x001fe40000000f00 */
[----:B------:R-:W-:Y:S02]  /*5ad0*/  MOV R28, 0xffff ;  /* 0x0000ffff001c7802 */ /* 0x000fe40000000f00 */
[----:B------:R-:W-:Y:S02]  /*5ae0*/  MOV R26, 0xffff ;  /* 0x0000ffff001a7802 */ /* 0x000fe40000000f00 */
[----:B------:R-:W-:-:S02]  /*5af0*/  MOV R43, 0xffff ;  /* 0x0000ffff002b7802 */ /* 0x000fc40000000f00 */
[----:B---3--:R-:W-:Y:S01]  /*5b00*/  @!P0 MOV R32, R20 ;  /* 0x0000001400208202 */ /* 0x008fe20000000f00 */
[----:B-1----:R-:W-:Y:S01]  /*5b10*/  FADD.FTZ R25, R17, R16 ;  /* 0x0000001011197221 */ /* 0x002fe20000010000 */
[----:B------:R0:W-:Y:S01]  /*5b20*/  @!P0 LDS R20, [R39+0x500] ;  /* 0x0005000027148984 */ /* 0x0001e20000000800 */
[----:B------:R-:W-:Y:S02]  /*5b30*/  MOV R16, 0xffff ;  /* 0x0000ffff00107802 */ /* 0x000fe40000000f00 */
[----:B------:R-:W-:Y:S01]  /*5b40*/  @!P0 MOV R34, R21 ;  /* 0x0000001500228202 */ /* 0x000fe20000000f00 */
[----:B------:R-:W1:Y:S01]  /*5b50*/  SHFL.BFLY PT, R31, R32, 0x8, 0x101f ;  /* 0x0d101f00201f7f89 */ /* 0x000e6200000e0000 */
[----:B--2---:R-:W-:Y:S01]  /*5b60*/  FADD.FTZ R17, R30, R14 ;  /* 0x0000000e1e117221 */ /* 0x004fe20000010000 */
[----:B------:R-:W-:Y:S02]  /*5b70*/  MOV R30, 0xffff ;  /* 0x0000ffff001e7802 */ /* 0x000fe40000000f00 */
[----:B------:R-:W-:Y:S01]  /*5b80*/  @!P0 MOV R23, R38 ;  /* 0x0000002600178202 */ /* 0x000fe20000000f00 */
[----:B------:R-:W2:Y:S01]  /*5b90*/  SHFL.BFLY PT, R16, R25, 0x4, 0x101f ;  /* 0x0c901f0019107f89 */ /* 0x000ea200000e0000 */
[----:B------:R-:W-:Y:S01]  /*5ba0*/  MOV R38, 0xffff ;  /* 0x0000ffff00267802 */ /* 0x000fe20000000f00 */
[----:B------:R-:W-:Y:S01]  /*5bb0*/  @!P0 IMAD.MOV.U32 R24, RZ, RZ, R37 ;  /* 0x000000ffff188224 */ /* 0x000fe200078e0025 */
[----:B------:R-:W-:Y:S01]  /*5bc0*/  MOV R21, RZ ;  /* 0x000000ff00157202 */ /* 0x000fe20000000f00 */
[----:B------:R-:W-:Y:S01]  /*5bd0*/  IMAD.MOV.U32 R37, RZ, RZ, 0xffff ;  /* 0x0000ffffff257424 */ /* 0x000fe200078e00ff */
[----:B------:R-:W3:Y:S01]  /*5be0*/  SHFL.BFLY PT, R33, R34, 0x8, 0x101f ;  /* 0x0d101f0022217f89 */ /* 0x000ee200000e0000 */
[----:B0-----:R-:W-:-:S03]  /*5bf0*/  MOV R39, 0xffff ;  /* 0x0000ffff00277802 */ /* 0x001fc60000000f00 */
[----:B------:R-:W0:Y:S04]  /*5c00*/  SHFL.BFLY PT, R38, R23, 0x8, 0x101f ;  /* 0x0d101f0017267f89 */ /* 0x000e2800000e0000 */
[----:B------:R-:W5:Y:S01]  /*5c10*/  SHFL.BFLY PT, R37, R24, 0x8, 0x101f ;  /* 0x0d101f0018257f89 */ /* 0x000f6200000e0000 */
[----:B----4-:R-:W-:Y:S01]  /*5c20*/  @!P0 MOV R21, R22 ;  /* 0x0000001600158202 */ /* 0x010fe20000000f00 */
[----:B------:R-:W-:Y:S02]  /*5c30*/  IMAD.MOV.U32 R22, RZ, RZ, 0xffff ;  /* 0x0000ffffff167424 */ /* 0x000fe400078e00ff */
[----:B------:R-:W4:Y:S01]  /*5c40*/  SHFL.BFLY PT, R30, R17, 0x4, 0x101f ;  /* 0x0c901f00111e7f89 */ /* 0x000f2200000e0000 */
[----:B-1----:R-:W-:-:S03]  /*5c50*/  FADD.FTZ R31, R31, R32 ;  /* 0x000000201f1f7221 */ /* 0x002fc60000010000 */
[----:B------:R-:W1:Y:S01]  /*5c60*/  SHFL.BFLY PT, R42, R21, 0x8, 0x101f ;  /* 0x0d101f00152a7f89 */ /* 0x000e6200000e0000 */
[----:B--2---:R-:W-:Y:S01]  /*5c70*/  FADD.FTZ R19, R25, R16 ;  /* 0x0000001019137221 */ /* 0x004fe20000010000 */
[----:B---3--:R-:W-:-:S04]  /*5c80*/  FADD.FTZ R33, R33, R34 ;  /* 0x0000002221217221 */ /* 0x008fc80000010000 */
[----:B------:R-:W2:Y:S01]  /*5c90*/  SHFL.BFLY PT, R16, R19, 0x2, 0x101f ;  /* 0x0c501f0013107f89 */ /* 0x000ea200000e0000 */
[----:B------:R-:W-:Y:S01]  /*5ca0*/  @!P0 MOV R18, R20 ;  /* 0x0000001400128202 */ /* 0x000fe20000000f00 */
[----:B0-----:R-:W-:Y:S01]  /*5cb0*/  FADD.FTZ R32, R38, R23 ;  /* 0x0000001726207221 */ /* 0x001fe20000010000 */
[----:B------:R-:W-:Y:S01]  /*5cc0*/  MOV R20, 0xffff ;  /* 0x0000ffff00147802 */ /* 0x000fe20000000f00 */
[----:B------:R-:W-:Y:S01]  /*5cd0*/  IMAD.MOV.U32 R23, RZ, RZ, 0xffff ;  /* 0x0000ffffff177424 */ /* 0x000fe200078e00ff */
[----:B------:R-:W-:Y:S01]  /*5ce0*/  ISETP.NE.AND P0, PT, R10, RZ, PT ;  /* 0x000000ff0a00720c */ /* 0x000fe20003f05270 */
[----:B-----5:R-:W-:Y:S01]  /*5cf0*/  FADD.FTZ R25, R37, R24 ;  /* 0x0000001825197221 */ /* 0x020fe20000010000 */
[----:B------:R-:W-:Y:S01]  /*5d00*/  MOV R24, 0xffff ;  /* 0x0000ffff00187802 */ /* 0x000fe20000000f00 */
[----:B------:R-:W0:Y:S01]  /*5d10*/  SHFL.BFLY PT, R37, R32, 0x4, 0x101f ;  /* 0x0c901f0020257f89 */ /* 0x000e2200000e0000 */
[----:B------:R-:W-:Y:S01]  /*5d20*/  MOV R34, 0xffff ;  /* 0x0000ffff00227802 */ /* 0x000fe20000000f00 */
[----:B----4-:R-:W-:Y:S01]  /*5d30*/  FADD.FTZ R14, R17, R30 ;  /* 0x0000001e110e7221 */ /* 0x010fe20000010000 */
[----:B------:R-:W-:Y:S01]  /*5d40*/  MOV R17, 0xffff ;  /* 0x0000ffff00117802 */ /* 0x000fe20000000f00 */
[----:B------:R-:W3:Y:S01]  /*5d50*/  SHFL.BFLY PT, R20, R31, 0x4, 0x101f ;  /* 0x0c901f001f147f89 */ /* 0x000ee200000e0000 */
[----:B-1----:R-:W-:Y:S01]  /*5d60*/  FADD.FTZ R42, R42, R21 ;  /* 0x000000152a2a7221 */ /* 0x002fe20000010000 */
[----:B------:R-:W-:-:S02]  /*5d70*/  MOV R21, 0xffff ;  /* 0x0000ffff00157802 */ /* 0x000fc40000000f00 */
[----:B------:R-:W1:Y:S04]  /*5d80*/  SHFL.BFLY PT, R23, R18, 0x8, 0x101f ;  /* 0x0d101f0012177f89 */ /* 0x000e6800000e0000 */
[----:B------:R-:W4:Y:S01]  /*5d90*/  SHFL.BFLY PT, R36, R33, 0x4, 0x101f ;  /* 0x0c901f0021247f89 */ /* 0x000f2200000e0000 */
[----:B--2---:R-:W-:-:S03]  /*5da0*/  FADD.FTZ R16, R19, R16 ;  /* 0x0000001013107221 */ /* 0x004fc60000010000 */
[----:B------:R-:W2:Y:S01]  /*5db0*/  SHFL.BFLY PT, R38, R25, 0x4, 0x101f ;  /* 0x0c901f0019267f89 */ /* 0x000ea200000e0000 */
[----:B------:R-:W-:-:S03]  /*5dc0*/  MOV R19, 0xffff ;  /* 0x0000ffff00137802 */ /* 0x000fc60000000f00 */
[----:B------:R-:W5:Y:S01]  /*5dd0*/  SHFL.BFLY PT, R30, R14, 0x2, 0x101f ;  /* 0x0c501f000e1e7f89 */ /* 0x000f6200000e0000 */
[----:B0-----:R-:W-:-:S03]  /*5de0*/  FADD.FTZ R37, R32, R37 ;  /* 0x0000002520257221 */ /* 0x001fc60000010000 */
[----:B------:R-:W0:Y:S01]  /*5df0*/  SHFL.BFLY PT, R41, R42, 0x4, 0x101f ;  /* 0x0c901f002a297f89 */ /* 0x000e2200000e0000 */
[----:B------:R-:W-:Y:S01]  /*5e00*/  MOV R32, 0xffff ;  /* 0x0000ffff00207802 */ /* 0x000fe20000000f00 */
[----:B---3--:R-:W-:Y:S01]  /*5e10*/  FADD.FTZ R35, R31, R20 ;  /* 0x000000141f237221 */ /* 0x008fe20000010000 */
[----:B------:R-:W-:Y:S01]  /*5e20*/  MOV R20, 0xffff ;  /* 0x0000ffff00147802 */ /* 0x000fe20000000f00 */
[----:B------:R-:W3:Y:S01]  /*5e30*/  SHFL.BFLY PT, R24, R37, 0x2, 0x101f ;  /* 0x0c501f0025187f89 */ /* 0x000ee200000e0000 */
[----:B-1----:R-:W-:Y:S01]  /*5e40*/  FADD.FTZ R31, R23, R18 ;  /* 0x00000012171f7221 */ /* 0x002fe20000010000 */
[----:B------:R-:W-:Y:S02]  /*5e50*/  MOV R18, 0xffff ;  /* 0x0000ffff00127802 */ /* 0x000fe40000000f00 */
[----:B------:R-:W1:Y:S01]  /*5e60*/  SHFL.BFLY PT, R19, R16, 0x1, 0x101f ;  /* 0x0c301f0010137f89 */ /* 0x000e6200000e0000 */
[----:B------:R-:W-:Y:S01]  /*5e70*/  MOV R23, 0xffff ;  /* 0x0000ffff00177802 */ /* 0x000fe20000000f00 */
[----:B----4-:R-:W-:Y:S01]  /*5e80*/  FADD.FTZ R36, R33, R36 ;  /* 0x0000002421247221 */ /* 0x010fe20000010000 */
[----:B------:R-:W-:Y:S01]  /*5e90*/  MOV R33, 0xffff ;  /* 0x0000ffff00217802 */ /* 0x000fe20000000f00 */
[----:B------:R-:W4:Y:S01]  /*5ea0*/  SHFL.BFLY PT, R20, R31, 0x4, 0x101f ;  /* 0x0c901f001f147f89 */ /* 0x000f2200000e0000 */
[----:B--2---:R-:W-:-:S03]  /*5eb0*/  FADD.FTZ R38, R25, R38 ;  /* 0x0000002619267221 */ /* 0x004fc60000010000 */
[----:B------:R-:W2:Y:S01]  /*5ec0*/  SHFL.BFLY PT, R18, R35, 0x2, 0x101f ;  /* 0x0c501f0023127f89 */ /* 0x000ea200000e0000 */
[----:B-----5:R-:W-:Y:S01]  /*5ed0*/  FADD.FTZ R17, R14, R30 ;  /* 0x0000001e0e117221 */ /* 0x020fe20000010000 */
[----:B------:R-:W-:Y:S02]  /*5ee0*/  MOV R14, 0xffff ;  /* 0x0000ffff000e7802 */ /* 0x000fe40000000f00 */
[----:B------:R-:W5:Y:S01]  /*5ef0*/  SHFL.BFLY PT, R21, R36, 0x2, 0x101f ;  /* 0x0c501f0024157f89 */ /* 0x000f6200000e0000 */
[----:B0-----:R-:W-:-:S03]  /*5f00*/  FADD.FTZ R42, R42, R41 ;  /* 0x000000292a2a7221 */ /* 0x001fc60000010000 */
[----:B------:R-:W0:Y:S01]  /*5f10*/  SHFL.BFLY PT, R23, R38, 0x2, 0x101f ;  /* 0x0c501f0026177f89 */ /* 0x000e2200000e0000 */
[----:B------:R-:W-:-:S03]  /*5f20*/  IADD3 R41, R15, R6, RZ ;  /* 0x000000060f297210 */ /* 0x000fc60007ffe0ff */
[----:B------:R-:W0:Y:S01]  /*5f30*/  SHFL.BFLY PT, R14, R17, 0x1, 0x101f ;  /* 0x0c301f00110e7f89 */ /* 0x000e2200000e0000 */
[----:B---3--:R-:W-:Y:S02]  /*5f40*/  FADD.FTZ R37, R37, R24 ;  /* 0x0000001825257221 */ /* 0x008fe40000010000 */
[----:B------:R-:W3:Y:S01]  /*5f50*/  @!P0 LDC.64 R24, c[0x0][0x218] ;  /* 0x00008600ff188b82 */ /* 0x000ee20000000a00 */
[----:B-1----:R-:W-:Y:S01]  /*5f60*/  FADD.FTZ R16, R16, R19 ;  /* 0x0000001310107221 */ /* 0x002fe20000010000 */
[----:B------:R-:W1:Y:S01]  /*5f70*/  SHFL.BFLY PT, R43, R42, 0x2, 0x101f ;  /* 0x0c501f002a2b7f89 */ /* 0x000e6200000e0000 */
[----:B----4-:R-:W-:-:S03]  /*5f80*/  FADD.FTZ R31, R31, R20 ;  /* 0x000000141f1f7221 */ /* 0x010fc60000010000 */
[----:B------:R-:W4:Y:S01]  /*5f90*/  SHFL.BFLY PT, R40, R37, 0x1, 0x101f ;  /* 0x0c301f0025287f89 */ /* 0x000f2200000e0000 */
[----:B------:R-:W-:Y:S01]  /*5fa0*/  @!P0 F2FP.BF16.F32.PACK_AB R30, RZ, R16 ;  /* 0x00000010ff1e823e */ /* 0x000fe200000010ff */
[----:B--2---:R-:W-:Y:S02]  /*5fb0*/  FADD.FTZ R35, R35, R18 ;  /* 0x0000001223237221 */ /* 0x004fe40000010000 */
[----:B------:R-:W2:Y:S01]  /*5fc0*/  SHFL.BFLY PT, R32, R31, 0x2, 0x101f ;  /* 0x0c501f001f207f89 */ /* 0x000ea200000e0000 */
[----:B------:R-:W2:Y:S01]  /*5fd0*/  @!P0 LDC.64 R18, c[0x0][0x220] ;  /* 0x00008800ff128b82 */ /* 0x000ea20000000a00 */
[----:B-----5:R-:W-:Y:S02]  /*5fe0*/  FADD.FTZ R36, R36, R21 ;  /* 0x0000001524247221 */ /* 0x020fe40000010000 */
[----:B------:R-:W5:Y:S01]  /*5ff0*/  SHFL.BFLY PT, R34, R35, 0x1, 0x101f ;  /* 0x0c301f0023227f89 */ /* 0x000f6200000e0000 */
[----:B0-----:R-:W-:-:S03]  /*6000*/  FADD.FTZ R38, R38, R23 ;  /* 0x0000001726267221 */ /* 0x001fc60000010000 */
[----:B------:R-:W0:Y:S01]  /*6010*/  SHFL.BFLY PT, R33, R36, 0x1, 0x101f ;  /* 0x0c301f0024217f89 */ /* 0x000e2200000e0000 */
[----:B------:R-:W0:Y:S01]  /*6020*/  @!P0 LDC.64 R22, c[0x0][0x220] ;  /* 0x00008800ff168b82 */ /* 0x000e220000000a00 */
[----:B------:R-:W-:Y:S02]  /*6030*/  FADD.FTZ R44, R17, R14 ;  /* 0x0000000e112c7221 */ /* 0x000fe40000010000 */
[----:B------:R-:W0:Y:S01]  /*6040*/  SHFL.BFLY PT, R39, R38, 0x1, 0x101f ;  /* 0x0c301f0026277f89 */ /* 0x000e2200000e0000 */
[----:B---3--:R-:W-:Y:S02]  /*6050*/  @!P0 IMAD.WIDE R24, R41, 0x2, R24 ;  /* 0x0000000229188825 */ /* 0x008fe400078e0218 */
[----:B------:R-:W-:Y:S02]  /*6060*/  @!P0 F2FP.BF16.F32.PACK_AB R44, RZ, R44 ;  /* 0x0000002cff2c823e */ /* 0x000fe400000010ff */
[----:B------:R-:W3:Y:S01]  /*6070*/  @!P0 LDC.64 R20, c[0x0][0x218] ;  /* 0x00008600ff148b82 */ /* 0x000ee20000000a00 */
[----:B-1----:R-:W-:Y:S01]  /*6080*/  FADD.FTZ R42, R42, R43 ;  /* 0x0000002b2a2a7221 */ /* 0x002fe20000010000 */
[----:B------:R1:W-:Y:S01]  /*6090*/  @!P0 STG.E.U16 desc[UR12][R24.64], R30 ;  /* 0x0000001e18008986 */ /* 0x0003e2000c10150c */
[----:B----4-:R-:W-:Y:S01]  /*60a0*/  FADD.FTZ R37, R37, R40 ;  /* 0x0000002825257221 */ /* 0x010fe20000010000 */
[----:B--2---:R-:W-:-:S04]  /*60b0*/  FADD.FTZ R31, R31, R32 ;  /* 0x000000201f1f7221 */ /* 0x004fc80000010000 */
[----:B------:R-:W2:Y:S01]  /*60c0*/  @!P0 LDC.64 R16, c[0x0][0x218] ;  /* 0x00008600ff108b82 */ /* 0x000ea20000000a00 */
[----:B------:R-:W-:-:S04]  /*60d0*/  @!P0 IMAD.WIDE R18, R41, 0x2, R18 ;  /* 0x0000000229128825 */ /* 0x000fc800078e0212 */
[----:B-----5:R-:W-:Y:S01]  /*60e0*/  FADD.FTZ R34, R35, R34 ;  /* 0x0000002223227221 */ /* 0x020fe20000010000 */
[----:B------:R-:W-:Y:S02]  /*60f0*/  MOV R35, 0xffff ;  /* 0x0000ffff00237802 */ /* 0x000fe40000000f00 */
[----:B-1----:R-:W-:Y:S01]  /*6100*/  MOV R30, 0xffff ;  /* 0x0000ffff001e7802 */ /* 0x002fe20000000f00 */
[----:B0-----:R-:W-:Y:S01]  /*6110*/  FADD.FTZ R33, R36, R33 ;  /* 0x0000002124217221 */ /* 0x001fe20000010000 */
[----:B------:R-:W0:Y:S01]  /*6120*/  @!P0 LDC.64 R14, c[0x0][0x220] ;  /* 0x00008800ff0e8b82 */ /* 0x000e220000000a00 */
[C---:B------:R-:W-:Y:S01]  /*6130*/  @!P0 IMAD.WIDE R22, R41.reuse, 0x2, R22 ;  /* 0x0000000229168825 */ /* 0x040fe200078e0216 */
[----:B------:R-:W1:Y:S03]  /*6140*/  SHFL.BFLY PT, R35, R42, 0x1, 0x101f ;  /* 0x0c301f002a237f89 */ /* 0x000e6600000e0000 */
[----:B------:R-:W-:Y:S01]  /*6150*/  FADD.FTZ R38, R38, R39 ;  /* 0x0000002726267221 */ /* 0x000fe20000010000 */
[----:B------:R-:W-:Y:S01]  /*6160*/  @!P0 F2FP.BF16.F32.PACK_AB R25, RZ, R33 ;  /* 0x00000021ff19823e */ /* 0x000fe200000010ff */
[----:B------:R4:W-:Y:S01]  /*6170*/  @!P0 STG.E.U16 desc[UR12][R22.64], R44 ;  /* 0x0000002c16008986 */ /* 0x0009e2000c10150c */
[----:B------:R-:W-:Y:S01]  /*6180*/  @!P0 F2FP.BF16.F32.PACK_AB R33, RZ, R37 ;  /* 0x00000025ff21823e */ /* 0x000fe200000010ff */
[C---:B---3--:R-:W-:Y:S01]  /*6190*/  @!P0 IMAD.WIDE R20, R41.reuse, 0x2, R20 ;  /* 0x0000000229148825 */ /* 0x048fe200078e0214 */
[----:B------:R-:W-:Y:S01]  /*61a0*/  @!P0 F2FP.BF16.F32.PACK_AB R26, RZ, R38 ;  /* 0x00000026ff1a823e */ /* 0x000fe200000010ff */
[----:B------:R3:W3:Y:S02]  /*61b0*/  SHFL.BFLY PT, R30, R31, 0x1, 0x101f ;  /* 0x0c301f001f1e7f89 */ /* 0x0006e400000e0000 */
[----:B--2---:R-:W-:Y:S01]  /*61c0*/  @!P0 IMAD.WIDE R16, R41, 0x2, R16 ;  /* 0x0000000229108825 */ /* 0x004fe200078e0210 */
[----:B----4-:R-:W-:-:S05]  /*61d0*/  @!P0 F2FP.BF16.F32.PACK_AB R23, RZ, R34 ;  /* 0x00000022ff17823e */ /* 0x010fca00000010ff */
[----:B------:R2:W-:Y:S01]  /*61e0*/  @!P0 STG.E.U16 desc[UR12][R20.64+0x28], R23 ;  /* 0x0000281714008986 */ /* 0x0005e2000c10150c */
[----:B0-----:R-:W-:-:S04]  /*61f0*/  @!P0 IMAD.WIDE R14, R41, 0x2, R14 ;  /* 0x00000002290e8825 */ /* 0x001fc800078e020e */
[----:B-1----:R-:W-:Y:S01]  /*6200*/  FADD.FTZ R35, R42, R35 ;  /* 0x000000232a237221 */ /* 0x002fe20000010000 */
[----:B------:R2:W-:Y:S04]  /*6210*/  @!P0 STG.E.U16 desc[UR12][R18.64+0x28], R25 ;  /* 0x0000281912008986 */ /* 0x0005e8000c10150c */
[----:B------:R2:W-:Y:S04]  /*6220*/  @!P0 STG.E.U16 desc[UR12][R16.64+0x50], R26 ;  /* 0x0000501a10008986 */ /* 0x0005e8000c10150c */
[----:B---3--:R2:W-:Y:S02]  /*6230*/  @!P0 STG.E.U16 desc[UR12][R14.64+0x50], R33 ;  /* 0x000050210e008986 */ /* 0x0085e4000c10150c */
.L_x_1077:
[----:B--2---:R-:W0:Y:S01]  /*6240*/  @!P0 LDC.64 R14, c[0x0][0x218] ;  /* 0x00008600ff0e8b82 */ /* 0x004e220000000a00 */
        /* <DEDUP_REMOVED lines=8> */
.L_x_1007:
        /* <DEDUP_REMOVED lines=8> */
.L_x_1010:
[----:B------:R-:W-:Y:S01]  /*6350*/  HFMA2.MMA R28, -RZ, RZ, 0, 4.76837158203125e-07 ;  /* 0x00000008ff1c7435 */ /* 0x000fe200000001ff */
[----:B-1----:R-:W-:Y:S02]  /*6360*/  MOV R29, R14 ;  /* 0x0000000e001d7202 */ /* 0x002fe40000000f00 */
[----:B------:R-:W-:Y:S02]  /*6370*/  MOV R27, 0x101f ;  /* 0x0000101f001b7802 */ /* 0x000fe40000000f00 */
[----:B------:R-:W-:-:S07]  /*6380*/  MOV R26, 0xffff ;  /* 0x0000ffff001a7802 */ /* 0x000fce0000000f00 */
[----:B0-2---:R-:W-:Y:S05]  /*6390*/  WARPSYNC.COLLECTIVE R26, `(.L_x_1015) ;  /* 0x000000001a087348 */ /* 0x005fea0003c00000 */
[----:B------:R1:W3:Y:S02]  /*63a0*/  SHFL.BFLY P2, R30, R29, R28, R27 ;  /* 0x0c00001c1d1e7389 */ /* 0x0002e4000004001b */
[----:B0123--:R-:W-:Y:S01]  /*63b0*/  ENDCOLLECTIVE ;  /* 0x000000000000791b */ /* 0x00ffe20003800000 */
.L_x_1015:
[----:B------:R-:W-:Y:S01]  /*63c0*/  IMAD.MOV.U32 R29, RZ, RZ, R15 ;  /* 0x000000ffff1d7224 */ /* 0x000fe200078e000f */
[----:B------:R-:W-:-:S07]  /*63d0*/  MOV R17, R30 ;  /* 0x0000001e00117202 */ /* 0x000fce0000000f00 */
[----:B------:R-:W-:Y:S05]  /*63e0*/  WARPSYNC.COLLECTIVE R26, `(.L_x_1016) ;  /* 0x000000001a087348 */ /* 0x000fea0003c00000 */
[----:B------:R0:W1:Y:S02]  /*63f0*/  SHFL.BFLY P2, R30, R29, R28, R27 ;  /* 0x0c00001c1d1e7389 */ /* 0x000064000004001b */
[----:B01----:R-:W-:Y:S01]  /*6400*/  ENDCOLLECTIVE ;  /* 0x000000000000791b */ /* 0x003fe20003800000 */
.L_x_1016:
[----:B------:R-:W-:Y:S01]  /*6410*/  FADD.FTZ R17, R17, R14 ;  /* 0x0000000e11117221 */ /* 0x000fe20000010000 */
[----:B------:R-:W-:-:S04]  /*6420*/  HFMA2.MMA R28, -RZ, RZ, 0, 2.384185791015625e-07 ;  /* 0x00000004ff1c7435 */ /* 0x000fc800000001ff */
[----:B------:R-:W-:Y:S02]  /*6430*/  MOV R29, R17 ;  /* 0x00000011001d7202 */ /* 0x000fe40000000f00 */
[----:B------:R-:W-:-:S07]  /*6440*/  MOV R16, R30 ;  /* 0x0000001e00107202 */ /* 0x000fce0000000f00 */
[----:B------:R-:W-:Y:S05]  /*6450*/  WARPSYNC.COLLECTIVE R26, `(.L_x_1017) ;  /* 0x000000001a087348 */ /* 0x000fea0003c00000 */
[----:B------:R0:W1:Y:S02]  /*6460*/  SHFL.BFLY P2, R30, R29, R28, R27 ;  /* 0x0c00001c1d1e7389 */ /* 0x000064000004001b */
[----:B01----:R-:W-:Y:S01]  /*6470*/  ENDCOLLECTIVE ;  /* 0x000000000000791b */ /* 0x003fe20003800000 */
.L_x_1017:
[----:B------:R-:W-:-:S05]  /*6480*/  FADD.FTZ R16, R16, R15 ;  /* 0x0000000f10107221 */ /* 0x000fca0000010000 */
[----:B------:R-:W-:Y:S02]  /*6490*/  MOV R29, R16 ;  /* 0x00000010001d7202 */ /* 0x000fe40000000f00 */
[----:B------:R-:W-:-:S07]  /*64a0*/  MOV R18, R30 ;  /* 0x0000001e00127202 */ /* 0x000fce0000000f00 */
[----:B------:R-:W-:Y:S05]  /*64b0*/  WARPSYNC.COLLECTIVE R26, `(.L_x_1018) ;  /* 0x000000001a087348 */ /* 0x000fea0003c00000 */
[----:B------:R0:W1:Y:S02]  /*64c0*/  SHFL.BFLY P2, R30, R29, R28, R27 ;  /* 0x0c00001c1d1e7389 */ /* 0x000064000004001b */
[----:B01----:R-:W-:Y:S01]  /*64d0*/  ENDCOLLECTIVE ;  /* 0x000000000000791b */ /* 0x003fe20003800000 */
.L_x_1018:
[----:B------:R-:W-:Y:S01]  /*64e0*/  FADD.FTZ R18, R17, R18 ;  /* 0x0000001211127221 */ /* 0x000fe20000010000 */
[----:B------:R-:W-:-:S04]  /*64f0*/  HFMA2.MMA R28, -RZ, RZ, 0, 1.1920928955078125e-07 ;  /* 0x00000002ff1c7435 */ /* 0x000fc800000001ff */
[----:B------:R-:W-:Y:S01]  /*6500*/  MOV R29, R18 ;  /* 0x00000012001d7202 */ /* 0x000fe20000000f00 */
[----:B------:R-:W-:-:S07]  /*6510*/  IMAD.MOV.U32 R19, RZ, RZ, R30 ;  /* 0x000000ffff137224 */ /* 0x000fce00078e001e */
[----:B------:R-:W-:Y:S05]  /*6520*/  WARPSYNC.COLLECTIVE R26, `(.L_x_1019) ;  /* 0x000000001a087348 */ /* 0x000fea0003c00000 */
[----:B------:R0:W1:Y:S02]  /*6530*/  SHFL.BFLY P2, R30, R29, R28, R27 ;  /* 0x0c00001c1d1e7389 */ /* 0x000064000004001b */
[----:B01----:R-:W-:Y:S01]  /*6540*/  ENDCOLLECTIVE ;  /* 0x000000000000791b */ /* 0x003fe20003800000 */
.L_x_1019:
[----:B------:R-:W-:-:S05]  /*6550*/  FADD.FTZ R19, R16, R19 ;  /* 0x0000001310137221 */ /* 0x000fca0000010000 */
[----:B------:R-:W-:Y:S02]  /*6560*/  MOV R29, R19 ;  /* 0x00000013001d7202 */ /* 0x000fe40000000f00 */
[----:B------:R-:W-:-:S07]  /*6570*/  MOV R21, R30 ;  /* 0x0000001e00157202 */ /* 0x000fce0000000f00 */
[----:B------:R-:W-:Y:S05]  /*6580*/  WARPSYNC.COLLECTIVE R26, `(.L_x_1020) ;  /* 0x000000001a087348 */ /* 0x000fea0003c00000 */
[----:B------:R0:W1:Y:S02]  /*6590*/  SHFL.BFLY P2, R30, R29, R28, R27 ;  /* 0x0c00001c1d1e7389 */ /* 0x000064000004001b */
[----:B01----:R-:W-:Y:S01]  /*65a0*/  ENDCOLLECTIVE ;  /* 0x000000000000791b */ /* 0x003fe20003800000 */
.L_x_1020:
[----:B------:R-:W-:Y:S01]  /*65b0*/  FADD.FTZ R21, R18, R21 ;  /* 0x0000001512157221 */ /* 0x000fe20000010000 */
[----:B------:R-:W-:-:S03]  /*65c0*/  HFMA2.MMA R28, -RZ, RZ, 0, 5.9604644775390625e-08 ;  /* 0x00000001ff1c7435 */ /* 0x000fc600000001ff */
[----:B------:R-:W-:Y:S01]  /*65d0*/  IMAD.MOV.U32 R29, RZ, RZ, R21 ;  /* 0x000000ffff1d7224 */ /* 0x000fe200078e0015 */
[----:B------:R-:W-:-:S07]  /*65e0*/  MOV R14, R30 ;  /* 0x0000001e000e7202 */ /* 0x000fce0000000f00 */
[----:B------:R-:W-:Y:S05]  /*65f0*/  WARPSYNC.COLLECTIVE R26, `(.L_x_1021) ;  /* 0x000000001a087348 */ /* 0x000fea0003c00000 */
[----:B------:R0:W1:Y:S02]  /*6600*/  SHFL.BFLY P2, R30, R29, R28, R27 ;  /* 0x0c00001c1d1e7389 */ /* 0x000064000004001b */
[----:B01----:R-:W-:Y:S01]  /*6610*/  ENDCOLLECTIVE ;  /* 0x000000000000791b */ /* 0x003fe20003800000 */
.L_x_1021:
[----:B------:R-:W-:-:S05]  /*6620*/  FADD.FTZ R14, R19, R14 ;  /* 0x0000000e130e7221 */ /* 0x000fca0000010000 */
[----:B------:R-:W-:Y:S02]  /*6630*/  MOV R29, R14 ;  /* 0x0000000e001d7202 */ /* 0x000fe40000000f00 */
[----:B------:R-:W-:-:S07]  /*6640*/  MOV R20, R30 ;  /* 0x0000001e00147202 */ /* 0x000fce0000000f00 */
[----:B------:R-:W-:Y:S05]  /*6650*/  WARPSYNC.COLLECTIVE R26, `(.L_x_1022) ;  /* 0x000000001a087348 */ /* 0x000fea0003c00000 */
[----:B------:R0:W1:Y:S02]  /*6660*/  SHFL.BFLY P2, R30, R29, R28, R27 ;  /* 0x0c00001c1d1e7389 */ /* 0x000064000004001b */
[----:B01----:R-:W-:Y:S01]  /*6670*/  ENDCOLLECTIVE ;  /* 0x000000000000791b */ /* 0x003fe20003800000 */
.L_x_1022:
[----:B------:R-:W-:Y:S01]  /*6680*/  FADD.FTZ R20, R21, R20 ;  /* 0x0000001415147221 */ /* 0x000fe20000010000 */
[----:B------:R-:W-:Y:S06]  /*6690*/  BRA `(.L_x_1023) ;  /* 0xffffffe800d87947 */ /* 0x000fec000383ffff */
.L_x_1011:
        /* <DEDUP_REMOVED lines=8> */
.L_x_1025:
[----:B------:R-:W-:Y:S05]  /*6720*/  BSYNC B1 ;  /* 0x0000000000017941 */ /* 0x000fea0003800000 */
.L_x_1024:
        /* <DEDUP_REMOVED lines=8> */
.L_x_1026:
[----:B------:R-:W-:Y:S01]  /*67b0*/  FADD.FTZ R21, R21, R14 ;  /* 0x0000000e15157221 */ /* 0x000fe20000010000 */
[----:B------:R-:W-:-:S04]  /*67c0*/  HFMA2.MMA R28, -RZ, RZ, 0, 2.384185791015625e-07 ;  /* 0x00000004ff1c7435 */ /* 0x000fc800000001ff */
[----:B------:R-:W-:Y:S02]  /*67d0*/  MOV R29, R21 ;  /* 0x00000015001d7202 */ /* 0x000fe40000000f00 */
[----:B------:R-:W-:-:S07]  /*67e0*/  MOV R20, R30 ;  /* 0x0000001e00147202 */ /* 0x000fce0000000f00 */
[----:B------:R-:W-:Y:S05]  /*67f0*/  WARPSYNC.COLLECTIVE R26, `(.L_x_1027) ;  /* 0x000000001a087348 */ /* 0x000fea0003c00000 */
[----:B------:R0:W1:Y:S02]  /*6800*/  SHFL.BFLY P2, R30, R29, R28, R27 ;  /* 0x0c00001c1d1e7389 */ /* 0x000064000004001b */
[----:B01----:R-:W-:Y:S01]  /*6810*/  ENDCOLLECTIVE ;  /* 0x000000000000791b */ /* 0x003fe20003800000 */
.L_x_1027:
[----:B------:R-:W-:-:S05]  /*6820*/  FADD.FTZ R20, R20, R15 ;  /* 0x0000000f14147221 */ /* 0x000fca0000010000 */
[----:B------:R-:W-:Y:S02]  /*6830*/  MOV R29, R20 ;  /* 0x00000014001d7202 */ /* 0x000fe40000000f00 */
[----:B------:R-:W-:-:S07]  /*6840*/  MOV R22, R30 ;  /* 0x0000001e00167202 */ /* 0x000fce0000000f00 */
[----:B------:R-:W-:Y:S05]  /*6850*/  WARPSYNC.COLLECTIVE R26, `(.L_x_1028) ;  /* 0x000000001a087348 */ /* 0x000fea0003c00000 */
[----:B------:R0:W1:Y:S02]  /*6860*/  SHFL.BFLY P2, R30, R29, R28, R27 ;  /* 0x0c00001c1d1e7389 */ /* 0x000064000004001b */
[----:B01----:R-:W-:Y:S01]  /*6870*/  ENDCOLLECTIVE ;  /* 0x000000000000791b */ /* 0x003fe20003800000 */
.L_x_1028:
[----:B------:R-:W-:Y:S01]  /*6880*/  FADD.FTZ R22, R21, R22 ;  /* 0x0000001615167221 */ /* 0x000fe20000010000 */
[----:B------:R-:W-:-:S04]  /*6890*/  HFMA2.MMA R28, -RZ, RZ, 0, 1.1920928955078125e-07 ;  /* 0x00000002ff1c7435 */ /* 0x000fc800000001ff */
[----:B------:R-:W-:Y:S01]  /*68a0*/  MOV R29, R22 ;  /* 0x00000016001d7202 */ /* 0x000fe20000000f00 */
[----:B------:R-:W-:-:S07]  /*68b0*/  IMAD.MOV.U32 R23, RZ, RZ, R30 ;  /* 0x000000ffff177224 */ /* 0x000fce00078e001e */
[----:B------:R-:W-:Y:S05]  /*68c0*/  WARPSYNC.COLLECTIVE R26, `(.L_x_1029) ;  /* 0x000000001a087348 */ /* 0x000fea0003c00000 */
[----:B------:R0:W1:Y:S02]  /*68d0*/  SHFL.BFLY P2, R30, R29, R28, R27 ;  /* 0x0c00001c1d1e7389 */ /* 0x000064000004001b */
[----:B01----:R-:W-:Y:S01]  /*68e0*/  ENDCOLLECTIVE ;  /* 0x000000000000791b */ /* 0x003fe20003800000 */
.L_x_1029:
[----:B------:R-:W-:-:S05]  /*68f0*/  FADD.FTZ R23, R20, R23 ;  /* 0x0000001714177221 */ /* 0x000fca0000010000 */
[----:B------:R-:W-:Y:S02]  /*6900*/  MOV R29, R23 ;  /* 0x00000017001d7202 */ /* 0x000fe40000000f00 */
[----:B------:R-:W-:-:S07]  /*6910*/  MOV R25, R30 ;  /* 0x0000001e00197202 */ /* 0x000fce0000000f00 */
[----:B------:R-:W-:Y:S05]  /*6920*/  WARPSYNC.COLLECTIVE R26, `(.L_x_1030) ;  /* 0x000000001a087348 */ /* 0x000fea0003c00000 */
[----:B------:R0:W1:Y:S02]  /*6930*/  SHFL.BFLY P2, R30, R29, R28, R27 ;  /* 0x0c00001c1d1e7389 */ /* 0x000064000004001b */
[----:B01----:R-:W-:Y:S01]  /*6940*/  ENDCOLLECTIVE ;  /* 0x000000000000791b */ /* 0x003fe20003800000 */
.L_x_1030:
[----:B------:R-:W-:Y:S01]  /*6950*/  FADD.FTZ R25, R22, R25 ;  /* 0x0000001916197221 */ /* 0x000fe20000010000 */
[----:B------:R-:W-:-:S03]  /*6960*/  HFMA2.MMA R28, -RZ, RZ, 0, 5.9604644775390625e-08 ;  /* 0x00000001ff1c7435 */ /* 0x000fc600000001ff */
[----:B------:R-:W-:Y:S01]  /*6970*/  IMAD.MOV.U32 R29, RZ, RZ, R25 ;  /* 0x000000ffff1d7224 */ /* 0x000fe200078e0019 */
[----:B------:R-:W-:-:S07]  /*6980*/  MOV R14, R30 ;  /* 0x0000001e000e7202 */ /* 0x000fce0000000f00 */
[----:B------:R-:W-:Y:S05]  /*6990*/  WARPSYNC.COLLECTIVE R26, `(.L_x_1031) ;  /* 0x000000001a087348 */ /* 0x000fea0003c00000 */
[----:B------:R0:W1:Y:S02]  /*69a0*/  SHFL.BFLY P2, R30, R29, R28, R27 ;  /* 0x0c00001c1d1e7389 */ /* 0x000064000004001b */
[----:B01----:R-:W-:Y:S01]  /*69b0*/  ENDCOLLECTIVE ;  /* 0x000000000000791b */ /* 0x003fe20003800000 */
.L_x_1031:
[----:B------:R-:W-:-:S05]  /*69c0*/  FADD.FTZ R14, R23, R14 ;  /* 0x0000000e170e7221 */ /* 0x000fca0000010000 */
[----:B------:R-:W-:Y:S02]  /*69d0*/  MOV R29, R14 ;  /* 0x0000000e001d7202 */ /* 0x000fe40000000f00 */
[----:B------:R-:W-:-:S07]  /*69e0*/  MOV R24, R30 ;  /* 0x0000001e00187202 */ /* 0x000fce0000000f00 */
[----:B------:R-:W-:Y:S05]  /*69f0*/  WARPSYNC.COLLECTIVE R26, `(.L_x_1032) ;  /* 0x000000001a087348 */ /* 0x000fea0003c00000 */
[----:B------:R0:W1:Y:S02]  /*6a00*/  SHFL.BFLY P2, R30, R29, R28, R27 ;  /* 0x0c00001c1d1e7389 */ /* 0x000064000004001b */
[----:B01----:R-:W-:Y:S01]  /*6a10*/  ENDCOLLECTIVE ;  /* 0x000000000000791b */ /* 0x003fe20003800000 */
.L_x_1032:
[----:B------:R-:W-:Y:S01]  /*6a20*/  FADD.FTZ R24, R25, R24 ;  /* 0x0000001819187221 */ /* 0x000fe20000010000 */
[----:B------:R-:W-:Y:S06]  /*6a30*/  BRA `(.L_x_1033) ;  /* 0xffffffe800a87947 */ /* 0x000fec000383ffff */
.L_x_1012:
        /* <DEDUP_REMOVED lines=8> */
.L_x_1035:
[----:B------:R-:W-:Y:S05]  /*6ac0*/  BSYNC B1 ;  /* 0x0000000000017941 */ /* 0x000fea0003800000 */
.L_x_1034:
        /* <DEDUP_REMOVED lines=8> */
.L_x_1036:
[----:B------:R-:W-:Y:S01]  /*6b50*/  FADD.FTZ R21, R21, R14 ;  /* 0x0000000e15157221 */ /* 0x000fe20000010000 */
[----:B------:R-:W-:-:S04]  /*6b60*/  HFMA2.MMA R28, -RZ, RZ, 0, 2.384185791015625e-07 ;  /* 0x00000004ff1c7435 */ /* 0x000fc800000001ff */
[----:B------:R-:W-:Y:S02]  /*6b70*/  MOV R29, R21 ;  /* 0x00000015001d7202 */ /* 0x000fe40000000f00 */
[----:B------:R-:W-:-:S07]  /*6b80*/  MOV R20, R30 ;  /* 0x0000001e00147202 */ /* 0x000fce0000000f00 */
[----:B------:R-:W-:Y:S05]  /*6b90*/  WARPSYNC.COLLECTIVE R26, `(.L_x_1037) ;  /* 0x000000001a087348 */ /* 0x000fea0003c00000 */
[----:B------:R0:W1:Y:S02]  /*6ba0*/  SHFL.BFLY P2, R30, R29, R28, R27 ;  /* 0x0c00001c1d1e7389 */ /* 0x000064000004001b */
[----:B01----:R-:W-:Y:S01]  /*6bb0*/  ENDCOLLECTIVE ;  /* 0x000000000000791b */ /* 0x003fe20003800000 */
.L_x_1037:
[----:B------:R-:W-:-:S05]  /*6bc0*/  FADD.FTZ R20, R20, R15 ;  /* 0x0000000f14147221 */ /* 0x000fca0000010000 */
[----:B------:R-:W-:Y:S02]  /*6bd0*/  MOV R29, R20 ;  /* 0x00000014001d7202 */ /* 0x000fe40000000f00 */
[----:B------:R-:W-:-:S07]  /*6be0*/  MOV R22, R30 ;  /* 0x0000001e00167202 */ /* 0x000fce0000000f00 */
[----:B------:R-:W-:Y:S05]  /*6bf0*/  WARPSYNC.COLLECTIVE R26, `(.L_x_1038) ;  /* 0x000000001a087348 */ /* 0x000fea0003c00000 */
[----:B------:R0:W1:Y:S02]  /*6c00*/  SHFL.BFLY P2, R30, R29, R28, R27 ;  /* 0x0c00001c1d1e7389 */ /* 0x000064000004001b */
[----:B01----:R-:W-:Y:S01]  /*6c10*/  ENDCOLLECTIVE ;  /* 0x000000000000791b */ /* 0x003fe20003800000 */
.L_x_1038:
[----:B------:R-:W-:Y:S01]  /*6c20*/  FADD.FTZ R22, R21, R22 ;  /* 0x0000001615167221 */ /* 0x000fe20000010000 */
[----:B------:R-:W-:-:S04]  /*6c30*/  HFMA2.MMA R28, -RZ, RZ, 0, 1.1920928955078125e-07 ;  /* 0x00000002ff1c7435 */ /* 0x000fc800000001ff */
[----:B------:R-:W-:Y:S01]  /*6c40*/  MOV R29, R22 ;  /* 0x00000016001d7202 */ /* 0x000fe20000000f00 */
[----:B------:R-:W-:-:S07]  /*6c50*/  IMAD.MOV.U32 R23, RZ, RZ, R30 ;  /* 0x000000ffff177224 */ /* 0x000fce00078e001e */
[----:B------:R-:W-:Y:S05]  /*6c60*/  WARPSYNC.COLLECTIVE R26, `(.L_x_1039) ;  /* 0x000000001a087348 */ /* 0x000fea0003c00000 */
[----:B------:R0:W1:Y:S02]  /*6c70*/  SHFL.BFLY P2, R30, R29, R28, R27 ;  /* 0x0c00001c1d1e7389 */ /* 0x000064000004001b */
[----:B01----:R-:W-:Y:S01]  /*6c80*/  ENDCOLLECTIVE ;  /* 0x000000000000791b */ /* 0x003fe20003800000 */
.L_x_1039:
[----:B------:R-:W-:-:S05]  /*6c90*/  FADD.FTZ R23, R20, R23 ;  /* 0x0000001714177221 */ /* 0x000fca0000010000 */
[----:B------:R-:W-:Y:S02]  /*6ca0*/  MOV R29, R23 ;  /* 0x00000017001d7202 */ /* 0x000fe40000000f00 */
[----:B------:R-:W-:-:S07]  /*6cb0*/  MOV R25, R30 ;  /* 0x0000001e00197202 */ /* 0x000fce0000000f00 */
[----:B------:R-:W-:Y:S05]  /*6cc0*/  WARPSYNC.COLLECTIVE R26, `(.L_x_1040) ;  /* 0x000000001a087348 */ /* 0x000fea0003c00000 */
[----:B------:R0:W1:Y:S02]  /*6cd0*/  SHFL.BFLY P2, R30, R29, R28, R27 ;  /* 0x0c00001c1d1e7389 */ /* 0x000064000004001b */
[----:B01----:R-:W-:Y:S01]  /*6ce0*/  ENDCOLLECTIVE ;  /* 0x000000000000791b */ /* 0x003fe20003800000 */
.L_x_1040:
[----:B------:R-:W-:Y:S01]  /*6cf0*/  FADD.FTZ R25, R22, R25 ;  /* 0x0000001916197221 */ /* 0x000fe20000010000 */
[----:B------:R-:W-:-:S03]  /*6d00*/  HFMA2.MMA R28, -RZ, RZ, 0, 5.9604644775390625e-08 ;  /* 0x00000001ff1c7435 */ /* 0x000fc600000001ff */
[----:B------:R-:W-:Y:S01]  /*6d10*/  IMAD.MOV.U32 R29, RZ, RZ, R25 ;  /* 0x000000ffff1d7224 */ /* 0x000fe200078e0019 */
[----:B------:R-:W-:-:S07]  /*6d20*/  MOV R14, R30 ;  /* 0x0000001e000e7202 */ /* 0x000fce0000000f00 */
[----:B------:R-:W-:Y:S05]  /*6d30*/  WARPSYNC.COLLECTIVE R26, `(.L_x_1041) ;  /* 0x000000001a087348 */ /* 0x000fea0003c00000 */
[----:B------:R0:W1:Y:S02]  /*6d40*/  SHFL.BFLY P2, R30, R29, R28, R27 ;  /* 0x0c00001c1d1e7389 */ /* 0x000064000004001b */
[----:B01----:R-:W-:Y:S01]  /*6d50*/  ENDCOLLECTIVE ;  /* 0x000000000000791b */ /* 0x003fe20003800000 */
.L_x_1041:
[----:B------:R-:W-:-:S05]  /*6d60*/  FADD.FTZ R14, R23, R14 ;  /* 0x0000000e170e7221 */ /* 0x000fca0000010000 */
[----:B------:R-:W-:Y:S02]  /*6d70*/  MOV R29, R14 ;  /* 0x0000000e001d7202 */ /* 0x000fe40000000f00 */
[----:B------:R-:W-:-:S07]  /*6d80*/  MOV R24, R30 ;  /* 0x0000001e00187202 */ /* 0x000fce0000000f00 */
[----:B------:R-:W-:Y:S05]  /*6d90*/  WARPSYNC.COLLECTIVE R26, `(.L_x_1042) ;  /* 0x000000001a087348 */ /* 0x000fea0003c00000 */
[----:B------:R0:W1:Y:S02]  /*6da0*/  SHFL.BFLY P2, R30, R29, R28, R27 ;  /* 0x0c00001c1d1e7389 */ /* 0x000064000004001b */
[----:B01----:R-:W-:Y:S01]  /*6db0*/  ENDCOLLECTIVE ;  /* 0x000000000000791b */ /* 0x003fe20003800000 */
.L_x_1042:
[----:B------:R-:W-:Y:S01]  /*6dc0*/  FADD.FTZ R24, R25, R24 ;  /* 0x0000001819187221 */ /* 0x000fe20000010000 */
[----:B------:R-:W-:Y:S06]  /*6dd0*/  BRA `(.L_x_1043) ;  /* 0xffffffe800647947 */ /* 0x000fec000383ffff */
.L_x_1013:
        /* <DEDUP_REMOVED lines=8> */
.L_x_1045:
[----:B------:R-:W-:Y:S05]  /*6e60*/  BSYNC B0 ;  /* 0x0000000000007941 */ /* 0x000fea0003800000 */
.L_x_1044:
[----:B------:R-:W-:Y:S01]  /*6e70*/  HFMA2.MMA R28, -RZ, RZ, 0, 4.76837158203125e-07 ;  /* 0x00000008ff1c7435 */ /* 0x000fe200000001ff */
[----:B------:R-:W-:Y:S01]  /*6e80*/  MOV R29, R14 ;  /* 0x0000000e001d7202 */ /* 0x000fe20000000f00 */
[----:B------:R-:W-:Y:S01]  /*6e90*/  IMAD.MOV.U32 R26, RZ, RZ, 0xffff ;  /* 0x0000ffffff1a7424 */ /* 0x000fe200078e00ff */
[----:B------:R-:W-:Y:S01]  /*6ea0*/  MOV R27, 0x101f ;  /* 0x0000101f001b7802 */ /* 0x000fe20000000f00 */
[----:B------:R-:W-:Y:S01]  /*6eb0*/  @!P0 VIADD R18, R15, 0x14 ;  /* 0x000000140f128836 */ /* 0x000fe20000000000 */
[----:B------:R-:W-:Y:S01]  /*6ec0*/  MOV R17, R30 ;  /* 0x0000001e00117202 */ /* 0x000fe20000000f00 */
[----:B------:R-:W-:Y:S01]  /*6ed0*/  IMAD.MOV.U32 R32, RZ, RZ, RZ ;  /* 0x000000ffff207224 */ /* 0x000fe200078e00ff */
[----:B------:R-:W-:-:S07]  /*6ee0*/  @!P0 SHF.L.U32 R19, R10, 0x1, RZ ;  /* 0x000000010a138819 */ /* 0x000fce00000006ff */
[----:B------:R-:W-:Y:S05]  /*6ef0*/  WARPSYNC.COLLECTIVE R26, `(.L_x_1046) ;  /* 0x000000001a087348 */ /* 0x000fea0003c00000 */
[----:B------:R0:W1:Y:S02]  /*6f00*/  SHFL.BFLY P2, R30, R29, R28, R27 ;  /* 0x0c00001c1d1e7389 */ /* 0x000064000004001b */
[----:B01----:R-:W-:Y:S01]  /*6f10*/  ENDCOLLECTIVE ;  /* 0x000000000000791b */ /* 0x003fe20003800000 */
.L_x_1046:
[----:B------:R-:W-:Y:S01]  /*6f20*/  @!P0 LEA R23, R10, UR4, 0x7 ;  /* 0x000000040a178c11 */ /* 0x000fe2000f8e38ff */
[----:B------:R-:W-:Y:S01]  /*6f30*/  FADD.FTZ R25, R17, R16 ;  /* 0x0000001011197221 */ /* 0x000fe20000010000 */
[----:B------:R-:W-:Y:S01]  /*6f40*/  @!P0 LOP3.LUT R18, R18, R19, RZ, 0x3c, !PT ;  /* 0x0000001312128212 */ /* 0x000fe200078e3cff */
[----:B------:R-:W-:Y:S01]  /*6f50*/  HFMA2.MMA R34, -RZ, RZ, 0, 0 ;  /* 0x00000000ff227435 */ /* 0x000fe200000001ff */
[----:B------:R-:W-:Y:S02]  /*6f60*/  @!P0 SHF.L.U32 R22, R10, 0x1, RZ ;  /* 0x000000010a168819 */ /* 0x000fe400000006ff */
[----:B------:R-:W-:Y:S02]  /*6f70*/  @!P0 LEA R18, R18, R23, 0x2 ;  /* 0x0000001712128211 */ /* 0x000fe400078e10ff */
[----:B------:R-:W-:Y:S02]  /*6f80*/  @!P0 LEA R24, R10, UR4, 0x7 ;  /* 0x000000040a188c11 */ /* 0x000fe4000f8e38ff */
[----:B------:R-:W-:Y:S01]  /*6f90*/  MOV R23, RZ ;  /* 0x000000ff00177202 */ /* 0x000fe20000000f00 */
[----:B------:R0:W1:Y:S01]  /*6fa0*/  @!P0 LDS R20, [R18] ;  /* 0x0000000012148984 */ /* 0x0000620000000800 */
[----:B------:R-:W-:Y:S01]  /*6fb0*/  HFMA2.MMA R28, -RZ, RZ, 0, 2.384185791015625e-07 ;  /* 0x00000004ff1c7435 */ /* 0x000fe200000001ff */
[----:B------:R-:W-:-:S02]  /*6fc0*/  MOV R29, R25 ;  /* 0x00000019001d7202 */ /* 0x000fc40000000f00 */
[----:B------:R0:W2:Y:S01]  /*6fd0*/  @!P0 LDS R21, [R18+0x500] ;  /* 0x0005000012158984 */ /* 0x0000a20000000800 */
[----:B------:R-:W-:-:S07]  /*6fe0*/  FADD.FTZ R17, R30, R14 ;  /* 0x0000000e1e117221 */ /* 0x000fce0000010000 */
[----:B012---:R-:W-:Y:S05]  /*6ff0*/  WARPSYNC.COLLECTIVE R26, `(.L_x_1047) ;  /* 0x000000001a087348 */ /* 0x007fea0003c00000 */
[----:B------:R3:W4:Y:S02]  /*7000*/  SHFL.BFLY P2, R30, R29, R28, R27 ;  /* 0x0c00001c1d1e7389 */ /* 0x000724000004001b */
[----:B01234-:R-:W-:Y:S01]  /*7010*/  ENDCOLLECTIVE ;  /* 0x000000000000791b */ /* 0x01ffe20003800000 */
.L_x_1047:
[----:B------:R-:W-:Y:S02]  /*7020*/  MOV R29, R17 ;  /* 0x00000011001d7202 */ /* 0x000fe40000000f00 */
[----:B------:R-:W-:-:S07]  /*7030*/  MOV R16, R30 ;  /* 0x0000001e00107202 */ /* 0x000fce0000000f00 */
[----:B------:R-:W-:Y:S05]  /*7040*/  WARPSYNC.COLLECTIVE R26, `(.L_x_1048) ;  /* 0x000000001a087348 */ /* 0x000fea0003c00000 */
[----:B------:R0:W1:Y:S02]  /*7050*/  SHFL.BFLY P2, R30, R29, R28, R27 ;  /* 0x0c00001c1d1e7389 */ /* 0x000064000004001b */
[----:B01----:R-:W-:Y:S01]  /*7060*/  ENDCOLLECTIVE ;  /* 0x000000000000791b */ /* 0x003fe20003800000 */
.L_x_1048:
[----:B------:R-:W-:Y:S01]  /*7070*/  @!P0 MOV R32, R20 ;  /* 0x0000001400208202 */ /* 0x000fe20000000f00 */
[----:B------:R-:W-:Y:S01]  /*7080*/  FADD.FTZ R19, R25, R16 ;  /* 0x0000001019137221 */ /* 0x000fe20000010000 */
[----:B------:R-:W-:Y:S02]  /*7090*/  @!P0 MOV R34, R21 ;  /* 0x0000001500228202 */ /* 0x000fe40000000f00 */
[----:B------:R-:W-:-:S04]  /*70a0*/  @!P0 IADD3 R21, R15, 0x28, RZ ;  /* 0x000000280f158810 */ /* 0x000fc80007ffe0ff */
[----:B------:R-:W-:Y:S01]  /*70b0*/  @!P0 LOP3.LUT R21, R21, R22, RZ, 0x3c, !PT ;  /* 0x0000001615158212 */ /* 0x000fe200078e3cff */
[----:B------:R-:W-:Y:S01]  /*70c0*/  HFMA2.MMA R28, -RZ, RZ, 0, 1.1920928955078125e-07 ;  /* 0x00000002ff1c7435 */ /* 0x000fe200000001ff */
[----:B------:R-:W-:Y:S02]  /*70d0*/  MOV R29, R19 ;  /* 0x00000013001d7202 */ /* 0x000fe40000000f00 */
[----:B------:R-:W-:Y:S01]  /*70e0*/  @!P0 LEA R22, R21, R24, 0x2 ;  /* 0x0000001815168211 */ /* 0x000fe200078e10ff */
[----:B------:R-:W-:-:S04]  /*70f0*/  HFMA2.MMA R24, -RZ, RZ, 0, 0 ;  /* 0x00000000ff187435 */ /* 0x000fc800000001ff */
[----:B------:R0:W1:Y:S01]  /*7100*/  @!P0 LDS R37, [R22] ;  /* 0x0000000016258984 */ /* 0x0000620000000800 */
[----:B------:R-:W-:-:S07]  /*7110*/  FADD.FTZ R14, R17, R30 ;  /* 0x0000001e110e7221 */ /* 0x000fce0000010000 */
[----:B01----:R-:W-:Y:S05]  /*7120*/  WARPSYNC.COLLECTIVE R26, `(.L_x_1049) ;  /* 0x000000001a087348 */ /* 0x003fea0003c00000 */
[----:B------:R2:W3:Y:S02]  /*7130*/  SHFL.BFLY P2, R30, R29, R28, R27 ;  /* 0x0c00001c1d1e7389 */ /* 0x0004e4000004001b */
[----:B0123--:R-:W-:Y:S01]  /*7140*/  ENDCOLLECTIVE ;  /* 0x000000000000791b */ /* 0x00ffe20003800000 */
.L_x_1049:
[----:B------:R0:W1:Y:S01]  /*7150*/  @!P0 LDS R38, [R22+0x500] ;  /* 0x0005000016268984 */ /* 0x0000620000000800 */
[----:B------:R-:W-:Y:S02]  /*7160*/  MOV R29, R14 ;  /* 0x0000000e001d7202 */ /* 0x000fe40000000f00 */
[----:B------:R-:W-:-:S07]  /*7170*/  MOV R16, R30 ;  /* 0x0000001e00107202 */ /* 0x000fce0000000f00 */
[----:B01----:R-:W-:Y:S05]  /*7180*/  WARPSYNC.COLLECTIVE R26, `(.L_x_1050) ;  /* 0x000000001a087348 */ /* 0x003fea0003c00000 */
[----:B------:R2:W3:Y:S02]  /*7190*/  SHFL.BFLY P2, R30, R29, R28, R27 ;  /* 0x0c00001c1d1e7389 */ /* 0x0004e4000004001b */
[----:B0123--:R-:W-:Y:S01]  /*71a0*/  ENDCOLLECTIVE ;  /* 0x000000000000791b */ /* 0x00ffe20003800000 */
.L_x_1050:
        /* <DEDUP_REMOVED lines=9> */
.L_x_1051:
[----:B------:R-:W-:Y:S01]  /*7240*/  MOV R29, R17 ;  /* 0x00000011001d7202 */ /* 0x000fe20000000f00 */
[----:B------:R-:W-:-:S07]  /*7250*/  IMAD.MOV.U32 R19, RZ, RZ, R30 ;  /* 0x000000ffff137224 */ /* 0x000fce00078e001e */
[----:B------:R-:W-:Y:S05]  /*7260*/  WARPSYNC.COLLECTIVE R26, `(.L_x_1052) ;  /* 0x000000001a087348 */ /* 0x000fea0003c00000 */
[----:B------:R0:W1:Y:S02]  /*7270*/  SHFL.BFLY P2, R30, R29, R28, R27 ;  /* 0x0c00001c1d1e7389 */ /* 0x000064000004001b */
[----:B01----:R-:W-:Y:S01]  /*7280*/  ENDCOLLECTIVE ;  /* 0x000000000000791b */ /* 0x003fe20003800000 */
.L_x_1052:
[----:B------:R-:W-:Y:S01]  /*7290*/  FADD.FTZ R16, R16, R19 ;  /* 0x0000001310107221 */ /* 0x000fe20000010000 */
[----:B------:R-:W-:Y:S01]  /*72a0*/  HFMA2.MMA R28, -RZ, RZ, 0, 4.76837158203125e-07 ;  /* 0x00000008ff1c7435 */ /* 0x000fe200000001ff */
[----:B------:R-:W-:Y:S02]  /*72b0*/  MOV R29, R32 ;  /* 0x00000020001d7202 */ /* 0x000fe40000000f00 */
[----:B------:R-:W-:-:S08]  /*72c0*/  MOV R14, R30 ;  /* 0x0000001e000e7202 */ /* 0x000fd00000000f00 */
[----:B------:R-:W-:Y:S05]  /*72d0*/  WARPSYNC.COLLECTIVE R26, `(.L_x_1053) ;  /* 0x000000001a087348 */ /* 0x000fea0003c00000 */
[----:B------:R0:W1:Y:S02]  /*72e0*/  SHFL.BFLY P2, R30, R29, R28, R27 ;  /* 0x0c00001c1d1e7389 */ /* 0x000064000004001b */
[----:B01----:R-:W-:Y:S01]  /*72f0*/  ENDCOLLECTIVE ;  /* 0x000000000000791b */ /* 0x003fe20003800000 */
.L_x_1053:
[----:B------:R-:W-:Y:S01]  /*7300*/  FADD.FTZ R44, R17, R14 ;  /* 0x0000000e112c7221 */ /* 0x000fe20000010000 */
[----:B------:R-:W-:Y:S01]  /*7310*/  IMAD.MOV.U32 R29, RZ, RZ, R34 ;  /* 0x000000ffff1d7224 */ /* 0x000fe200078e0022 */
[----:B------:R-:W-:-:S07]  /*7320*/  MOV R31, R30 ;  /* 0x0000001e001f7202 */ /* 0x000fce0000000f00 */
[----:B------:R-:W-:Y:S05]  /*7330*/  WARPSYNC.COLLECTIVE R26, `(.L_x_1054) ;  /* 0x000000001a087348 */ /* 0x000fea0003c00000 */
[----:B------:R0:W1:Y:S02]  /*7340*/  SHFL.BFLY P2, R30, R29, R28, R27 ;  /* 0x0c00001c1d1e7389 */ /* 0x000064000004001b */
[----:B01----:R-:W-:Y:S01]  /*7350*/  ENDCOLLECTIVE ;  /* 0x000000000000791b */ /* 0x003fe20003800000 */
.L_x_1054:
[----:B------:R-:W-:Y:S01]  /*7360*/  FADD.FTZ R31, R31, R32 ;  /* 0x000000201f1f7221 */ /* 0x000fe20000010000 */
[----:B------:R-:W-:-:S04]  /*7370*/  HFMA2.MMA R28, -RZ, RZ, 0, 2.384185791015625e-07 ;  /* 0x00000004ff1c7435 */ /* 0x000fc800000001ff */
[----:B------:R-:W-:Y:S02]  /*7380*/  MOV R29, R31 ;  /* 0x0000001f001d7202 */ /* 0x000fe40000000f00 */
[----:B------:R-:W-:-:S07]  /*7390*/  MOV R33, R30 ;  /* 0x0000001e00217202 */ /* 0x000fce0000000f00 */
[----:B------:R-:W-:Y:S05]  /*73a0*/  WARPSYNC.COLLECTIVE R26, `(.L_x_1055) ;  /* 0x000000001a087348 */ /* 0x000fea0003c00000 */
[----:B------:R0:W1:Y:S02]  /*73b0*/  SHFL.BFLY P2, R30, R29, R28, R27 ;  /* 0x0c00001c1d1e7389 */ /* 0x000064000004001b */
[----:B01----:R-:W-:Y:S01]  /*73c0*/  ENDCOLLECTIVE ;  /* 0x000000000000791b */ /* 0x003fe20003800000 */
.L_x_1055:
[----:B------:R-:W-:-:S04]  /*73d0*/  FADD.FTZ R33, R33, R34 ;  /* 0x0000002221217221 */ /* 0x000fc80000010000 */
[----:B------:R-:W-:Y:S01]  /*73e0*/  IMAD.MOV.U32 R29, RZ, RZ, R33 ;  /* 0x000000ffff1d7224 */ /* 0x000fe200078e0021 */
[----:B------:R-:W-:-:S07]  /*73f0*/  MOV R20, R30 ;  /* 0x0000001e00147202 */ /* 0x000fce0000000f00 */
[----:B------:R-:W-:Y:S05]  /*7400*/  WARPSYNC.COLLECTIVE R26, `(.L_x_1056) ;  /* 0x000000001a087348 */ /* 0x000fea0003c00000 */
[----:B------:R0:W1:Y:S02]  /*7410*/  SHFL.BFLY P2, R30, R29, R28, R27 ;  /* 0x0c00001c1d1e7389 */ /* 0x000064000004001b */
[----:B01----:R-:W-:Y:S01]  /*7420*/  ENDCOLLECTIVE ;  /* 0x000000000000791b */ /* 0x003fe20003800000 */
.L_x_1056:
[----:B------:R-:W-:Y:S01]  /*7430*/  FADD.FTZ R35, R31, R20 ;  /* 0x000000141f237221 */ /* 0x000fe20000010000 */
[----:B------:R-:W-:-:S04]  /*7440*/  HFMA2.MMA R28, -RZ, RZ, 0, 1.1920928955078125e-07 ;  /* 0x00000002ff1c7435 */ /* 0x000fc800000001ff */
[----:B------:R-:W-:Y:S02]  /*7450*/  MOV R29, R35 ;  /* 0x00000023001d7202 */ /* 0x000fe40000000f00 */
[----:B------:R-:W-:-:S07]  /*7460*/  MOV R36, R30 ;  /* 0x0000001e00247202 */ /* 0x000fce0000000f00 */
[----:B------:R-:W-:Y:S05]  /*7470*/  WARPSYNC.COLLECTIVE R26, `(.L_x_1057) ;  /* 0x000000001a087348 */ /* 0x000fea0003c00000 */
[----:B------:R0:W1:Y:S02]  /*7480*/  SHFL.BFLY P2, R30, R29, R28, R27 ;  /* 0x0c00001c1d1e7389 */ /* 0x000064000004001b */
[----:B01----:R-:W-:Y:S01]  /*7490*/  ENDCOLLECTIVE ;  /* 0x000000000000791b */ /* 0x003fe20003800000 */
.L_x_1057:
[----:B------:R-:W-:-:S05]  /*74a0*/  FADD.FTZ R36, R33, R36 ;  /* 0x0000002421247221 */ /* 0x000fca0000010000 */
[----:B------:R-:W-:Y:S01]  /*74b0*/  MOV R29, R36 ;  /* 0x00000024001d7202 */ /* 0x000fe20000000f00 */
[----:B------:R-:W-:-:S07]  /*74c0*/  IMAD.MOV.U32 R18, RZ, RZ, R30 ;  /* 0x000000ffff127224 */ /* 0x000fce00078e001e */
[----:B------:R-:W-:Y:S05]  /*74d0*/  WARPSYNC.COLLECTIVE R26, `(.L_x_1058) ;  /* 0x000000001a087348 */ /* 0x000fea0003c00000 */
[----:B------:R0:W1:Y:S02]  /*74e0*/  SHFL.BFLY P2, R30, R29, R28, R27 ;  /* 0x0c00001c1d1e7389 */ /* 0x000064000004001b */
[----:B01----:R-:W-:Y:S01]  /*74f0*/  ENDCOLLECTIVE ;  /* 0x000000000000791b */ /* 0x003fe20003800000 */
.L_x_1058:
        /* <DEDUP_REMOVED lines=8> */
.L_x_1059:
[----:B------:R-:W-:Y:S01]  /*7580*/  FADD.FTZ R36, R36, R21 ;  /* 0x0000001524247221 */ /* 0x000fe20000010000 */
[----:B------:R-:W-:-:S04]  /*7590*/  IMAD.MOV.U32 R21, RZ, RZ, RZ ;  /* 0x000000ffff157224 */ /* 0x000fc800078e00ff */
[----:B------:R-:W-:Y:S02]  /*75a0*/  MOV R29, R36 ;  /* 0x00000024001d7202 */ /* 0x000fe40000000f00 */
[----:B------:R-:W-:-:S07]  /*75b0*/  MOV R34, R30 ;  /* 0x0000001e00227202 */ /* 0x000fce0000000f00 */
[----:B------:R-:W-:Y:S05]  /*75c0*/  WARPSYNC.COLLECTIVE R26, `(.L_x_1060) ;  /* 0x000000001a087348 */ /* 0x000fea0003c00000 */
[----:B------:R0:W1:Y:S02]  /*75d0*/  SHFL.BFLY P2, R30, R29, R28, R27 ;  /* 0x0c00001c1d1e7389 */ /* 0x000064000004001b */
[----:B01----:R-:W-:Y:S01]  /*75e0*/  ENDCOLLECTIVE ;  /* 0x000000000000791b */ /* 0x003fe20003800000 */
.L_x_1060:
[----:B------:R-:W-:Y:S01]  /*75f0*/  FADD.FTZ R34, R35, R34 ;  /* 0x0000002223227221 */ /* 0x000fe20000010000 */
[----:B------:R-:W-:Y:S01]  /*7600*/  HFMA2.MMA R28, -RZ, RZ, 0, 4.76837158203125e-07 ;  /* 0x00000008ff1c7435 */ /* 0x000fe200000001ff */
[----:B------:R-:W-:Y:S01]  /*7610*/  IMAD.MOV.U32 R29, RZ, RZ, R24 ;  /* 0x000000ffff1d7224 */ /* 0x000fe200078e0018 */
[----:B------:R-:W-:-:S09]  /*7620*/  MOV R33, R30 ;  /* 0x0000001e00217202 */ /* 0x000fd20000000f00 */
[----:B------:R-:W-:Y:S05]  /*7630*/  WARPSYNC.COLLECTIVE R26, `(.L_x_1061) ;  /* 0x000000001a087348 */ /* 0x000fea0003c00000 */
[----:B------:R0:W1:Y:S02]  /*7640*/  SHFL.BFLY P2, R30, R29, R28, R27 ;  /* 0x0c00001c1d1e7389 */ /* 0x000064000004001b */
[----:B01----:R-:W-:Y:S01]  /*7650*/  ENDCOLLECTIVE ;  /* 0x000000000000791b */ /* 0x003fe20003800000 */
.L_x_1061:
[----:B------:R-:W-:Y:S01]  /*7660*/  FADD.FTZ R33, R36, R33 ;  /* 0x0000002124217221 */ /* 0x000fe20000010000 */
[----:B------:R-:W-:Y:S02]  /*7670*/  MOV R29, R23 ;  /* 0x00000017001d7202 */ /* 0x000fe40000000f00 */
[----:B------:R-:W-:-:S07]  /*7680*/  MOV R37, R30 ;  /* 0x0000001e00257202 */ /* 0x000fce0000000f00 */
[----:B------:R-:W-:Y:S05]  /*7690*/  WARPSYNC.COLLECTIVE R26, `(.L_x_1062) ;  /* 0x000000001a087348 */ /* 0x000fea0003c00000 */
[----:B------:R0:W1:Y:S02]  /*76a0*/  SHFL.BFLY P2, R30, R29, R28, R27 ;  /* 0x0c00001c1d1e7389 */ /* 0x000064000004001b */
[----:B01----:R-:W-:Y:S01]  /*76b0*/  ENDCOLLECTIVE ;  /* 0x000000000000791b */ /* 0x003fe20003800000 */
.L_x_1062:
        /* <DEDUP_REMOVED lines=8> */
.L_x_1063:
[----:B------:R-:W-:Y:S01]  /*7740*/  FADD.FTZ R32, R38, R23 ;  /* 0x0000001726207221 */ /* 0x000fe20000010000 */
[----:B------:R-:W-:-:S04]  /*7750*/  @!P0 IADD3 R23, R15, 0x3c, RZ ;  /* 0x0000003c0f178810 */ /* 0x000fc80007ffe0ff */
[----:B------:R-:W-:Y:S02]  /*7760*/  @!P0 LOP3.LUT R23, R23, R24, RZ, 0x3c, !PT ;  /* 0x0000001817178212 */ /* 0x000fe400078e3cff */
[----:B------:R-:W-:Y:S02]  /*7770*/  MOV R29, R32 ;  /* 0x00000020001d7202 */ /* 0x000fe40000000f00 */
[----:B------:R-:W-:-:S07]  /*7780*/  MOV R38, R30 ;  /* 0x0000001e00267202 */ /* 0x000fce0000000f00 */
[----:B------:R-:W-:Y:S05]  /*7790*/  WARPSYNC.COLLECTIVE R26, `(.L_x_1064) ;  /* 0x000000001a087348 */ /* 0x000fea0003c00000 */
[----:B------:R0:W1:Y:S02]  /*77a0*/  SHFL.BFLY P2, R30, R29, R28, R27 ;  /* 0x0c00001c1d1e7389 */ /* 0x000064000004001b */
[----:B01----:R-:W-:Y:S01]  /*77b0*/  ENDCOLLECTIVE ;  /* 0x000000000000791b */ /* 0x003fe20003800000 */
.L_x_1064:
        /* <DEDUP_REMOVED lines=10> */
.L_x_1065:
[----:B------:R0:W1:Y:S04]  /*7860*/  @!P0 LDS R22, [R39] ;  /* 0x0000000027168984 */ /* 0x0000680000000800 */
[----:B------:R0:W2:Y:S01]  /*7870*/  @!P0 LDS R20, [R39+0x500] ;  /* 0x0005000027148984 */ /* 0x0000a20000000800 */
[----:B------:R-:W-:Y:S02]  /*7880*/  MOV R29, R37 ;  /* 0x00000025001d7202 */ /* 0x000fe40000000f00 */
[----:B------:R-:W-:-:S07]  /*7890*/  MOV R23, R30 ;  /* 0x0000001e00177202 */ /* 0x000fce0000000f00 */
[----:B012---:R-:W-:Y:S05]  /*78a0*/  WARPSYNC.COLLECTIVE R26, `(.L_x_1066) ;  /* 0x000000001a087348 */ /* 0x007fea0003c00000 */
[----:B------:R3:W4:Y:S02]  /*78b0*/  SHFL.BFLY P2, R30, R29, R28, R27 ;  /* 0x0c00001c1d1e7389 */ /* 0x000724000004001b */
[----:B01234-:R-:W-:Y:S01]  /*78c0*/  ENDCOLLECTIVE ;  /* 0x000000000000791b */ /* 0x01ffe20003800000 */
.L_x_1066:
        /* <DEDUP_REMOVED lines=9> */
.L_x_1067:
        /* <DEDUP_REMOVED lines=9> */
.L_x_1068:
[----:B------:R-:W-:Y:S01]  /*79f0*/  FADD.FTZ R38, R38, R39 ;  /* 0x0000002726267221 */ /* 0x000fe20000010000 */
[----:B------:R-:W-:Y:S01]  /*7a00*/  HFMA2.MMA R28, -RZ, RZ, 0, 4.76837158203125e-07 ;  /* 0x00000008ff1c7435 */ /* 0x000fe200000001ff */
[----:B------:R-:W-:Y:S02]  /*7a10*/  MOV R29, R21 ;  /* 0x00000015001d7202 */ /* 0x000fe40000000f00 */
[----:B------:R-:W-:-:S08]  /*7a20*/  MOV R40, R30 ;  /* 0x0000001e00287202 */ /* 0x000fd00000000f00 */
[----:B------:R-:W-:Y:S05]  /*7a30*/  WARPSYNC.COLLECTIVE R26, `(.L_x_1069) ;  /* 0x000000001a087348 */ /* 0x000fea0003c00000 */
[----:B------:R0:W1:Y:S02]  /*7a40*/  SHFL.BFLY P2, R30, R29, R28, R27 ;  /* 0x0c00001c1d1e7389 */ /* 0x000064000004001b */
[----:B01----:R-:W-:Y:S01]  /*7a50*/  ENDCOLLECTIVE ;  /* 0x000000000000791b */ /* 0x003fe20003800000 */
.L_x_1069:
[----:B------:R-:W-:Y:S01]  /*7a60*/  FADD.FTZ R37, R37, R40 ;  /* 0x0000002825257221 */ /* 0x000fe20000010000 */
[----:B------:R-:W-:Y:S01]  /*7a70*/  IMAD.MOV.U32 R29, RZ, RZ, R18 ;  /* 0x000000ffff1d7224 */ /* 0x000fe200078e0012 */
[----:B------:R-:W-:-:S07]  /*7a80*/  MOV R42, R30 ;  /* 0x0000001e002a7202 */ /* 0x000fce0000000f00 */
[----:B------:R-:W-:Y:S05]  /*7a90*/  WARPSYNC.COLLECTIVE R26, `(.L_x_1070) ;  /* 0x000000001a087348 */ /* 0x000fea0003c00000 */
[----:B------:R0:W1:Y:S02]  /*7aa0*/  SHFL.BFLY P2, R30, R29, R28, R27 ;  /* 0x0c00001c1d1e7389 */ /* 0x000064000004001b */
[----:B01----:R-:W-:Y:S01]  /*7ab0*/  ENDCOLLECTIVE ;  /* 0x000000000000791b */ /* 0x003fe20003800000 */
.L_x_1070:
[----:B------:R-:W-:Y:S01]  /*7ac0*/  FADD.FTZ R42, R42, R21 ;  /* 0x000000152a2a7221 */ /* 0x000fe20000010000 */
[----:B------:R-:W-:-:S04]  /*7ad0*/  HFMA2.MMA R28, -RZ, RZ, 0, 2.384185791015625e-07 ;  /* 0x00000004ff1c7435 */ /* 0x000fc800000001ff */
[----:B------:R-:W-:Y:S02]  /*7ae0*/  MOV R29, R42 ;  /* 0x0000002a001d7202 */ /* 0x000fe40000000f00 */
[----:B------:R-:W-:-:S07]  /*7af0*/  MOV R23, R30 ;  /* 0x0000001e00177202 */ /* 0x000fce0000000f00 */
[----:B------:R-:W-:Y:S05]  /*7b00*/  WARPSYNC.COLLECTIVE R26, `(.L_x_1071) ;  /* 0x000000001a087348 */ /* 0x000fea0003c00000 */
[----:B------:R0:W1:Y:S02]  /*7b10*/  SHFL.BFLY P2, R30, R29, R28, R27 ;  /* 0x0c00001c1d1e7389 */ /* 0x000064000004001b */
[----:B01----:R-:W-:Y:S01]  /*7b20*/  ENDCOLLECTIVE ;  /* 0x000000000000791b */ /* 0x003fe20003800000 */
.L_x_1071:
        /* <DEDUP_REMOVED lines=8> */
.L_x_1072:
        /* <DEDUP_REMOVED lines=12> */
.L_x_1073:
        /* <DEDUP_REMOVED lines=13> */
.L_x_1074:
[----:B------:R0:W-:Y:S04]  /*7d40*/  @!P0 STG.E.U16 desc[UR12][R24.64], R45 ;  /* 0x0000002d18008986 */ /* 0x0001e8000c10150c */
[----:B------:R1:W-:Y:S01]  /*7d50*/  @!P0 STG.E.U16 desc[UR12][R22.64], R44 ;  /* 0x0000002c16008986 */ /* 0x0003e2000c10150c */
[----:B------:R-:W-:Y:S01]  /*7d60*/  @!P0 F2FP.BF16.F32.PACK_AB R26, RZ, R38 ;  /* 0x00000026ff1a823e */ /* 0x000fe200000010ff */
[----:B------:R-:W-:Y:S01]  /*7d70*/  HFMA2.MMA R28, -RZ, RZ, 0, 5.9604644775390625e-08 ;  /* 0x00000001ff1c7435 */ /* 0x000fe200000001ff */
[----:B------:R-:W-:Y:S02]  /*7d80*/  MOV R29, R42 ;  /* 0x0000002a001d7202 */ /* 0x000fe40000000f00 */
[----:B0-----:R-:W-:Y:S02]  /*7d90*/  @!P0 F2FP.BF16.F32.PACK_AB R25, RZ, R33 ;  /* 0x00000021ff19823e */ /* 0x001fe400000010ff */
[----:B-1----:R-:W-:Y:S01]  /*7da0*/  PRMT R22, R26, 0x7610, R22 ;  /* 0x000076101a167816 */ /* 0x002fe20000000016 */
[----:B------:R-:W-:Y:S01]  /*7db0*/  @!P0 IMAD.WIDE R16, R41, 0x2, R16 ;  /* 0x0000000229108825 */ /* 0x000fe200078e0210 */
[----:B------:R-:W-:-:S02]  /*7dc0*/  MOV R26, 0xffff ;  /* 0x0000ffff001a7802 */ /* 0x000fc40000000f00 */
[----:B------:R-:W-:Y:S01]  /*7dd0*/  @!P0 F2FP.BF16.F32.PACK_AB R23, RZ, R34 ;  /* 0x00000022ff17823e */ /* 0x000fe200000010ff */
[----:B------:R-:W-:Y:S01]  /*7de0*/  IMAD.MOV.U32 R32, RZ, RZ, R30 ;  /* 0x000000ffff207224 */ /* 0x000fe200078e001e */
[----:B------:R-:W-:-:S07]  /*7df0*/  @!P0 F2FP.BF16.F32.PACK_AB R33, RZ, R37 ;  /* 0x00000025ff21823e */ /* 0x000fce00000010ff */
[----:B------:R-:W-:Y:S05]  /*7e00*/  WARPSYNC.COLLECTIVE R26, `(.L_x_1075) ;  /* 0x000000001a087348 */ /* 0x000fea0003c00000 */
[----:B------:R0:W1:Y:S02]  /*7e10*/  SHFL.BFLY P2, R30, R29, R28, R27 ;  /* 0x0c00001c1d1e7389 */ /* 0x000064000004001b */
[----:B01----:R-:W-:Y:S01]  /*7e20*/  ENDCOLLECTIVE ;  /* 0x000000000000791b */ /* 0x003fe20003800000 */
.L_x_1075:
        /* <DEDUP_REMOVED lines=10> */
.L_x_1076:
[----:B------:R-:W-:Y:S01]  /*7ed0*/  FADD.FTZ R35, R42, R35 ;  /* 0x000000232a237221 */ /* 0x000fe20000010000 */
[----:B------:R-:W-:Y:S06]  /*7ee0*/  BRA `(.L_x_1077) ;  /* 0xffffffe000d47947 */ /* 0x000fec000383ffff */
.L_x_1078:
        /* <DEDUP_REMOVED lines=9> */
.L_x_3476:


//--------------------- .text._ZN13group_norm_v218gn_bwd_cuda_kernelI13__nv_bfloat16Li320ELi1ELi16ELi40ELi1024ELb1ELb1ELi32ELi320ELi320ELi4ELb1ELi4ELb0ELb0ELNS_15WgradSyncMethodE3ENS_16CompileConditionILi900EEEEEvPT_S6_S6_PKS5_S8_S8_S8_PKfflPfPj --------------------------
	.section	.text._ZN13group_norm_v218gn_bwd_cuda_kernelI13__nv_bfloat16Li320ELi1ELi16ELi40ELi1024ELb1ELb1ELi32ELi320ELi320ELi4ELb1ELi4ELb0ELb0ELNS_15WgradSyncMethodE3ENS_16CompileConditionILi900EEEEEvPT_S6_S6_PKS5_S8_S8_S8_PKfflPfPj,"ax",@progbits
	.align	128
        .global         _ZN13group_norm_v218gn_bwd_cuda_kernelI13__nv_bfloat16Li320ELi1ELi16ELi40ELi1024ELb1ELb1ELi32ELi320ELi320ELi4ELb1ELi4ELb0ELb0ELNS_15WgradSyncMethodE3ENS_16CompileConditionILi900EEEEEvPT_S6_S6_PKS5_S8_S8_S8_PKfflPfPj
        .type           _ZN13group_norm_v218gn_bwd_cuda_kernelI13__nv_bfloat16Li320ELi1ELi16ELi40ELi1024ELb1ELb1ELi32ELi320ELi320ELi4ELb1ELi4ELb0ELb0ELNS_15WgradSyncMethodE3ENS_16CompileConditionILi900EEEEEvPT_S6_S6_PKS5_S8_S8_S8_PKfflPfPj,@function
        .size           _ZN13group_norm_v218gn_bwd_cuda_kernelI13__nv_bfloat16Li320ELi1ELi16ELi40ELi1024ELb1ELb1ELi32ELi320ELi320ELi4ELb1ELi4ELb0ELb0ELNS_15WgradSyncMethodE3ENS_16CompileConditionILi900EEEEEvPT_S6_S6_PKS5_S8_S8_S8_PKfflPfPj,(.L_x_3477 - _ZN13group_norm_v218gn_bwd_cuda_kernelI13__nv_bfloat16Li320ELi1ELi16ELi40ELi1024ELb1ELb1ELi32ELi320ELi320ELi4ELb1ELi4ELb0ELb0ELNS_15WgradSyncMethodE3ENS_16CompileConditionILi900EEEEEvPT_S6_S6_PKS5_S8_S8_S8_PKfflPfPj)
        .other          _ZN13group_norm_v218gn_bwd_cuda_kernelI13__nv_bfloat16Li320ELi1ELi16ELi40ELi1024ELb1ELb1ELi32ELi320ELi320ELi4ELb1ELi4ELb0ELb0ELNS_15WgradSyncMethodE3ENS_16CompileConditionILi900EEEEEvPT_S6_S6_PKS5_S8_S8_S8_PKfflPfPj,@"STO_CUDA_ENTRY STV_DEFAULT"
_ZN13group_norm_v218gn_bwd_cuda_kernelI13__nv_bfloat16Li320ELi1ELi16ELi40ELi1024ELb1ELb1ELi32ELi320ELi320ELi4ELb1ELi4ELb0ELb0ELNS_15WgradSyncMethodE3ENS_16CompileConditionILi900EEEEEvPT_S6_S6_PKS5_S8_S8_S8_PKfflPfPj:
.text._ZN13group_norm_v218gn_bwd_cuda_kernelI13__nv_bfloat16Li320ELi1ELi16ELi40ELi1024ELb1ELb1ELi32ELi320ELi320ELi4ELb1ELi4ELb0ELb0ELNS_15WgradSyncMethodE3ENS_16CompileConditionILi900EEEEEvPT_S6_S6_PKS5_S8_S8_S8_PKfflPfPj:
        /* <DEDUP_REMOVED lines=30> */
.L_x_1081:
[----:B------:R-:W2:Y:S04]  /*01e0*/  LD.E.STRONG.GPU R6, desc[UR8][R2.64] ;  /* 0x0000000802067980 */ /* 0x000ea8000c10f900 */
[----:B--2---:R-:W-:Y:S01]  /*01f0*/  CCTL.IVALL ;  /* 0x00000000ff00798f */ /* 0x004fe20002000000 */
[----:B------:R-:W-:Y:S05]  /*0200*/  YIELD ;  /* 0x0000000000007946 */ /* 0x000fea0003800000 */
[----:B-----5:R-:W-:-:S04]  /*0210*/  LOP3.LUT R6, R6, R5, RZ, 0x3c, !PT ;  /* 0x0000000506067212 */ /* 0x020fc800078e3cff */
[----:B------:R-:W-:-:S13]  /*0220*/  ISETP.GT.AND P0, PT, R6, -0x1, PT ;  /* 0xffffffff0600780c */ /* 0x000fda0003f04270 */
[----:B------:R-:W-:Y:S05]  /*0230*/  @P0 BRA `(.L_x_1081) ;  /* 0xfffffffc00e80947 */ /* 0x000fea000383ffff */
.L_x_1080:
[----:B------:R-:W-:Y:S05]  /*0240*/  WARPSYNC.ALL ;  /* 0x0000000000007948 */ /* 0x000fea0003800000 */
[----:B------:R-:W-:Y:S06]  /*0250*/  BAR.SYNC.DEFER_BLOCKING 0x0 ;  /* 0x0000000000007b1d */ /* 0x000fec0000010000 */
[----:B------:R-:W-:Y:S05]  /*0260*/  BRA `(.L_x_1082) ;  /* 0x0000005c00147947 */ /* 0x000fea0003800000 */
.L_x_1079:
[----:B------:R-:W0:Y:S01]  /*0270*/  S2R R71, SR_TID.X ;  /* 0x0000000000477919 */ /* 0x000e220000002100 */
[----:B------:R-:W-:Y:S02]  /*0280*/  CS2R R14, SRZ ;  /* 0x00000000000e7805 */ /* 0x000fe4000001ff00 */
[----:B------:R-:W-:Y:S02]  /*0290*/  CS2R R46, SRZ ;  /* 0x00000000002e7805 */ /* 0x000fe4000001ff00 */
[----:B------:R-:W-:Y:S01]  /*02a0*/  CS2R R44, SRZ ;  /* 0x00000000002c7805 */ /* 0x000fe2000001ff00 */
[----:B------:R-:W1:Y:S01]  /*02b0*/  S2R R5, SR_CgaCtaId ;  /* 0x0000000000057919 */ /* 0x000e620000008800 */
[----:B------:R-:W-:Y:S01]  /*02c0*/  UMOV UR4, URZ ;  /* 0x0000003f00047c82 */ /* 0x000fe20008000000 */
[----:B0-----:R-:W-:Y:S01]  /*02d0*/  IMAD.WIDE.U32 R2, R71, -0x33333333, RZ ;  /* 0xcccccccd47027825 */ /* 0x001fe200078e00ff */
[----:B------:R-:W-:Y:S02]  /*02e0*/  SHF.R.S32.HI R6, RZ, 0x1f, R71 ;  /* 0x0000001fff067819 */ /* 0x000fe40000011447 */
[----:B------:R-:W-:-:S02]  /*02f0*/  MOV R2, 0x400 ;  /* 0x0000040000027802 */ /* 0x000fc40000000f00 */
[----:B------:R-:W-:Y:S02]  /*0300*/  SHF.R.U32.HI R11, RZ, 0x6, R3 ;  /* 0x00000006ff0b7819 */ /* 0x000fe40000011603 */
[----:B------:R-:W-:Y:S02]  /*0310*/  LEA.HI R3, R6, R71, RZ, 0x2 ;  /* 0x0000004706037211 */ /* 0x000fe400078f10ff */
[----:B------:R-:W-:Y:S01]  /*0320*/  IADD3 R72, R2, 0x2800, RZ ;  /* 0x0000280002487810 */ /* 0x000fe20007ffe0ff */
[----:B------:R-:W-:Y:S01]  /*0330*/  IMAD R73, R11, -0x50, R71 ;  /* 0xffffffb00b497824 */ /* 0x000fe200078e0247 */
[----:B------:R-:W-:Y:S02]  /*0340*/  SHF.R.S32.HI R121, RZ, 0x2, R3 ;  /* 0x00000002ff797819 */ /* 0x000fe40000011403 */
[----:B-1----:R-:W-:Y:S02]  /*0350*/  LEA R72, R5, R72, 0x18 ;  /* 0x0000004805487211 */ /* 0x002fe400078ec0ff */
[----:B------:R-:W-:-:S02]  /*0360*/  IADD3 R5, R121, 0x50, RZ ;  /* 0x0000005079057810 */ /* 0x000fc40007ffe0ff */
[----:B------:R-:W-:Y:S01]  /*0370*/  IADD3 R7, R121, 0xa0, RZ ;  /* 0x000000a079077810 */ /* 0x000fe20007ffe0ff */
[----:B------:R-:W-:Y:S01]  /*0380*/  IMAD R74, R73, 0x28, R72 ;  /* 0x00000028494a7824 */ /* 0x000fe200078e0248 */
[----:B------:R-:W-:Y:S02]  /*0390*/  IADD3 R9, R121, 0xf0, RZ ;  /* 0x000000f079097810 */ /* 0x000fe40007ffe0ff */
[----:B------:R-:W-:Y:S02]  /*03a0*/  SHF.R.S32.HI R8, RZ, 0x1f, R5 ;  /* 0x0000001fff087819 */ /* 0x000fe40000011405 */
[----:B------:R-:W-:Y:S02]  /*03b0*/  SHF.L.U32 R2, R4, 0x5, RZ ;  /* 0x0000000504027819 */ /* 0x000fe400000006ff */
[----:B------:R-:W-:Y:S02]  /*03c0*/  SHF.R.S32.HI R10, RZ, 0x1f, R7 ;  /* 0x0000001fff0a7819 */ /* 0x000fe40000011407 */
[----:B------:R-:W-:-:S02]  /*03d0*/  SHF.R.S32.HI R12, RZ, 0x1f, R9 ;  /* 0x0000001fff0c7819 */ /* 0x000fc40000011409 */
[----:B------:R-:W-:Y:S02]  /*03e0*/  LEA.HI R8, R8, R5, RZ, 0x2 ;  /* 0x0000000508087211 */ /* 0x000fe400078f10ff */
[----:B------:R-:W-:Y:S02]  /*03f0*/  LOP3.LUT R2, R2, 0x3e0, RZ, 0xc0, !PT ;  /* 0x000003e002027812 */ /* 0x000fe400078ec0ff */
[----:B------:R-:W-:Y:S02]  /*0400*/  LEA.HI R5, R6, R71, RZ, 0x4 ;  /* 0x0000004706057211 */ /* 0x000fe400078f20ff */
[----:B------:R-:W-:Y:S02]  /*0410*/  LOP3.LUT R6, R3, 0xfffffffc, RZ, 0xc0, !PT ;  /* 0xfffffffc03067812 */ /* 0x000fe400078ec0ff */
[----:B------:R-:W-:Y:S02]  /*0420*/  LEA.HI R10, R10, R7, RZ, 0x2 ;  /* 0x000000070a0a7211 */ /* 0x000fe400078f10ff */
[----:B------:R-:W-:-:S02]  /*0430*/  LEA.HI R12, R12, R9, RZ, 0x2 ;  /* 0x000000090c0c7211 */ /* 0x000fc400078f10ff */
[----:B------:R-:W-:Y:S02]  /*0440*/  IADD3 R2, R2, R11, RZ ;  /* 0x0000000b02027210 */ /* 0x000fe40007ffe0ff */
[----:B------:R-:W-:Y:S02]  /*0450*/  SHF.R.U32.HI R5, RZ, 0x4, R5 ;  /* 0x00000004ff057819 */ /* 0x000fe40000011605 */
[----:B------:R-:W-:Y:S01]  /*0460*/  IADD3 R6, -R6, R71, RZ ;  /* 0x0000004706067210 */ /* 0x000fe20007ffe1ff */
[----:B------:R-:W-:Y:S01]  /*0470*/  IMAD R70, R2, 0x280, RZ ;  /* 0x0000028002467824 */ /* 0x000fe200078e02ff */
[----:B------:R-:W-:Y:S02]  /*0480*/  SHF.R.U32.HI R3, RZ, 0x2, R8 ;  /* 0x00000002ff037819 */ /* 0x000fe40000011608 */
[----:B------:R-:W-:Y:S02]  /*0490*/  SHF.R.U32.HI R77, RZ, 0x2, R10 ;  /* 0x00000002ff4d7819 */ /* 0x000fe4000001160a */
[----:B------:R-:W-:-:S02]  /*04a0*/  SHF.R.U32.HI R7, RZ, 0x2, R12 ;  /* 0x00000002ff077819 */ /* 0x000fc4000001160c */
[----:B------:R-:W-:Y:S02]  /*04b0*/  CS2R R12, SRZ ;  /* 0x00000000000c7805 */ /* 0x000fe4000001ff00 */
[----:B------:R-:W-:Y:S02]  /*04c0*/  LEA R74, R11, R74, 0x3 ;  /* 0x0000004a0b4a7211 */ /* 0x000fe400078e18ff */
[C---:B------:R-:W-:Y:S02]  /*04d0*/  LOP3.LUT R75, R6.reuse, 0x3, R5, 0x78, !PT ;  /* 0x00000003064b7812 */ /* 0x040fe400078e7805 */
[C---:B------:R-:W-:Y:S02]  /*04e0*/  LOP3.LUT R76, R6.reuse, 0x3, R3, 0x78, !PT ;  /* 0x00000003064c7812 */ /* 0x040fe400078e7803 */
[C---:B------:R-:W-:Y:S02]  /*04f0*/  LOP3.LUT R77, R6.reuse, 0x3, R77, 0x78, !PT ;  /* 0x00000003064d7812 */ /* 0x040fe400078e784d */
[----:B------:R-:W-:-:S07]  /*0500*/  LOP3.LUT R78, R6, 0x3, R7, 0x78, !PT ;  /* 0x00000003064e7812 */ /* 0x000fce00078e7807 */
.L_x_1094:
[C---:B------:R-:W-:Y:S01]  /*0510*/  LOP3.LUT R60, R106.reuse, 0x1, RZ, 0xc0, !PT ;  /* 0x000000016a3c7812 */ /* 0x040fe200078ec0ff */
[----:B------:R-:W-:Y:S01]  /*0520*/  ULDC.64 UR12, c[0x0][0x248] ;  /* 0x00009200000c7ab9 */ /* 0x000fe20000000a00 */
[--C-:B------:R-:W-:Y:S01]  /*0530*/  SHF.R.U64 R10, R106, 0x1, R119.reuse ;  /* 0x000000016a0a7819 */ /* 0x100fe20000001277 */
[----:B------:R-:W0:Y:S01]  /*0540*/  LDC.64 R48, c[0x0][0x238] ;  /* 0x00008e00ff307b82 */ /* 0x000e220000000a00 */
[----:B---3--:R-:W-:Y:S01]  /*0550*/  SHF.R.U32.HI R5, RZ, 0x1, R119 ;  /* 0x00000001ff057819 */ /* 0x008fe20000011677 */
[----:B------:R-:W-:Y:S01]  /*0560*/  IMAD R60, R60, 0x140, RZ ;  /* 0x000001403c3c7824 */ /* 0x000fe200078e02ff */
[----:B------:R-:W-:Y:S01]  /*0570*/  ULDC.64 UR14, c[0x0][0x228] ;  /* 0x00008a00000e7ab9 */ /* 0x000fe20000000a00 */
[----:B------:R-:W-:-:S03]  /*0580*/  ULDC UR5, c[0x0][0x250] ;  /* 0x0000940000057ab9 */ /* 0x000fc60000000800 */
[----:B------:R-:W-:Y:S01]  /*0590*/  LEA R8, R73, R60, 0x2 ;  /* 0x0000003c49087211 */ /* 0x000fe200078e10ff */
[----:B------:R-:W1:Y:S03]  /*05a0*/  LDC.64 R6, c[0x0][0x240] ;  /* 0x00009000ff067b82 */ /* 0x000e660000000a00 */
[----:B------:R-:W-:Y:S01]  /*05b0*/  SHF.R.S32.HI R9, RZ, 0x1f, R8 ;  /* 0x0000001fff097819 */ /* 0x000fe20000011408 */
[----:B------:R-:W-:-:S04]  /*05c0*/  IMAD.WIDE.U32 R2, R8, -0x33333333, RZ ;  /* 0xcccccccd08027825 */ /* 0x000fc800078e00ff */
[----:B------:R-:W-:Y:S01]  /*05d0*/  IMAD.WIDE.U32 R34, R10, 0xa0000, R8 ;  /* 0x000a00000a227825 */ /* 0x000fe200078e0008 */
[----:B------:R-:W-:-:S04]  /*05e0*/  SHF.R.U32.HI R85, RZ, 0x5, R3 ;  /* 0x00000005ff557819 */ /* 0x000fc80000011603 */
[----:B------:R-:W-:Y:S02]  /*05f0*/  LEA R3, P0, R10, R85, 0x4 ;  /* 0x000000550a037211 */ /* 0x000fe400078020ff */
[----:B------:R-:W-:Y:S02]  /*0600*/  IADD3 R111, P1, R70, R34, RZ ;  /* 0x00000022466f7210 */ /* 0x000fe40007f3e0ff */
[----:B------:R-:W-:Y:S01]  /*0610*/  LEA.HI.X R10, R10, RZ, R5, 0x4, P0 ;  /* 0x000000ff0a0a7211 */ /* 0x000fe200000f2405 */
[----:B------:R-:W-:Y:S01]  /*0620*/  IMAD R5, R5, 0xa0000, RZ ;  /* 0x000a000005057824 */ /* 0x000fe200078e02ff */
[----:B------:R-:W-:Y:S02]  /*0630*/  LEA R2, P0, R3, UR12, 0x3 ;  /* 0x0000000c03027c11 */ /* 0x000fe4000f8018ff */
[----:B------:R-:W-:Y:S02]  /*0640*/  SHF.L.U32 R82, R111, 0x1, RZ ;  /* 0x000000016f527819 */ /* 0x000fe400000006ff */
[----:B------:R-:W-:Y:S01]  /*0650*/  LEA.HI.X R3, R3, UR13, R10, 0x3, P0 ;  /* 0x0000000d03037c11 */ /* 0x000fe200080f1c0a */
[----:B------:R-:W-:Y:S01]  /*0660*/  ULDC.64 UR12, c[0x0][0x230] ;  /* 0x00008c00000c7ab9 */ /* 0x000fe20000000a00 */
[----:B------:R-:W-:-:S04]  /*0670*/  IADD3 R35, R35, R5, RZ ;  /* 0x0000000523237210 */ /* 0x000fc80007ffe0ff */
[----:B------:R-:W-:Y:S01]  /*0680*/  IADD3.X R10, RZ, R35, RZ, P1, !PT ;  /* 0x00000023ff0a7210 */ /* 0x000fe20000ffe4ff */
[----:B------:R-:W2:Y:S01]  /*0690*/  LDG.E.64.CONSTANT R2, desc[UR8][R2.64] ;  /* 0x0000000802027981 */ /* 0x000ea2000c1e9b00 */
[----:B0-----:R-:W-:Y:S02]  /*06a0*/  IMAD.WIDE R48, R8, 0x2, R48 ;  /* 0x0000000208307825 */ /* 0x001fe400078e0230 */
[----:B------:R-:W-:Y:S02]  /*06b0*/  SHF.L.U64.HI R111, R111, 0x1, R10 ;  /* 0x000000016f6f7819 */ /* 0x000fe4000001020a */
[----:B------:R-:W-:Y:S01]  /*06c0*/  IADD3 R10, P0, R82, UR12, RZ ;  /* 0x0000000c520a7c10 */ /* 0x000fe2000ff1e0ff */
[----:B-1----:R-:W-:Y:S01]  /*06d0*/  IMAD.WIDE R8, R8, 0x2, R6 ;  /* 0x0000000208087825 */ /* 0x002fe200078e0206 */
[----:B------:R-:W3:Y:S02]  /*06e0*/  LDG.E.64.CONSTANT R48, desc[UR8][R48.64] ;  /* 0x0000000830307981 */ /* 0x000ee4000c1e9b00 */
[----:B------:R-:W-:-:S03]  /*06f0*/  IADD3.X R11, R111, UR13, RZ, P0, !PT ;  /* 0x0000000d6f0b7c10 */ /* 0x000fc600087fe4ff */
[----:B------:R-:W4:Y:S04]  /*0700*/  LDG.E.64.CONSTANT R8, desc[UR8][R8.64] ;  /* 0x0000000808087981 */ /* 0x000f28000c1e9b00 */
[----:B------:R-:W5:Y:S01]  /*0710*/  LDG.E.64.CONSTANT R10, desc[UR8][R10.64] ;  /* 0x000000080a0a7981 */ /* 0x000f62000c1e9b00 */
[----:B------:R-:W-:-:S04]  /*0720*/  IADD3 R5, R70, 0xa00, RZ ;  /* 0x00000a0046057810 */ /* 0x000fc80007ffe0ff */
[----:B------:R-:W-:-:S04]  /*0730*/  IADD3 R5, P0, R5, R34, RZ ;  /* 0x0000002205057210 */ /* 0x000fc80007f1e0ff */
[----:B------:R-:W-:Y:S02]  /*0740*/  IADD3.X R108, RZ, R35, RZ, P0, !PT ;  /* 0x00000023ff6c7210 */ /* 0x000fe400007fe4ff */
[C---:B------:R-:W-:Y:S02]  /*0750*/  SHF.L.U32 R110, R5.reuse, 0x1, RZ ;  /* 0x00000001056e7819 */ /* 0x040fe400000006ff */
[----:B------:R-:W-:Y:S02]  /*0760*/  SHF.L.U64.HI R108, R5, 0x1, R108 ;  /* 0x00000001056c7819 */ /* 0x000fe4000001026c */
[----:B------:R-:W-:-:S04]  /*0770*/  IADD3 R6, P0, R110, UR12, RZ ;  /* 0x0000000c6e067c10 */ /* 0x000fc8000ff1e0ff */
[----:B------:R-:W-:Y:S02]  /*0780*/  IADD3.X R7, R108, UR13, RZ, P0, !PT ;  /* 0x0000000d6c077c10 */ /* 0x000fe400087fe4ff */
[----:B------:R-:W-:-:S04]  /*0790*/  IADD3 R5, R70, 0x1400, RZ ;  /* 0x0000140046057810 */ /* 0x000fc80007ffe0ff */
[----:B------:R-:W4:Y:S01]  /*07a0*/  LDG.E.64.CONSTANT R6, desc[UR8][R6.64] ;  /* 0x0000000806067981 */ /* 0x000f22000c1e9b00 */
[----:B------:R-:W-:-:S04]  /*07b0*/  IADD3 R5, P0, R5, R34, RZ ;  /* 0x0000002205057210 */ /* 0x000fc80007f1e0ff */
[----:B------:R-:W-:Y:S02]  /*07c0*/  IADD3.X R102, RZ, R35, RZ, P0, !PT ;  /* 0x00000023ff667210 */ /* 0x000fe400007fe4ff */
[C---:B------:R-:W-:Y:S02]  /*07d0*/  SHF.L.U32 R104, R5.reuse, 0x1, RZ ;  /* 0x0000000105687819 */ /* 0x040fe400000006ff */
[----:B------:R-:W-:Y:S02]  /*07e0*/  SHF.L.U64.HI R102, R5, 0x1, R102 ;  /* 0x0000000105667819 */ /* 0x000fe40000010266 */
[----:B------:R-:W-:-:S04]  /*07f0*/  IADD3 R16, P0, R104, UR12, RZ ;  /* 0x0000000c68107c10 */ /* 0x000fc8000ff1e0ff */
[----:B------:R-:W-:-:S06]  /*0800*/  IADD3.X R17, R102, UR13, RZ, P0, !PT ;  /* 0x0000000d66117c10 */ /* 0x000fcc00087fe4ff */
[----:B------:R-:W4:Y:S01]  /*0810*/  LDG.E.64.CONSTANT R16, desc[UR8][R16.64] ;  /* 0x0000000810107981 */ /* 0x000f22000c1e9b00 */
[----:B------:R-:W-:-:S04]  /*0820*/  IADD3 R18, P0, R82, UR14, RZ ;  /* 0x0000000e52127c10 */ /* 0x000fc8000ff1e0ff */
[----:B------:R-:W-:-:S06]  /*0830*/  IADD3.X R19, R111, UR15, RZ, P0, !PT ;  /* 0x0000000f6f137c10 */ /* 0x000fcc00087fe4ff */
[----:B------:R-:W4:Y:S01]  /*0840*/  LDG.E.64.CONSTANT R18, desc[UR8][R18.64] ;  /* 0x0000000812127981 */ /* 0x000f22000c1e9b00 */
[----:B------:R-:W-:-:S04]  /*0850*/  IADD3 R20, P0, R110, UR14, RZ ;  /* 0x0000000e6e147c10 */ /* 0x000fc8000ff1e0ff */
[----:B------:R-:W-:-:S06]  /*0860*/  IADD3.X R21, R108, UR15, RZ, P0, !PT ;  /* 0x0000000f6c157c10 */ /* 0x000fcc00087fe4ff */
[----:B------:R-:W4:Y:S01]  /*0870*/  LDG.E.64.CONSTANT R20, desc[UR8][R20.64] ;  /* 0x0000000814147981 */ /* 0x000f22000c1e9b00 */
[----:B------:R-:W-:-:S04]  /*0880*/  IADD3 R5, R70, 0x1e00, RZ ;  /* 0x00001e0046057810 */ /* 0x000fc80007ffe0ff */
[----:B------:R-:W-:Y:S02]  /*0890*/  IADD3 R98, P0, R5, R34, RZ ;  /* 0x0000002205627210 */ /* 0x000fe40007f1e0ff */
[----:B------:R-:W-:Y:S02]  /*08a0*/  IADD3 R5, R70, 0x2800, RZ ;  /* 0x0000280046057810 */ /* 0x000fe40007ffe0ff */
[----:B------:R-:W-:Y:S02]  /*08b0*/  IADD3.X R23, RZ, R35, RZ, P0, !PT ;  /* 0x00000023ff177210 */ /* 0x000fe400007fe4ff */
[C---:B------:R-:W-:Y:S02]  /*08c0*/  SHF.L.U32 R100, R98.reuse, 0x1, RZ ;  /* 0x0000000162647819 */ /* 0x040fe400000006ff */
[----:B------:R-:W-:Y:S02]  /*08d0*/  SHF.L.U64.HI R98, R98, 0x1, R23 ;  /* 0x0000000162627819 */ /* 0x000fe40000010217 */
[----:B------:R-:W-:-:S02]  /*08e0*/  IADD3 R22, P0, R100, UR12, RZ ;  /* 0x0000000c64167c10 */ /* 0x000fc4000ff1e0ff */
[----:B------:R-:W-:Y:S02]  /*08f0*/  IADD3 R5, P1, R5, R34, RZ ;  /* 0x0000002205057210 */ /* 0x000fe40007f3e0ff */
[----:B------:R-:W-:Y:S02]  /*0900*/  IADD3.X R23, R98, UR13, RZ, P0, !PT ;  /* 0x0000000d62177c10 */ /* 0x000fe400087fe4ff */
[----:B------:R-:W-:Y:S02]  /*0910*/  IADD3.X R88, RZ, R35, RZ, P1, !PT ;  /* 0x00000023ff587210 */ /* 0x000fe40000ffe4ff */
[C---:B------:R-:W-:Y:S02]  /*0920*/  SHF.L.U32 R96, R5.reuse, 0x1, RZ ;  /* 0x0000000105607819 */ /* 0x040fe400000006ff */
[----:B------:R-:W-:Y:S01]  /*0930*/  IADD3 R24, P0, R104, UR14, RZ ;  /* 0x0000000e68187c10 */ /* 0x000fe2000ff1e0ff */
[----:B------:R-:W4:Y:S01]  /*0940*/  LDG.E.64.CONSTANT R22, desc[UR8][R22.64] ;  /* 0x0000000816167981 */ /* 0x000f22000c1e9b00 */
[----:B------:R-:W-:-:S02]  /*0950*/  SHF.L.U64.HI R88, R5, 0x1, R88 ;  /* 0x0000000105587819 */ /* 0x000fc40000010258 */
[----:B------:R-:W-:Y:S02]  /*0960*/  IADD3 R26, P1, R96, UR12, RZ ;  /* 0x0000000c601a7c10 */ /* 0x000fe4000ff3e0ff */
[----:B------:R-:W-:Y:S02]  /*0970*/  IADD3.X R25, R102, UR15, RZ, P0, !PT ;  /* 0x0000000f66197c10 */ /* 0x000fe400087fe4ff */
        /* <DEDUP_REMOVED lines=8> */
[C---:B------:R-:W-:Y:S01]  /*0a00*/  IADD3 R37, R70.reuse, 0x4600, RZ ;  /* 0x0000460046257810 */ /* 0x040fe20007ffe0ff */
[----:B--2---:R-:W-:Y:S01]  /*0a10*/  FADD.FTZ R112, R3, UR5 ;  /* 0x0000000503707e21 */ /* 0x004fe20008010000 */
[----:B------:R-:W-:-:S05]  /*0a20*/  IADD3 R3, R70, 0x3c00, RZ ;  /* 0x00003c0046037810 */ /* 0x000fca0007ffe0ff */
[----:B------:R-:W0:Y:S01]  /*0a30*/  MUFU.RSQ R112, R112 ;  /* 0x0000007000707308 */ /* 0x000e220000001400 */
[----:B------:R-:W-:Y:S02]  /*0a40*/  IADD3 R86, P0, R3, R34, RZ ;  /* 0x0000002203567210 */ /* 0x000fe40007f1e0ff */
[----:B-----5:R-:W-:Y:S02]  /*0a50*/  SHF.L.U32 R3, R10, 0x10, RZ ;  /* 0x000000100a037819 */ /* 0x020fe400000006ff */
[----:B---3--:R-:W-:-:S03]  /*0a60*/  SHF.L.U32 R5, R48, 0x10, RZ ;  /* 0x0000001030057819 */ /* 0x008fc600000006ff */
[----:B------:R-:W-:Y:S01]  /*0a70*/  FADD.FTZ R3, -R2, R3 ;  /* 0x0000000302037221 */ /* 0x000fe20000010100 */
[----:B----4-:R-:W-:-:S03]  /*0a80*/  SHF.L.U32 R54, R8, 0x10, RZ ;  /* 0x0000001008367819 */ /* 0x010fc600000006ff */
[----:B0-----:R-:W-:Y:S01]  /*0a90*/  FMUL.FTZ R3, R112, R3 ;  /* 0x0000000370037220 */ /* 0x001fe20000410000 */
[----:B------:R-:W-:-:S03]  /*0aa0*/  SHF.L.U32 R31, R11, 0x10, RZ ;  /* 0x000000100b1f7819 */ /* 0x000fc600000006ff */
[----:B------:R-:W-:Y:S02]  /*0ab0*/  FFMA.FTZ R36, R3, R5, R54 ;  /* 0x0000000503247223 */ /* 0x000fe40000010036 */
[----:B------:R-:W-:Y:S02]  /*0ac0*/  FADD.FTZ R115, -R2, R31 ;  /* 0x0000001f02737221 */ /* 0x000fe40000010100 */
[----:B------:R-:W-:Y:S01]  /*0ad0*/  FMUL.FTZ R33, R36, -1.4426950216293334961 ;  /* 0xbfb8aa3b24217820 */ /* 0x000fe20000410000 */
[----:B------:R-:W-:Y:S01]  /*0ae0*/  IADD3.X R79, RZ, R35, RZ, P0, !PT ;  /* 0x00000023ff4f7210 */ /* 0x000fe200007fe4ff */
[----:B------:R-:W-:Y:S01]  /*0af0*/  FMUL.FTZ R115, R112, R115 ;  /* 0x0000007370737220 */ /* 0x000fe20000410000 */
[----:B------:R-:W-:Y:S02]  /*0b00*/  IADD3 R28, P0, R94, UR12, RZ ;  /* 0x0000000c5e1c7c10 */ /* 0x000fe4000ff1e0ff */
[----:B------:R-:W-:Y:S02]  /*0b10*/  SHF.L.U32 R142, R49, 0x10, RZ ;  /* 0x00000010318e7819 */ /* 0x000fe400000006ff */
[----:B------:R-:W-:Y:S01]  /*0b20*/  SHF.L.U32 R55, R9, 0x10, RZ ;  /* 0x0000001009377819 */ /* 0x000fe200000006ff */
[----:B------:R-:W0:Y:S01]  /*0b30*/  MUFU.EX2 R33, R33 ;  /* 0x0000002100217308 */ /* 0x000e220000000800 */
[----:B------:R-:W-:-:S03]  /*0b40*/  IADD3.X R29, R80, UR13, RZ, P0, !PT ;  /* 0x0000000d501d7c10 */ /* 0x000fc600087fe4ff */
[----:B------:R-:W-:Y:S01]  /*0b50*/  FFMA.FTZ R56, R115, R142, R55 ;  /* 0x0000008e73387223 */ /* 0x000fe20000010037 */
[----:B------:R-:W-:Y:S02]  /*0b60*/  PRMT R32, R10, 0x7632, R32 ;  /* 0x000076320a207816 */ /* 0x000fe40000000020 */
[----:B------:R-:W2:Y:S01]  /*0b70*/  LDG.E.64.CONSTANT R28, desc[UR8][R28.64] ;  /* 0x000000081c1c7981 */ /* 0x000ea2000c1e9b00 */
[----:B------:R-:W-:Y:S01]  /*0b80*/  FMUL.FTZ R40, R56, -1.4426950216293334961 ;  /* 0xbfb8aa3b38287820 */ /* 0x000fe20000410000 */
[----:B------:R-:W-:-:S03]  /*0b90*/  SHF.L.U32 R39, R32, 0x10, RZ ;  /* 0x0000001020277819 */ /* 0x000fc600000006ff */
[----:B------:R-:W1:Y:S01]  /*0ba0*/  MUFU.EX2 R41, R40 ;  /* 0x0000002800297308 */ /* 0x000e620000000800 */
[C---:B------:R-:W-:Y:S02]  /*0bb0*/  SHF.L.U64.HI R79, R86.reuse, 0x1, R79 ;  /* 0x00000001564f7819 */ /* 0x040fe4000001024f */
[----:B------:R-:W-:Y:S01]  /*0bc0*/  SHF.L.U32 R86, R86, 0x1, RZ ;  /* 0x0000000156567819 */ /* 0x000fe200000006ff */
[----:B------:R-:W-:Y:S01]  /*0bd0*/  FADD.FTZ R39, -R2, R39 ;  /* 0x0000002702277221 */ /* 0x000fe20000010100 */
[----:B------:R-:W-:Y:S01]  /*0be0*/  PRMT R50, R48, 0x7632, R50 ;  /* 0x0000763230327816 */ /* 0x000fe20000000032 */
[----:B0-----:R-:W-:Y:S01]  /*0bf0*/  FADD.FTZ R38, R33, 1 ;  /* 0x3f80000021267421 */ /* 0x001fe20000010000 */
[----:B------:R-:W-:Y:S02]  /*0c00*/  PRMT R53, R8, 0x7632, R53 ;  /* 0x0000763208357816 */ /* 0x000fe40000000035 */
[----:B------:R-:W-:Y:S02]  /*0c10*/  PRMT R33, R11, 0x7632, R33 ;  /* 0x000076320b217816 */ /* 0x000fe40000000021 */
[----:B------:R-:W-:Y:S01]  /*0c20*/  IADD3 R30, P0, R86, UR12, RZ ;  /* 0x0000000c561e7c10 */ /* 0x000fe2000ff1e0ff */
[----:B------:R-:W-:Y:S01]  /*0c30*/  FMUL.FTZ R43, R112, R39 ;  /* 0x00000027702b7220 */ /* 0x000fe20000410000 */
[----:B------:R-:W-:-:S02]  /*0c40*/  SHF.L.U32 R50, R50, 0x10, RZ ;  /* 0x0000001032327819 */ /* 0x000fc400000006ff */
[----:B------:R-:W-:Y:S02]  /*0c50*/  SHF.L.U32 R53, R53, 0x10, RZ ;  /* 0x0000001035357819 */ /* 0x000fe400000006ff */
[----:B------:R-:W-:Y:S02]  /*0c60*/  SHF.L.U32 R59, R33, 0x10, RZ ;  /* 0x00000010213b7819 */ /* 0x000fe400000006ff */
[----:B------:R-:W-:Y:S01]  /*0c70*/  IADD3.X R31, R79, UR13, RZ, P0, !PT ;  /* 0x0000000d4f1f7c10 */ /* 0x000fe200087fe4ff */
[----:B------:R-:W-:Y:S01]  /*0c80*/  FFMA.FTZ R42, R43, R50, R53 ;  /* 0x000000322b2a7223 */ /* 0x000fe20000010035 */
[----:B------:R-:W-:Y:S01]  /*0c90*/  PRMT R51, R49, 0x7632, R51 ;  /* 0x0000763231337816 */ /* 0x000fe20000000033 */
[----:B------:R-:W-:Y:S01]  /*0ca0*/  FADD.FTZ R39, -R2, R59 ;  /* 0x0000003b02277221 */ /* 0x000fe20000010100 */
[----:B------:R-:W-:Y:S01]  /*0cb0*/  PRMT R52, R9, 0x7632, R52 ;  /* 0x0000763209347816 */ /* 0x000fe20000000034 */
[----:B-1----:R-:W-:Y:S01]  /*0cc0*/  FADD.FTZ R57, R41, 1 ;  /* 0x3f80000029397421 */ /* 0x002fe20000010000 */
[----:B------:R-:W3:Y:S01]  /*0cd0*/  LDG.E.64.CONSTANT R30, desc[UR8][R30.64] ;  /* 0x000000081e1e7981 */ /* 0x000ee2000c1e9b00 */
[----:B------:R-:W-:Y:S01]  /*0ce0*/  IADD3 R32, P0, R100, UR14, RZ ;  /* 0x0000000e64207c10 */ /* 0x000fe2000ff1e0ff */
[----:B------:R-:W0:Y:S01]  /*0cf0*/  MUFU.RCP R40, R38 ;  /* 0x0000002600287308 */ /* 0x000e220000001000 */
[----:B------:R-:W-:Y:S01]  /*0d00*/  SHF.L.U32 R59, R6, 0x10, RZ ;  /* 0x00000010063b7819 */ /* 0x000fe200000006ff */
[----:B------:R-:W-:Y:S01]  /*0d10*/  FMUL.FTZ R41, R42, -1.4426950216293334961 ;  /* 0xbfb8aa3b2a297820 */ /* 0x000fe20000410000 */
[----:B------:R-:W-:Y:S01]  /*0d20*/  SHF.L.U32 R51, R51, 0x10, RZ ;  /* 0x0000001033337819 */ /* 0x000fe200000006ff */
[----:B------:R-:W-:Y:S01]  /*0d30*/  FMUL.FTZ R39, R112, R39 ;  /* 0x0000002770277220 */ /* 0x000fe20000410000 */
[----:B------:R-:W-:Y:S01]  /*0d40*/  SHF.L.U32 R52, R52, 0x10, RZ ;  /* 0x0000001034347819 */ /* 0x000fe200000006ff */
[----:B------:R-:W-:Y:S01]  /*0d50*/  FADD.FTZ R59, -R2, R59 ;  /* 0x0000003b023b7221 */ /* 0x000fe20000010100 */
[----:B------:R-:W-:Y:S01]  /*0d60*/  IADD3.X R33, R98, UR15, RZ, P0, !PT ;  /* 0x0000000f62217c10 */ /* 0x000fe200087fe4ff */
[----:B------:R-:W1:Y:S02]  /*0d70*/  MUFU.EX2 R41, R41 ;  /* 0x0000002900297308 */ /* 0x000e640000000800 */
[----:B------:R-:W-:Y:S01]  /*0d80*/  FFMA.FTZ R64, R39, R51, R52 ;  /* 0x0000003327407223 */ /* 0x000fe20000010034 */
[----:B------:R-:W-:-:S02]  /*0d90*/  FMUL.FTZ R140, R112, R59 ;  /* 0x0000003b708c7220 */ /* 0x000fc40000410000 */
[----:B------:R-:W4:Y:S01]  /*0da0*/  LDG.E.64.CONSTANT R32, desc[UR8][R32.64] ;  /* 0x0000000820207981 */ /* 0x000f22000c1e9b00 */
[----:B------:R-:W-:Y:S01]  /*0db0*/  FMUL.FTZ R59, R64, -1.4426950216293334961 ;  /* 0xbfb8aa3b403b7820 */ /* 0x000fe20000410000 */
[----:B------:R-:W-:Y:S01]  /*0dc0*/  IADD3 R37, P0, R37, R34, RZ ;  /* 0x0000002225257210 */ /* 0x000fe20007f1e0ff */
[----:B------:R-:W5:Y:S03]  /*0dd0*/  MUFU.RCP R58, R57 ;  /* 0x00000039003a7308 */ /* 0x000f660000001000 */
[----:B------:R-:W-:Y:S01]  /*0de0*/  IADD3.X R34, RZ, R35, RZ, P0, !PT ;  /* 0x00000023ff227210 */ /* 0x000fe200007fe4ff */
[----:B0-----:R-:W-:-:S04]  /*0df0*/  FADD.FTZ R35, -R40, 1 ;  /* 0x3f80000028237421 */ /* 0x001fc80000010100 */
[----:B------:R-:W0:Y:S01]  /*0e00*/  MUFU.EX2 R59, R59 ;  /* 0x0000003b003b7308 */ /* 0x000e220000000800 */
[C---:B------:R-:W-:Y:S02]  /*0e10*/  SHF.L.U64.HI R81, R37.reuse, 0x1, R34 ;  /* 0x0000000125517819 */ /* 0x040fe40000010222 */
[----:B------:R-:W-:Y:S01]  /*0e20*/  SHF.L.U32 R84, R37, 0x1, RZ ;  /* 0x0000000125547819 */ /* 0x000fe200000006ff */
[----:B------:R-:W-:Y:S01]  /*0e30*/  FFMA.FTZ R37, R36, R35, 1 ;  /* 0x3f80000024257423 */ /* 0x000fe20000010023 */
[----:B-1----:R-:W-:-:S03]  /*0e40*/  FADD.FTZ R41, R41, 1 ;  /* 0x3f80000029297421 */ /* 0x002fc60000010000 */
[----:B------:R-:W-:Y:S01]  /*0e50*/  FMUL.FTZ R65, R40, R37 ;  /* 0x0000002528417220 */ /* 0x000fe20000410000 */
[----:B------:R-:W-:Y:S01]  /*0e60*/  SHF.L.U32 R37, R16, 0x10, RZ ;  /* 0x0000001010257819 */ /* 0x000fe200000006ff */
[----:B------:R-:W1:Y:S01]  /*0e70*/  MUFU.RCP R62, R41 ;  /* 0x00000029003e7308 */ /* 0x000e620000001000 */
[----:B-----5:R-:W-:Y:S01]  /*0e80*/  FADD.FTZ R35, -R58, 1 ;  /* 0x3f8000003a237421 */ /* 0x020fe20000010100 */
[----:B------:R-:W-:Y:S02]  /*0e90*/  SHF.L.U32 R63, R7, 0x10, RZ ;  /* 0x00000010073f7819 */ /* 0x000fe400000006ff */
[----:B------:R-:W-:Y:S01]  /*0ea0*/  FADD.FTZ R37, -R2, R37 ;  /* 0x0000002502257221 */ /* 0x000fe20000010100 */
[----:B------:R-:W-:Y:S01]  /*0eb0*/  IADD3 R34, P0, R84, UR12, RZ ;  /* 0x0000000c54227c10 */ /* 0x000fe2000ff1e0ff */
[----:B------:R-:W-:Y:S01]  /*0ec0*/  FFMA.FTZ R61, R56, R35, 1 ;  /* 0x3f800000383d7423 */ /* 0x000fe20000010023 */
[----:B0-----:R-:W-:Y:S01]  /*0ed0*/  FADD.FTZ R56, R59, 1 ;  /* 0x3f8000003b387421 */ /* 0x001fe20000010000 */
[----:B------:R-:W-:Y:S01]  /*0ee0*/  FADD.FTZ R63, -R2, R63 ;  /* 0x0000003f023f7221 */ /* 0x000fe20000010100 */
[C---:B------:R-:W-:Y:S01]  /*0ef0*/  FMUL.FTZ R136, R112.reuse, R37 ;  /* 0x0000002570887220 */ /* 0x040fe20000410000 */
[----:B------:R-:W-:Y:S01]  /*0f00*/  IADD3.X R35, R81, UR13, RZ, P0, !PT ;  /* 0x0000000d51237c10 */ /* 0x000fe200087fe4ff */
[----:B------:R-:W0:Y:S01]  /*0f10*/  MUFU.RCP R67, R56 ;  /* 0x0000003800437308 */ /* 0x000e220000001000 */
[----:B------:R-:W-:Y:S01]  /*0f20*/  PRMT R37, R7, 0x7632, R37 ;  /* 0x0000763207257816 */ /* 0x000fe20000000025 */
[----:B------:R-:W-:Y:S01]  /*0f30*/  FMUL.FTZ R138, R112, R63 ;  /* 0x0000003f708a7220 */ /* 0x000fe20000410000 */
[----:B------:R-:W-:-:S02]  /*0f40*/  PRMT R36, R6, 0x7632, R36 ;  /* 0x0000763206247816 */ /* 0x000fc40000000024 */
[----:B------:R-:W-:Y:S01]  /*0f50*/  SHF.L.U32 R87, R37, 0x10, RZ ;  /* 0x0000001025577819 */ /* 0x000fe200000006ff */
[----:B------:R-:W5:Y:S01]  /*0f60*/  LDG.E.64.CONSTANT R34, desc[UR8][R34.64] ;  /* 0x0000000822227981 */ /* 0x000f62000c1e9b00 */
[----:B------:R-:W-:Y:S01]  /*0f70*/  FFMA.FTZ R38, R5, R140, R54 ;  /* 0x0000008c05267223 */ /* 0x000fe20000010036 */
[----:B------:R-:W-:Y:S01]  /*0f80*/  FFMA.FTZ R59, R142, R138, R55 ;  /* 0x0000008a8e3b7223 */ /* 0x000fe20000010037 */
[----:B-1----:R-:W-:Y:S01]  /*0f90*/  FADD.FTZ R37, -R62, 1 ;  /* 0x3f8000003e257421 */ /* 0x002fe20000010100 */
[----:B------:R-:W-:Y:S01]  /*0fa0*/  FADD.FTZ R87, -R2, R87 ;  /* 0x0000005702577221 */ /* 0x000fe20000010100 */
[----:B------:R-:W-:Y:S01]  /*0fb0*/  SHF.L.U32 R41, R36, 0x10, RZ ;  /* 0x0000001024297819 */ /* 0x000fe200000006ff */
[----:B------:R-:W-:Y:S01]  /*0fc0*/  FMUL.FTZ R57, R38, -1.4426950216293334961 ;  /* 0xbfb8aa3b26397820 */ /* 0x000fe20000410000 */
[----:B------:R-:W-:Y:S01]  /*0fd0*/  FMUL.FTZ R66, R59, -1.4426950216293334961 ;  /* 0xbfb8aa3b3b427820 */ /* 0x000fe20000410000 */
[----:B------:R-:W-:Y:S01]  /*0fe0*/  FFMA.FTZ R63, R42, R37, 1 ;  /* 0x3f8000002a3f7423 */ /* 0x000fe20000010025 */
[----:B------:R-:W-:Y:S01]  /*0ff0*/  FMUL.FTZ R42, R112, R87 ;  /* 0x00000057702a7220 */ /* 0x000fe20000410000 */
[----:B------:R-:W1:Y:S01]  /*1000*/  MUFU.EX2 R69, R57 ;  /* 0x0000003900457308 */ /* 0x000e620000000800 */
[----:B------:R-:W-:Y:S01]  /*1010*/  FADD.FTZ R83, -R2, R41 ;  /* 0x0000002902537221 */ /* 0x000fe20000010100 */
[----:B0-----:R-:W-:Y:S01]  /*1020*/  FADD.FTZ R37, -R67, 1 ;  /* 0x3f80000043257421 */ /* 0x001fe20000010100 */
[----:B------:R-:W-:-:S05]  /*1030*/  IADD3 R36, P0, R96, UR14, RZ ;  /* 0x0000000e60247c10 */ /* 0x000fca000ff1e0ff */
[----:B------:R0:W1:Y:S01]  /*1040*/  MUFU.EX2 R91, R66 ;  /* 0x00000042005b7308 */ /* 0x0000620000000800 */
[----:B------:R-:W-:Y:S01]  /*1050*/  FMUL.FTZ R56, R112, R83 ;  /* 0x0000005370387220 */ /* 0x000fe20000410000 */
[----:B------:R-:W-:Y:S01]  /*1060*/  FMUL.FTZ R68, R58, R61 ;  /* 0x0000003d3a447220 */ /* 0x000fe20000410000 */
[----:B------:R-:W-:Y:S01]  /*1070*/  FFMA.FTZ R64, R64, R37, 1 ;  /* 0x3f80000040407423 */ /* 0x000fe20000010025 */
[----:B0-----:R-:W-:Y:S01]  /*1080*/  FMUL.FTZ R66, R62, R63 ;  /* 0x0000003f3e427220 */ /* 0x001fe20000410000 */
[----:B------:R-:W-:Y:S01]  /*1090*/  FFMA.FTZ R62, R51, R42, R52 ;  /* 0x0000002a333e7223 */ /* 0x000fe20000010034 */
[----:B------:R-:W-:-:S03]  /*10a0*/  FFMA.FTZ R61, R50, R56, R53 ;  /* 0x00000038323d7223 */ /* 0x000fc60000010035 */
[----:B------:R-:W-:Y:S01]  /*10b0*/  FMUL.FTZ R92, R62, -1.4426950216293334961 ;  /* 0xbfb8aa3b3e5c7820 */ /* 0x000fe20000410000 */
[----:B------:R-:W-:Y:S02]  /*10c0*/  IADD3.X R37, R88, UR15, RZ, P0, !PT ;  /* 0x0000000f58257c10 */ /* 0x000fe400087fe4ff */
[C---:B------:R-:W-:Y:S01]  /*10d0*/  PRMT R63, R18.reuse, 0x7632, R63 ;  /* 0x00007632123f7816 */ /* 0x040fe2000000003f */
[----:B------:R-:W-:Y:S01]  /*10e0*/  FMUL.FTZ R67, R67, R64 ;  /* 0x0000004043437220 */ /* 0x000fe20000410000 */
[----:B------:R-:W-:Y:S01]  /*10f0*/  FMUL.FTZ R83, R61, -1.4426950216293334961 ;  /* 0xbfb8aa3b3d537820 */ /* 0x000fe20000410000 */
[C---:B------:R-:W-:Y:S01]  /*1100*/  PRMT R64, R19.reuse, 0x7632, R64 ;  /* 0x0000763213407816 */ /* 0x040fe20000000040 */
[----:B------:R-:W0:Y:S01]  /*1110*/  MUFU.EX2 R92, R92 ;  /* 0x0000005c005c7308 */ /* 0x000e220000000800 */
[----:B------:R-:W-:Y:S01]  /*1120*/  SHF.L.U32 R89, R19, 0x10, RZ ;  /* 0x0000001013597819 */ /* 0x000fe200000006ff */
[----:B------:R-:W5:Y:S01]  /*1130*/  LDG.E.64.CONSTANT R36, desc[UR8][R36.64] ;  /* 0x0000000824247981 */ /* 0x000f62000c1e9b00 */
[----:B------:R-:W-:-:S02]  /*1140*/  SHF.L.U32 R90, R18, 0x10, RZ ;  /* 0x00000010125a7819 */ /* 0x000fc400000006ff */
[----:B------:R-:W-:Y:S01]  /*1150*/  SHF.L.U32 R63, R63, 0x10, RZ ;  /* 0x000000103f3f7819 */ /* 0x000fe200000006ff */
[----:B------:R-:W-:Y:S01]  /*1160*/  FMUL.FTZ R89, R89, R68 ;  /* 0x0000004459597220 */ /* 0x000fe20000410000 */
[----:B------:R-:W-:Y:S01]  /*1170*/  SHF.L.U32 R64, R64, 0x10, RZ ;  /* 0x0000001040407819 */ /* 0x000fe200000006ff */
[----:B------:R1:W0:Y:S01]  /*1180*/  MUFU.EX2 R87, R83 ;  /* 0x0000005300577308 */ /* 0x0002220000000800 */
[----:B------:R-:W-:Y:S01]  /*1190*/  FMUL.FTZ R90, R90, R65 ;  /* 0x000000415a5a7220 */ /* 0x000fe20000410000 */
[----:B------:R-:W-:Y:S01]  /*11a0*/  FMUL.FTZ R68, R63, R66 ;  /* 0x000000423f447220 */ /* 0x000fe20000410000 */
[----:B------:R-:W-:Y:S01]  /*11b0*/  PRMT R63, R16, 0x7632, R63 ;  /* 0x00007632103f7816 */ /* 0x000fe2000000003f */
[----:B-1----:R-:W-:Y:S01]  /*11c0*/  FADD.FTZ R83, R69, 1 ;  /* 0x3f80000045537421 */ /* 0x002fe20000010000 */
[----:B------:R-:W-:Y:S01]  /*11d0*/  FMUL.FTZ R69, R64, R67 ;  /* 0x0000004340457220 */ /* 0x000fe20000410000 */
[----:B------:R-:W-:Y:S01]  /*11e0*/  FMUL.FTZ R64, R5, R90 ;  /* 0x0000005a05407220 */ /* 0x000fe20000410000 */
[----:B------:R-:W-:-:S02]  /*11f0*/  PRMT R65, R17, 0x7632, R65 ;  /* 0x0000763211417816 */ /* 0x000fc40000000041 */
[----:B------:R-:W-:Y:S01]  /*1200*/  SHF.L.U32 R93, R63, 0x10, RZ ;  /* 0x000000103f5d7819 */ /* 0x000fe200000006ff */
[----:B------:R-:W1:Y:S01]  /*1210*/  MUFU.RCP R83, R83 ;  /* 0x0000005300537308 */ /* 0x000e620000001000 */
[----:B------:R-:W-:Y:S01]  /*1220*/  SHF.L.U32 R57, R17, 0x10, RZ ;  /* 0x0000001011397819 */ /* 0x000fe200000006ff */
[----:B------:R-:W-:Y:S01]  /*1230*/  FFMA.FTZ R63, R43, R68, R46 ;  /* 0x000000442b3f7223 */ /* 0x000fe2000001002e */
[----:B------:R-:W-:Y:S01]  /*1240*/  FFMA.FTZ R67, R5, R90, RZ ;  /* 0x0000005a05437223 */ /* 0x000fe200000100ff */
[----:B------:R-:W-:Y:S01]  /*1250*/  FFMA.FTZ R66, R3, R64, RZ ;  /* 0x0000004003427223 */ /* 0x000fe200000100ff */
[-C--:B------:R-:W-:Y:S01]  /*1260*/  FMUL.FTZ R46, R50, R68.reuse ;  /* 0x00000044322e7220 */ /* 0x080fe20000410000 */
[----:B------:R-:W-:Y:S01]  /*1270*/  FADD.FTZ R64, R68, R47 ;  /* 0x0000002f44407221 */ /* 0x000fe20000010000 */
[----:B------:R-:W-:Y:S01]  /*1280*/  SHF.L.U32 R65, R65, 0x10, RZ ;  /* 0x0000001041417819 */ /* 0x000fe200000006ff */
[C---:B------:R-:W-:Y:S01]  /*1290*/  FADD.FTZ R47, -R2.reuse, R93 ;  /* 0x0000005d022f7221 */ /* 0x040fe20000010100 */
[----:B------:R-:W-:Y:S01]  /*12a0*/  FADD.FTZ R57, -R2, R57 ;  /* 0x0000003902397221 */ /* 0x000fe20000010100 */
[----:B------:R-:W-:Y:S01]  /*12b0*/  FADD.FTZ R91, R91, 1 ;  /* 0x3f8000005b5b7421 */ /* 0x000fe20000010000 */
[----:B0-----:R-:W-:Y:S01]  /*12c0*/  FADD.FTZ R93, R92, 1 ;  /* 0x3f8000005c5d7421 */ /* 0x001fe20000010000 */
[----:B------:R-:W-:Y:S01]  /*12d0*/  FFMA.FTZ R67, R50, R68, R67 ;  /* 0x0000004432437223 */ /* 0x000fe20000010043 */
[----:B------:R-:W-:Y:S01]  /*12e0*/  FFMA.FTZ R46, R43, R46, R66 ;  /* 0x0000002e2b2e7223 */ /* 0x000fe20000010042 */
[----:B------:R-:W-:Y:S01]  /*12f0*/  FMUL.FTZ R43, R142, R89 ;  /* 0x000000598e2b7220 */ /* 0x000fe20000410000 */
[----:B------:R-:W-:Y:S01]  /*1300*/  FADD.FTZ R65, -R2, R65 ;  /* 0x0000004102417221 */ /* 0x000fe20000010100 */
[----:B------:R-:W-:Y:S01]  /*1310*/  FFMA.FTZ R40, R5, R136, R54 ;  /* 0x0000008805287223 */ /* 0x000fe20000010036 */
[----:B------:R-:W-:Y:S01]  /*1320*/  FMUL.FTZ R134, R112, R57 ;  /* 0x0000003970867220 */ /* 0x000fe20000410000 */
[----:B------:R-:W-:Y:S01]  /*1330*/  FADD.FTZ R87, R87, 1 ;  /* 0x3f80000057577421 */ /* 0x000fe20000010000 */
[----:B------:R-:W-:Y:S01]  /*1340*/  FFMA.FTZ R66, R142, R89, R67 ;  /* 0x000000598e427223 */ /* 0x000fe20000010043 */
[----:B------:R-:W0:Y:S01]  /*1350*/  MUFU.RCP R91, R91 ;  /* 0x0000005b005b7308 */ /* 0x000e220000001000 */
[----:B------:R-:W-:Y:S01]  /*1360*/  FFMA.FTZ R68, R115, R43, R46 ;  /* 0x0000002b73447223 */ /* 0x000fe2000001002e */
[----:B------:R-:W-:Y:S01]  /*1370*/  FMUL.FTZ R46, R112, R65 ;  /* 0x00000041702e7220 */ /* 0x000fe20000410000 */
[----:B------:R-:W-:Y:S01]  /*1380*/  FMUL.FTZ R57, R40, -1.4426950216293334961 ;  /* 0xbfb8aa3b28397820 */ /* 0x000fe20000410000 */
[----:B------:R-:W-:Y:S01]  /*1390*/  FFMA.FTZ R41, R142, R134, R55 ;  /* 0x000000868e297223 */ /* 0x000fe20000010037 */
[----:B------:R-:W-:-:S03]  /*13a0*/  FFMA.FTZ R65, R39, R69, R44 ;  /* 0x0000004527417223 */ /* 0x000fc6000001002c */
[----:B------:R-:W0:Y:S01]  /*13b0*/  MUFU.RCP R93, R93 ;  /* 0x0000005d005d7308 */ /* 0x000e220000001000 */
[----:B------:R-:W-:Y:S01]  /*13c0*/  FADD.FTZ R67, R69, R45 ;  /* 0x0000002d45437221 */ /* 0x000fe20000010000 */
[CC--:B------:R-:W-:Y:S01]  /*13d0*/  FFMA.FTZ R66, R51.reuse, R69.reuse, R66 ;  /* 0x0000004533427223 */ /* 0x0c0fe20000010042 */
[C---:B------:R-:W-:Y:S01]  /*13e0*/  FMUL.FTZ R69, R51.reuse, R69 ;  /* 0x0000004533457220 */ /* 0x040fe20000410000 */
[----:B------:R-:W-:Y:S01]  /*13f0*/  FFMA.FTZ R44, R51, R46, R52 ;  /* 0x0000002e332c7223 */ /* 0x000fe20000010034 */
[----:B-1----:R-:W-:Y:S01]  /*1400*/  FADD.FTZ R45, -R83, 1 ;  /* 0x3f800000532d7421 */ /* 0x002fe20000010100 */
[----:B------:R-:W-:Y:S02]  /*1410*/  FMUL.FTZ R58, R41, -1.4426950216293334961 ;  /* 0xbfb8aa3b293a7820 */ /* 0x000fe40000410000 */
[----:B------:R-:W1:Y:S01]  /*1420*/  MUFU.RCP R87, R87 ;  /* 0x0000005700577308 */ /* 0x000e620000001000 */
[----:B------:R-:W-:Y:S01]  /*1430*/  FFMA.FTZ R69, R39, R69, R68 ;  /* 0x0000004527457223 */ /* 0x000fe20000010044 */
[----:B------:R-:W-:Y:S01]  /*1440*/  FFMA.FTZ R68, R38, R45, 1 ;  /* 0x3f80000026447423 */ /* 0x000fe2000001002d */
[----:B------:R-:W-:Y:S01]  /*1450*/  FMUL.FTZ R97, R44, -1.4426950216293334961 ;  /* 0xbfb8aa3b2c617820 */ /* 0x000fe20000410000 */
[----:B------:R-:W-:Y:S01]  /*1460*/  FMUL.FTZ R47, R112, R47 ;  /* 0x0000002f702f7220 */ /* 0x000fe20000410000 */
[----:B------:R-:W-:-:S03]  /*1470*/  IADD3 R38, P0, R94, UR14, RZ ;  /* 0x0000000e5e267c10 */ /* 0x000fc6000ff1e0ff */
[----:B------:R-:W1:Y:S01]  /*1480*/  MUFU.EX2 R57, R57 ;  /* 0x0000003900397308 */ /* 0x000e620000000800 */
[----:B------:R-:W-:Y:S01]  /*1490*/  FFMA.FTZ R43, R50, R47, R53 ;  /* 0x0000002f322b7223 */ /* 0x000fe20000010035 */
[----:B------:R-:W-:Y:S01]  /*14a0*/  IADD3.X R39, R80, UR15, RZ, P0, !PT ;  /* 0x0000000f50277c10 */ /* 0x000fe200087fe4ff */
[----:B0-----:R-:W-:-:S05]  /*14b0*/  FADD.FTZ R92, -R91, 1 ;  /* 0x3f8000005b5c7421 */ /* 0x001fca0000010100 */
[----:B------:R-:W0:Y:S01]  /*14c0*/  MUFU.EX2 R58, R58 ;  /* 0x0000003a003a7308 */ /* 0x000e220000000800 */
[----:B------:R-:W-:Y:S01]  /*14d0*/  FADD.FTZ R45, -R93, 1 ;  /* 0x3f8000005d2d7421 */ /* 0x000fe20000010100 */
[----:B------:R-:W-:Y:S01]  /*14e0*/  FMUL.FTZ R95, R43, -1.4426950216293334961 ;  /* 0xbfb8aa3b2b5f7820 */ /* 0x000fe20000410000 */
[----:B------:R-:W5:Y:S05]  /*14f0*/  LDG.E.64.CONSTANT R38, desc[UR8][R38.64] ;  /* 0x0000000826267981 */ /* 0x000f6a000c1e9b00 */
[----:B------:R-:W0:Y:S01]  /*1500*/  MUFU.EX2 R97, R97 ;  /* 0x0000006100617308 */ /* 0x000e220000000800 */
[----:B------:R-:W-:Y:S01]  /*1510*/  FFMA.FTZ R114, R59, R92, 1 ;  /* 0x3f8000003b727423 */ /* 0x000fe2000001005c */
[----:B------:R-:W-:Y:S01]  /*1520*/  FFMA.FTZ R62, R62, R45, 1 ;  /* 0x3f8000003e3e7423 */ /* 0x000fe2000001002d */
[----:B-1----:R-:W-:Y:S01]  /*1530*/  FADD.FTZ R92, -R87, 1 ;  /* 0x3f800000575c7421 */ /* 0x002fe20000010100 */
[C---:B------:R-:W-:Y:S01]  /*1540*/  PRMT R45, R20.reuse, 0x7632, R45 ;  /* 0x00007632142d7816 */ /* 0x040fe2000000002d */
[----:B------:R-:W-:Y:S01]  /*1550*/  FADD.FTZ R59, R57, 1 ;  /* 0x3f800000393b7421 */ /* 0x000fe20000010000 */
[----:B------:R-:W-:-:S02]  /*1560*/  SHF.L.U32 R105, R20, 0x10, RZ ;  /* 0x0000001014697819 */ /* 0x000fc400000006ff */
[----:B------:R-:W1:Y:S01]  /*1570*/  MUFU.EX2 R95, R95 ;  /* 0x0000005f005f7308 */ /* 0x000e620000000800 */
[----:B------:R-:W-:Y:S01]  /*1580*/  FFMA.FTZ R92, R61, R92, 1 ;  /* 0x3f8000003d5c7423 */ /* 0x000fe2000001005c */
[----:B------:R-:W-:Y:S01]  /*1590*/  SHF.L.U32 R57, R45, 0x10, RZ ;  /* 0x000000102d397819 */ /* 0x000fe200000006ff */
[----:B------:R-:W-:Y:S01]  /*15a0*/  FMUL.FTZ R68, R83, R68 ;  /* 0x0000004453447220 */ /* 0x000fe20000410000 */
[----:B------:R-:W-:Y:S01]  /*15b0*/  PRMT R45, R21, 0x7632, R45 ;  /* 0x00007632152d7816 */ /* 0x000fe2000000002d */
[----:B0-----:R-:W-:Y:S01]  /*15c0*/  FADD.FTZ R58, R58, 1 ;  /* 0x3f8000003a3a7421 */ /* 0x001fe20000010000 */
[----:B------:R-:W-:Y:S01]  /*15d0*/  FMUL.FTZ R92, R87, R92 ;  /* 0x0000005c575c7220 */ /* 0x000fe20000410000 */
[----:B------:R-:W-:Y:S01]  /*15e0*/  FMUL.FTZ R105, R105, R68 ;  /* 0x0000004469697220 */ /* 0x000fe20000410000 */
[----:B------:R0:W1:Y:S01]  /*15f0*/  MUFU.RCP R61, R59 ;  /* 0x0000003b003d7308 */ /* 0x0000620000001000 */
[----:B------:R-:W-:Y:S01]  /*1600*/  SHF.L.U32 R45, R45, 0x10, RZ ;  /* 0x000000102d2d7819 */ /* 0x000fe200000006ff */
[----:B------:R-:W-:Y:S01]  /*1610*/  FMUL.FTZ R62, R93, R62 ;  /* 0x0000003e5d3e7220 */ /* 0x000fe20000410000 */
[----:B------:R-:W-:Y:S01]  /*1620*/  FADD.FTZ R97, R97, 1 ;  /* 0x3f80000061617421 */ /* 0x000fe20000010000 */
[----:B------:R-:W-:Y:S01]  /*1630*/  SHF.L.U32 R113, R21, 0x10, RZ ;  /* 0x0000001015717819 */ /* 0x000fe200000006ff */
[----:B------:R-:W-:-:S03]  /*1640*/  FMUL.FTZ R114, R91, R114 ;  /* 0x000000725b727220 */ /* 0x000fc60000410000 */
[----:B------:R1:W1:Y:S01]  /*1650*/  MUFU.RCP R83, R58 ;  /* 0x0000003a00537308 */ /* 0x0002620000001000 */
[----:B0-----:R-:W-:Y:S01]  /*1660*/  FMUL.FTZ R59, R57, R92 ;  /* 0x0000005c393b7220 */ /* 0x001fe20000410000 */
[-C--:B------:R-:W-:Y:S01]  /*1670*/  FMUL.FTZ R57, R5, R105.reuse ;  /* 0x0000006905397220 */ /* 0x080fe20000410000 */
[----:B------:R-:W-:Y:S01]  /*1680*/  FMUL.FTZ R92, R45, R62 ;  /* 0x0000003e2d5c7220 */ /* 0x000fe20000410000 */
[----:B------:R-:W-:Y:S01]  /*1690*/  FFMA.FTZ R45, R5, R105, R66 ;  /* 0x00000069052d7223 */ /* 0x000fe20000010042 */
[----:B------:R-:W-:Y:S01]  /*16a0*/  FMUL.FTZ R113, R113, R114 ;  /* 0x0000007271717220 */ /* 0x000fe20000410000 */
[----:B------:R-:W-:Y:S02]  /*16b0*/  FFMA.FTZ R57, R140, R57, R69 ;  /* 0x000000398c397223 */ /* 0x000fe40000010045 */
[----:B------:R-:W0:Y:S01]  /*16c0*/  MUFU.RCP R97, R97 ;  /* 0x0000006100617308 */ /* 0x000e220000001000 */
[CC--:B-1----:R-:W-:Y:S01]  /*16d0*/  FMUL.FTZ R58, R50.reuse, R59.reuse ;  /* 0x0000003b323a7220 */ /* 0x0c2fe20000410000 */
[----:B------:R-:W-:Y:S01]  /*16e0*/  FADD.FTZ R95, R95, 1 ;  /* 0x3f8000005f5f7421 */ /* 0x000fe20000010000 */
[----:B------:R-:W-:-:S02]  /*16f0*/  FFMA.FTZ R45, R50, R59, R45 ;  /* 0x0000003b322d7223 */ /* 0x000fc4000001002d */
[----:B------:R-:W-:Y:S01]  /*1700*/  FFMA.FTZ R57, R56, R58, R57 ;  /* 0x0000003a38397223 */ /* 0x000fe20000010039 */
[CC--:B------:R-:W-:Y:S01]  /*1710*/  FMUL.FTZ R58, R142.reuse, R113.reuse ;  /* 0x000000718e3a7220 */ /* 0x0c0fe20000410000 */
[----:B------:R-:W-:Y:S01]  /*1720*/  FFMA.FTZ R68, R142, R113, R45 ;  /* 0x000000718e447223 */ /* 0x000fe2000001002d */
[----:B------:R-:W-:Y:S01]  /*1730*/  FFMA.FTZ R62, R56, R59, R63 ;  /* 0x0000003b383e7223 */ /* 0x000fe2000001003f */
[----:B------:R-:W1:Y:S01]  /*1740*/  MUFU.RCP R95, R95 ;  /* 0x0000005f005f7308 */ /* 0x000e620000001000 */
[----:B------:R-:W-:Y:S01]  /*1750*/  FADD.FTZ R64, R64, R59 ;  /* 0x0000003b40407221 */ /* 0x000fe20000010000 */
[----:B------:R-:W-:Y:S01]  /*1760*/  FADD.FTZ R63, -R61, 1 ;  /* 0x3f8000003d3f7421 */ /* 0x000fe20000010100 */
[----:B------:R-:W-:Y:S01]  /*1770*/  FFMA.FTZ R59, R138, R58, R57 ;  /* 0x0000003a8a3b7223 */ /* 0x000fe20000010039 */
[-C--:B------:R-:W-:Y:S01]  /*1780*/  FFMA.FTZ R57, R42, R92.reuse, R65 ;  /* 0x0000005c2a397223 */ /* 0x080fe20000010041 */
[----:B------:R-:W-:Y:S01]  /*1790*/  FADD.FTZ R45, R67, R92 ;  /* 0x0000005c432d7221 */ /* 0x000fe20000010000 */
[CC--:B------:R-:W-:Y:S01]  /*17a0*/  FFMA.FTZ R68, R51.reuse, R92.reuse, R68 ;  /* 0x0000005c33447223 */ /* 0x0c0fe20000010044 */
[----:B------:R-:W-:Y:S01]  /*17b0*/  FMUL.FTZ R92, R51, R92 ;  /* 0x0000005c335c7220 */ /* 0x000fe20000410000 */
[----:B------:R-:W-:Y:S01]  /*17c0*/  FADD.FTZ R58, -R83, 1 ;  /* 0x3f800000533a7421 */ /* 0x000fe20000010100 */
[----:B------:R-:W-:-:S02]  /*17d0*/  FFMA.FTZ R40, R40, R63, 1 ;  /* 0x3f80000028287423 */ /* 0x000fc4000001003f */
[----:B------:R-:W-:Y:S01]  /*17e0*/  FFMA.FTZ R65, R42, R92, R59 ;  /* 0x0000005c2a417223 */ /* 0x000fe2000001003b */
[----:B------:R-:W-:Y:S01]  /*17f0*/  FFMA.FTZ R58, R41, R58, 1 ;  /* 0x3f800000293a7423 */ /* 0x000fe2000001003a */
[----:B------:R-:W-:Y:S01]  /*1800*/  FMUL.FTZ R42, R61, R40 ;  /* 0x000000283d2a7220 */ /* 0x000fe20000410000 */
[----:B0-----:R-:W-:Y:S01]  /*1810*/  FADD.FTZ R41, -R97, 1 ;  /* 0x3f80000061297421 */ /* 0x001fe20000010100 */
[----:B------:R-:W-:-:S03]  /*1820*/  IADD3 R40, P0, R86, UR14, RZ ;  /* 0x0000000e56287c10 */ /* 0x000fc6000ff1e0ff */
[----:B------:R-:W-:Y:S01]  /*1830*/  FFMA.FTZ R44, R44, R41, 1 ;  /* 0x3f8000002c2c7423 */ /* 0x000fe20000010029 */
[----:B------:R-:W-:Y:S01]  /*1840*/  IADD3.X R41, R79, UR15, RZ, P0, !PT ;  /* 0x0000000f4f297c10 */ /* 0x000fe200087fe4ff */
[----:B-1----:R-:W-:-:S05]  /*1850*/  FADD.FTZ R56, -R95, 1 ;  /* 0x3f8000005f387421 */ /* 0x002fca0000010100 */
[----:B------:R-:W5:Y:S01]  /*1860*/  LDG.E.64.CONSTANT R40, desc[UR8][R40.64] ;  /* 0x0000000828287981 */ /* 0x000f62000c1e9b00 */
[----:B------:R-:W-:Y:S01]  /*1870*/  FFMA.FTZ R56, R43, R56, 1 ;  /* 0x3f8000002b387423 */ /* 0x000fe20000010038 */
[----:B------:R-:W-:Y:S01]  /*1880*/  SHF.L.U32 R43, R22, 0x10, RZ ;  /* 0x00000010162b7819 */ /* 0x000fe200000006ff */
[----:B------:R-:W-:Y:S01]  /*1890*/  FMUL.FTZ R58, R83, R58 ;  /* 0x0000003a533a7220 */ /* 0x000fe20000410000 */
[----:B------:R-:W-:Y:S02]  /*18a0*/  SHF.L.U32 R59, R23, 0x10, RZ ;  /* 0x00000010173b7819 */ /* 0x000fe400000006ff */
[----:B------:R-:W-:Y:S01]  /*18b0*/  SHF.L.U32 R83, R24, 0x10, RZ ;  /* 0x0000001018537819 */ /* 0x000fe200000006ff */
[C---:B------:R-:W-:Y:S02]  /*18c0*/  FADD.FTZ R43, -R2.reuse, R43 ;  /* 0x0000002b022b7221 */ /* 0x040fe40000010100 */
[----:B------:R-:W-:Y:S02]  /*18d0*/  FADD.FTZ R59, -R2, R59 ;  /* 0x0000003b023b7221 */ /* 0x000fe40000010100 */
[----:B------:R-:W-:Y:S01]  /*18e0*/  FMUL.FTZ R132, R112, R43 ;  /* 0x0000002b70847220 */ /* 0x000fe20000410000 */
[----:B------:R-:W-:Y:S01]  /*18f0*/  SHF.L.U32 R43, R26, 0x10, RZ ;  /* 0x000000101a2b7819 */ /* 0x000fe200000006ff */
[----:B------:R-:W-:Y:S01]  /*1900*/  FMUL.FTZ R83, R83, R42 ;  /* 0x0000002a53537220 */ /* 0x000fe20000410000 */
[----:B------:R-:W-:Y:S01]  /*1910*/  PRMT R42, R22, 0x7632, R42 ;  /* 0x00007632162a7816 */ /* 0x000fe2000000002a */
[----:B------:R-:W-:-:S02]  /*1920*/  FMUL.FTZ R130, R112, R59 ;  /* 0x0000003b70827220 */ /* 0x000fc40000410000 */
[----:B------:R-:W-:Y:S01]  /*1930*/  FADD.FTZ R59, -R2, R43 ;  /* 0x0000002b023b7221 */ /* 0x000fe20000010100 */
[----:B------:R-:W-:Y:S02]  /*1940*/  SHF.L.U32 R43, R42, 0x10, RZ ;  /* 0x000000102a2b7819 */ /* 0x000fe400000006ff */
[----:B------:R-:W-:Y:S01]  /*1950*/  PRMT R42, R24, 0x7632, R42 ;  /* 0x00007632182a7816 */ /* 0x000fe2000000002a */
[----:B------:R-:W-:Y:S02]  /*1960*/  FMUL.FTZ R95, R95, R56 ;  /* 0x000000385f5f7220 */ /* 0x000fe40000410000 */
[--C-:B------:R-:W-:Y:S01]  /*1970*/  FADD.FTZ R61, -R2, R43.reuse ;  /* 0x0000002b023d7221 */ /* 0x100fe20000010100 */
[----:B------:R-:W-:Y:S02]  /*1980*/  PRMT R43, R25, 0x7632, R43 ;  /* 0x00007632192b7816 */ /* 0x000fe4000000002b */
[----:B------:R-:W-:Y:S01]  /*1990*/  SHF.L.U32 R42, R42, 0x10, RZ ;  /* 0x000000102a2a7819 */ /* 0x000fe200000006ff */
[----:B------:R-:W-:Y:S01]  /*19a0*/  FMUL.FTZ R92, R97, R44 ;  /* 0x0000002c615c7220 */ /* 0x000fe20000410000 */
[----:B------:R-:W-:-:S03]  /*19b0*/  SHF.L.U32 R43, R43, 0x10, RZ ;  /* 0x000000102b2b7819 */ /* 0x000fc600000006ff */
[----:B------:R-:W-:Y:S01]  /*19c0*/  FMUL.FTZ R95, R42, R95 ;  /* 0x0000005f2a5f7220 */ /* 0x000fe20000410000 */
[----:B------:R-:W-:Y:S01]  /*19d0*/  IADD3 R42, P0, R84, UR14, RZ ;  /* 0x0000000e542a7c10 */ /* 0x000fe2000ff1e0ff */
[----:B------:R-:W-:-:S03]  /*19e0*/  FMUL.FTZ R116, R43, R92 ;  /* 0x0000005c2b747220 */ /* 0x000fc60000410000 */
[----:B------:R-:W-:-:S06]  /*19f0*/  IADD3.X R43, R81, UR15, RZ, P0, !PT ;  /* 0x0000000f512b7c10 */ /* 0x000fcc00087fe4ff */
[----:B------:R-:W5:Y:S01]  /*1a00*/  LDG.E.64.CONSTANT R42, desc[UR8][R42.64] ;  /* 0x000000082a2a7981 */ /* 0x000f62000c1e9b00 */
[----:B------:R-:W-:Y:S01]  /*1a10*/  FFMA.FTZ R63, R5, R132, R54 ;  /* 0x00000084053f7223 */ /* 0x000fe20000010036 */
[----:B------:R-:W-:-:S03]  /*1a20*/  FFMA.FTZ R44, R142, R130, R55 ;  /* 0x000000828e2c7223 */ /* 0x000fc60000010037 */
[----:B------:R-:W-:Y:S01]  /*1a30*/  FMUL.FTZ R56, R63, -1.4426950216293334961 ;  /* 0xbfb8aa3b3f387820 */ /* 0x000fe20000410000 */
[----:B------:R-:W-:Y:S01]  /*1a40*/  FMUL.FTZ R67, R44, -1.4426950216293334961 ;  /* 0xbfb8aa3b2c437820 */ /* 0x000fe20000410000 */
[----:B------:R-:W-:Y:S02]  /*1a50*/  SHF.L.U32 R109, R25, 0x10, RZ ;  /* 0x00000010196d7819 */ /* 0x000fe400000006ff */
[----:B------:R0:W1:Y:S03]  /*1a60*/  MUFU.EX2 R69, R56 ;  /* 0x0000003800457308 */ /* 0x0000660000000800 */
[----:B------:R-:W-:Y:S01]  /*1a70*/  FMUL.FTZ R109, R109, R58 ;  /* 0x0000003a6d6d7220 */ /* 0x000fe20000410000 */
[----:B0-----:R-:W-:-:S04]  /*1a80*/  FMUL.FTZ R56, R112, R61 ;  /* 0x0000003d70387220 */ /* 0x001fc80000410000 */
[----:B------:R0:W2:Y:S01]  /*1a90*/  MUFU.EX2 R93, R67 ;  /* 0x00000043005d7308 */ /* 0x0000a20000000800 */
[----:B------:R-:W-:Y:S01]  /*1aa0*/  PRMT R58, R23, 0x7632, R58 ;  /* 0x00007632173a7816 */ /* 0x000fe2000000003a */
[----:B------:R-:W-:Y:S01]  /*1ab0*/  FFMA.FTZ R61, R50, R56, R53 ;  /* 0x00000038323d7223 */ /* 0x000fe20000010035 */
[----:B0-----:R-:W-:-:S03]  /*1ac0*/  FMUL.FTZ R67, R5, R83 ;  /* 0x0000005305437220 */ /* 0x001fc60000410000 */
[----:B------:R-:W-:Y:S01]  /*1ad0*/  FMUL.FTZ R91, R61, -1.4426950216293334961 ;  /* 0xbfb8aa3b3d5b7820 */ /* 0x000fe20000410000 */
[----:B------:R-:W-:Y:S01]  /*1ae0*/  FFMA.FTZ R92, R136, R67, R65 ;  /* 0x00000043885c7223 */ /* 0x000fe20000010041 */
[----:B------:R-:W-:Y:S02]  /*1af0*/  SHF.L.U32 R65, R58, 0x10, RZ ;  /* 0x000000103a417819 */ /* 0x000fe400000006ff */
[----:B------:R0:W3:Y:S01]  /*1b00*/  MUFU.EX2 R97, R91 ;  /* 0x0000005b00617308 */ /* 0x0000e20000000800 */
[----:B------:R-:W-:Y:S02]  /*1b10*/  SHF.L.U32 R99, R27, 0x10, RZ ;  /* 0x000000101b637819 */ /* 0x000fe400000006ff */
[C---:B------:R-:W-:Y:S01]  /*1b20*/  FADD.FTZ R67, -R2.reuse, R65 ;  /* 0x0000004102437221 */ /* 0x040fe20000010100 */
[----:B-1----:R-:W-:Y:S02]  /*1b30*/  FADD.FTZ R87, R69, 1 ;  /* 0x3f80000045577421 */ /* 0x002fe40000010000 */
[----:B------:R-:W-:Y:S01]  /*1b40*/  FADD.FTZ R101, -R2, R99 ;  /* 0x0000006302657221 */ /* 0x000fe20000010100 */
[----:B------:R-:W-:Y:S01]  /*1b50*/  FMUL.FTZ R58, R112, R67 ;  /* 0x00000043703a7220 */ /* 0x000fe20000410000 */
[----:B------:R-:W-:Y:S01]  /*1b60*/  FMUL.FTZ R65, R50, R95 ;  /* 0x0000005f32417220 */ /* 0x000fe20000410000 */
[----:B--2---:R-:W-:-:S02]  /*1b70*/  FADD.FTZ R99, R93, 1 ;  /* 0x3f8000005d637421 */ /* 0x004fc40000010000 */
[----:B------:R-:W-:Y:S01]  /*1b80*/  FFMA.FTZ R93, R51, R58, R52 ;  /* 0x0000003a335d7223 */ /* 0x000fe20000010034 */
[C---:B------:R-:W-:Y:S01]  /*1b90*/  FFMA.FTZ R67, R47.reuse, R95, R62 ;  /* 0x0000005f2f437223 */ /* 0x040fe2000001003e */
[----:B------:R-:W-:Y:S01]  /*1ba0*/  FFMA.FTZ R69, R47, R65, R92 ;  /* 0x000000412f457223 */ /* 0x000fe2000001005c */
[----:B------:R-:W1:Y:S01]  /*1bb0*/  MUFU.RCP R87, R87 ;  /* 0x0000005700577308 */ /* 0x000e620000001000 */
[----:B------:R-:W-:Y:S01]  /*1bc0*/  FFMA.FTZ R47, R5, R83, R68 ;  /* 0x00000053052f7223 */ /* 0x000fe20000010044 */
[----:B------:R-:W-:Y:S01]  /*1bd0*/  FMUL.FTZ R68, R93, -1.4426950216293334961 ;  /* 0xbfb8aa3b5d447820 */ /* 0x000fe20000410000 */
[----:B0-----:R-:W-:Y:S01]  /*1be0*/  FADD.FTZ R91, R64, R95 ;  /* 0x0000005f405b7221 */ /* 0x001fe20000010000 */
[----:B---3--:R-:W-:Y:S01]  /*1bf0*/  FADD.FTZ R97, R97, 1 ;  /* 0x3f80000061617421 */ /* 0x008fe20000010000 */
[----:B------:R-:W-:-:S03]  /*1c00*/  FFMA.FTZ R64, R50, R95, R47 ;  /* 0x0000005f32407223 */ /* 0x000fc6000001002f */
[----:B------:R-:W0:Y:S01]  /*1c10*/  MUFU.EX2 R95, R68 ;  /* 0x00000044005f7308 */ /* 0x000e220000000800 */
[----:B------:R-:W-:-:S07]  /*1c20*/  FFMA.FTZ R64, R142, R109, R64 ;  /* 0x0000006d8e407223 */ /* 0x000fce0000010040 */
[----:B------:R2:W3:Y:S01]  /*1c30*/  MUFU.RCP R65, R99 ;  /* 0x0000006300417308 */ /* 0x0004e20000001000 */
[----:B------:R-:W-:-:S07]  /*1c40*/  FMUL.FTZ R62, R142, R109 ;  /* 0x0000006d8e3e7220 */ /* 0x000fce0000410000 */
[----:B------:R-:W4:Y:S01]  /*1c50*/  MUFU.RCP R97, R97 ;  /* 0x0000006100617308 */ /* 0x000f220000001000 */
[----:B--2---:R-:W-:Y:S01]  /*1c60*/  SHF.L.U32 R99, R28, 0x10, RZ ;  /* 0x000000101c637819 */ /* 0x004fe200000006ff */
[-C--:B------:R-:W-:Y:S01]  /*1c70*/  FFMA.FTZ R114, R51, R116.reuse, R64 ;  /* 0x0000007433727223 */ /* 0x080fe20000010040 */
[----:B-1----:R-:W-:Y:S01]  /*1c80*/  FADD.FTZ R64, -R87, 1 ;  /* 0x3f80000057407421 */ /* 0x002fe20000010100 */
[----:B------:R-:W-:Y:S01]  /*1c90*/  FFMA.FTZ R47, R46, R116, R57 ;  /* 0x000000742e2f7223 */ /* 0x000fe20000010039 */
[----:B------:R-:W-:Y:S01]  /*1ca0*/  FFMA.FTZ R69, R134, R62, R69 ;  /* 0x0000003e86457223 */ /* 0x000fe20000010045 */
[----:B------:R-:W-:Y:S01]  /*1cb0*/  FMUL.FTZ R57, R51, R116 ;  /* 0x0000007433397220 */ /* 0x000fe20000410000 */
[----:B------:R-:W-:Y:S01]  /*1cc0*/  FADD.FTZ R99, -R2, R99 ;  /* 0x0000006302637221 */ /* 0x000fe20000010100 */
[----:B------:R-:W-:Y:S01]  /*1cd0*/  FFMA.FTZ R68, R63, R64, 1 ;  /* 0x3f8000003f447423 */ /* 0x000fe20000010040 */
[----:B0-----:R-:W-:Y:S01]  /*1ce0*/  FADD.FTZ R95, R95, 1 ;  /* 0x3f8000005f5f7421 */ /* 0x001fe20000010000 */
[----:B------:R-:W-:Y:S01]  /*1cf0*/  FFMA.FTZ R57, R46, R57, R69 ;  /* 0x000000392e397223 */ /* 0x000fe20000010045 */
[----:B------:R-:W-:Y:S01]  /*1d00*/  FADD.FTZ R45, R45, R116 ;  /* 0x000000742d2d7221 */ /* 0x000fe20000010000 */
[----:B------:R-:W-:Y:S01]  /*1d10*/  SHF.L.U32 R69, R29, 0x10, RZ ;  /* 0x000000101d457819 */ /* 0x000fe200000006ff */
[----:B---3--:R-:W-:Y:S01]  /*1d20*/  FADD.FTZ R63, -R65, 1 ;  /* 0x3f800000413f7421 */ /* 0x008fe20000010100 */
[----:B------:R-:W-:Y:S01]  /*1d30*/  FMUL.FTZ R124, R112, R99 ;  /* 0x00000063707c7220 */ /* 0x000fe20000410000 */
[----:B------:R-:W-:Y:S01]  /*1d40*/  FMUL.FTZ R116, R87, R68 ;  /* 0x0000004457747220 */ /* 0x000fe20000410000 */
[----:B------:R0:W1:Y:S01]  /*1d50*/  MUFU.RCP R99, R95 ;  /* 0x0000005f00637308 */ /* 0x0000620000001000 */
[----:B----4-:R-:W-:Y:S01]  /*1d60*/  FADD.FTZ R68, -R97, 1 ;  /* 0x3f80000061447421 */ /* 0x010fe20000010100 */
[----:B------:R-:W-:Y:S01]  /*1d70*/  FFMA.FTZ R92, R44, R63, 1 ;  /* 0x3f8000002c5c7423 */ /* 0x000fe2000001003f */
[----:B------:R-:W-:Y:S01]  /*1d80*/  FADD.FTZ R69, -R2, R69 ;  /* 0x0000004502457221 */ /* 0x000fe20000010100 */
[----:B------:R-:W-:Y:S01]  /*1d90*/  FMUL.FTZ R128, R112, R59 ;  /* 0x0000003b70807220 */ /* 0x000fe20000410000 */
[----:B------:R-:W-:Y:S01]  /*1da0*/  PRMT R44, R26, 0x7632, R44 ;  /* 0x000076321a2c7816 */ /* 0x000fe2000000002c */
[----:B------:R-:W-:Y:S01]  /*1db0*/  FFMA.FTZ R118, R61, R68, 1 ;  /* 0x3f8000003d767423 */ /* 0x000fe20000010044 */
[----:B------:R-:W-:Y:S01]  /*1dc0*/  PRMT R61, R27, 0x7632, R61 ;  /* 0x000076321b3d7816 */ /* 0x000fe2000000003d */
[----:B------:R-:W-:Y:S01]  /*1dd0*/  FMUL.FTZ R122, R112, R69 ;  /* 0x00000045707a7220 */ /* 0x000fe20000410000 */
[----:B------:R-:W-:Y:S01]  /*1de0*/  FFMA.FTZ R59, R5, R128, R54 ;  /* 0x00000080053b7223 */ /* 0x000fe20000010036 */
[----:B------:R-:W-:-:S02]  /*1df0*/  SHF.L.U32 R69, R44, 0x10, RZ ;  /* 0x000000102c457819 */ /* 0x000fc400000006ff */
[----:B------:R-:W-:Y:S02]  /*1e00*/  SHF.L.U32 R61, R61, 0x10, RZ ;  /* 0x000000103d3d7819 */ /* 0x000fe400000006ff */
[----:B------:R-:W-:Y:S01]  /*1e10*/  SHF.L.U32 R63, R30, 0x10, RZ ;  /* 0x000000101e3f7819 */ /* 0x000fe200000006ff */
[----:B------:R-:W-:Y:S01]  /*1e20*/  FMUL.FTZ R66, R59, -1.4426950216293334961 ;  /* 0xbfb8aa3b3b427820 */ /* 0x000fe20000410000 */
[----:B------:R-:W-:Y:S01]  /*1e30*/  FMUL.FTZ R126, R112, R101 ;  /* 0x00000065707e7220 */ /* 0x000fe20000410000 */
[C---:B0-----:R-:W-:Y:S01]  /*1e40*/  FADD.FTZ R95, -R2.reuse, R69 ;  /* 0x00000045025f7221 */ /* 0x041fe20000010100 */
[C---:B------:R-:W-:Y:S01]  /*1e50*/  FADD.FTZ R61, -R2.reuse, R61 ;  /* 0x0000003d023d7221 */ /* 0x040fe20000010100 */
[----:B------:R-:W-:Y:S01]  /*1e60*/  FADD.FTZ R101, -R2, R63 ;  /* 0x0000003f02657221 */ /* 0x000fe20000010100 */
[C-C-:B------:R-:W-:Y:S01]  /*1e70*/  FFMA.FTZ R62, R142.reuse, R126, R55.reuse ;  /* 0x0000007e8e3e7223 */ /* 0x140fe20000010037 */
[----:B------:R-:W-:Y:S01]  /*1e80*/  FFMA.FTZ R63, R142, R122, R55 ;  /* 0x0000007a8e3f7223 */ /* 0x000fe20000010037 */
[C---:B------:R-:W-:Y:S01]  /*1e90*/  FMUL.FTZ R68, R112.reuse, R95 ;  /* 0x0000005f70447220 */ /* 0x040fe20000410000 */
[----:B-1----:R-:W-:Y:S01]  /*1ea0*/  FADD.FTZ R146, -R99, 1 ;  /* 0x3f80000063927421 */ /* 0x002fe20000010100 */
[----:B------:R-:W0:Y:S01]  /*1eb0*/  MUFU.EX2 R66, R66 ;  /* 0x0000004200427308 */ /* 0x000e220000000800 */
[C---:B------:R-:W-:Y:S01]  /*1ec0*/  FMUL.FTZ R61, R112.reuse, R61 ;  /* 0x0000003d703d7220 */ /* 0x040fe20000410000 */
[----:B------:R-:W-:Y:S01]  /*1ed0*/  FMUL.FTZ R120, R112, R101 ;  /* 0x0000006570787220 */ /* 0x000fe20000410000 */
[----:B------:R-:W-:Y:S01]  /*1ee0*/  FMUL.FTZ R46, R62, -1.4426950216293334961 ;  /* 0xbfb8aa3b3e2e7820 */ /* 0x000fe20000410000 */
[----:B------:R-:W-:Y:S01]  /*1ef0*/  FMUL.FTZ R101, R63, -1.4426950216293334961 ;  /* 0xbfb8aa3b3f657820 */ /* 0x000fe20000410000 */
[----:B------:R-:W-:Y:S01]  /*1f00*/  FMUL.FTZ R144, R65, R92 ;  /* 0x0000005c41907220 */ /* 0x000fe20000410000 */
[----:B------:R-:W-:Y:S01]  /*1f10*/  SHF.L.U32 R107, R32, 0x10, RZ ;  /* 0x00000010206b7819 */ /* 0x000fe200000006ff */
[----:B------:R-:W-:Y:S01]  /*1f20*/  FFMA.FTZ R92, R50, R68, R53 ;  /* 0x00000044325c7223 */ /* 0x000fe20000010035 */
[----:B------:R-:W-:Y:S01]  /*1f30*/  FFMA.FTZ R146, R93, R146, 1 ;  /* 0x3f8000005d927423 */ /* 0x000fe20000010092 */
[----:B------:R-:W-:Y:S01]  /*1f40*/  PRMT R95, R32, 0x7632, R95 ;  /* 0x00007632205f7816 */ /* 0x000fe2000000005f */
[----:B------:R-:W-:Y:S01]  /*1f50*/  FFMA.FTZ R93, R51, R61, R52 ;  /* 0x0000003d335d7223 */ /* 0x000fe20000010034 */
[----:B------:R1:W-:Y:S01]  /*1f60*/  MUFU.EX2 R69, R101 ;  /* 0x0000006500457308 */ /* 0x0003e20000000800 */
[----:B------:R-:W-:Y:S01]  /*1f70*/  FMUL.FTZ R118, R97, R118 ;  /* 0x0000007661767220 */ /* 0x000fe20000410000 */
[----:B------:R-:W-:Y:S01]  /*1f80*/  FMUL.FTZ R107, R107, R116 ;  /* 0x000000746b6b7220 */ /* 0x000fe20000410000 */
[----:B------:R-:W-:Y:S01]  /*1f90*/  SHF.L.U32 R97, R95, 0x10, RZ ;  /* 0x000000105f617819 */ /* 0x000fe200000006ff */
[----:B------:R-:W-:-:S04]  /*1fa0*/  FMUL.FTZ R116, R93, -1.4426950216293334961 ;  /* 0xbfb8aa3b5d747820 */ /* 0x000fc80000410000 */
[----:B------:R-:W2:Y:S01]  /*1fb0*/  MUFU.EX2 R46, R46 ;  /* 0x0000002e002e7308 */ /* 0x000ea20000000800 */
[----:B-1----:R-:W-:Y:S01]  /*1fc0*/  FMUL.FTZ R101, R92, -1.4426950216293334961 ;  /* 0xbfb8aa3b5c657820 */ /* 0x002fe20000410000 */
[----:B------:R-:W-:Y:S01]  /*1fd0*/  FMUL.FTZ R118, R97, R118 ;  /* 0x0000007661767220 */ /* 0x000fe20000410000 */
[----:B------:R-:W-:Y:S01]  /*1fe0*/  PRMT R95, R33, 0x7632, R95 ;  /* 0x00007632215f7816 */ /* 0x000fe2000000005f */
[----:B------:R-:W-:-:S04]  /*1ff0*/  FMUL.FTZ R97, R5, R107 ;  /* 0x0000006b05617220 */ /* 0x000fc80000410000 */
[----:B------:R2:W1:Y:S01]  /*2000*/  MUFU.EX2 R117, R101 ;  /* 0x0000006500757308 */ /* 0x0004620000000800 */
[----:B------:R-:W-:Y:S01]  /*2010*/  FMUL.FTZ R146, R99, R146 ;  /* 0x0000009263927220 */ /* 0x000fe20000410000 */
[----:B0-----:R-:W-:Y:S01]  /*2020*/  FADD.FTZ R99, R66, 1 ;  /* 0x3f80000042637421 */ /* 0x001fe20000010000 */
[----:B------:R-:W-:Y:S01]  /*2030*/  SHF.L.U32 R95, R95, 0x10, RZ ;  /* 0x000000105f5f7819 */ /* 0x000fe200000006ff */
[----:B------:R-:W-:-:S04]  /*2040*/  FFMA.FTZ R57, R132, R97, R57 ;  /* 0x0000006184397223 */ /* 0x000fc80000010039 */
[----:B------:R-:W0:Y:S01]  /*2050*/  MUFU.EX2 R116, R116 ;  /* 0x0000007400747308 */ /* 0x000e220000000800 */
[----:B------:R-:W-:Y:S01]  /*2060*/  FMUL.FTZ R66, R50, R118 ;  /* 0x0000007632427220 */ /* 0x000fe20000410000 */
[----:B------:R-:W-:Y:S01]  /*2070*/  SHF.L.U32 R103, R33, 0x10, RZ ;  /* 0x0000001021677819 */ /* 0x000fe200000006ff */
[----:B------:R-:W-:Y:S02]  /*2080*/  FMUL.FTZ R146, R95, R146 ;  /* 0x000000925f927220 */ /* 0x000fe40000410000 */
[----:B------:R-:W-:Y:S01]  /*2090*/  FFMA.FTZ R97, R56, R66, R57 ;  /* 0x0000004238617223 */ /* 0x000fe20000010039 */
[----:B------:R-:W-:Y:S01]  /*20a0*/  FADD.FTZ R57, R91, R118 ;  /* 0x000000765b397221 */ /* 0x000fe20000010000 */
[----:B------:R-:W-:Y:S01]  /*20b0*/  FFMA.FTZ R95, R5, R107, R114 ;  /* 0x0000006b055f7223 */ /* 0x000fe20000010072 */
[----:B------:R-:W-:Y:S01]  /*20c0*/  SHF.L.U32 R91, R31, 0x10, RZ ;  /* 0x000000101f5b7819 */ /* 0x000fe200000006ff */
[----:B--2---:R-:W-:Y:S01]  /*20d0*/  FADD.FTZ R101, R46, 1 ;  /* 0x3f8000002e657421 */ /* 0x004fe20000010000 */
[----:B------:R-:W-:Y:S01]  /*20e0*/  PRMT R46, R28, 0x7632, R46 ;  /* 0x000076321c2e7816 */ /* 0x000fe2000000002e */
[----:B------:R-:W-:Y:S01]  /*20f0*/  FMUL.FTZ R103, R103, R144 ;  /* 0x0000009067677220 */ /* 0x000fe20000410000 */
[-C--:B------:R-:W-:Y:S01]  /*2100*/  FFMA.FTZ R66, R50, R118.reuse, R95 ;  /* 0x0000007632427223 */ /* 0x080fe2000001005f */
[----:B-1----:R-:W-:Y:S01]  /*2110*/  FADD.FTZ R114, R117, 1 ;  /* 0x3f80000075727421 */ /* 0x002fe20000010000 */
[----:B------:R-:W1:Y:S01]  /*2120*/  MUFU.RCP R99, R99 ;  /* 0x0000006300637308 */ /* 0x000e620000001000 */
[----:B------:R-:W-:Y:S01]  /*2130*/  FADD.FTZ R95, -R2, R91 ;  /* 0x0000005b025f7221 */ /* 0x000fe20000010100 */
[----:B------:R-:W-:Y:S01]  /*2140*/  SHF.L.U32 R91, R46, 0x10, RZ ;  /* 0x000000102e5b7819 */ /* 0x000fe200000006ff */
[----:B------:R-:W-:Y:S01]  /*2150*/  FFMA.FTZ R67, R56, R118, R67 ;  /* 0x0000007638437223 */ /* 0x000fe20000010043 */
[----:B0-----:R-:W-:Y:S01]  /*2160*/  FADD.FTZ R46, R116, 1 ;  /* 0x3f800000742e7421 */ /* 0x001fe20000010000 */
[----:B------:R-:W-:Y:S01]  /*2170*/  FMUL.FTZ R56, R142, R103 ;  /* 0x000000678e387220 */ /* 0x000fe20000410000 */
[----:B-----5:R-:W-:-:S02]  /*2180*/  SHF.L.U32 R117, R34, 0x10, RZ ;  /* 0x0000001022757819 */ /* 0x020fc400000006ff */
[----:B------:R-:W0:Y:S01]  /*2190*/  MUFU.RCP R101, R101 ;  /* 0x0000006500657308 */ /* 0x000e220000001000 */
[----:B------:R-:W-:Y:S01]  /*21a0*/  FFMA.FTZ R97, R130, R56, R97 ;  /* 0x0000003882617223 */ /* 0x000fe20000010061 */
[----:B------:R-:W-:Y:S01]  /*21b0*/  PRMT R56, R29, 0x7632, R56 ;  /* 0x000076321d387816 */ /* 0x000fe20000000038 */
[----:B------:R-:W-:-:S05]  /*21c0*/  FMUL.FTZ R118, R112, R95 ;  /* 0x0000005f70767220 */ /* 0x000fca0000410000 */
[----:B------:R-:W2:Y:S01]  /*21d0*/  MUFU.RCP R114, R114 ;  /* 0x0000007200727308 */ /* 0x000ea20000001000 */
[----:B------:R-:W-:Y:S01]  /*21e0*/  FFMA.FTZ R64, R5, R124, R54 ;  /* 0x0000007c05407223 */ /* 0x000fe20000010036 */
[C---:B------:R-:W-:Y:S01]  /*21f0*/  FADD.FTZ R117, -R2.reuse, R117 ;  /* 0x0000007502757221 */ /* 0x040fe20000010100 */
[----:B------:R-:W-:-:S05]  /*2200*/  FADD.FTZ R95, -R2, R91 ;  /* 0x0000005b025f7221 */ /* 0x000fca0000010100 */
[----:B------:R3:W4:Y:S01]  /*2210*/  MUFU.RCP R123, R46 ;  /* 0x0000002e007b7308 */ /* 0x0007220000001000 */
[----:B------:R-:W-:Y:S01]  /*2220*/  SHF.L.U32 R125, R56, 0x10, RZ ;  /* 0x00000010387d7819 */ /* 0x000fe200000006ff */
[----:B------:R-:W-:Y:S01]  /*2230*/  FFMA.FTZ R66, R142, R103, R66 ;  /* 0x000000678e427223 */ /* 0x000fe20000010042 */
[-C--:B------:R-:W-:Y:S01]  /*2240*/  FFMA.FTZ R144, R58, R146.reuse, R47 ;  /* 0x000000923a907223 */ /* 0x080fe2000001002f */
[----:B------:R-:W-:Y:S01]  /*2250*/  FMUL.FTZ R87, R64, -1.4426950216293334961 ;  /* 0xbfb8aa3b40577820 */ /* 0x000fe20000410000 */
[C---:B------:R-:W-:Y:S01]  /*2260*/  FMUL.FTZ R116, R112.reuse, R117 ;  /* 0x0000007570747220 */ /* 0x040fe20000410000 */
[----:B------:R-:W-:Y:S01]  /*2270*/  FMUL.FTZ R47, R112, R95 ;  /* 0x0000005f702f7220 */ /* 0x000fe20000410000 */
[-C--:B------:R-:W-:Y:S01]  /*2280*/  FMUL.FTZ R117, R51, R146.reuse ;  /* 0x0000009233757220 */ /* 0x080fe20000410000 */
[----:B------:R-:W-:Y:S01]  /*2290*/  FADD.FTZ R45, R45, R146 ;  /* 0x000000922d2d7221 */ /* 0x000fe20000010000 */
[----:B------:R-:W-:Y:S01]  /*22a0*/  FFMA.FTZ R66, R51, R146, R66 ;  /* 0x0000009233427223 */ /* 0x000fe20000010042 */
[----:B------:R-:W-:Y:S01]  /*22b0*/  FADD.FTZ R125, -R2, R125 ;  /* 0x0000007d027d7221 */ /* 0x000fe20000010100 */
[----:B-1----:R-:W-:Y:S01]  /*22c0*/  FADD.FTZ R146, -R99, 1 ;  /* 0x3f80000063927421 */ /* 0x002fe20000010100 */
[----:B------:R-:W-:Y:S01]  /*22d0*/  FFMA.FTZ R95, R50, R47, R53 ;  /* 0x0000002f325f7223 */ /* 0x000fe20000010035 */
[----:B------:R-:W-:Y:S01]  /*22e0*/  FFMA.FTZ R117, R58, R117, R97 ;  /* 0x000000753a757223 */ /* 0x000fe20000010061 */
[----:B------:R-:W1:Y:S01]  /*22f0*/  MUFU.EX2 R87, R87 ;  /* 0x0000005700577308 */ /* 0x000e620000000800 */
[----:B0-----:R-:W-:Y:S01]  /*2300*/  FADD.FTZ R97, -R101, 1 ;  /* 0x3f80000065617421 */ /* 0x001fe20000010100 */
[----:B---3--:R-:W-:Y:S01]  /*2310*/  FMUL.FTZ R46, R112, R125 ;  /* 0x0000007d702e7220 */ /* 0x008fe20000410000 */
[----:B------:R-:W-:Y:S01]  /*2320*/  FFMA.FTZ R146, R59, R146, 1 ;  /* 0x3f8000003b927423 */ /* 0x000fe20000010092 */
[----:B------:R-:W-:Y:S01]  /*2330*/  FMUL.FTZ R125, R95, -1.4426950216293334961 ;  /* 0xbfb8aa3b5f7d7820 */ /* 0x000fe20000410000 */
[----:B--2---:R-:W-:Y:S01]  /*2340*/  FADD.FTZ R59, -R114, 1 ;  /* 0x3f800000723b7421 */ /* 0x004fe20000010100 */
[----:B----4-:R-:W-:Y:S01]  /*2350*/  FADD.FTZ R148, -R123, 1 ;  /* 0x3f8000007b947421 */ /* 0x010fe20000010100 */
[----:B------:R-:W-:-:S02]  /*2360*/  FFMA.FTZ R62, R62, R97, 1 ;  /* 0x3f8000003e3e7423 */ /* 0x000fc40000010061 */
[----:B------:R-:W-:Y:S01]  /*2370*/  FFMA.FTZ R59, R92, R59, 1 ;  /* 0x3f8000005c3b7423 */ /* 0x000fe2000001003b */
[----:B------:R-:W-:Y:S01]  /*2380*/  FFMA.FTZ R92, R93, R148, 1 ;  /* 0x3f8000005d5c7423 */ /* 0x000fe20000010094 */
[----:B------:R-:W0:Y:S01]  /*2390*/  MUFU.EX2 R125, R125 ;  /* 0x0000007d007d7308 */ /* 0x000e220000000800 */
[----:B------:R-:W-:Y:S01]  /*23a0*/  FMUL.FTZ R148, R101, R62 ;  /* 0x0000003e65947220 */ /* 0x000fe20000410000 */
[----:B------:R-:W-:Y:S01]  /*23b0*/  SHF.L.U32 R101, R36, 0x10, RZ ;  /* 0x0000001024657819 */ /* 0x000fe200000006ff */
[----:B------:R-:W-:Y:S01]  /*23c0*/  FMUL.FTZ R146, R99, R146 ;  /* 0x0000009263927220 */ /* 0x000fe20000410000 */
[----:B------:R-:W-:Y:S01]  /*23d0*/  FFMA.FTZ R97, R51, R46, R52 ;  /* 0x0000002e33617223 */ /* 0x000fe20000010034 */
[----:B------:R-:W-:Y:S01]  /*23e0*/  FMUL.FTZ R93, R114, R59 ;  /* 0x0000003b725d7220 */ /* 0x000fe20000410000 */
[----:B------:R-:W-:Y:S01]  /*23f0*/  PRMT R59, R36, 0x7632, R59 ;  /* 0x00007632243b7816 */ /* 0x000fe2000000003b */
[----:B------:R-:W-:Y:S01]  /*2400*/  FMUL.FTZ R101, R101, R146 ;  /* 0x0000009265657220 */ /* 0x000fe20000410000 */
[----:B------:R-:W-:Y:S01]  /*2410*/  FMUL.FTZ R127, R97, -1.4426950216293334961 ;  /* 0xbfb8aa3b617f7820 */ /* 0x000fe20000410000 */
[----:B------:R-:W-:Y:S01]  /*2420*/  FMUL.FTZ R123, R123, R92 ;  /* 0x0000005c7b7b7220 */ /* 0x000fe20000410000 */
[----:B------:R-:W-:Y:S01]  /*2430*/  PRMT R62, R37, 0x7632, R62 ;  /* 0x00007632253e7816 */ /* 0x000fe2000000003e */
[----:B-1----:R-:W-:Y:S01]  /*2440*/  FADD.FTZ R87, R87, 1 ;  /* 0x3f80000057577421 */ /* 0x002fe20000010000 */
[----:B------:R-:W-:Y:S01]  /*2450*/  SHF.L.U32 R92, R59, 0x10, RZ ;  /* 0x000000103b5c7819 */ /* 0x000fe200000006ff */
[----:B------:R-:W-:Y:S01]  /*2460*/  FMUL.FTZ R59, R5, R101 ;  /* 0x00000065053b7220 */ /* 0x000fe20000410000 */
[----:B------:R1:W2:Y:S01]  /*2470*/  MUFU.EX2 R129, R127 ;  /* 0x0000007f00817308 */ /* 0x0002a20000000800 */
[----:B------:R-:W-:-:S02]  /*2480*/  SHF.L.U32 R62, R62, 0x10, RZ ;  /* 0x000000103e3e7819 */ /* 0x000fc400000006ff */
[----:B------:R-:W-:Y:S02]  /*2490*/  SHF.L.U32 R131, R35, 0x10, RZ ;  /* 0x0000001023837819 */ /* 0x000fe400000006ff */
[----:B------:R-:W-:Y:S01]  /*24a0*/  SHF.L.U32 R99, R37, 0x10, RZ ;  /* 0x0000001025637819 */ /* 0x000fe200000006ff */
[----:B-1----:R-:W-:Y:S01]  /*24b0*/  FADD.FTZ R127, R69, 1 ;  /* 0x3f800000457f7421 */ /* 0x002fe20000010000 */
[----:B------:R-:W-:Y:S01]  /*24c0*/  FMUL.FTZ R69, R92, R93 ;  /* 0x0000005d5c457220 */ /* 0x000fe20000410000 */
[----:B------:R-:W-:Y:S01]  /*24d0*/  FFMA.FTZ R93, R128, R59, R117 ;  /* 0x0000003b805d7223 */ /* 0x000fe20000010075 */
[----:B------:R-:W1:Y:S01]  /*24e0*/  MUFU.RCP R87, R87 ;  /* 0x0000005700577308 */ /* 0x000e620000001000 */
[----:B------:R-:W-:Y:S01]  /*24f0*/  PRMT R59, R30, 0x7632, R59 ;  /* 0x000076321e3b7816 */ /* 0x000fe2000000003b */
[----:B------:R-:W-:Y:S01]  /*2500*/  FMUL.FTZ R62, R62, R123 ;  /* 0x0000007b3e3e7220 */ /* 0x000fe20000410000 */
[----:B0-----:R-:W-:Y:S01]  /*2510*/  FADD.FTZ R123, R125, 1 ;  /* 0x3f8000007d7b7421 */ /* 0x001fe20000010000 */
[----:B------:R-:W-:Y:S01]  /*2520*/  FMUL.FTZ R114, R50, R69 ;  /* 0x0000004532727220 */ /* 0x000fe20000410000 */
[----:B------:R-:W-:Y:S01]  /*2530*/  SHF.L.U32 R59, R59, 0x10, RZ ;  /* 0x000000103b3b7819 */ /* 0x000fe200000006ff */
[----:B------:R-:W-:-:S02]  /*2540*/  FADD.FTZ R125, -R2, R131 ;  /* 0x00000083027d7221 */ /* 0x000fc40000010100 */
[----:B------:R0:W3:Y:S01]  /*2550*/  MUFU.RCP R117, R127 ;  /* 0x0000007f00757308 */ /* 0x0000e20000001000 */
[----:B------:R-:W-:Y:S01]  /*2560*/  PRMT R92, R31, 0x7632, R92 ;  /* 0x000076321f5c7816 */ /* 0x000fe2000000005c */
[----:B------:R-:W-:Y:S01]  /*2570*/  FMUL.FTZ R99, R99, R148 ;  /* 0x0000009463637220 */ /* 0x000fe20000410000 */
[----:B------:R-:W-:Y:S01]  /*2580*/  FFMA.FTZ R44, R5, R120, R54 ;  /* 0x00000078052c7223 */ /* 0x000fe20000010036 */
[----:B------:R-:W-:Y:S01]  /*2590*/  FFMA.FTZ R56, R142, R118, R55 ;  /* 0x000000768e387223 */ /* 0x000fe20000010037 */
[----:B------:R-:W-:Y:S01]  /*25a0*/  FFMA.FTZ R93, R68, R114, R93 ;  /* 0x00000072445d7223 */ /* 0x000fe2000001005d */
[----:B------:R-:W-:Y:S01]  /*25b0*/  FMUL.FTZ R114, R112, R125 ;  /* 0x0000007d70727220 */ /* 0x000fe20000410000 */
[----:B------:R-:W-:Y:S01]  /*25c0*/  SHF.L.U32 R131, R92, 0x10, RZ ;  /* 0x000000105c837819 */ /* 0x000fe200000006ff */
[----:B------:R-:W4:Y:S01]  /*25d0*/  MUFU.RCP R123, R123 ;  /* 0x0000007b007b7308 */ /* 0x000f220000001000 */
[----:B0-----:R-:W-:Y:S01]  /*25e0*/  FADD.FTZ R127, -R2, R59 ;  /* 0x0000003b027f7221 */ /* 0x001fe20000010100 */
[----:B------:R-:W-:Y:S01]  /*25f0*/  FMUL.FTZ R92, R142, R99 ;  /* 0x000000638e5c7220 */ /* 0x000fe20000410000 */
[----:B------:R-:W-:Y:S01]  /*2600*/  FMUL.FTZ R65, R44, -1.4426950216293334961 ;  /* 0xbfb8aa3b2c417820 */ /* 0x000fe20000410000 */
[----:B------:R-:W-:Y:S01]  /*2610*/  FMUL.FTZ R91, R56, -1.4426950216293334961 ;  /* 0xbfb8aa3b385b7820 */ /* 0x000fe20000410000 */
[----:B------:R-:W-:Y:S01]  /*2620*/  FFMA.FTZ R59, R142, R114, R55 ;  /* 0x000000728e3b7223 */ /* 0x000fe20000010037 */
[----:B------:R-:W-:Y:S01]  /*2630*/  FMUL.FTZ R55, R112, R127 ;  /* 0x0000007f70377220 */ /* 0x000fe20000410000 */
[----:B--2---:R-:W-:Y:S01]  /*2640*/  FADD.FTZ R125, R129, 1 ;  /* 0x3f800000817d7421 */ /* 0x004fe20000010000 */
[----:B------:R-:W-:Y:S01]  /*2650*/  FFMA.FTZ R146, R126, R92, R93 ;  /* 0x0000005c7e927223 */ /* 0x000fe2000001005d */
[-C--:B------:R-:W-:Y:S01]  /*2660*/  FMUL.FTZ R127, R51, R62.reuse ;  /* 0x0000003e337f7220 */ /* 0x080fe20000410000 */
[----:B------:R-:W-:Y:S01]  /*2670*/  FADD.FTZ R131, -R2, R131 ;  /* 0x0000008302837221 */ /* 0x000fe20000010100 */
[----:B------:R-:W0:Y:S01]  /*2680*/  MUFU.EX2 R65, R65 ;  /* 0x0000004100417308 */ /* 0x000e220000000800 */
[----:B------:R-:W-:Y:S01]  /*2690*/  FFMA.FTZ R68, R68, R69, R67 ;  /* 0x0000004544447223 */ /* 0x000fe20000010043 */
[----:B-1----:R-:W-:Y:S01]  /*26a0*/  FADD.FTZ R129, -R87, 1 ;  /* 0x3f80000057817421 */ /* 0x002fe20000010100 */
[C---:B------:R-:W-:Y:S01]  /*26b0*/  FFMA.FTZ R67, R61.reuse, R62, R144 ;  /* 0x0000003e3d437223 */ /* 0x040fe20000010090 */
[----:B------:R-:W-:Y:S01]  /*26c0*/  FFMA.FTZ R127, R61, R127, R146 ;  /* 0x0000007f3d7f7223 */ /* 0x000fe20000010092 */
[----:B------:R-:W-:-:S03]  /*26d0*/  FMUL.FTZ R61, R112, R131 ;  /* 0x00000083703d7220 */ /* 0x000fc60000410000 */
[----:B------:R-:W1:Y:S01]  /*26e0*/  MUFU.EX2 R91, R91 ;  /* 0x0000005b005b7308 */ /* 0x000e620000000800 */
[----:B---3--:R-:W-:Y:S01]  /*26f0*/  FADD.FTZ R146, -R117, 1 ;  /* 0x3f80000075927421 */ /* 0x008fe20000010100 */
[----:B------:R-:W-:Y:S01]  /*2700*/  FFMA.FTZ R93, R50, R55, R53 ;  /* 0x00000037325d7223 */ /* 0x000fe20000010035 */
[----:B------:R-:W-:Y:S01]  /*2710*/  FFMA.FTZ R144, R64, R129, 1 ;  /* 0x3f80000040907423 */ /* 0x000fe20000010081 */
[----:B------:R-:W-:-:S04]  /*2720*/  FFMA.FTZ R64, R51, R61, R52 ;  /* 0x0000003d33407223 */ /* 0x000fc80000010034 */
[----:B------:R-:W2:Y:S01]  /*2730*/  MUFU.RCP R125, R125 ;  /* 0x0000007d007d7308 */ /* 0x000ea20000001000 */
[----:B------:R-:W-:Y:S01]  /*2740*/  FFMA.FTZ R148, R63, R146, 1 ;  /* 0x3f8000003f947423 */ /* 0x000fe20000010092 */
[----:B------:R-:W-:Y:S01]  /*2750*/  FMUL.FTZ R131, R93, -1.4426950216293334961 ;  /* 0xbfb8aa3b5d837820 */ /* 0x000fe20000410000 */
[----:B----4-:R-:W-:Y:S01]  /*2760*/  FADD.FTZ R146, -R123, 1 ;  /* 0x3f8000007b927421 */ /* 0x010fe20000010100 */
[----:B------:R-:W-:Y:S01]  /*2770*/  FMUL.FTZ R144, R87, R144 ;  /* 0x0000009057907220 */ /* 0x000fe20000410000 */
[----:B------:R-:W-:Y:S01]  /*2780*/  SHF.L.U32 R87, R38, 0x10, RZ ;  /* 0x0000001026577819 */ /* 0x000fe200000006ff */
[----:B------:R-:W-:Y:S01]  /*2790*/  FMUL.FTZ R133, R64, -1.4426950216293334961 ;  /* 0xbfb8aa3b40857820 */ /* 0x000fe20000410000 */
[----:B------:R-:W-:Y:S01]  /*27a0*/  FFMA.FTZ R146, R95, R146, 1 ;  /* 0x3f8000005f927423 */ /* 0x000fe20000010092 */
[----:B------:R3:W4:Y:S01]  /*27b0*/  MUFU.EX2 R129, R131 ;  /* 0x0000008300817308 */ /* 0x0007220000000800 */
[----:B------:R-:W-:Y:S01]  /*27c0*/  PRMT R63, R38, 0x7632, R63 ;  /* 0x00007632263f7816 */ /* 0x000fe2000000003f */
[----:B------:R-:W-:Y:S01]  /*27d0*/  FMUL.FTZ R87, R87, R144 ;  /* 0x0000009057577220 */ /* 0x000fe20000410000 */
[----:B------:R-:W-:Y:S01]  /*27e0*/  FMUL.FTZ R146, R123, R146 ;  /* 0x000000927b927220 */ /* 0x000fe20000410000 */
[----:B0-----:R-:W-:Y:S01]  /*27f0*/  FADD.FTZ R95, R65, 1 ;  /* 0x3f800000415f7421 */ /* 0x001fe20000010000 */
[----:B-1----:R-:W-:Y:S01]  /*2800*/  FADD.FTZ R123, R91, 1 ;  /* 0x3f8000005b7b7421 */ /* 0x002fe20000010000 */
[----:B------:R-:W-:-:S02]  /*2810*/  SHF.L.U32 R65, R63, 0x10, RZ ;  /* 0x000000103f417819 */ /* 0x000fc400000006ff */
[----:B------:R-:W0:Y:S01]  /*2820*/  MUFU.EX2 R133, R133 ;  /* 0x0000008500857308 */ /* 0x000e220000000800 */
[----:B------:R-:W-:Y:S01]  /*2830*/  FMUL.FTZ R91, R5, R87 ;  /* 0x00000057055b7220 */ /* 0x000fe20000410000 */
[----:B------:R-:W-:Y:S01]  /*2840*/  PRMT R63, R34, 0x7632, R63 ;  /* 0x00007632223f7816 */ /* 0x000fe2000000003f */
[----:B--2---:R-:W-:Y:S02]  /*2850*/  FADD.FTZ R150, -R125, 1 ;  /* 0x3f8000007d967421 */ /* 0x004fe40000010100 */
[----:B------:R-:W-:Y:S01]  /*2860*/  FFMA.FTZ R144, R124, R91, R127 ;  /* 0x0000005b7c907223 */ /* 0x000fe2000001007f */
[----:B------:R-:W-:Y:S01]  /*2870*/  SHF.L.U32 R127, R63, 0x10, RZ ;  /* 0x000000103f7f7819 */ /* 0x000fe200000006ff */
[----:B------:R-:W-:Y:S01]  /*2880*/  FFMA.FTZ R150, R97, R150, 1 ;  /* 0x3f80000061967423 */ /* 0x000fe20000010096 */
[----:B------:R-:W-:Y:S01]  /*2890*/  FMUL.FTZ R65, R65, R146 ;  /* 0x0000009241417220 */ /* 0x000fe20000410000 */
[----:B------:R-:W-:Y:S01]  /*28a0*/  PRMT R63, R35, 0x7632, R63 ;  /* 0x00007632233f7816 */ /* 0x000fe2000000003f */
[----:B------:R-:W-:Y:S01]  /*28b0*/  FMUL.FTZ R148, R117, R148 ;  /* 0x0000009475947220 */ /* 0x000fe20000410000 */
[----:B---3--:R-:W-:Y:S01]  /*28c0*/  FMUL.FTZ R131, R125, R150 ;  /* 0x000000967d837220 */ /* 0x008fe20000410000 */
[----:B------:R-:W-:Y:S01]  /*28d0*/  FMUL.FTZ R117, R50, R65 ;  /* 0x0000004132757220 */ /* 0x000fe20000410000 */
[----:B------:R-:W-:Y:S01]  /*28e0*/  FADD.FTZ R127, -R2, R127 ;  /* 0x0000007f027f7221 */ /* 0x000fe20000010100 */
[C---:B------:R-:W-:Y:S01]  /*28f0*/  SHF.L.U32 R97, R39.reuse, 0x10, RZ ;  /* 0x0000001027617819 */ /* 0x040fe200000006ff */
[----:B------:R-:W1:Y:S01]  /*2900*/  MUFU.RCP R95, R95 ;  /* 0x0000005f005f7308 */ /* 0x000e620000001000 */
[----:B------:R-:W-:Y:S01]  /*2910*/  PRMT R91, R39, 0x7632, R91 ;  /* 0x00007632275b7816 */ /* 0x000fe2000000005b */
[----:B----4-:R-:W-:Y:S01]  /*2920*/  FADD.FTZ R125, R129, 1 ;  /* 0x3f800000817d7421 */ /* 0x010fe20000010000 */
[----:B------:R-:W-:Y:S01]  /*2930*/  SHF.L.U32 R129, R63, 0x10, RZ ;  /* 0x000000103f817819 */ /* 0x000fe200000006ff */
[----:B------:R-:W-:Y:S01]  /*2940*/  FFMA.FTZ R54, R5, R116, R54 ;  /* 0x0000007405367223 */ /* 0x000fe20000010036 */
[----:B------:R-:W-:Y:S01]  /*2950*/  FFMA.FTZ R117, R47, R117, R144 ;  /* 0x000000752f757223 */ /* 0x000fe20000010090 */
[----:B------:R-:W-:-:S02]  /*2960*/  FMUL.FTZ R63, R112, R127 ;  /* 0x0000007f703f7220 */ /* 0x000fc40000410000 */
[----:B------:R-:W2:Y:S01]  /*2970*/  MUFU.RCP R123, R123 ;  /* 0x0000007b007b7308 */ /* 0x000ea20000001000 */
[----:B0-----:R-:W-:Y:S01]  /*2980*/  FADD.FTZ R127, R133, 1 ;  /* 0x3f800000857f7421 */ /* 0x001fe20000010000 */
[----:B------:R-:W-:Y:S01]  /*2990*/  SHF.L.U32 R144, R91, 0x10, RZ ;  /* 0x000000105b907819 */ /* 0x000fe200000006ff */
[----:B------:R-:W-:Y:S01]  /*29a0*/  FMUL.FTZ R97, R97, R148 ;  /* 0x0000009461617220 */ /* 0x000fe20000410000 */
[----:B------:R-:W-:Y:S01]  /*29b0*/  FADD.FTZ R133, -R2, R129 ;  /* 0x0000008102857221 */ /* 0x000fe20000010100 */
[----:B------:R-:W-:Y:S01]  /*29c0*/  FMUL.FTZ R58, R54, -1.4426950216293334961 ;  /* 0xbfb8aa3b363a7820 */ /* 0x000fe20000410000 */
[----:B------:R-:W-:Y:S02]  /*29d0*/  FFMA.FTZ R91, R50, R63, R53 ;  /* 0x0000003f325b7223 */ /* 0x000fe40000010035 */
[----:B------:R-:W0:Y:S01]  /*29e0*/  MUFU.RCP R125, R125 ;  /* 0x0000007d007d7308 */ /* 0x000e220000001000 */
[----:B------:R-:W-:Y:S01]  /*29f0*/  FMUL.FTZ R129, R142, R97 ;  /* 0x000000618e817220 */ /* 0x000fe20000410000 */
[----:B------:R-:W-:Y:S01]  /*2a00*/  FMUL.FTZ R144, R144, R131 ;  /* 0x0000008390907220 */ /* 0x000fe20000410000 */
[----:B------:R-:W-:Y:S01]  /*2a10*/  FMUL.FTZ R53, R112, R133 ;  /* 0x0000008570357220 */ /* 0x000fe20000410000 */
[----:B------:R-:W-:Y:S01]  /*2a20*/  FFMA.FTZ R131, R5, R101, R66 ;  /* 0x0000006505837223 */ /* 0x000fe20000010042 */
[----:B------:R-:W-:-:S03]  /*2a30*/  FFMA.FTZ R133, R122, R129, R117 ;  /* 0x000000817a857223 */ /* 0x000fc60000010075 */
[----:B------:R-:W3:Y:S01]  /*2a40*/  MUFU.RCP R127, R127 ;  /* 0x0000007f007f7308 */ /* 0x000ee20000001000 */
[C---:B------:R-:W-:Y:S01]  /*2a50*/  FMUL.FTZ R66, R51.reuse, R144 ;  /* 0x0000009033427220 */ /* 0x040fe20000410000 */
[----:B------:R-:W-:Y:S01]  /*2a60*/  FFMA.FTZ R117, R51, R53, R52 ;  /* 0x0000003533757223 */ /* 0x000fe20000010034 */
[----:B------:R-:W-:Y:S01]  /*2a70*/  FADD.FTZ R52, R57, R69 ;  /* 0x0000004539347221 */ /* 0x000fe20000010000 */
[----:B------:R-:W-:-:S04]  /*2a80*/  FMUL.FTZ R92, R59, -1.4426950216293334961 ;  /* 0xbfb8aa3b3b5c7820 */ /* 0x000fc80000410000 */
[----:B------:R-:W4:Y:S01]  /*2a90*/  MUFU.EX2 R58, R58 ;  /* 0x0000003a003a7308 */ /* 0x000f220000000800 */
[----:B------:R-:W-:Y:S01]  /*2aa0*/  FFMA.FTZ R69, R50, R69, R131 ;  /* 0x0000004532457223 */ /* 0x000fe20000010083 */
[----:B-1----:R-:W-:Y:S01]  /*2ab0*/  FADD.FTZ R57, -R95, 1 ;  /* 0x3f8000005f397421 */ /* 0x002fe20000010100 */
[----:B------:R-:W-:Y:S01]  /*2ac0*/  FFMA.FTZ R133, R46, R66, R133 ;  /* 0x000000422e857223 */ /* 0x000fe20000010085 */
[----:B------:R-:W-:Y:S01]  /*2ad0*/  FMUL.FTZ R66, R117, -1.4426950216293334961 ;  /* 0xbfb8aa3b75427820 */ /* 0x000fe20000410000 */
[----:B--2---:R-:W-:Y:S01]  /*2ae0*/  FADD.FTZ R131, -R123, 1 ;  /* 0x3f8000007b837421 */ /* 0x004fe20000010100 */
[----:B------:R-:W-:Y:S01]  /*2af0*/  FMUL.FTZ R135, R91, -1.4426950216293334961 ;  /* 0xbfb8aa3b5b877820 */ /* 0x000fe20000410000 */
[----:B------:R-:W-:Y:S01]  /*2b00*/  FFMA.FTZ R44, R44, R57, 1 ;  /* 0x3f8000002c2c7423 */ /* 0x000fe20000010039 */
[----:B------:R-:W1:Y:S01]  /*2b10*/  MUFU.EX2 R92, R92 ;  /* 0x0000005c005c7308 */ /* 0x000e620000000800 */
[----:B------:R-:W-:Y:S01]  /*2b20*/  FFMA.FTZ R56, R56, R131, 1 ;  /* 0x3f80000038387423 */ /* 0x000fe20000010083 */
[----:B0-----:R-:W-:Y:S01]  /*2b30*/  FADD.FTZ R148, -R125, 1 ;  /* 0x3f8000007d947421 */ /* 0x001fe20000010100 */
[----:B------:R-:W-:Y:S01]  /*2b40*/  FMUL.FTZ R146, R95, R44 ;  /* 0x0000002c5f927220 */ /* 0x000fe20000410000 */
[----:B------:R-:W-:Y:S01]  /*2b50*/  SHF.L.U32 R95, R40, 0x10, RZ ;  /* 0x00000010285f7819 */ /* 0x000fe200000006ff */
[----:B------:R-:W-:-:S03]  /*2b60*/  FMUL.FTZ R150, R123, R56 ;  /* 0x000000387b967220 */ /* 0x000fc60000410000 */
[----:B------:R-:W0:Y:S01]  /*2b70*/  MUFU.EX2 R129, R135 ;  /* 0x0000008700817308 */ /* 0x000e220000000800 */
[----:B---3--:R-:W-:Y:S01]  /*2b80*/  FADD.FTZ R57, -R127, 1 ;  /* 0x3f8000007f397421 */ /* 0x008fe20000010100 */
[----:B------:R-:W-:Y:S01]  /*2b90*/  PRMT R56, R40, 0x7632, R56 ;  /* 0x0000763228387816 */ /* 0x000fe20000000038 */
[----:B------:R-:W-:-:S05]  /*2ba0*/  FFMA.FTZ R148, R93, R148, 1 ;  /* 0x3f8000005d947423 */ /* 0x000fca0000010094 */
[----:B------:R-:W2:Y:S01]  /*2bb0*/  MUFU.EX2 R66, R66 ;  /* 0x0000004200427308 */ /* 0x000ea20000000800 */
[----:B----4-:R-:W-:Y:S01]  /*2bc0*/  FADD.FTZ R44, R58, 1 ;  /* 0x3f8000003a2c7421 */ /* 0x010fe20000010000 */
[----:B------:R-:W-:Y:S01]  /*2bd0*/  FFMA.FTZ R64, R64, R57, 1 ;  /* 0x3f80000040407423 */ /* 0x000fe20000010039 */
[----:B------:R-:W-:Y:S01]  /*2be0*/  SHF.L.U32 R56, R56, 0x10, RZ ;  /* 0x0000001038387819 */ /* 0x000fe200000006ff */
[----:B------:R-:W-:Y:S01]  /*2bf0*/  FMUL.FTZ R95, R95, R146 ;  /* 0x000000925f5f7220 */ /* 0x000fe20000410000 */
[----:B------:R-:W-:-:S03]  /*2c00*/  FMUL.FTZ R57, R125, R148 ;  /* 0x000000947d397220 */ /* 0x000fc60000410000 */
[----:B------:R-:W-:Y:S01]  /*2c10*/  FMUL.FTZ R58, R5, R95 ;  /* 0x0000005f053a7220 */ /* 0x000fe20000410000 */
[----:B------:R-:W3:Y:S01]  /*2c20*/  MUFU.RCP R44, R44 ;  /* 0x0000002c002c7308 */ /* 0x000ee20000001000 */
[----:B------:R-:W-:Y:S01]  /*2c30*/  FMUL.FTZ R57, R56, R57 ;  /* 0x0000003938397220 */ /* 0x000fe20000410000 */
[----:B------:R-:W-:Y:S01]  /*2c40*/  SHF.L.U32 R93, R41, 0x10, RZ ;  /* 0x00000010295d7819 */ /* 0x000fe200000006ff */
[----:B------:R-:W-:Y:S01]  /*2c50*/  FFMA.FTZ R58, R120, R58, R133 ;  /* 0x0000003a783a7223 */ /* 0x000fe20000010085 */
[----:B-1----:R-:W-:Y:S01]  /*2c60*/  FADD.FTZ R92, R92, 1 ;  /* 0x3f8000005c5c7421 */ /* 0x002fe20000010000 */
[----:B------:R-:W-:Y:S01]  /*2c70*/  FMUL.FTZ R127, R127, R64 ;  /* 0x000000407f7f7220 */ /* 0x000fe20000410000 */
[----:B------:R-:W-:Y:S01]  /*2c80*/  FMUL.FTZ R123, R50, R57 ;  /* 0x00000039327b7220 */ /* 0x000fe20000410000 */
[----:B0-----:R-:W-:Y:S01]  /*2c90*/  FADD.FTZ R64, R129, 1 ;  /* 0x3f80000081407421 */ /* 0x001fe20000010000 */
[----:B--2---:R-:W-:Y:S01]  /*2ca0*/  FADD.FTZ R125, R66, 1 ;  /* 0x3f800000427d7421 */ /* 0x004fe20000010000 */
[----:B------:R-:W-:Y:S01]  /*2cb0*/  FMUL.FTZ R93, R93, R150 ;  /* 0x000000965d5d7220 */ /* 0x000fe20000410000 */
[----:B------:R-:W-:Y:S01]  /*2cc0*/  FFMA.FTZ R123, R55, R123, R58 ;  /* 0x0000007b377b7223 */ /* 0x000fe2000001003a */
[----:B------:R-:W-:Y:S01]  /*2cd0*/  MUFU.RCP R92, R92 ;  /* 0x0000005c005c7308 */ /* 0x000fe20000001000 */
[----:B------:R-:W-:Y:S01]  /*2ce0*/  PRMT R56, R41, 0x7632, R56 ;  /* 0x0000763229387816 */ /* 0x000fe20000000038 */
[C---:B------:R-:W-:Y:S01]  /*2cf0*/  FFMA.FTZ R66, R142.reuse, R99, R69 ;  /* 0x000000638e427223 */ /* 0x040fe20000010045 */
[----:B------:R-:W-:-:S05]  /*2d00*/  FMUL.FTZ R69, R142, R93 ;  /* 0x0000005d8e457220 */ /* 0x000fca0000410000 */
[----:B------:R-:W0:Y:S01]  /*2d10*/  MUFU.RCP R58, R125 ;  /* 0x0000007d003a7308 */ /* 0x000e220000001000 */
[----:B------:R-:W-:Y:S01]  /*2d20*/  SHF.L.U32 R56, R56, 0x10, RZ ;  /* 0x0000001038387819 */ /* 0x000fe200000006ff */
[----:B------:R-:W-:Y:S01]  /*2d30*/  FADD.FTZ R45, R45, R62 ;  /* 0x0000003e2d2d7221 */ /* 0x000fe20000010000 */
[----:B------:R-:W-:-:S05]  /*2d40*/  FFMA.FTZ R66, R51, R62, R66 ;  /* 0x0000003e33427223 */ /* 0x000fca0000010042 */
[----:B------:R-:W1:Y:S01]  /*2d50*/  MUFU.RCP R64, R64 ;  /* 0x0000004000407308 */ /* 0x000e620000001000 */
[----:B------:R-:W-:Y:S01]  /*2d60*/  FFMA.FTZ R62, R118, R69, R123 ;  /* 0x00000045763e7223 */ /* 0x000fe2000001007b */
[----:B---3--:R-:W-:Y:S01]  /*2d70*/  FADD.FTZ R123, -R44, 1 ;  /* 0x3f8000002c7b7421 */ /* 0x008fe20000010100 */
[----:B------:R-:W-:Y:S01]  /*2d80*/  FMUL.FTZ R56, R56, R127 ;  /* 0x0000007f38387220 */ /* 0x000fe20000410000 */
[----:B------:R-:W-:Y:S01]  /*2d90*/  FFMA.FTZ R68, R47, R65, R68 ;  /* 0x000000412f447223 */ /* 0x000fe20000010044 */
[----:B------:R-:W-:Y:S01]  /*2da0*/  FFMA.FTZ R47, R5, R87, R66 ;  /* 0x00000057052f7223 */ /* 0x000fe20000010042 */
[----:B------:R-:W-:Y:S01]  /*2db0*/  FFMA.FTZ R123, R54, R123, 1 ;  /* 0x3f800000367b7423 */ /* 0x000fe2000001007b */
[----:B------:R-:W-:Y:S02]  /*2dc0*/  FMUL.FTZ R69, R51, R56 ;  /* 0x0000003833457220 */ /* 0x000fe40000410000 */
[----:B------:R-:W-:Y:S01]  /*2dd0*/  FFMA.FTZ R47, R50, R65, R47 ;  /* 0x00000041322f7223 */ /* 0x000fe2000001002f */
[----:B------:R-:W-:Y:S01]  /*2de0*/  FMUL.FTZ R123, R44, R123 ;  /* 0x0000007b2c7b7220 */ /* 0x000fe20000410000 */
[----:B0-----:R-:W-:Y:S01]  /*2df0*/  FADD.FTZ R44, -R58, 1 ;  /* 0x3f8000003a2c7421 */ /* 0x001fe20000010100 */
[----:B------:R-:W-:Y:S01]  /*2e00*/  FFMA.FTZ R69, R61, R69, R62 ;  /* 0x000000453d457223 */ /* 0x000fe2000001003e */
[----:B------:R-:W-:Y:S01]  /*2e10*/  FADD.FTZ R66, -R92, 1 ;  /* 0x3f8000005c427421 */ /* 0x000fe20000010100 */
[----:B------:R-:W-:Y:S01]  /*2e20*/  FFMA.FTZ R54, R142, R97, R47 ;  /* 0x000000618e367223 */ /* 0x000fe2000001002f */
[----:B------:R-:W-:Y:S01]  /*2e30*/  FFMA.FTZ R117, R117, R44, 1 ;  /* 0x3f80000075757423 */ /* 0x000fe2000001002c */
[----:B-1----:R-:W-:Y:S01]  /*2e40*/  FADD.FTZ R62, -R64, 1 ;  /* 0x3f800000403e7421 */ /* 0x002fe20000010100 */
[----:B------:R-:W-:Y:S01]  /*2e50*/  FFMA.FTZ R59, R59, R66, 1 ;  /* 0x3f8000003b3b7423 */ /* 0x000fe20000010042 */
[----:B------:R-:W-:Y:S01]  /*2e60*/  PRMT R44, R42, 0x7632, R44 ;  /* 0x000076322a2c7816 */ /* 0x000fe2000000002c */
[----:B------:R-:W-:Y:S01]  /*2e70*/  FFMA.FTZ R54, R51, R144, R54 ;  /* 0x0000009033367223 */ /* 0x000fe20000010036 */
[----:B------:R-:W-:Y:S01]  /*2e80*/  FFMA.FTZ R91, R91, R62, 1 ;  /* 0x3f8000005b5b7423 */ /* 0x000fe2000001003e */
[----:B------:R-:W-:Y:S01]  /*2e90*/  FMUL.FTZ R125, R92, R59 ;  /* 0x0000003b5c7d7220 */ /* 0x000fe20000410000 */
[----:B------:R-:W-:Y:S01]  /*2ea0*/  SHF.L.U32 R44, R44, 0x10, RZ ;  /* 0x000000102c2c7819 */ /* 0x000fe200000006ff */
[----:B------:R-:W-:Y:S01]  /*2eb0*/  FFMA.FTZ R47, R5, R95, R54 ;  /* 0x0000005f052f7223 */ /* 0x000fe20000010036 */
[----:B------:R-:W-:Y:S01]  /*2ec0*/  FMUL.FTZ R59, R64, R91 ;  /* 0x0000005b403b7220 */ /* 0x000fe20000410000 */
[----:B------:R-:W-:-:S02]  /*2ed0*/  SHF.L.U32 R92, R42, 0x10, RZ ;  /* 0x000000102a5c7819 */ /* 0x000fc400000006ff */
[C---:B------:R-:W-:Y:S01]  /*2ee0*/  SHF.L.U32 R54, R43.reuse, 0x10, RZ ;  /* 0x000000102b367819 */ /* 0x040fe200000006ff */
[----:B------:R-:W-:Y:S01]  /*2ef0*/  FFMA.FTZ R47, R50, R57, R47 ;  /* 0x00000039322f7223 */ /* 0x000fe2000001002f */
[----:B------:R-:W-:Y:S01]  /*2f00*/  FMUL.FTZ R59, R44, R59 ;  /* 0x0000003b2c3b7220 */ /* 0x000fe20000410000 */
[----:B------:R-:W-:Y:S01]  /*2f10*/  PRMT R44, R43, 0x7632, R44 ;  /* 0x000076322b2c7816 */ /* 0x000fe2000000002c */
[----:B------:R-:W-:Y:S01]  /*2f20*/  FMUL.FTZ R92, R92, R123 ;  /* 0x0000007b5c5c7220 */ /* 0x000fe20000410000 */
[----:B------:R-:W-:Y:S01]  /*2f30*/  FMUL.FTZ R91, R54, R125 ;  /* 0x0000007d365b7220 */ /* 0x000fe20000410000 */
[----:B------:R-:W-:Y:S01]  /*2f40*/  FFMA.FTZ R68, R55, R57, R68 ;  /* 0x0000003937447223 */ /* 0x000fe20000010044 */
[----:B------:R-:W-:Y:S01]  /*2f50*/  FFMA.FTZ R54, R142, R93, R47 ;  /* 0x0000005d8e367223 */ /* 0x000fe2000001002f */
[----:B------:R-:W-:Y:S01]  /*2f60*/  FFMA.FTZ R55, R3, R90, R14 ;  /* 0x0000005a03377223 */ /* 0x000fe2000001000e */
[----:B------:R-:W-:Y:S01]  /*2f70*/  SHF.L.U32 R66, R44, 0x10, RZ ;  /* 0x000000102c427819 */ /* 0x000fe200000006ff */
[----:B------:R-:W-:Y:S01]  /*2f80*/  FADD.FTZ R14, R90, R15 ;  /* 0x0000000f5a0e7221 */ /* 0x000fe20000010000 */
[----:B------:R-:W-:Y:S01]  /*2f90*/  FMUL.FTZ R117, R58, R117 ;  /* 0x000000753a757220 */ /* 0x000fe20000410000 */
[----:B------:R-:W-:Y:S01]  /*2fa0*/  FFMA.FTZ R15, R115, R89, R12 ;  /* 0x00000059730f7223 */ /* 0x000fe2000001000c */
[----:B------:R-:W-:Y:S01]  /*2fb0*/  FMUL.FTZ R47, R5, R92 ;  /* 0x0000005c052f7220 */ /* 0x000fe20000410000 */
[----:B------:R-:W-:Y:S01]  /*2fc0*/  FADD.FTZ R12, R89, R13 ;  /* 0x0000000d590c7221 */ /* 0x000fe20000010000 */
[----:B------:R-:W-:Y:S01]  /*2fd0*/  FFMA.FTZ R54, R51, R56, R54 ;  /* 0x0000003833367223 */ /* 0x000fe20000010036 */
[----:B------:R-:W-:Y:S01]  /*2fe0*/  FMUL.FTZ R66, R66, R117 ;  /* 0x0000007542427220 */ /* 0x000fe20000410000 */
[----:B------:R-:W-:Y:S01]  /*2ff0*/  FADD.FTZ R14, R14, R105 ;  /* 0x000000690e0e7221 */ /* 0x000fe20000010000 */
[----:B------:R-:W-:Y:S01]  /*3000*/  FFMA.FTZ R62, R116, R47, R69 ;  /* 0x0000002f743e7223 */ /* 0x000fe20000010045 */
[----:B------:R-:W-:Y:S01]  /*3010*/  IADD3 R117, P0, R106, 0x4, RZ ;  /* 0x000000046a757810 */ /* 0x000fe20007f1e0ff */
[----:B------:R-:W-:Y:S01]  /*3020*/  FFMA.FTZ R55, R140, R105, R55 ;  /* 0x000000698c377223 */ /* 0x000fe20000010037 */
[----:B------:R-:W-:Y:S01]  /*3030*/  FFMA.FTZ R15, R138, R113, R15 ;  /* 0x000000718a0f7223 */ /* 0x000fe2000001000f */
[----:B------:R-:W-:Y:S01]  /*3040*/  FADD.FTZ R12, R12, R113 ;  /* 0x000000710c0c7221 */ /* 0x000fe20000010000 */
[----:B------:R-:W-:Y:S01]  /*3050*/  FFMA.FTZ R47, R5, R92, R54 ;  /* 0x0000005c052f7223 */ /* 0x000fe20000010036 */
[----:B------:R-:W-:Y:S01]  /*3060*/  FMUL.FTZ R64, R50, R59 ;  /* 0x0000003b32407220 */ /* 0x000fe20000410000 */
[----:B------:R-:W-:Y:S01]  /*3070*/  FADD.FTZ R14, R14, R83 ;  /* 0x000000530e0e7221 */ /* 0x000fe20000010000 */
[----:B------:R-:W-:Y:S01]  /*3080*/  IADD3.X R119, RZ, R119, RZ, P0, !PT ;  /* 0x00000077ff777210 */ /* 0x000fe200007fe4ff */
[----:B------:R-:W-:Y:S01]  /*3090*/  FFMA.FTZ R55, R136, R83, R55 ;  /* 0x0000005388377223 */ /* 0x000fe20000010037 */
[----:B------:R-:W-:Y:S01]  /*30a0*/  FFMA.FTZ R15, R134, R109, R15 ;  /* 0x0000006d860f7223 */ /* 0x000fe2000001000f */
[----:B------:R-:W-:Y:S01]  /*30b0*/  FADD.FTZ R12, R12, R109 ;  /* 0x0000006d0c0c7221 */ /* 0x000fe20000010000 */
[----:B------:R-:W-:Y:S01]  /*30c0*/  FFMA.FTZ R47, R50, R59, R47 ;  /* 0x0000003b322f7223 */ /* 0x000fe2000001002f */
[----:B------:R-:W-:Y:S01]  /*30d0*/  ISETP.GE.U32.AND P0, PT, R117, UR10, PT ;  /* 0x0000000a75007c0c */ /* 0x000fe2000bf06070 */
[----:B------:R-:W-:Y:S01]  /*30e0*/  FFMA.FTZ R69, R63, R64, R62 ;  /* 0x000000403f457223 */ /* 0x000fe2000001003e */
[----:B------:R-:W-:Y:S01]  /*30f0*/  FMUL.FTZ R44, R142, R91 ;  /* 0x0000005b8e2c7220 */ /* 0x000fe20000410000 */
[----:B------:R-:W-:Y:S01]  /*3100*/  FADD.FTZ R14, R14, R107 ;  /* 0x0000006b0e0e7221 */ /* 0x000fe20000010000 */
[----:B------:R-:W-:Y:S01]  /*3110*/  FFMA.FTZ R55, R132, R107, R55 ;  /* 0x0000006b84377223 */ /* 0x000fe20000010037 */
[----:B------:R-:W-:Y:S01]  /*3120*/  FFMA.FTZ R15, R130, R103, R15 ;  /* 0x00000067820f7223 */ /* 0x000fe2000001000f */
[----:B------:R-:W-:Y:S01]  /*3130*/  FADD.FTZ R12, R12, R103 ;  /* 0x000000670c0c7221 */ /* 0x000fe20000010000 */
[----:B------:R-:W-:Y:S01]  /*3140*/  FFMA.FTZ R50, R142, R91, R47 ;  /* 0x0000005b8e327223 */ /* 0x000fe2000001002f */
[----:B------:R-:W-:Y:S01]  /*3150*/  ISETP.GE.AND.EX P0, PT, R119, UR6, PT, P0 ;  /* 0x0000000677007c0c */ /* 0x000fe2000bf06300 */
[----:B------:R-:W-:Y:S01]  /*3160*/  FFMA.FTZ R44, R114, R44, R69 ;  /* 0x0000002c722c7223 */ /* 0x000fe20000010045 */
[CC--:B------:R-:W-:Y:S01]  /*3170*/  FMUL.FTZ R47, R51.reuse, R66.reuse ;  /* 0x00000042332f7220 */ /* 0x0c0fe20000410000 */
[----:B------:R-:W-:Y:S01]  /*3180*/  FADD.FTZ R14, R14, R101 ;  /* 0x000000650e0e7221 */ /* 0x000fe20000010000 */
[----:B------:R-:W-:Y:S01]  /*3190*/  FFMA.FTZ R55, R128, R101, R55 ;  /* 0x0000006580377223 */ /* 0x000fe20000010037 */
[----:B------:R-:W-:Y:S01]  /*31a0*/  FFMA.FTZ R15, R126, R99, R15 ;  /* 0x000000637e0f7223 */ /* 0x000fe2000001000f */
[----:B------:R-:W-:Y:S01]  /*31b0*/  FADD.FTZ R12, R12, R99 ;  /* 0x000000630c0c7221 */ /* 0x000fe20000010000 */
[----:B------:R-:W-:Y:S01]  /*31c0*/  FFMA.FTZ R50, R51, R66, R50 ;  /* 0x0000004233327223 */ /* 0x000fe20000010032 */
[----:B------:R-:W-:Y:S01]  /*31d0*/  FFMA.FTZ R51, R53, R47, R44 ;  /* 0x0000002f35337223 */ /* 0x000fe2000001002c */
[----:B------:R-:W-:Y:S01]  /*31e0*/  FADD.FTZ R14, R14, R87 ;  /* 0x000000570e0e7221 */ /* 0x000fe20000010000 */
[----:B------:R-:W-:Y:S01]  /*31f0*/  FADD.FTZ R52, R52, R65 ;  /* 0x0000004134347221 */ /* 0x000fe20000010000 */
[----:B------:R-:W-:Y:S01]  /*3200*/  FFMA.FTZ R46, R46, R144, R67 ;  /* 0x000000902e2e7223 */ /* 0x000fe20000010043 */
        /* <DEDUP_REMOVED lines=8> */
[----:B------:R-:W-:Y:S01]  /*3290*/  FADD.FTZ R45, R45, R56 ;  /* 0x000000382d2d7221 */ /* 0x000fe20000010000 */
[----:B------:R-:W-:Y:S01]  /*32a0*/  FFMA.FTZ R55, R120, R95, R55 ;  /* 0x0000005f78377223 */ /* 0x000fe20000010037 */
[----:B------:R-:W-:Y:S01]  /*32b0*/  FFMA.FTZ R46, R63, R59, R68 ;  /* 0x0000003b3f2e7223 */ /* 0x000fe20000010044 */
[----:B------:R-:W-:Y:S01]  /*32c0*/  FADD.FTZ R47, R52, R59 ;  /* 0x0000003b342f7221 */ /* 0x000fe20000010000 */
[----:B------:R-:W-:Y:S01]  /*32d0*/  FFMA.FTZ R44, R53, R66, R44 ;  /* 0x00000042352c7223 */ /* 0x000fe2000001002c */
[----:B0-----:R-:W-:Y:S01]  /*32e0*/  FFMA.FTZ R51, R118, R93, R15 ;  /* 0x0000005d76337223 */ /* 0x001fe2000001000f */
[----:B------:R-:W-:Y:S01]  /*32f0*/  FADD.FTZ R50, R12, R93 ;  /* 0x0000005d0c327221 */ /* 0x000fe20000010000 */
[----:B------:R-:W-:Y:S01]  /*3300*/  FADD.FTZ R15, R13, R92 ;  /* 0x0000005c0d0f7221 */ /* 0x000fe20000010000 */
[----:B------:R-:W-:Y:S01]  /*3310*/  FADD.FTZ R45, R45, R66 ;  /* 0x000000422d2d7221 */ /* 0x000fe20000010000 */
[----:B------:R-:W-:Y:S01]  /*3320*/  BAR.SYNC.DEFER_BLOCKING 0x0 ;  /* 0x0000000000007b1d */ /* 0x000fe20000010000 */
[----:B------:R-:W-:-:S02]  /*3330*/  ISETP.GT.U32.AND P1, PT, R71, 0x1f, PT ;  /* 0x0000001f4700780c */ /* 0x000fc40003f24070 */
[----:B------:R-:W-:Y:S01]  /*3340*/  CS2R R68, SRZ ;  /* 0x0000000000447805 */ /* 0x000fe2000001ff00 */
[----:B------:R-:W-:Y:S01]  /*3350*/  FFMA.FTZ R14, R116, R92, R55 ;  /* 0x0000005c740e7223 */ /* 0x000fe20000010037 */
[----:B------:R-:W-:Y:S01]  /*3360*/  FFMA.FTZ R12, R114, R91, R51 ;  /* 0x0000005b720c7223 */ /* 0x000fe20000010033 */
[----:B------:R-:W-:Y:S01]  /*3370*/  FADD.FTZ R13, R50, R91 ;  /* 0x0000005b320d7221 */ /* 0x000fe20000010000 */
[----:B------:R-:W-:Y:S07]  /*3380*/  @!P0 BRA `(.L_x_1083) ;  /* 0x0000000000b08947 */ /* 0x000fee0003800000 */
[----:B------:R-:W0:Y:S01]  /*3390*/  S2UR UR7, SR_CgaCtaId ;  /* 0x00000000000779c3 */ /* 0x000e220000008800 */
[----:B------:R-:W-:Y:S01]  /*33a0*/  UMOV UR5, 0x400 ;  /* 0x0000040000057882 */ /* 0x000fe20000000000 */
[----:B------:R-:W-:Y:S02]  /*33b0*/  SHF.L.U32 R50, R71, 0x1, RZ ;  /* 0x0000000147327819 */ /* 0x000fe400000006ff */
[----:B------:R-:W-:Y:S02]  /*33c0*/  SHF.R.U32.HI R62, RZ, 0x1, R0 ;  /* 0x00000001ff3e7819 */ /* 0x000fe40000011600 */
[----:B------:R-:W-:Y:S02]  /*33d0*/  LOP3.LUT R51, R50, 0x18, RZ, 0xc0, !PT ;  /* 0x0000001832337812 */ /* 0x000fe400078ec0ff */
[----:B------:R-:W-:Y:S02]  /*33e0*/  SHF.L.U32 R63, R62, 0x5, RZ ;  /* 0x000000053e3f7819 */ /* 0x000fe400000006ff */
[----:B------:R-:W-:-:S02]  /*33f0*/  LOP3.LUT R53, R51, 0x8, RZ, 0x3c, !PT ;  /* 0x0000000833357812 */ /* 0x000fc400078e3cff */
[C---:B------:R-:W-:Y:S02]  /*3400*/  LOP3.LUT R55, R51.reuse, 0x10, RZ, 0x3c, !PT ;  /* 0x0000001033377812 */ /* 0x040fe400078e3cff */
[----:B------:R-:W-:Y:S02]  /*3410*/  LOP3.LUT R57, R51, 0x18, RZ, 0x3c, !PT ;  /* 0x0000001833397812 */ /* 0x000fe400078e3cff */
[----:B------:R-:W-:Y:S01]  /*3420*/  LOP3.LUT R62, R63, 0xffffffe0, R4, 0xe2, !PT ;  /* 0xffffffe03f3e7812 */ /* 0x000fe200078ee204 */
[----:B0-----:R-:W-:-:S06]  /*3430*/  ULEA UR5, UR7, UR5, 0x18 ;  /* 0x0000000507057291 */ /* 0x001fcc000f8ec03f */
[----:B------:R-:W-:Y:S02]  /*3440*/  LEA R50, R71, UR5, 0x5 ;  /* 0x0000000547327c11 */ /* 0x000fe4000f8e28ff */
[----:B------:R-:W-:Y:S02]  /*3450*/  LEA R56, R121, UR5, 0x5 ;  /* 0x0000000579387c11 */ /* 0x000fe4000f8e28ff */
[C---:B------:R-:W-:Y:S02]  /*3460*/  IADD3 R51, R50.reuse, R51, RZ ;  /* 0x0000003332337210 */ /* 0x040fe40007ffe0ff */
[C---:B------:R-:W-:Y:S02]  /*3470*/  IADD3 R58, R50.reuse, R53, RZ ;  /* 0x00000035323a7210 */ /* 0x040fe40007ffe0ff */
[C---:B------:R-:W-:Y:S01]  /*3480*/  IADD3 R59, R50.reuse, R55, RZ ;  /* 0x00000037323b7210 */ /* 0x040fe20007ffe0ff */
[----:B------:R-:W-:Y:S01]  /*3490*/  STS.64 [R51], R14 ;  /* 0x0000000e33007388 */ /* 0x000fe20000000a00 */
[----:B------:R-:W-:-:S02]  /*34a0*/  IADD3 R61, R50, R57, RZ ;  /* 0x00000039323d7210 */ /* 0x000fc40007ffe0ff */
[-C--:B------:R-:W-:Y:S01]  /*34b0*/  LEA R52, R75, R56.reuse, 0x3 ;  /* 0x000000384b347211 */ /* 0x080fe200078e18ff */
[----:B------:R-:W-:Y:S01]  /*34c0*/  STS.64 [R58], R46 ;  /* 0x0000002e3a007388 */ /* 0x000fe20000000a00 */
[-C--:B------:R-:W-:Y:S02]  /*34d0*/  LEA R54, R76, R56.reuse, 0x3 ;  /* 0x000000384c367211 */ /* 0x080fe400078e18ff */
[-C--:B------:R-:W-:Y:S01]  /*34e0*/  LEA R57, R77, R56.reuse, 0x3 ;  /* 0x000000384d397211 */ /* 0x080fe200078e18ff */
[----:B------:R0:W-:Y:S01]  /*34f0*/  STS.64 [R59], R12 ;  /* 0x0000000c3b007388 */ /* 0x0001e20000000a00 */
[----:B------:R-:W-:-:S03]  /*3500*/  LEA R50, R78, R56, 0x3 ;  /* 0x000000384e327211 */ /* 0x000fc600078e18ff */
[----:B------:R1:W-:Y:S01]  /*3510*/  STS.64 [R61], R44 ;  /* 0x0000002c3d007388 */ /* 0x0003e20000000a00 */
[----:B------:R-:W-:Y:S08]  /*3520*/  BAR.SYNC.DEFER_BLOCKING 0x0 ;  /* 0x0000000000007b1d */ /* 0x000ff00000010000 */
[----:B0-----:R-:W0:Y:S01]  /*3530*/  LDC.64 R58, c[0x0][0x260] ;  /* 0x00009800ff3a7b82 */ /* 0x001e220000000a00 */
[----:B-1----:R-:W-:-:S05]  /*3540*/  IMAD R61, R62, 0x280, R71 ;  /* 0x000002803e3d7824 */ /* 0x002fca00078e0247 */
[----:B------:R-:W-:-:S04]  /*3550*/  IADD3 R61, R60, R61, RZ ;  /* 0x0000003d3c3d7210 */ /* 0x000fc80007ffe0ff */
        /* <DEDUP_REMOVED lines=15> */
.L_x_1083:
[----:B------:R-:W-:Y:S04]  /*3650*/  BSSY B0, `(.L_x_1084) ;  /* 0x0000061000007945 */ /* 0x000fe80003800000 */
[----:B------:R-:W-:Y:S05]  /*3660*/  @P1 BRA `(.L_x_1085) ;  /* 0x00000004007c1947 */ /* 0x000fea0003800000 */
[----:B0-----:R-:W-:-:S04]  /*3670*/  SHF.L.U32 R50, R106, 0x3, RZ ;  /* 0x000000036a327819 */ /* 0x001fc800000006ff */
[----:B------:R-:W-:-:S04]  /*3680*/  LOP3.LUT R50, R50, 0x8, RZ, 0xc0, !PT ;  /* 0x0000000832327812 */ /* 0x000fc800078ec0ff */
[----:B------:R-:W-:-:S05]  /*3690*/  LEA.HI R51, R71, R50, RZ, 0x1e ;  /* 0x0000003247337211 */ /* 0x000fca00078ff0ff */
[----:B------:R-:W-:-:S05]  /*36a0*/  IMAD R51, R51, 0x28, -R60 ;  /* 0x0000002833337824 */ /* 0x000fca00078e0a3c */
[C---:B------:R-:W-:Y:S02]  /*36b0*/  IADD3 R50, R51.reuse, 0x4, RZ ;  /* 0x0000000433327810 */ /* 0x040fe40007ffe0ff */
[C---:B------:R-:W-:Y:S02]  /*36c0*/  IADD3 R54, R51.reuse, 0x8, RZ ;  /* 0x0000000833367810 */ /* 0x040fe40007ffe0ff */
[----:B------:R-:W-:Y:S02]  /*36d0*/  SHF.R.S32.HI R53, RZ, 0x1f, R50 ;  /* 0x0000001fff357819 */ /* 0x000fe40000011432 */
[C---:B------:R-:W-:Y:S02]  /*36e0*/  IADD3 R55, R51.reuse, 0xc, RZ ;  /* 0x0000000c33377810 */ /* 0x040fe40007ffe0ff */
[----:B------:R-:W-:Y:S02]  /*36f0*/  IADD3 R57, R51, 0x10, RZ ;  /* 0x0000001033397810 */ /* 0x000fe40007ffe0ff */
[----:B------:R-:W-:-:S02]  /*3700*/  LEA.HI R52, R53, R50, RZ, 0x2 ;  /* 0x0000003235347211 */ /* 0x000fc400078f10ff */
[----:B------:R-:W-:Y:S02]  /*3710*/  SHF.R.S32.HI R53, RZ, 0x1f, R54 ;  /* 0x0000001fff357819 */ /* 0x000fe40000011436 */
[----:B------:R-:W-:Y:S02]  /*3720*/  SHF.R.S32.HI R50, RZ, 0x1f, R55 ;  /* 0x0000001fff327819 */ /* 0x000fe40000011437 */
[----:B------:R-:W-:Y:S02]  /*3730*/  SHF.R.S32.HI R58, RZ, 0x1f, R57 ;  /* 0x0000001fff3a7819 */ /* 0x000fe40000011439 */
[----:B------:R-:W-:Y:S02]  /*3740*/  LEA.HI R54, R53, R54, RZ, 0x2 ;  /* 0x0000003635367211 */ /* 0x000fe400078f10ff */
[----:B------:R-:W-:Y:S02]  /*3750*/  LEA.HI R56, R50, R55, RZ, 0x2 ;  /* 0x0000003732387211 */ /* 0x000fe400078f10ff */
[----:B------:R-:W-:-:S02]  /*3760*/  IADD3 R53, R51, 0x18, RZ ;  /* 0x0000001833357810 */ /* 0x000fc40007ffe0ff */
[----:B------:R-:W-:Y:S02]  /*3770*/  LEA.HI R58, R58, R57, RZ, 0x2 ;  /* 0x000000393a3a7211 */ /* 0x000fe400078f10ff */
[----:B------:R-:W-:Y:S02]  /*3780*/  SHF.R.S32.HI R50, RZ, 0x1f, R51 ;  /* 0x0000001fff327819 */ /* 0x000fe40000011433 */
[----:B------:R-:W-:Y:S02]  /*3790*/  IADD3 R57, R51, 0x20, RZ ;  /* 0x0000002033397810 */ /* 0x000fe40007ffe0ff */
[----:B------:R-:W-:Y:S02]  /*37a0*/  SHF.R.S32.HI R62, RZ, 0x1f, R53 ;  /* 0x0000001fff3e7819 */ /* 0x000fe40000011435 */
[----:B------:R-:W-:Y:S02]  /*37b0*/  LEA.HI R50, R50, R51, RZ, 0x2 ;  /* 0x0000003332327211 */ /* 0x000fe400078f10ff */
[----:B------:R-:W-:-:S02]  /*37c0*/  SHF.R.S32.HI R66, RZ, 0x1f, R57 ;  /* 0x0000001fff427819 */ /* 0x000fc40000011439 */
[----:B------:R-:W-:Y:S02]  /*37d0*/  LEA.HI R62, R62, R53, RZ, 0x2 ;  /* 0x000000353e3e7211 */ /* 0x000fe400078f10ff */
[----:B------:R-:W-:Y:S02]  /*37e0*/  IADD3 R55, R51, 0x1c, RZ ;  /* 0x0000001c33377810 */ /* 0x000fe40007ffe0ff */
[----:B------:R-:W-:Y:S02]  /*37f0*/  SHF.R.S32.HI R53, RZ, 0x2, R50 ;  /* 0x00000002ff357819 */ /* 0x000fe40000011432 */
[----:B------:R-:W-:Y:S02]  /*3800*/  LEA.HI R67, R66, R57, RZ, 0x2 ;  /* 0x0000003942437211 */ /* 0x000fe400078f10ff */
[----:B------:R-:W-:Y:S01]  /*3810*/  SHF.L.U32 R66, R71, 0x3, RZ ;  /* 0x0000000347427819 */ /* 0x000fe200000006ff */
[----:B------:R-:W-:Y:S01]  /*3820*/  IMAD R53, R53, 0x28, R72 ;  /* 0x0000002835357824 */ /* 0x000fe200078e0248 */
[----:B------:R-:W-:-:S02]  /*3830*/  IADD3 R59, R51, 0x14, RZ ;  /* 0x00000014333b7810 */ /* 0x000fc40007ffe0ff */
[----:B------:R-:W-:Y:S02]  /*3840*/  SHF.R.S32.HI R64, RZ, 0x1f, R55 ;  /* 0x0000001fff407819 */ /* 0x000fe40000011437 */
[----:B------:R-:W-:Y:S02]  /*3850*/  IADD3 R57, R51, 0x24, RZ ;  /* 0x0000002433397810 */ /* 0x000fe40007ffe0ff */
[----:B------:R-:W-:Y:S02]  /*3860*/  SHF.R.S32.HI R51, RZ, 0x2, R52 ;  /* 0x00000002ff337819 */ /* 0x000fe40000011434 */
[----:B------:R-:W-:Y:S02]  /*3870*/  LOP3.LUT R66, R66, 0x18, RZ, 0xc0, !PT ;  /* 0x0000001842427812 */ /* 0x000fe400078ec0ff */
[----:B------:R-:W-:Y:S01]  /*3880*/  LEA.HI R64, R64, R55, RZ, 0x2 ;  /* 0x0000003740407211 */ /* 0x000fe200078f10ff */
[----:B------:R-:W-:Y:S01]  /*3890*/  IMAD R51, R51, 0x28, R72 ;  /* 0x0000002833337824 */ /* 0x000fe200078e0248 */
[----:B------:R-:W-:-:S02]  /*38a0*/  SHF.R.S32.HI R55, RZ, 0x2, R54 ;  /* 0x00000002ff377819 */ /* 0x000fc40000011436 */
[----:B------:R-:W-:Y:S02]  /*38b0*/  SHF.R.S32.HI R52, RZ, 0x1f, R57 ;  /* 0x0000001fff347819 */ /* 0x000fe40000011439 */
[----:B------:R-:W-:Y:S01]  /*38c0*/  IADD3 R50, R53, R66, RZ ;  /* 0x0000004235327210 */ /* 0x000fe20007ffe0ff */
[----:B------:R-:W-:Y:S01]  /*38d0*/  IMAD R55, R55, 0x28, R72 ;  /* 0x0000002837377824 */ /* 0x000fe200078e0248 */
[----:B------:R-:W-:Y:S02]  /*38e0*/  SHF.R.S32.HI R60, RZ, 0x1f, R59 ;  /* 0x0000001fff3c7819 */ /* 0x000fe4000001143b */
[----:B------:R-:W-:Y:S02]  /*38f0*/  SHF.R.S32.HI R53, RZ, 0x2, R56 ;  /* 0x00000002ff357819 */ /* 0x000fe40000011438 */
[----:B------:R-:W-:Y:S02]  /*3900*/  LEA.HI R68, R52, R57, RZ, 0x2 ;  /* 0x0000003934447211 */ /* 0x000fe400078f10ff */
[----:B------:R-:W-:Y:S01]  /*3910*/  IADD3 R52, R66, R51, RZ ;  /* 0x0000003342347210 */ /* 0x000fe20007ffe0ff */
[----:B------:R-:W-:Y:S01]  /*3920*/  IMAD R57, R53, 0x28, R72 ;  /* 0x0000002835397824 */ /* 0x000fe200078e0248 */
[----:B------:R-:W-:Y:S01]  /*3930*/  LEA.HI R60, R60, R59, RZ, 0x2 ;  /* 0x0000003b3c3c7211 */ /* 0x000fe200078f10ff */
[----:B------:R-:W0:Y:S01]  /*3940*/  LDS.64 R50, [R50] ;  /* 0x0000000032327984 */ /* 0x000e220000000a00 */
[----:B------:R-:W-:-:S02]  /*3950*/  SHF.R.S32.HI R59, RZ, 0x2, R58 ;  /* 0x00000002ff3b7819 */ /* 0x000fc4000001143a */
[C---:B------:R-:W-:Y:S01]  /*3960*/  IADD3 R55, R66.reuse, R55, RZ ;  /* 0x0000003742377210 */ /* 0x040fe20007ffe0ff */
[----:B------:R-:W1:Y:S01]  /*3970*/  LDS.64 R52, [R52] ;  /* 0x0000000034347984 */ /* 0x000e620000000a00 */
[----:B------:R-:W-:Y:S01]  /*3980*/  SHF.R.S32.HI R61, RZ, 0x2, R60 ;  /* 0x00000002ff3d7819 */ /* 0x000fe2000001143c */
[----:B------:R-:W-:Y:S01]  /*3990*/  IMAD R59, R59, 0x28, R72 ;  /* 0x000000283b3b7824 */ /* 0x000fe200078e0248 */
[C---:B------:R-:W-:Y:S02]  /*39a0*/  IADD3 R57, R66.reuse, R57, RZ ;  /* 0x0000003942397210 */ /* 0x040fe40007ffe0ff */
[----:B------:R-:W2:Y:S01]  /*39b0*/  LDS.64 R54, [R55] ;  /* 0x0000000037367984 */ /* 0x000ea20000000a00 */
[----:B------:R-:W-:Y:S01]  /*39c0*/  SHF.R.S32.HI R63, RZ, 0x2, R62 ;  /* 0x00000002ff3f7819 */ /* 0x000fe2000001143e */
[----:B------:R-:W-:Y:S01]  /*39d0*/  IMAD R61, R61, 0x28, R72 ;  /* 0x000000283d3d7824 */ /* 0x000fe200078e0248 */
[C---:B------:R-:W-:Y:S01]  /*39e0*/  IADD3 R59, R66.reuse, R59, RZ ;  /* 0x0000003b423b7210 */ /* 0x040fe20007ffe0ff */
[----:B------:R-:W3:Y:S01]  /*39f0*/  LDS.64 R56, [R57] ;  /* 0x0000000039387984 */ /* 0x000ee20000000a00 */
[----:B------:R-:W-:Y:S01]  /*3a00*/  SHF.R.S32.HI R65, RZ, 0x2, R64 ;  /* 0x00000002ff417819 */ /* 0x000fe20000011440 */
[----:B------:R-:W-:Y:S01]  /*3a10*/  IMAD R63, R63, 0x28, R72 ;  /* 0x000000283f3f7824 */ /* 0x000fe200078e0248 */
[----:B------:R-:W-:-:S02]  /*3a20*/  IADD3 R61, R66, R61, RZ ;  /* 0x0000003d423d7210 */ /* 0x000fc40007ffe0ff */
[----:B------:R-:W4:Y:S01]  /*3a30*/  LDS.64 R58, [R59] ;  /* 0x000000003b3a7984 */ /* 0x000f220000000a00 */
[----:B------:R-:W-:Y:S01]  /*3a40*/  SHF.R.S32.HI R67, RZ, 0x2, R67 ;  /* 0x00000002ff437819 */ /* 0x000fe20000011443 */
[----:B------:R-:W-:Y:S01]  /*3a50*/  IMAD R65, R65, 0x28, R72 ;  /* 0x0000002841417824 */ /* 0x000fe200078e0248 */
[C---:B------:R-:W-:Y:S01]  /*3a60*/  IADD3 R63, R66.reuse, R63, RZ ;  /* 0x0000003f423f7210 */ /* 0x040fe20007ffe0ff */
[----:B------:R-:W5:Y:S01]  /*3a70*/  LDS.64 R60, [R61] ;  /* 0x000000003d3c7984 */ /* 0x000f620000000a00 */
[----:B------:R-:W-:Y:S01]  /*3a80*/  SHF.R.S32.HI R69, RZ, 0x2, R68 ;  /* 0x00000002ff457819 */ /* 0x000fe20000011444 */
[--C-:B------:R-:W-:Y:S01]  /*3a90*/  IMAD R67, R67, 0x28, R72.reuse ;  /* 0x0000002843437824 */ /* 0x100fe200078e0248 */
[C---:B------:R-:W-:Y:S02]  /*3aa0*/  IADD3 R65, R66.reuse, R65, RZ ;  /* 0x0000004142417210 */ /* 0x040fe40007ffe0ff */
[----:B------:R-:W5:Y:S01]  /*3ab0*/  LDS.64 R62, [R63] ;  /* 0x000000003f3e7984 */ /* 0x000f620000000a00 */
[----:B------:R-:W-:Y:S01]  /*3ac0*/  IMAD R69, R69, 0x28, R72 ;  /* 0x0000002845457824 */ /* 0x000fe200078e0248 */
[----:B------:R-:W-:-:S02]  /*3ad0*/  IADD3 R67, R66, R67, RZ ;  /* 0x0000004342437210 */ /* 0x000fc40007ffe0ff */
[----:B------:R-:W5:Y:S02]  /*3ae0*/  LDS.64 R64, [R65] ;  /* 0x0000000041407984 */ /* 0x000f640000000a00 */
[----:B------:R-:W-:Y:S02]  /*3af0*/  IADD3 R69, R66, R69, RZ ;  /* 0x0000004542457210 */ /* 0x000fe40007ffe0ff */
[----:B------:R-:W5:Y:S04]  /*3b00*/  LDS.64 R66, [R67] ;  /* 0x0000000043427984 */ /* 0x000f680000000a00 */
[----:B------:R-:W5:Y:S01]  /*3b10*/  LDS.64 R68, [R69] ;  /* 0x0000000045447984 */ /* 0x000f620000000a00 */
        /* <DEDUP_REMOVED lines=20> */
.L_x_1085:
[----:B------:R-:W-:Y:S05]  /*3c60*/  BSYNC B0 ;  /* 0x0000000000007941 */ /* 0x000fea0003800000 */
.L_x_1084:
        /* <DEDUP_REMOVED lines=18> */
[----:B------:R-:W-:-:S04]  /*3d90*/  LOP3.LUT R55, R57, 0xffffffe0, R4, 0xe2, !PT ;  /* 0xffffffe039377812 */ /* 0x000fc800078ee204 */
[----:B------:R-:W-:-:S04]  /*3da0*/  LEA R54, R54, R55, 0x8 ;  /* 0x0000003736367211 */ /* 0x000fc800078e40ff */
[----:B------:R-:W-:-:S05]  /*3db0*/  SHF.L.U32 R55, R54, 0x1, RZ ;  /* 0x0000000136377819 */ /* 0x000fca00000006ff */
[----:B-1----:R-:W-:-:S05]  /*3dc0*/  IMAD.WIDE.U32 R50, R55, 0x4, R50 ;  /* 0x0000000437327825 */ /* 0x002fca00078e0032 */
[----:B------:R0:W-:Y:S02]  /*3dd0*/  STG.E.64 desc[UR8][R50.64], R48 ;  /* 0x0000003032007986 */ /* 0x0001e4000c101b08 */
.L_x_1087:
[----:B------:R-:W-:Y:S05]  /*3de0*/  BSYNC B0 ;  /* 0x0000000000007941 */ /* 0x000fea0003800000 */
.L_x_1086:
[----:B------:R-:W-:Y:S02]  /*3df0*/  ISETP.GE.U32.AND P1, PT, R117, UR10, PT ;  /* 0x0000000a75007c0c */ /* 0x000fe4000bf26070 */
[----:B------:R-:W-:Y:S02]  /*3e00*/  PRMT R17, R11, 0x7632, R17 ;  /* 0x000076320b117816 */ /* 0x000fe40000000011 */
        /* <DEDUP_REMOVED lines=18> */
[----:B0-----:R-:W-:Y:S02]  /*3f30*/  PRMT R48, R26, 0x7632, R48 ;  /* 0x000076321a307816 */ /* 0x001fe40000000030 */
        /* <DEDUP_REMOVED lines=28> */
.L_x_1090:
[----:B------:R-:W2:Y:S04]  /*4100*/  LD.E.STRONG.GPU R28, desc[UR8][R6.64] ;  /* 0x00000008061c7980 */ /* 0x000ea8000c10f900 */
[----:B--2---:R-:W-:Y:S01]  /*4110*/  CCTL.IVALL ;  /* 0x00000000ff00798f */ /* 0x004fe20002000000 */
[----:B------:R-:W-:Y:S05]  /*4120*/  YIELD ;  /* 0x0000000000007946 */ /* 0x000fea0003800000 */
[----:B-----5:R-:W-:-:S04]  /*4130*/  LOP3.LUT R28, R28, R11, RZ, 0x3c, !PT ;  /* 0x0000000b1c1c7212 */ /* 0x020fc800078e3cff */
[----:B------:R-:W-:-:S13]  /*4140*/  ISETP.GT.AND P1, PT, R28, -0x1, PT ;  /* 0xffffffff1c00780c */ /* 0x000fda0003f24270 */
[----:B------:R-:W-:Y:S05]  /*4150*/  @P1 BRA `(.L_x_1090) ;  /* 0xfffffffc00e81947 */ /* 0x000fea000383ffff */
.L_x_1089:
[----:B------:R-:W-:Y:S05]  /*4160*/  WARPSYNC.ALL ;  /* 0x0000000000007948 */ /* 0x000fea0003800000 */
[----:B------:R-:W-:Y:S06]  /*4170*/  BAR.SYNC.DEFER_BLOCKING 0x0 ;  /* 0x0000000000007b1d */ /* 0x000fec0000010000 */
[----:B------:R-:W-:Y:S05]  /*4180*/  BRA `(.L_x_1091) ;  /* 0x0000000000607947 */ /* 0x000fea0003800000 */
.L_x_1088:
[----:B------:R-:W-:Y:S01]  /*4190*/  BAR.SYNC.DEFER_BLOCKING 0x0 ;  /* 0x0000000000007b1d */ /* 0x000fe20000010000 */
[----:B------:R-:W-:-:S13]  /*41a0*/  ISETP.NE.AND P1, PT, R71, RZ, PT ;  /* 0x000000ff4700720c */ /* 0x000fda0003f25270 */
[----:B------:R-:W-:Y:S05]  /*41b0*/  @P1 BRA `(.L_x_1092) ;  /* 0x00000000004c1947 */ /* 0x000fea0003800000 */
[----:B------:R-:W0:Y:S01]  /*41c0*/  LDC.64 R6, c[0x0][0x268] ;  /* 0x00009a00ff067b82 */ /* 0x000e220000000a00 */
[----:B------:R-:W-:Y:S02]  /*41d0*/  SHF.R.U32.HI R11, RZ, 0x1, R0 ;  /* 0x00000001ff0b7819 */ /* 0x000fe40000011600 */
[----:B------:R-:W-:Y:S02]  /*41e0*/  LOP3.LUT R27, R0, 0x1, RZ, 0xc0, !PT ;  /* 0x00000001001b7812 */ /* 0x000fe400078ec0ff */
[----:B------:R-:W-:Y:S02]  /*41f0*/  IADD3 R11, -R11, RZ, RZ ;  /* 0x000000ff0b0b7210 */ /* 0x000fe40007ffe1ff */
[----:B------:R-:W-:Y:S02]  /*4200*/  LOP3.LUT R27, R27, 0x4, RZ, 0xfc, !PT ;  /* 0x000000041b1b7812 */ /* 0x000fe400078efcff */
        /* <DEDUP_REMOVED lines=8> */
.L_x_1093:
[----:B------:R-:W2:Y:S04]  /*4290*/  LD.E.STRONG.GPU R28, desc[UR8][R6.64] ;  /* 0x00000008061c7980 */ /* 0x000ea8000c10f900 */
[----:B--2---:R-:W-:Y:S01]  /*42a0*/  CCTL.IVALL ;  /* 0x00000000ff00798f */ /* 0x004fe20002000000 */
[----:B------:R-:W-:Y:S05]  /*42b0*/  YIELD ;  /* 0x0000000000007946 */ /* 0x000fea0003800000 */
[----:B-----5:R-:W-:-:S04]  /*42c0*/  LOP3.LUT R28, R28, R11, RZ, 0x3c, !PT ;  /* 0x0000000b1c1c7212 */ /* 0x020fc800078e3cff */
[----:B------:R-:W-:-:S13]  /*42d0*/  ISETP.GT.AND P1, PT, R28, -0x1, PT ;  /* 0xffffffff1c00780c */ /* 0x000fda0003f24270 */
[----:B------:R-:W-:Y:S05]  /*42e0*/  @P1 BRA `(.L_x_1093) ;  /* 0xfffffffc00e81947 */ /* 0x000fea000383ffff */
.L_x_1092:
[----:B------:R-:W-:Y:S05]  /*42f0*/  WARPSYNC.ALL ;  /* 0x0000000000007948 */ /* 0x000fea0003800000 */
[----:B------:R-:W-:Y:S06]  /*4300*/  BAR.SYNC.DEFER_BLOCKING 0x0 ;  /* 0x0000000000007b1d */ /* 0x000fec0000010000 */
.L_x_1091:
[----:B------:R-:W-:Y:S02]  /*4310*/  ISETP.GT.U32.AND P1, PT, R71, 0xff, PT ;  /* 0x000000ff4700780c */ /* 0x000fe40003f24070 */
[----:B------:R-:W-:Y:S02]  /*4320*/  SHF.L.U32 R49, R16, 0x10, RZ ;  /* 0x0000001010317819 */ /* 0x000fe400000006ff */
[----:B------:R-:W-:Y:S02]  /*4330*/  SHF.L.U32 R133, R58, 0x10, RZ ;  /* 0x000000103a857819 */ /* 0x000fe400000006ff */
[----:B------:R-:W-:Y:S02]  /*4340*/  SHF.L.U32 R51, R8, 0x10, RZ ;  /* 0x0000001008337819 */ /* 0x000fe400000006ff */
[----:B------:R-:W-:Y:S02]  /*4350*/  SHF.L.U32 R29, R17, 0x10, RZ ;  /* 0x00000010111d7819 */ /* 0x000fe400000006ff */
[----:B------:R-:W-:-:S02]  /*4360*/  SHF.L.U32 R9, R9, 0x10, RZ ;  /* 0x0000001009097819 */ /* 0x000fc400000006ff */
[----:B------:R-:W-:Y:S01]  /*4370*/  SHF.L.U32 R57, R54, 0x10, RZ ;  /* 0x0000001036397819 */ /* 0x000fe200000006ff */
[----:B------:R-:W1:Y:S01]  /*4380*/  @!P1 LDC R11, c[0x0][0x10] ;  /* 0x00000400ff0b9b82 */ /* 0x000e620000000800 */
[----:B------:R-:W-:Y:S02]  /*4390*/  @!P1 LOP3.LUT R28, R71, 0x7fffffe0, RZ, 0xc0, !PT ;  /* 0x7fffffe0471c9812 */ /* 0x000fe400078ec0ff */
[----:B------:R-:W-:Y:S01]  /*43a0*/  SHF.L.U32 R61, R61, 0x10, RZ ;  /* 0x000000103d3d7819 */ /* 0x000fe200000006ff */
[----:B------:R-:W-:Y:S01]  /*43b0*/  HFMA2.MMA R145, -RZ, RZ, 0, 0 ;  /* 0x00000000ff917435 */ /* 0x000fe200000001ff */
[----:B------:R-:W-:Y:S02]  /*43c0*/  @!P1 LOP3.LUT R30, R71, 0x1f, RZ, 0xc0, !PT ;  /* 0x0000001f471e9812 */ /* 0x000fe400078ec0ff */
[----:B------:R-:W-:Y:S01]  /*43d0*/  SHF.L.U32 R135, R60, 0x10, RZ ;  /* 0x000000103c877819 */ /* 0x000fe200000006ff */
[----:B0-----:R-:W0:Y:S01]  /*43e0*/  @!P1 LDC.64 R6, c[0x0][0x260] ;  /* 0x00009800ff069b82 */ /* 0x001e220000000a00 */
[----:B------:R-:W-:-:S02]  /*43f0*/  SHF.L.U32 R144, R144, 0x10, RZ ;  /* 0x0000001090907819 */ /* 0x000fc400000006ff */
[----:B------:R-:W-:Y:S02]  /*4400*/  SHF.L.U32 R59, R56, 0x10, RZ ;  /* 0x00000010383b7819 */ /* 0x000fe400000006ff */
[----:B------:R-:W-:Y:S02]  /*4410*/  MOV R143, RZ ;  /* 0x000000ff008f7202 */ /* 0x000fe40000000f00 */
[----:B------:R-:W-:Y:S02]  /*4420*/  SHF.L.U32 R23, R23, 0x10, RZ ;  /* 0x0000001017177819 */ /* 0x000fe400000006ff */
[----:B------:R-:W-:Y:S02]  /*4430*/  SHF.L.U32 R64, R64, 0x10, RZ ;  /* 0x0000001040407819 */ /* 0x000fe400000006ff */
[----:B------:R-:W-:Y:S01]  /*4440*/  SHF.L.U32 R55, R55, 0x10, RZ ;  /* 0x0000001037377819 */ /* 0x000fe200000006ff */
[----:B------:R-:W2:Y:S01]  /*4450*/  S2UR UR7, SR_CgaCtaId ;  /* 0x00000000000779c3 */ /* 0x000ea20000008800 */
[----:B------:R-:W-:Y:S01]  /*4460*/  UMOV UR5, 0x400 ;  /* 0x0000040000057882 */ /* 0x000fe20000000000 */
[----:B------:R-:W-:Y:S01]  /*4470*/  SHF.L.U32 R42, R42, 0x10, RZ ;  /* 0x000000102a2a7819 */ /* 0x000fe200000006ff */
[----:B------:R-:W-:Y:S01]  /*4480*/  ULDC.64 UR12, c[0x0][0x210] ;  /* 0x00008400000c7ab9 */ /* 0x000fe20000000a00 */
[----:B-1----:R-:W-:-:S05]  /*4490*/  @!P1 IMAD R11, R11, UR4, R0 ;  /* 0x000000040b0b9c24 */ /* 0x002fca000f8e0200 */
[----:B------:R-:W-:-:S04]  /*44a0*/  @!P1 LEA R11, R11, R28, 0x8 ;  /* 0x0000001c0b0b9211 */ /* 0x000fc800078e40ff */
[----:B------:R-:W-:-:S04]  /*44b0*/  @!P1 IADD3 R11, R11, R30, RZ ;  /* 0x0000001e0b0b9210 */ /* 0x000fc80007ffe0ff */
[----:B------:R-:W-:-:S05]  /*44c0*/  @!P1 SHF.L.U32 R11, R11, 0x1, RZ ;  /* 0x000000010b0b9819 */ /* 0x000fca00000006ff */
[----:B0-----:R-:W-:-:S06]  /*44d0*/  @!P1 IMAD.WIDE.U32 R6, R11, 0x4, R6 ;  /* 0x000000040b069825 */ /* 0x001fcc00078e0006 */
[----:B------:R-:W3:Y:S01]  /*44e0*/  @!P1 LDG.E.64 R6, desc[UR8][R6.64] ;  /* 0x0000000806069981 */ /* 0x000ee2000c1e1b00 */
[----:B------:R-:W-:Y:S01]  /*44f0*/  SHF.L.U32 R11, R10, 0x10, RZ ;  /* 0x000000100a0b7819 */ /* 0x000fe200000006ff */
[C---:B------:R-:W-:Y:S01]  /*4500*/  FADD.FTZ R49, -R2.reuse, R49 ;  /* 0x0000003102317221 */ /* 0x040fe20000010100 */
[C---:B------:R-:W-:Y:S01]  /*4510*/  FADD.FTZ R133, -R2.reuse, R133 ;  /* 0x0000008502857221 */ /* 0x040fe20000010100 */
[C---:B------:R-:W-:Y:S01]  /*4520*/  FADD.FTZ R51, -R2.reuse, R51 ;  /* 0x0000003302337221 */ /* 0x040fe20000010100 */
[C---:B------:R-:W-:Y:S01]  /*4530*/  FADD.FTZ R29, -R2.reuse, R29 ;  /* 0x0000001d021d7221 */ /* 0x040fe20000010100 */
[----:B------:R-:W-:Y:S01]  /*4540*/  FADD.FTZ R27, -R2, R11 ;  /* 0x0000000b021b7221 */ /* 0x000fe20000010100 */
[----:B------:R-:W-:Y:S01]  /*4550*/  SHF.L.U32 R11, R53, 0x10, RZ ;  /* 0x00000010350b7819 */ /* 0x000fe200000006ff */
[----:B------:R-:W-:Y:S01]  /*4560*/  FMUL.FTZ R16, R112, R49 ;  /* 0x0000003170107220 */ /* 0x000fe20000410000 */
[----:B------:R-:W-:Y:S01]  /*4570*/  SHF.L.U32 R53, R50, 0x10, RZ ;  /* 0x0000001032357819 */ /* 0x000fe200000006ff */
[----:B------:R-:W-:Y:S01]  /*4580*/  FMUL.FTZ R10, R112, R27 ;  /* 0x0000001b700a7220 */ /* 0x000fe20000410000 */
[----:B------:R-:W-:Y:S01]  /*4590*/  SHF.L.U32 R27, R26, 0x10, RZ ;  /* 0x000000101a1b7819 */ /* 0x000fe200000006ff */
[----:B------:R-:W-:Y:S01]  /*45a0*/  FMUL.FTZ R60, R112, R133 ;  /* 0x00000085703c7220 */ /* 0x000fe20000410000 */
[C---:B------:R-:W-:Y:S01]  /*45b0*/  FADD.FTZ R49, -R2.reuse, R9 ;  /* 0x0000000902317221 */ /* 0x040fe20000010100 */
[C---:B------:R-:W-:Y:S01]  /*45c0*/  FADD.FTZ R53, -R2.reuse, R53 ;  /* 0x0000003502357221 */ /* 0x040fe20000010100 */
[C---:B------:R-:W-:Y:S01]  /*45d0*/  FADD.FTZ R57, -R2.reuse, R57 ;  /* 0x0000003902397221 */ /* 0x040fe20000010100 */
[C---:B------:R-:W-:Y:S01]  /*45e0*/  FADD.FTZ R27, -R2.reuse, R27 ;  /* 0x0000001b021b7221 */ /* 0x040fe20000010100 */
[----:B------:R-:W-:Y:S01]  /*45f0*/  FADD.FTZ R133, -R2, R61 ;  /* 0x0000003d02857221 */ /* 0x000fe20000010100 */
[----:B------:R-:W-:Y:S01]  /*4600*/  FMUL.FTZ R34, R112, R51 ;  /* 0x0000003370227220 */ /* 0x000fe20000410000 */
[----:B------:R-:W-:Y:S01]  /*4610*/  SHF.L.U32 R17, R52, 0x10, RZ ;  /* 0x0000001034117819 */ /* 0x000fe200000006ff */
[----:B------:R-:W-:Y:S01]  /*4620*/  FMUL.FTZ R30, R112, R29 ;  /* 0x0000001d701e7220 */ /* 0x000fe20000410000 */
[----:B------:R-:W-:Y:S01]  /*4630*/  SHF.L.U32 R51, R48, 0x10, RZ ;  /* 0x0000001030337819 */ /* 0x000fe200000006ff */
[C---:B------:R-:W-:Y:S01]  /*4640*/  FMUL.FTZ R26, R112.reuse, R27 ;  /* 0x0000001b701a7220 */ /* 0x040fe20000410000 */
[C---:B------:R-:W-:Y:S01]  /*4650*/  FMUL.FTZ R48, R112.reuse, R49 ;  /* 0x0000003170307220 */ /* 0x040fe20000410000 */
[C---:B------:R-:W-:Y:S01]  /*4660*/  FMUL.FTZ R52, R112.reuse, R53 ;  /* 0x0000003570347220 */ /* 0x040fe20000410000 */
[C---:B------:R-:W-:Y:S01]  /*4670*/  FMUL.FTZ R56, R112.reuse, R57 ;  /* 0x0000003970387220 */ /* 0x040fe20000410000 */
[----:B------:R-:W-:Y:S01]  /*4680*/  FMUL.FTZ R62, R112, R133 ;  /* 0x00000085703e7220 */ /* 0x000fe20000410000 */
[--C-:B------:R-:W-:Y:S01]  /*4690*/  FFMA.FTZ R35, R30, R17, R144.reuse ;  /* 0x000000111e237223 */ /* 0x100fe20000010090 */
[C-C-:B------:R-:W-:Y:S01]  /*46a0*/  FFMA.FTZ R27, R17.reuse, R26, R144.reuse ;  /* 0x0000001a111b7223 */ /* 0x140fe20000010090 */
[C-C-:B------:R-:W-:Y:S01]  /*46b0*/  FFMA.FTZ R8, R17.reuse, R16, R144.reuse ;  /* 0x0000001011087223 */ /* 0x140fe20000010090 */
[C-C-:B------:R-:W-:Y:S01]  /*46c0*/  FFMA.FTZ R49, R17.reuse, R48, R144.reuse ;  /* 0x0000003011317223 */ /* 0x140fe20000010090 */
[C-C-:B------:R-:W-:Y:S01]  /*46d0*/  FFMA.FTZ R53, R17.reuse, R52, R144.reuse ;  /* 0x0000003411357223 */ /* 0x140fe20000010090 */
[C-C-:B------:R-:W-:Y:S01]  /*46e0*/  FFMA.FTZ R57, R17.reuse, R56, R144.reuse ;  /* 0x0000003811397223 */ /* 0x140fe20000010090 */
[----:B------:R-:W-:Y:S01]  /*46f0*/  FFMA.FTZ R61, R17, R60, R144 ;  /* 0x0000003c113d7223 */ /* 0x000fe20000010090 */
[----:B------:R-:W-:Y:S01]  /*4700*/  FADD.FTZ R23, -R2, R23 ;  /* 0x0000001702177221 */ /* 0x000fe20000010100 */
[----:B------:R-:W-:Y:S01]  /*4710*/  SHF.L.U32 R29, R22, 0x10, RZ ;  /* 0x00000010161d7819 */ /* 0x000fe200000006ff */
[----:B------:R-:W-:Y:S01]  /*4720*/  FADD.FTZ R59, -R2, R59 ;  /* 0x0000003b023b7221 */ /* 0x000fe20000010100 */
[----:B------:R-:W-:Y:S01]  /*4730*/  FMUL.FTZ R125, R35, -1.4426950216293334961 ;  /* 0xbfb8aa3b237d7820 */ /* 0x000fe20000410000 */
[----:B------:R-:W-:Y:S01]  /*4740*/  FMUL.FTZ R28, R112, R23 ;  /* 0x00000017701c7220 */ /* 0x000fe20000410000 */
[----:B------:R-:W-:Y:S01]  /*4750*/  FMUL.FTZ R123, R8, -1.4426950216293334961 ;  /* 0xbfb8aa3b087b7820 */ /* 0x000fe20000410000 */
[----:B------:R-:W-:Y:S01]  /*4760*/  FADD.FTZ R29, -R2, R29 ;  /* 0x0000001d021d7221 */ /* 0x000fe20000010100 */
[C---:B------:R-:W-:Y:S01]  /*4770*/  FMUL.FTZ R58, R112.reuse, R59 ;  /* 0x0000003b703a7220 */ /* 0x040fe20000410000 */
[--C-:B------:R-:W-:Y:S01]  /*4780*/  FFMA.FTZ R23, R11, R28, R64.reuse ;  /* 0x0000001c0b177223 */ /* 0x100fe20000010040 */
[----:B------:R-:W-:Y:S01]  /*4790*/  FMUL.FTZ R69, R49, -1.4426950216293334961 ;  /* 0xbfb8aa3b31457820 */ /* 0x000fe20000410000 */
[----:B------:R-:W-:Y:S01]  /*47a0*/  FMUL.FTZ R22, R112, R29 ;  /* 0x0000001d70167220 */ /* 0x000fe20000410000 */
[--C-:B------:R-:W-:Y:S01]  /*47b0*/  FFMA.FTZ R59, R11, R58, R64.reuse ;  /* 0x0000003a0b3b7223 */ /* 0x100fe20000010040 */
[----:B------:R-:W-:Y:S01]  /*47c0*/  FMUL.FTZ R65, R23, -1.4426950216293334961 ;  /* 0xbfb8aa3b17417820 */ /* 0x000fe20000410000 */
[----:B------:R-:W-:Y:S01]  /*47d0*/  MUFU.EX2 R125, R125 ;  /* 0x0000007d007d7308 */ /* 0x000fe20000000800 */
[----:B------:R-:W-:Y:S01]  /*47e0*/  FMUL.FTZ R139, R53, -1.4426950216293334961 ;  /* 0xbfb8aa3b358b7820 */ /* 0x000fe20000410000 */
[----:B------:R-:W-:Y:S01]  /*47f0*/  FMUL.FTZ R66, R27, -1.4426950216293334961 ;  /* 0xbfb8aa3b1b427820 */ /* 0x000fe20000410000 */
[--C-:B------:R-:W-:Y:S01]  /*4800*/  FFMA.FTZ R29, R11, R22, R64.reuse ;  /* 0x000000160b1d7223 */ /* 0x100fe20000010040 */
[----:B------:R-:W-:Y:S01]  /*4810*/  FMUL.FTZ R141, R59, -1.4426950216293334961 ;  /* 0xbfb8aa3b3b8d7820 */ /* 0x000fe20000410000 */
[--C-:B------:R-:W-:Y:S01]  /*4820*/  FFMA.FTZ R31, R10, R11, R64.reuse ;  /* 0x0000000b0a1f7223 */ /* 0x100fe20000010040 */
[--C-:B------:R-:W-:Y:S01]  /*4830*/  FFMA.FTZ R9, R11, R34, R64.reuse ;  /* 0x000000220b097223 */ /* 0x100fe20000010040 */
[----:B------:R-:W-:Y:S01]  /*4840*/  FMUL.FTZ R68, R29, -1.4426950216293334961 ;  /* 0xbfb8aa3b1d447820 */ /* 0x000fe20000410000 */
[----:B------:R-:W-:Y:S01]  /*4850*/  MUFU.EX2 R123, R123 ;  /* 0x0000007b007b7308 */ /* 0x000fe20000000800 */
[C---:B------:R-:W-:Y:S01]  /*4860*/  FADD.FTZ R51, -R2.reuse, R51 ;  /* 0x0000003302337221 */ /* 0x040fe20000010100 */
[C---:B------:R-:W-:Y:S01]  /*4870*/  FADD.FTZ R55, -R2.reuse, R55 ;  /* 0x0000003702377221 */ /* 0x040fe20000010100 */
[----:B------:R-:W-:Y:S01]  /*4880*/  FADD.FTZ R135, -R2, R135 ;  /* 0x0000008702877221 */ /* 0x000fe20000010100 */
[----:B------:R-:W-:Y:S01]  /*4890*/  FMUL.FTZ R63, R31, -1.4426950216293334961 ;  /* 0xbfb8aa3b1f3f7820 */ /* 0x000fe20000410000 */
[----:B------:R-:W-:Y:S01]  /*48a0*/  FMUL.FTZ R67, R9, -1.4426950216293334961 ;  /* 0xbfb8aa3b09437820 */ /* 0x000fe20000410000 */
[C---:B------:R-:W-:Y:S01]  /*48b0*/  FMUL.FTZ R50, R112.reuse, R51 ;  /* 0x0000003370327220 */ /* 0x040fe20000410000 */
[C---:B------:R-:W-:Y:S01]  /*48c0*/  FMUL.FTZ R54, R112.reuse, R55 ;  /* 0x0000003770367220 */ /* 0x040fe20000410000 */
[----:B------:R-:W0:Y:S01]  /*48d0*/  MUFU.EX2 R65, R65 ;  /* 0x0000004100417308 */ /* 0x000e220000000800 */
[----:B------:R-:W-:Y:S01]  /*48e0*/  FMUL.FTZ R2, R112, R135 ;  /* 0x0000008770027220 */ /* 0x000fe20000410000 */
[C-C-:B------:R-:W-:Y:S01]  /*48f0*/  FFMA.FTZ R51, R11.reuse, R50, R64.reuse ;  /* 0x000000320b337223 */ /* 0x140fe20000010040 */
[----:B------:R-:W-:Y:S01]  /*4900*/  FFMA.FTZ R55, R11, R54, R64 ;  /* 0x000000360b377223 */ /* 0x000fe20000010040 */
[----:B------:R-:W-:Y:S01]  /*4910*/  FMUL.FTZ R137, R61, -1.4426950216293334961 ;  /* 0xbfb8aa3b3d897820 */ /* 0x000fe20000410000 */
[----:B------:R-:W-:Y:S01]  /*4920*/  UIADD3 UR5, UR5, 0x3480, URZ ;  /* 0x0000348005057890 */ /* 0x000fe2000fffe03f */
[----:B------:R-:W-:Y:S01]  /*4930*/  FMUL.FTZ R129, R51, -1.4426950216293334961 ;  /* 0xbfb8aa3b33817820 */ /* 0x000fe20000410000 */
[----:B------:R-:W-:Y:S01]  /*4940*/  FMUL.FTZ R127, R55, -1.4426950216293334961 ;  /* 0xbfb8aa3b377f7820 */ /* 0x000fe20000410000 */
[----:B------:R-:W-:Y:S01]  /*4950*/  MUFU.EX2 R69, R69 ;  /* 0x0000004500457308 */ /* 0x000fe20000000800 */
[----:B--2---:R-:W-:Y:S01]  /*4960*/  ULEA UR5, UR7, UR5, 0x18 ;  /* 0x0000000507057291 */ /* 0x004fe2000f8ec03f */
[----:B------:R-:W-:Y:S01]  /*4970*/  FMUL.FTZ R131, R57, -1.4426950216293334961 ;  /* 0xbfb8aa3b39837820 */ /* 0x000fe20000410000 */
[----:B------:R-:W-:Y:S01]  /*4980*/  SHF.L.U32 R24, R24, 0x10, RZ ;  /* 0x0000001018187819 */ /* 0x000fe200000006ff */
[----:B------:R-:W-:Y:S01]  /*4990*/  ULOP3.LUT UR4, UR4, 0x1, URZ, 0x3c, !UPT ;  /* 0x0000000104047892 */ /* 0x000fe2000f8e3c3f */
[----:B------:R-:W-:-:S02]  /*49a0*/  SHF.L.U32 R25, R25, 0x10, RZ ;  /* 0x0000001019197819 */ /* 0x000fc400000006ff */
[----:B------:R-:W-:Y:S01]  /*49b0*/  SHF.L.U32 R32, R32, 0x10, RZ ;  /* 0x0000001020207819 */ /* 0x000fe200000006ff */
[----:B------:R-:W-:Y:S01]  /*49c0*/  MUFU.EX2 R139, R139 ;  /* 0x0000008b008b7308 */ /* 0x000fe20000000800 */
[----:B0-----:R-:W-:Y:S01]  /*49d0*/  FADD.FTZ R65, R65, 1 ;  /* 0x3f80000041417421 */ /* 0x001fe20000010000 */
[----:B------:R-:W-:Y:S02]  /*49e0*/  SHF.L.U32 R33, R33, 0x10, RZ ;  /* 0x0000001021217819 */ /* 0x000fe400000006ff */
[----:B------:R-:W-:Y:S02]  /*49f0*/  SHF.L.U32 R36, R36, 0x10, RZ ;  /* 0x0000001024247819 */ /* 0x000fe400000006ff */
[----:B------:R-:W-:Y:S02]  /*4a00*/  SHF.L.U32 R37, R37, 0x10, RZ ;  /* 0x0000001025257819 */ /* 0x000fe400000006ff */
[----:B------:R-:W0:Y:S01]  /*4a10*/  MUFU.EX2 R66, R66 ;  /* 0x0000004200427308 */ /* 0x000e220000000800 */
[----:B------:R-:W-:-:S02]  /*4a20*/  SHF.L.U32 R38, R38, 0x10, RZ ;  /* 0x0000001026267819 */ /* 0x000fc400000006ff */
[----:B------:R-:W-:Y:S02]  /*4a30*/  SHF.L.U32 R39, R39, 0x10, RZ ;  /* 0x0000001027277819 */ /* 0x000fe400000006ff */
[----:B------:R-:W-:Y:S02]  /*4a40*/  SHF.L.U32 R40, R40, 0x10, RZ ;  /* 0x0000001028287819 */ /* 0x000fe400000006ff */
[----:B------:R-:W-:Y:S01]  /*4a50*/  SHF.L.U32 R41, R41, 0x10, RZ ;  /* 0x0000001029297819 */ /* 0x000fe200000006ff */
[----:B------:R-:W-:Y:S01]  /*4a60*/  MUFU.EX2 R141, R141 ;  /* 0x0000008d008d7308 */ /* 0x000fe20000000800 */
[----:B------:R-:W-:-:S07]  /*4a70*/  SHF.L.U32 R43, R43, 0x10, RZ ;  /* 0x000000102b2b7819 */ /* 0x000fce00000006ff */
[----:B------:R-:W1:Y:S01]  /*4a80*/  MUFU.EX2 R68, R68 ;  /* 0x0000004400447308 */ /* 0x000e620000000800 */
[----:B0-----:R-:W-:-:S07]  /*4a90*/  FADD.FTZ R66, R66, 1 ;  /* 0x3f80000042427421 */ /* 0x001fce0000010000 */
[----:B------:R-:W0:Y:S08]  /*4aa0*/  MUFU.EX2 R63, R63 ;  /* 0x0000003f003f7308 */ /* 0x000e300000000800 */
[----:B------:R-:W2:Y:S01]  /*4ab0*/  MUFU.EX2 R67, R67 ;  /* 0x0000004300437308 */ /* 0x000ea20000000800 */
[----:B-1----:R-:W-:-:S07]  /*4ac0*/  FADD.FTZ R68, R68, 1 ;  /* 0x3f80000044447421 */ /* 0x002fce0000010000 */
[----:B------:R-:W-:Y:S01]  /*4ad0*/  MUFU.RCP R65, R65 ;  /* 0x0000004100417308 */ /* 0x000fe20000001000 */
[----:B0-----:R-:W-:-:S07]  /*4ae0*/  FADD.FTZ R63, R63, 1 ;  /* 0x3f8000003f3f7421 */ /* 0x001fce0000010000 */
[----:B------:R-:W-:Y:S01]  /*4af0*/  MUFU.RCP R66, R66 ;  /* 0x0000004200427308 */ /* 0x000fe20000001000 */
[----:B--2---:R-:W-:-:S07]  /*4b00*/  FADD.FTZ R67, R67, 1 ;  /* 0x3f80000043437421 */ /* 0x004fce0000010000 */
[----:B------:R-:W0:Y:S08]  /*4b10*/  MUFU.EX2 R129, R129 ;  /* 0x0000008100817308 */ /* 0x000e300000000800 */
[----:B------:R-:W1:Y:S08]  /*4b20*/  MUFU.RCP R68, R68 ;  /* 0x0000004400447308 */ /* 0x000e700000001000 */
[----:B------:R-:W-:Y:S01]  /*4b30*/  MUFU.RCP R63, R63 ;  /* 0x0000003f003f7308 */ /* 0x000fe20000001000 */
[----:B0-----:R-:W-:-:S07]  /*4b40*/  FADD.FTZ R129, R129, 1 ;  /* 0x3f80000081817421 */ /* 0x001fce0000010000 */
[----:B------:R-:W-:Y:S01]  /*4b50*/  MUFU.RCP R67, R67 ;  /* 0x0000004300437308 */ /* 0x000fe20000001000 */
[----:B-1----:R-:W-:-:S04]  /*4b60*/  FADD.FTZ R150, -R68, 1 ;  /* 0x3f80000044967421 */ /* 0x002fc80000010100 */
[----:B------:R-:W-:-:S03]  /*4b70*/  FFMA.FTZ R29, R29, R150, 1 ;  /* 0x3f8000001d1d7423 */ /* 0x000fc60000010096 */
[----:B------:R-:W0:Y:S01]  /*4b80*/  MUFU.EX2 R137, R137 ;  /* 0x0000008900897308 */ /* 0x000e220000000800 */
[----:B------:R-:W-:-:S04]  /*4b90*/  FMUL.FTZ R29, R68, R29 ;  /* 0x0000001d441d7220 */ /* 0x000fc80000410000 */
[----:B------:R-:W-:-:S03]  /*4ba0*/  FMUL.FTZ R29, R24, R29 ;  /* 0x0000001d181d7220 */ /* 0x000fc60000410000 */
[----:B------:R-:W-:Y:S08]  /*4bb0*/  MUFU.RCP R129, R129 ;  /* 0x0000008100817308 */ /* 0x000ff00000001000 */
[----:B------:R-:W1:Y:S01]  /*4bc0*/  MUFU.EX2 R127, R127 ;  /* 0x0000007f007f7308 */ /* 0x000e620000000800 */
[----:B0-----:R-:W-:-:S07]  /*4bd0*/  FADD.FTZ R137, R137, 1 ;  /* 0x3f80000089897421 */ /* 0x001fce0000010000 */
[----:B------:R-:W0:Y:S01]  /*4be0*/  MUFU.EX2 R131, R131 ;  /* 0x0000008300837308 */ /* 0x000e220000000800 */
[----:B-1----:R-:W-:-:S07]  /*4bf0*/  FADD.FTZ R127, R127, 1 ;  /* 0x3f8000007f7f7421 */ /* 0x002fce0000010000 */
[----:B------:R-:W-:Y:S01]  /*4c00*/  MUFU.RCP R127, R127 ;  /* 0x0000007f007f7308 */ /* 0x000fe20000001000 */
[----:B0-----:R-:W-:-:S07]  /*4c10*/  FADD.FTZ R131, R131, 1 ;  /* 0x3f80000083837421 */ /* 0x001fce0000010000 */
[----:B------:R-:W0:Y:S02]  /*4c20*/  MUFU.RCP R131, R131 ;  /* 0x0000008300837308 */ /* 0x000e240000001000 */
[----:B0-----:R-:W-:-:S04]  /*4c30*/  FADD.FTZ R158, -R131, 1 ;  /* 0x3f800000839e7421 */ /* 0x001fc80000010100 */
[----:B------:R-:W-:-:S04]  /*4c40*/  FFMA.FTZ R158, R57, R158, 1 ;  /* 0x3f800000399e7423 */ /* 0x000fc8000001009e */
[----:B------:R-:W-:-:S04]  /*4c50*/  FMUL.FTZ R158, R131, R158 ;  /* 0x0000009e839e7220 */ /* 0x000fc80000410000 */
[----:B------:R-:W-:Y:S01]  /*4c60*/  FMUL.FTZ R39, R39, R158 ;  /* 0x0000009e27277220 */ /* 0x000fe20000410000 */
[----:B---3--:R-:W-:Y:S01]  /*4c70*/  @!P1 FADD.FTZ R145, RZ, R6 ;  /* 0x00000006ff919221 */ /* 0x008fe20000010000 */
[----:B------:R-:W-:Y:S01]  /*4c80*/  @!P1 FADD.FTZ R143, RZ, R7 ;  /* 0x00000007ff8f9221 */ /* 0x000fe20000010000 */
[----:B------:R-:W-:Y:S01]  /*4c90*/  FFMA.FTZ R6, R17, R62, R144 ;  /* 0x0000003e11067223 */ /* 0x000fe20000010090 */
[----:B------:R-:W-:Y:S01]  /*4ca0*/  FFMA.FTZ R7, R11, R2, R64 ;  /* 0x000000020b077223 */ /* 0x000fe20000010040 */
[----:B------:R-:W-:Y:S01]  /*4cb0*/  FADD.FTZ R64, R125, 1 ;  /* 0x3f8000007d407421 */ /* 0x000fe20000010000 */
[----:B------:R-:W0:Y:S01]  /*4cc0*/  SHFL.BFLY PT, R144, R145, 0x10, 0x1f ;  /* 0x0e001f0091907f89 */ /* 0x000e2200000e0000 */
[----:B------:R-:W-:Y:S01]  /*4cd0*/  FADD.FTZ R125, R123, 1 ;  /* 0x3f8000007b7d7421 */ /* 0x000fe20000010000 */
[----:B------:R-:W-:Y:S01]  /*4ce0*/  FADD.FTZ R123, R69, 1 ;  /* 0x3f800000457b7421 */ /* 0x000fe20000010000 */
[----:B------:R-:W-:Y:S01]  /*4cf0*/  FADD.FTZ R69, R139, 1 ;  /* 0x3f8000008b457421 */ /* 0x000fe20000010000 */
[----:B------:R-:W1:Y:S01]  /*4d00*/  SHFL.BFLY PT, R146, R143, 0x10, 0x1f ;  /* 0x0e001f008f927f89 */ /* 0x000e6200000e0000 */
[----:B------:R-:W-:Y:S01]  /*4d10*/  MUFU.RCP R64, R64 ;  /* 0x0000004000407308 */ /* 0x000fe20000001000 */
[----:B------:R-:W-:Y:S01]  /*4d20*/  FMUL.FTZ R135, R6, -1.4426950216293334961 ;  /* 0xbfb8aa3b06877820 */ /* 0x000fe20000410000 */
[----:B------:R-:W-:Y:S01]  /*4d30*/  FMUL.FTZ R133, R7, -1.4426950216293334961 ;  /* 0xbfb8aa3b07857820 */ /* 0x000fe20000410000 */
[----:B------:R-:W-:-:S05]  /*4d40*/  LOP3.LUT P1, RZ, R71, 0xffffff1f, RZ, 0xc0, !PT ;  /* 0xffffff1f47ff7812 */ /* 0x000fca000782c0ff */
[----:B------:R-:W-:Y:S08]  /*4d50*/  MUFU.EX2 R135, R135 ;  /* 0x0000008700877308 */ /* 0x000ff00000000800 */
[----:B------:R-:W-:Y:S01]  /*4d60*/  MUFU.RCP R125, R125 ;  /* 0x0000007d007d7308 */ /* 0x000fe20000001000 */
[----:B0-----:R-:W-:Y:S01]  /*4d70*/  FADD.FTZ R144, R144, R145 ;  /* 0x0000009190907221 */ /* 0x001fe20000010000 */
[----:B-1----:R-:W-:-:S06]  /*4d80*/  FADD.FTZ R146, R146, R143 ;  /* 0x0000008f92927221 */ /* 0x002fcc0000010000 */
[----:B------:R-:W0:Y:S01]  /*4d90*/  MUFU.RCP R123, R123 ;  /* 0x0000007b007b7308 */ /* 0x000e220000001000 */
[----:B------:R-:W1:Y:S04]  /*4da0*/  SHFL.BFLY PT, R143, R144, 0x8, 0x1f ;  /* 0x0d001f00908f7f89 */ /* 0x000e6800000e0000 */
[----:B------:R-:W2:Y:S03]  /*4db0*/  SHFL.BFLY PT, R145, R146, 0x8, 0x1f ;  /* 0x0d001f0092917f89 */ /* 0x000ea600000e0000 */
[----:B------:R-:W3:Y:S08]  /*4dc0*/  MUFU.EX2 R133, R133 ;  /* 0x0000008500857308 */ /* 0x000ef00000000800 */
[----:B------:R-:W-:Y:S01]  /*4dd0*/  MUFU.RCP R69, R69 ;  /* 0x0000004500457308 */ /* 0x000fe20000001000 */
[----:B0-----:R-:W-:Y:S01]  /*4de0*/  FADD.FTZ R156, -R123, 1 ;  /* 0x3f8000007b9c7421 */ /* 0x001fe20000010100 */
[----:B-1----:R-:W-:Y:S01]  /*4df0*/  FADD.FTZ R143, R144, R143 ;  /* 0x0000008f908f7221 */ /* 0x002fe20000010000 */
[----:B--2---:R-:W-:-:S04]  /*4e00*/  FADD.FTZ R145, R146, R145 ;  /* 0x0000009192917221 */ /* 0x004fc80000010000 */
[----:B------:R-:W0:Y:S04]  /*4e10*/  SHFL.BFLY PT, R144, R143, 0x4, 0x1f ;  /* 0x0c801f008f907f89 */ /* 0x000e2800000e0000 */
[----:B------:R-:W1:Y:S01]  /*4e20*/  SHFL.BFLY PT, R146, R145, 0x4, 0x1f ;  /* 0x0c801f0091927f89 */ /* 0x000e6200000e0000 */
[----:B0-----:R-:W-:Y:S01]  /*4e30*/  FADD.FTZ R139, R143, R144 ;  /* 0x000000908f8b7221 */ /* 0x001fe20000010000 */
[----:B------:R-:W-:Y:S01]  /*4e40*/  SHF.L.U32 R143, R106, 0x3, RZ ;  /* 0x000000036a8f7819 */ /* 0x000fe200000006ff */
[----:B------:R-:W-:Y:S01]  /*4e50*/  FADD.FTZ R106, R141, 1 ;  /* 0x3f8000008d6a7421 */ /* 0x000fe20000010000 */
[----:B------:R-:W-:Y:S01]  /*4e60*/  FADD.FTZ R144, -R63, 1 ;  /* 0x3f8000003f907421 */ /* 0x000fe20000010100 */
[----:B-1----:R-:W-:Y:S01]  /*4e70*/  FADD.FTZ R141, R145, R146 ;  /* 0x00000092918d7221 */ /* 0x002fe20000010000 */
[----:B------:R-:W0:Y:S01]  /*4e80*/  SHFL.BFLY PT, R154, R139, 0x2, 0x1f ;  /* 0x0c401f008b9a7f89 */ /* 0x000e2200000e0000 */
[----:B------:R-:W-:Y:S01]  /*4e90*/  FADD.FTZ R146, -R64, 1 ;  /* 0x3f80000040927421 */ /* 0x000fe20000010100 */
[----:B------:R-:W-:Y:S01]  /*4ea0*/  LOP3.LUT R148, R143, 0x8, RZ, 0xc0, !PT ;  /* 0x000000088f947812 */ /* 0x000fe200078ec0ff */
[----:B------:R-:W1:Y:S01]  /*4eb0*/  MUFU.RCP R106, R106 ;  /* 0x0000006a006a7308 */ /* 0x000e620000001000 */
[----:B------:R-:W2:Y:S01]  /*4ec0*/  SHFL.BFLY PT, R152, R141, 0x2, 0x1f ;  /* 0x0c401f008d987f89 */ /* 0x000ea200000e0000 */
[----:B------:R-:W-:Y:S01]  /*4ed0*/  FFMA.FTZ R35, R35, R146, 1 ;  /* 0x3f80000023237423 */ /* 0x000fe20000010092 */
[----:B------:R-:W-:Y:S01]  /*4ee0*/  FADD.FTZ R146, -R65, 1 ;  /* 0x3f80000041927421 */ /* 0x000fe20000010100 */
[----:B------:R-:W-:Y:S01]  /*4ef0*/  IADD3 R85, -R148, R85, RZ ;  /* 0x0000005594557210 */ /* 0x000fe20007ffe1ff */
[----:B------:R-:W-:Y:S01]  /*4f00*/  FADD.FTZ R148, -R66, 1 ;  /* 0x3f80000042947421 */ /* 0x000fe20000010100 */
[----:B------:R-:W-:Y:S01]  /*4f10*/  FFMA.FTZ R144, R31, R144, 1 ;  /* 0x3f8000001f907423 */ /* 0x000fe20000010090 */
[----:B------:R-:W-:Y:S01]  /*4f20*/  FFMA.FTZ R146, R23, R146, 1 ;  /* 0x3f80000017927423 */ /* 0x000fe20000010092 */
[----:B------:R-:W-:Y:S01]  /*4f30*/  FADD.FTZ R23, R135, 1 ;  /* 0x3f80000087177421 */ /* 0x000fe20000010000 */
[----:B------:R-:W-:Y:S01]  /*4f40*/  FFMA.FTZ R135, R27, R148, 1 ;  /* 0x3f8000001b877423 */ /* 0x000fe20000010094 */
[----:B------:R-:W-:Y:S01]  /*4f50*/  FADD.FTZ R27, -R125, 1 ;  /* 0x3f8000007d1b7421 */ /* 0x000fe20000010100 */
[----:B------:R-:W-:Y:S01]  /*4f60*/  FADD.FTZ R148, -R67, 1 ;  /* 0x3f80000043947421 */ /* 0x000fe20000010100 */
[----:B------:R-:W4:Y:S01]  /*4f70*/  MUFU.RCP R31, R137 ;  /* 0x00000089001f7308 */ /* 0x000f220000001000 */
[----:B------:R-:W-:Y:S01]  /*4f80*/  FMUL.FTZ R35, R64, R35 ;  /* 0x0000002340237220 */ /* 0x000fe20000410000 */
[----:B------:R-:W-:Y:S01]  /*4f90*/  FFMA.FTZ R150, R8, R27, 1 ;  /* 0x3f80000008967423 */ /* 0x000fe2000001001b */
[----:B---3--:R-:W-:Y:S01]  /*4fa0*/  FADD.FTZ R27, R133, 1 ;  /* 0x3f800000851b7421 */ /* 0x008fe20000010000 */
[----:B------:R-:W-:Y:S01]  /*4fb0*/  FFMA.FTZ R8, R49, R156, 1 ;  /* 0x3f80000031087423 */ /* 0x000fe2000001009c */
[----:B------:R-:W-:Y:S01]  /*4fc0*/  FFMA.FTZ R148, R9, R148, 1 ;  /* 0x3f80000009947423 */ /* 0x000fe20000010094 */
[----:B-1----:R-:W-:Y:S01]  /*4fd0*/  FADD.FTZ R160, -R106, 1 ;  /* 0x3f8000006aa07421 */ /* 0x002fe20000010100 */
[----:B------:R-:W-:Y:S01]  /*4fe0*/  FADD.FTZ R156, -R127, 1 ;  /* 0x3f8000007f9c7421 */ /* 0x000fe20000010100 */
[----:B------:R-:W1:Y:S01]  /*4ff0*/  MUFU.RCP R23, R23 ;  /* 0x0000001700177308 */ /* 0x000e620000001000 */
[----:B0-----:R-:W-:Y:S01]  /*5000*/  FADD.FTZ R139, R139, R154 ;  /* 0x0000009a8b8b7221 */ /* 0x001fe20000010000 */
[----:B------:R-:W-:Y:S01]  /*5010*/  FADD.FTZ R154, -R129, 1 ;  /* 0x3f800000819a7421 */ /* 0x000fe20000010100 */
[----:B------:R-:W-:Y:S01]  /*5020*/  FFMA.FTZ R59, R59, R160, 1 ;  /* 0x3f8000003b3b7423 */ /* 0x000fe200000100a0 */
[----:B------:R-:W-:Y:S01]  /*5030*/  FMUL.FTZ R64, R123, R8 ;  /* 0x000000087b407220 */ /* 0x000fe20000410000 */
[----:B--2---:R-:W-:Y:S01]  /*5040*/  FADD.FTZ R141, R141, R152 ;  /* 0x000000988d8d7221 */ /* 0x004fe20000010000 */
[----:B------:R-:W0:Y:S01]  /*5050*/  SHFL.BFLY PT, R49, R139, 0x1, 0x1f ;  /* 0x0c201f008b317f89 */ /* 0x000e2200000e0000 */
[----:B------:R-:W-:Y:S01]  /*5060*/  FFMA.FTZ R154, R51, R154, 1 ;  /* 0x3f800000339a7423 */ /* 0x000fe2000001009a */
[----:B------:R-:W2:Y:S01]  /*5070*/  MUFU.RCP R27, R27 ;  /* 0x0000001b001b7308 */ /* 0x000ea20000001000 */
[----:B----4-:R-:W-:Y:S01]  /*5080*/  FADD.FTZ R162, -R31, 1 ;  /* 0x3f8000001fa27421 */ /* 0x010fe20000010100 */
[----:B------:R-:W3:Y:S01]  /*5090*/  SHFL.BFLY PT, R9, R141, 0x1, 0x1f ;  /* 0x0c201f008d097f89 */ /* 0x000ee200000e0000 */
[----:B------:R-:W-:Y:S01]  /*50a0*/  FADD.FTZ R152, -R69, 1 ;  /* 0x3f80000045987421 */ /* 0x000fe20000010100 */
[----:B------:R-:W-:Y:S01]  /*50b0*/  FMUL.FTZ R144, R63, R144 ;  /* 0x000000903f907220 */ /* 0x000fe20000410000 */
[----:B------:R-:W-:Y:S01]  /*50c0*/  FFMA.FTZ R160, R61, R162, 1 ;  /* 0x3f8000003da07423 */ /* 0x000fe200000100a2 */
[----:B------:R-:W-:Y:S01]  /*50d0*/  FFMA.FTZ R156, R55, R156, 1 ;  /* 0x3f800000379c7423 */ /* 0x000fe2000001009c */
[----:B------:R-:W-:Y:S01]  /*50e0*/  FFMA.FTZ R152, R53, R152, 1 ;  /* 0x3f80000035987423 */ /* 0x000fe20000010098 */
[----:B------:R-:W-:Y:S01]  /*50f0*/  FMUL.FTZ R146, R65, R146 ;  /* 0x0000009241927220 */ /* 0x000fe20000410000 */
[----:B-1----:R-:W-:Y:S01]  /*5100*/  FADD.FTZ R51, -R23, 1 ;  /* 0x3f80000017337421 */ /* 0x002fe20000010100 */
[----:B------:R-:W-:Y:S01]  /*5110*/  FMUL.FTZ R135, R66, R135 ;  /* 0x0000008742877220 */ /* 0x000fe20000410000 */
[----:B------:R-:W-:Y:S01]  /*5120*/  FMUL.FTZ R150, R125, R150 ;  /* 0x000000967d967220 */ /* 0x000fe20000410000 */
[----:B------:R-:W-:Y:S01]  /*5130*/  FMUL.FTZ R67, R67, R148 ;  /* 0x0000009443437220 */ /* 0x000fe20000410000 */
[----:B------:R-:W-:Y:S01]  /*5140*/  FFMA.FTZ R162, R6, R51, 1 ;  /* 0x3f80000006a27423 */ /* 0x000fe20000010033 */
[----:B------:R-:W-:Y:S01]  /*5150*/  SHF.L.U32 R51, R18, 0x10, RZ ;  /* 0x0000001012337819 */ /* 0x000fe200000006ff */
[----:B------:R-:W-:Y:S01]  /*5160*/  FMUL.FTZ R129, R129, R154 ;  /* 0x0000009a81817220 */ /* 0x000fe20000410000 */
[----:B------:R-:W-:Y:S01]  /*5170*/  SHF.L.U32 R18, R19, 0x10, RZ ;  /* 0x0000001013127819 */ /* 0x000fe200000006ff */
[----:B--2---:R-:W-:Y:S01]  /*5180*/  FADD.FTZ R164, -R27, 1 ;  /* 0x3f8000001ba47421 */ /* 0x004fe20000010100 */
[----:B------:R-:W-:Y:S01]  /*5190*/  FMUL.FTZ R152, R69, R152 ;  /* 0x0000009845987220 */ /* 0x000fe20000410000 */
[----:B------:R-:W-:Y:S01]  /*51a0*/  FMUL.FTZ R127, R127, R156 ;  /* 0x0000009c7f7f7220 */ /* 0x000fe20000410000 */
[----:B------:R-:W-:Y:S01]  /*51b0*/  FMUL.FTZ R59, R106, R59 ;  /* 0x0000003b6a3b7220 */ /* 0x000fe20000410000 */
[----:B------:R-:W-:Y:S01]  /*51c0*/  FFMA.FTZ R164, R7, R164, 1 ;  /* 0x3f80000007a47423 */ /* 0x000fe200000100a4 */
[----:B0-----:R-:W-:Y:S01]  /*51d0*/  FADD.FTZ R6, R139, R49 ;  /* 0x000000318b067221 */ /* 0x001fe20000010000 */
[----:B------:R-:W-:Y:S01]  /*51e0*/  @!P1 SHF.R.U32.HI R49, RZ, 0x2, R71 ;  /* 0x00000002ff319819 */ /* 0x000fe20000011647 */
[----:B------:R-:W-:Y:S01]  /*51f0*/  FMUL.FTZ R35, R18, R35 ;  /* 0x0000002312237220 */ /* 0x000fe20000410000 */
[----:B------:R-:W-:Y:S01]  /*5200*/  FMUL.FTZ R27, R27, R164 ;  /* 0x000000a41b1b7220 */ /* 0x000fe20000410000 */
[----:B---3--:R-:W-:Y:S01]  /*5210*/  FADD.FTZ R7, R141, R9 ;  /* 0x000000098d077221 */ /* 0x008fe20000010000 */
[----:B------:R-:W-:Y:S01]  /*5220*/  @!P1 LOP3.LUT R49, R49, 0x3ffffff8, RZ, 0xc0, !PT ;  /* 0x3ffffff831319812 */ /* 0x000fe200078ec0ff */
[----:B------:R-:W-:Y:S01]  /*5230*/  @!P1 FMUL.FTZ R6, R6, 2.4414062863797880709e-05 ;  /* 0x37cccccd06069820 */ /* 0x000fe20000410000 */
[----:B------:R-:W-:Y:S01]  /*5240*/  LEA R9, R85, UR5, 0x3 ;  /* 0x0000000555097c11 */ /* 0x000fe2000f8e18ff */
[----:B------:R-:W-:Y:S01]  /*5250*/  @!P1 FMUL.FTZ R7, R7, 2.4414062863797880709e-05 ;  /* 0x37cccccd07079820 */ /* 0x000fe20000410000 */
[----:B------:R-:W-:Y:S01]  /*5260*/  FMUL.FTZ R160, R31, R160 ;  /* 0x000000a01fa07220 */ /* 0x000fe20000410000 */
[----:B------:R-:W-:Y:S01]  /*5270*/  FMUL.FTZ R162, R23, R162 ;  /* 0x000000a217a27220 */ /* 0x000fe20000410000 */
[----:B------:R-:W-:Y:S01]  /*5280*/  FMUL.FTZ R27, R42, R27 ;  /* 0x0000001b2a1b7220 */ /* 0x000fe20000410000 */
[----:B------:R-:W-:Y:S01]  /*5290*/  FMUL.FTZ R25, R25, R150 ;  /* 0x0000009619197220 */ /* 0x000fe20000410000 */
[----:B------:R0:W-:Y:S01]  /*52a0*/  @!P1 STS.64 [R49+UR5], R6 ;  /* 0x0000000631009988 */ /* 0x0001e20008000a05 */
[----:B------:R-:W-:Y:S01]  /*52b0*/  FMUL.FTZ R67, R32, R67 ;  /* 0x0000004320437220 */ /* 0x000fe20000410000 */
[----:B------:R-:W-:Y:S01]  /*52c0*/  FMUL.FTZ R33, R33, R64 ;  /* 0x0000004021217220 */ /* 0x000fe20000410000 */
[----:B------:R-:W-:Y:S01]  /*52d0*/  FMUL.FTZ R129, R36, R129 ;  /* 0x0000008124817220 */ /* 0x000fe20000410000 */
[----:B------:R-:W-:Y:S01]  /*52e0*/  BAR.SYNC.DEFER_BLOCKING 0x0 ;  /* 0x0000000000007b1d */ /* 0x000fe20000010000 */
[----:B------:R-:W-:Y:S01]  /*52f0*/  FMUL.FTZ R37, R37, R152 ;  /* 0x0000009825257220 */ /* 0x000fe20000410000 */
[----:B------:R-:W-:Y:S01]  /*5300*/  FMUL.FTZ R127, R38, R127 ;  /* 0x0000007f267f7220 */ /* 0x000fe20000410000 */
[----:B------:R-:W-:Y:S01]  /*5310*/  FMUL.FTZ R59, R40, R59 ;  /* 0x0000003b283b7220 */ /* 0x000fe20000410000 */
[----:B------:R-:W-:Y:S01]  /*5320*/  FMUL.FTZ R41, R41, R160 ;  /* 0x000000a029297220 */ /* 0x000fe20000410000 */
[----:B------:R-:W-:Y:S01]  /*5330*/  FMUL.FTZ R43, R43, R162 ;  /* 0x000000a22b2b7220 */ /* 0x000fe20000410000 */
[----:B------:R-:W-:-:S02]  /*5340*/  IADD3 R82, P1, R82, UR12, RZ ;  /* 0x0000000c52527c10 */ /* 0x000fc4000ff3e0ff */
[----:B0-----:R-:W-:Y:S01]  /*5350*/  SHF.L.U32 R7, R20, 0x10, RZ ;  /* 0x0000001014077819 */ /* 0x001fe200000006ff */
[----:B------:R-:W-:Y:S01]  /*5360*/  FMUL.FTZ R6, R51, R144 ;  /* 0x0000009033067220 */ /* 0x000fe20000410000 */
[----:B------:R-:W-:Y:S02]  /*5370*/  SHF.L.U32 R20, R21, 0x10, RZ ;  /* 0x0000001015147819 */ /* 0x000fe400000006ff */
[----:B------:R-:W-:Y:S01]  /*5380*/  MOV R106, R117 ;  /* 0x00000075006a7202 */ /* 0x000fe20000000f00 */
[----:B------:R-:W-:Y:S02]  /*5390*/  FMUL.FTZ R7, R7, R146 ;  /* 0x0000009207077220 */ /* 0x000fe40000410000 */
[----:B------:R-:W-:Y:S01]  /*53a0*/  FMUL.FTZ R135, R20, R135 ;  /* 0x0000008714877220 */ /* 0x000fe20000410000 */
[----:B------:R-:W0:Y:S02]  /*53b0*/  LDS.64 R8, [R9] ;  /* 0x0000000009087984 */ /* 0x000e240000000a00 */
[--C-:B0-----:R-:W-:Y:S01]  /*53c0*/  FFMA.FTZ R90, R5, R90, -R8.reuse ;  /* 0x0000005a055a7223 */ /* 0x101fe20000010808 */
        /* <DEDUP_REMOVED lines=12> */
[----:B------:R-:W-:Y:S01]  /*5490*/  FFMA.FTZ R5, -R9, R10, R6 ;  /* 0x0000000a09057223 */ /* 0x000fe20000010106 */
[----:B------:R-:W-:Y:S01]  /*54a0*/  FFMA.FTZ R115, R115, -R9, R18 ;  /* 0x8000000973737223 */ /* 0x000fe20000010012 */
[----:B------:R-:W-:Y:S01]  /*54b0*/  FFMA.FTZ R35, -R9, R30, R35 ;  /* 0x0000001e09237223 */ /* 0x000fe20000010123 */
        /* <DEDUP_REMOVED lines=19> */
[----:B------:R-:W-:Y:S01]  /*55f0*/  FFMA.FTZ R43, R17, R43, -R8 ;  /* 0x0000002b112b7223 */ /* 0x000fe20000010808 */
[----:B------:R-:W-:Y:S01]  /*5600*/  FFMA.FTZ R105, R140, -R9, R105 ;  /* 0x800000098c697223 */ /* 0x000fe20000010069 */
[C---:B------:R-:W-:Y:S01]  /*5610*/  FFMA.FTZ R7, -R9.reuse, R28, R7 ;  /* 0x0000001c09077223 */ /* 0x040fe20000010107 */
[C---:B------:R-:W-:Y:S01]  /*5620*/  FMUL.FTZ R3, R112.reuse, R3 ;  /* 0x0000000370037220 */ /* 0x040fe20000410000 */
[C---:B------:R-:W-:Y:S01]  /*5630*/  FMUL.FTZ R6, R112.reuse, R5 ;  /* 0x0000000570067220 */ /* 0x040fe20000410000 */
[C---:B------:R-:W-:Y:S01]  /*5640*/  FMUL.FTZ R115, R112.reuse, R115 ;  /* 0x0000007370737220 */ /* 0x040fe20000410000 */
[C---:B------:R-:W-:Y:S01]  /*5650*/  FMUL.FTZ R8, R112.reuse, R35 ;  /* 0x0000002370087220 */ /* 0x040fe20000410000 */
[C---:B------:R-:W-:Y:S01]  /*5660*/  FFMA.FTZ R17, -R9.reuse, R2, R20 ;  /* 0x0000000209117223 */ /* 0x040fe20000010114 */
[C---:B------:R-:W-:Y:S01]  /*5670*/  FMUL.FTZ R105, R112.reuse, R105 ;  /* 0x0000006970697220 */ /* 0x040fe20000410000 */
[----:B------:R-:W-:Y:S01]  /*5680*/  FMUL.FTZ R2, R112, R7 ;  /* 0x0000000770027220 */ /* 0x000fe20000410000 */
[----:B------:R-:W-:Y:S01]  /*5690*/  FFMA.FTZ R11, R136, -R9, R83 ;  /* 0x80000009880b7223 */ /* 0x000fe20000010053 */
[----:B------:R-:W-:Y:S01]  /*56a0*/  FFMA.FTZ R41, -R9, R60, R41 ;  /* 0x0000003c09297223 */ /* 0x000fe20000010129 */
[----:B------:R-:W-:Y:S01]  /*56b0*/  F2FP.BF16.F32.PACK_AB R3, R6, R3 ;  /* 0x000000030603723e */ /* 0x000fe200000010ff */
[----:B------:R-:W-:Y:S01]  /*56c0*/  FFMA.FTZ R113, R138, -R9, R113 ;  /* 0x800000098a717223 */ /* 0x000fe20000010071 */
[----:B------:R-:W-:Y:S01]  /*56d0*/  F2FP.BF16.F32.PACK_AB R115, R8, R115 ;  /* 0x000000730873723e */ /* 0x000fe200000010ff */
[----:B------:R-:W-:Y:S01]  /*56e0*/  FMUL.FTZ R30, R112, R41 ;  /* 0x00000029701e7220 */ /* 0x000fe20000410000 */
[----:B------:R-:W-:Y:S01]  /*56f0*/  IADD3.X R83, R111, UR13, RZ, P1, !PT ;  /* 0x0000000d6f537c10 */ /* 0x000fe20008ffe4ff */
[C---:B------:R-:W-:Y:S01]  /*5700*/  FFMA.FTZ R135, -R9.reuse, R26, R135 ;  /* 0x0000001a09877223 */ /* 0x040fe20000010187 */
[----:B------:R-:W-:Y:S01]  /*5710*/  IADD3 R110, P1, R110, UR12, RZ ;  /* 0x0000000c6e6e7c10 */ /* 0x000fe2000ff3e0ff */
[----:B------:R-:W-:Y:S01]  /*5720*/  FFMA.FTZ R109, R134, -R9, R109 ;  /* 0x80000009866d7223 */ /* 0x000fe2000001006d */
[----:B------:R-:W-:Y:S01]  /*5730*/  F2FP.BF16.F32.PACK_AB R105, R2, R105 ;  /* 0x000000690269723e */ /* 0x000fe200000010ff */
[----:B------:R-:W-:Y:S01]  /*5740*/  FFMA.FTZ R25, -R9, R16, R25 ;  /* 0x0000001009197223 */ /* 0x000fe20000010119 */
[----:B------:R-:W-:Y:S01]  /*5750*/  PRMT R41, R3, 0x7632, R41 ;  /* 0x0000763203297816 */ /* 0x000fe20000000029 */
[C---:B------:R-:W-:Y:S01]  /*5760*/  FMUL.FTZ R113, R112.reuse, R113 ;  /* 0x0000007170717220 */ /* 0x040fe20000410000 */
[----:B------:R-:W-:Y:S01]  /*5770*/  PRMT R2, R115, 0x7632, R2 ;  /* 0x0000763273027816 */ /* 0x000fe20000000002 */
[----:B------:R-:W-:Y:S01]  /*5780*/  FMUL.FTZ R6, R112, R135 ;  /* 0x0000008770067220 */ /* 0x000fe20000410000 */
[----:B------:R-:W-:Y:S01]  /*5790*/  IADD3.X R111, R108, UR13, RZ, P1, !PT ;  /* 0x0000000d6c6f7c10 */ /* 0x000fe20008ffe4ff */
[----:B------:R-:W-:Y:S01]  /*57a0*/  STG.E.U16 desc[UR8][R82.64], R3 ;  /* 0x0000000352007986 */ /* 0x000fe2000c101508 */
[----:B------:R-:W-:Y:S01]  /*57b0*/  IADD3 R104, P1, R104, UR12, RZ ;  /* 0x0000000c68687c10 */ /* 0x000fe2000ff3e0ff */
[----:B------:R-:W-:Y:S01]  /*57c0*/  FFMA.FTZ R29, -R9, R22, R29 ;  /* 0x00000016091d7223 */ /* 0x000fe2000001011d */
[C---:B------:R-:W-:Y:S01]  /*57d0*/  FMUL.FTZ R109, R112.reuse, R109 ;  /* 0x0000006d706d7220 */ /* 0x040fe20000410000 */
[----:B------:R-:W-:Y:S01]  /*57e0*/  STG.E.U16 desc[UR8][R82.64+0x2], R41 ;  /* 0x0000022952007986 */ /* 0x000fe2000c101508 */
[----:B------:R-:W-:Y:S01]  /*57f0*/  FMUL.FTZ R10, R112, R25 ;  /* 0x00000019700a7220 */ /* 0x000fe20000410000 */
[----:B------:R-:W-:Y:S01]  /*5800*/  PRMT R55, R105, 0x7632, R55 ;  /* 0x0000763269377816 */ /* 0x000fe20000000037 */
[-C--:B------:R-:W-:Y:S01]  /*5810*/  FFMA.FTZ R107, R132, -R9.reuse, R107 ;  /* 0x80000009846b7223 */ /* 0x080fe2000001006b */
[----:B------:R-:W-:Y:S01]  /*5820*/  STG.E.U16 desc[UR8][R82.64+0x4], R115 ;  /* 0x0000047352007986 */ /* 0x000fe2000c101508 */
[C---:B------:R-:W-:Y:S01]  /*5830*/  FFMA.FTZ R67, -R9.reuse, R34, R67 ;  /* 0x0000002209437223 */ /* 0x040fe20000010143 */
[-C--:B------:R-:W-:Y:S01]  /*5840*/  FFMA.FTZ R103, R130, -R9.reuse, R103 ;  /* 0x8000000982677223 */ /* 0x080fe20000010067 */
[C---:B------:R-:W-:Y:S01]  /*5850*/  FFMA.FTZ R33, -R9.reuse, R48, R33 ;  /* 0x0000003009217223 */ /* 0x040fe20000010121 */
[----:B------:R-:W-:Y:S01]  /*5860*/  STG.E.U16 desc[UR8][R82.64+0x6], R2 ;  /* 0x0000060252007986 */ /* 0x000fe2000c101508 */
[-C--:B------:R-:W-:Y:S01]  /*5870*/  FFMA.FTZ R101, R128, -R9.reuse, R101 ;  /* 0x8000000980657223 */ /* 0x080fe20000010065 */
[C---:B------:R-:W-:Y:S01]  /*5880*/  FFMA.FTZ R129, -R9.reuse, R50, R129 ;  /* 0x0000003209817223 */ /* 0x040fe20000010181 */
[----:B------:R-:W-:Y:S01]  /*5890*/  FFMA.FTZ R99, R126, -R9, R99 ;  /* 0x800000097e637223 */ /* 0x000fe20000010063 */
[----:B------:R0:W-:Y:S01]  /*58a0*/  STG.E.U16 desc[UR8][R110.64], R105 ;  /* 0x000000696e007986 */ /* 0x0001e2000c101508 */
[C---:B------:R-:W-:Y:S01]  /*58b0*/  FFMA.FTZ R37, -R9.reuse, R52, R37 ;  /* 0x0000003409257223 */ /* 0x040fe20000010125 */
        /* <DEDUP_REMOVED lines=9> */
[----:B------:R-:W-:Y:S01]  /*5950*/  FFMA.FTZ R97, R122, -R9, R97 ;  /* 0x800000097a617223 */ /* 0x000fe20000010061 */
[----:B0-----:R-:W-:Y:S01]  /*5960*/  IADD3.X R105, R102, UR13, RZ, P1, !PT ;  /* 0x0000000d66697c10 */ /* 0x001fe20008ffe4ff */
[----:B------:R-:W-:Y:S01]  /*5970*/  FMUL.FTZ R20, R112, R129 ;  /* 0x0000008170147220 */ /* 0x000fe20000410000 */
[----:B------:R-:W-:Y:S01]  /*5980*/  IADD3 R100, P1, R100, UR12, RZ ;  /* 0x0000000c64647c10 */ /* 0x000fe2000ff3e0ff */
[C---:B------:R-:W-:Y:S01]  /*5990*/  FMUL.FTZ R99, R112.reuse, R99 ;  /* 0x0000006370637220 */ /* 0x040fe20000410000 */
[----:B------:R-:W-:Y:S01]  /*59a0*/  FMUL.FTZ R22, R112, R37 ;  /* 0x0000002570167220 */ /* 0x000fe20000410000 */
[----:B------:R-:W-:Y:S01]  /*59b0*/  FFMA.FTZ R87, R124, -R9, R87 ;  /* 0x800000097c577223 */ /* 0x000fe20000010057 */
[----:B------:R-:W-:Y:S01]  /*59c0*/  IADD3.X R101, R98, UR13, RZ, P1, !PT ;  /* 0x0000000d62657c10 */ /* 0x000fe20008ffe4ff */
[----:B------:R-:W-:Y:S01]  /*59d0*/  FFMA.FTZ R127, -R9, R54, R127 ;  /* 0x00000036097f7223 */ /* 0x000fe2000001017f */
[----:B------:R-:W-:Y:S01]  /*59e0*/  IADD3 R96, P1, R96, UR12, RZ ;  /* 0x0000000c60607c10 */ /* 0x000fe2000ff3e0ff */
[----:B------:R-:W-:Y:S01]  /*59f0*/  FMUL.FTZ R7, R112, R97 ;  /* 0x0000006170077220 */ /* 0x000fe20000410000 */
[----:B------:R-:W-:Y:S01]  /*5a00*/  PRMT R3, R113, 0x7632, R3 ;  /* 0x0000763271037816 */ /* 0x000fe20000000003 */
[----:B------:R-:W-:Y:S01]  /*5a10*/  FFMA.FTZ R95, R120, -R9, R95 ;  /* 0x80000009785f7223 */ /* 0x000fe2000001005f */
[----:B------:R-:W-:Y:S01]  /*5a20*/  F2FP.BF16.F32.PACK_AB R11, R8, R11 ;  /* 0x0000000b080b723e */ /* 0x000fe200000010ff */
[C---:B------:R-:W-:Y:S01]  /*5a30*/  FMUL.FTZ R87, R112.reuse, R87 ;  /* 0x0000005770577220 */ /* 0x040fe20000410000 */
[----:B------:R-:W-:Y:S01]  /*5a40*/  PRMT R2, R109, 0x7632, R2 ;  /* 0x000076326d027816 */ /* 0x000fe20000000002 */
[----:B------:R-:W-:Y:S01]  /*5a50*/  FMUL.FTZ R24, R112, R127 ;  /* 0x0000007f70187220 */ /* 0x000fe20000410000 */
[----:B------:R-:W-:Y:S01]  /*5a60*/  F2FP.BF16.F32.PACK_AB R107, R16, R107 ;  /* 0x0000006b106b723e */ /* 0x000fe200000010ff */
[C---:B------:R-:W-:Y:S01]  /*5a70*/  FFMA.FTZ R39, -R9.reuse, R56, R39 ;  /* 0x0000003809277223 */ /* 0x040fe20000010127 */
[----:B------:R-:W-:Y:S01]  /*5a80*/  F2FP.BF16.F32.PACK_AB R103, R18, R103 ;  /* 0x000000671267723e */ /* 0x000fe200000010ff */
[----:B------:R-:W-:Y:S01]  /*5a90*/  FFMA.FTZ R59, -R9, R58, R59 ;  /* 0x0000003a093b7223 */ /* 0x000fe2000001013b */
[----:B------:R-:W-:Y:S01]  /*5aa0*/  F2FP.BF16.F32.PACK_AB R5, R20, R5 ;  /* 0x000000051405723e */ /* 0x000fe200000010ff */
[-C--:B------:R-:W-:Y:S01]  /*5ab0*/  FFMA.FTZ R93, R118, -R9.reuse, R93 ;  /* 0x80000009765d7223 */ /* 0x080fe2000001005d */
[----:B------:R-:W-:Y:S01]  /*5ac0*/  IADD3.X R97, R88, UR13, RZ, P1, !PT ;  /* 0x0000000d58617c10 */ /* 0x000fe20008ffe4ff */
[----:B------:R-:W-:Y:S01]  /*5ad0*/  FFMA.FTZ R19, R116, -R9, R19 ;  /* 0x8000000974137223 */ /* 0x000fe20000010013 */
[----:B------:R-:W-:Y:S01]  /*5ae0*/  F2FP.BF16.F32.PACK_AB R99, R22, R99 ;  /* 0x000000631663723e */ /* 0x000fe200000010ff */
[----:B------:R-:W-:Y:S01]  /*5af0*/  FFMA.FTZ R91, R114, -R9, R91 ;  /* 0x80000009725b7223 */ /* 0x000fe2000001005b */
[----:B------:R-:W-:Y:S01]  /*5b00*/  IADD3 R94, P1, R94, UR12, RZ ;  /* 0x0000000c5e5e7c10 */ /* 0x000fe2000ff3e0ff */
[----:B------:R-:W-:Y:S01]  /*5b10*/  STG.E.U16 desc[UR8][R110.64+0x2], R55 ;  /* 0x000002376e007986 */ /* 0x000fe2000c101508 */
[----:B------:R-:W-:Y:S01]  /*5b20*/  PRMT R52, R11, 0x7632, R52 ;  /* 0x000076320b347816 */ /* 0x000fe20000000034 */
[----:B------:R-:W-:Y:S01]  /*5b30*/  FFMA.FTZ R43, -R9, R62, R43 ;  /* 0x0000003e092b7223 */ /* 0x000fe2000001012b */
[----:B------:R-:W-:Y:S01]  /*5b40*/  PRMT R50, R107, 0x7632, R50 ;  /* 0x000076326b327816 */ /* 0x000fe20000000032 */
[----:B------:R-:W-:Y:S01]  /*5b50*/  STG.E.U16 desc[UR8][R110.64+0x4], R113 ;  /* 0x000004716e007986 */ /* 0x000fe2000c101508 */
[C---:B------:R-:W-:Y:S01]  /*5b60*/  FMUL.FTZ R9, R112.reuse, R95 ;  /* 0x0000005f70097220 */ /* 0x040fe20000410000 */
[----:B------:R-:W-:Y:S01]  /*5b70*/  PRMT R48, R5, 0x7632, R48 ;  /* 0x0000763205307816 */ /* 0x000fe20000000030 */
[----:B------:R-:W-:Y:S01]  /*5b80*/  FMUL.FTZ R26, R112, R39 ;  /* 0x00000027701a7220 */ /* 0x000fe20000410000 */
[----:B------:R0:W-:Y:S01]  /*5b90*/  STG.E.U16 desc[UR8][R110.64+0x6], R3 ;  /* 0x000006036e007986 */ /* 0x0001e2000c101508 */
[----:B------:R-:W-:Y:S01]  /*5ba0*/  F2FP.BF16.F32.PACK_AB R87, R24, R87 ;  /* 0x000000571857723e */ /* 0x000fe200000010ff */
[----:B------:R-:W-:Y:S01]  /*5bb0*/  FMUL.FTZ R28, R112, R59 ;  /* 0x0000003b701c7220 */ /* 0x000fe20000410000 */
[----:B------:R-:W-:Y:S01]  /*5bc0*/  IADD3.X R95, R80, UR13, RZ, P1, !PT ;  /* 0x0000000d505f7c10 */ /* 0x000fe20008ffe4ff */
[----:B------:R1:W-:Y:S01]  /*5bd0*/  STG.E.U16 desc[UR8][R104.64+0x6], R2 ;  /* 0x0000060268007986 */ /* 0x0003e2000c101508 */
[C---:B------:R-:W-:Y:S01]  /*5be0*/  FMUL.FTZ R93, R112.reuse, R93 ;  /* 0x0000005d705d7220 */ /* 0x040fe20000410000 */
[C---:B------:R-:W-:Y:S01]  /*5bf0*/  FMUL.FTZ R19, R112.reuse, R19 ;  /* 0x0000001370137220 */ /* 0x040fe20000410000 */
[C---:B------:R-:W-:Y:S01]  /*5c00*/  FMUL.FTZ R91, R112.reuse, R91 ;  /* 0x0000005b705b7220 */ /* 0x040fe20000410000 */
[C---:B------:R-:W-:Y:S01]  /*5c10*/  FMUL.FTZ R32, R112.reuse, R17 ;  /* 0x0000001170207220 */ /* 0x040fe20000410000 */
[----:B------:R-:W-:Y:S01]  /*5c20*/  FMUL.FTZ R112, R112, R43 ;  /* 0x0000002b70707220 */ /* 0x000fe20000410000 */
[----:B------:R-:W-:Y:S01]  /*5c30*/  STG.E.U16 desc[UR8][R104.64], R11 ;  /* 0x0000000b68007986 */ /* 0x000fe2000c101508 */
[----:B------:R-:W-:-:S02]  /*5c40*/  IADD3 R86, P1, R86, UR12, RZ ;  /* 0x0000000c56567c10 */ /* 0x000fc4000ff3e0ff */
[----:B0-----:R-:W-:Y:S01]  /*5c50*/  PRMT R3, R103, 0x7632, R3 ;  /* 0x0000763267037816 */ /* 0x001fe20000000003 */
[----:B------:R-:W-:Y:S01]  /*5c60*/  STG.E.U16 desc[UR8][R104.64+0x2], R52 ;  /* 0x0000023468007986 */ /* 0x000fe2000c101508 */
[----:B------:R-:W-:Y:S02]  /*5c70*/  F2FP.BF16.F32.PACK_AB R7, R26, R7 ;  /* 0x000000071a07723e */ /* 0x000fe400000010ff */
[----:B-1----:R-:W-:Y:S01]  /*5c80*/  PRMT R2, R99, 0x7632, R2 ;  /* 0x0000763263027816 */ /* 0x002fe20000000002 */
[----:B------:R-:W-:Y:S01]  /*5c90*/  STG.E.U16 desc[UR8][R104.64+0x4], R109 ;  /* 0x0000046d68007986 */ /* 0x000fe2000c101508 */
[----:B------:R-:W-:Y:S02]  /*5ca0*/  F2FP.BF16.F32.PACK_AB R9, R28, R9 ;  /* 0x000000091c09723e */ /* 0x000fe400000010ff */
[----:B------:R-:W-:Y:S01]  /*5cb0*/  F2FP.BF16.F32.PACK_AB R93, R30, R93 ;  /* 0x0000005d1e5d723e */ /* 0x000fe200000010ff */
[----:B------:R-:W-:Y:S01]  /*5cc0*/  STG.E.U16 desc[UR8][R100.64], R107 ;  /* 0x0000006b64007986 */ /* 0x000fe2000c101508 */
[----:B------:R-:W-:-:S02]  /*5cd0*/  F2FP.BF16.F32.PACK_AB R19, R32, R19 ;  /* 0x000000132013723e */ /* 0x000fc400000010ff */
[----:B------:R-:W-:Y:S01]  /*5ce0*/  F2FP.BF16.F32.PACK_AB R91, R112, R91 ;  /* 0x0000005b705b723e */ /* 0x000fe200000010ff */
[----:B------:R-:W-:Y:S01]  /*5cf0*/  STG.E.U16 desc[UR8][R100.64+0x2], R50 ;  /* 0x0000023264007986 */ /* 0x000fe2000c101508 */
[----:B------:R-:W-:Y:S02]  /*5d00*/  PRMT R43, R9, 0x7632, R43 ;  /* 0x00007632092b7816 */ /* 0x000fe4000000002b */
[----:B------:R-:W-:Y:S01]  /*5d10*/  PRMT R42, R19, 0x7632, R42 ;  /* 0x00007632132a7816 */ /* 0x000fe2000000002a */
[----:B------:R-:W-:Y:S04]  /*5d20*/  STG.E.U16 desc[UR8][R100.64+0x4], R103 ;  /* 0x0000046764007986 */ /* 0x000fe8000c101508 */
[----:B------:R0:W-:Y:S04]  /*5d30*/  STG.E.U16 desc[UR8][R100.64+0x6], R3 ;  /* 0x0000060364007986 */ /* 0x0001e8000c101508 */
[----:B------:R1:W-:Y:S04]  /*5d40*/  STG.E.U16 desc[UR8][R96.64], R5 ;  /* 0x0000000560007986 */ /* 0x0003e8000c101508 */
[----:B------:R-:W-:Y:S04]  /*5d50*/  STG.E.U16 desc[UR8][R96.64+0x2], R48 ;  /* 0x0000023060007986 */ /* 0x000fe8000c101508 */
[----:B------:R-:W-:Y:S01]  /*5d60*/  STG.E.U16 desc[UR8][R96.64+0x4], R99 ;  /* 0x0000046360007986 */ /* 0x000fe2000c101508 */
[----:B0-----:R-:W-:-:S03]  /*5d70*/  PRMT R3, R87, 0x7632, R3 ;  /* 0x0000763257037816 */ /* 0x001fc60000000003 */
[----:B------:R0:W-:Y:S01]  /*5d80*/  STG.E.U16 desc[UR8][R96.64+0x6], R2 ;  /* 0x0000060260007986 */ /* 0x0001e2000c101508 */
[----:B-1----:R-:W-:-:S03]  /*5d90*/  PRMT R5, R7, 0x7632, R5 ;  /* 0x0000763207057816 */ /* 0x002fc60000000005 */
[----:B------:R1:W-:Y:S04]  /*5da0*/  STG.E.U16 desc[UR8][R94.64], R87 ;  /* 0x000000575e007986 */ /* 0x0003e8000c101508 */
[----:B------:R2:W-:Y:S01]  /*5db0*/  STG.E.U16 desc[UR8][R94.64+0x2], R3 ;  /* 0x000002035e007986 */ /* 0x0005e2000c101508 */
[----:B0-----:R-:W-:-:S03]  /*5dc0*/  PRMT R2, R93, 0x7632, R2 ;  /* 0x000076325d027816 */ /* 0x001fc60000000002 */
[----:B------:R3:W-:Y:S01]  /*5dd0*/  STG.E.U16 desc[UR8][R94.64+0x4], R7 ;  /* 0x000004075e007986 */ /* 0x0007e2000c101508 */
[----:B-1----:R-:W-:-:S03]  /*5de0*/  IADD3.X R87, R79, UR13, RZ, P1, !PT ;  /* 0x0000000d4f577c10 */ /* 0x002fc60008ffe4ff */
[----:B------:R3:W-:Y:S01]  /*5df0*/  STG.E.U16 desc[UR8][R94.64+0x6], R5 ;  /* 0x000006055e007986 */ /* 0x0007e2000c101508 */
[----:B------:R-:W-:Y:S02]  /*5e00*/  IADD3 R84, P1, R84, UR12, RZ ;  /* 0x0000000c54547c10 */ /* 0x000fe4000ff3e0ff */
[----:B--2---:R-:W-:Y:S01]  /*5e10*/  PRMT R3, R91, 0x7632, R3 ;  /* 0x000076325b037816 */ /* 0x004fe20000000003 */
[----:B------:R3:W-:Y:S01]  /*5e20*/  STG.E.U16 desc[UR8][R86.64], R9 ;  /* 0x0000000956007986 */ /* 0x0007e2000c101508 */
[----:B------:R-:W-:-:S03]  /*5e30*/  IADD3.X R85, R81, UR13, RZ, P1, !PT ;  /* 0x0000000d51557c10 */ /* 0x000fc60008ffe4ff */
        /* <DEDUP_REMOVED lines=8> */
.L_x_1082:
[C---:B0--3--:R-:W-:Y:S02]  /*5ec0*/  SHF.L.U32 R2, R0.reuse, 0x4, RZ ;  /* 0x0000000400027819 */ /* 0x049fe400000006ff */
[----:B------:R-:W-:Y:S02]  /*5ed0*/  LOP3.LUT R0, R0, 0x1, RZ, 0xc0, !PT ;  /* 0x0000000100007812 */ /* 0x000fe400078ec0ff */
[----:B------:R-:W-:-:S03]  /*5ee0*/  LOP3.LUT R3, R2, 0x7ffffe0, RZ, 0xc0, !PT ;  /* 0x07ffffe002037812 */ /* 0x000fc600078ec0ff */
[----:B------:R-:W-:Y:S01]  /*5ef0*/  IMAD R2, R0, 0x140, RZ ;  /* 0x0000014000027824 */ /* 0x000fe200078e02ff */
[----:B------:R-:W-:-:S04]  /*5f00*/  IADD3 R3, R3, R4, RZ ;  /* 0x0000000403037210 */ /* 0x000fc80007ffe0ff */
        /* <DEDUP_REMOVED lines=14> */
[----:B------:R-:W-:Y:S02]  /*5ff0*/  SEL R3, R3, 0xfffffffd, P0 ;  /* 0xfffffffd03037807 */ /* 0x000fe40000000000 */
[----:B------:R-:W-:Y:S02]  /*6000*/  SEL R2, R2, 0xffffffff, P0 ;  /* 0xffffffff02027807 */ /* 0x000fe40000000000 */
[C---:B------:R-:W-:Y:S02]  /*6010*/  SHF.L.U32 R4, R3.reuse, 0x5, RZ ;  /* 0x0000000503047819 */ /* 0x040fe400000006ff */
[----:B------:R-:W-:-:S02]  /*6020*/  SHF.L.U64.HI R3, R3, 0x5, R2 ;  /* 0x0000000503037819 */ /* 0x000fc40000010202 */
[----:B------:R-:W-:Y:S02]  /*6030*/  MOV R2, 0xffffffff ;  /* 0xffffffff00027802 */ /* 0x000fe40000000f00 */
[----:B------:R-:W-:Y:S02]  /*6040*/  IADD3 R4, P0, P1, -R4, -0x21, -R5 ;  /* 0xffffffdf04047810 */ /* 0x000fe4000791e905 */
[----:B------:R-:W-:Y:S02]  /*6050*/  SHF.L.U32 R14, R6, 0x1, RZ ;  /* 0x00000001060e7819 */ /* 0x000fe400000006ff */
[----:B------:R-:W-:Y:S02]  /*6060*/  IADD3.X R3, ~R3, -0x1, R2, P0, P1 ;  /* 0xffffffff03037810 */ /* 0x000fe400007e2502 */
[----:B------:R-:W-:Y:S02]  /*6070*/  SHF.R.U32.HI R2, RZ, 0x4, R6 ;  /* 0x00000004ff027819 */ /* 0x000fe40000011606 */
[----:B------:R-:W-:Y:S01]  /*6080*/  LEA R15, R5, UR4, 0x7 ;  /* 0x00000004050f7c11 */ /* 0x000fe2000f8e38ff */
[----:B------:R-:W-:Y:S01]  /*6090*/  IMAD.WIDE.U32 R8, R3, -0x33333333, RZ ;  /* 0xcccccccd03087825 */ /* 0x000fe200078e00ff */
[----:B------:R-:W-:-:S02]  /*60a0*/  IADD3 R7, R2, 0x14, RZ ;  /* 0x0000001402077810 */ /* 0x000fc40007ffe0ff */
[----:B------:R-:W-:Y:S02]  /*60b0*/  LOP3.LUT R12, RZ, R2, RZ, 0x33, !PT ;  /* 0x00000002ff0c7212 */ /* 0x000fe400078e33ff */
[C---:B------:R-:W-:Y:S01]  /*60c0*/  LOP3.LUT R14, R7.reuse, 0x1e, R14, 0x78, !PT ;  /* 0x0000001e070e7812 */ /* 0x040fe200078e780e */
[C---:B------:R-:W-:Y:S01]  /*60d0*/  IMAD.WIDE.U32 R10, P0, R4.reuse, -0x33333334, R8 ;  /* 0xcccccccc040a7825 */ /* 0x040fe20007800008 */
[----:B------:R-:W-:Y:S02]  /*60e0*/  VIMNMX.U32 R7, R7, 0x20, !PT ;  /* 0x0000002007077848 */ /* 0x000fe40007fe0000 */
[----:B------:R-:W-:Y:S01]  /*60f0*/  IADD3 R35, P2, R5, 0x1e, RZ ;  /* 0x0000001e05237810 */ /* 0x000fe20007f5e0ff */
[----:B------:R-:W-:Y:S01]  /*6100*/  IMAD.WIDE.U32 R8, R4, -0x33333333, RZ ;  /* 0xcccccccd04087825 */ /* 0x000fe200078e00ff */
[----:B------:R-:W-:Y:S02]  /*6110*/  SHF.L.U32 R8, R6, 0x7, RZ ;  /* 0x0000000706087819 */ /* 0x000fe400000006ff */
[----:B------:R-:W-:-:S02]  /*6120*/  IADD3 R7, R7, R12, RZ ;  /* 0x0000000c07077210 */ /* 0x000fc40007ffe0ff */
[----:B------:R-:W-:Y:S02]  /*6130*/  IADD3.X R13, RZ, RZ, RZ, P0, !PT ;  /* 0x000000ffff0d7210 */ /* 0x000fe400007fe4ff */
[----:B------:R-:W-:Y:S02]  /*6140*/  IADD3 RZ, P1, R9, R10, RZ ;  /* 0x0000000a09ff7210 */ /* 0x000fe40007f3e0ff */
[----:B------:R-:W-:Y:S02]  /*6150*/  MOV R12, R11 ;  /* 0x0000000b000c7202 */ /* 0x000fe40000000f00 */
[----:B------:R-:W-:Y:S02]  /*6160*/  SHF.L.U32 R9, R5, 0x1, RZ ;  /* 0x0000000105097819 */ /* 0x000fe400000006ff */
[----:B------:R-:W-:Y:S01]  /*6170*/  LOP3.LUT R10, R8, 0x780, RZ, 0xc0, !PT ;  /* 0x00000780080a7812 */ /* 0x000fe200078ec0ff */
[----:B------:R-:W-:Y:S01]  /*6180*/  IMAD.WIDE.U32.X R12, R3, -0x33333334, R12, P1 ;  /* 0xcccccccc030c7825 */ /* 0x000fe200008e040c */
[----:B------:R-:W-:-:S02]  /*6190*/  ISETP.LT.U32.AND P0, PT, R16, 0x2, PT ;  /* 0x000000021000780c */ /* 0x000fc40003f01070 */
[----:B------:R-:W-:Y:S02]  /*61a0*/  LOP3.LUT R8, R9, 0x1f, R6, 0x78, !PT ;  /* 0x0000001f09087812 */ /* 0x000fe400078e7806 */
[----:B------:R-:W-:Y:S01]  /*61b0*/  IADD3 R9, R10, UR4, RZ ;  /* 0x000000040a097c10 */ /* 0x000fe2000fffe0ff */
[----:B------:R-:W-:Y:S01]  /*61c0*/  IMAD.WIDE.U32 R10, R7, -0x33333333, RZ ;  /* 0xcccccccd070a7825 */ /* 0x000fe200078e00ff */
[----:B------:R-:W-:Y:S02]  /*61d0*/  ISETP.LT.AND.EX P0, PT, R17, RZ, PT, P0 ;  /* 0x000000ff1100720c */ /* 0x000fe40003f01300 */
[----:B------:R-:W-:Y:S02]  /*61e0*/  SHF.R.U64 R18, R12, 0x3, R13 ;  /* 0x000000030c127819 */ /* 0x000fe4000000120d */
[----:B------:R-:W-:Y:S02]  /*61f0*/  LEA.HI R20, R11, 0x1, RZ, 0x1c ;  /* 0x000000010b147811 */ /* 0x000fe400078fe0ff */
[----:B------:R-:W-:-:S02]  /*6200*/  LEA R8, R8, R15, 0x2 ;  /* 0x0000000f08087211 */ /* 0x000fc400078e10ff */
[----:B------:R-:W-:Y:S02]  /*6210*/  SEL R10, R16, 0x2, P0 ;  /* 0x00000002100a7807 */ /* 0x000fe40000000000 */
[----:B------:R-:W-:Y:S02]  /*6220*/  SEL R11, R17, RZ, P0 ;  /* 0x000000ff110b7207 */ /* 0x000fe40000000000 */
[C---:B------:R-:W-:Y:S02]  /*6230*/  IADD3 R16, P0, R5.reuse, 0xa, RZ ;  /* 0x0000000a05107810 */ /* 0x040fe40007f1e0ff */
[----:B------:R-:W-:Y:S02]  /*6240*/  IADD3 R15, P1, R5, 0x14, RZ ;  /* 0x00000014050f7810 */ /* 0x000fe40007f3e0ff */
[----:B------:R-:W-:Y:S02]  /*6250*/  IADD3 R18, R18, 0x1, RZ ;  /* 0x0000000112127810 */ /* 0x000fe40007ffe0ff */
[----:B------:R-:W-:-:S02]  /*6260*/  LEA R9, R14, R9, 0x2 ;  /* 0x000000090e097211 */ /* 0x000fc400078e10ff */
[----:B------:R-:W-:Y:S02]  /*6270*/  SHF.L.U64.HI R11, R10, 0x5, R11 ;  /* 0x000000050a0b7819 */ /* 0x000fe4000001020b */
[C---:B------:R-:W-:Y:S02]  /*6280*/  LOP3.LUT R17, R6.reuse, 0x1f, RZ, 0xc0, !PT ;  /* 0x0000001f06117812 */ /* 0x040fe400078ec0ff */
[----:B------:R-:W-:Y:S02]  /*6290*/  LOP3.LUT R36, R6, 0xf, RZ, 0xc0, !PT ;  /* 0x0000000f06247812 */ /* 0x000fe400078ec0ff */
[----:B------:R-:W-:Y:S02]  /*62a0*/  IADD3 R14, R2, 0x3c, RZ ;  /* 0x0000003c020e7810 */ /* 0x000fe40007ffe0ff */
[----:B------:R-:W-:Y:S02]  /*62b0*/  IADD3.X R13, RZ, RZ, RZ, P0, !PT ;  /* 0x000000ffff0d7210 */ /* 0x000fe400007fe4ff */
[----:B------:R-:W-:-:S02]  /*62c0*/  IADD3.X R12, RZ, RZ, RZ, P1, !PT ;  /* 0x000000ffff0c7210 */ /* 0x000fc40000ffe4ff */
[----:B------:R-:W-:Y:S02]  /*62d0*/  IADD3.X R34, RZ, RZ, RZ, P2, !PT ;  /* 0x000000ffff227210 */ /* 0x000fe400017fe4ff */
[----:B------:R-:W-:Y:S02]  /*62e0*/  SHF.L.U32 R10, R10, 0x5, RZ ;  /* 0x000000050a0a7819 */ /* 0x000fe400000006ff */
[----:B------:R-:W-:Y:S02]  /*62f0*/  LOP3.LUT R20, R20, 0x3, RZ, 0xc0, !PT ;  /* 0x0000000314147812 */ /* 0x000fe400078ec0ff */
[----:B------:R-:W-:-:S07]  /*6300*/  LOP3.LUT R18, R18, 0x3, RZ, 0xc0, !PT ;  /* 0x0000000312127812 */ /* 0x000fce00078ec0ff */
.L_x_1111:
[----:B------:R-:W-:Y:S01]  /*6310*/  ISETP.GT.U32.AND P0, PT, R10, R5, PT ;  /* 0x000000050a00720c */ /* 0x000fe20003f04070 */
[----:B------:R-:W-:Y:S01]  /*6320*/  BSSY B0, `(.L_x_1095) ;  /* 0x00000aa000007945 */ /* 0x000fe20003800000 */
[----:B0123--:R-:W-:Y:S01]  /*6330*/  HFMA2.MMA R21, -RZ, RZ, 0, 0 ;  /* 0x00000000ff157435 */ /* 0x00ffe200000001ff */
[----:B------:R-:W-:Y:S02]  /*6340*/  MOV R26, RZ ;  /* 0x000000ff001a7202 */ /* 0x000fe40000000f00 */
[----:B------:R-:W-:-:S13]  /*6350*/  ISETP.GT.AND.EX P0, PT, R11, RZ, PT, P0 ;  /* 0x000000ff0b00720c */ /* 0x000fda0003f04300 */
[----:B------:R-:W-:Y:S05]  /*6360*/  @!P0 BRA `(.L_x_1096) ;  /* 0x0000000800948947 */ /* 0x000fea0003800000 */
        /* <DEDUP_REMOVED lines=36> */
.L_x_1098:
[----:B------:R-:W-:Y:S05]  /*65b0*/  BSYNC B1 ;  /* 0x0000000000017941 */ /* 0x000fea0003800000 */
.L_x_1097:
[----:B------:R-:W-:Y:S05]  /*65c0*/  @!P0 BRA `(.L_x_1096) ;  /* 0x0000000400fc8947 */ /* 0x000fea0003800000 */
[----:B------:R-:W-:Y:S01]  /*65d0*/  SHF.L.U64.HI R23, R22, 0x1, R23 ;  /* 0x0000000116177819 */ /* 0x000fe20000010217 */
[----:B------:R-:W-:Y:S01]  /*65e0*/  IMAD R25, R62, 0x500, RZ ;  /* 0x000005003e197824 */ /* 0x000fe200078e02ff */
[----:B------:R-:W-:Y:S01]  /*65f0*/  SHF.L.U32 R22, R22, 0x1, RZ ;  /* 0x0000000116167819 */ /* 0x000fe200000006ff */
[----:B------:R-:W-:Y:S01]  /*6600*/  ULDC.64 UR6, c[0x0][0x260] ;  /* 0x0000980000067ab9 */ /* 0x000fe20000000a00 */
[C---:B------:R-:W-:Y:S01]  /*6610*/  IADD3 R24, P2, -R63.reuse, R10, RZ ;  /* 0x0000000a3f187210 */ /* 0x040fe20007f5e1ff */
[----:B------:R-:W-:Y:S02]  /*6620*/  BSSY B1, `(.L_x_1099) ;  /* 0x0000046000017945 */ /* 0x000fe40003800000 */
[----:B------:R-:W-:Y:S01]  /*6630*/  IMAD.WIDE.U32 R22, R63, 0x500, R22 ;  /* 0x000005003f167825 */ /* 0x000fe200078e0016 */
[----:B------:R-:W-:Y:S02]  /*6640*/  ISETP.GT.U32.AND P0, PT, R24, 0x78, PT ;  /* 0x000000781800780c */ /* 0x000fe40003f04070 */
[----:B------:R-:W-:-:S02]  /*6650*/  IADD3.X R27, ~R62, R11, RZ, P2, !PT ;  /* 0x0000000b3e1b7210 */ /* 0x000fc400017fe5ff */
[----:B------:R-:W-:Y:S02]  /*6660*/  IADD3 R25, R23, R25, RZ ;  /* 0x0000001917197210 */ /* 0x000fe40007ffe0ff */
[----:B------:R-:W-:-:S04]  /*6670*/  LEA R23, P1, R22, UR6, 0x2 ;  /* 0x0000000616177c11 */ /* 0x000fc8000f8210ff */
[----:B------:R-:W-:Y:S02]  /*6680*/  LEA.HI.X R24, R22, UR7, R25, 0x2, P1 ;  /* 0x0000000716187c11 */ /* 0x000fe400088f1419 */
[----:B------:R-:W-:Y:S02]  /*6690*/  ISETP.GT.AND.EX P1, PT, R27, RZ, PT, P0 ;  /* 0x000000ff1b00720c */ /* 0x000fe40003f24300 */
[----:B------:R-:W-:Y:S02]  /*66a0*/  IADD3 R22, P2, R23, 0x1d000, RZ ;  /* 0x0001d00017167810 */ /* 0x000fe40007f5e0ff */
[----:B------:R-:W-:Y:S02]  /*66b0*/  PLOP3.LUT P0, PT, PT, PT, PT, 0x80, 0x0 ;  /* 0x000000000000781c */ /* 0x000fe40003f0f070 */
[----:B------:R-:W-:-:S07]  /*66c0*/  IADD3.X R23, RZ, R24, RZ, P2, !PT ;  /* 0x00000018ff177210 */ /* 0x000fce00017fe4ff */
[----:B------:R-:W-:Y:S05]  /*66d0*/  @!P1 BRA `(.L_x_1100) ;  /* 0x0000000000e89947 */ /* 0x000fea0003800000 */
[----:B------:R-:W-:Y:S02]  /*66e0*/  IADD3 R27, P1, R10, -0x78, RZ ;  /* 0xffffff880a1b7810 */ /* 0x000fe40007f3e0ff */
[----:B------:R-:W-:Y:S02]  /*66f0*/  PLOP3.LUT P0, PT, PT, PT, PT, 0x8, 0x0 ;  /* 0x000000000000781c */ /* 0x000fe40003f0e170 */
[----:B------:R-:W-:-:S11]  /*6700*/  IADD3.X R37, R11, -0x1, RZ, P1, !PT ;  /* 0xffffffff0b257810 */ /* 0x000fd60000ffe4ff */
.L_x_1101:
        /* <DEDUP_REMOVED lines=55> */
.L_x_1100:
[----:B------:R-:W-:Y:S05]  /*6a80*/  BSYNC B1 ;  /* 0x0000000000017941 */ /* 0x000fea0003800000 */
.L_x_1099:
        /* <DEDUP_REMOVED lines=35> */
.L_x_1103:
[----:B------:R-:W-:Y:S05]  /*6cc0*/  BSYNC B1 ;  /* 0x0000000000017941 */ /* 0x000fea0003800000 */
.L_x_1102:
        /* <DEDUP_REMOVED lines=15> */
.L_x_1096:
[----:B------:R-:W-:Y:S05]  /*6dc0*/  BSYNC B0 ;  /* 0x0000000000007941 */ /* 0x000fea0003800000 */
.L_x_1095:
        /* <DEDUP_REMOVED lines=10> */
[----:B------:R-:W-:-:S12]  /*6e70*/  UMOV UR5, 0xffff ;  /* 0x0000ffff00057882 */ /* 0x000fd80000000000 */
[----:B------:R-:W-:Y:S02]  /*6e80*/  @!P0 SHF.R.U32.HI R2, RZ, 0x4, R6 ;  /* 0x00000004ff028819 */ /* 0x000fe40000011606 */
[C---:B------:R-:W-:Y:S02]  /*6e90*/  @!P0 SHF.L.U32 R21, R36.reuse, 0x1, RZ ;  /* 0x0000000124158819 */ /* 0x040fe400000006ff */
[----:B------:R-:W-:Y:S02]  /*6ea0*/  @!P0 LEA R23, R36, UR4, 0x7 ;  /* 0x0000000424178c11 */ /* 0x000fe4000f8e38ff */
[----:B------:R-:W-:Y:S01]  /*6eb0*/  @!P0 LOP3.LUT R22, R2, R21, RZ, 0x3c, !PT ;  /* 0x0000001502168212 */ /* 0x000fe200078e3cff */
[----:B------:R-:W-:-:S03]  /*6ec0*/  HFMA2.MMA R21, -RZ, RZ, 0, 0 ;  /* 0x00000000ff157435 */ /* 0x000fc600000001ff */
[----:B------:R-:W-:Y:S02]  /*6ed0*/  @!P0 LEA R23, R22, R23, 0x2 ;  /* 0x0000001716178211 */ /* 0x000fe400078e10ff */
[----:B------:R-:W-:-:S05]  /*6ee0*/  MOV R22, RZ ;  /* 0x000000ff00167202 */ /* 0x000fca0000000f00 */
[----:B------:R0:W1:Y:S04]  /*6ef0*/  @!P0 LDS R21, [R23] ;  /* 0x0000000017158984 */ /* 0x0000680000000800 */
[----:B------:R0:W2:Y:S01]  /*6f00*/  @!P0 LDS R22, [R23+0x500] ;  /* 0x0005000017168984 */ /* 0x0000a20000000800 */
[----:B------:R-:W-:Y:S05]  /*6f10*/  BRA.DIV UR5, `(.L_x_1107) ;  /* 0x0000001205687947 */ /* 0x000fea000b800000 */
[----:B------:R-:W-:Y:S02]  /*6f20*/  MOV R28, 0xffff ;  /* 0x0000ffff001c7802 */ /* 0x000fe40000000f00 */
[----:B------:R-:W-:Y:S02]  /*6f30*/  MOV R27, 0xffff ;  /* 0x0000ffff001b7802 */ /* 0x000fe40000000f00 */
[----:B------:R-:W-:Y:S01]  /*6f40*/  MOV R29, 0xffff ;  /* 0x0000ffff001d7802 */ /* 0x000fe20000000f00 */
[----:B-1----:R-:W1:Y:S01]  /*6f50*/  SHFL.BFLY PT, R24, R21, 0x8, 0x101f ;  /* 0x0d101f0015187f89 */ /* 0x002e6200000e0000 */
[----:B------:R-:W-:Y:S02]  /*6f60*/  MOV R30, 0xffff ;  /* 0x0000ffff001e7802 */ /* 0x000fe40000000f00 */
[----:B------:R-:W-:Y:S01]  /*6f70*/  MOV R32, 0xffff ;  /* 0x0000ffff00207802 */ /* 0x000fe20000000f00 */
[----:B0-2---:R-:W0:Y:S01]  /*6f80*/  SHFL.BFLY PT, R23, R22, 0x8, 0x101f ;  /* 0x0d101f0016177f89 */ /* 0x005e2200000e0000 */
[----:B------:R-:W-:-:S02]  /*6f90*/  MOV R31, 0xffff ;  /* 0x0000ffff001f7802 */ /* 0x000fc40000000f00 */
        /* <DEDUP_REMOVED lines=15> */
.L_x_1120:
        /* <DEDUP_REMOVED lines=15> */
[----:B0-----:R-:W-:Y:S01]  /*7180*/  HFMA2.MMA R21, -RZ, RZ, 0, 0 ;  /* 0x00000000ff157435 */ /* 0x001fe200000001ff */
[----:B------:R-:W-:Y:S01]  /*7190*/  MOV R26, RZ ;  /* 0x000000ff001a7202 */ /* 0x000fe20000000f00 */
[----:B------:R-:W-:-:S05]  /*71a0*/  UMOV UR5, 0xffff ;  /* 0x0000ffff00057882 */ /* 0x000fca0000000000 */
[----:B------:R0:W1:Y:S04]  /*71b0*/  @!P0 LDS R26, [R9+0x500] ;  /* 0x00050000091a8984 */ /* 0x0000680000000800 */
[----:B------:R0:W2:Y:S01]  /*71c0*/  @!P0 LDS R21, [R9] ;  /* 0x0000000009158984 */ /* 0x0000a20000000800 */
[----:B------:R-:W-:Y:S05]  /*71d0*/  BRA.DIV UR5, `(.L_x_1108) ;  /* 0x0000001205907947 */ /* 0x000fea000b800000 */
[----:B------:R-:W-:Y:S02]  /*71e0*/  MOV R32, 0xffff ;  /* 0x0000ffff00207802 */ /* 0x000fe40000000f00 */
[----:B------:R-:W-:Y:S02]  /*71f0*/  MOV R31, 0xffff ;  /* 0x0000ffff001f7802 */ /* 0x000fe40000000f00 */
[----:B------:R-:W-:Y:S01]  /*7200*/  MOV R33, 0xffff ;  /* 0x0000ffff00217802 */ /* 0x000fe20000000f00 */
[----:B--2---:R-:W2:Y:S01]  /*7210*/  SHFL.BFLY PT, R28, R21, 0x8, 0x101f ;  /* 0x0d101f00151c7f89 */ /* 0x004ea200000e0000 */
[----:B------:R-:W-:Y:S02]  /*7220*/  MOV R38, 0xffff ;  /* 0x0000ffff00267802 */ /* 0x000fe40000000f00 */
[----:B------:R-:W-:Y:S01]  /*7230*/  MOV R40, 0xffff ;  /* 0x0000ffff00287802 */ /* 0x000fe20000000f00 */
[----:B-1----:R-:W1:Y:S01]  /*7240*/  SHFL.BFLY PT, R27, R26, 0x8, 0x101f ;  /* 0x0d101f001a1b7f89 */ /* 0x002e6200000e0000 */
[----:B------:R-:W-:-:S02]  /*7250*/  MOV R37, 0xffff ;  /* 0x0000ffff00257802 */ /* 0x000fc40000000f00 */
[----:B------:R-:W-:Y:S01]  /*7260*/  MOV R39, 0xffff ;  /* 0x0000ffff00277802 */ /* 0x000fe20000000f00 */
[----:B--2---:R-:W-:Y:S01]  /*7270*/  FADD.FTZ R28, R28, R21 ;  /* 0x000000151c1c7221 */ /* 0x004fe20000010000 */
[----:B-1----:R-:W-:-:S04]  /*7280*/  FADD.FTZ R27, R27, R26 ;  /* 0x0000001a1b1b7221 */ /* 0x002fc80000010000 */
        /* <DEDUP_REMOVED lines=12> */
.L_x_1130:
[----:B---3--:R-:W-:Y:S01]  /*7350*/  FADD.FTZ R26, R21, R26 ;  /* 0x0000001a151a7221 */ /* 0x008fe20000010000 */
        /* <DEDUP_REMOVED lines=8> */
[C---:B-1----:R-:W-:Y:S01]  /*73e0*/  @!P0 SHF.L.U32 R21, R36.reuse, 0x1, RZ ;  /* 0x0000000124158819 */ /* 0x042fe200000006ff */
[----:B------:R-:W-:Y:S01]  /*73f0*/  UMOV UR5, 0xffff ;  /* 0x0000ffff00057882 */ /* 0x000fe20000000000 */
[----:B------:R-:W-:Y:S02]  /*7400*/  @!P0 LEA R27, R36, UR4, 0x7 ;  /* 0x00000004241b8c11 */ /* 0x000fe4000f8e38ff */
[----:B------:R-:W-:Y:S01]  /*7410*/  @!P0 LOP3.LUT R26, R26, R21, RZ, 0x3c, !PT ;  /* 0x000000151a1a8212 */ /* 0x000fe200078e3cff */
[----:B------:R-:W-:-:S03]  /*7420*/  HFMA2.MMA R21, -RZ, RZ, 0, 0 ;  /* 0x00000000ff157435 */ /* 0x000fc600000001ff */
[----:B------:R-:W-:Y:S02]  /*7430*/  @!P0 LEA R27, R26, R27, 0x2 ;  /* 0x0000001b1a1b8211 */ /* 0x000fe400078e10ff */
[----:B------:R-:W-:-:S05]  /*7440*/  MOV R26, RZ ;  /* 0x000000ff001a7202 */ /* 0x000fca0000000f00 */
[----:B------:R1:W2:Y:S04]  /*7450*/  @!P0 LDS R21, [R27] ;  /* 0x000000001b158984 */ /* 0x0002a80000000800 */
[----:B------:R1:W3:Y:S01]  /*7460*/  @!P0 LDS R26, [R27+0x500] ;  /* 0x000500001b1a8984 */ /* 0x0002e20000000800 */
[----:B------:R-:W-:Y:S05]  /*7470*/  BRA.DIV UR5, `(.L_x_1109) ;  /* 0x0000001205d47947 */ /* 0x000fea000b800000 */
[----:B------:R-:W-:Y:S02]  /*7480*/  MOV R32, 0xffff ;  /* 0x0000ffff00207802 */ /* 0x000fe40000000f00 */
[----:B------:R-:W-:Y:S02]  /*7490*/  MOV R31, 0xffff ;  /* 0x0000ffff001f7802 */ /* 0x000fe40000000f00 */
[----:B------:R-:W-:Y:S01]  /*74a0*/  MOV R33, 0xffff ;  /* 0x0000ffff00217802 */ /* 0x000fe20000000f00 */
[----:B--2---:R-:W2:Y:S01]  /*74b0*/  SHFL.BFLY PT, R28, R21, 0x8, 0x101f ;  /* 0x0d101f00151c7f89 */ /* 0x004ea200000e0000 */
[----:B------:R-:W-:Y:S02]  /*74c0*/  MOV R38, 0xffff ;  /* 0x0000ffff00267802 */ /* 0x000fe40000000f00 */
[----:B------:R-:W-:Y:S01]  /*74d0*/  MOV R40, 0xffff ;  /* 0x0000ffff00287802 */ /* 0x000fe20000000f00 */
[----:B-1-3--:R-:W1:Y:S01]  /*74e0*/  SHFL.BFLY PT, R27, R26, 0x8, 0x101f ;  /* 0x0d101f001a1b7f89 */ /* 0x00ae6200000e0000 */
        /* <DEDUP_REMOVED lines=16> */
.L_x_1140:
[----:B---3--:R-:W-:Y:S01]  /*75f0*/  FADD.FTZ R26, R21, R26 ;  /* 0x0000001a151a7221 */ /* 0x008fe20000010000 */
[----:B------:R-:W-:-:S04]  /*7600*/  @!P1 F2FP.BF16.F32.PACK_AB R21, RZ, R31 ;  /* 0x0000001fff15923e */ /* 0x000fc800000010ff */
[----:B------:R-:W-:Y:S01]  /*7610*/  @!P1 F2FP.BF16.F32.PACK_AB R26, RZ, R26 ;  /* 0x0000001aff1a923e */ /* 0x000fe200000010ff */
[----:B------:R2:W-:Y:S03]  /*7620*/  @!P1 STG.E.U16 desc[UR8][R22.64+0x50], R21 ;  /* 0x0000501516009986 */ /* 0x0005e6000c101508 */
[----:B------:R-:W-:Y:S02]  /*7630*/  PRMT R27, R26, 0x7610, R27 ;  /* 0x000076101a1b7816 */ /* 0x000fe4000000001b */
[----:B------:R-:W-:-:S03]  /*7640*/  MOV R26, R14 ;  /* 0x0000000e001a7202 */ /* 0x000fc60000000f00 */
[----:B------:R2:W-:Y:S04]  /*7650*/  @!P1 STG.E.U16 desc[UR8][R24.64+0x50], R27 ;  /* 0x0000501b18009986 */ /* 0x0005e8000c101508 */
.L_x_1106:
[----:B------:R-:W-:Y:S05]  /*7660*/  BSYNC B0 ;  /* 0x0000000000007941 */ /* 0x000fea0003800000 */
.L_x_1105:
[----:B------:R-:W-:-:S13]  /*7670*/  ISETP.GE.U32.AND P0, PT, R7, 0x3c, PT ;  /* 0x0000003c0700780c */ /* 0x000fda0003f06070 */
[----:B------:R-:W-:Y:S05]  /*7680*/  @!P0 BRA `(.L_x_1104) ;  /* 0x0000000800748947 */ /* 0x000fea0003800000 */
[----:B------:R-:W-:Y:S01]  /*7690*/  ISETP.GT.U32.AND P0, PT, R36, 0x9, PT ;  /* 0x000000092400780c */ /* 0x000fe20003f04070 */
[----:B------:R-:W-:-:S12]  /*76a0*/  UMOV UR5, 0xffff ;  /* 0x0000ffff00057882 */ /* 0x000fd80000000000 */
[C---:B012---:R-:W-:Y:S02]  /*76b0*/  @!P0 SHF.L.U32 R21, R36.reuse, 0x1, RZ ;  /* 0x0000000124158819 */ /* 0x047fe400000006ff */
        /* <DEDUP_REMOVED lines=8> */
[----:B------:R-:W-:Y:S02]  /*7740*/  @!P0 SHF.L.U32 R28, R36, 0x1, RZ ;  /* 0x00000001241c8819 */ /* 0x000fe400000006ff */
[----:B------:R-:W-:Y:S02]  /*7750*/  @!P0 IADD3 R25, R26, 0x14, RZ ;  /* 0x000000141a198810 */ /* 0x000fe40007ffe0ff */
[C---:B------:R-:W-:Y:S02]  /*7760*/  @!P0 LEA R30, R36.reuse, UR4, 0x7 ;  /* 0x00000004241e8c11 */ /* 0x040fe4000f8e38ff */
[----:B------:R-:W-:Y:S02]  /*7770*/  @!P0 LOP3.LUT R25, R25, R28, RZ, 0x3c, !PT ;  /* 0x0000001c19198212 */ /* 0x000fe400078e3cff */
[----:B------:R-:W-:Y:S02]  /*7780*/  @!P0 SHF.L.U32 R24, R36, 0x1, RZ ;  /* 0x0000000124188819 */ /* 0x000fe400000006ff */
[----:B0-----:R-:W-:-:S02]  /*7790*/  @!P0 IADD3 R23, R26, 0x28, RZ ;  /* 0x000000281a178810 */ /* 0x001fc40007ffe0ff */
[----:B------:R-:W-:Y:S02]  /*77a0*/  @!P0 LEA R27, R25, R30, 0x2 ;  /* 0x0000001e191b8211 */ /* 0x000fe400078e10ff */
[----:B------:R-:W-:Y:S02]  /*77b0*/  @!P0 LOP3.LUT R23, R23, R24, RZ, 0x3c, !PT ;  /* 0x0000001817178212 */ /* 0x000fe400078e3cff */
[----:B------:R-:W-:Y:S01]  /*77c0*/  @!P0 LEA R40, R36, UR4, 0x7 ;  /* 0x0000000424288c11 */ /* 0x000fe2000f8e38ff */
[----:B------:R-:W0:Y:S01]  /*77d0*/  @!P0 LDS R28, [R27] ;  /* 0x000000001b1c8984 */ /* 0x000e220000000800 */
[----:B------:R-:W-:Y:S02]  /*77e0*/  @!P0 IADD3 R25, R26, 0x3c, RZ ;  /* 0x0000003c1a198810 */ /* 0x000fe40007ffe0ff */
[----:B------:R-:W-:Y:S01]  /*77f0*/  @!P0 LEA R23, R23, R40, 0x2 ;  /* 0x0000002817178211 */ /* 0x000fe200078e10ff */
[----:B------:R3:W4:Y:S01]  /*7800*/  @!P0 LDS R30, [R27+0x500] ;  /* 0x000500001b1e8984 */ /* 0x0007220000000800 */
[----:B------:R-:W-:-:S02]  /*7810*/  @!P0 SHF.L.U32 R44, R36, 0x1, RZ ;  /* 0x00000001242c8819 */ /* 0x000fc400000006ff */
[----:B------:R-:W-:Y:S01]  /*7820*/  @!P0 LEA R46, R36, UR4, 0x7 ;  /* 0x00000004242e8c11 */ /* 0x000fe2000f8e38ff */
[----:B------:R-:W-:Y:S01]  /*7830*/  @!P0 LDS R24, [R23] ;  /* 0x0000000017188984 */ /* 0x000fe20000000800 */
[----:B------:R-:W-:Y:S02]  /*7840*/  @!P0 LOP3.LUT R25, R25, R44, RZ, 0x3c, !PT ;  /* 0x0000002c19198212 */ /* 0x000fe400078e3cff */
[----:B------:R-:W-:Y:S01]  /*7850*/  MOV R33, RZ ;  /* 0x000000ff00217202 */ /* 0x000fe20000000f00 */
[----:B------:R-:W-:Y:S01]  /*7860*/  @!P0 LDS R31, [R23+0x500] ;  /* 0x00050000171f8984 */ /* 0x000fe20000000800 */
[----:B------:R-:W-:Y:S02]  /*7870*/  @!P0 LEA R39, R25, R46, 0x2 ;  /* 0x0000002e19278211 */ /* 0x000fe400078e10ff */
[----:B------:R-:W-:Y:S02]  /*7880*/  MOV R25, RZ ;  /* 0x000000ff00197202 */ /* 0x000fe40000000f00 */
[----:B---3--:R-:W-:Y:S01]  /*7890*/  MOV R27, 0xffff ;  /* 0x0000ffff001b7802 */ /* 0x008fe20000000f00 */
[----:B------:R-:W-:Y:S01]  /*78a0*/  @!P0 LDS R43, [R39] ;  /* 0x00000000272b8984 */ /* 0x000fe20000000800 */
[----:B------:R-:W-:-:S02]  /*78b0*/  MOV R29, RZ ;  /* 0x000000ff001d7202 */ /* 0x000fc40000000f00 */
[----:B------:R-:W-:Y:S01]  /*78c0*/  MOV R46, 0xffff ;  /* 0x0000ffff002e7802 */ /* 0x000fe20000000f00 */
[----:B--2---:R-:W2:Y:S01]  /*78d0*/  SHFL.BFLY PT, R23, R22, 0x8, 0x101f ;  /* 0x0d101f0016177f89 */ /* 0x004ea200000e0000 */
[----:B------:R-:W-:Y:S02]  /*78e0*/  MOV R37, RZ ;  /* 0x000000ff00257202 */ /* 0x000fe40000000f00 */
[----:B------:R-:W-:Y:S01]  /*78f0*/  MOV R50, 0xffff ;  /* 0x0000ffff00327802 */ /* 0x000fe20000000f00 */
[----:B------:R3:W5:Y:S01]  /*7900*/  @!P0 LDS R44, [R39+0x500] ;  /* 0x00050000272c8984 */ /* 0x0007620000000800 */
[----:B------:R-:W-:Y:S02]  /*7910*/  MOV R48, 0xffff ;  /* 0x0000ffff00307802 */ /* 0x000fe40000000f00 */
[----:B------:R-:W-:Y:S02]  /*7920*/  MOV R47, 0xffff ;  /* 0x0000ffff002f7802 */ /* 0x000fe40000000f00 */
[----:B------:R-:W-:-:S02]  /*7930*/  MOV R45, 0xffff ;  /* 0x0000ffff002d7802 */ /* 0x000fc40000000f00 */
[----:B------:R-:W-:Y:S02]  /*7940*/  MOV R41, RZ ;  /* 0x000000ff00297202 */ /* 0x000fe40000000f00 */
[----:B---3--:R-:W-:Y:S02]  /*7950*/  MOV R39, RZ ;  /* 0x000000ff00277202 */ /* 0x008fe40000000f00 */
[----:B------:R-:W-:Y:S02]  /*7960*/  MOV R52, 0xffff ;  /* 0x0000ffff00347802 */ /* 0x000fe40000000f00 */
[----:B0-----:R-:W-:Y:S02]  /*7970*/  @!P0 MOV R25, R28 ;  /* 0x0000001c00198202 */ /* 0x001fe40000000f00 */
[----:B------:R-:W-:Y:S02]  /*7980*/  MOV R28, 0xffff ;  /* 0x0000ffff001c7802 */ /* 0x000fe40000000f00 */
[----:B----4-:R-:W-:-:S02]  /*7990*/  @!P0 MOV R29, R30 ;  /* 0x0000001e001d8202 */ /* 0x010fc40000000f00 */
[----:B------:R-:W-:Y:S01]  /*79a0*/  MOV R30, 0xffff ;  /* 0x0000ffff001e7802 */ /* 0x000fe20000000f00 */
[----:B--2---:R-:W-:Y:S01]  /*79b0*/  FADD.FTZ R23, R23, R22 ;  /* 0x0000001617177221 */ /* 0x004fe20000010000 */
[----:B------:R-:W-:Y:S01]  /*79c0*/  @!P0 MOV R33, R24 ;  /* 0x0000001800218202 */ /* 0x000fe20000000f00 */
[----:B------:R-:W0:Y:S01]  /*79d0*/  SHFL.BFLY PT, R38, R29, 0x8, 0x101f ;  /* 0x0d101f001d267f89 */ /* 0x000e2200000e0000 */
[----:B------:R-:W-:-:S03]  /*79e0*/  @!P0 MOV R37, R31 ;  /* 0x0000001f00258202 */ /* 0x000fc60000000f00 */
[----:B-1----:R-:W1:Y:S01]  /*79f0*/  SHFL.BFLY PT, R24, R21, 0x8, 0x101f ;  /* 0x0d101f0015187f89 */ /* 0x002e6200000e0000 */
[----:B------:R-:W-:-:S03]  /*7a00*/  MOV R31, 0xffff ;  /* 0x0000ffff001f7802 */ /* 0x000fc60000000f00 */
[----:B------:R-:W2:Y:S01]  /*7a10*/  SHFL.BFLY PT, R32, R25, 0x8, 0x101f ;  /* 0x0d101f0019207f89 */ /* 0x000ea200000e0000 */
[----:B------:R-:W-:Y:S02]  /*7a20*/  @!P0 MOV R39, R43 ;  /* 0x0000002b00278202 */ /* 0x000fe40000000f00 */
[----:B------:R-:W-:Y:S01]  /*7a30*/  MOV R43, 0xffff ;  /* 0x0000ffff002b7802 */ /* 0x000fe20000000f00 */
[----:B------:R-:W3:Y:S04]  /*7a40*/  SHFL.BFLY PT, R42, R37, 0x8, 0x101f ;  /* 0x0d101f00252a7f89 */ /* 0x000ee800000e0000 */
[----:B------:R-:W4:Y:S01]  /*7a50*/  SHFL.BFLY PT, R40, R33, 0x8, 0x101f ;  /* 0x0d101f0021287f89 */ /* 0x000f2200000e0000 */
[----:B-----5:R-:W-:Y:S02]  /*7a60*/  @!P0 MOV R41, R44 ;  /* 0x0000002c00298202 */ /* 0x020fe40000000f00 */
[----:B------:R-:W-:Y:S01]  /*7a70*/  ISETP.NE.AND P0, PT, R36, RZ, PT ;  /* 0x000000ff2400720c */ /* 0x000fe20003f05270 */
[----:B------:R-:W5:Y:S01]  /*7a80*/  SHFL.BFLY PT, R22, R23, 0x4, 0x101f ;  /* 0x0c901f0017167f89 */ /* 0x000f6200000e0000 */
[----:B0-----:R-:W-:-:S03]  /*7a90*/  FADD.FTZ R38, R38, R29 ;  /* 0x0000001d26267221 */ /* 0x001fc60000010000 */
[----:B------:R-:W0:Y:S01]  /*7aa0*/  SHFL.BFLY PT, R46, R39, 0x8, 0x101f ;  /* 0x0d101f00272e7f89 */ /* 0x000e2200000e0000 */
[----:B-1----:R-:W-:-:S03]  /*7ab0*/  FADD.FTZ R24, R24, R21 ;  /* 0x0000001518187221 */ /* 0x002fc60000010000 */
[----:B------:R-:W1:Y:S01]  /*7ac0*/  SHFL.BFLY PT, R29, R38, 0x4, 0x101f ;  /* 0x0c901f00261d7f89 */ /* 0x000e6200000e0000 */
[----:B--2---:R-:W-:-:S03]  /*7ad0*/  FADD.FTZ R32, R32, R25 ;  /* 0x0000001920207221 */ /* 0x004fc60000010000 */
[----:B------:R-:W2:Y:S01]  /*7ae0*/  SHFL.BFLY PT, R21, R24, 0x4, 0x101f ;  /* 0x0c901f0018157f89 */ /* 0x000ea200000e0000 */
[----:B---3--:R-:W-:-:S03]  /*7af0*/  FADD.FTZ R42, R42, R37 ;  /* 0x000000252a2a7221 */ /* 0x008fc60000010000 */
[----:B------:R-:W3:Y:S01]  /*7b00*/  SHFL.BFLY PT, R25, R32, 0x4, 0x101f ;  /* 0x0c901f0020197f89 */ /* 0x000ee200000e0000 */
[----:B----4-:R-:W-:-:S03]  /*7b10*/  FADD.FTZ R40, R40, R33 ;  /* 0x0000002128287221 */ /* 0x010fc60000010000 */
[----:B------:R-:W4:Y:S01]  /*7b20*/  SHFL.BFLY PT, R37, R42, 0x4, 0x101f ;  /* 0x0c901f002a257f89 */ /* 0x000f2200000e0000 */
[----:B-----5:R-:W-:-:S03]  /*7b30*/  FADD.FTZ R22, R23, R22 ;  /* 0x0000001617167221 */ /* 0x020fc60000010000 */
[----:B------:R-:W5:Y:S01]  /*7b40*/  SHFL.BFLY PT, R33, R40, 0x4, 0x101f ;  /* 0x0c901f0028217f89 */ /* 0x000f6200000e0000 */
[----:B------:R-:W-:-:S03]  /*7b50*/  MOV R23, 0xffff ;  /* 0x0000ffff00177802 */ /* 0x000fc60000000f00 */
[----:B------:R-:W5:Y:S01]  /*7b60*/  SHFL.BFLY PT, R44, R41, 0x8, 0x101f ;  /* 0x0d101f00292c7f89 */ /* 0x000f6200000e0000 */
[----:B0-----:R-:W-:Y:S01]  /*7b70*/  FADD.FTZ R46, R46, R39 ;  /* 0x000000272e2e7221 */ /* 0x001fe20000010000 */
[----:B------:R-:W-:Y:S01]  /*7b80*/  MOV R39, 0xffff ;  /* 0x0000ffff00277802 */ /* 0x000fe20000000f00 */
[----:B-1----:R-:W-:Y:S01]  /*7b90*/  FADD.FTZ R29, R38, R29 ;  /* 0x0000001d261d7221 */ /* 0x002fe20000010000 */
[----:B------:R-:W-:Y:S01]  /*7ba0*/  SHFL.BFLY PT, R23, R22, 0x2, 0x101f ;  /* 0x0c501f0016177f89 */ /* 0x000fe200000e0000 */
[----:B--2---:R-:W-:Y:S01]  /*7bb0*/  FADD.FTZ R21, R24, R21 ;  /* 0x0000001518157221 */ /* 0x004fe20000010000 */
[----:B------:R-:W-:Y:S02]  /*7bc0*/  MOV R24, 0xffff ;  /* 0x0000ffff00187802 */ /* 0x000fe40000000f00 */
[----:B------:R-:W0:Y:S01]  /*7bd0*/  SHFL.BFLY PT, R38, R29, 0x2, 0x101f ;  /* 0x0c501f001d267f89 */ /* 0x000e2200000e0000 */
[----:B---3--:R-:W-:-:S03]  /*7be0*/  FADD.FTZ R25, R32, R25 ;  /* 0x0000001920197221 */ /* 0x008fc60000010000 */
[----:B------:R-:W1:Y:S01]  /*7bf0*/  SHFL.BFLY PT, R39, R46, 0x4, 0x101f ;  /* 0x0c901f002e277f89 */ /* 0x000e6200000e0000 */
[----:B----4-:R-:W-:Y:S01]  /*7c00*/  FADD.FTZ R37, R42, R37 ;  /* 0x000000252a257221 */ /* 0x010fe20000010000 */
[----:B------:R-:W-:Y:S02]  /*7c10*/  MOV R42, 0xffff ;  /* 0x0000ffff002a7802 */ /* 0x000fe40000000f00 */
[----:B------:R-:W2:Y:S01]  /*7c20*/  SHFL.BFLY PT, R24, R21, 0x2, 0x101f ;  /* 0x0c501f0015187f89 */ /* 0x000ea200000e0000 */
[----:B-----5:R-:W-:-:S03]  /*7c30*/  FADD.FTZ R33, R40, R33 ;  /* 0x0000002128217221 */ /* 0x020fc60000010000 */
[----:B------:R-:W3:Y:S01]  /*7c40*/  SHFL.BFLY PT, R32, R25, 0x2, 0x101f ;  /* 0x0c501f0019207f89 */ /* 0x000ee200000e0000 */
[----:B------:R-:W-:Y:S01]  /*7c50*/  FADD.FTZ R44, R44, R41 ;  /* 0x000000292c2c7221 */ /* 0x000fe20000010000 */
[----:B------:R-:W-:Y:S02]  /*7c60*/  MOV R41, 0xffff ;  /* 0x0000ffff00297802 */ /* 0x000fe40000000f00 */
[----:B------:R-:W4:Y:S04]  /*7c70*/  SHFL.BFLY PT, R40, R33, 0x2, 0x101f ;  /* 0x0c501f0021287f89 */ /* 0x000f2800000e0000 */
[----:B------:R-:W5:Y:S04]  /*7c80*/  SHFL.BFLY PT, R42, R37, 0x2, 0x101f ;  /* 0x0c501f00252a7f89 */ /* 0x000f6800000e0000 */
[----:B------:R-:W5:Y:S01]  /*7c90*/  SHFL.BFLY PT, R41, R44, 0x4, 0x101f ;  /* 0x0c901f002c297f89 */ /* 0x000f6200000e0000 */
[----:B0-----:R-:W-:Y:S01]  /*7ca0*/  FADD.FTZ R38, R29, R38 ;  /* 0x000000261d267221 */ /* 0x001fe20000010000 */
[----:B------:R-:W-:Y:S01]  /*7cb0*/  MOV R29, 0xffff ;  /* 0x0000ffff001d7802 */ /* 0x000fe20000000f00 */
[----:B-1----:R-:W-:Y:S01]  /*7cc0*/  FADD.FTZ R39, R46, R39 ;  /* 0x000000272e277221 */ /* 0x002fe20000010000 */
[----:B------:R-:W-:-:S02]  /*7cd0*/  MOV R46, 0xffff ;  /* 0x0000ffff002e7802 */ /* 0x000fc40000000f00 */
[----:B------:R-:W-:Y:S01]  /*7ce0*/  SHFL.BFLY PT, R31, R38, 0x1, 0x101f ;  /* 0x0c301f00261f7f89 */ /* 0x000fe200000e0000 */
[----:B--2---:R-:W-:Y:S01]  /*7cf0*/  FADD.FTZ R27, R21, R24 ;  /* 0x00000018151b7221 */ /* 0x004fe20000010000 */
[----:B------:R-:W-:Y:S02]  /*7d00*/  FADD.FTZ R21, R22, R23 ;  /* 0x0000001716157221 */ /* 0x000fe40000010000 */
[----:B------:R-:W0:Y:S01]  /*7d10*/  LDC.64 R22, c[0x0][0x218] ;  /* 0x00008600ff167b82 */ /* 0x000e220000000a00 */
[----:B---3--:R-:W-:Y:S01]  /*7d20*/  FADD.FTZ R32, R25, R32 ;  /* 0x0000002019207221 */ /* 0x008fe20000010000 */
[----:B------:R-:W1:Y:S01]  /*7d30*/  SHFL.BFLY PT, R28, R27, 0x1, 0x101f ;  /* 0x0c301f001b1c7f89 */ /* 0x000e6200000e0000 */
[----:B----4-:R-:W-:-:S03]  /*7d40*/  FADD.FTZ R40, R33, R40 ;  /* 0x0000002821287221 */ /* 0x010fc60000010000 */
[----:B------:R-:W2:Y:S01]  /*7d50*/  SHFL.BFLY PT, R30, R21, 0x1, 0x101f ;  /* 0x0c301f00151e7f89 */ /* 0x000ea200000e0000 */
[----:B------:R-:W-:Y:S01]  /*7d60*/  MOV R33, 0xffff ;  /* 0x0000ffff00217802 */ /* 0x000fe20000000f00 */
[----:B------:R-:W3:Y:S01]  /*7d70*/  LDC.64 R24, c[0x0][0x220] ;  /* 0x00008800ff187b82 */ /* 0x000ee20000000a00 */
[----:B-----5:R-:W-:Y:S01]  /*7d80*/  FADD.FTZ R37, R37, R42 ;  /* 0x0000002a25257221 */ /* 0x020fe20000010000 */
[----:B------:R-:W4:Y:S01]  /*7d90*/  SHFL.BFLY PT, R29, R32, 0x1, 0x101f ;  /* 0x0c301f00201d7f89 */ /* 0x000f2200000e0000 */
[----:B------:R-:W-:Y:S01]  /*7da0*/  MOV R42, 0xffff ;  /* 0x0000ffff002a7802 */ /* 0x000fe20000000f00 */
[----:B------:R-:W-:Y:S01]  /*7db0*/  FADD.FTZ R41, R44, R41 ;  /* 0x000000292c297221 */ /* 0x000fe20000010000 */
[----:B------:R-:W-:Y:S01]  /*7dc0*/  MOV R44, 0xffff ;  /* 0x0000ffff002c7802 */ /* 0x000fe20000000f00 */
[----:B------:R-:W5:Y:S04]  /*7dd0*/  SHFL.BFLY PT, R33, R40, 0x1, 0x101f ;  /* 0x0c301f0028217f89 */ /* 0x000f6800000e0000 */
[----:B------:R-:W5:Y:S04]  /*7de0*/  SHFL.BFLY PT, R42, R37, 0x1, 0x101f ;  /* 0x0c301f00252a7f89 */ /* 0x000f6800000e0000 */
[----:B------:R-:W5:Y:S01]  /*7df0*/  SHFL.BFLY PT, R46, R39, 0x2, 0x101f ;  /* 0x0c501f00272e7f89 */ /* 0x000f6200000e0000 */
[----:B-1----:R-:W-:-:S03]  /*7e00*/  FADD.FTZ R27, R27, R28 ;  /* 0x0000001c1b1b7221 */ /* 0x002fc60000010000 */
[----:B------:R-:W1:Y:S01]  /*7e10*/  SHFL.BFLY PT, R44, R41, 0x2, 0x101f ;  /* 0x0c501f00292c7f89 */ /* 0x000e6200000e0000 */
[----:B--2---:R-:W-:Y:S01]  /*7e20*/  FADD.FTZ R30, R21, R30 ;  /* 0x0000001e151e7221 */ /* 0x004fe20000010000 */
[----:B------:R-:W-:Y:S02]  /*7e30*/  IADD3 R21, R26, R19, RZ ;  /* 0x000000131a157210 */ /* 0x000fe40007ffe0ff */
[----:B------:R-:W-:Y:S02]  /*7e40*/  @!P0 F2FP.BF16.F32.PACK_AB R26, RZ, R27 ;  /* 0x0000001bff1a823e */ /* 0x000fe400000010ff */
[----:B------:R-:W-:Y:S01]  /*7e50*/  @!P0 F2FP.BF16.F32.PACK_AB R27, RZ, R30 ;  /* 0x0000001eff1b823e */ /* 0x000fe200000010ff */
[----:B0-----:R-:W-:Y:S01]  /*7e60*/  IMAD.WIDE R22, R21, 0x2, R22 ;  /* 0x0000000215167825 */ /* 0x001fe200078e0216 */
[----:B------:R-:W-:-:S03]  /*7e70*/  PRMT R43, R26, 0x7610, R43 ;  /* 0x000076101a2b7816 */ /* 0x000fc6000000002b */
[----:B------:R-:W-:Y:S01]  /*7e80*/  FADD.FTZ R26, R38, R31 ;  /* 0x0000001f261a7221 */ /* 0x000fe20000010000 */
[----:B------:R-:W-:Y:S01]  /*7e90*/  PRMT R45, R27, 0x7610, R45 ;  /* 0x000076101b2d7816 */ /* 0x000fe2000000002d */
[----:B---3--:R-:W-:-:S04]  /*7ea0*/  IMAD.WIDE R24, R21, 0x2, R24 ;  /* 0x0000000215187825 */ /* 0x008fc800078e0218 */
[----:B----4-:R-:W-:Y:S01]  /*7eb0*/  FADD.FTZ R21, R32, R29 ;  /* 0x0000001d20157221 */ /* 0x010fe20000010000 */
[----:B-----5:R-:W-:Y:S01]  /*7ec0*/  FADD.FTZ R27, R40, R33 ;  /* 0x00000021281b7221 */ /* 0x020fe20000010000 */
[----:B------:R-:W-:Y:S01]  /*7ed0*/  @!P0 F2FP.BF16.F32.PACK_AB R26, RZ, R26 ;  /* 0x0000001aff1a823e */ /* 0x000fe200000010ff */
[----:B------:R-:W-:Y:S01]  /*7ee0*/  FADD.FTZ R28, R37, R42 ;  /* 0x0000002a251c7221 */ /* 0x000fe20000010000 */
[----:B------:R-:W-:Y:S01]  /*7ef0*/  MOV R30, 0xffff ;  /* 0x0000ffff001e7802 */ /* 0x000fe20000000f00 */
[----:B------:R-:W-:Y:S01]  /*7f00*/  @!P0 STG.E.U16 desc[UR8][R22.64], R43 ;  /* 0x0000002b16008986 */ /* 0x000fe2000c101508 */
[----:B------:R-:W-:Y:S01]  /*7f10*/  @!P0 F2FP.BF16.F32.PACK_AB R21, RZ, R21 ;  /* 0x00000015ff15823e */ /* 0x000fe200000010ff */
[----:B------:R-:W-:Y:S01]  /*7f20*/  FADD.FTZ R39, R39, R46 ;  /* 0x0000002e27277221 */ /* 0x000fe20000010000 */
[----:B------:R-:W-:Y:S01]  /*7f30*/  PRMT R31, R26, 0x7610, R31 ;  /* 0x000076101a1f7816 */ /* 0x000fe2000000001f */
[----:B------:R-:W-:Y:S01]  /*7f40*/  @!P0 STG.E.U16 desc[UR8][R24.64], R45 ;  /* 0x0000002d18008986 */ /* 0x000fe2000c101508 */
[----:B------:R-:W-:Y:S01]  /*7f50*/  PRMT R29, R21, 0x7610, R29 ;  /* 0x00007610151d7816 */ /* 0x000fe2000000001d */
[----:B-1----:R-:W-:Y:S01]  /*7f60*/  FADD.FTZ R41, R41, R44 ;  /* 0x0000002c29297221 */ /* 0x002fe20000010000 */
[----:B------:R-:W-:Y:S01]  /*7f70*/  @!P0 F2FP.BF16.F32.PACK_AB R27, RZ, R27 ;  /* 0x0000001bff1b823e */ /* 0x000fe200000010ff */
[----:B------:R-:W0:Y:S01]  /*7f80*/  SHFL.BFLY PT, R30, R39, 0x1, 0x101f ;  /* 0x0c301f00271e7f89 */ /* 0x000e2200000e0000 */
[----:B------:R-:W-:-:S02]  /*7f90*/  MOV R26, 0xffff ;  /* 0x0000ffff001a7802 */ /* 0x000fc40000000f00 */
[----:B------:R-:W-:Y:S01]  /*7fa0*/  @!P0 F2FP.BF16.F32.PACK_AB R28, RZ, R28 ;  /* 0x0000001cff1c823e */ /* 0x000fe200000010ff */
[----:B------:R1:W-:Y:S04]  /*7fb0*/  @!P0 STG.E.U16 desc[UR8][R22.64+0x28], R29 ;  /* 0x0000281d16008986 */ /* 0x0003e8000c101508 */
[----:B------:R1:W-:Y:S04]  /*7fc0*/  @!P0 STG.E.U16 desc[UR8][R24.64+0x28], R31 ;  /* 0x0000281f18008986 */ /* 0x0003e8000c101508 */
[----:B------:R1:W-:Y:S04]  /*7fd0*/  @!P0 STG.E.U16 desc[UR8][R22.64+0x50], R27 ;  /* 0x0000501b16008986 */ /* 0x0003e8000c101508 */
[----:B------:R1:W2:Y:S04]  /*7fe0*/  SHFL.BFLY PT, R26, R41, 0x1, 0x101f ;  /* 0x0c301f00291a7f89 */ /* 0x0002a800000e0000 */
[----:B------:R1:W-:Y:S01]  /*7ff0*/  @!P0 STG.E.U16 desc[UR8][R24.64+0x50], R28 ;  /* 0x0000501c18008986 */ /* 0x0003e2000c101508 */
[----:B0-----:R-:W-:-:S07]  /*8000*/  FADD.FTZ R21, R39, R30 ;  /* 0x0000001e27157221 */ /* 0x001fce0000010000 */
.L_x_1174:
[----:B--2---:R-:W-:Y:S01]  /*8010*/  FADD.FTZ R26, R41, R26 ;  /* 0x0000001a291a7221 */ /* 0x004fe20000010000 */
[----:B------:R-:W-:-:S04]  /*8020*/  @!P0 F2FP.BF16.F32.PACK_AB R21, RZ, R21 ;  /* 0x00000015ff15823e */ /* 0x000fc800000010ff */
[----:B------:R-:W-:Y:S01]  /*8030*/  @!P0 F2FP.BF16.F32.PACK_AB R26, RZ, R26 ;  /* 0x0000001aff1a823e */ /* 0x000fe200000010ff */
[----:B------:R3:W-:Y:S04]  /*8040*/  @!P0 STG.E.U16 desc[UR8][R22.64+0x78], R21 ;  /* 0x0000781516008986 */ /* 0x0007e8000c101508 */
[----:B------:R3:W-:Y:S02]  /*8050*/  @!P0 STG.E.U16 desc[UR8][R24.64+0x78], R26 ;  /* 0x0000781a18008986 */ /* 0x0007e4000c101508 */
.L_x_1104:
[----:B------:R-:W-:Y:S05]  /*8060*/  WARPSYNC.ALL ;  /* 0x0000000000007948 */ /* 0x000fea0003800000 */
[----:B------:R-:W-:Y:S01]  /*8070*/  IADD3 R19, R19, 0x800, RZ ;  /* 0x0000080013137810 */ /* 0x000fe20007ffe0ff */
[----:B------:R-:W-:Y:S03]  /*8080*/  BAR.SYNC.DEFER_BLOCKING 0x0 ;  /* 0x0000000000007b1d */ /* 0x000fe60000010000 */
[----:B------:R-:W-:-:S13]  /*8090*/  ISETP.GE.AND P0, PT, R19, R0, PT ;  /* 0x000000001300720c */ /* 0x000fda0003f06270 */
[----:B------:R-:W-:Y:S05]  /*80a0*/  @!P0 BRA `(.L_x_1111) ;  /* 0xffffffe000988947 */ /* 0x000fea000383ffff */
[----:B------:R-:W-:Y:S05]  /*80b0*/  EXIT ;  /* 0x000000000000794d */ /* 0x000fea0003800000 */
.L_x_1107:
[----:B-1----:R-:W-:Y:S02]  /*80c0*/  MOV R48, R21 ;  /* 0x0000001500307202 */ /* 0x002fe40000000f00 */
[----:B------:R-:W-:Y:S02]  /*80d0*/  MOV R49, 0x8 ;  /* 0x0000000800317802 */ /* 0x000fe40000000f00 */
[----:B------:R-:W-:Y:S02]  /*80e0*/  MOV R50, 0x101f ;  /* 0x0000101f00327802 */ /* 0x000fe40000000f00 */
[----:B------:R-:W-:-:S07]  /*80f0*/  MOV R45, 0xffff ;  /* 0x0000ffff002d7802 */ /* 0x000fce0000000f00 */
[----:B0-2---:R-:W-:Y:S05]  /*8100*/  WARPSYNC.COLLECTIVE R45, `(.L_x_1112) ;  /* 0x000000002d087348 */ /* 0x005fea0003c00000 */
[----:B------:R1:W3:Y:S02]  /*8110*/  SHFL.BFLY P2, R47, R48, R49, R50 ;  /* 0x0c000031302f7389 */ /* 0x0002e40000040032 */
[----:B0123--:R-:W-:Y:S01]  /*8120*/  ENDCOLLECTIVE ;  /* 0x000000000000791b */ /* 0x00ffe20003800000 */
.L_x_1112:
[----:B------:R-:W-:Y:S02]  /*8130*/  MOV R48, R22 ;  /* 0x0000001600307202 */ /* 0x000fe40000000f00 */
[----:B------:R-:W-:-:S07]  /*8140*/  MOV R24, R47 ;  /* 0x0000002f00187202 */ /* 0x000fce0000000f00 */
[----:B------:R-:W-:Y:S05]  /*8150*/  WARPSYNC.COLLECTIVE R45, `(.L_x_1113) ;  /* 0x000000002d087348 */ /* 0x000fea0003c00000 */
[----:B------:R0:W1:Y:S02]  /*8160*/  SHFL.BFLY P2, R47, R48, R49, R50 ;  /* 0x0c000031302f7389 */ /* 0x0000640000040032 */
[----:B01----:R-:W-:Y:S01]  /*8170*/  ENDCOLLECTIVE ;  /* 0x000000000000791b */ /* 0x003fe20003800000 */
.L_x_1113:
[----:B------:R-:W-:-:S05]  /*8180*/  FADD.FTZ R24, R24, R21 ;  /* 0x0000001518187221 */ /* 0x000fca0000010000 */
[----:B------:R-:W-:Y:S02]  /*8190*/  MOV R48, R24 ;  /* 0x0000001800307202 */ /* 0x000fe40000000f00 */
[----:B------:R-:W-:Y:S02]  /*81a0*/  MOV R49, 0x4 ;  /* 0x0000000400317802 */ /* 0x000fe40000000f00 */
[----:B------:R-:W-:-:S07]  /*81b0*/  MOV R23, R47 ;  /* 0x0000002f00177202 */ /* 0x000fce0000000f00 */
[----:B------:R-:W-:Y:S05]  /*81c0*/  WARPSYNC.COLLECTIVE R45, `(.L_x_1114) ;  /* 0x000000002d087348 */ /* 0x000fea0003c00000 */
[----:B------:R0:W1:Y:S02]  /*81d0*/  SHFL.BFLY P2, R47, R48, R49, R50 ;  /* 0x0c000031302f7389 */ /* 0x0000640000040032 */
[----:B01----:R-:W-:Y:S01]  /*81e0*/  ENDCOLLECTIVE ;  /* 0x000000000000791b */ /* 0x003fe20003800000 */
.L_x_1114:
[----:B------:R-:W-:-:S05]  /*81f0*/  FADD.FTZ R23, R23, R22 ;  /* 0x0000001617177221 */ /* 0x000fca0000010000 */
[----:B------:R-:W-:Y:S02]  /*8200*/  MOV R48, R23 ;  /* 0x0000001700307202 */ /* 0x000fe40000000f00 */
[----:B------:R-:W-:-:S07]  /*8210*/  MOV R25, R47 ;  /* 0x0000002f00197202 */ /* 0x000fce0000000f00 */
[----:B------:R-:W-:Y:S05]  /*8220*/  WARPSYNC.COLLECTIVE R45, `(.L_x_1115) ;  /* 0x000000002d087348 */ /* 0x000fea0003c00000 */
[----:B------:R0:W1:Y:S02]  /*8230*/  SHFL.BFLY P2, R47, R48, R49, R50 ;  /* 0x0c000031302f7389 */ /* 0x0000640000040032 */
[----:B01----:R-:W-:Y:S01]  /*8240*/  ENDCOLLECTIVE ;  /* 0x000000000000791b */ /* 0x003fe20003800000 */
.L_x_1115:
[----:B------:R-:W-:-:S05]  /*8250*/  FADD.FTZ R25, R24, R25 ;  /* 0x0000001918197221 */ /* 0x000fca0000010000 */
[----:B------:R-:W-:Y:S02]  /*8260*/  MOV R48, R25 ;  /* 0x0000001900307202 */ /* 0x000fe40000000f00 */
[----:B------:R-:W-:Y:S02]  /*8270*/  MOV R49, 0x2 ;  /* 0x0000000200317802 */ /* 0x000fe40000000f00 */
[----:B------:R-:W-:-:S07]  /*8280*/  MOV R26, R47 ;  /* 0x0000002f001a7202 */ /* 0x000fce0000000f00 */
[----:B------:R-:W-:Y:S05]  /*8290*/  WARPSYNC.COLLECTIVE R45, `(.L_x_1116) ;  /* 0x000000002d087348 */ /* 0x000fea0003c00000 */
[----:B------:R0:W1:Y:S02]  /*82a0*/  SHFL.BFLY P2, R47, R48, R49, R50 ;  /* 0x0c000031302f7389 */ /* 0x0000640000040032 */
[----:B01----:R-:W-:Y:S01]  /*82b0*/  ENDCOLLECTIVE ;  /* 0x000000000000791b */ /* 0x003fe20003800000 */
.L_x_1116:
[----:B------:R-:W-:-:S05]  /*82c0*/  FADD.FTZ R26, R23, R26 ;  /* 0x0000001a171a7221 */ /* 0x000fca0000010000 */
[----:B------:R-:W-:Y:S02]  /*82d0*/  MOV R48, R26 ;  /* 0x0000001a00307202 */ /* 0x000fe40000000f00 */
[----:B------:R-:W-:-:S07]  /*82e0*/  MOV R28, R47 ;  /* 0x0000002f001c7202 */ /* 0x000fce0000000f00 */
[----:B------:R-:W-:Y:S05]  /*82f0*/  WARPSYNC.COLLECTIVE R45, `(.L_x_1117) ;  /* 0x000000002d087348 */ /* 0x000fea0003c00000 */
[----:B------:R0:W1:Y:S02]  /*8300*/  SHFL.BFLY P2, R47, R48, R49, R50 ;  /* 0x0c000031302f7389 */ /* 0x0000640000040032 */
[----:B01----:R-:W-:Y:S01]  /*8310*/  ENDCOLLECTIVE ;  /* 0x000000000000791b */ /* 0x003fe20003800000 */
.L_x_1117:
[----:B------:R-:W-:-:S05]  /*8320*/  FADD.FTZ R28, R25, R28 ;  /* 0x0000001c191c7221 */ /* 0x000fca0000010000 */
[----:B------:R-:W-:Y:S02]  /*8330*/  MOV R48, R28 ;  /* 0x0000001c00307202 */ /* 0x000fe40000000f00 */
[----:B------:R-:W-:Y:S02]  /*8340*/  MOV R49, 0x1 ;  /* 0x0000000100317802 */ /* 0x000fe40000000f00 */
[----:B------:R-:W-:-:S07]  /*8350*/  MOV R21, R47 ;  /* 0x0000002f00157202 */ /* 0x000fce0000000f00 */
[----:B------:R-:W-:Y:S05]  /*8360*/  WARPSYNC.COLLECTIVE R45, `(.L_x_1118) ;  /* 0x000000002d087348 */ /* 0x000fea0003c00000 */
[----:B------:R0:W1:Y:S02]  /*8370*/  SHFL.BFLY P2, R47, R48, R49, R50 ;  /* 0x0c000031302f7389 */ /* 0x0000640000040032 */
[----:B01----:R-:W-:Y:S01]  /*8380*/  ENDCOLLECTIVE ;  /* 0x000000000000791b */ /* 0x003fe20003800000 */
.L_x_1118:
[----:B------:R-:W-:-:S05]  /*8390*/  FADD.FTZ R21, R26, R21 ;  /* 0x000000151a157221 */ /* 0x000fca0000010000 */
[----:B------:R-:W-:Y:S02]  /*83a0*/  MOV R48, R21 ;  /* 0x0000001500307202 */ /* 0x000fe40000000f00 */
[----:B------:R-:W-:-:S07]  /*83b0*/  MOV R27, R47 ;  /* 0x0000002f001b7202 */ /* 0x000fce0000000f00 */
[----:B------:R-:W-:Y:S05]  /*83c0*/  WARPSYNC.COLLECTIVE R45, `(.L_x_1119) ;  /* 0x000000002d087348 */ /* 0x000fea0003c00000 */
[----:B------:R0:W1:Y:S02]  /*83d0*/  SHFL.BFLY P2, R47, R48, R49, R50 ;  /* 0x0c000031302f7389 */ /* 0x0000640000040032 */
[----:B01----:R-:W-:Y:S01]  /*83e0*/  ENDCOLLECTIVE ;  /* 0x000000000000791b */ /* 0x003fe20003800000 */
.L_x_1119:
[----:B------:R-:W-:Y:S01]  /*83f0*/  FADD.FTZ R27, R28, R27 ;  /* 0x0000001b1c1b7221 */ /* 0x000fe20000010000 */
[----:B------:R-:W-:Y:S01]  /*8400*/  MOV R30, R47 ;  /* 0x0000002f001e7202 */ /* 0x000fe20000000f00 */
[----:B------:R-:W-:Y:S06]  /*8410*/  BRA `(.L_x_1120) ;  /* 0xffffffec001c7947 */ /* 0x000fec000383ffff */
.L_x_1108:
[----:B------:R-:W-:Y:S01]  /*8420*/  BSSY B1, `(.L_x_1121) ;  /* 0x0000008000017945 */ /* 0x000fe20003800000 */
[----:B--2---:R-:W-:Y:S02]  /*8430*/  MOV R48, R21 ;  /* 0x0000001500307202 */ /* 0x004fe40000000f00 */
[----:B------:R-:W-:Y:S02]  /*8440*/  MOV R49, 0x8 ;  /* 0x0000000800317802 */ /* 0x000fe40000000f00 */
[----:B------:R-:W-:Y:S02]  /*8450*/  MOV R50, 0x101f ;  /* 0x0000101f00327802 */ /* 0x000fe40000000f00 */
[----:B------:R-:W-:-:S07]  /*8460*/  MOV R45, 0xffff ;  /* 0x0000ffff002d7802 */ /* 0x000fce0000000f00 */
[----:B01----:R-:W-:Y:S05]  /*8470*/  WARPSYNC.COLLECTIVE R45, `(.L_x_1122) ;  /* 0x000000002d087348 */ /* 0x003fea0003c00000 */
[----:B------:R2:W3:Y:S02]  /*8480*/  SHFL.BFLY P2, R47, R48, R49, R50 ;  /* 0x0c000031302f7389 */ /* 0x0004e40000040032 */
[----:B0123--:R-:W-:Y:S01]  /*8490*/  ENDCOLLECTIVE ;  /* 0x000000000000791b */ /* 0x00ffe20003800000 */
.L_x_1122:
[----:B------:R-:W-:Y:S05]  /*84a0*/  BSYNC B1 ;  /* 0x0000000000017941 */ /* 0x000fea0003800000 */
.L_x_1121:
[----:B------:R-:W-:Y:S01]  /*84b0*/  HFMA2.MMA R49, -RZ, RZ, 0, 4.76837158203125e-07 ;  /* 0x00000008ff317435 */ /* 0x000fe200000001ff */
[----:B------:R-:W-:Y:S02]  /*84c0*/  MOV R48, R26 ;  /* 0x0000001a00307202 */ /* 0x000fe40000000f00 */
[----:B------:R-:W-:Y:S02]  /*84d0*/  MOV R50, 0x101f ;  /* 0x0000101f00327802 */ /* 0x000fe40000000f00 */
[----:B------:R-:W-:Y:S02]  /*84e0*/  MOV R45, 0xffff ;  /* 0x0000ffff002d7802 */ /* 0x000fe40000000f00 */
[----:B------:R-:W-:-:S07]  /*84f0*/  MOV R28, R47 ;  /* 0x0000002f001c7202 */ /* 0x000fce0000000f00 */
[----:B------:R-:W-:Y:S05]  /*8500*/  WARPSYNC.COLLECTIVE R45, `(.L_x_1123) ;  /* 0x000000002d087348 */ /* 0x000fea0003c00000 */
[----:B------:R0:W1:Y:S02]  /*8510*/  SHFL.BFLY P2, R47, R48, R49, R50 ;  /* 0x0c000031302f7389 */ /* 0x0000640000040032 */
[----:B01----:R-:W-:Y:S01]  /*8520*/  ENDCOLLECTIVE ;  /* 0x000000000000791b */ /* 0x003fe20003800000 */
.L_x_1123:
[----:B------:R-:W-:Y:S01]  /*8530*/  FADD.FTZ R28, R28, R21 ;  /* 0x000000151c1c7221 */ /* 0x000fe20000010000 */
[----:B------:R-:W-:-:S04]  /*8540*/  HFMA2.MMA R49, -RZ, RZ, 0, 2.384185791015625e-07 ;  /* 0x00000004ff317435 */ /* 0x000fc800000001ff */
[----:B------:R-:W-:Y:S02]  /*8550*/  MOV R48, R28 ;  /* 0x0000001c00307202 */ /* 0x000fe40000000f00 */
[----:B------:R-:W-:-:S07]  /*8560*/  MOV R27, R47 ;  /* 0x0000002f001b7202 */ /* 0x000fce0000000f00 */
[----:B------:R-:W-:Y:S05]  /*8570*/  WARPSYNC.COLLECTIVE R45, `(.L_x_1124) ;  /* 0x000000002d087348 */ /* 0x000fea0003c00000 */
[----:B------:R0:W1:Y:S02]  /*8580*/  SHFL.BFLY P2, R47, R48, R49, R50 ;  /* 0x0c000031302f7389 */ /* 0x0000640000040032 */
[----:B01----:R-:W-:Y:S01]  /*8590*/  ENDCOLLECTIVE ;  /* 0x000000000000791b */ /* 0x003fe20003800000 */
.L_x_1124:
[----:B------:R-:W-:-:S05]  /*85a0*/  FADD.FTZ R27, R27, R26 ;  /* 0x0000001a1b1b7221 */ /* 0x000fca0000010000 */
[----:B------:R-:W-:Y:S02]  /*85b0*/  MOV R48, R27 ;  /* 0x0000001b00307202 */ /* 0x000fe40000000f00 */
[----:B------:R-:W-:-:S07]  /*85c0*/  MOV R29, R47 ;  /* 0x0000002f001d7202 */ /* 0x000fce0000000f00 */
[----:B------:R-:W-:Y:S05]  /*85d0*/  WARPSYNC.COLLECTIVE R45, `(.L_x_1125) ;  /* 0x000000002d087348 */ /* 0x000fea0003c00000 */
[----:B------:R0:W1:Y:S02]  /*85e0*/  SHFL.BFLY P2, R47, R48, R49, R50 ;  /* 0x0c000031302f7389 */ /* 0x0000640000040032 */
[----:B01----:R-:W-:Y:S01]  /*85f0*/  ENDCOLLECTIVE ;  /* 0x000000000000791b */ /* 0x003fe20003800000 */
.L_x_1125:
[----:B------:R-:W-:Y:S01]  /*8600*/  FADD.FTZ R29, R28, R29 ;  /* 0x0000001d1c1d7221 */ /* 0x000fe20000010000 */
[----:B------:R-:W-:-:S04]  /*8610*/  HFMA2.MMA R49, -RZ, RZ, 0, 1.1920928955078125e-07 ;  /* 0x00000002ff317435 */ /* 0x000fc800000001ff */
[----:B------:R-:W-:Y:S02]  /*8620*/  MOV R48, R29 ;  /* 0x0000001d00307202 */ /* 0x000fe40000000f00 */
[----:B------:R-:W-:-:S07]  /*8630*/  MOV R30, R47 ;  /* 0x0000002f001e7202 */ /* 0x000fce0000000f00 */
[----:B------:R-:W-:Y:S05]  /*8640*/  WARPSYNC.COLLECTIVE R45, `(.L_x_1126) ;  /* 0x000000002d087348 */ /* 0x000fea0003c00000 */
[----:B------:R0:W1:Y:S02]  /*8650*/  SHFL.BFLY P2, R47, R48, R49, R50 ;  /* 0x0c000031302f7389 */ /* 0x0000640000040032 */
[----:B01----:R-:W-:Y:S01]  /*8660*/  ENDCOLLECTIVE ;  /* 0x000000000000791b */ /* 0x003fe20003800000 */
.L_x_1126:
[----:B------:R-:W-:-:S05]  /*8670*/  FADD.FTZ R30, R27, R30 ;  /* 0x0000001e1b1e7221 */ /* 0x000fca0000010000 */
[----:B------:R-:W-:Y:S02]  /*8680*/  MOV R48, R30 ;  /* 0x0000001e00307202 */ /* 0x000fe40000000f00 */
[----:B------:R-:W-:-:S07]  /*8690*/  MOV R32, R47 ;  /* 0x0000002f00207202 */ /* 0x000fce0000000f00 */
[----:B------:R-:W-:Y:S05]  /*86a0*/  WARPSYNC.COLLECTIVE R45, `(.L_x_1127) ;  /* 0x000000002d087348 */ /* 0x000fea0003c00000 */
[----:B------:R0:W1:Y:S02]  /*86b0*/  SHFL.BFLY P2, R47, R48, R49, R50 ;  /* 0x0c000031302f7389 */ /* 0x0000640000040032 */
[----:B01----:R-:W-:Y:S01]  /*86c0*/  ENDCOLLECTIVE ;  /* 0x000000000000791b */ /* 0x003fe20003800000 */
.L_x_1127:
[----:B------:R-:W-:Y:S01]  /*86d0*/  FADD.FTZ R32, R29, R32 ;  /* 0x000000201d207221 */ /* 0x000fe20000010000 */
[----:B------:R-:W-:-:S04]  /*86e0*/  HFMA2.MMA R49, -RZ, RZ, 0, 5.9604644775390625e-08 ;  /* 0x00000001ff317435 */ /* 0x000fc800000001ff */
[----:B------:R-:W-:Y:S02]  /*86f0*/  MOV R48, R32 ;  /* 0x0000002000307202 */ /* 0x000fe40000000f00 */
[----:B------:R-:W-:-:S07]  /*8700*/  MOV R21, R47 ;  /* 0x0000002f00157202 */ /* 0x000fce0000000f00 */
[----:B------:R-:W-:Y:S05]  /*8710*/  WARPSYNC.COLLECTIVE R45, `(.L_x_1128) ;  /* 0x000000002d087348 */ /* 0x000fea0003c00000 */
[----:B------:R0:W1:Y:S02]  /*8720*/  SHFL.BFLY P2, R47, R48, R49, R50 ;  /* 0x0c000031302f7389 */ /* 0x0000640000040032 */
[----:B01----:R-:W-:Y:S01]  /*8730*/  ENDCOLLECTIVE ;  /* 0x000000000000791b */ /* 0x003fe20003800000 */
.L_x_1128:
[----:B------:R-:W-:-:S05]  /*8740*/  FADD.FTZ R21, R30, R21 ;  /* 0x000000151e157221 */ /* 0x000fca0000010000 */
[----:B------:R-:W-:Y:S02]  /*8750*/  MOV R48, R21 ;  /* 0x0000001500307202 */ /* 0x000fe40000000f00 */
[----:B------:R-:W-:-:S07]  /*8760*/  MOV R31, R47 ;  /* 0x0000002f001f7202 */ /* 0x000fce0000000f00 */
[----:B------:R-:W-:Y:S05]  /*8770*/  WARPSYNC.COLLECTIVE R45, `(.L_x_1129) ;  /* 0x000000002d087348 */ /* 0x000fea0003c00000 */
[----:B------:R0:W1:Y:S02]  /*8780*/  SHFL.BFLY P2, R47, R48, R49, R50 ;  /* 0x0c000031302f7389 */ /* 0x0000640000040032 */
[----:B01----:R-:W-:Y:S01]  /*8790*/  ENDCOLLECTIVE ;  /* 0x000000000000791b */ /* 0x003fe20003800000 */
.L_x_1129:
[----:B------:R-:W-:Y:S01]  /*87a0*/  FADD.FTZ R31, R32, R31 ;  /* 0x0000001f201f7221 */ /* 0x000fe20000010000 */
[----:B------:R-:W-:Y:S01]  /*87b0*/  MOV R26, R47 ;  /* 0x0000002f001a7202 */ /* 0x000fe20000000f00 */
[----:B------:R-:W-:Y:S06]  /*87c0*/  BRA `(.L_x_1130) ;  /* 0xffffffe800e07947 */ /* 0x000fec000383ffff */
.L_x_1109:
[----:B------:R-:W-:Y:S01]  /*87d0*/  BSSY B1, `(.L_x_1131) ;  /* 0x0000008000017945 */ /* 0x000fe20003800000 */
[----:B--2---:R-:W-:Y:S02]  /*87e0*/  MOV R48, R21 ;  /* 0x0000001500307202 */ /* 0x004fe40000000f00 */
[----:B------:R-:W-:Y:S02]  /*87f0*/  MOV R49, 0x8 ;  /* 0x0000000800317802 */ /* 0x000fe40000000f00 */
[----:B------:R-:W-:Y:S02]  /*8800*/  MOV R50, 0x101f ;  /* 0x0000101f00327802 */ /* 0x000fe40000000f00 */
[----:B------:R-:W-:-:S07]  /*8810*/  MOV R45, 0xffff ;  /* 0x0000ffff002d7802 */ /* 0x000fce0000000f00 */
[----:B01-3--:R-:W-:Y:S05]  /*8820*/  WARPSYNC.COLLECTIVE R45, `(.L_x_1132) ;  /* 0x000000002d087348 */ /* 0x00bfea0003c00000 */
[----:B------:R2:W4:Y:S02]  /*8830*/  SHFL.BFLY P2, R47, R48, R49, R50 ;  /* 0x0c000031302f7389 */ /* 0x0005240000040032 */
[----:B01234-:R-:W-:Y:S01]  /*8840*/  ENDCOLLECTIVE ;  /* 0x000000000000791b */ /* 0x01ffe20003800000 */
.L_x_1132:
[----:B------:R-:W-:Y:S05]  /*8850*/  BSYNC B1 ;  /* 0x0000000000017941 */ /* 0x000fea0003800000 */
.L_x_1131:
        /* <DEDUP_REMOVED lines=8> */
.L_x_1133:
[----:B------:R-:W-:Y:S01]  /*88e0*/  FADD.FTZ R28, R28, R21 ;  /* 0x000000151c1c7221 */ /* 0x000fe20000010000 */
[----:B------:R-:W-:-:S04]  /*88f0*/  HFMA2.MMA R49, -RZ, RZ, 0, 2.384185791015625e-07 ;  /* 0x00000004ff317435 */ /* 0x000fc800000001ff */
[----:B------:R-:W-:Y:S02]  /*8900*/  MOV R48, R28 ;  /* 0x0000001c00307202 */ /* 0x000fe40000000f00 */
[----:B------:R-:W-:-:S07]  /*8910*/  MOV R27, R47 ;  /* 0x0000002f001b7202 */ /* 0x000fce0000000f00 */
[----:B------:R-:W-:Y:S05]  /*8920*/  WARPSYNC.COLLECTIVE R45, `(.L_x_1134) ;  /* 0x000000002d087348 */ /* 0x000fea0003c00000 */
[----:B------:R0:W1:Y:S02]  /*8930*/  SHFL.BFLY P2, R47, R48, R49, R50 ;  /* 0x0c000031302f7389 */ /* 0x0000640000040032 */
[----:B01----:R-:W-:Y:S01]  /*8940*/  ENDCOLLECTIVE ;  /* 0x000000000000791b */ /* 0x003fe20003800000 */
.L_x_1134:
[----:B------:R-:W-:-:S05]  /*8950*/  FADD.FTZ R27, R27, R26 ;  /* 0x0000001a1b1b7221 */ /* 0x000fca0000010000 */
[----:B------:R-:W-:Y:S02]  /*8960*/  MOV R48, R27 ;  /* 0x0000001b00307202 */ /* 0x000fe40000000f00 */
[----:B------:R-:W-:-:S07]  /*8970*/  MOV R29, R47 ;  /* 0x0000002f001d7202 */ /* 0x000fce0000000f00 */
[----:B------:R-:W-:Y:S05]  /*8980*/  WARPSYNC.COLLECTIVE R45, `(.L_x_1135) ;  /* 0x000000002d087348 */ /* 0x000fea0003c00000 */
[----:B------:R0:W1:Y:S02]  /*8990*/  SHFL.BFLY P2, R47, R48, R49, R50 ;  /* 0x0c000031302f7389 */ /* 0x0000640000040032 */
[----:B01----:R-:W-:Y:S01]  /*89a0*/  ENDCOLLECTIVE ;  /* 0x000000000000791b */ /* 0x003fe20003800000 */
.L_x_1135:
[----:B------:R-:W-:Y:S01]  /*89b0*/  FADD.FTZ R29, R28, R29 ;  /* 0x0000001d1c1d7221 */ /* 0x000fe20000010000 */
[----:B------:R-:W-:-:S04]  /*89c0*/  HFMA2.MMA R49, -RZ, RZ, 0, 1.1920928955078125e-07 ;  /* 0x00000002ff317435 */ /* 0x000fc800000001ff */
[----:B------:R-:W-:Y:S02]  /*89d0*/  MOV R48, R29 ;  /* 0x0000001d00307202 */ /* 0x000fe40000000f00 */
[----:B------:R-:W-:-:S07]  /*89e0*/  MOV R30, R47 ;  /* 0x0000002f001e7202 */ /* 0x000fce0000000f00 */
[----:B------:R-:W-:Y:S05]  /*89f0*/  WARPSYNC.COLLECTIVE R45, `(.L_x_1136) ;  /* 0x000000002d087348 */ /* 0x000fea0003c00000 */
[----:B------:R0:W1:Y:S02]  /*8a00*/  SHFL.BFLY P2, R47, R48, R49, R50 ;  /* 0x0c000031302f7389 */ /* 0x0000640000040032 */
[----:B01----:R-:W-:Y:S01]  /*8a10*/  ENDCOLLECTIVE ;  /* 0x000000000000791b */ /* 0x003fe20003800000 */
.L_x_1136:
[----:B------:R-:W-:-:S05]  /*8a20*/  FADD.FTZ R30, R27, R30 ;  /* 0x0000001e1b1e7221 */ /* 0x000fca0000010000 */
[----:B------:R-:W-:Y:S02]  /*8a30*/  MOV R48, R30 ;  /* 0x0000001e00307202 */ /* 0x000fe40000000f00 */
[----:B------:R-:W-:-:S07]  /*8a40*/  MOV R32, R47 ;  /* 0x0000002f00207202 */ /* 0x000fce0000000f00 */
[----:B------:R-:W-:Y:S05]  /*8a50*/  WARPSYNC.COLLECTIVE R45, `(.L_x_1137) ;  /* 0x000000002d087348 */ /* 0x000fea0003c00000 */
[----:B------:R0:W1:Y:S02]  /*8a60*/  SHFL.BFLY P2, R47, R48, R49, R50 ;  /* 0x0c000031302f7389 */ /* 0x0000640000040032 */
[----:B01----:R-:W-:Y:S01]  /*8a70*/  ENDCOLLECTIVE ;  /* 0x000000000000791b */ /* 0x003fe20003800000 */
.L_x_1137:
[----:B------:R-:W-:Y:S01]  /*8a80*/  FADD.FTZ R32, R29, R32 ;  /* 0x000000201d207221 */ /* 0x000fe20000010000 */
[----:B------:R-:W-:-:S04]  /*8a90*/  HFMA2.MMA R49, -RZ, RZ, 0, 5.9604644775390625e-08 ;  /* 0x00000001ff317435 */ /* 0x000fc800000001ff */
[----:B------:R-:W-:Y:S02]  /*8aa0*/  MOV R48, R32 ;  /* 0x0000002000307202 */ /* 0x000fe40000000f00 */
[----:B------:R-:W-:-:S07]  /*8ab0*/  MOV R21, R47 ;  /* 0x0000002f00157202 */ /* 0x000fce0000000f00 */
[----:B------:R-:W-:Y:S05]  /*8ac0*/  WARPSYNC.COLLECTIVE R45, `(.L_x_1138) ;  /* 0x000000002d087348 */ /* 0x000fea0003c00000 */
[----:B------:R0:W1:Y:S02]  /*8ad0*/  SHFL.BFLY P2, R47, R48, R49, R50 ;  /* 0x0c000031302f7389 */ /* 0x0000640000040032 */
[----:B01----:R-:W-:Y:S01]  /*8ae0*/  ENDCOLLECTIVE ;  /* 0x000000000000791b */ /* 0x003fe20003800000 */
.L_x_1138:
[----:B------:R-:W-:-:S05]  /*8af0*/  FADD.FTZ R21, R30, R21 ;  /* 0x000000151e157221 */ /* 0x000fca0000010000 */
[----:B------:R-:W-:Y:S02]  /*8b00*/  MOV R48, R21 ;  /* 0x0000001500307202 */ /* 0x000fe40000000f00 */
[----:B------:R-:W-:-:S07]  /*8b10*/  MOV R31, R47 ;  /* 0x0000002f001f7202 */ /* 0x000fce0000000f00 */
[----:B------:R-:W-:Y:S05]  /*8b20*/  WARPSYNC.COLLECTIVE R45, `(.L_x_1139) ;  /* 0x000000002d087348 */ /* 0x000fea0003c00000 */
[----:B------:R0:W1:Y:S02]  /*8b30*/  SHFL.BFLY P2, R47, R48, R49, R50 ;  /* 0x0c000031302f7389 */ /* 0x0000640000040032 */
[----:B01----:R-:W-:Y:S01]  /*8b40*/  ENDCOLLECTIVE ;  /* 0x000000000000791b */ /* 0x003fe20003800000 */
.L_x_1139:
[----:B------:R-:W-:Y:S01]  /*8b50*/  FADD.FTZ R31, R32, R31 ;  /* 0x0000001f201f7221 */ /* 0x000fe20000010000 */
[----:B------:R-:W-:Y:S01]  /*8b60*/  MOV R26, R47 ;  /* 0x0000002f001a7202 */ /* 0x000fe20000000f00 */
[----:B------:R-:W-:Y:S06]  /*8b70*/  BRA `(.L_x_1140) ;  /* 0xffffffe8009c7947 */ /* 0x000fec000383ffff */
.L_x_1110:
[----:B------:R-:W-:Y:S01]  /*8b80*/  BSSY B0, `(.L_x_1141) ;  /* 0x0000008000007945 */ /* 0x000fe20003800000 */
[----:B-1----:R-:W-:Y:S02]  /*8b90*/  MOV R48, R21 ;  /* 0x0000001500307202 */ /* 0x002fe40000000f00 */
[----:B------:R-:W-:Y:S02]  /*8ba0*/  MOV R49, 0x8 ;  /* 0x0000000800317802 */ /* 0x000fe40000000f00 */
[----:B------:R-:W-:Y:S02]  /*8bb0*/  MOV R50, 0x101f ;  /* 0x0000101f00327802 */ /* 0x000fe40000000f00 */
[----:B------:R-:W-:-:S07]  /*8bc0*/  MOV R45, 0xffff ;  /* 0x0000ffff002d7802 */ /* 0x000fce0000000f00 */
[----:B0-2---:R-:W-:Y:S05]  /*8bd0*/  WARPSYNC.COLLECTIVE R45, `(.L_x_1142) ;  /* 0x000000002d087348 */ /* 0x005fea0003c00000 */
[----:B------:R1:W3:Y:S02]  /*8be0*/  SHFL.BFLY P2, R47, R48, R49, R50 ;  /* 0x0c000031302f7389 */ /* 0x0002e40000040032 */
[----:B0123--:R-:W-:Y:S01]  /*8bf0*/  ENDCOLLECTIVE ;  /* 0x000000000000791b */ /* 0x00ffe20003800000 */
.L_x_1142:
[----:B------:R-:W-:Y:S05]  /*8c00*/  BSYNC B0 ;  /* 0x0000000000007941 */ /* 0x000fea0003800000 */
.L_x_1141:
[----:B------:R-:W-:Y:S01]  /*8c10*/  HFMA2.MMA R49, -RZ, RZ, 0, 4.76837158203125e-07 ;  /* 0x00000008ff317435 */ /* 0x000fe200000001ff */
[----:B------:R-:W-:Y:S01]  /*8c20*/  MOV R48, R22 ;  /* 0x0000001600307202 */ /* 0x000fe20000000f00 */
[----:B------:R-:W-:Y:S01]  /*8c30*/  HFMA2.MMA R33, -RZ, RZ, 0, 0 ;  /* 0x00000000ff217435 */ /* 0x000fe200000001ff */
[----:B------:R-:W-:Y:S01]  /*8c40*/  MOV R50, 0x101f ;  /* 0x0000101f00327802 */ /* 0x000fe20000000f00 */
[----:B------:R-:W-:Y:S01]  /*8c50*/  HFMA2.MMA R41, -RZ, RZ, 0, 0 ;  /* 0x00000000ff297435 */ /* 0x000fe200000001ff */
[----:B------:R-:W-:Y:S02]  /*8c60*/  MOV R45, 0xffff ;  /* 0x0000ffff002d7802 */ /* 0x000fe40000000f00 */
[----:B------:R-:W-:Y:S02]  /*8c70*/  MOV R24, R47 ;  /* 0x0000002f00187202 */ /* 0x000fe40000000f00 */
[----:B------:R-:W-:-:S07]  /*8c80*/  @!P0 SHF.L.U32 R28, R36, 0x1, RZ ;  /* 0x00000001241c8819 */ /* 0x000fce00000006ff */
[----:B------:R-:W-:Y:S05]  /*8c90*/  WARPSYNC.COLLECTIVE R45, `(.L_x_1143) ;  /* 0x000000002d087348 */ /* 0x000fea0003c00000 */
[----:B------:R0:W1:Y:S02]  /*8ca0*/  SHFL.BFLY P2, R47, R48, R49, R50 ;  /* 0x0c000031302f7389 */ /* 0x0000640000040032 */
[----:B01----:R-:W-:Y:S01]  /*8cb0*/  ENDCOLLECTIVE ;  /* 0x000000000000791b */ /* 0x003fe20003800000 */
.L_x_1143:
[----:B------:R-:W-:Y:S01]  /*8cc0*/  @!P0 IADD3 R25, R26, 0x14, RZ ;  /* 0x000000141a198810 */ /* 0x000fe20007ffe0ff */
[----:B------:R-:W-:Y:S01]  /*8cd0*/  FADD.FTZ R24, R24, R21 ;  /* 0x0000001518187221 */ /* 0x000fe20000010000 */
[C---:B------:R-:W-:Y:S02]  /*8ce0*/  @!P0 LEA R30, R36.reuse, UR4, 0x7 ;  /* 0x00000004241e8c11 */ /* 0x040fe4000f8e38ff */
[----:B------:R-:W-:Y:S02]  /*8cf0*/  @!P0 LOP3.LUT R25, R25, R28, RZ, 0x3c, !PT ;  /* 0x0000001c19198212 */ /* 0x000fe400078e3cff */
[----:B------:R-:W-:Y:S02]  /*8d00*/  MOV R29, RZ ;  /* 0x000000ff001d7202 */ /* 0x000fe40000000f00 */
[----:B------:R-:W-:Y:S01]  /*8d10*/  @!P0 LEA R27, R25, R30, 0x2 ;  /* 0x0000001e191b8211 */ /* 0x000fe200078e10ff */
[----:B------:R-:W-:Y:S01]  /*8d20*/  HFMA2.MMA R25, -RZ, RZ, 0, 0 ;  /* 0x00000000ff197435 */ /* 0x000fe200000001ff */
[----:B------:R-:W-:-:S02]  /*8d30*/  @!P0 LEA R40, R36, UR4, 0x7 ;  /* 0x0000000424288c11 */ /* 0x000fc4000f8e38ff */
[----:B------:R-:W-:Y:S01]  /*8d40*/  MOV R37, RZ ;  /* 0x000000ff00257202 */ /* 0x000fe20000000f00 */
[----:B------:R-:W-:Y:S01]  /*8d50*/  HFMA2.MMA R49, -RZ, RZ, 0, 2.384185791015625e-07 ;  /* 0x00000004ff317435 */ /* 0x000fe200000001ff */
[----:B------:R-:W-:Y:S01]  /*8d60*/  MOV R48, R24 ;  /* 0x0000001800307202 */ /* 0x000fe20000000f00 */
[----:B------:R0:W1:Y:S01]  /*8d70*/  @!P0 LDS R28, [R27] ;  /* 0x000000001b1c8984 */ /* 0x0000620000000800 */
[C---:B------:R-:W-:Y:S02]  /*8d80*/  @!P0 SHF.L.U32 R44, R36.reuse, 0x1, RZ ;  /* 0x00000001242c8819 */ /* 0x040fe400000006ff */
[----:B------:R-:W-:Y:S01]  /*8d90*/  @!P0 LEA R46, R36, UR4, 0x7 ;  /* 0x00000004242e8c11 */ /* 0x000fe2000f8e38ff */
[----:B------:R0:W2:Y:S01]  /*8da0*/  @!P0 LDS R30, [R27+0x500] ;  /* 0x000500001b1e8984 */ /* 0x0000a20000000800 */
[----:B------:R-:W-:-:S07]  /*8db0*/  MOV R23, R47 ;  /* 0x0000002f00177202 */ /* 0x000fce0000000f00 */
[----:B012---:R-:W-:Y:S05]  /*8dc0*/  WARPSYNC.COLLECTIVE R45, `(.L_x_1144) ;  /* 0x000000002d087348 */ /* 0x007fea0003c00000 */
[----:B------:R3:W4:Y:S02]  /*8dd0*/  SHFL.BFLY P2, R47, R48, R49, R50 ;  /* 0x0c000031302f7389 */ /* 0x0007240000040032 */
[----:B01234-:R-:W-:Y:S01]  /*8de0*/  ENDCOLLECTIVE ;  /* 0x000000000000791b */ /* 0x01ffe20003800000 */
.L_x_1144:
[----:B------:R-:W-:-:S05]  /*8df0*/  FADD.FTZ R23, R23, R22 ;  /* 0x0000001617177221 */ /* 0x000fca0000010000 */
[----:B------:R-:W-:Y:S02]  /*8e00*/  MOV R48, R23 ;  /* 0x0000001700307202 */ /* 0x000fe40000000f00 */
[----:B------:R-:W-:-:S07]  /*8e10*/  MOV R21, R47 ;  /* 0x0000002f00157202 */ /* 0x000fce0000000f00 */
[----:B------:R-:W-:Y:S05]  /*8e20*/  WARPSYNC.COLLECTIVE R45, `(.L_x_1145) ;  /* 0x000000002d087348 */ /* 0x000fea0003c00000 */
[----:B------:R0:W1:Y:S02]  /*8e30*/  SHFL.BFLY P2, R47, R48, R49, R50 ;  /* 0x0c000031302f7389 */ /* 0x0000640000040032 */
[----:B01----:R-:W-:Y:S01]  /*8e40*/  ENDCOLLECTIVE ;  /* 0x000000000000791b */ /* 0x003fe20003800000 */
.L_x_1145:
[----:B------:R-:W-:Y:S01]  /*8e50*/  FADD.FTZ R21, R24, R21 ;  /* 0x0000001518157221 */ /* 0x000fe20000010000 */
[----:B------:R-:W-:Y:S02]  /*8e60*/  @!P0 MOV R25, R28 ;  /* 0x0000001c00198202 */ /* 0x000fe40000000f00 */
[----:B------:R-:W-:Y:S01]  /*8e70*/  @!P0 MOV R29, R30 ;  /* 0x0000001e001d8202 */ /* 0x000fe20000000f00 */
[----:B------:R-:W-:Y:S01]  /*8e80*/  HFMA2.MMA R49, -RZ, RZ, 0, 1.1920928955078125e-07 ;  /* 0x00000002ff317435 */ /* 0x000fe200000001ff */
[----:B------:R-:W-:Y:S02]  /*8e90*/  MOV R48, R21 ;  /* 0x0000001500307202 */ /* 0x000fe40000000f00 */
[----:B------:R-:W-:-:S08]  /*8ea0*/  MOV R22, R47 ;  /* 0x0000002f00167202 */ /* 0x000fd00000000f00 */
[----:B------:R-:W-:Y:S05]  /*8eb0*/  WARPSYNC.COLLECTIVE R45, `(.L_x_1146) ;  /* 0x000000002d087348 */ /* 0x000fea0003c00000 */
[----:B------:R0:W1:Y:S02]  /*8ec0*/  SHFL.BFLY P2, R47, R48, R49, R50 ;  /* 0x0c000031302f7389 */ /* 0x0000640000040032 */
[----:B01----:R-:W-:Y:S01]  /*8ed0*/  ENDCOLLECTIVE ;  /* 0x000000000000791b */ /* 0x003fe20003800000 */
.L_x_1146:
[----:B------:R-:W-:-:S05]  /*8ee0*/  FADD.FTZ R22, R23, R22 ;  /* 0x0000001617167221 */ /* 0x000fca0000010000 */
[----:B------:R-:W-:Y:S02]  /*8ef0*/  MOV R48, R22 ;  /* 0x0000001600307202 */ /* 0x000fe40000000f00 */
[----:B------:R-:W-:-:S07]  /*8f00*/  MOV R24, R47 ;  /* 0x0000002f00187202 */ /* 0x000fce0000000f00 */
[----:B------:R-:W-:Y:S05]  /*8f10*/  WARPSYNC.COLLECTIVE R45, `(.L_x_1147) ;  /* 0x000000002d087348 */ /* 0x000fea0003c00000 */
[----:B------:R0:W1:Y:S02]  /*8f20*/  SHFL.BFLY P2, R47, R48, R49, R50 ;  /* 0x0c000031302f7389 */ /* 0x0000640000040032 */
[----:B01----:R-:W-:Y:S01]  /*8f30*/  ENDCOLLECTIVE ;  /* 0x000000000000791b */ /* 0x003fe20003800000 */
.L_x_1147:
[----:B------:R-:W-:Y:S01]  /*8f40*/  FADD.FTZ R27, R21, R24 ;  /* 0x00000018151b7221 */ /* 0x000fe20000010000 */
[----:B------:R-:W-:Y:S01]  /*8f50*/  @!P0 SHF.L.U32 R24, R36, 0x1, RZ ;  /* 0x0000000124188819 */ /* 0x000fe200000006ff */
[----:B------:R-:W-:-:S03]  /*8f60*/  HFMA2.MMA R49, -RZ, RZ, 0, 5.9604644775390625e-08 ;  /* 0x00000001ff317435 */ /* 0x000fc600000001ff */
[----:B------:R-:W-:Y:S02]  /*8f70*/  MOV R48, R27 ;  /* 0x0000001b00307202 */ /* 0x000fe40000000f00 */
[----:B------:R-:W-:-:S07]  /*8f80*/  MOV R23, R47 ;  /* 0x0000002f00177202 */ /* 0x000fce0000000f00 */
[----:B------:R-:W-:Y:S05]  /*8f90*/  WARPSYNC.COLLECTIVE R45, `(.L_x_1148) ;  /* 0x000000002d087348 */ /* 0x000fea0003c00000 */
[----:B------:R0:W1:Y:S02]  /*8fa0*/  SHFL.BFLY P2, R47, R48, R49, R50 ;  /* 0x0c000031302f7389 */ /* 0x0000640000040032 */
[----:B01----:R-:W-:Y:S01]  /*8fb0*/  ENDCOLLECTIVE ;  /* 0x000000000000791b */ /* 0x003fe20003800000 */
.L_x_1148:
[----:B------:R-:W-:Y:S01]  /*8fc0*/  FADD.FTZ R21, R22, R23 ;  /* 0x0000001716157221 */ /* 0x000fe20000010000 */
[----:B------:R-:W-:-:S04]  /*8fd0*/  @!P0 IADD3 R23, R26, 0x28, RZ ;  /* 0x000000281a178810 */ /* 0x000fc80007ffe0ff */
[----:B------:R-:W-:-:S04]  /*8fe0*/  @!P0 LOP3.LUT R23, R23, R24, RZ, 0x3c, !PT ;  /* 0x0000001817178212 */ /* 0x000fc800078e3cff */
[----:B------:R-:W-:Y:S02]  /*8ff0*/  @!P0 LEA R23, R23, R40, 0x2 ;  /* 0x0000002817178211 */ /* 0x000fe400078e10ff */
[----:B------:R-:W-:-:S03]  /*9000*/  MOV R48, R21 ;  /* 0x0000001500307202 */ /* 0x000fc60000000f00 */
[----:B------:R0:W1:Y:S04]  /*9010*/  @!P0 LDS R24, [R23] ;  /* 0x0000000017188984 */ /* 0x0000680000000800 */
[----:B------:R0:W2:Y:S01]  /*9020*/  @!P0 LDS R31, [R23+0x500] ;  /* 0x00050000171f8984 */ /* 0x0000a20000000800 */
[----:B------:R-:W-:-:S07]  /*9030*/  MOV R28, R47 ;  /* 0x0000002f001c7202 */ /* 0x000fce0000000f00 */
[----:B012---:R-:W-:Y:S05]  /*9040*/  WARPSYNC.COLLECTIVE R45, `(.L_x_1149) ;  /* 0x000000002d087348 */ /* 0x007fea0003c00000 */
[----:B------:R3:W4:Y:S02]  /*9050*/  SHFL.BFLY P2, R47, R48, R49, R50 ;  /* 0x0c000031302f7389 */ /* 0x0007240000040032 */
[----:B01234-:R-:W-:Y:S01]  /*9060*/  ENDCOLLECTIVE ;  /* 0x000000000000791b */ /* 0x01ffe20003800000 */
.L_x_1149:
[----:B------:R-:W0:Y:S01]  /*9070*/  LDC.64 R22, c[0x0][0x218] ;  /* 0x00008600ff167b82 */ /* 0x000e220000000a00 */
[----:B------:R-:W-:Y:S01]  /*9080*/  FADD.FTZ R27, R27, R28 ;  /* 0x0000001c1b1b7221 */ /* 0x000fe20000010000 */
[----:B------:R-:W-:Y:S01]  /*9090*/  HFMA2.MMA R49, -RZ, RZ, 0, 4.76837158203125e-07 ;  /* 0x00000008ff317435 */ /* 0x000fe200000001ff */
[----:B------:R-:W-:Y:S02]  /*90a0*/  MOV R48, R25 ;  /* 0x0000001900307202 */ /* 0x000fe40000000f00 */
[----:B------:R-:W-:-:S08]  /*90b0*/  MOV R30, R47 ;  /* 0x0000002f001e7202 */ /* 0x000fd00000000f00 */
[----:B0-----:R-:W-:Y:S05]  /*90c0*/  WARPSYNC.COLLECTIVE R45, `(.L_x_1150) ;  /* 0x000000002d087348 */ /* 0x001fea0003c00000 */
[----:B------:R1:W2:Y:S02]  /*90d0*/  SHFL.BFLY P2, R47, R48, R49, R50 ;  /* 0x0c000031302f7389 */ /* 0x0002a40000040032 */
[----:B012---:R-:W-:Y:S01]  /*90e0*/  ENDCOLLECTIVE ;  /* 0x000000000000791b */ /* 0x007fe20003800000 */
.L_x_1150:
[----:B------:R-:W-:Y:S01]  /*90f0*/  FADD.FTZ R21, R21, R30 ;  /* 0x0000001e15157221 */ /* 0x000fe20000010000 */
[----:B------:R-:W-:Y:S02]  /*9100*/  @!P0 MOV R33, R24 ;  /* 0x0000001800218202 */ /* 0x000fe40000000f00 */
[----:B------:R-:W-:Y:S02]  /*9110*/  @!P0 MOV R37, R31 ;  /* 0x0000001f00258202 */ /* 0x000fe40000000f00 */
[----:B------:R-:W-:Y:S02]  /*9120*/  MOV R48, R29 ;  /* 0x0000001d00307202 */ /* 0x000fe40000000f00 */
[----:B------:R-:W-:-:S07]  /*9130*/  MOV R32, R47 ;  /* 0x0000002f00207202 */ /* 0x000fce0000000f00 */
[----:B------:R-:W-:Y:S05]  /*9140*/  WARPSYNC.COLLECTIVE R45, `(.L_x_1151) ;  /* 0x000000002d087348 */ /* 0x000fea0003c00000 */
[----:B------:R0:W1:Y:S02]  /*9150*/  SHFL.BFLY P2, R47, R48, R49, R50 ;  /* 0x0c000031302f7389 */ /* 0x0000640000040032 */
[----:B01----:R-:W-:Y:S01]  /*9160*/  ENDCOLLECTIVE ;  /* 0x000000000000791b */ /* 0x003fe20003800000 */
.L_x_1151:
[----:B------:R-:W-:Y:S01]  /*9170*/  FADD.FTZ R32, R32, R25 ;  /* 0x0000001920207221 */ /* 0x000fe20000010000 */
[----:B------:R-:W-:-:S04]  /*9180*/  HFMA2.MMA R49, -RZ, RZ, 0, 2.384185791015625e-07 ;  /* 0x00000004ff317435 */ /* 0x000fc800000001ff */
[----:B------:R-:W-:Y:S02]  /*9190*/  MOV R48, R32 ;  /* 0x0000002000307202 */ /* 0x000fe40000000f00 */
[----:B------:R-:W-:-:S07]  /*91a0*/  MOV R38, R47 ;  /* 0x0000002f00267202 */ /* 0x000fce0000000f00 */
[----:B------:R-:W-:Y:S05]  /*91b0*/  WARPSYNC.COLLECTIVE R45, `(.L_x_1152) ;  /* 0x000000002d087348 */ /* 0x000fea0003c00000 */
[----:B------:R0:W1:Y:S02]  /*91c0*/  SHFL.BFLY P2, R47, R48, R49, R50 ;  /* 0x0c000031302f7389 */ /* 0x0000640000040032 */
[----:B01----:R-:W-:Y:S01]  /*91d0*/  ENDCOLLECTIVE ;  /* 0x000000000000791b */ /* 0x003fe20003800000 */
.L_x_1152:
[----:B------:R-:W-:-:S05]  /*91e0*/  FADD.FTZ R38, R38, R29 ;  /* 0x0000001d26267221 */ /* 0x000fca0000010000 */
[----:B------:R-:W-:Y:S02]  /*91f0*/  MOV R48, R38 ;  /* 0x0000002600307202 */ /* 0x000fe40000000f00 */
[----:B------:R-:W-:-:S07]  /*9200*/  MOV R25, R47 ;  /* 0x0000002f00197202 */ /* 0x000fce0000000f00 */
[----:B------:R-:W-:Y:S05]  /*9210*/  WARPSYNC.COLLECTIVE R45, `(.L_x_1153) ;  /* 0x000000002d087348 */ /* 0x000fea0003c00000 */
[----:B------:R0:W1:Y:S02]  /*9220*/  SHFL.BFLY P2, R47, R48, R49, R50 ;  /* 0x0c000031302f7389 */ /* 0x0000640000040032 */
[----:B01----:R-:W-:Y:S01]  /*9230*/  ENDCOLLECTIVE ;  /* 0x000000000000791b */ /* 0x003fe20003800000 */
.L_x_1153:
[----:B------:R-:W-:Y:S01]  /*9240*/  FADD.FTZ R25, R32, R25 ;  /* 0x0000001920197221 */ /* 0x000fe20000010000 */
[----:B------:R-:W-:-:S04]  /*9250*/  HFMA2.MMA R49, -RZ, RZ, 0, 1.1920928955078125e-07 ;  /* 0x00000002ff317435 */ /* 0x000fc800000001ff */
[----:B------:R-:W-:Y:S02]  /*9260*/  MOV R48, R25 ;  /* 0x0000001900307202 */ /* 0x000fe40000000f00 */
[----:B------:R-:W-:-:S07]  /*9270*/  MOV R29, R47 ;  /* 0x0000002f001d7202 */ /* 0x000fce0000000f00 */
[----:B------:R-:W-:Y:S05]  /*9280*/  WARPSYNC.COLLECTIVE R45, `(.L_x_1154) ;  /* 0x000000002d087348 */ /* 0x000fea0003c00000 */
[----:B------:R0:W1:Y:S02]  /*9290*/  SHFL.BFLY P2, R47, R48, R49, R50 ;  /* 0x0c000031302f7389 */ /* 0x0000640000040032 */
[----:B01----:R-:W-:Y:S01]  /*92a0*/  ENDCOLLECTIVE ;  /* 0x000000000000791b */ /* 0x003fe20003800000 */
.L_x_1154:
[----:B------:R-:W-:-:S05]  /*92b0*/  FADD.FTZ R29, R38, R29 ;  /* 0x0000001d261d7221 */ /* 0x000fca0000010000 */
[----:B------:R-:W-:Y:S02]  /*92c0*/  MOV R48, R29 ;  /* 0x0000001d00307202 */ /* 0x000fe40000000f00 */
[----:B------:R-:W-:-:S07]  /*92d0*/  MOV R32, R47 ;  /* 0x0000002f00207202 */ /* 0x000fce0000000f00 */
[----:B------:R-:W-:Y:S05]  /*92e0*/  WARPSYNC.COLLECTIVE R45, `(.L_x_1155) ;  /* 0x000000002d087348 */ /* 0x000fea0003c00000 */
[----:B------:R0:W1:Y:S02]  /*92f0*/  SHFL.BFLY P2, R47, R48, R49, R50 ;  /* 0x0c000031302f7389 */ /* 0x0000640000040032 */
[----:B01----:R-:W-:Y:S01]  /*9300*/  ENDCOLLECTIVE ;  /* 0x000000000000791b */ /* 0x003fe20003800000 */
.L_x_1155:
[----:B------:R-:W-:Y:S01]  /*9310*/  FADD.FTZ R32, R25, R32 ;  /* 0x0000002019207221 */ /* 0x000fe20000010000 */
[----:B------:R-:W-:-:S04]  /*9320*/  @!P0 IADD3 R25, R26, 0x3c, RZ ;  /* 0x0000003c1a198810 */ /* 0x000fc80007ffe0ff */
[----:B------:R-:W-:-:S04]  /*9330*/  @!P0 LOP3.LUT R25, R25, R44, RZ, 0x3c, !PT ;  /* 0x0000002c19198212 */ /* 0x000fc800078e3cff */
[----:B------:R-:W-:Y:S01]  /*9340*/  @!P0 LEA R39, R25, R46, 0x2 ;  /* 0x0000002e19278211 */ /* 0x000fe200078e10ff */
[----:B------:R-:W-:Y:S01]  /*9350*/  HFMA2.MMA R49, -RZ, RZ, 0, 5.9604644775390625e-08 ;  /* 0x00000001ff317435 */ /* 0x000fe200000001ff */
[----:B------:R-:W-:Y:S01]  /*9360*/  MOV R48, R32 ;  /* 0x0000002000307202 */ /* 0x000fe20000000f00 */
[----:B------:R-:W0:Y:S02]  /*9370*/  LDC.64 R24, c[0x0][0x220] ;  /* 0x00008800ff187b82 */ /* 0x000e240000000a00 */
[----:B------:R1:W2:Y:S04]  /*9380*/  @!P0 LDS R43, [R39] ;  /* 0x00000000272b8984 */ /* 0x0002a80000000800 */
[----:B------:R1:W3:Y:S01]  /*9390*/  @!P0 LDS R44, [R39+0x500] ;  /* 0x00050000272c8984 */ /* 0x0002e20000000800 */
[----:B------:R-:W-:-:S07]  /*93a0*/  MOV R38, R47 ;  /* 0x0000002f00267202 */ /* 0x000fce0000000f00 */
[----:B0123--:R-:W-:Y:S05]  /*93b0*/  WARPSYNC.COLLECTIVE R45, `(.L_x_1156) ;  /* 0x000000002d087348 */ /* 0x00ffea0003c00000 */
[----:B------:R4:W0:Y:S02]  /*93c0*/  SHFL.BFLY P2, R47, R48, R49, R50 ;  /* 0x0c000031302f7389 */ /* 0x0008240000040032 */
[----:B01234-:R-:W-:Y:S01]  /*93d0*/  ENDCOLLECTIVE ;  /* 0x000000000000791b */ /* 0x01ffe20003800000 */
.L_x_1156:
[----:B------:R-:W-:Y:S01]  /*93e0*/  FADD.FTZ R38, R29, R38 ;  /* 0x000000261d267221 */ /* 0x000fe20000010000 */
[----:B------:R-:W-:-:S04]  /*93f0*/  HFMA2.MMA R39, -RZ, RZ, 0, 0 ;  /* 0x00000000ff277435 */ /* 0x000fc800000001ff */
[----:B------:R-:W-:Y:S02]  /*9400*/  MOV R48, R38 ;  /* 0x0000002600307202 */ /* 0x000fe40000000f00 */
[----:B------:R-:W-:-:S07]  /*9410*/  MOV R29, R47 ;  /* 0x0000002f001d7202 */ /* 0x000fce0000000f00 */
[----:B------:R-:W-:Y:S05]  /*9420*/  WARPSYNC.COLLECTIVE R45, `(.L_x_1157) ;  /* 0x000000002d087348 */ /* 0x000fea0003c00000 */
[----:B------:R0:W1:Y:S02]  /*9430*/  SHFL.BFLY P2, R47, R48, R49, R50 ;  /* 0x0c000031302f7389 */ /* 0x0000640000040032 */
[----:B01----:R-:W-:Y:S01]  /*9440*/  ENDCOLLECTIVE ;  /* 0x000000000000791b */ /* 0x003fe20003800000 */
.L_x_1157:
[----:B------:R-:W-:Y:S02]  /*9450*/  @!P0 MOV R39, R43 ;  /* 0x0000002b00278202 */ /* 0x000fe40000000f00 */
[----:B------:R-:W-:Y:S02]  /*9460*/  IADD3 R43, R26, R19, RZ ;  /* 0x000000131a2b7210 */ /* 0x000fe40007ffe0ff */
[----:B------:R-:W-:Y:S02]  /*9470*/  @!P0 MOV R41, R44 ;  /* 0x0000002c00298202 */ /* 0x000fe40000000f00 */
[----:B------:R-:W-:Y:S01]  /*9480*/  ISETP.NE.AND P0, PT, R36, RZ, PT ;  /* 0x000000ff2400720c */ /* 0x000fe20003f05270 */
[C---:B------:R-:W-:Y:S01]  /*9490*/  IMAD.WIDE R22, R43.reuse, 0x2, R22 ;  /* 0x000000022b167825 */ /* 0x040fe200078e0216 */
[----:B------:R-:W-:Y:S01]  /*94a0*/  HFMA2.MMA R49, -RZ, RZ, 0, 4.76837158203125e-07 ;  /* 0x00000008ff317435 */ /* 0x000fe200000001ff */
[----:B------:R-:W-:Y:S02]  /*94b0*/  MOV R48, R33 ;  /* 0x0000002100307202 */ /* 0x000fe40000000f00 */
[----:B------:R-:W-:Y:S01]  /*94c0*/  IMAD.WIDE R24, R43, 0x2, R24 ;  /* 0x000000022b187825 */ /* 0x000fe200078e0218 */
[----:B------:R-:W-:-:S07]  /*94d0*/  MOV R31, R47 ;  /* 0x0000002f001f7202 */ /* 0x000fce0000000f00 */
[----:B------:R-:W-:Y:S05]  /*94e0*/  WARPSYNC.COLLECTIVE R45, `(.L_x_1158) ;  /* 0x000000002d087348 */ /* 0x000fea0003c00000 */
[----:B------:R0:W1:Y:S02]  /*94f0*/  SHFL.BFLY P2, R47, R48, R49, R50 ;  /* 0x0c000031302f7389 */ /* 0x0000640000040032 */
[----:B01----:R-:W-:Y:S01]  /*9500*/  ENDCOLLECTIVE ;  /* 0x000000000000791b */ /* 0x003fe20003800000 */
.L_x_1158:
[----:B------:R-:W-:Y:S02]  /*9510*/  @!P0 F2FP.BF16.F32.PACK_AB R26, RZ, R27 ;  /* 0x0000001bff1a823e */ /* 0x000fe400000010ff */
[----:B------:R-:W-:Y:S01]  /*9520*/  @!P0 F2FP.BF16.F32.PACK_AB R27, RZ, R21 ;  /* 0x00000015ff1b823e */ /* 0x000fe200000010ff */
[----:B------:R-:W-:Y:S01]  /*9530*/  FADD.FTZ R21, R32, R29 ;  /* 0x0000001d20157221 */ /* 0x000fe20000010000 */
[----:B------:R-:W-:Y:S01]  /*9540*/  PRMT R30, R26, 0x7610, R30 ;  /* 0x000076101a1e7816 */ /* 0x000fe2000000001e */
[----:B------:R-:W-:Y:S01]  /*9550*/  FADD.FTZ R26, R38, R31 ;  /* 0x0000001f261a7221 */ /* 0x000fe20000010000 */
[----:B------:R-:W-:Y:S02]  /*9560*/  PRMT R43, R27, 0x7610, R43 ;  /* 0x000076101b2b7816 */ /* 0x000fe4000000002b */
[----:B------:R-:W-:Y:S01]  /*9570*/  @!P0 F2FP.BF16.F32.PACK_AB R21, RZ, R21 ;  /* 0x00000015ff15823e */ /* 0x000fe200000010ff */
[----:B------:R0:W-:Y:S01]  /*9580*/  @!P0 STG.E.U16 desc[UR8][R22.64], R30 ;  /* 0x0000001e16008986 */ /* 0x0001e2000c101508 */
[----:B------:R-:W-:-:S02]  /*9590*/  @!P0 F2FP.BF16.F32.PACK_AB R26, RZ, R26 ;  /* 0x0000001aff1a823e */ /* 0x000fc400000010ff */
[----:B------:R-:W-:Y:S01]  /*95a0*/  PRMT R29, R21, 0x7610, R29 ;  /* 0x00007610151d7816 */ /* 0x000fe2000000001d */
[----:B------:R0:W-:Y:S01]  /*95b0*/  @!P0 STG.E.U16 desc[UR8][R24.64], R43 ;  /* 0x0000002b18008986 */ /* 0x0001e2000c101508 */
[----:B------:R-:W-:Y:S02]  /*95c0*/  MOV R48, R37 ;  /* 0x0000002500307202 */ /* 0x000fe40000000f00 */
[----:B------:R-:W-:Y:S01]  /*95d0*/  PRMT R31, R26, 0x7610, R31 ;  /* 0x000076101a1f7816 */ /* 0x000fe2000000001f */
[----:B------:R0:W-:Y:S04]  /*95e0*/  @!P0 STG.E.U16 desc[UR8][R22.64+0x28], R29 ;  /* 0x0000281d16008986 */ /* 0x0001e8000c101508 */
[----:B------:R0:W-:Y:S01]  /*95f0*/  @!P0 STG.E.U16 desc[UR8][R24.64+0x28], R31 ;  /* 0x0000281f18008986 */ /* 0x0001e2000c101508 */
[----:B------:R-:W-:-:S07]  /*9600*/  MOV R40, R47 ;  /* 0x0000002f00287202 */ /* 0x000fce0000000f00 */
[----:B0-----:R-:W-:Y:S05]  /*9610*/  WARPSYNC.COLLECTIVE R45, `(.L_x_1159) ;  /* 0x000000002d087348 */ /* 0x001fea0003c00000 */
[----:B------:R1:W2:Y:S02]  /*9620*/  SHFL.BFLY P2, R47, R48, R49, R50 ;  /* 0x0c000031302f7389 */ /* 0x0002a40000040032 */
[----:B012---:R-:W-:Y:S01]  /*9630*/  ENDCOLLECTIVE ;  /* 0x000000000000791b */ /* 0x007fe20003800000 */
.L_x_1159:
[----:B------:R-:W-:Y:S01]  /*9640*/  FADD.FTZ R40, R40, R33 ;  /* 0x0000002128287221 */ /* 0x000fe20000010000 */
[----:B------:R-:W-:-:S04]  /*9650*/  HFMA2.MMA R49, -RZ, RZ, 0, 2.384185791015625e-07 ;  /* 0x00000004ff317435 */ /* 0x000fc800000001ff */
[----:B------:R-:W-:Y:S02]  /*9660*/  MOV R48, R40 ;  /* 0x0000002800307202 */ /* 0x000fe40000000f00 */
[----:B------:R-:W-:-:S07]  /*9670*/  MOV R42, R47 ;  /* 0x0000002f002a7202 */ /* 0x000fce0000000f00 */
[----:B------:R-:W-:Y:S05]  /*9680*/  WARPSYNC.COLLECTIVE R45, `(.L_x_1160) ;  /* 0x000000002d087348 */ /* 0x000fea0003c00000 */
[----:B------:R0:W1:Y:S02]  /*9690*/  SHFL.BFLY P2, R47, R48, R49, R50 ;  /* 0x0c000031302f7389 */ /* 0x0000640000040032 */
[----:B01----:R-:W-:Y:S01]  /*96a0*/  ENDCOLLECTIVE ;  /* 0x000000000000791b */ /* 0x003fe20003800000 */
.L_x_1160:
[----:B------:R-:W-:-:S05]  /*96b0*/  FADD.FTZ R42, R42, R37 ;  /* 0x000000252a2a7221 */ /* 0x000fca0000010000 */
[----:B------:R-:W-:Y:S02]  /*96c0*/  MOV R48, R42 ;  /* 0x0000002a00307202 */ /* 0x000fe40000000f00 */
[----:B------:R-:W-:-:S07]  /*96d0*/  MOV R33, R47 ;  /* 0x0000002f00217202 */ /* 0x000fce0000000f00 */
[----:B------:R-:W-:Y:S05]  /*96e0*/  WARPSYNC.COLLECTIVE R45, `(.L_x_1161) ;  /* 0x000000002d087348 */ /* 0x000fea0003c00000 */
[----:B------:R0:W1:Y:S02]  /*96f0*/  SHFL.BFLY P2, R47, R48, R49, R50 ;  /* 0x0c000031302f7389 */ /* 0x0000640000040032 */
[----:B01----:R-:W-:Y:S01]  /*9700*/  ENDCOLLECTIVE ;  /* 0x000000000000791b */ /* 0x003fe20003800000 */
.L_x_1161:
[----:B------:R-:W-:Y:S01]  /*9710*/  FADD.FTZ R33, R40, R33 ;  /* 0x0000002128217221 */ /* 0x000fe20000010000 */
[----:B------:R-:W-:-:S04]  /*9720*/  HFMA2.MMA R49, -RZ, RZ, 0, 1.1920928955078125e-07 ;  /* 0x00000002ff317435 */ /* 0x000fc800000001ff */
[----:B------:R-:W-:Y:S02]  /*9730*/  MOV R48, R33 ;  /* 0x0000002100307202 */ /* 0x000fe40000000f00 */
[----:B------:R-:W-:-:S07]  /*9740*/  MOV R37, R47 ;  /* 0x0000002f00257202 */ /* 0x000fce0000000f00 */
[----:B------:R-:W-:Y:S05]  /*9750*/  WARPSYNC.COLLECTIVE R45, `(.L_x_1162) ;  /* 0x000000002d087348 */ /* 0x000fea0003c00000 */
[----:B------:R0:W1:Y:S02]  /*9760*/  SHFL.BFLY P2, R47, R48, R49, R50 ;  /* 0x0c000031302f7389 */ /* 0x0000640000040032 */
[----:B01----:R-:W-:Y:S01]  /*9770*/  ENDCOLLECTIVE ;  /* 0x000000000000791b */ /* 0x003fe20003800000 */
.L_x_1162:
[----:B------:R-:W-:-:S05]  /*9780*/  FADD.FTZ R37, R42, R37 ;  /* 0x000000252a257221 */ /* 0x000fca0000010000 */
[----:B------:R-:W-:Y:S02]  /*9790*/  MOV R48, R37 ;  /* 0x0000002500307202 */ /* 0x000fe40000000f00 */
[----:B------:R-:W-:-:S07]  /*97a0*/  MOV R40, R47 ;  /* 0x0000002f00287202 */ /* 0x000fce0000000f00 */
[----:B------:R-:W-:Y:S05]  /*97b0*/  WARPSYNC.COLLECTIVE R45, `(.L_x_1163) ;  /* 0x000000002d087348 */ /* 0x000fea0003c00000 */
[----:B------:R0:W1:Y:S02]  /*97c0*/  SHFL.BFLY P2, R47, R48, R49, R50 ;  /* 0x0c000031302f7389 */ /* 0x0000640000040032 */
[----:B01----:R-:W-:Y:S01]  /*97d0*/  ENDCOLLECTIVE ;  /* 0x000000000000791b */ /* 0x003fe20003800000 */
.L_x_1163:
[----:B------:R-:W-:Y:S01]  /*97e0*/  FADD.FTZ R40, R33, R40 ;  /* 0x0000002821287221 */ /* 0x000fe20000010000 */
[----:B------:R-:W-:-:S04]  /*97f0*/  HFMA2.MMA R49, -RZ, RZ, 0, 5.9604644775390625e-08 ;  /* 0x00000001ff317435 */ /* 0x000fc800000001ff */
[----:B------:R-:W-:Y:S02]  /*9800*/  MOV R48, R40 ;  /* 0x0000002800307202 */ /* 0x000fe40000000f00 */
[----:B------:R-:W-:-:S07]  /*9810*/  MOV R42, R47 ;  /* 0x0000002f002a7202 */ /* 0x000fce0000000f00 */
[----:B------:R-:W-:Y:S05]  /*9820*/  WARPSYNC.COLLECTIVE R45, `(.L_x_1164) ;  /* 0x000000002d087348 */ /* 0x000fea0003c00000 */
[----:B------:R0:W1:Y:S02]  /*9830*/  SHFL.BFLY P2, R47, R48, R49, R50 ;  /* 0x0c000031302f7389 */ /* 0x0000640000040032 */
[----:B01----:R-:W-:Y:S01]  /*9840*/  ENDCOLLECTIVE ;  /* 0x000000000000791b */ /* 0x003fe20003800000 */
.L_x_1164:
[----:B------:R-:W-:-:S05]  /*9850*/  FADD.FTZ R37, R37, R42 ;  /* 0x0000002a25257221 */ /* 0x000fca0000010000 */
[----:B------:R-:W-:Y:S02]  /*9860*/  MOV R48, R37 ;  /* 0x0000002500307202 */ /* 0x000fe40000000f00 */
[----:B------:R-:W-:-:S07]  /*9870*/  MOV R33, R47 ;  /* 0x0000002f00217202 */ /* 0x000fce0000000f00 */
[----:B------:R-:W-:Y:S05]  /*9880*/  WARPSYNC.COLLECTIVE R45, `(.L_x_1165) ;  /* 0x000000002d087348 */ /* 0x000fea0003c00000 */
[----:B------:R0:W1:Y:S02]  /*9890*/  SHFL.BFLY P2, R47, R48, R49, R50 ;  /* 0x0c000031302f7389 */ /* 0x0000640000040032 */
[----:B01----:R-:W-:Y:S01]  /*98a0*/  ENDCOLLECTIVE ;  /* 0x000000000000791b */ /* 0x003fe20003800000 */
.L_x_1165:
[----:B------:R-:W-:-:S05]  /*98b0*/  FADD.FTZ R27, R40, R33 ;  /* 0x00000021281b7221 */ /* 0x000fca0000010000 */
[----:B------:R-:W-:-:S05]  /*98c0*/  @!P0 F2FP.BF16.F32.PACK_AB R27, RZ, R27 ;  /* 0x0000001bff1b823e */ /* 0x000fca00000010ff */
[----:B------:R0:W-:Y:S01]  /*98d0*/  @!P0 STG.E.U16 desc[UR8][R22.64+0x50], R27 ;  /* 0x0000501b16008986 */ /* 0x0001e2000c101508 */
[----:B------:R-:W-:Y:S01]  /*98e0*/  HFMA2.MMA R49, -RZ, RZ, 0, 4.76837158203125e-07 ;  /* 0x00000008ff317435 */ /* 0x000fe200000001ff */
[----:B------:R-:W-:Y:S02]  /*98f0*/  MOV R48, R39 ;  /* 0x0000002700307202 */ /* 0x000fe40000000f00 */
[----:B------:R-:W-:-:S08]  /*9900*/  MOV R42, R47 ;  /* 0x0000002f002a7202 */ /* 0x000fd00000000f00 */
[----:B0-----:R-:W-:Y:S05]  /*9910*/  WARPSYNC.COLLECTIVE R45, `(.L_x_1166) ;  /* 0x000000002d087348 */ /* 0x001fea0003c00000 */
[----:B------:R1:W2:Y:S02]  /*9920*/  SHFL.BFLY P2, R47, R48, R49, R50 ;  /* 0x0c000031302f7389 */ /* 0x0002a40000040032 */
[----:B012---:R-:W-:Y:S01]  /*9930*/  ENDCOLLECTIVE ;  /* 0x000000000000791b */ /* 0x007fe20003800000 */
.L_x_1166:
        /* <DEDUP_REMOVED lines=8> */
.L_x_1167:
[----:B------:R-:W-:Y:S01]  /*99c0*/  FADD.FTZ R46, R46, R39 ;  /* 0x000000272e2e7221 */ /* 0x000fe20000010000 */
[----:B------:R-:W-:-:S04]  /*99d0*/  HFMA2.MMA R49, -RZ, RZ, 0, 2.384185791015625e-07 ;  /* 0x00000004ff317435 */ /* 0x000fc800000001ff */
[----:B------:R-:W-:Y:S02]  /*99e0*/  MOV R48, R46 ;  /* 0x0000002e00307202 */ /* 0x000fe40000000f00 */
[----:B------:R-:W-:-:S07]  /*99f0*/  MOV R44, R47 ;  /* 0x0000002f002c7202 */ /* 0x000fce0000000f00 */
[----:B------:R-:W-:Y:S05]  /*9a00*/  WARPSYNC.COLLECTIVE R45, `(.L_x_1168) ;  /* 0x000000002d087348 */ /* 0x000fea0003c00000 */
[----:B------:R0:W1:Y:S02]  /*9a10*/  SHFL.BFLY P2, R47, R48, R49, R50 ;  /* 0x0c000031302f7389 */ /* 0x0000640000040032 */
[----:B01----:R-:W-:Y:S01]  /*9a20*/  ENDCOLLECTIVE ;  /* 0x000000000000791b */ /* 0x003fe20003800000 */
.L_x_1168:
[----:B------:R-:W-:-:S05]  /*9a30*/  FADD.FTZ R44, R44, R41 ;  /* 0x000000292c2c7221 */ /* 0x000fca0000010000 */
[----:B------:R-:W-:Y:S02]  /*9a40*/  MOV R48, R44 ;  /* 0x0000002c00307202 */ /* 0x000fe40000000f00 */
[----:B------:R-:W-:-:S07]  /*9a50*/  MOV R39, R47 ;  /* 0x0000002f00277202 */ /* 0x000fce0000000f00 */
[----:B------:R-:W-:Y:S05]  /*9a60*/  WARPSYNC.COLLECTIVE R45, `(.L_x_1169) ;  /* 0x000000002d087348 */ /* 0x000fea0003c00000 */
[----:B------:R0:W1:Y:S02]  /*9a70*/  SHFL.BFLY P2, R47, R48, R49, R50 ;  /* 0x0c000031302f7389 */ /* 0x0000640000040032 */
[----:B01----:R-:W-:Y:S01]  /*9a80*/  ENDCOLLECTIVE ;  /* 0x000000000000791b */ /* 0x003fe20003800000 */
.L_x_1169:
[----:B------:R-:W-:Y:S01]  /*9a90*/  FADD.FTZ R39, R46, R39 ;  /* 0x000000272e277221 */ /* 0x000fe20000010000 */
[----:B------:R-:W-:-:S04]  /*9aa0*/  HFMA2.MMA R49, -RZ, RZ, 0, 1.1920928955078125e-07 ;  /* 0x00000002ff317435 */ /* 0x000fc800000001ff */
[----:B------:R-:W-:Y:S02]  /*9ab0*/  MOV R48, R39 ;  /* 0x0000002700307202 */ /* 0x000fe40000000f00 */
[----:B------:R-:W-:-:S07]  /*9ac0*/  MOV R41, R47 ;  /* 0x0000002f00297202 */ /* 0x000fce0000000f00 */
[----:B------:R-:W-:Y:S05]  /*9ad0*/  WARPSYNC.COLLECTIVE R45, `(.L_x_1170) ;  /* 0x000000002d087348 */ /* 0x000fea0003c00000 */
[----:B------:R0:W1:Y:S02]  /*9ae0*/  SHFL.BFLY P2, R47, R48, R49, R50 ;  /* 0x0c000031302f7389 */ /* 0x0000640000040032 */
[----:B01----:R-:W-:Y:S01]  /*9af0*/  ENDCOLLECTIVE ;  /* 0x000000000000791b */ /* 0x003fe20003800000 */
.L_x_1170:
[----:B------:R-:W-:-:S05]  /*9b00*/  FADD.FTZ R41, R44, R41 ;  /* 0x000000292c297221 */ /* 0x000fca0000010000 */
[----:B------:R-:W-:Y:S02]  /*9b10*/  MOV R48, R41 ;  /* 0x0000002900307202 */ /* 0x000fe40000000f00 */
[----:B------:R-:W-:-:S07]  /*9b20*/  MOV R46, R47 ;  /* 0x0000002f002e7202 */ /* 0x000fce0000000f00 */
[----:B------:R-:W-:Y:S05]  /*9b30*/  WARPSYNC.COLLECTIVE R45, `(.L_x_1171) ;  /* 0x000000002d087348 */ /* 0x000fea0003c00000 */
[----:B------:R0:W1:Y:S02]  /*9b40*/  SHFL.BFLY P2, R47, R48, R49, R50 ;  /* 0x0c000031302f7389 */ /* 0x0000640000040032 */
[----:B01----:R-:W-:Y:S01]  /*9b50*/  ENDCOLLECTIVE ;  /* 0x000000000000791b */ /* 0x003fe20003800000 */
.L_x_1171:
[----:B------:R-:W-:Y:S01]  /*9b60*/  FADD.FTZ R39, R39, R46 ;  /* 0x0000002e27277221 */ /* 0x000fe20000010000 */
[----:B------:R-:W-:-:S04]  /*9b70*/  HFMA2.MMA R49, -RZ, RZ, 0, 5.9604644775390625e-08 ;  /* 0x00000001ff317435 */ /* 0x000fc800000001ff */
[----:B------:R-:W-:Y:S02]  /*9b80*/  MOV R48, R39 ;  /* 0x0000002700307202 */ /* 0x000fe40000000f00 */
[----:B------:R-:W-:-:S07]  /*9b90*/  MOV R44, R47 ;  /* 0x0000002f002c7202 */ /* 0x000fce0000000f00 */
[----:B------:R-:W-:Y:S05]  /*9ba0*/  WARPSYNC.COLLECTIVE R45, `(.L_x_1172) ;  /* 0x000000002d087348 */ /* 0x000fea0003c00000 */
[----:B------:R0:W1:Y:S02]  /*9bb0*/  SHFL.BFLY P2, R47, R48, R49, R50 ;  /* 0x0c000031302f7389 */ /* 0x0000640000040032 */
[----:B01----:R-:W-:Y:S01]  /*9bc0*/  ENDCOLLECTIVE ;  /* 0x000000000000791b */ /* 0x003fe20003800000 */
.L_x_1172:
[----:B------:R-:W-:-:S05]  /*9bd0*/  FADD.FTZ R41, R41, R44 ;  /* 0x0000002c29297221 */ /* 0x000fca0000010000 */
[----:B------:R-:W-:Y:S02]  /*9be0*/  MOV R48, R41 ;  /* 0x0000002900307202 */ /* 0x000fe40000000f00 */
[----:B------:R-:W-:-:S07]  /*9bf0*/  MOV R30, R47 ;  /* 0x0000002f001e7202 */ /* 0x000fce0000000f00 */
[----:B------:R-:W-:Y:S05]  /*9c00*/  WARPSYNC.COLLECTIVE R45, `(.L_x_1173) ;  /* 0x000000002d087348 */ /* 0x000fea0003c00000 */
[----:B------:R0:W1:Y:S02]  /*9c10*/  SHFL.BFLY P2, R47, R48, R49, R50 ;  /* 0x0c000031302f7389 */ /* 0x0000640000040032 */
[----:B01----:R-:W-:Y:S01]  /*9c20*/  ENDCOLLECTIVE ;  /* 0x000000000000791b */ /* 0x003fe20003800000 */
.L_x_1173:
[----:B------:R-:W-:Y:S01]  /*9c30*/  FADD.FTZ R21, R39, R30 ;  /* 0x0000001e27157221 */ /* 0x000fe20000010000 */
[----:B------:R-:W-:Y:S01]  /*9c40*/  MOV R26, R47 ;  /* 0x0000002f001a7202 */ /* 0x000fe20000000f00 */
[----:B------:R-:W-:Y:S06]  /*9c50*/  BRA `(.L_x_1174) ;  /* 0xffffffe000ec7947 */ /* 0x000fec000383ffff */
.L_x_1175:
        /* <DEDUP_REMOVED lines=10> */
.L_x_3477:


//--------------------- .text._ZN13group_norm_v218gn_bwd_cuda_kernelI13__nv_bfloat16Li320ELi1ELi16ELi40ELi1024ELb1ELb1ELi64ELi320ELi320ELi4ELb1ELi8ELb0ELb0ELNS_15WgradSyncMethodE3ENS_16CompileConditionILi900EEEEEvPT_S6_S6_PKS5_S8_S8_S8_PKfflPfPj --------------------------
	.section	.text._ZN13group_norm_v218gn_bwd_cuda_kernelI13__nv_bfloat16Li320ELi1ELi16ELi40ELi1024ELb1ELb1ELi64ELi320ELi320ELi4ELb1ELi8ELb0ELb0ELNS_15WgradSyncMethodE3ENS_16CompileConditionILi900EEEEEvPT_S6_S6_PKS5_S8_S8_S8_PKfflPfPj,"ax",@progbits
	.align	128
        .global         _ZN13group_norm_v218gn_bwd_cuda_kernelI13__nv_bfloat16Li320ELi1ELi16ELi40ELi1024ELb1ELb1ELi64ELi320ELi320ELi4ELb1ELi8ELb0ELb0ELNS_15WgradSyncMethodE3ENS_16CompileConditionILi900EEEEEvPT_S6_S6_PKS5_S8_S8_S8_PKfflPfPj
        .type           _ZN13group_norm_v218gn_bwd_cuda_kernelI13__nv_bfloat16Li320ELi1ELi16ELi40ELi1024ELb1ELb1ELi64ELi320ELi320ELi4ELb1ELi8ELb0ELb0ELNS_15WgradSyncMethodE3ENS_16CompileConditionILi900EEEEEvPT_S6_S6_PKS5_S8_S8_S8_PKfflPfPj,@function
        .size           _ZN13group_norm_v218gn_bwd_cuda_kernelI13__nv_bfloat16Li320ELi1ELi16ELi40ELi1024ELb1ELb1ELi64ELi320ELi320ELi4ELb1ELi8ELb0ELb0ELNS_15WgradSyncMethodE3ENS_16CompileConditionILi900EEEEEvPT_S6_S6_PKS5_S8_S8_S8_PKfflPfPj,(.L_x_3478 - _ZN13group_norm_v218gn_bwd_cuda_kernelI13__nv_bfloat16Li320ELi1ELi16ELi40ELi1024ELb1ELb1ELi64ELi320ELi320ELi4ELb1ELi8ELb0ELb0ELNS_15WgradSyncMethodE3ENS_16CompileConditionILi900EEEEEvPT_S6_S6_PKS5_S8_S8_S8_PKfflPfPj)
        .other          _ZN13group_norm_v218gn_bwd_cuda_kernelI13__nv_bfloat16Li320ELi1ELi16ELi40ELi1024ELb1ELb1ELi64ELi320ELi320ELi4ELb1ELi8ELb0ELb0ELNS_15WgradSyncMethodE3ENS_16CompileConditionILi900EEEEEvPT_S6_S6_PKS5_S8_S8_S8_PKfflPfPj,@"STO_CUDA_ENTRY STV_DEFAULT"
_ZN13group_norm_v218gn_bwd_cuda_kernelI13__nv_bfloat16Li320ELi1ELi16ELi40ELi1024ELb1ELb1ELi64ELi320ELi320ELi4ELb1ELi8ELb0ELb0ELNS_15WgradSyncMethodE3ENS_16CompileConditionILi900EEEEEvPT_S6_S6_PKS5_S8_S8_S8_PKfflPfPj:
.text._ZN13group_norm_v218gn_bwd_cuda_kernelI13__nv_bfloat16Li320ELi1ELi16ELi40ELi1024ELb1ELb1ELi64ELi320ELi320ELi4ELb1ELi8ELb0ELb0ELNS_15WgradSyncMethodE3ENS_16CompileConditionILi900EEEEEvPT_S6_S6_PKS5_S8_S8_S8_PKfflPfPj:
        /* <DEDUP_REMOVED lines=31> */
.L_x_1178:
[----:B------:R-:W2:Y:S04]  /*01f0*/  LD.E.STRONG.GPU R0, desc[UR18][R2.64] ;  /* 0x0000001202007980 */ /* 0x000ea8000c10f900 */
[----:B--2---:R-:W-:Y:S01]  /*0200*/  CCTL.IVALL ;  /* 0x00000000ff00798f */ /* 0x004fe20002000000 */
[----:B------:R-:W-:Y:S05]  /*0210*/  YIELD ;  /* 0x0000000000007946 */ /* 0x000fea0003800000 */
[----:B-----5:R-:W-:-:S04]  /*0220*/  LOP3.LUT R0, R0, R5, RZ, 0x3c, !PT ;  /* 0x0000000500007212 */ /* 0x020fc800078e3cff */
[----:B------:R-:W-:-:S13]  /*0230*/  ISETP.GT.AND P0, PT, R0, -0x1, PT ;  /* 0xffffffff0000780c */ /* 0x000fda0003f04270 */
[----:B------:R-:W-:Y:S05]  /*0240*/  @P0 BRA `(.L_x_1178) ;  /* 0xfffffffc00e80947 */ /* 0x000fea000383ffff */
.L_x_1177:
[----:B------:R-:W-:Y:S05]  /*0250*/  WARPSYNC.ALL ;  /* 0x0000000000007948 */ /* 0x000fea0003800000 */
[----:B------:R-:W-:Y:S06]  /*0260*/  BAR.SYNC.DEFER_BLOCKING 0x0 ;  /* 0x0000000000007b1d */ /* 0x000fec0000010000 */
[----:B------:R-:W-:Y:S05]  /*0270*/  BRA `(.L_x_1179) ;  /* 0x000000a8004c7947 */ /* 0x000fea0003800000 */
.L_x_1176:
[----:B------:R-:W0:Y:S01]  /*0280*/  S2R R10, SR_TID.X ;  /* 0x00000000000a7919 */ /* 0x000e220000002100 */
[----:B------:R-:W-:Y:S01]  /*0290*/  ULOP3.LUT UR4, UR23, 0xf, URZ, 0xc0, !UPT ;  /* 0x0000000f17047892 */ /* 0x000fe2000f8ec03f */
[----:B------:R-:W1:Y:S01]  /*02a0*/  S2UR UR14, SR_CgaCtaId ;  /* 0x00000000000e79c3 */ /* 0x000e620000008800 */
[----:B------:R-:W-:Y:S01]  /*02b0*/  USHF.R.U32.HI UR15, URZ, 0x1, UR11 ;  /* 0x000000013f0f7899 */ /* 0x000fe2000801160b */
[----:B------:R-:W-:Y:S01]  /*02c0*/  CS2R R42, SRZ ;  /* 0x00000000002a7805 */ /* 0x000fe2000001ff00 */
[----:B------:R-:W-:Y:S01]  /*02d0*/  ULOP3.LUT UR13, UR22, 0x8, URZ, 0xfc, !UPT ;  /* 0x00000008160d7892 */ /* 0x000fe2000f8efc3f */
[----:B------:R-:W-:Y:S02]  /*02e0*/  CS2R R44, SRZ ;  /* 0x00000000002c7805 */ /* 0x000fe4000001ff00 */
[----:B------:R-:W-:Y:S01]  /*02f0*/  MOV R3, UR4 ;  /* 0x0000000400037c02 */ /* 0x000fe20008000f00 */
        /* <DEDUP_REMOVED lines=25> */
[C---:B------:R-:W-:Y:S02]  /*0490*/  IADD3 R5, R6.reuse, 0xa0, RZ ;  /* 0x000000a006057810 */ /* 0x040fe40007ffe0ff */
[----:B------:R-:W-:-:S02]  /*04a0*/  IADD3 R7, R6, 0xf0, RZ ;  /* 0x000000f006077810 */ /* 0x000fc40007ffe0ff */
[----:B------:R-:W-:Y:S02]  /*04b0*/  SHF.R.S32.HI R4, RZ, 0x1f, R3 ;  /* 0x0000001fff047819 */ /* 0x000fe40000011403 */
[----:B------:R-:W-:Y:S02]  /*04c0*/  LEA.HI R0, R0, R10, RZ, 0x4 ;  /* 0x0000000a00007211 */ /* 0x000fe400078f20ff */
[----:B------:R-:W-:Y:S02]  /*04d0*/  LOP3.LUT R2, R2, 0xfffffffc, RZ, 0xc0, !PT ;  /* 0xfffffffc02027812 */ /* 0x000fe400078ec0ff */
[----:B------:R-:W-:Y:S02]  /*04e0*/  SHF.R.S32.HI R6, RZ, 0x1f, R5 ;  /* 0x0000001fff067819 */ /* 0x000fe40000011405 */
[----:B------:R-:W-:Y:S02]  /*04f0*/  SHF.R.S32.HI R8, RZ, 0x1f, R7 ;  /* 0x0000001fff087819 */ /* 0x000fe40000011407 */
[----:B------:R-:W-:-:S02]  /*0500*/  LEA.HI R4, R4, R3, RZ, 0x2 ;  /* 0x0000000304047211 */ /* 0x000fc400078f10ff */
[----:B------:R-:W-:Y:S02]  /*0510*/  SHF.R.U32.HI R3, RZ, 0x4, R0 ;  /* 0x00000004ff037819 */ /* 0x000fe40000011600 */
[----:B------:R-:W-:Y:S02]  /*0520*/  IADD3 R2, -R2, R10, RZ ;  /* 0x0000000a02027210 */ /* 0x000fe40007ffe1ff */
[----:B------:R-:W-:Y:S02]  /*0530*/  LEA.HI R6, R6, R5, RZ, 0x2 ;  /* 0x0000000506067211 */ /* 0x000fe400078f10ff */
[----:B------:R-:W-:Y:S02]  /*0540*/  LEA.HI R8, R8, R7, RZ, 0x2 ;  /* 0x0000000708087211 */ /* 0x000fe400078f10ff */
[----:B------:R-:W-:Y:S02]  /*0550*/  SHF.R.U32.HI R5, RZ, 0x2, R4 ;  /* 0x00000002ff057819 */ /* 0x000fe40000011604 */
[----:B------:R-:W-:-:S02]  /*0560*/  LOP3.LUT R0, R2, 0x3, R3, 0x78, !PT ;  /* 0x0000000302007812 */ /* 0x000fc400078e7803 */
[----:B------:R-:W-:Y:S02]  /*0570*/  SHF.R.U32.HI R7, RZ, 0x2, R6 ;  /* 0x00000002ff077819 */ /* 0x000fe40000011606 */
        /* <DEDUP_REMOVED lines=19> */
[----:B------:R-:W-:-:S02]  /*06b0*/  IADD3 R3, R5, R0, RZ ;  /* 0x0000000005037210 */ /* 0x000fc40007ffe0ff */
[----:B------:R-:W-:-:S03]  /*06c0*/  IADD3 R0, R5, R2, RZ ;  /* 0x0000000205007210 */ /* 0x000fc60007ffe0ff */
[----:B------:R0:W-:Y:S04]  /*06d0*/  STL [R1+0x78], R3 ;  /* 0x0000780301007387 */ /* 0x0001e80000100800 */
[----:B------:R0:W-:Y:S02]  /*06e0*/  STL [R1+0x74], R0 ;  /* 0x0000740001007387 */ /* 0x0001e40000100800 */
.L_x_1189:
[----:B0-2---:R-:W0:Y:S01]  /*06f0*/  S2R R0, SR_TID.X ;  /* 0x0000000000007919 */ /* 0x005e220000002100 */
[----:B------:R-:W-:Y:S01]  /*0700*/  ULOP3.LUT UR15, UR11, 0x1, URZ, 0xc0, !UPT ;  /* 0x000000010b0f7892 */ /* 0x000fe2000f8ec03f */
[----:B------:R-:W1:Y:S01]  /*0710*/  LDC.64 R50, c[0x0][0x238] ;  /* 0x00008e00ff327b82 */ /* 0x000e620000000a00 */
[----:B------:R-:W-:Y:S01]  /*0720*/  USHF.R.U64 UR24, UR11, 0x1, UR5 ;  /* 0x000000010b187899 */ /* 0x000fe20008001205 */
[----:B------:R-:W-:Y:S01]  /*0730*/  STL [R1+0x88], R42 ;  /* 0x0000882a01007387 */ /* 0x000fe20000100800 */
[----:B------:R-:W-:Y:S02]  /*0740*/  UIMAD UR17, UR15, 0x140, URZ ;  /* 0x000001400f1178a4 */ /* 0x000fe4000f8e023f */
[----:B------:R-:W-:Y:S01]  /*0750*/  USHF.R.U32.HI UR15, URZ, 0x1, UR5 ;  /* 0x000000013f0f7899 */ /* 0x000fe20008011605 */
[----:B------:R-:W-:Y:S01]  /*0760*/  STL [R1+0x84], R43 ;  /* 0x0000842b01007387 */ /* 0x000fe20000100800 */
[----:B------:R-:W-:Y:S01]  /*0770*/  USHF.L.U32 UR16, UR23, 0x6, URZ ;  /* 0x0000000617107899 */ /* 0x000fe2000800063f */
[----:B------:R-:W2:Y:S01]  /*0780*/  LDC.64 R4, c[0x0][0x240] ;  /* 0x00009000ff047b82 */ /* 0x000ea20000000a00 */
[----:B------:R-:W-:Y:S01]  /*0790*/  ULDC.64 UR26, c[0x0][0x228] ;  /* 0x00008a00001a7ab9 */ /* 0x000fe20000000a00 */
[----:B------:R-:W-:Y:S01]  /*07a0*/  STL [R1+0x80], R46 ;  /* 0x0000802e01007387 */ /* 0x000fe20000100800 */
[----:B------:R-:W-:-:S03]  /*07b0*/  ULOP3.LUT UR16, UR16, 0x3c0, URZ, 0xc0, !UPT ;  /* 0x000003c010107892 */ /* 0x000fc6000f8ec03f */
[----:B------:R-:W-:Y:S01]  /*07c0*/  STL [R1+0x7c], R47 ;  /* 0x00007c2f01007387 */ /* 0x000fe20000100800 */
[----:B0-----:R-:W-:-:S05]  /*07d0*/  IMAD.WIDE.U32 R2, R0, -0x33333333, RZ ;  /* 0xcccccccd00027825 */ /* 0x001fca00078e00ff */
[----:B------:R-:W-:-:S05]  /*07e0*/  SHF.R.U32.HI R8, RZ, 0x6, R3 ;  /* 0x00000006ff087819 */ /* 0x000fca0000011603 */
[----:B------:R-:W-:-:S05]  /*07f0*/  IMAD R9, R8, -0x50, R0 ;  /* 0xffffffb008097824 */ /* 0x000fca00078e0200 */
[----:B------:R-:W-:-:S04]  /*0800*/  LEA R52, R9, UR17, 0x2 ;  /* 0x0000001109347c11 */ /* 0x000fc8000f8e10ff */
[----:B------:R-:W-:Y:S01]  /*0810*/  SHF.R.S32.HI R53, RZ, 0x1f, R52 ;  /* 0x0000001fff357819 */ /* 0x000fe20000011434 */
[C---:B------:R-:W-:Y:S01]  /*0820*/  IMAD.WIDE.U32 R2, R52.reuse, -0x33333333, RZ ;  /* 0xcccccccd34027825 */ /* 0x040fe200078e00ff */
[----:B------:R-:W-:Y:S01]  /*0830*/  MOV R2, UR15 ;  /* 0x0000000f00027c02 */ /* 0x000fe20008000f00 */
[----:B------:R-:W-:Y:S02]  /*0840*/  UIMAD UR15, UR15, 0xa0000, URZ ;  /* 0x000a00000f0f78a4 */ /* 0x000fe4000f8e023f */
[----:B-1----:R-:W-:Y:S01]  /*0850*/  IMAD.WIDE R50, R52, 0x2, R50 ;  /* 0x0000000234327825 */ /* 0x002fe200078e0232 */
[----:B------:R-:W-:Y:S02]  /*0860*/  SHF.R.U32.HI R0, RZ, 0x5, R3 ;  /* 0x00000005ff007819 */ /* 0x000fe40000011603 */
[----:B------:R-:W-:Y:S01]  /*0870*/  MOV R3, UR24 ;  /* 0x0000001800037c02 */ /* 0x000fe20008000f00 */
[----:B------:R-:W-:Y:S02]  /*0880*/  ULDC.64 UR24, c[0x0][0x248] ;  /* 0x0000920000187ab9 */ /* 0x000fe40000000a00 */
[----:B------:R0:W-:Y:S02]  /*0890*/  STL [R1+0x28], R0 ;  /* 0x0000280001007387 */ /* 0x0001e40000100800 */
[----:B------:R-:W-:-:S02]  /*08a0*/  IMAD.WIDE.U32 R6, R3, 0xa0000, R52 ;  /* 0x000a000003067825 */ /* 0x000fc400078e0034 */
[----:B------:R-:W3:Y:S02]  /*08b0*/  LDG.E.64.CONSTANT R50, desc[UR18][R50.64] ;  /* 0x0000001232327981 */ /* 0x000ee4000c1e9b00 */
[----:B--2---:R-:W-:Y:S01]  /*08c0*/  IMAD.WIDE R52, R52, 0x2, R4 ;  /* 0x0000000234347825 */ /* 0x004fe200078e0204 */
[----:B0-----:R-:W-:-:S05]  /*08d0*/  LEA R0, P0, R3, R0, 0x4 ;  /* 0x0000000003007211 */ /* 0x001fca00078020ff */
[----:B------:R-:W2:Y:S01]  /*08e0*/  LDG.E.64.CONSTANT R52, desc[UR18][R52.64] ;  /* 0x0000001234347981 */ /* 0x000ea2000c1e9b00 */
[----:B------:R-:W-:Y:S02]  /*08f0*/  LEA.HI.X R3, R3, RZ, R2, 0x4, P0 ;  /* 0x000000ff03037211 */ /* 0x000fe400000f2402 */
[----:B------:R-:W-:Y:S02]  /*0900*/  IADD3 R2, R8, UR16, RZ ;  /* 0x0000001008027c10 */ /* 0x000fe4000fffe0ff */
[----:B------:R-:W-:-:S03]  /*0910*/  LEA R54, P0, R0, UR24, 0x3 ;  /* 0x0000001800367c11 */ /* 0x000fc6000f8018ff */
[----:B------:R-:W-:Y:S01]  /*0920*/  IMAD R149, R2, 0x280, RZ ;  /* 0x0000028002957824 */ /* 0x000fe200078e02ff */
[----:B------:R-:W-:Y:S01]  /*0930*/  LEA.HI.X R55, R0, UR25, R3, 0x3, P0 ;  /* 0x0000001900377c11 */ /* 0x000fe200080f1c03 */
[----:B------:R-:W-:Y:S01]  /*0940*/  ULDC.64 UR24, c[0x0][0x230] ;  /* 0x00008c0000187ab9 */ /* 0x000fe20000000a00 */
[----:B------:R-:W-:Y:S01]  /*0950*/  IADD3 R3, R7, UR15, RZ ;  /* 0x0000000f07037c10 */ /* 0x000fe2000fffe0ff */
[----:B------:R-:W-:Y:S01]  /*0960*/  ULDC UR15, c[0x0][0x250] ;  /* 0x00009400000f7ab9 */ /* 0x000fe20000000800 */
[----:B------:R-:W-:Y:S02]  /*0970*/  IADD3 R0, P0, R149, R6, RZ ;  /* 0x0000000695007210 */ /* 0x000fe40007f1e0ff */
[----:B------:R-:W4:Y:S02]  /*0980*/  LDG.E.64.CONSTANT R54, desc[UR18][R54.64] ;  /* 0x0000001236367981 */ /* 0x000f24000c1e9b00 */
[----:B------:R-:W-:Y:S02]  /*0990*/  IADD3.X R5, RZ, R3, RZ, P0, !PT ;  /* 0x00000003ff057210 */ /* 0x000fe400007fe4ff */
[----:B------:R-:W-:-:S02]  /*09a0*/  SHF.L.U32 R13, R0, 0x1, RZ ;  /* 0x00000001000d7819 */ /* 0x000fc400000006ff */
[----:B------:R-:W-:Y:S02]  /*09b0*/  SHF.L.U64.HI R12, R0, 0x1, R5 ;  /* 0x00000001000c7819 */ /* 0x000fe40000010205 */
[----:B------:R-:W-:-:S04]  /*09c0*/  IADD3 R56, P0, R13, UR24, RZ ;  /* 0x000000180d387c10 */ /* 0x000fc8000ff1e0ff */
        /* <DEDUP_REMOVED lines=8> */
[----:B------:R-:W-:-:S06]  /*0a50*/  IADD3.X R59, R10, UR25, RZ, P0, !PT ;  /* 0x000000190a3b7c10 */ /* 0x000fcc00087fe4ff */
[----:B------:R-:W5:Y:S01]  /*0a60*/  LDG.E.64.CONSTANT R58, desc[UR18][R58.64] ;  /* 0x000000123a3a7981 */ /* 0x000f62000c1e9b00 */
        /* <DEDUP_REMOVED lines=8> */
[----:B------:R-:W-:Y:S02]  /*0af0*/  IADD3 R62, P0, R4, UR24, RZ ;  /* 0x00000018043e7c10 */ /* 0x000fe4000ff1e0ff */
[----:B------:R-:W-:Y:S02]  /*0b00*/  IADD3 R5, R149, 0x1e00, RZ ;  /* 0x00001e0095057810 */ /* 0x000fe40007ffe0ff */
[----:B------:R-:W-:-:S02]  /*0b10*/  IADD3.X R63, R2, UR25, RZ, P0, !PT ;  /* 0x00000019023f7c10 */ /* 0x000fc400087fe4ff */
[----:B------:R-:W-:-:S04]  /*0b20*/  IADD3 R5, P0, R5, R6, RZ ;  /* 0x0000000605057210 */ /* 0x000fc80007f1e0ff */
[----:B------:R-:W-:Y:S01]  /*0b30*/  IADD3.X R0, RZ, R3, RZ, P0, !PT ;  /* 0x00000003ff007210 */ /* 0x000fe200007fe4ff */
[----:B------:R-:W5:Y:S01]  /*0b40*/  LDG.E.64.CONSTANT R62, desc[UR18][R62.64] ;  /* 0x000000123e3e7981 */ /* 0x000f62000c1e9b00 */
        /* <DEDUP_REMOVED lines=11> */
[----:B------:R-:W-:Y:S01]  /*0c00*/  HFMA2.MMA R0, -RZ, RZ, 0, 2.384185791015625e-06 ;  /* 0x00000028ff007435 */ /* 0x000fe200000001ff */
[----:B------:R-:W-:Y:S02]  /*0c10*/  IADD3 R5, R149, 0x2800, RZ ;  /* 0x0000280095057810 */ /* 0x000fe40007ffe0ff */
[----:B------:R-:W-:Y:S04]  /*0c20*/  STL [R1+0x58], R13 ;  /* 0x0000580d01007387 */ /* 0x000fe80000100800 */
[----:B------:R-:W-:Y:S04]  /*0c30*/  STL [R1+0x5c], R12 ;  /* 0x00005c0c01007387 */ /* 0x000fe80000100800 */
[----:B------:R-:W-:Y:S01]  /*0c40*/  STL [R1+0x50], R11 ;  /* 0x0000500b01007387 */ /* 0x000fe20000100800 */
[----:B------:R-:W-:-:S03]  /*0c50*/  IADD3 R5, P0, R5, R6, RZ ;  /* 0x0000000605057210 */ /* 0x000fc60007f1e0ff */
[----:B------:R0:W-:Y:S04]  /*0c60*/  STL [R1+0x54], R10 ;  /* 0x0000540a01007387 */ /* 0x0001e80000100800 */
[----:B------:R-:W-:Y:S01]  /*0c70*/  STL [R1+0x48], R4 ;  /* 0x0000480401007387 */ /* 0x000fe20000100800 */
[----:B------:R-:W-:Y:S02]  /*0c80*/  IADD3 R7, R149, 0x3200, RZ ;  /* 0x0000320095077810 */ /* 0x000fe40007ffe0ff */
[----:B------:R-:W-:Y:S01]  /*0c90*/  SHF.L.U32 R31, R5, 0x1, RZ ;  /* 0x00000001051f7819 */ /* 0x000fe200000006ff */
[----:B------:R-:W-:Y:S01]  /*0ca0*/  IMAD R9, R9, R0, UR14 ;  /* 0x0000000e09097e24 */ /* 0x000fe2000f8e0200 */
[----:B0-----:R-:W-:Y:S02]  /*0cb0*/  IADD3.X R10, RZ, R3, RZ, P0, !PT ;  /* 0x00000003ff0a7210 */ /* 0x001fe400007fe4ff */
[----:B------:R-:W-:-:S02]  /*0cc0*/  IADD3 R7, P1, R7, R6, RZ ;  /* 0x0000000607077210 */ /* 0x000fc40007f3e0ff */
[----:B------:R-:W-:Y:S02]  /*0cd0*/  SHF.L.U64.HI R29, R5, 0x1, R10 ;  /* 0x00000001051d7819 */ /* 0x000fe4000001020a */
[----:B------:R-:W-:Y:S02]  /*0ce0*/  IADD3 R70, P0, R31, UR24, RZ ;  /* 0x000000181f467c10 */ /* 0x000fe4000ff1e0ff */
[----:B------:R-:W-:Y:S02]  /*0cf0*/  LEA R0, R8, R9, 0x3 ;  /* 0x0000000908007211 */ /* 0x000fe400078e18ff */
[----:B------:R-:W-:Y:S02]  /*0d00*/  IADD3.X R8, RZ, R3, RZ, P1, !PT ;  /* 0x00000003ff087210 */ /* 0x000fe40000ffe4ff */
[----:B------:R-:W-:Y:S02]  /*0d10*/  SHF.L.U32 R30, R7, 0x1, RZ ;  /* 0x00000001071e7819 */ /* 0x000fe400000006ff */
[----:B------:R-:W-:-:S02]  /*0d20*/  IADD3.X R71, R29, UR25, RZ, P0, !PT ;  /* 0x000000191d477c10 */ /* 0x000fc400087fe4ff */
[----:B------:R-:W-:Y:S02]  /*0d30*/  SHF.L.U64.HI R28, R7, 0x1, R8 ;  /* 0x00000001071c7819 */ /* 0x000fe40000010208 */
[----:B------:R-:W-:Y:S02]  /*0d40*/  IADD3 R72, P3, R30, UR24, RZ ;  /* 0x000000181e487c10 */ /* 0x000fe4000ff7e0ff */
[----:B------:R-:W5:Y:S02]  /*0d50*/  LDG.E.64.CONSTANT R70, desc[UR18][R70.64] ;  /* 0x0000001246467981 */ /* 0x000f64000c1e9b00 */
[----:B------:R-:W-:Y:S02]  /*0d60*/  IADD3.X R73, R28, UR25, RZ, P3, !PT ;  /* 0x000000191c497c10 */ /* 0x000fe40009ffe4ff */
[C---:B------:R-:W-:Y:S01]  /*0d70*/  IADD3 R11, R149.reuse, 0x4600, RZ ;  /* 0x00004600950b7810 */ /* 0x040fe20007ffe0ff */
[----:B------:R-:W-:Y:S01]  /*0d80*/  STL [R1+0x4c], R2 ;  /* 0x00004c0201007387 */ /* 0x000fe20000100800 */
[----:B------:R-:W-:-:S03]  /*0d90*/  IADD3 R9, R149, 0x3c00, RZ ;  /* 0x00003c0095097810 */ /* 0x000fc60007ffe0ff */
[----:B------:R-:W-:Y:S01]  /*0da0*/  STL [R1+0x40], R22 ;  /* 0x0000401601007387 */ /* 0x000fe20000100800 */
[----:B------:R-:W-:-:S03]  /*0db0*/  IADD3 R24, P5, R11, R6, RZ ;  /* 0x000000060b187210 */ /* 0x000fc60007fbe0ff */
[----:B------:R0:W-:Y:S04]  /*0dc0*/  STL [R1+0x44], R26 ;  /* 0x0000441a01007387 */ /* 0x0001e80000100800 */
[----:B------:R3:W-:Y:S04]  /*0dd0*/  STL [R1+0x24], R0 ;  /* 0x0000240001007387 */ /* 0x0007e80000100800 */
[----:B------:R-:W5:Y:S01]  /*0de0*/  LDG.E.64.CONSTANT R72, desc[UR18][R72.64] ;  /* 0x0000001248487981 */ /* 0x000f62000c1e9b00 */
[----:B------:R-:W-:Y:S02]  /*0df0*/  IADD3 R20, P2, R9, R6, RZ ;  /* 0x0000000609147210 */ /* 0x000fe40007f5e0ff */
[----:B------:R-:W-:-:S02]  /*0e00*/  IADD3 R74, P6, R22, UR26, RZ ;  /* 0x0000001a164a7c10 */ /* 0x000fc4000ffde0ff */
[C---:B------:R-:W-:Y:S02]  /*0e10*/  IADD3 R13, R149.reuse, 0x5000, RZ ;  /* 0x00005000950d7810 */ /* 0x040fe40007ffe0ff */
[----:B------:R-:W-:Y:S02]  /*0e20*/  IADD3.X R75, R26, UR27, RZ, P6, !PT ;  /* 0x0000001b1a4b7c10 */ /* 0x000fe4000b7fe4ff */
[----:B------:R-:W-:Y:S02]  /*0e30*/  IADD3 R15, R149, 0x5a00, RZ ;  /* 0x00005a00950f7810 */ /* 0x000fe40007ffe0ff */
[----:B------:R-:W-:Y:S02]  /*0e40*/  IADD3 R12, P1, R13, R6, RZ ;  /* 0x000000060d0c7210 */ /* 0x000fe40007f3e0ff */
[C---:B------:R-:W-:Y:S01]  /*0e50*/  IADD3 R19, R149.reuse, 0x6e00, RZ ;  /* 0x00006e0095137810 */ /* 0x040fe20007ffe0ff */
[----:B------:R-:W5:Y:S01]  /*0e60*/  LDG.E.64.CONSTANT R74, desc[UR18][R74.64] ;  /* 0x000000124a4a7981 */ /* 0x000f62000c1e9b00 */
[----:B------:R-:W-:-:S02]  /*0e70*/  IADD3 R17, R149, 0x6400, RZ ;  /* 0x0000640095117810 */ /* 0x000fc40007ffe0ff */
[-C--:B------:R-:W-:Y:S02]  /*0e80*/  IADD3 R158, P3, R19, R6.reuse, RZ ;  /* 0x00000006139e7210 */ /* 0x080fe40007f7e0ff */
[----:B------:R-:W-:Y:S02]  /*0e90*/  IADD3 R16, P4, R17, R6, RZ ;  /* 0x0000000611107210 */ /* 0x000fe40007f9e0ff */
[-C--:B------:R-:W-:Y:S02]  /*0ea0*/  IADD3.X R19, RZ, R3.reuse, RZ, P2, !PT ;  /* 0x00000003ff137210 */ /* 0x080fe400017fe4ff */
[C---:B------:R-:W-:Y:S02]  /*0eb0*/  SHF.L.U32 R27, R20.reuse, 0x1, RZ ;  /* 0x00000001141b7819 */ /* 0x040fe400000006ff */
[----:B0-----:R-:W-:Y:S02]  /*0ec0*/  SHF.L.U64.HI R26, R20, 0x1, R19 ;  /* 0x00000001141a7819 */ /* 0x001fe40000010213 */
[----:B------:R-:W-:-:S02]  /*0ed0*/  IADD3.X R19, RZ, R3, RZ, P5, !PT ;  /* 0x00000003ff137210 */ /* 0x000fc40002ffe4ff */
[----:B------:R-:W-:Y:S02]  /*0ee0*/  IADD3 R21, R149, 0x7800, RZ ;  /* 0x0000780095157810 */ /* 0x000fe40007ffe0ff */
[----:B------:R-:W-:Y:S02]  /*0ef0*/  SHF.L.U64.HI R41, R24, 0x1, R19 ;  /* 0x0000000118297819 */ /* 0x000fe40000010213 */
[----:B------:R-:W-:Y:S02]  /*0f00*/  IADD3 R156, P2, R21, R6, RZ ;  /* 0x00000006159c7210 */ /* 0x000fe40007f5e0ff */
[----:B------:R-:W-:Y:S02]  /*0f10*/  IADD3 R76, P5, R31, UR26, RZ ;  /* 0x0000001a1f4c7c10 */ /* 0x000fe4000ffbe0ff */
[----:B------:R-:W-:Y:S02]  /*0f20*/  IADD3 R82, P6, R30, UR26, RZ ;  /* 0x0000001a1e527c10 */ /* 0x000fe4000ffde0ff */
[----:B------:R-:W-:Y:S01]  /*0f30*/  IADD3.X R77, R29, UR27, RZ, P5, !PT ;  /* 0x0000001b1d4d7c10 */ /* 0x000fe2000affe4ff */
[----:B----4-:R-:W-:Y:S01]  /*0f40*/  FADD.FTZ R4, R55, UR15 ;  /* 0x0000000f37047e21 */ /* 0x010fe20008010000 */
[----:B---3--:R-:W-:-:S02]  /*0f50*/  SHF.L.U32 R0, R50, 0x10, RZ ;  /* 0x0000001032007819 */ /* 0x008fc400000006ff */
[----:B--2---:R-:W-:Y:S02]  /*0f60*/  SHF.L.U32 R123, R52, 0x10, RZ ;  /* 0x00000010347b7819 */ /* 0x004fe400000006ff */
[----:B-----5:R-:W-:Y:S01]  /*0f70*/  SHF.L.U32 R5, R56, 0x10, RZ ;  /* 0x0000001038057819 */ /* 0x020fe200000006ff */
[----:B------:R-:W0:Y:S01]  /*0f80*/  MUFU.RSQ R4, R4 ;  /* 0x0000000400047308 */ /* 0x000e220000001400 */
[----:B------:R-:W-:Y:S02]  /*0f90*/  SHF.L.U32 R7, R57, 0x10, RZ ;  /* 0x0000001039077819 */ /* 0x000fe400000006ff */
[----:B------:R-:W-:Y:S01]  /*0fa0*/  SHF.L.U32 R2, R51, 0x10, RZ ;  /* 0x0000001033027819 */ /* 0x000fe200000006ff */
[C---:B------:R-:W-:Y:S01]  /*0fb0*/  FADD.FTZ R5, -R54.reuse, R5 ;  /* 0x0000000536057221 */ /* 0x040fe20000010100 */
[----:B------:R-:W-:Y:S01]  /*0fc0*/  SHF.L.U32 R133, R53, 0x10, RZ ;  /* 0x0000001035857819 */ /* 0x000fe200000006ff */
[----:B------:R-:W-:Y:S01]  /*0fd0*/  FADD.FTZ R7, -R54, R7 ;  /* 0x0000000736077221 */ /* 0x000fe20000010100 */
[----:B------:R-:W-:-:S02]  /*0fe0*/  PRMT R120, R51, 0x7632, R120 ;  /* 0x0000763233787816 */ /* 0x000fc40000000078 */
[----:B------:R-:W-:Y:S02]  /*0ff0*/  PRMT R122, R53, 0x7632, R122 ;  /* 0x00007632357a7816 */ /* 0x000fe4000000007a */
[----:B------:R-:W-:Y:S02]  /*1000*/  PRMT R121, R50, 0x7632, R121 ;  /* 0x0000763232797816 */ /* 0x000fe40000000079 */
[----:B------:R-:W-:Y:S01]  /*1010*/  PRMT R132, R52, 0x7632, R132 ;  /* 0x0000763234847816 */ /* 0x000fe20000000084 */
[----:B------:R-:W-:Y:S01]  /*1020*/  STL [R1+0x3c], R29 ;  /* 0x00003c1d01007387 */ /* 0x000fe20000100800 */
[----:B0-----:R-:W-:Y:S01]  /*1030*/  FMUL.FTZ R148, R4, R5 ;  /* 0x0000000504947220 */ /* 0x001fe20000410000 */
[----:B------:R-:W-:Y:S02]  /*1040*/  PRMT R5, R56, 0x7632, R5 ;  /* 0x0000763238057816 */ /* 0x000fe40000000005 */
[----:B------:R-:W2:Y:S02]  /*1050*/  LDG.E.64.CONSTANT R76, desc[UR18][R76.64] ;  /* 0x000000124c4c7981 */ /* 0x000ea4000c1e9b00 */
[----:B------:R-:W-:-:S02]  /*1060*/  SHF.L.U32 R11, R5, 0x10, RZ ;  /* 0x00000010050b7819 */ /* 0x000fc400000006ff */
[----:B------:R-:W-:Y:S01]  /*1070*/  PRMT R5, R57, 0x7632, R5 ;  /* 0x0000763239057816 */ /* 0x000fe20000000005 */
[----:B------:R-:W-:-:S03]  /*1080*/  FFMA.FTZ R9, R148, R0, R123 ;  /* 0x0000000094097223 */ /* 0x000fc6000001007b */
[----:B------:R-:W-:Y:S01]  /*1090*/  SHF.L.U32 R5, R5, 0x10, RZ ;  /* 0x0000001005057819 */ /* 0x000fe200000006ff */
[----:B------:R-:W-:Y:S01]  /*10a0*/  FMUL.FTZ R147, R4, R7 ;  /* 0x0000000704937220 */ /* 0x000fe20000410000 */
[----:B------:R-:W-:Y:S01]  /*10b0*/  FMUL.FTZ R7, R9, -1.4426950216293334961 ;  /* 0xbfb8aa3b09077820 */ /* 0x000fe20000410000 */
[C---:B------:R-:W-:Y:S02]  /*10c0*/  FADD.FTZ R11, -R54.reuse, R11 ;  /* 0x0000000b360b7221 */ /* 0x040fe40000010100 */
[----:B------:R-:W-:Y:S01]  /*10d0*/  FADD.FTZ R5, -R54, R5 ;  /* 0x0000000536057221 */ /* 0x000fe20000010100 */
[----:B------:R-:W-:Y:S01]  /*10e0*/  FFMA.FTZ R10, R147, R2, R133 ;  /* 0x00000002930a7223 */ /* 0x000fe20000010085 */
[----:B------:R0:W1:Y:S01]  /*10f0*/  MUFU.EX2 R8, R7 ;  /* 0x0000000700087308 */ /* 0x0000620000000800 */
[----:B------:R-:W-:Y:S02]  /*1100*/  SHF.L.U32 R120, R120, 0x10, RZ ;  /* 0x0000001078787819 */ /* 0x000fe400000006ff */
[----:B------:R-:W-:Y:S01]  /*1110*/  SHF.L.U32 R122, R122, 0x10, RZ ;  /* 0x000000107a7a7819 */ /* 0x000fe200000006ff */
[----:B------:R-:W-:Y:S01]  /*1120*/  FMUL.FTZ R13, R4, R11 ;  /* 0x0000000b040d7220 */ /* 0x000fe20000410000 */
[----:B------:R-:W-:-:S02]  /*1130*/  SHF.L.U32 R121, R121, 0x10, RZ ;  /* 0x0000001079797819 */ /* 0x000fc400000006ff */
[----:B------:R-:W-:Y:S01]  /*1140*/  SHF.L.U32 R132, R132, 0x10, RZ ;  /* 0x0000001084847819 */ /* 0x000fe200000006ff */
[----:B0-----:R-:W-:Y:S01]  /*1150*/  FMUL.FTZ R7, R4, R5 ;  /* 0x0000000504077220 */ /* 0x001fe20000410000 */
[----:B------:R-:W-:Y:S01]  /*1160*/  FMUL.FTZ R14, R10, -1.4426950216293334961 ;  /* 0xbfb8aa3b0a0e7820 */ /* 0x000fe20000410000 */
[----:B------:R-:W-:Y:S02]  /*1170*/  IADD3 R11, P0, R15, R6, RZ ;  /* 0x000000060f0b7210 */ /* 0x000fe40007f1e0ff */
[----:B------:R-:W-:Y:S01]  /*1180*/  FFMA.FTZ R22, R7, R120, R122 ;  /* 0x0000007807167223 */ /* 0x000fe2000001007a */
[----:B------:R-:W-:Y:S01]  /*1190*/  FFMA.FTZ R15, R13, R121, R132 ;  /* 0x000000790d0f7223 */ /* 0x000fe20000010084 */
[----:B------:R-:W0:Y:S02]  /*11a0*/  MUFU.EX2 R18, R14 ;  /* 0x0000000e00127308 */ /* 0x000e240000000800 */
[----:B------:R-:W-:Y:S01]  /*11b0*/  FMUL.FTZ R17, R22, -1.4426950216293334961 ;  /* 0xbfb8aa3b16117820 */ /* 0x000fe20000410000 */
[----:B------:R-:W-:-:S05]  /*11c0*/  FMUL.FTZ R5, R15, -1.4426950216293334961 ;  /* 0xbfb8aa3b0f057820 */ /* 0x000fca0000410000 */
[----:B------:R-:W3:Y:S08]  /*11d0*/  MUFU.EX2 R20, R17 ;  /* 0x0000001100147308 */ /* 0x000ef00000000800 */
[----:B------:R-:W4:Y:S01]  /*11e0*/  MUFU.EX2 R5, R5 ;  /* 0x0000000500057308 */ /* 0x000f220000000800 */
[----:B-1----:R-:W-:Y:S01]  /*11f0*/  FADD.FTZ R8, R8, 1 ;  /* 0x3f80000008087421 */ /* 0x002fe20000010000 */
[----:B0-----:R-:W-:-:S06]  /*1200*/  FADD.FTZ R19, R18, 1 ;  /* 0x3f80000012137421 */ /* 0x001fcc0000010000 */
[----:B------:R4:W0:Y:S01]  /*1210*/  MUFU.RCP R14, R8 ;  /* 0x00000008000e7308 */ /* 0x0008220000001000 */
[----:B---3--:R-:W-:Y:S01]  /*1220*/  FADD.FTZ R21, R20, 1 ;  /* 0x3f80000014157421 */ /* 0x008fe20000010000 */
[----:B------:R-:W-:Y:S02]  /*1230*/  IADD3 R78, P5, R27, UR24, RZ ;  /* 0x000000181b4e7c10 */ /* 0x000fe4000ffbe0ff */
[----:B------:R-:W-:-:S04]  /*1240*/  IADD3.X R83, R28, UR27, RZ, P6, !PT ;  /* 0x0000001b1c537c10 */ /* 0x000fc8000b7fe4ff */
[----:B------:R-:W1:Y:S01]  /*1250*/  MUFU.RCP R19, R19 ;  /* 0x0000001300137308 */ /* 0x000e620000001000 */
[----:B----4-:R-:W-:Y:S01]  /*1260*/  FADD.FTZ R8, R5, 1 ;  /* 0x3f80000005087421 */ /* 0x010fe20000010000 */
[----:B------:R-:W-:Y:S01]  /*1270*/  SHF.L.U32 R55, R24, 0x1, RZ ;  /* 0x0000000118377819 */ /* 0x000fe200000006ff */
[----:B------:R-:W-:Y:S01]  /*1280*/  STL [R1+0x38], R31 ;  /* 0x0000381f01007387 */ /* 0x000fe20000100800 */
[----:B------:R-:W-:Y:S02]  /*1290*/  IADD3 R84, P6, R27, UR26, RZ ;  /* 0x0000001a1b547c10 */ /* 0x000fe4000ffde0ff */
[----:B------:R-:W-:Y:S01]  /*12a0*/  IADD3 R23, R149, 0x8200, RZ ;  /* 0x0000820095177810 */ /* 0x000fe20007ffe0ff */
[----:B------:R-:W3:Y:S01]  /*12b0*/  LDG.E.64.CONSTANT R82, desc[UR18][R82.64] ;  /* 0x0000001252527981 */ /* 0x000ee2000c1e9b00 */
[----:B------:R-:W4:Y:S01]  /*12c0*/  MUFU.RCP R21, R21 ;  /* 0x0000001500157308 */ /* 0x000f220000001000 */
[----:B------:R-:W-:Y:S02]  /*12d0*/  SHF.L.U32 R5, R58, 0x10, RZ ;  /* 0x000000103a057819 */ /* 0x000fe400000006ff */
[----:B------:R-:W-:Y:S01]  /*12e0*/  STL [R1+0x34], R28 ;  /* 0x0000341c01007387 */ /* 0x000fe20000100800 */
[----:B------:R-:W-:-:S02]  /*12f0*/  IADD3.X R79, R26, UR25, RZ, P5, !PT ;  /* 0x000000191a4f7c10 */ /* 0x000fc4000affe4ff */
[----:B------:R-:W-:Y:S02]  /*1300*/  IADD3 R25, R149, 0x8c00, RZ ;  /* 0x00008c0095197810 */ /* 0x000fe40007ffe0ff */
[----:B------:R5:W4:Y:S01]  /*1310*/  MUFU.RCP R18, R8 ;  /* 0x0000000800127308 */ /* 0x000b220000001000 */
[----:B------:R-:W-:Y:S01]  /*1320*/  STL [R1+0x30], R30 ;  /* 0x0000301e01007387 */ /* 0x000fe20000100800 */
[----:B------:R-:W-:Y:S02]  /*1330*/  IADD3 R80, P5, R55, UR24, RZ ;  /* 0x0000001837507c10 */ /* 0x000fe4000ffbe0ff */
[----:B------:R-:W-:Y:S01]  /*1340*/  IADD3.X R85, R26, UR27, RZ, P6, !PT ;  /* 0x0000001b1a557c10 */ /* 0x000fe2000b7fe4ff */
[----:B------:R-:W-:Y:S01]  /*1350*/  STL [R1+0x2c], R26 ;  /* 0x00002c1a01007387 */ /* 0x000fe20000100800 */
[----:B------:R-:W-:Y:S02]  /*1360*/  IADD3 R149, R149, 0x9600, RZ ;  /* 0x0000960095957810 */ /* 0x000fe40007ffe0ff */
[----:B------:R-:W-:Y:S01]  /*1370*/  IADD3 R154, P6, R23, R6, RZ ;  /* 0x00000006179a7210 */ /* 0x000fe20007fde0ff */
[----:B------:R0:W-:Y:S01]  /*1380*/  STL [R1+0x20], R27 ;  /* 0x0000201b01007387 */ /* 0x0001e20000100800 */
[--C-:B------:R-:W-:Y:S01]  /*1390*/  FADD.FTZ R23, -R54, R5.reuse ;  /* 0x0000000536177221 */ /* 0x100fe20000010100 */
[----:B------:R-:W-:-:S02]  /*13a0*/  PRMT R5, R58, 0x7632, R5 ;  /* 0x000076323a057816 */ /* 0x000fc40000000005 */
[----:B------:R-:W-:Y:S01]  /*13b0*/  IADD3.X R81, R41, UR25, RZ, P5, !PT ;  /* 0x0000001929517c10 */ /* 0x000fe2000affe4ff */
[----:B------:R-:W3:Y:S01]  /*13c0*/  LDG.E.64.CONSTANT R78, desc[UR18][R78.64] ;  /* 0x000000124e4e7981 */ /* 0x000ee2000c1e9b00 */
[----:B------:R-:W-:Y:S02]  /*13d0*/  IADD3.X R17, RZ, R3, RZ, P1, !PT ;  /* 0x00000003ff117210 */ /* 0x000fe40000ffe4ff */
[-C--:B------:R-:W-:Y:S01]  /*13e0*/  IADD3 R152, P5, R25, R6.reuse, RZ ;  /* 0x0000000619987210 */ /* 0x080fe20007fbe0ff */
[----:B------:R-:W3:Y:S01]  /*13f0*/  LDG.E.64.CONSTANT R84, desc[UR18][R84.64] ;  /* 0x0000001254547981 */ /* 0x000ee2000c1e9b00 */
[----:B0-----:R-:W-:Y:S02]  /*1400*/  SHF.L.U32 R27, R59, 0x10, RZ ;  /* 0x000000103b1b7819 */ /* 0x001fe400000006ff */
[----:B------:R-:W-:Y:S01]  /*1410*/  IADD3 R149, P1, R149, R6, RZ ;  /* 0x0000000695957210 */ /* 0x000fe20007f3e0ff */
[----:B------:R-:W-:Y:S01]  /*1420*/  FADD.FTZ R6, -R14, 1 ;  /* 0x3f8000000e067421 */ /* 0x000fe20000010100 */
[----:B------:R-:W-:Y:S01]  /*1430*/  SHF.L.U32 R25, R5, 0x10, RZ ;  /* 0x0000001005197819 */ /* 0x000fe200000006ff */
[----:B------:R-:W-:Y:S01]  /*1440*/  FMUL.FTZ R146, R4, R23 ;  /* 0x0000001704927220 */ /* 0x000fe20000410000 */
[----:B------:R-:W-:Y:S01]  /*1450*/  FADD.FTZ R27, -R54, R27 ;  /* 0x0000001b361b7221 */ /* 0x000fe20000010100 */
[----:B-1----:R-:W-:Y:S01]  /*1460*/  FADD.FTZ R5, -R19, 1 ;  /* 0x3f80000013057421 */ /* 0x002fe20000010100 */
[----:B------:R-:W-:Y:S01]  /*1470*/  FFMA.FTZ R9, R9, R6, 1 ;  /* 0x3f80000009097423 */ /* 0x000fe20000010006 */
[----:B-----5:R-:W-:Y:S01]  /*1480*/  FFMA.FTZ R8, R0, R146, R123 ;  /* 0x0000009200087223 */ /* 0x020fe2000001007b */
[----:B------:R-:W-:Y:S01]  /*1490*/  FMUL.FTZ R145, R4, R27 ;  /* 0x0000001b04917220 */ /* 0x000fe20000410000 */
[----:B------:R-:W-:Y:S01]  /*14a0*/  FFMA.FTZ R20, R10, R5, 1 ;  /* 0x3f8000000a147423 */ /* 0x000fe20000010005 */
[----:B------:R-:W-:Y:S01]  /*14b0*/  FADD.FTZ R25, -R54, R25 ;  /* 0x0000001936197221 */ /* 0x000fe20000010100 */
[----:B----4-:R-:W-:Y:S01]  /*14c0*/  FADD.FTZ R5, -R21, 1 ;  /* 0x3f80000015057421 */ /* 0x010fe20000010100 */
[----:B------:R-:W-:Y:S01]  /*14d0*/  FMUL.FTZ R6, R14, R9 ;  /* 0x000000090e067220 */ /* 0x000fe20000410000 */
[----:B------:R-:W-:Y:S01]  /*14e0*/  FADD.FTZ R14, -R18, 1 ;  /* 0x3f800000120e7421 */ /* 0x000fe20000010100 */
[----:B------:R-:W-:Y:S01]  /*14f0*/  FMUL.FTZ R23, R8, -1.4426950216293334961 ;  /* 0xbfb8aa3b08177820 */ /* 0x000fe20000410000 */
[----:B------:R-:W-:Y:S01]  /*1500*/  FFMA.FTZ R10, R2, R145, R133 ;  /* 0x00000091020a7223 */ /* 0x000fe20000010085 */
[----:B------:R-:W-:Y:S01]  /*1510*/  FMUL.FTZ R9, R4, R25 ;  /* 0x0000001904097220 */ /* 0x000fe20000410000 */
[----:B------:R-:W-:Y:S01]  /*1520*/  FFMA.FTZ R24, R22, R5, 1 ;  /* 0x3f80000016187423 */ /* 0x000fe20000010005 */
[----:B------:R-:W-:Y:S01]  /*1530*/  SHF.L.U32 R5, R60, 0x10, RZ ;  /* 0x000000103c057819 */ /* 0x000fe200000006ff */
[----:B------:R-:W-:Y:S01]  /*1540*/  FFMA.FTZ R15, R15, R14, 1 ;  /* 0x3f8000000f0f7423 */ /* 0x000fe2000001000e */
[----:B------:R-:W-:Y:S01]  /*1550*/  FMUL.FTZ R25, R10, -1.4426950216293334961 ;  /* 0xbfb8aa3b0a197820 */ /* 0x000fe20000410000 */
[----:B------:R-:W-:Y:S01]  /*1560*/  FFMA.FTZ R14, R121, R9, R132 ;  /* 0x00000009790e7223 */ /* 0x000fe20000010084 */
[----:B------:R-:W0:Y:S01]  /*1570*/  MUFU.EX2 R23, R23 ;  /* 0x0000001700177308 */ /* 0x000e220000000800 */
[----:B------:R-:W-:Y:S01]  /*1580*/  FMUL.FTZ R22, R19, R20 ;  /* 0x0000001413167220 */ /* 0x000fe20000410000 */
[----:B------:R-:W-:Y:S01]  /*1590*/  FMUL.FTZ R5, R5, R6 ;  /* 0x0000000605057220 */ /* 0x000fe20000410000 */
[----:B------:R-:W-:Y:S01]  /*15a0*/  FMUL.FTZ R27, R14, -1.4426950216293334961 ;  /* 0xbfb8aa3b0e1b7820 */ /* 0x000fe20000410000 */
[----:B------:R-:W-:Y:S01]  /*15b0*/  FMUL.FTZ R20, R18, R15 ;  /* 0x0000000f12147220 */ /* 0x000fe20000410000 */
[----:B------:R-:W-:Y:S01]  /*15c0*/  PRMT R6, R60, 0x7632, R6 ;  /* 0x000076323c067816 */ /* 0x000fe20000000006 */
[----:B------:R-:W4:Y:S01]  /*15d0*/  LDG.E.64.CONSTANT R80, desc[UR18][R80.64] ;  /* 0x0000001250507981 */ /* 0x000f22000c1e9b00 */
[----:B------:R-:W-:Y:S01]  /*15e0*/  PRMT R18, R59, 0x7632, R18 ;  /* 0x000076323b127816 */ /* 0x000fe20000000012 */
[----:B------:R-:W1:Y:S01]  /*15f0*/  MUFU.EX2 R28, R25 ;  /* 0x00000019001c7308 */ /* 0x000e620000000800 */
[----:B------:R-:W-:-:S02]  /*1600*/  SHF.L.U32 R19, R6, 0x10, RZ ;  /* 0x0000001006137819 */ /* 0x000fc400000006ff */
[----:B------:R-:W-:Y:S02]  /*1610*/  PRMT R15, R61, 0x7632, R15 ;  /* 0x000076323d0f7816 */ /* 0x000fe4000000000f */
[----:B------:R-:W-:Y:S01]  /*1620*/  SHF.L.U32 R29, R18, 0x10, RZ ;  /* 0x00000010121d7819 */ /* 0x000fe200000006ff */
[----:B------:R-:W-:Y:S02]  /*1630*/  FMUL.FTZ R26, R21, R24 ;  /* 0x00000018151a7220 */ /* 0x000fe40000410000 */
[----:B------:R-:W5:Y:S01]  /*1640*/  MUFU.EX2 R27, R27 ;  /* 0x0000001b001b7308 */ /* 0x000f620000000800 */
[----:B------:R-:W-:Y:S01]  /*1650*/  SHF.L.U32 R15, R15, 0x10, RZ ;  /* 0x000000100f0f7819 */ /* 0x000fe200000006ff */
[----:B------:R-:W-:Y:S01]  /*1660*/  FMUL.FTZ R24, R19, R20 ;  /* 0x0000001413187220 */ /* 0x000fe20000410000 */
[----:B------:R-:W-:Y:S01]  /*1670*/  FADD.FTZ R19, -R54, R29 ;  /* 0x0000001d36137221 */ /* 0x000fe20000010100 */
[----:B------:R-:W-:Y:S01]  /*1680*/  SHF.L.U32 R21, R61, 0x10, RZ ;  /* 0x000000103d157819 */ /* 0x000fe200000006ff */
[----:B0-----:R-:W-:Y:S01]  /*1690*/  FADD.FTZ R23, R23, 1 ;  /* 0x3f80000017177421 */ /* 0x001fe20000010000 */
[----:B------:R-:W-:Y:S01]  /*16a0*/  FMUL.FTZ R26, R15, R26 ;  /* 0x0000001a0f1a7220 */ /* 0x000fe20000410000 */
[----:B------:R-:W-:Y:S01]  /*16b0*/  FMUL.FTZ R19, R4, R19 ;  /* 0x0000001304137220 */ /* 0x000fe20000410000 */
[----:B------:R-:W-:Y:S01]  /*16c0*/  FMUL.FTZ R15, R0, R5 ;  /* 0x00000005000f7220 */ /* 0x000fe20000410000 */
[----:B-1----:R-:W-:Y:S01]  /*16d0*/  FADD.FTZ R28, R28, 1 ;  /* 0x3f8000001c1c7421 */ /* 0x002fe20000010000 */
[----:B------:R-:W-:Y:S01]  /*16e0*/  FMUL.FTZ R6, R21, R22 ;  /* 0x0000001615067220 */ /* 0x000fe20000410000 */
[----:B------:R-:W-:Y:S01]  /*16f0*/  FFMA.FTZ R18, R120, R19, R122 ;  /* 0x0000001378127223 */ /* 0x000fe2000001007a */
[----:B------:R5:W0:Y:S01]  /*1700*/  MUFU.RCP R25, R23 ;  /* 0x0000001700197308 */ /* 0x000a220000001000 */
[----:B------:R-:W-:Y:S01]  /*1710*/  FFMA.FTZ R22, R148, R15, RZ ;  /* 0x0000000f94167223 */ /* 0x000fe200000100ff */
[-C--:B------:R-:W-:Y:S01]  /*1720*/  FMUL.FTZ R15, R121, R24.reuse ;  /* 0x00000018790f7220 */ /* 0x080fe20000410000 */
[----:B------:R-:W-:Y:S01]  /*1730*/  FFMA.FTZ R20, R0, R5, RZ ;  /* 0x0000000500147223 */ /* 0x000fe200000100ff */
[----:B------:R-:W-:-:S04]  /*1740*/  FFMA.FTZ R44, R13, R24, R44 ;  /* 0x000000180d2c7223 */ /* 0x000fc8000001002c */
[----:B------:R1:W-:Y:S01]  /*1750*/  MUFU.RCP R29, R28 ;  /* 0x0000001c001d7308 */ /* 0x0003e20000001000 */
[----:B-----5:R-:W-:Y:S01]  /*1760*/  FADD.FTZ R23, R27, 1 ;  /* 0x3f8000001b177421 */ /* 0x020fe20000010000 */
[----:B------:R-:W-:Y:S01]  /*1770*/  FFMA.FTZ R22, R13, R15, R22 ;  /* 0x0000000f0d167223 */ /* 0x000fe20000010016 */
[----:B------:R-:W-:Y:S01]  /*1780*/  FFMA.FTZ R13, R121, R24, R20 ;  /* 0x00000018790d7223 */ /* 0x000fe20000010014 */
[----:B------:R-:W-:Y:S01]  /*1790*/  FADD.FTZ R45, R24, R45 ;  /* 0x0000002d182d7221 */ /* 0x000fe20000010000 */
[----:B-1----:R-:W-:-:S03]  /*17a0*/  FMUL.FTZ R28, R18, -1.4426950216293334961 ;  /* 0xbfb8aa3b121c7820 */ /* 0x002fc60000410000 */
[----:B------:R-:W-:Y:S08]  /*17b0*/  MUFU.RCP R23, R23 ;  /* 0x0000001700177308 */ /* 0x000ff00000001000 */
[----:B------:R1:W5:Y:S01]  /*17c0*/  MUFU.EX2 R24, R28 ;  /* 0x0000001c00187308 */ /* 0x0003620000000800 */
[CC--:B------:R-:W-:Y:S01]  /*17d0*/  FMUL.FTZ R15, R2.reuse, R6.reuse ;  /* 0x00000006020f7220 */ /* 0x0c0fe20000410000 */
[----:B0-----:R-:W-:Y:S01]  /*17e0*/  FADD.FTZ R21, -R25, 1 ;  /* 0x3f80000019157421 */ /* 0x001fe20000010100 */
[----:B------:R-:W-:-:S02]  /*17f0*/  FFMA.FTZ R13, R2, R6, R13 ;  /* 0x00000006020d7223 */ /* 0x000fc4000001000d */
[----:B------:R-:W-:Y:S01]  /*1800*/  FFMA.FTZ R22, R147, R15, R22 ;  /* 0x0000000f93167223 */ /* 0x000fe20000010016 */
[----:B------:R-:W-:Y:S01]  /*1810*/  FFMA.FTZ R8, R8, R21, 1 ;  /* 0x3f80000008087423 */ /* 0x000fe20000010015 */
[-C--:B------:R-:W-:Y:S01]  /*1820*/  FMUL.FTZ R15, R120, R26.reuse ;  /* 0x0000001a780f7220 */ /* 0x080fe20000410000 */
[----:B------:R-:W-:Y:S02]  /*1830*/  FFMA.FTZ R48, R7, R26, R48 ;  /* 0x0000001a07307223 */ /* 0x000fe40000010030 */
[----:B-1----:R-:W-:Y:S01]  /*1840*/  FMUL.FTZ R28, R25, R8 ;  /* 0x00000008191c7220 */ /* 0x002fe20000410000 */
[----:B------:R-:W-:Y:S01]  /*1850*/  FFMA.FTZ R15, R7, R15, R22 ;  /* 0x0000000f070f7223 */ /* 0x000fe20000010016 */
[----:B------:R-:W-:Y:S01]  /*1860*/  SHF.L.U32 R25, R64, 0x10, RZ ;  /* 0x0000001040197819 */ /* 0x000fe200000006ff */
[----:B------:R-:W-:Y:S01]  /*1870*/  FADD.FTZ R49, R26, R49 ;  /* 0x000000311a317221 */ /* 0x000fe20000010000 */
[----:B------:R-:W-:Y:S01]  /*1880*/  FFMA.FTZ R13, R120, R26, R13 ;  /* 0x0000001a780d7223 */ /* 0x000fe2000001000d */
[----:B-----5:R-:W-:Y:S01]  /*1890*/  FADD.FTZ R24, R24, 1 ;  /* 0x3f80000018187421 */ /* 0x020fe20000010000 */
[----:B------:R-:W-:-:S03]  /*18a0*/  FADD.FTZ R7, -R23, 1 ;  /* 0x3f80000017077421 */ /* 0x000fc60000010100 */
[----:B------:R-:W0:Y:S01]  /*18b0*/  MUFU.RCP R26, R24 ;  /* 0x00000018001a7308 */ /* 0x000e220000001000 */
[----:B------:R-:W-:Y:S01]  /*18c0*/  FFMA.FTZ R8, R14, R7, 1 ;  /* 0x3f8000000e087423 */ /* 0x000fe20000010007 */
[----:B------:R-:W-:Y:S01]  /*18d0*/  FADD.FTZ R25, -R54, R25 ;  /* 0x0000001936197221 */ /* 0x000fe20000010100 */
[C---:B------:R-:W-:Y:S02]  /*18e0*/  PRMT R7, R62.reuse, 0x7632, R7 ;  /* 0x000076323e077816 */ /* 0x040fe40000000007 */
[----:B------:R-:W-:Y:S01]  /*18f0*/  SHF.L.U32 R31, R62, 0x10, RZ ;  /* 0x000000103e1f7819 */ /* 0x000fe200000006ff */
[----:B------:R-:W-:Y:S01]  /*1900*/  FMUL.FTZ R142, R4, R25 ;  /* 0x00000019048e7220 */ /* 0x000fe20000410000 */
[----:B------:R-:W-:Y:S01]  /*1910*/  FADD.FTZ R27, -R29, 1 ;  /* 0x3f8000001d1b7421 */ /* 0x000fe20000010100 */
[----:B------:R-:W-:Y:S02]  /*1920*/  SHF.L.U32 R25, R7, 0x10, RZ ;  /* 0x0000001007197819 */ /* 0x000fe400000006ff */
[----:B------:R-:W-:-:S02]  /*1930*/  SHF.L.U32 R21, R63, 0x10, RZ ;  /* 0x000000103f157819 */ /* 0x000fc400000006ff */
[----:B------:R-:W-:Y:S01]  /*1940*/  PRMT R7, R63, 0x7632, R7 ;  /* 0x000076323f077816 */ /* 0x000fe20000000007 */
[----:B------:R-:W-:Y:S01]  /*1950*/  FADD.FTZ R31, -R54, R31 ;  /* 0x0000001f361f7221 */ /* 0x000fe20000010100 */
[----:B------:R-:W-:Y:S01]  /*1960*/  FFMA.FTZ R20, R10, R27, 1 ;  /* 0x3f8000000a147423 */ /* 0x000fe2000001001b */
[----:B------:R-:W-:Y:S01]  /*1970*/  FADD.FTZ R21, -R54, R21 ;  /* 0x0000001536157221 */ /* 0x000fe20000010100 */
[----:B------:R-:W-:Y:S01]  /*1980*/  SHF.L.U32 R33, R7, 0x10, RZ ;  /* 0x0000001007217819 */ /* 0x000fe200000006ff */
[----:B------:R-:W-:Y:S01]  /*1990*/  FMUL.FTZ R144, R4, R31 ;  /* 0x0000001f04907220 */ /* 0x000fe20000410000 */
[----:B------:R-:W-:Y:S01]  /*19a0*/  FMUL.FTZ R31, R29, R20 ;  /* 0x000000141d1f7220 */ /* 0x000fe20000410000 */
[----:B------:R-:W-:Y:S01]  /*19b0*/  FADD.FTZ R27, -R54, R25 ;  /* 0x00000019361b7221 */ /* 0x000fe20000010100 */
[----:B0-----:R-:W-:Y:S01]  /*19c0*/  FADD.FTZ R25, -R26, 1 ;  /* 0x3f8000001a197421 */ /* 0x001fe20000010100 */
[----:B------:R-:W-:Y:S01]  /*19d0*/  FMUL.FTZ R29, R23, R8 ;  /* 0x00000008171d7220 */ /* 0x000fe20000410000 */
[----:B------:R-:W-:Y:S01]  /*19e0*/  FMUL.FTZ R143, R4, R21 ;  /* 0x00000015048f7220 */ /* 0x000fe20000410000 */
[----:B------:R-:W-:Y:S01]  /*19f0*/  FADD.FTZ R23, -R54, R33 ;  /* 0x0000002136177221 */ /* 0x000fe20000010100 */
[----:B------:R-:W-:Y:S01]  /*1a00*/  FFMA.FTZ R10, R0, R144, R123 ;  /* 0x00000090000a7223 */ /* 0x000fe2000001007b */
[----:B------:R-:W-:Y:S01]  /*1a10*/  FFMA.FTZ R7, R18, R25, 1 ;  /* 0x3f80000012077423 */ /* 0x000fe20000010019 */
[----:B------:R-:W-:Y:S01]  /*1a20*/  FFMA.FTZ R14, R2, R143, R133 ;  /* 0x0000008f020e7223 */ /* 0x000fe20000010085 */
[----:B------:R-:W-:Y:S01]  /*1a30*/  FMUL.FTZ R23, R4, R23 ;  /* 0x0000001704177220 */ /* 0x000fe20000410000 */
[----:B------:R-:W-:Y:S01]  /*1a40*/  FMUL.FTZ R20, R10, -1.4426950216293334961 ;  /* 0xbfb8aa3b0a147820 */ /* 0x000fe20000410000 */
[----:B------:R-:W-:Y:S01]  /*1a50*/  FMUL.FTZ R18, R4, R27 ;  /* 0x0000001b04127220 */ /* 0x000fe20000410000 */
[----:B------:R-:W-:Y:S01]  /*1a60*/  FMUL.FTZ R33, R26, R7 ;  /* 0x000000071a217220 */ /* 0x000fe20000410000 */
[----:B------:R-:W-:Y:S01]  /*1a70*/  FMUL.FTZ R24, R14, -1.4426950216293334961 ;  /* 0xbfb8aa3b0e187820 */ /* 0x000fe20000410000 */
[----:B------:R-:W-:Y:S01]  /*1a80*/  FFMA.FTZ R26, R120, R23, R122 ;  /* 0x00000017781a7223 */ /* 0x000fe2000001007a */
[----:B------:R-:W0:Y:S01]  /*1a90*/  MUFU.EX2 R35, R20 ;  /* 0x0000001400237308 */ /* 0x000e220000000800 */
[----:B------:R-:W-:-:S02]  /*1aa0*/  FFMA.FTZ R25, R121, R18, R132 ;  /* 0x0000001279197223 */ /* 0x000fc40000010084 */
[----:B------:R-:W-:Y:S02]  /*1ab0*/  FMUL.FTZ R38, R26, -1.4426950216293334961 ;  /* 0xbfb8aa3b1a267820 */ /* 0x000fe40000410000 */
[----:B------:R-:W-:-:S03]  /*1ac0*/  FMUL.FTZ R34, R25, -1.4426950216293334961 ;  /* 0xbfb8aa3b19227820 */ /* 0x000fc60000410000 */
[----:B------:R-:W1:Y:S01]  /*1ad0*/  MUFU.EX2 R37, R24 ;  /* 0x0000001800257308 */ /* 0x000e620000000800 */
[C---:B------:R-:W-:Y:S02]  /*1ae0*/  SHF.L.U32 R7, R66.reuse, 0x10, RZ ;  /* 0x0000001042077819 */ /* 0x040fe400000006ff */
[----:B------:R-:W-:Y:S02]  /*1af0*/  PRMT R8, R66, 0x7632, R8 ;  /* 0x0000763242087816 */ /* 0x000fe40000000008 */
[----:B------:R-:W-:-:S03]  /*1b00*/  SHF.L.U32 R30, R67, 0x10, RZ ;  /* 0x00000010431e7819 */ /* 0x000fc600000006ff */
[----:B------:R5:W5:Y:S01]  /*1b10*/  MUFU.EX2 R36, R34 ;  /* 0x0000002200247308 */ /* 0x000b620000000800 */
[----:B------:R-:W-:Y:S01]  /*1b20*/  FMUL.FTZ R7, R7, R28 ;  /* 0x0000001c07077220 */ /* 0x000fe20000410000 */
[----:B------:R-:W-:-:S06]  /*1b30*/  SHF.L.U32 R28, R8, 0x10, RZ ;  /* 0x00000010081c7819 */ /* 0x000fcc00000006ff */
[----:B------:R-:W5:Y:S01]  /*1b40*/  MUFU.EX2 R38, R38 ;  /* 0x0000002600267308 */ /* 0x000f620000000800 */
[----:B------:R-:W-:Y:S01]  /*1b50*/  SHF.L.U32 R21, R65, 0x10, RZ ;  /* 0x0000001041157819 */ /* 0x000fe200000006ff */
[----:B------:R-:W-:Y:S01]  /*1b60*/  FMUL.FTZ R8, R30, R31 ;  /* 0x0000001f1e087220 */ /* 0x000fe20000410000 */
[----:B0-----:R-:W-:Y:S01]  /*1b70*/  FADD.FTZ R30, R35, 1 ;  /* 0x3f800000231e7421 */ /* 0x001fe20000010000 */
[----:B------:R-:W-:Y:S01]  /*1b80*/  PRMT R27, R67, 0x7632, R27 ;  /* 0x00007632431b7816 */ /* 0x000fe2000000001b */
[----:B-1----:R-:W-:Y:S01]  /*1b90*/  FADD.FTZ R37, R37, 1 ;  /* 0x3f80000025257421 */ /* 0x002fe20000010000 */
[----:B------:R-:W-:Y:S02]  /*1ba0*/  FADD.FTZ R139, -R54, R21 ;  /* 0x00000015368b7221 */ /* 0x000fe40000010100 */
[----:B------:R-:W-:Y:S01]  /*1bb0*/  SHF.L.U32 R32, R27, 0x10, RZ ;  /* 0x000000101b207819 */ /* 0x000fe200000006ff */
[----:B------:R-:W0:Y:S01]  /*1bc0*/  MUFU.RCP R30, R30 ;  /* 0x0000001e001e7308 */ /* 0x000e220000001000 */
[----:B------:R-:W-:Y:S01]  /*1bd0*/  FMUL.FTZ R139, R4, R139 ;  /* 0x0000008b048b7220 */ /* 0x000fe20000410000 */
[----:B------:R-:W-:Y:S01]  /*1be0*/  FMUL.FTZ R27, R0, R7 ;  /* 0x00000007001b7220 */ /* 0x000fe20000410000 */
[----:B-----5:R-:W-:Y:S01]  /*1bf0*/  FMUL.FTZ R34, R28, R29 ;  /* 0x0000001d1c227220 */ /* 0x020fe20000410000 */
[----:B------:R-:W-:Y:S01]  /*1c00*/  FADD.FTZ R36, R36, 1 ;  /* 0x3f80000024247421 */ /* 0x000fe20000010000 */
[----:B------:R-:W-:-:S03]  /*1c10*/  FFMA.FTZ R22, R2, R139, R133 ;  /* 0x0000008b02167223 */ /* 0x000fc60000010085 */
[----:B------:R-:W1:Y:S01]  /*1c20*/  MUFU.RCP R37, R37 ;  /* 0x0000002500257308 */ /* 0x000e620000001000 */
[----:B------:R-:W-:Y:S01]  /*1c30*/  FADD.FTZ R38, R38, 1 ;  /* 0x3f80000026267421 */ /* 0x000fe20000010000 */
[----:B------:R-:W-:Y:S01]  /*1c40*/  FMUL.FTZ R33, R32, R33 ;  /* 0x0000002120217220 */ /* 0x000fe20000410000 */
[----:B------:R-:W-:Y:S01]  /*1c50*/  FFMA.FTZ R28, R0, R7, R13 ;  /* 0x00000007001c7223 */ /* 0x000fe2000001000d */
[----:B------:R-:W-:Y:S01]  /*1c60*/  FFMA.FTZ R32, R146, R27, R15 ;  /* 0x0000001b92207223 */ /* 0x000fe2000001000f */
[-C--:B------:R-:W-:Y:S01]  /*1c70*/  FMUL.FTZ R13, R121, R34.reuse ;  /* 0x00000022790d7220 */ /* 0x080fe20000410000 */
[----:B------:R-:W-:Y:S02]  /*1c80*/  FMUL.FTZ R24, R22, -1.4426950216293334961 ;  /* 0xbfb8aa3b16187820 */ /* 0x000fe40000410000 */
[----:B------:R-:W5:Y:S01]  /*1c90*/  MUFU.RCP R36, R36 ;  /* 0x0000002400247308 */ /* 0x000f620000001000 */
[C---:B------:R-:W-:Y:S01]  /*1ca0*/  FFMA.FTZ R29, R9.reuse, R34, R44 ;  /* 0x00000022091d7223 */ /* 0x040fe2000001002c */
[----:B------:R-:W-:Y:S01]  /*1cb0*/  FFMA.FTZ R32, R9, R13, R32 ;  /* 0x0000000d09207223 */ /* 0x000fe20000010020 */
[----:B------:R-:W-:-:S05]  /*1cc0*/  FMUL.FTZ R9, R2, R8 ;  /* 0x0000000802097220 */ /* 0x000fca0000410000 */
[----:B------:R-:W2:Y:S01]  /*1cd0*/  MUFU.RCP R38, R38 ;  /* 0x0000002600267308 */ /* 0x000ea20000001000 */
[----:B------:R-:W-:Y:S01]  /*1ce0*/  FFMA.FTZ R32, R145, R9, R32 ;  /* 0x0000000991207223 */ /* 0x000fe20000010020 */
[----:B0-----:R-:W-:Y:S01]  /*1cf0*/  FADD.FTZ R9, -R30, 1 ;  /* 0x3f8000001e097421 */ /* 0x001fe20000010100 */
[----:B------:R-:W-:Y:S01]  /*1d00*/  FFMA.FTZ R21, R0, R142, R123 ;  /* 0x0000008e00157223 */ /* 0x000fe2000001007b */
[----:B-1----:R-:W-:-:S04]  /*1d10*/  FADD.FTZ R35, -R37, 1 ;  /* 0x3f80000025237421 */ /* 0x002fc80000010100 */
[----:B------:R-:W0:Y:S01]  /*1d20*/  MUFU.EX2 R24, R24 ;  /* 0x0000001800187308 */ /* 0x000e220000000800 */
[----:B------:R-:W-:Y:S01]  /*1d30*/  FFMA.FTZ R9, R10, R9, 1 ;  /* 0x3f8000000a097423 */ /* 0x000fe20000010009 */
[----:B------:R-:W-:Y:S01]  /*1d40*/  FMUL.FTZ R20, R21, -1.4426950216293334961 ;  /* 0xbfb8aa3b15147820 */ /* 0x000fe20000410000 */
[----:B------:R-:W-:Y:S01]  /*1d50*/  FFMA.FTZ R14, R14, R35, 1 ;  /* 0x3f8000000e0e7423 */ /* 0x000fe20000010023 */
[----:B-----5:R-:W-:Y:S01]  /*1d60*/  FADD.FTZ R10, -R36, 1 ;  /* 0x3f800000240a7421 */ /* 0x020fe20000010100 */
[----:B------:R-:W-:Y:S01]  /*1d70*/  FMUL.FTZ R35, R30, R9 ;  /* 0x000000091e237220 */ /* 0x000fe20000410000 */
[----:B--2---:R-:W-:Y:S02]  /*1d80*/  FADD.FTZ R9, -R38, 1 ;  /* 0x3f80000026097421 */ /* 0x004fe40000010100 */
[----:B------:R-:W1:Y:S01]  /*1d90*/  MUFU.EX2 R20, R20 ;  /* 0x0000001400147308 */ /* 0x000e620000000800 */
[----:B------:R-:W-:Y:S01]  /*1da0*/  FFMA.FTZ R25, R25, R10, 1 ;  /* 0x3f80000019197423 */ /* 0x000fe2000001000a */
[----:B------:R-:W-:Y:S01]  /*1db0*/  FFMA.FTZ R31, R121, R34, R28 ;  /* 0x00000022791f7223 */ /* 0x000fe2000001001c */
[----:B------:R-:W-:Y:S01]  /*1dc0*/  FFMA.FTZ R39, R26, R9, 1 ;  /* 0x3f8000001a277423 */ /* 0x000fe20000010009 */
[----:B------:R-:W-:-:S02]  /*1dd0*/  SHF.L.U32 R10, R68, 0x10, RZ ;  /* 0x00000010440a7819 */ /* 0x000fc400000006ff */
[----:B------:R-:W-:Y:S01]  /*1de0*/  PRMT R9, R68, 0x7632, R9 ;  /* 0x0000763244097816 */ /* 0x000fe20000000009 */
[----:B0-----:R-:W-:Y:S01]  /*1df0*/  FADD.FTZ R26, R24, 1 ;  /* 0x3f800000181a7421 */ /* 0x001fe20000010000 */
[----:B------:R-:W-:Y:S01]  /*1e00*/  FMUL.FTZ R37, R37, R14 ;  /* 0x0000000e25257220 */ /* 0x000fe20000410000 */
[----:B------:R-:W-:Y:S01]  /*1e10*/  FFMA.FTZ R31, R2, R8, R31 ;  /* 0x00000008021f7223 */ /* 0x000fe2000001001f */
[----:B------:R-:W-:Y:S01]  /*1e20*/  SHF.L.U32 R14, R9, 0x10, RZ ;  /* 0x00000010090e7819 */ /* 0x000fe200000006ff */
[----:B------:R-:W-:Y:S02]  /*1e30*/  FMUL.FTZ R9, R10, R35 ;  /* 0x000000230a097220 */ /* 0x000fe40000410000 */
[----:B------:R-:W0:Y:S01]  /*1e40*/  MUFU.RCP R35, R26 ;  /* 0x0000001a00237308 */ /* 0x000e220000001000 */
[-C--:B------:R-:W-:Y:S01]  /*1e50*/  FFMA.FTZ R48, R19, R33.reuse, R48 ;  /* 0x0000002113307223 */ /* 0x080fe20000010030 */
[----:B------:R-:W-:Y:S01]  /*1e60*/  FADD.FTZ R49, R49, R33 ;  /* 0x0000002131317221 */ /* 0x000fe20000010000 */
[----:B------:R-:W-:Y:S01]  /*1e70*/  FFMA.FTZ R31, R120, R33, R31 ;  /* 0x00000021781f7223 */ /* 0x000fe2000001001f */
[----:B------:R-:W-:Y:S01]  /*1e80*/  FMUL.FTZ R25, R36, R25 ;  /* 0x0000001924197220 */ /* 0x000fe20000410000 */
[----:B------:R-:W-:-:S03]  /*1e90*/  FMUL.FTZ R33, R120, R33 ;  /* 0x0000002178217220 */ /* 0x000fc60000410000 */
[----:B------:R-:W-:Y:S01]  /*1ea0*/  FMUL.FTZ R24, R14, R25 ;  /* 0x000000190e187220 */ /* 0x000fe20000410000 */
[----:B------:R-:W-:Y:S01]  /*1eb0*/  FFMA.FTZ R33, R19, R33, R32 ;  /* 0x0000002113217223 */ /* 0x000fe20000010020 */
[----:B------:R-:W-:Y:S01]  /*1ec0*/  FMUL.FTZ R14, R0, R9 ;  /* 0x00000009000e7220 */ /* 0x000fe20000410000 */
[----:B-1----:R-:W-:Y:S01]  /*1ed0*/  FADD.FTZ R19, R20, 1 ;  /* 0x3f80000014137421 */ /* 0x002fe20000010000 */
[C---:B------:R-:W-:Y:S02]  /*1ee0*/  SHF.L.U32 R20, R69.reuse, 0x10, RZ ;  /* 0x0000001045147819 */ /* 0x040fe400000006ff */
[----:B------:R-:W-:Y:S01]  /*1ef0*/  PRMT R10, R69, 0x7632, R10 ;  /* 0x00007632450a7816 */ /* 0x000fe2000000000a */
[----:B------:R-:W-:Y:S01]  /*1f00*/  FFMA.FTZ R33, R144, R14, R33 ;  /* 0x0000000e90217223 */ /* 0x000fe20000010021 */
[-C--:B------:R-:W-:Y:S02]  /*1f10*/  FMUL.FTZ R14, R121, R24.reuse ;  /* 0x00000018790e7220 */ /* 0x080fe40000410000 */
[----:B------:R-:W-:Y:S01]  /*1f20*/  SHF.L.U32 R25, R10, 0x10, RZ ;  /* 0x000000100a197819 */ /* 0x000fe200000006ff */
[----:B------:R-:W-:Y:S01]  /*1f30*/  FMUL.FTZ R10, R20, R37 ;  /* 0x00000025140a7220 */ /* 0x000fe20000410000 */
[C---:B------:R-:W-:Y:S01]  /*1f40*/  FFMA.FTZ R20, R18.reuse, R24, R29 ;  /* 0x0000001812147223 */ /* 0x040fe2000001001d */
[----:B------:R-:W-:Y:S01]  /*1f50*/  FFMA.FTZ R18, R18, R14, R33 ;  /* 0x0000000e12127223 */ /* 0x000fe20000010021 */
[----:B0-----:R-:W-:Y:S01]  /*1f60*/  FADD.FTZ R33, -R35, 1 ;  /* 0x3f80000023217421 */ /* 0x001fe20000010100 */
[----:B------:R-:W-:-:S02]  /*1f70*/  PRMT R15, R64, 0x7632, R15 ;  /* 0x00007632400f7816 */ /* 0x000fc4000000000f */
[----:B------:R-:W-:Y:S01]  /*1f80*/  PRMT R27, R65, 0x7632, R27 ;  /* 0x00007632411b7816 */ /* 0x000fe2000000001b */
[----:B------:R-:W-:Y:S01]  /*1f90*/  FFMA.FTZ R22, R22, R33, 1 ;  /* 0x3f80000016167423 */ /* 0x000fe20000010021 */
[C---:B------:R-:W-:Y:S02]  /*1fa0*/  SHF.L.U32 R43, R12.reuse, 0x1, RZ ;  /* 0x000000010c2b7819 */ /* 0x040fe400000006ff */
[----:B------:R-:W-:Y:S01]  /*1fb0*/  SHF.L.U32 R15, R15, 0x10, RZ ;  /* 0x000000100f0f7819 */ /* 0x000fe200000006ff */
[----:B------:R-:W-:Y:S01]  /*1fc0*/  FMUL.FTZ R33, R35, R22 ;  /* 0x0000001623217220 */ /* 0x000fe20000410000 */
[----:B------:R-:W-:Y:S02]  /*1fd0*/  SHF.L.U32 R27, R27, 0x10, RZ ;  /* 0x000000101b1b7819 */ /* 0x000fe400000006ff */
[----:B------:R-:W-:Y:S02]  /*1fe0*/  IADD3.X R22, RZ, R3, RZ, P0, !PT ;  /* 0x00000003ff167210 */ /* 0x000fe400007fe4ff */
[----:B------:R-:W-:-:S02]  /*1ff0*/  SHF.L.U64.HI R42, R12, 0x1, R17 ;  /* 0x000000010c2a7819 */ /* 0x000fc40000010211 */
[----:B------:R-:W-:Y:S01]  /*2000*/  IADD3 R86, P0, R43, UR24, RZ ;  /* 0x000000182b567c10 */ /* 0x000fe2000ff1e0ff */
[C---:B------:R-:W-:Y:S01]  /*2010*/  FADD.FTZ R13, -R54.reuse, R15 ;  /* 0x0000000f360d7221 */ /* 0x040fe20000010100 */
[----:B------:R-:W-:Y:S02]  /*2020*/  FADD.FTZ R15, -R54, R27 ;  /* 0x0000001b360f7221 */ /* 0x000fe40000010100 */
[----:B------:R-:W-:Y:S02]  /*2030*/  IADD3.X R87, R42, UR25, RZ, P0, !PT ;  /* 0x000000192a577c10 */ /* 0x000fe400087fe4ff */
[----:B------:R-:W-:-:S04]  /*2040*/  FMUL.FTZ R15, R4, R15 ;  /* 0x0000000f040f7220 */ /* 0x000fc80000410000 */
[----:B------:R-:W2:Y:S01]  /*2050*/  LDG.E.64.CONSTANT R86, desc[UR18][R86.64] ;  /* 0x0000001256567981 */ /* 0x000ea2000c1e9b00 */
[----:B------:R-:W-:Y:S01]  /*2060*/  FFMA.FTZ R27, R120, R15, R122 ;  /* 0x0000000f781b7223 */ /* 0x000fe2000001007a */
[----:B------:R-:W-:-:S03]  /*2070*/  SHF.L.U32 R47, R11, 0x1, RZ ;  /* 0x000000010b2f7819 */ /* 0x000fc600000006ff */
[----:B------:R-:W-:Y:S01]  /*2080*/  FMUL.FTZ R32, R27, -1.4426950216293334961 ;  /* 0xbfb8aa3b1b207820 */ /* 0x000fe20000410000 */
[----:B------:R-:W-:Y:S02]  /*2090*/  SHF.L.U64.HI R46, R11, 0x1, R22 ;  /* 0x000000010b2e7819 */ /* 0x000fe40000010216 */
[----:B------:R-:W-:Y:S01]  /*20a0*/  IADD3 R88, P0, R47, UR24, RZ ;  /* 0x000000182f587c10 */ /* 0x000fe2000ff1e0ff */
[----:B------:R-:W-:Y:S02]  /*20b0*/  FMUL.FTZ R13, R4, R13 ;  /* 0x0000000d040d7220 */ /* 0x000fe40000410000 */
[----:B------:R-:W0:Y:S01]  /*20c0*/  MUFU.EX2 R32, R32 ;  /* 0x0000002000207308 */ /* 0x000e220000000800 */
[----:B------:R-:W-:Y:S01]  /*20d0*/  IADD3.X R89, R46, UR25, RZ, P0, !PT ;  /* 0x000000192e597c10 */ /* 0x000fe200087fe4ff */
[----:B------:R-:W-:Y:S01]  /*20e0*/  FFMA.FTZ R28, R121, R13, R132 ;  /* 0x0000000d791c7223 */ /* 0x000fe20000010084 */
[----:B------:R-:W-:Y:S01]  /*20f0*/  IADD3 R90, P0, R55, UR26, RZ ;  /* 0x0000001a375a7c10 */ /* 0x000fe2000ff1e0ff */
[----:B------:R-:W-:-:S02]  /*2100*/  FADD.FTZ R45, R45, R34 ;  /* 0x000000222d2d7221 */ /* 0x000fc40000010000 */
[----:B------:R-:W-:Y:S01]  /*2110*/  FMUL.FTZ R34, R28, -1.4426950216293334961 ;  /* 0xbfb8aa3b1c227820 */ /* 0x000fe20000410000 */
[----:B------:R-:W-:Y:S01]  /*2120*/  IADD3.X R91, R41, UR27, RZ, P0, !PT ;  /* 0x0000001b295b7c10 */ /* 0x000fe200087fe4ff */
[----:B------:R-:W-:Y:S01]  /*2130*/  FMUL.FTZ R38, R38, R39 ;  /* 0x0000002726267220 */ /* 0x000fe20000410000 */
[----:B------:R-:W1:Y:S01]  /*2140*/  MUFU.RCP R19, R19 ;  /* 0x0000001300137308 */ /* 0x000e620000001000 */
[----:B------:R-:W-:Y:S01]  /*2150*/  FMUL.FTZ R26, R2, R10 ;  /* 0x0000000a021a7220 */ /* 0x000fe20000410000 */
[----:B------:R-:W-:Y:S01]  /*2160*/  SHF.L.U32 R11, R71, 0x10, RZ ;  /* 0x00000010470b7819 */ /* 0x000fe200000006ff */
[----:B------:R-:W-:Y:S01]  /*2170*/  FFMA.FTZ R14, R0, R9, R31 ;  /* 0x00000009000e7223 */ /* 0x000fe2000001001f */
[----:B------:R-:W5:Y:S01]  /*2180*/  LDG.E.64.CONSTANT R90, desc[UR18][R90.64] ;  /* 0x000000125a5a7981 */ /* 0x000f62000c1e9b00 */
[----:B------:R-:W-:-:S03]  /*2190*/  FMUL.FTZ R38, R25, R38 ;  /* 0x0000002619267220 */ /* 0x000fc60000410000 */
[----:B------:R-:W3:Y:S01]  /*21a0*/  MUFU.EX2 R34, R34 ;  /* 0x0000002200227308 */ /* 0x000ee20000000800 */
[----:B0-----:R-:W-:Y:S01]  /*21b0*/  FADD.FTZ R25, R32, 1 ;  /* 0x3f80000020197421 */ /* 0x001fe20000010000 */
[----:B------:R-:W-:Y:S01]  /*21c0*/  SHF.L.U32 R17, R72, 0x10, RZ ;  /* 0x0000001048117819 */ /* 0x000fe200000006ff */
[----:B------:R-:W5:Y:S05]  /*21d0*/  LDG.E.64.CONSTANT R88, desc[UR18][R88.64] ;  /* 0x0000001258587981 */ /* 0x000f6a000c1e9b00 */
[----:B------:R-:W0:Y:S01]  /*21e0*/  MUFU.RCP R25, R25 ;  /* 0x0000001900197308 */ /* 0x000e220000001000 */
[----:B-1----:R-:W-:Y:S01]  /*21f0*/  FADD.FTZ R32, -R19, 1 ;  /* 0x3f80000013207421 */ /* 0x002fe20000010100 */
[----:B------:R-:W-:Y:S01]  /*2200*/  FFMA.FTZ R26, R143, R26, R18 ;  /* 0x0000001a8f1a7223 */ /* 0x000fe20000010012 */
[----:B------:R-:W-:-:S02]  /*2210*/  FMUL.FTZ R30, R120, R38 ;  /* 0x00000026781e7220 */ /* 0x000fc40000410000 */
[----:B------:R-:W-:Y:S01]  /*2220*/  FFMA.FTZ R32, R21, R32, 1 ;  /* 0x3f80000015207423 */ /* 0x000fe20000010020 */
[----:B---3--:R-:W-:Y:S01]  /*2230*/  FADD.FTZ R34, R34, 1 ;  /* 0x3f80000022227421 */ /* 0x008fe20000010000 */
[----:B------:R-:W-:Y:S01]  /*2240*/  FFMA.FTZ R29, R121, R24, R14 ;  /* 0x00000018791d7223 */ /* 0x000fe2000001000e */
[----:B------:R-:W-:Y:S01]  /*2250*/  FADD.FTZ R11, -R54, R11 ;  /* 0x0000000b360b7221 */ /* 0x000fe20000010100 */
[----:B------:R-:W-:Y:S01]  /*2260*/  FFMA.FTZ R14, R23, R38, R48 ;  /* 0x00000026170e7223 */ /* 0x000fe20000010030 */
[----:B------:R-:W-:Y:S02]  /*2270*/  FMUL.FTZ R21, R19, R32 ;  /* 0x0000002013157220 */ /* 0x000fe40000410000 */
[----:B------:R-:W1:Y:S01]  /*2280*/  MUFU.RCP R34, R34 ;  /* 0x0000002200227308 */ /* 0x000e620000001000 */
[----:B------:R-:W-:Y:S01]  /*2290*/  FFMA.FTZ R23, R23, R30, R26 ;  /* 0x0000001e17177223 */ /* 0x000fe2000001001a */
[----:B------:R-:W-:Y:S01]  /*22a0*/  SHF.L.U32 R19, R70, 0x10, RZ ;  /* 0x0000001046137819 */ /* 0x000fe200000006ff */
[----:B0-----:R-:W-:Y:S01]  /*22b0*/  FADD.FTZ R26, -R25, 1 ;  /* 0x3f800000191a7421 */ /* 0x001fe20000010100 */
[----:B------:R-:W-:Y:S01]  /*22c0*/  FMUL.FTZ R137, R4, R11 ;  /* 0x0000000b04897220 */ /* 0x000fe20000410000 */
[----:B------:R-:W-:-:S02]  /*22d0*/  PRMT R11, R70, 0x7632, R11 ;  /* 0x00007632460b7816 */ /* 0x000fc4000000000b */
[----:B------:R-:W-:Y:S01]  /*22e0*/  FFMA.FTZ R26, R27, R26, 1 ;  /* 0x3f8000001b1a7423 */ /* 0x000fe2000001001a */
[C---:B------:R-:W-:Y:S01]  /*22f0*/  FADD.FTZ R19, -R54.reuse, R19 ;  /* 0x0000001336137221 */ /* 0x040fe20000010100 */
[----:B------:R-:W-:Y:S01]  /*2300*/  FADD.FTZ R27, -R54, R17 ;  /* 0x00000011361b7221 */ /* 0x000fe20000010100 */
[----:B------:R-:W-:Y:S02]  /*2310*/  SHF.L.U32 R17, R11, 0x10, RZ ;  /* 0x000000100b117819 */ /* 0x000fe400000006ff */
[C---:B------:R-:W-:Y:S01]  /*2320*/  FMUL.FTZ R138, R4.reuse, R19 ;  /* 0x00000013048a7220 */ /* 0x040fe20000410000 */
[----:B------:R-:W-:Y:S01]  /*2330*/  FMUL.FTZ R136, R4, R27 ;  /* 0x0000001b04887220 */ /* 0x000fe20000410000 */
[----:B------:R-:W-:Y:S01]  /*2340*/  PRMT R11, R71, 0x7632, R11 ;  /* 0x00007632470b7816 */ /* 0x000fe2000000000b */
[----:B------:R-:W-:Y:S01]  /*2350*/  FADD.FTZ R27, -R54, R17 ;  /* 0x00000011361b7221 */ /* 0x000fe20000010100 */
[----:B------:R-:W-:Y:S01]  /*2360*/  FFMA.FTZ R19, R0, R138, R123 ;  /* 0x0000008a00137223 */ /* 0x000fe2000001007b */
[----:B------:R-:W-:Y:S01]  /*2370*/  FFMA.FTZ R29, R2, R10, R29 ;  /* 0x0000000a021d7223 */ /* 0x000fe2000001001d */
[----:B-1----:R-:W-:Y:S01]  /*2380*/  FADD.FTZ R31, -R34, 1 ;  /* 0x3f800000221f7421 */ /* 0x002fe20000010100 */
[----:B------:R-:W-:Y:S01]  /*2390*/  SHF.L.U32 R11, R11, 0x10, RZ ;  /* 0x000000100b0b7819 */ /* 0x000fe200000006ff */
[----:B------:R-:W-:Y:S01]  /*23a0*/  FMUL.FTZ R32, R4, R27 ;  /* 0x0000001b04207220 */ /* 0x000fe20000410000 */
[----:B------:R-:W-:Y:S01]  /*23b0*/  IADD3 R92, P0, R43, UR26, RZ ;  /* 0x0000001a2b5c7c10 */ /* 0x000fe2000ff1e0ff */
[----:B------:R-:W-:Y:S01]  /*23c0*/  FMUL.FTZ R12, R19, -1.4426950216293334961 ;  /* 0xbfb8aa3b130c7820 */ /* 0x000fe20000410000 */
[----:B------:R-:W-:Y:S01]  /*23d0*/  FADD.FTZ R18, R49, R38 ;  /* 0x0000002631127221 */ /* 0x000fe20000010000 */
[----:B------:R-:W-:Y:S01]  /*23e0*/  FFMA.FTZ R29, R120, R38, R29 ;  /* 0x00000026781d7223 */ /* 0x000fe2000001001d */
[----:B------:R-:W-:Y:S01]  /*23f0*/  FFMA.FTZ R31, R28, R31, 1 ;  /* 0x3f8000001c1f7423 */ /* 0x000fe2000001001f */
[----:B------:R-:W-:Y:S01]  /*2400*/  FFMA.FTZ R22, R2, R137, R133 ;  /* 0x0000008902167223 */ /* 0x000fe20000010085 */
[----:B------:R-:W-:Y:S01]  /*2410*/  FMUL.FTZ R38, R25, R26 ;  /* 0x0000001a19267220 */ /* 0x000fe20000410000 */
[----:B------:R-:W-:Y:S01]  /*2420*/  FFMA.FTZ R26, R121, R32, R132 ;  /* 0x00000020791a7223 */ /* 0x000fe20000010084 */
[----:B------:R-:W-:Y:S01]  /*2430*/  IADD3.X R93, R42, UR27, RZ, P0, !PT ;  /* 0x0000001b2a5d7c10 */ /* 0x000fe200087fe4ff */
[----:B------:R0:W1:Y:S01]  /*2440*/  MUFU.EX2 R35, R12 ;  /* 0x0000000c00237308 */ /* 0x0000620000000800 */
[----:B------:R-:W-:Y:S01]  /*2450*/  FADD.FTZ R11, -R54, R11 ;  /* 0x0000000b360b7221 */ /* 0x000fe20000010100 */
[----:B------:R-:W-:Y:S01]  /*2460*/  FMUL.FTZ R31, R34, R31 ;  /* 0x0000001f221f7220 */ /* 0x000fe20000410000 */
[----:B------:R-:W-:Y:S01]  /*2470*/  FMUL.FTZ R30, R22, -1.4426950216293334961 ;  /* 0xbfb8aa3b161e7820 */ /* 0x000fe20000410000 */
[----:B------:R-:W-:Y:S01]  /*2480*/  SHF.L.U32 R34, R75, 0x10, RZ ;  /* 0x000000104b227819 */ /* 0x000fe200000006ff */
[----:B------:R-:W-:Y:S01]  /*2490*/  FMUL.FTZ R37, R26, -1.4426950216293334961 ;  /* 0xbfb8aa3b1a257820 */ /* 0x000fe20000410000 */
[----:B------:R-:W-:Y:S01]  /*24a0*/  FMUL.FTZ R27, R4, R11 ;  /* 0x0000000b041b7220 */ /* 0x000fe20000410000 */
[----:B------:R-:W3:Y:S01]  /*24b0*/  LDG.E.64.CONSTANT R92, desc[UR18][R92.64] ;  /* 0x000000125c5c7981 */ /* 0x000ee2000c1e9b00 */
[----:B0-----:R-:W-:Y:S01]  /*24c0*/  SHF.L.U32 R12, R74, 0x10, RZ ;  /* 0x000000104a0c7819 */ /* 0x001fe200000006ff */
[----:B------:R-:W-:Y:S01]  /*24d0*/  FFMA.FTZ R17, R0, R136, R123 ;  /* 0x0000008800117223 */ /* 0x000fe2000001007b */
[----:B------:R-:W0:Y:S01]  /*24e0*/  MUFU.EX2 R30, R30 ;  /* 0x0000001e001e7308 */ /* 0x000e220000000800 */
[----:B------:R-:W-:-:S02]  /*24f0*/  FFMA.FTZ R28, R120, R27, R122 ;  /* 0x0000001b781c7223 */ /* 0x000fc4000001007a */
[----:B------:R-:W-:Y:S01]  /*2500*/  FMUL.FTZ R11, R12, R21 ;  /* 0x000000150c0b7220 */ /* 0x000fe20000410000 */
[----:B------:R-:W-:Y:S01]  /*2510*/  FMUL.FTZ R12, R34, R33 ;  /* 0x00000021220c7220 */ /* 0x000fe20000410000 */
[----:B------:R-:W-:-:S03]  /*2520*/  PRMT R33, R75, 0x7632, R33 ;  /* 0x000076324b217816 */ /* 0x000fc60000000021 */
[----:B------:R1:W4:Y:S01]  /*2530*/  MUFU.EX2 R39, R37 ;  /* 0x0000002500277308 */ /* 0x0003220000000800 */
[----:B------:R-:W-:Y:S01]  /*2540*/  FMUL.FTZ R36, R17, -1.4426950216293334961 ;  /* 0xbfb8aa3b11247820 */ /* 0x000fe20000410000 */
[----:B------:R-:W-:Y:S01]  /*2550*/  PRMT R21, R74, 0x7632, R21 ;  /* 0x000076324a157816 */ /* 0x000fe20000000015 */
[----:B------:R-:W-:Y:S01]  /*2560*/  FMUL.FTZ R40, R28, -1.4426950216293334961 ;  /* 0xbfb8aa3b1c287820 */ /* 0x000fe20000410000 */
[----:B------:R-:W-:Y:S01]  /*2570*/  SHF.L.U32 R33, R33, 0x10, RZ ;  /* 0x0000001021217819 */ /* 0x000fe200000006ff */
[----:B------:R-:W-:-:S03]  /*2580*/  FMUL.FTZ R34, R0, R11 ;  /* 0x0000000b00227220 */ /* 0x000fc60000410000 */
[----:B------:R0:W-:Y:S01]  /*2590*/  MUFU.EX2 R25, R36 ;  /* 0x0000002400197308 */ /* 0x0001e20000000800 */
[----:B------:R-:W-:Y:S01]  /*25a0*/  FMUL.FTZ R33, R33, R38 ;  /* 0x0000002621217220 */ /* 0x000fe20000410000 */
[--C-:B------:R-:W-:Y:S01]  /*25b0*/  FFMA.FTZ R38, R142, R34, R23.reuse ;  /* 0x000000228e267223 */ /* 0x100fe20000010017 */
[----:B-1----:R-:W-:Y:S01]  /*25c0*/  FADD.FTZ R37, R35, 1 ;  /* 0x3f80000023257421 */ /* 0x002fe20000010000 */
[----:B------:R-:W-:Y:S02]  /*25d0*/  PRMT R23, R72, 0x7632, R23 ;  /* 0x0000763248177816 */ /* 0x000fe40000000017 */
[----:B0-----:R-:W-:Y:S02]  /*25e0*/  SHF.L.U32 R36, R21, 0x10, RZ ;  /* 0x0000001015247819 */ /* 0x001fe400000006ff */
[----:B------:R-:W0:Y:S01]  /*25f0*/  MUFU.EX2 R21, R40 ;  /* 0x0000002800157308 */ /* 0x000e220000000800 */
[----:B------:R-:W-:Y:S02]  /*2600*/  FADD.FTZ R24, R45, R24 ;  /* 0x000000182d187221 */ /* 0x000fe40000010000 */
[----:B------:R-:W-:Y:S01]  /*2610*/  FMUL.FTZ R35, R36, R31 ;  /* 0x0000001f24237220 */ /* 0x000fe20000410000 */
[----:B------:R-:W-:Y:S01]  /*2620*/  FFMA.FTZ R36, R0, R11, R29 ;  /* 0x0000000b00247223 */ /* 0x000fe2000001001d */
[----:B------:R1:W-:Y:S01]  /*2630*/  STL [R1+0x1c], R41 ;  /* 0x00001c2901007387 */ /* 0x0003e20000100800 */
[C---:B------:R-:W-:Y:S01]  /*2640*/  SHF.L.U32 R45, R73.reuse, 0x10, RZ ;  /* 0x00000010492d7819 */ /* 0x040fe200000006ff */
[----:B------:R-:W-:Y:S01]  /*2650*/  FADD.FTZ R34, R30, 1 ;  /* 0x3f8000001e227421 */ /* 0x000fe20000010000 */
[----:B------:R-:W-:Y:S01]  /*2660*/  PRMT R30, R73, 0x7632, R30 ;  /* 0x00007632491e7816 */ /* 0x000fe2000000001e */
[-C--:B------:R-:W-:Y:S01]  /*2670*/  FFMA.FTZ R29, R13, R35.reuse, R20 ;  /* 0x000000230d1d7223 */ /* 0x080fe20000010014 */
[----:B------:R-:W-:Y:S01]  /*2680*/  FADD.FTZ R127, R24, R35 ;  /* 0x00000023187f7221 */ /* 0x000fe20000010000 */
[----:B------:R0:W0:Y:S01]  /*2690*/  MUFU.RCP R31, R37 ;  /* 0x00000025001f7308 */ /* 0x0000220000001000 */
[----:B-1----:R-:W-:Y:S01]  /*26a0*/  SHF.L.U32 R41, R23, 0x10, RZ ;  /* 0x0000001017297819 */ /* 0x002fe200000006ff */
[----:B----4-:R-:W-:Y:S01]  /*26b0*/  FADD.FTZ R23, R39, 1 ;  /* 0x3f80000027177421 */ /* 0x010fe20000010000 */
[CC--:B------:R-:W-:Y:S01]  /*26c0*/  FFMA.FTZ R39, R121.reuse, R35.reuse, R36 ;  /* 0x0000002379277223 */ /* 0x0c0fe20000010024 */
[----:B------:R-:W-:Y:S01]  /*26d0*/  FMUL.FTZ R35, R121, R35 ;  /* 0x0000002379237220 */ /* 0x000fe20000410000 */
[----:B------:R-:W-:Y:S01]  /*26e0*/  FADD.FTZ R45, -R54, R45 ;  /* 0x0000002d362d7221 */ /* 0x000fe20000010100 */
[----:B0-----:R-:W-:-:S02]  /*26f0*/  SHF.L.U32 R37, R30, 0x10, RZ ;  /* 0x000000101e257819 */ /* 0x001fc400000006ff */
[----:B------:R-:W-:Y:S01]  /*2700*/  FFMA.FTZ R20, R13, R35, R38 ;  /* 0x000000230d147223 */ /* 0x000fe20000010026 */
[----:B------:R-:W-:Y:S01]  /*2710*/  FMUL.FTZ R13, R4, R45 ;  /* 0x0000002d040d7220 */ /* 0x000fe20000410000 */
[----:B------:R-:W-:Y:S01]  /*2720*/  FADD.FTZ R38, R21, 1 ;  /* 0x3f80000015267421 */ /* 0x000fe20000010000 */
[----:B------:R-:W0:Y:S01]  /*2730*/  MUFU.RCP R34, R34 ;  /* 0x0000002200227308 */ /* 0x000e220000001000 */
[C---:B------:R-:W-:Y:S01]  /*2740*/  FADD.FTZ R21, -R54.reuse, R41 ;  /* 0x0000002936157221 */ /* 0x040fe20000010100 */
[----:B------:R-:W-:Y:S01]  /*2750*/  FADD.FTZ R37, -R54, R37 ;  /* 0x0000002536257221 */ /* 0x000fe20000010100 */
[C---:B------:R-:W-:Y:S01]  /*2760*/  FFMA.FTZ R30, R2.reuse, R13, R133 ;  /* 0x0000000d021e7223 */ /* 0x040fe20000010085 */
[----:B------:R-:W-:Y:S01]  /*2770*/  FMUL.FTZ R24, R2, R12 ;  /* 0x0000000c02187220 */ /* 0x000fe20000410000 */
[----:B------:R-:W-:-:S03]  /*2780*/  FMUL.FTZ R21, R4, R21 ;  /* 0x0000001504157220 */ /* 0x000fc60000410000 */
[----:B------:R1:W-:Y:S01]  /*2790*/  MUFU.RCP R36, R23 ;  /* 0x0000001700247308 */ /* 0x0003e20000001000 */
[----:B------:R-:W-:Y:S01]  /*27a0*/  FFMA.FTZ R40, R139, R24, R20 ;  /* 0x000000188b287223 */ /* 0x000fe20000010014 */
[----:B------:R-:W-:Y:S01]  /*27b0*/  FFMA.FTZ R20, R121, R21, R132 ;  /* 0x0000001579147223 */ /* 0x000fe20000010084 */
[----:B------:R-:W-:Y:S01]  /*27c0*/  FFMA.FTZ R118, R15, R33, R14 ;  /* 0x000000210f767223 */ /* 0x000fe2000001000e */
[----:B------:R-:W-:-:S04]  /*27d0*/  FADD.FTZ R14, -R31, 1 ;  /* 0x3f8000001f0e7421 */ /* 0x000fc80000010100 */
[----:B------:R-:W4:Y:S01]  /*27e0*/  MUFU.RCP R38, R38 ;  /* 0x0000002600267308 */ /* 0x000f220000001000 */
[----:B-1----:R-:W-:Y:S01]  /*27f0*/  FMUL.FTZ R23, R4, R37 ;  /* 0x0000002504177220 */ /* 0x002fe20000410000 */
[----:B------:R-:W-:Y:S01]  /*2800*/  FMUL.FTZ R37, R30, -1.4426950216293334961 ;  /* 0xbfb8aa3b1e257820 */ /* 0x000fe20000410000 */
[----:B------:R-:W-:Y:S01]  /*2810*/  FFMA.FTZ R35, R2, R12, R39 ;  /* 0x0000000c02237223 */ /* 0x000fe20000010027 */
[----:B------:R-:W-:Y:S01]  /*2820*/  FMUL.FTZ R44, R20, -1.4426950216293334961 ;  /* 0xbfb8aa3b142c7820 */ /* 0x000fe20000410000 */
[----:B------:R-:W-:-:S03]  /*2830*/  FFMA.FTZ R14, R19, R14, 1 ;  /* 0x3f800000130e7423 */ /* 0x000fc6000001000e */
[----:B------:R-:W1:Y:S01]  /*2840*/  MUFU.EX2 R37, R37 ;  /* 0x0000002500257308 */ /* 0x000e620000000800 */
[----:B------:R-:W-:Y:S01]  /*2850*/  FADD.FTZ R18, R18, R33 ;  /* 0x0000002112127221 */ /* 0x000fe20000010000 */
[CC--:B------:R-:W-:Y:S01]  /*2860*/  FFMA.FTZ R35, R120.reuse, R33.reuse, R35 ;  /* 0x0000002178237223 */ /* 0x0c0fe20000010023 */
[----:B------:R-:W-:Y:S01]  /*2870*/  FMUL.FTZ R39, R120, R33 ;  /* 0x0000002178277220 */ /* 0x000fe20000410000 */
[----:B0-----:R-:W-:Y:S01]  /*2880*/  FADD.FTZ R41, -R34, 1 ;  /* 0x3f80000022297421 */ /* 0x001fe20000010100 */
[----:B------:R-:W-:Y:S01]  /*2890*/  FMUL.FTZ R31, R31, R14 ;  /* 0x0000000e1f1f7220 */ /* 0x000fe20000410000 */
[----:B------:R-:W-:Y:S02]  /*28a0*/  SHF.L.U32 R14, R76, 0x10, RZ ;  /* 0x000000104c0e7819 */ /* 0x000fe400000006ff */
[----:B------:R-:W0:Y:S01]  /*28b0*/  MUFU.EX2 R33, R44 ;  /* 0x0000002c00217308 */ /* 0x000e220000000800 */
[----:B------:R-:W-:Y:S01]  /*28c0*/  FFMA.FTZ R24, R120, R23, R122 ;  /* 0x0000001778187223 */ /* 0x000fe2000001007a */
[----:B------:R-:W-:Y:S01]  /*28d0*/  FFMA.FTZ R41, R22, R41, 1 ;  /* 0x3f80000016297423 */ /* 0x000fe20000010029 */
[----:B------:R-:W-:Y:S01]  /*28e0*/  FFMA.FTZ R39, R15, R39, R40 ;  /* 0x000000270f277223 */ /* 0x000fe20000010028 */
[----:B----4-:R-:W-:Y:S01]  /*28f0*/  FADD.FTZ R45, -R38, 1 ;  /* 0x3f800000262d7421 */ /* 0x010fe20000010100 */
[----:B------:R-:W-:Y:S01]  /*2900*/  FADD.FTZ R22, R25, 1 ;  /* 0x3f80000019167421 */ /* 0x000fe20000010000 */
[----:B------:R-:W-:Y:S01]  /*2910*/  FADD.FTZ R15, -R36, 1 ;  /* 0x3f800000240f7421 */ /* 0x000fe20000010100 */
[----:B------:R-:W-:Y:S01]  /*2920*/  FMUL.FTZ R14, R14, R31 ;  /* 0x0000001f0e0e7220 */ /* 0x000fe20000410000 */
[----:B------:R-:W-:Y:S01]  /*2930*/  PRMT R25, R76, 0x7632, R25 ;  /* 0x000076324c197816 */ /* 0x000fe20000000019 */
[----:B------:R-:W-:Y:S01]  /*2940*/  FMUL.FTZ R19, R24, -1.4426950216293334961 ;  /* 0xbfb8aa3b18137820 */ /* 0x000fe20000410000 */
[----:B------:R-:W-:Y:S01]  /*2950*/  FFMA.FTZ R45, R28, R45, 1 ;  /* 0x3f8000001c2d7423 */ /* 0x000fe2000001002d */
[----:B------:R-:W-:Y:S01]  /*2960*/  FFMA.FTZ R15, R26, R15, 1 ;  /* 0x3f8000001a0f7423 */ /* 0x000fe2000001000f */
[----:B------:R-:W-:Y:S01]  /*2970*/  SHF.L.U32 R31, R25, 0x10, RZ ;  /* 0x00000010191f7819 */ /* 0x000fe200000006ff */
[----:B------:R-:W-:Y:S01]  /*2980*/  FMUL.FTZ R28, R0, R14 ;  /* 0x0000000e001c7220 */ /* 0x000fe20000410000 */
[----:B-1----:R-:W-:Y:S01]  /*2990*/  FADD.FTZ R26, R37, 1 ;  /* 0x3f800000251a7421 */ /* 0x002fe20000010000 */
[----:B------:R-:W-:Y:S01]  /*29a0*/  PRMT R25, R77, 0x7632, R25 ;  /* 0x000076324d197816 */ /* 0x000fe20000000019 */
[----:B------:R-:W1:Y:S01]  /*29b0*/  MUFU.EX2 R19, R19 ;  /* 0x0000001300137308 */ /* 0x000e620000000800 */
[----:B------:R-:W-:Y:S01]  /*29c0*/  FFMA.FTZ R39, R138, R28, R39 ;  /* 0x0000001c8a277223 */ /* 0x000fe20000010027 */
[----:B------:R-:W-:Y:S01]  /*29d0*/  FMUL.FTZ R45, R38, R45 ;  /* 0x0000002d262d7220 */ /* 0x000fe20000410000 */
[----:B------:R-:W-:Y:S01]  /*29e0*/  SHF.L.U32 R28, R25, 0x10, RZ ;  /* 0x00000010191c7819 */ /* 0x000fe200000006ff */
[----:B0-----:R-:W-:Y:S01]  /*29f0*/  FADD.FTZ R33, R33, 1 ;  /* 0x3f80000021217421 */ /* 0x001fe20000010000 */
[----:B------:R-:W-:-:S03]  /*2a00*/  FMUL.FTZ R36, R36, R15 ;  /* 0x0000000f24247220 */ /* 0x000fc60000410000 */
[----:B------:R-:W0:Y:S01]  /*2a10*/  MUFU.RCP R22, R22 ;  /* 0x0000001600167308 */ /* 0x000e220000001000 */
[----:B------:R-:W-:Y:S01]  /*2a20*/  STL [R1+0x18], R55 ;  /* 0x0000183701007387 */ /* 0x000fe20000100800 */
[----:B------:R-:W-:Y:S01]  /*2a30*/  SHF.L.U32 R15, R77, 0x10, RZ ;  /* 0x000000104d0f7819 */ /* 0x000fe200000006ff */
[----:B------:R-:W-:Y:S01]  /*2a40*/  FMUL.FTZ R45, R28, R45 ;  /* 0x0000002d1c2d7220 */ /* 0x000fe20000410000 */
[----:B------:R-:W-:Y:S01]  /*2a50*/  FMUL.FTZ R34, R34, R41 ;  /* 0x0000002922227220 */ /* 0x000fe20000410000 */
[----:B------:R-:W-:Y:S03]  /*2a60*/  STL [R1+0x14], R42 ;  /* 0x0000142a01007387 */ /* 0x000fe60000100800 */
[----:B------:R-:W4:Y:S01]  /*2a70*/  MUFU.RCP R26, R26 ;  /* 0x0000001a001a7308 */ /* 0x000f220000001000 */
[----:B------:R1:W-:Y:S01]  /*2a80*/  STL [R1+0x10], R43 ;  /* 0x0000102b01007387 */ /* 0x0003e20000100800 */
[----:B------:R-:W-:Y:S01]  /*2a90*/  FMUL.FTZ R36, R31, R36 ;  /* 0x000000241f247220 */ /* 0x000fe20000410000 */
[----:B------:R-:W-:Y:S01]  /*2aa0*/  FFMA.FTZ R28, R0, R14, R35 ;  /* 0x0000000e001c7223 */ /* 0x000fe20000010023 */
[----:B------:R-:W-:-:S04]  /*2ab0*/  IADD3.X R35, RZ, R3, RZ, P4, !PT ;  /* 0x00000003ff237210 */ /* 0x000fc800027fe4ff */
[----:B------:R-:W4:Y:S01]  /*2ac0*/  MUFU.RCP R38, R33 ;  /* 0x0000002100267308 */ /* 0x000f220000001000 */
[C---:B-1----:R-:W-:Y:S01]  /*2ad0*/  SHF.L.U32 R43, R16.reuse, 0x1, RZ ;  /* 0x00000001102b7819 */ /* 0x042fe200000006ff */
[----:B------:R-:W-:Y:S01]  /*2ae0*/  FMUL.FTZ R15, R15, R34 ;  /* 0x000000220f0f7220 */ /* 0x000fe20000410000 */
[-C--:B------:R-:W-:Y:S01]  /*2af0*/  FMUL.FTZ R25, R121, R36.reuse ;  /* 0x0000002479197220 */ /* 0x080fe20000410000 */
[----:B------:R-:W-:Y:S02]  /*2b00*/  IADD3.X R159, RZ, R3, RZ, P3, !PT ;  /* 0x00000003ff9f7210 */ /* 0x000fe40001ffe4ff */
[----:B------:R-:W-:Y:S02]  /*2b10*/  SHF.L.U64.HI R42, R16, 0x1, R35 ;  /* 0x00000001102a7819 */ /* 0x000fe40000010223 */
[----:B------:R-:W-:Y:S01]  /*2b20*/  IADD3 R94, P3, R43, UR24, RZ ;  /* 0x000000182b5e7c10 */ /* 0x000fe2000ff7e0ff */
[----:B------:R-:W-:Y:S01]  /*2b30*/  FFMA.FTZ R34, R32, R25, R39 ;  /* 0x0000001920227223 */ /* 0x000fe20000010027 */
[----:B------:R-:W-:Y:S01]  /*2b40*/  FMUL.FTZ R31, R2, R15 ;  /* 0x0000000f021f7220 */ /* 0x000fe20000410000 */
[----:B------:R-:W-:Y:S01]  /*2b50*/  FADD.FTZ R19, R19, 1 ;  /* 0x3f80000013137421 */ /* 0x000fe20000010000 */
[----:B------:R-:W-:Y:S01]  /*2b60*/  IADD3.X R95, R42, UR25, RZ, P3, !PT ;  /* 0x000000192a5f7c10 */ /* 0x000fe20009ffe4ff */
[-C--:B------:R-:W-:Y:S01]  /*2b70*/  FFMA.FTZ R25, R121, R36.reuse, R28 ;  /* 0x0000002479197223 */ /* 0x080fe2000001001c */
[----:B0-----:R-:W-:Y:S01]  /*2b80*/  FADD.FTZ R28, -R22, 1 ;  /* 0x3f800000161c7421 */ /* 0x001fe20000010100 */
[----:B------:R-:W-:Y:S01]  /*2b90*/  FFMA.FTZ R34, R137, R31, R34 ;  /* 0x0000001f89227223 */ /* 0x000fe20000010022 */
[----:B----4-:R-:W-:Y:S01]  /*2ba0*/  FADD.FTZ R31, -R26, 1 ;  /* 0x3f8000001a1f7421 */ /* 0x010fe20000010100 */
[----:B------:R-:W-:Y:S01]  /*2bb0*/  FFMA.FTZ R32, R32, R36, R29 ;  /* 0x0000002420207223 */ /* 0x000fe2000001001d */
[----:B------:R-:W0:Y:S01]  /*2bc0*/  MUFU.RCP R19, R19 ;  /* 0x0000001300137308 */ /* 0x000e220000001000 */
[----:B------:R-:W-:Y:S01]  /*2bd0*/  FFMA.FTZ R29, R17, R28, 1 ;  /* 0x3f800000111d7423 */ /* 0x000fe2000001001c */
[----:B------:R-:W4:Y:S01]  /*2be0*/  LDG.E.64.CONSTANT R94, desc[UR18][R94.64] ;  /* 0x000000125e5e7981 */ /* 0x000f22000c1e9b00 */
[----:B------:R-:W-:Y:S01]  /*2bf0*/  FADD.FTZ R17, -R38, 1 ;  /* 0x3f80000026117421 */ /* 0x000fe20000010100 */
[----:B------:R-:W-:Y:S01]  /*2c00*/  FFMA.FTZ R31, R30, R31, 1 ;  /* 0x3f8000001e1f7423 */ /* 0x000fe2000001001f */
[----:B------:R-:W-:-:S02]  /*2c10*/  IADD3 R96, P0, R47, UR26, RZ ;  /* 0x0000001a2f607c10 */ /* 0x000fc4000ff1e0ff */
[----:B------:R-:W-:Y:S01]  /*2c20*/  FFMA.FTZ R17, R20, R17, 1 ;  /* 0x3f80000014117423 */ /* 0x000fe20000010011 */
[----:B------:R-:W-:Y:S01]  /*2c30*/  FMUL.FTZ R20, R26, R31 ;  /* 0x0000001f1a147220 */ /* 0x000fe20000410000 */
[----:B------:R-:W-:Y:S02]  /*2c40*/  SHF.L.U32 R31, R78, 0x10, RZ ;  /* 0x000000104e1f7819 */ /* 0x000fe400000006ff */
[----:B------:R-:W-:Y:S01]  /*2c50*/  IADD3.X R97, R46, UR27, RZ, P0, !PT ;  /* 0x0000001b2e617c10 */ /* 0x000fe200087fe4ff */
[----:B------:R-:W-:Y:S02]  /*2c60*/  FMUL.FTZ R38, R38, R17 ;  /* 0x0000001126267220 */ /* 0x000fe40000410000 */
[----:B------:R-:W-:Y:S01]  /*2c70*/  FADD.FTZ R31, -R54, R31 ;  /* 0x0000001f361f7221 */ /* 0x000fe20000010100 */
[----:B------:R-:W-:Y:S02]  /*2c80*/  SHF.L.U32 R17, R79, 0x10, RZ ;  /* 0x000000104f117819 */ /* 0x000fe400000006ff */
[----:B------:R-:W4:Y:S01]  /*2c90*/  LDG.E.64.CONSTANT R96, desc[UR18][R96.64] ;  /* 0x0000001260607981 */ /* 0x000f22000c1e9b00 */
[----:B------:R-:W-:Y:S01]  /*2ca0*/  FMUL.FTZ R16, R4, R31 ;  /* 0x0000001f04107220 */ /* 0x000fe20000410000 */
[----:B0-----:R-:W-:Y:S01]  /*2cb0*/  FADD.FTZ R33, -R19, 1 ;  /* 0x3f80000013217421 */ /* 0x001fe20000010100 */
[----:B------:R-:W-:Y:S01]  /*2cc0*/  SHF.L.U32 R31, R80, 0x10, RZ ;  /* 0x00000010501f7819 */ /* 0x000fe200000006ff */
[----:B------:R-:W-:Y:S01]  /*2cd0*/  FADD.FTZ R48, R18, R45 ;  /* 0x0000002d12307221 */ /* 0x000fe20000010000 */
[----:B------:R-:W-:Y:S01]  /*2ce0*/  FADD.FTZ R17, -R54, R17 ;  /* 0x0000001136117221 */ /* 0x000fe20000010100 */
[----:B------:R-:W-:Y:S01]  /*2cf0*/  PRMT R18, R78, 0x7632, R18 ;  /* 0x000076324e127816 */ /* 0x000fe20000000012 */
[----:B------:R-:W-:Y:S01]  /*2d00*/  FADD.FTZ R127, R127, R36 ;  /* 0x000000247f7f7221 */ /* 0x000fe20000010000 */
[----:B------:R-:W-:Y:S01]  /*2d10*/  FFMA.FTZ R25, R2, R15, R25 ;  /* 0x0000000f02197223 */ /* 0x000fe20000010019 */
[----:B------:R-:W-:Y:S01]  /*2d20*/  FFMA.FTZ R36, R24, R33, 1 ;  /* 0x3f80000018247423 */ /* 0x000fe20000010021 */
[----:B------:R-:W-:Y:S01]  /*2d30*/  FMUL.FTZ R29, R22, R29 ;  /* 0x0000001d161d7220 */ /* 0x000fe20000410000 */
[----:B------:R-:W-:Y:S01]  /*2d40*/  FADD.FTZ R33, -R54, R31 ;  /* 0x0000001f36217221 */ /* 0x000fe20000010100 */
[----:B------:R-:W-:Y:S01]  /*2d50*/  FFMA.FTZ R22, R0, R16, R123 ;  /* 0x0000001000167223 */ /* 0x000fe2000001007b */
[----:B------:R-:W-:Y:S01]  /*2d60*/  FMUL.FTZ R17, R4, R17 ;  /* 0x0000001104117220 */ /* 0x000fe20000410000 */
[----:B------:R-:W-:Y:S01]  /*2d70*/  SHF.L.U32 R31, R18, 0x10, RZ ;  /* 0x00000010121f7819 */ /* 0x000fe200000006ff */
[-C--:B------:R-:W-:Y:S01]  /*2d80*/  FFMA.FTZ R118, R27, R45.reuse, R118 ;  /* 0x0000002d1b767223 */ /* 0x080fe20000010076 */
[CC--:B------:R-:W-:Y:S01]  /*2d90*/  FFMA.FTZ R25, R120.reuse, R45.reuse, R25 ;  /* 0x0000002d78197223 */ /* 0x0c0fe20000010019 */
[----:B------:R-:W-:Y:S01]  /*2da0*/  FMUL.FTZ R45, R120, R45 ;  /* 0x0000002d782d7220 */ /* 0x000fe20000410000 */
[----:B------:R-:W-:Y:S01]  /*2db0*/  PRMT R26, R79, 0x7632, R26 ;  /* 0x000076324f1a7816 */ /* 0x000fe2000000001a */
[----:B------:R-:W-:Y:S01]  /*2dc0*/  FMUL.FTZ R37, R22, -1.4426950216293334961 ;  /* 0xbfb8aa3b16257820 */ /* 0x000fe20000410000 */
[----:B------:R-:W-:Y:S01]  /*2dd0*/  FFMA.FTZ R28, R2, R17, R133 ;  /* 0x00000011021c7223 */ /* 0x000fe20000010085 */
[----:B------:R-:W-:Y:S01]  /*2de0*/  FADD.FTZ R31, -R54, R31 ;  /* 0x0000001f361f7221 */ /* 0x000fe20000010100 */
[----:B------:R-:W-:Y:S01]  /*2df0*/  FMUL.FTZ R18, R4, R33 ;  /* 0x0000002104127220 */ /* 0x000fe20000410000 */
[----:B------:R-:W-:Y:S01]  /*2e00*/  FFMA.FTZ R27, R27, R45, R34 ;  /* 0x0000002d1b1b7223 */ /* 0x000fe20000010022 */
[----:B------:R-:W-:Y:S01]  /*2e10*/  SHF.L.U32 R33, R26, 0x10, RZ ;  /* 0x000000101a217819 */ /* 0x000fe200000006ff */
[----:B------:R-:W-:Y:S01]  /*2e20*/  FMUL.FTZ R34, R28, -1.4426950216293334961 ;  /* 0xbfb8aa3b1c227820 */ /* 0x000fe20000410000 */
[----:B------:R-:W-:Y:S01]  /*2e30*/  FMUL.FTZ R26, R4, R31 ;  /* 0x0000001f041a7220 */ /* 0x000fe20000410000 */
[----:B------:R-:W0:Y:S01]  /*2e40*/  MUFU.EX2 R37, R37 ;  /* 0x0000002500257308 */ /* 0x000e220000000800 */
[----:B------:R-:W-:Y:S01]  /*2e50*/  SHF.L.U32 R40, R82, 0x10, RZ ;  /* 0x0000001052287819 */ /* 0x000fe200000006ff */
[----:B------:R-:W-:Y:S01]  /*2e60*/  FADD.FTZ R31, -R54, R33 ;  /* 0x00000021361f7221 */ /* 0x000fe20000010100 */
[----:B------:R-:W-:Y:S01]  /*2e70*/  PRMT R35, R82, 0x7632, R35 ;  /* 0x0000763252237816 */ /* 0x000fe20000000023 */
[----:B------:R-:W-:Y:S01]  /*2e80*/  FFMA.FTZ R33, R121, R26, R132 ;  /* 0x0000001a79217223 */ /* 0x000fe20000010084 */
[----:B------:R-:W-:Y:S01]  /*2e90*/  FMUL.FTZ R39, R19, R36 ;  /* 0x0000002413277220 */ /* 0x000fe20000410000 */
[----:B------:R-:W-:-:S02]  /*2ea0*/  FMUL.FTZ R19, R40, R29 ;  /* 0x0000001d28137220 */ /* 0x000fc40000410000 */
[----:B------:R-:W1:Y:S01]  /*2eb0*/  MUFU.EX2 R34, R34 ;  /* 0x0000002200227308 */ /* 0x000e620000000800 */
[----:B------:R-:W-:Y:S01]  /*2ec0*/  SHF.L.U32 R41, R35, 0x10, RZ ;  /* 0x0000001023297819 */ /* 0x000fe200000006ff */
[----:B------:R-:W-:Y:S01]  /*2ed0*/  FMUL.FTZ R49, R33, -1.4426950216293334961 ;  /* 0xbfb8aa3b21317820 */ /* 0x000fe20000410000 */
[----:B------:R-:W-:Y:S01]  /*2ee0*/  SHF.L.U64.HI R159, R158, 0x1, R159 ;  /* 0x000000019e9f7819 */ /* 0x000fe2000001029f */
[----:B------:R-:W-:Y:S01]  /*2ef0*/  FMUL.FTZ R40, R0, R19 ;  /* 0x0000001300287220 */ /* 0x000fe20000410000 */
[----:B------:R-:W-:Y:S01]  /*2f00*/  PRMT R29, R83, 0x7632, R29 ;  /* 0x00007632531d7816 */ /* 0x000fe2000000001d */
[----:B------:R-:W-:Y:S01]  /*2f10*/  FMUL.FTZ R38, R41, R38 ;  /* 0x0000002629267220 */ /* 0x000fe20000410000 */
[----:B------:R-:W-:Y:S01]  /*2f20*/  SHF.L.U32 R158, R158, 0x1, RZ ;  /* 0x000000019e9e7819 */ /* 0x000fe200000006ff */
[----:B------:R0:W2:Y:S01]  /*2f30*/  MUFU.EX2 R36, R49 ;  /* 0x0000003100247308 */ /* 0x0000a20000000800 */
[----:B------:R-:W-:Y:S01]  /*2f40*/  SHF.L.U32 R44, R29, 0x10, RZ ;  /* 0x000000101d2c7819 */ /* 0x000fe200000006ff */
[----:B------:R-:W-:Y:S01]  /*2f50*/  FFMA.FTZ R40, R136, R40, R27 ;  /* 0x0000002888287223 */ /* 0x000fe2000001001b */
[----:B------:R-:W-:Y:S01]  /*2f60*/  IADD3 R98, P4, R158, UR24, RZ ;  /* 0x000000189e627c10 */ /* 0x000fe2000ff9e0ff */
[----:B------:R-:W-:Y:S01]  /*2f70*/  FMUL.FTZ R27, R121, R38 ;  /* 0x00000026791b7220 */ /* 0x000fe20000410000 */
[----:B------:R-:W-:Y:S01]  /*2f80*/  SHF.L.U32 R45, R83, 0x10, RZ ;  /* 0x00000010532d7819 */ /* 0x000fe200000006ff */
[----:B------:R-:W-:Y:S01]  /*2f90*/  FMUL.FTZ R31, R4, R31 ;  /* 0x0000001f041f7220 */ /* 0x000fe20000410000 */
[----:B------:R-:W-:Y:S01]  /*2fa0*/  IADD3.X R99, R159, UR25, RZ, P4, !PT ;  /* 0x000000199f637c10 */ /* 0x000fe2000a7fe4ff */
[----:B0-----:R-:W-:Y:S01]  /*2fb0*/  FADD.FTZ R49, R37, 1 ;  /* 0x3f80000025317421 */ /* 0x001fe20000010000 */
[----:B------:R-:W-:Y:S01]  /*2fc0*/  FMUL.FTZ R37, R44, R39 ;  /* 0x000000272c257220 */ /* 0x000fe20000410000 */
[----:B------:R-:W-:Y:S01]  /*2fd0*/  FFMA.FTZ R44, R21, R27, R40 ;  /* 0x0000001b152c7223 */ /* 0x000fe20000010028 */
[----:B------:R-:W-:Y:S01]  /*2fe0*/  FFMA.FTZ R40, R0, R19, R25 ;  /* 0x0000001300287223 */ /* 0x000fe20000010019 */
[----:B-1----:R-:W-:Y:S01]  /*2ff0*/  FADD.FTZ R27, R34, 1 ;  /* 0x3f800000221b7421 */ /* 0x002fe20000010000 */
[----:B------:R-:W-:Y:S01]  /*3000*/  FFMA.FTZ R35, R120, R31, R122 ;  /* 0x0000001f78237223 */ /* 0x000fe2000001007a */
[----:B------:R-:W-:Y:S01]  /*3010*/  FMUL.FTZ R20, R45, R20 ;  /* 0x000000142d147220 */ /* 0x000fe20000410000 */
[-C--:B------:R-:W-:Y:S01]  /*3020*/  FFMA.FTZ R45, R21, R38.reuse, R32 ;  /* 0x00000026152d7223 */ /* 0x080fe20000010020 */
[----:B------:R-:W4:Y:S01]  /*3030*/  LDG.E.64.CONSTANT R98, desc[UR18][R98.64] ;  /* 0x0000001262627981 */ /* 0x000f22000c1e9b00 */
[----:B------:R-:W-:Y:S01]  /*3040*/  MUFU.RCP R32, R49 ;  /* 0x0000003100207308 */ /* 0x000fe20000001000 */
[----:B------:R-:W-:Y:S01]  /*3050*/  FADD.FTZ R127, R127, R38 ;  /* 0x000000267f7f7221 */ /* 0x000fe20000010000 */
[----:B------:R-:W-:Y:S01]  /*3060*/  FFMA.FTZ R25, R121, R38, R40 ;  /* 0x0000002679197223 */ /* 0x000fe20000010028 */
[----:B------:R-:W-:Y:S01]  /*3070*/  FMUL.FTZ R55, R35, -1.4426950216293334961 ;  /* 0xbfb8aa3b23377820 */ /* 0x000fe20000410000 */
[----:B--2---:R-:W-:-:S04]  /*3080*/  FADD.FTZ R36, R36, 1 ;  /* 0x3f80000024247421 */ /* 0x004fc80000010000 */
[----:B------:R0:W1:Y:S01]  /*3090*/  MUFU.RCP R38, R27 ;  /* 0x0000001b00267308 */ /* 0x0000620000001000 */
[CC--:B------:R-:W-:Y:S01]  /*30a0*/  FFMA.FTZ R25, R2.reuse, R20.reuse, R25 ;  /* 0x0000001402197223 */ /* 0x0c0fe20000010019 */
[----:B------:R-:W-:Y:S01]  /*30b0*/  FMUL.FTZ R34, R2, R20 ;  /* 0x0000001402227220 */ /* 0x000fe20000410000 */
[----:B------:R-:W-:-:S05]  /*30c0*/  PRMT R39, R81, 0x7632, R39 ;  /* 0x0000763251277816 */ /* 0x000fca0000000027 */
[----:B------:R2:W5:Y:S01]  /*30d0*/  MUFU.EX2 R29, R55 ;  /* 0x00000037001d7308 */ /* 0x0005620000000800 */
[-C--:B------:R-:W-:Y:S01]  /*30e0*/  FFMA.FTZ R118, R23, R37.reuse, R118 ;  /* 0x0000002517767223 */ /* 0x080fe20000010076 */
[----:B------:R-:W-:Y:S01]  /*30f0*/  FADD.FTZ R48, R48, R37 ;  /* 0x0000002530307221 */ /* 0x000fe20000010000 */
[----:B0-----:R-:W-:Y:S01]  /*3100*/  FFMA.FTZ R27, R120, R37, R25 ;  /* 0x00000025781b7223 */ /* 0x001fe20000010019 */
[----:B------:R-:W-:-:S04]  /*3110*/  FFMA.FTZ R34, R13, R34, R44 ;  /* 0x000000220d227223 */ /* 0x000fc8000001002c */
[----:B------:R-:W0:Y:S01]  /*3120*/  MUFU.RCP R40, R36 ;  /* 0x0000002400287308 */ /* 0x000e220000001000 */
[----:B------:R-:W-:Y:S01]  /*3130*/  FMUL.FTZ R37, R120, R37 ;  /* 0x0000002578257220 */ /* 0x000fe20000410000 */
[----:B------:R-:W-:Y:S01]  /*3140*/  SHF.L.U32 R39, R39, 0x10, RZ ;  /* 0x0000001027277819 */ /* 0x000fe200000006ff */
[----:B-1----:R-:W-:Y:S01]  /*3150*/  FADD.FTZ R49, -R38, 1 ;  /* 0x3f80000026317421 */ /* 0x002fe20000010100 */
[----:B------:R-:W-:Y:S01]  /*3160*/  PRMT R41, R80, 0x7632, R41 ;  /* 0x0000763250297816 */ /* 0x000fe20000000029 */
[----:B------:R-:W-:Y:S01]  /*3170*/  FFMA.FTZ R37, R23, R37, R34 ;  /* 0x0000002517257223 */ /* 0x000fe20000010022 */
[----:B------:R-:W-:Y:S01]  /*3180*/  FADD.FTZ R23, -R32, 1 ;  /* 0x3f80000020177421 */ /* 0x000fe20000010100 */
[----:B------:R-:W-:Y:S01]  /*3190*/  FADD.FTZ R101, -R54, R39 ;  /* 0x0000002736657221 */ /* 0x000fe20000010100 */
[----:B------:R-:W-:Y:S02]  /*31a0*/  SHF.L.U32 R21, R81, 0x10, RZ ;  /* 0x0000001051157819 */ /* 0x000fe400000006ff */
[----:B------:R-:W-:Y:S01]  /*31b0*/  SHF.L.U32 R41, R41, 0x10, RZ ;  /* 0x0000001029297819 */ /* 0x000fe200000006ff */
[----:B--2---:R-:W-:Y:S01]  /*31c0*/  FFMA.FTZ R55, R22, R23, 1 ;  /* 0x3f80000016377423 */ /* 0x004fe20000010017 */
[----:B------:R-:W-:Y:S01]  /*31d0*/  FFMA.FTZ R23, R28, R49, 1 ;  /* 0x3f8000001c177423 */ /* 0x000fe20000010031 */
[----:B-----5:R-:W-:Y:S01]  /*31e0*/  FADD.FTZ R44, R29, 1 ;  /* 0x3f8000001d2c7421 */ /* 0x020fe20000010000 */
[----:B------:R-:W-:Y:S01]  /*31f0*/  FMUL.FTZ R49, R4, R101 ;  /* 0x0000006504317220 */ /* 0x000fe20000410000 */
[C---:B------:R-:W-:Y:S01]  /*3200*/  FADD.FTZ R21, -R54.reuse, R21 ;  /* 0x0000001536157221 */ /* 0x040fe20000010100 */
[----:B------:R-:W-:Y:S01]  /*3210*/  FADD.FTZ R29, -R54, R41 ;  /* 0x00000029361d7221 */ /* 0x000fe20000010100 */
[----:B0-----:R-:W-:Y:S01]  /*3220*/  FADD.FTZ R28, -R40, 1 ;  /* 0x3f800000281c7421 */ /* 0x001fe20000010100 */
[----:B------:R-:W-:Y:S01]  /*3230*/  FMUL.FTZ R22, R32, R55 ;  /* 0x0000003720167220 */ /* 0x000fe20000410000 */
[----:B------:R-:W0:Y:S01]  /*3240*/  MUFU.RCP R41, R44 ;  /* 0x0000002c00297308 */ /* 0x000e220000001000 */
[----:B------:R-:W-:Y:S01]  /*3250*/  FFMA.FTZ R32, R120, R49, R122 ;  /* 0x0000003178207223 */ /* 0x000fe2000001007a */
[----:B------:R-:W-:Y:S01]  /*3260*/  FFMA.FTZ R24, R0, R18, R123 ;  /* 0x0000001200187223 */ /* 0x000fe2000001007b */
[----:B------:R-:W-:Y:S01]  /*3270*/  FFMA.FTZ R33, R33, R28, 1 ;  /* 0x3f80000021217423 */ /* 0x000fe2000001001c */
[----:B------:R-:W-:Y:S01]  /*3280*/  FMUL.FTZ R21, R4, R21 ;  /* 0x0000001504157220 */ /* 0x000fe20000410000 */
[----:B------:R-:W-:Y:S01]  /*3290*/  FMUL.FTZ R100, R32, -1.4426950216293334961 ;  /* 0xbfb8aa3b20647820 */ /* 0x000fe20000410000 */
[----:B------:R-:W-:Y:S01]  /*32a0*/  FMUL.FTZ R30, R24, -1.4426950216293334961 ;  /* 0xbfb8aa3b181e7820 */ /* 0x000fe20000410000 */
[----:B------:R-:W-:Y:S01]  /*32b0*/  FMUL.FTZ R29, R4, R29 ;  /* 0x0000001d041d7220 */ /* 0x000fe20000410000 */
[----:B------:R-:W-:Y:S01]  /*32c0*/  FFMA.FTZ R25, R2, R21, R133 ;  /* 0x0000001502197223 */ /* 0x000fe20000010085 */
[----:B------:R-:W-:-:S02]  /*32d0*/  FMUL.FTZ R40, R40, R33 ;  /* 0x0000002128287220 */ /* 0x000fc40000410000 */
[----:B------:R1:W-:Y:S01]  /*32e0*/  MUFU.EX2 R33, R100 ;  /* 0x0000006400217308 */ /* 0x0003e20000000800 */
[----:B------:R-:W-:Y:S01]  /*32f0*/  FMUL.FTZ R39, R25, -1.4426950216293334961 ;  /* 0xbfb8aa3b19277820 */ /* 0x000fe20000410000 */
[----:B------:R-:W-:Y:S01]  /*3300*/  FFMA.FTZ R34, R121, R29, R132 ;  /* 0x0000001d79227223 */ /* 0x000fe20000010084 */
[----:B-1----:R-:W-:-:S05]  /*3310*/  IADD3 R100, P0, R43, UR26, RZ ;  /* 0x0000001a2b647c10 */ /* 0x002fca000ff1e0ff */
[----:B------:R-:W1:Y:S01]  /*3320*/  MUFU.EX2 R30, R30 ;  /* 0x0000001e001e7308 */ /* 0x000e620000000800 */
[----:B------:R-:W-:Y:S01]  /*3330*/  FMUL.FTZ R36, R34, -1.4426950216293334961 ;  /* 0xbfb8aa3b22247820 */ /* 0x000fe20000410000 */
[----:B------:R-:W-:Y:S01]  /*3340*/  IADD3.X R101, R42, UR27, RZ, P0, !PT ;  /* 0x0000001b2a657c10 */ /* 0x000fe200087fe4ff */
[----:B0-----:R-:W-:-:S05]  /*3350*/  FADD.FTZ R44, -R41, 1 ;  /* 0x3f800000292c7421 */ /* 0x001fca0000010100 */
[----:B------:R-:W0:Y:S01]  /*3360*/  MUFU.EX2 R39, R39 ;  /* 0x0000002700277308 */ /* 0x000e220000000800 */
[----:B------:R-:W2:Y:S01]  /*3370*/  LDG.E.64.CONSTANT R100, desc[UR18][R100.64] ;  /* 0x0000001264647981 */ /* 0x000ea2000c1e9b00 */
[----:B------:R-:W-:Y:S01]  /*3380*/  FFMA.FTZ R28, R35, R44, 1 ;  /* 0x3f800000231c7423 */ /* 0x000fe2000001002c */
[C---:B------:R-:W-:Y:S02]  /*3390*/  PRMT R55, R84.reuse, 0x7632, R55 ;  /* 0x0000763254377816 */ /* 0x040fe40000000037 */
[----:B------:R-:W-:-:S03]  /*33a0*/  SHF.L.U32 R35, R84, 0x10, RZ ;  /* 0x0000001054237819 */ /* 0x000fc600000006ff */
[----:B------:R-:W5:Y:S01]  /*33b0*/  MUFU.EX2 R36, R36 ;  /* 0x0000002400247308 */ /* 0x000f620000000800 */
[----:B------:R-:W-:Y:S01]  /*33c0*/  FMUL.FTZ R23, R38, R23 ;  /* 0x0000001726177220 */ /* 0x000fe20000410000 */
[----:B------:R-:W-:Y:S01]  /*33d0*/  SHF.L.U32 R38, R85, 0x10, RZ ;  /* 0x0000001055267819 */ /* 0x000fe200000006ff */
[----:B------:R-:W-:Y:S01]  /*33e0*/  FMUL.FTZ R41, R41, R28 ;  /* 0x0000001c29297220 */ /* 0x000fe20000410000 */
[----:B------:R-:W-:Y:S01]  /*33f0*/  SHF.L.U32 R55, R55, 0x10, RZ ;  /* 0x0000001037377819 */ /* 0x000fe200000006ff */
[----:B------:R-:W-:Y:S01]  /*3400*/  FMUL.FTZ R22, R35, R22 ;  /* 0x0000001623167220 */ /* 0x000fe20000410000 */
[----:B-1----:R-:W-:Y:S01]  /*3410*/  FADD.FTZ R44, R30, 1 ;  /* 0x3f8000001e2c7421 */ /* 0x002fe20000010000 */
[----:B------:R-:W-:Y:S01]  /*3420*/  PRMT R28, R85, 0x7632, R28 ;  /* 0x00007632551c7816 */ /* 0x000fe2000000001c */
[----:B------:R-:W-:Y:S01]  /*3430*/  FMUL.FTZ R23, R38, R23 ;  /* 0x0000001726177220 */ /* 0x000fe20000410000 */
[----:B------:R-:W-:Y:S01]  /*3440*/  FMUL.FTZ R30, R55, R40 ;  /* 0x00000028371e7220 */ /* 0x000fe20000410000 */
[----:B------:R-:W-:Y:S01]  /*3450*/  FMUL.FTZ R38, R0, R22 ;  /* 0x0000001600267220 */ /* 0x000fe20000410000 */
[----:B------:R-:W1:Y:S01]  /*3460*/  MUFU.RCP R35, R44 ;  /* 0x0000002c00237308 */ /* 0x000e620000001000 */
[----:B------:R-:W-:Y:S01]  /*3470*/  SHF.L.U32 R40, R28, 0x10, RZ ;  /* 0x000000101c287819 */ /* 0x000fe200000006ff */
[----:B0-----:R-:W-:Y:S01]  /*3480*/  FADD.FTZ R55, R39, 1 ;  /* 0x3f80000027377421 */ /* 0x001fe20000010000 */
[----:B------:R-:W-:Y:S01]  /*3490*/  FFMA.FTZ R39, R16, R38, R37 ;  /* 0x0000002610277223 */ /* 0x000fe20000010025 */
[-C--:B------:R-:W-:Y:S01]  /*34a0*/  FMUL.FTZ R38, R121, R30.reuse ;  /* 0x0000001e79267220 */ /* 0x080fe20000410000 */
[----:B------:R-:W-:Y:S01]  /*34b0*/  IADD3.X R157, RZ, R3, RZ, P2, !PT ;  /* 0x00000003ff9d7210 */ /* 0x000fe200017fe4ff */
[----:B------:R-:W-:Y:S01]  /*34c0*/  FMUL.FTZ R37, R40, R41 ;  /* 0x0000002928257220 */ /* 0x000fe20000410000 */
[----:B-----5:R-:W-:Y:S01]  /*34d0*/  FADD.FTZ R40, R36, 1 ;  /* 0x3f80000024287421 */ /* 0x020fe20000010000 */
[----:B------:R-:W0:Y:S01]  /*34e0*/  MUFU.RCP R28, R55 ;  /* 0x00000037001c7308 */ /* 0x000e220000001000 */
[C---:B------:R-:W-:Y:S01]  /*34f0*/  FFMA.FTZ R45, R26.reuse, R30, R45 ;  /* 0x0000001e1a2d7223 */ /* 0x040fe2000001002d */
[----:B------:R-:W-:Y:S01]  /*3500*/  FFMA.FTZ R26, R26, R38, R39 ;  /* 0x000000261a1a7223 */ /* 0x000fe20000010027 */
[----:B------:R-:W-:Y:S01]  /*3510*/  FADD.FTZ R33, R33, 1 ;  /* 0x3f80000021217421 */ /* 0x000fe20000010000 */
[----:B------:R-:W-:Y:S01]  /*3520*/  SHF.L.U64.HI R157, R156, 0x1, R157 ;  /* 0x000000019c9d7819 */ /* 0x000fe2000001029d */
[----:B------:R-:W-:Y:S01]  /*3530*/  FFMA.FTZ R36, R0, R22, R27 ;  /* 0x0000001600247223 */ /* 0x000fe2000001001b */
[----:B------:R-:W-:-:S02]  /*3540*/  SHF.L.U32 R156, R156, 0x1, RZ ;  /* 0x000000019c9c7819 */ /* 0x000fc400000006ff */
[----:B------:R-:W5:Y:S01]  /*3550*/  MUFU.RCP R38, R40 ;  /* 0x0000002800267308 */ /* 0x000f620000001000 */
[----:B------:R-:W-:Y:S01]  /*3560*/  IADD3 R102, P0, R158, UR26, RZ ;  /* 0x0000001a9e667c10 */ /* 0x000fe2000ff1e0ff */
[----:B------:R-:W-:Y:S01]  /*3570*/  FMUL.FTZ R39, R2, R23 ;  /* 0x0000001702277220 */ /* 0x000fe20000410000 */
[----:B------:R-:W-:Y:S01]  /*3580*/  IADD3 R104, P2, R156, UR24, RZ ;  /* 0x000000189c687c10 */ /* 0x000fe2000ff5e0ff */
[----:B------:R-:W-:Y:S01]  /*3590*/  FFMA.FTZ R27, R121, R30, R36 ;  /* 0x0000001e791b7223 */ /* 0x000fe20000010024 */
[----:B------:R-:W-:Y:S01]  /*35a0*/  IADD3.X R103, R159, UR27, RZ, P0, !PT ;  /* 0x0000001b9f677c10 */ /* 0x000fe200087fe4ff */
[----:B------:R-:W-:Y:S02]  /*35b0*/  FFMA.FTZ R26, R17, R39, R26 ;  /* 0x00000027111a7223 */ /* 0x000fe4000001001a */
[----:B------:R-:W3:Y:S01]  /*35c0*/  MUFU.RCP R33, R33 ;  /* 0x0000002100217308 */ /* 0x000ee20000001000 */
[----:B-1----:R-:W-:Y:S01]  /*35d0*/  FADD.FTZ R41, -R35, 1 ;  /* 0x3f80000023297421 */ /* 0x002fe20000010100 */
[----:B------:R-:W-:Y:S01]  /*35e0*/  FMUL.FTZ R39, R120, R37 ;  /* 0x0000002578277220 */ /* 0x000fe20000410000 */
[----:B------:R-:W-:Y:S01]  /*35f0*/  IADD3.X R105, R157, UR25, RZ, P2, !PT ;  /* 0x000000199d697c10 */ /* 0x000fe200097fe4ff */
[----:B------:R-:W-:Y:S01]  /*3600*/  FFMA.FTZ R27, R2, R23, R27 ;  /* 0x00000017021b7223 */ /* 0x000fe2000001001b */
[C---:B------:R-:W-:Y:S01]  /*3610*/  FFMA.FTZ R118, R31.reuse, R37, R118 ;  /* 0x000000251f767223 */ /* 0x040fe20000010076 */
[----:B------:R-:W-:Y:S01]  /*3620*/  FFMA.FTZ R24, R24, R41, 1 ;  /* 0x3f80000018187423 */ /* 0x000fe20000010029 */
[----:B------:R-:W-:Y:S01]  /*3630*/  FFMA.FTZ R31, R31, R39, R26 ;  /* 0x000000271f1f7223 */ /* 0x000fe2000001001a */
[----:B------:R-:W2:Y:S01]  /*3640*/  LDG.E.64.CONSTANT R102, desc[UR18][R102.64] ;  /* 0x0000001266667981 */ /* 0x000ea2000c1e9b00 */
[----:B------:R-:W-:Y:S01]  /*3650*/  FADD.FTZ R127, R127, R30 ;  /* 0x0000001e7f7f7221 */ /* 0x000fe20000010000 */
[----:B0-----:R-:W-:Y:S01]  /*3660*/  FADD.FTZ R26, -R28, 1 ;  /* 0x3f8000001c1a7421 */ /* 0x001fe20000010100 */
[----:B------:R-:W-:Y:S01]  /*3670*/  FFMA.FTZ R30, R120, R37, R27 ;  /* 0x00000025781e7223 */ /* 0x000fe2000001001b */
[----:B------:R-:W-:Y:S01]  /*3680*/  FMUL.FTZ R27, R35, R24 ;  /* 0x00000018231b7220 */ /* 0x000fe20000410000 */
[----:B------:R-:W2:Y:S01]  /*3690*/  LDG.E.64.CONSTANT R104, desc[UR18][R104.64] ;  /* 0x0000001268687981 */ /* 0x000ea2000c1e9b00 */
[----:B------:R-:W-:Y:S01]  /*36a0*/  FADD.FTZ R48, R48, R37 ;  /* 0x0000002530307221 */ /* 0x000fe20000010000 */
[----:B------:R-:W-:Y:S01]  /*36b0*/  SHF.L.U32 R35, R86, 0x10, RZ ;  /* 0x0000001056237819 */ /* 0x000fe200000006ff */
[----:B-----5:R-:W-:Y:S01]  /*36c0*/  FADD.FTZ R37, -R38, 1 ;  /* 0x3f80000026257421 */ /* 0x020fe20000010100 */
[----:B------:R-:W-:-:S03]  /*36d0*/  FFMA.FTZ R25, R25, R26, 1 ;  /* 0x3f80000019197423 */ /* 0x000fc6000001001a */
[----:B------:R-:W-:Y:S01]  /*36e0*/  FFMA.FTZ R34, R34, R37, 1 ;  /* 0x3f80000022227423 */ /* 0x000fe20000010025 */
[----:B------:R-:W-:Y:S01]  /*36f0*/  FMUL.FTZ R28, R28, R25 ;  /* 0x000000191c1c7220 */ /* 0x000fe20000410000 */
[----:B------:R-:W-:Y:S01]  /*3700*/  FADD.FTZ R35, -R54, R35 ;  /* 0x0000002336237221 */ /* 0x000fe20000010100 */
[----:B---3--:R-:W-:Y:S01]  /*3710*/  FADD.FTZ R25, -R33, 1 ;  /* 0x3f80000021197421 */ /* 0x008fe20000010100 */
[C---:B------:R-:W-:Y:S02]  /*3720*/  SHF.L.U32 R37, R87.reuse, 0x10, RZ ;  /* 0x0000001057257819 */ /* 0x040fe400000006ff */
[----:B------:R-:W-:Y:S01]  /*3730*/  PRMT R114, R86, 0x7632, R114 ;  /* 0x0000763256727816 */ /* 0x000fe20000000072 */
[----:B------:R-:W-:Y:S01]  /*3740*/  FMUL.FTZ R24, R4, R35 ;  /* 0x0000002304187220 */ /* 0x000fe20000410000 */
[----:B------:R-:W-:Y:S01]  /*3750*/  FFMA.FTZ R32, R32, R25, 1 ;  /* 0x3f80000020207423 */ /* 0x000fe20000010019 */
[----:B------:R-:W-:Y:S01]  /*3760*/  FADD.FTZ R25, -R54, R37 ;  /* 0x0000002536197221 */ /* 0x000fe20000010100 */
[----:B------:R-:W-:Y:S01]  /*3770*/  SHF.L.U32 R114, R114, 0x10, RZ ;  /* 0x0000001072727819 */ /* 0x000fe200000006ff */
[----:B------:R-:W-:Y:S01]  /*3780*/  FFMA.FTZ R41, R0, R24, R123 ;  /* 0x0000001800297223 */ /* 0x000fe2000001007b */
[----:B------:R-:W-:Y:S01]  /*3790*/  PRMT R40, R87, 0x7632, R40 ;  /* 0x0000763257287816 */ /* 0x000fe20000000028 */
[----:B------:R-:W-:-:S02]  /*37a0*/  FMUL.FTZ R25, R4, R25 ;  /* 0x0000001904197220 */ /* 0x000fc40000410000 */
[----:B------:R-:W-:Y:S01]  /*37b0*/  FMUL.FTZ R44, R41, -1.4426950216293334961 ;  /* 0xbfb8aa3b292c7820 */ /* 0x000fe20000410000 */
[----:B------:R-:W-:Y:S01]  /*37c0*/  SHF.L.U32 R40, R40, 0x10, RZ ;  /* 0x0000001028287819 */ /* 0x000fe200000006ff */
[----:B------:R-:W-:Y:S01]  /*37d0*/  FADD.FTZ R114, -R54, R114 ;  /* 0x0000007236727221 */ /* 0x000fe20000010100 */
[----:B------:R-:W-:Y:S01]  /*37e0*/  FFMA.FTZ R39, R2, R25, R133 ;  /* 0x0000001902277223 */ /* 0x000fe20000010085 */
[----:B------:R-:W-:Y:S02]  /*37f0*/  FMUL.FTZ R33, R33, R32 ;  /* 0x0000002021217220 */ /* 0x000fe40000410000 */
[----:B------:R-:W-:Y:S01]  /*3800*/  FMUL.FTZ R114, R4, R114 ;  /* 0x0000007204727220 */ /* 0x000fe20000410000 */
[----:B------:R-:W-:Y:S01]  /*3810*/  FADD.FTZ R40, -R54, R40 ;  /* 0x0000002836287221 */ /* 0x000fe20000010100 */
[----:B------:R-:W0:Y:S01]  /*3820*/  MUFU.EX2 R44, R44 ;  /* 0x0000002c002c7308 */ /* 0x000e220000000800 */
[----:B------:R-:W-:Y:S01]  /*3830*/  FMUL.FTZ R36, R39, -1.4426950216293334961 ;  /* 0xbfb8aa3b27247820 */ /* 0x000fe20000410000 */
[C---:B------:R-:W-:Y:S01]  /*3840*/  PRMT R32, R90.reuse, 0x7632, R32 ;  /* 0x000076325a207816 */ /* 0x040fe20000000020 */
[----:B------:R-:W-:Y:S01]  /*3850*/  FFMA.FTZ R109, R121, R114, R132 ;  /* 0x00000072796d7223 */ /* 0x000fe20000010084 */
[----:B------:R-:W-:Y:S01]  /*3860*/  SHF.L.U32 R55, R90, 0x10, RZ ;  /* 0x000000105a377819 */ /* 0x000fe200000006ff */
[----:B------:R-:W-:Y:S01]  /*3870*/  FMUL.FTZ R40, R4, R40 ;  /* 0x0000002804287220 */ /* 0x000fe20000410000 */
[----:B------:R-:W-:Y:S01]  /*3880*/  SHF.L.U32 R32, R32, 0x10, RZ ;  /* 0x0000001020207819 */ /* 0x000fe200000006ff */
[----:B------:R-:W-:Y:S01]  /*3890*/  FMUL.FTZ R38, R38, R34 ;  /* 0x0000002226267220 */ /* 0x000fe20000410000 */
[----:B------:R-:W-:Y:S01]  /*38a0*/  MUFU.EX2 R36, R36 ;  /* 0x0000002400247308 */ /* 0x000fe20000000800 */
[----:B------:R-:W-:Y:S01]  /*38b0*/  FMUL.FTZ R34, R109, -1.4426950216293334961 ;  /* 0xbfb8aa3b6d227820 */ /* 0x000fe20000410000 */
[----:B------:R-:W-:Y:S01]  /*38c0*/  FFMA.FTZ R108, R120, R40, R122 ;  /* 0x00000028786c7223 */ /* 0x000fe2000001007a */
[----:B------:R-:W-:Y:S01]  /*38d0*/  FMUL.FTZ R27, R55, R27 ;  /* 0x0000001b371b7220 */ /* 0x000fe20000410000 */
[C---:B------:R-:W-:Y:S01]  /*38e0*/  PRMT R55, R91.reuse, 0x7632, R55 ;  /* 0x000076325b377816 */ /* 0x040fe20000000037 */
[----:B------:R-:W-:Y:S01]  /*38f0*/  FMUL.FTZ R38, R32, R38 ;  /* 0x0000002620267220 */ /* 0x000fe20000410000 */
[----:B------:R-:W-:Y:S01]  /*3900*/  FMUL.FTZ R32, R108, -1.4426950216293334961 ;  /* 0xbfb8aa3b6c207820 */ /* 0x000fe20000410000 */
[----:B------:R-:W-:Y:S01]  /*3910*/  FMUL.FTZ R106, R0, R27 ;  /* 0x0000001b006a7220 */ /* 0x000fe20000410000 */
[----:B------:R-:W1:Y:S01]  /*3920*/  MUFU.EX2 R34, R34 ;  /* 0x0000002200227308 */ /* 0x000e620000000800 */
[----:B------:R-:W-:-:S02]  /*3930*/  SHF.L.U32 R107, R91, 0x10, RZ ;  /* 0x000000105b6b7819 */ /* 0x000fc400000006ff */
[----:B------:R-:W-:Y:S01]  /*3940*/  SHF.L.U32 R55, R55, 0x10, RZ ;  /* 0x0000001037377819 */ /* 0x000fe200000006ff */
[----:B------:R-:W-:Y:S01]  /*3950*/  FFMA.FTZ R31, R18, R106, R31 ;  /* 0x0000006a121f7223 */ /* 0x000fe2000001001f */
[----:B------:R-:W-:Y:S01]  /*3960*/  FMUL.FTZ R106, R121, R38 ;  /* 0x00000026796a7220 */ /* 0x000fe20000410000 */
[----:B------:R-:W-:Y:S01]  /*3970*/  FMUL.FTZ R28, R107, R28 ;  /* 0x0000001c6b1c7220 */ /* 0x000fe20000410000 */
[----:B0-----:R-:W-:Y:S01]  /*3980*/  FADD.FTZ R44, R44, 1 ;  /* 0x3f8000002c2c7421 */ /* 0x001fe20000010000 */
[----:B------:R-:W0:Y:S01]  /*3990*/  MUFU.EX2 R32, R32 ;  /* 0x0000002000207308 */ /* 0x000e220000000800 */
[----:B------:R-:W-:Y:S01]  /*39a0*/  FMUL.FTZ R33, R55, R33 ;  /* 0x0000002137217220 */ /* 0x000fe20000410000 */
[----:B------:R-:W-:Y:S01]  /*39b0*/  FFMA.FTZ R55, R0, R27, R30 ;  /* 0x0000001b00377223 */ /* 0x000fe2000001001e */
[C---:B------:R-:W-:Y:S01]  /*39c0*/  FFMA.FTZ R45, R29.reuse, R38, R45 ;  /* 0x000000261d2d7223 */ /* 0x040fe2000001002d */
[----:B------:R-:W-:Y:S01]  /*39d0*/  FFMA.FTZ R29, R29, R106, R31 ;  /* 0x0000006a1d1d7223 */ /* 0x000fe2000001001f */
[----:B------:R-:W-:-:S03]  /*39e0*/  FMUL.FTZ R31, R2, R28 ;  /* 0x0000001c021f7220 */ /* 0x000fc60000410000 */
[----:B------:R3:W-:Y:S01]  /*39f0*/  MUFU.RCP R30, R44 ;  /* 0x0000002c001e7308 */ /* 0x0007e20000001000 */
[----:B------:R-:W-:Y:S01]  /*3a00*/  FFMA.FTZ R29, R21, R31, R29 ;  /* 0x0000001f151d7223 */ /* 0x000fe2000001001d */
[----:B-1----:R-:W-:Y:S01]  /*3a10*/  FADD.FTZ R34, R34, 1 ;  /* 0x3f80000022227421 */ /* 0x002fe20000010000 */
[----:B---3--:R-:W-:Y:S01]  /*3a20*/  FFMA.FTZ R44, R121, R38, R55 ;  /* 0x00000026792c7223 */ /* 0x008fe20000010037 */
[----:B------:R-:W-:-:S04]  /*3a30*/  FADD.FTZ R55, R36, 1 ;  /* 0x3f80000024377421 */ /* 0x000fc80000010000 */
[----:B------:R-:W1:Y:S01]  /*3a40*/  MUFU.RCP R31, R55 ;  /* 0x00000037001f7308 */ /* 0x000e620000001000 */
[----:B0-----:R-:W-:-:S07]  /*3a50*/  FADD.FTZ R117, R32, 1 ;  /* 0x3f80000020757421 */ /* 0x001fce0000010000 */
[----:B------:R1:W0:Y:S01]  /*3a60*/  MUFU.RCP R106, R34 ;  /* 0x00000022006a7308 */ /* 0x0002220000001000 */
[----:B------:R-:W-:-:S07]  /*3a70*/  FFMA.FTZ R44, R2, R28, R44 ;  /* 0x0000001c022c7223 */ /* 0x000fce000001002c */
[----:B------:R-:W3:Y:S01]  /*3a80*/  MUFU.RCP R117, R117 ;  /* 0x0000007500757308 */ /* 0x000ee20000001000 */
[----:B-1----:R-:W-:Y:S01]  /*3a90*/  FADD.FTZ R34, -R31, 1 ;  /* 0x3f8000001f227421 */ /* 0x002fe20000010100 */
[-C--:B------:R-:W-:Y:S01]  /*3aa0*/  FFMA.FTZ R118, R49, R33.reuse, R118 ;  /* 0x0000002131767223 */ /* 0x080fe20000010076 */
[----:B------:R-:W-:Y:S01]  /*3ab0*/  FADD.FTZ R48, R48, R33 ;  /* 0x0000002130307221 */ /* 0x000fe20000010000 */
[CC--:B------:R-:W-:Y:S01]  /*3ac0*/  FFMA.FTZ R44, R120.reuse, R33.reuse, R44 ;  /* 0x00000021782c7223 */ /* 0x0c0fe2000001002c */
[----:B------:R-:W-:Y:S01]  /*3ad0*/  FFMA.FTZ R39, R39, R34, 1 ;  /* 0x3f80000027277423 */ /* 0x000fe20000010022 */
[----:B------:R-:W-:Y:S01]  /*3ae0*/  FMUL.FTZ R33, R120, R33 ;  /* 0x0000002178217220 */ /* 0x000fe20000410000 */
[----:B0-----:R-:W-:Y:S02]  /*3af0*/  FADD.FTZ R34, -R106, 1 ;  /* 0x3f8000006a227421 */ /* 0x001fe40000010100 */
[----:B------:R-:W-:Y:S01]  /*3b00*/  FMUL.FTZ R31, R31, R39 ;  /* 0x000000271f1f7220 */ /* 0x000fe20000410000 */
[----:B------:R-:W-:Y:S01]  /*3b10*/  FFMA.FTZ R49, R49, R33, R29 ;  /* 0x0000002131317223 */ /* 0x000fe2000001001d */
[----:B------:R-:W-:Y:S01]  /*3b20*/  PRMT R39, R92, 0x7632, R39 ;  /* 0x000076325c277816 */ /* 0x000fe20000000027 */
[----:B------:R-:W-:Y:S01]  /*3b30*/  FADD.FTZ R33, -R30, 1 ;  /* 0x3f8000001e217421 */ /* 0x000fe20000010100 */
[----:B------:R-:W-:-:S02]  /*3b40*/  FFMA.FTZ R109, R109, R34, 1 ;  /* 0x3f8000006d6d7423 */ /* 0x000fc40000010022 */
[----:B------:R-:W-:Y:S01]  /*3b50*/  SHF.L.U32 R39, R39, 0x10, RZ ;  /* 0x0000001027277819 */ /* 0x000fe200000006ff */
[----:B---3--:R-:W-:Y:S01]  /*3b60*/  FADD.FTZ R107, -R117, 1 ;  /* 0x3f800000756b7421 */ /* 0x008fe20000010100 */
[----:B------:R-:W-:Y:S01]  /*3b70*/  FFMA.FTZ R41, R41, R33, 1 ;  /* 0x3f80000029297423 */ /* 0x000fe20000010021 */
[----:B------:R-:W-:Y:S02]  /*3b80*/  FMUL.FTZ R106, R106, R109 ;  /* 0x0000006d6a6a7220 */ /* 0x000fe40000410000 */
[----:B------:R-:W-:Y:S01]  /*3b90*/  FFMA.FTZ R108, R108, R107, 1 ;  /* 0x3f8000006c6c7423 */ /* 0x000fe2000001006b */
[----:B------:R-:W-:Y:S01]  /*3ba0*/  SHF.L.U32 R107, R92, 0x10, RZ ;  /* 0x000000105c6b7819 */ /* 0x000fe200000006ff */
[----:B------:R-:W-:Y:S01]  /*3bb0*/  FMUL.FTZ R30, R30, R41 ;  /* 0x000000291e1e7220 */ /* 0x000fe20000410000 */
[----:B------:R-:W-:Y:S01]  /*3bc0*/  FMUL.FTZ R39, R39, R106 ;  /* 0x0000006a27277220 */ /* 0x000fe20000410000 */
[----:B------:R-:W-:Y:S01]  /*3bd0*/  IADD3 R106, P0, R156, UR26, RZ ;  /* 0x0000001a9c6a7c10 */ /* 0x000fe2000ff1e0ff */
[----:B------:R-:W-:Y:S01]  /*3be0*/  FADD.FTZ R127, R127, R38 ;  /* 0x000000267f7f7221 */ /* 0x000fe20000010000 */
[----:B------:R-:W-:Y:S01]  /*3bf0*/  SHF.L.U32 R26, R88, 0x10, RZ ;  /* 0x00000010581a7819 */ /* 0x000fe200000006ff */
[----:B------:R-:W-:Y:S01]  /*3c00*/  FMUL.FTZ R30, R107, R30 ;  /* 0x0000001e6b1e7220 */ /* 0x000fe20000410000 */
[----:B------:R-:W-:-:S02]  /*3c10*/  SHF.L.U32 R36, R89, 0x10, RZ ;  /* 0x0000001059247819 */ /* 0x000fc400000006ff */
[----:B------:R-:W-:Y:S02]  /*3c20*/  IADD3.X R107, R157, UR27, RZ, P0, !PT ;  /* 0x0000001b9d6b7c10 */ /* 0x000fe400087fe4ff */
[----:B------:R-:W-:Y:S01]  /*3c30*/  PRMT R38, R88, 0x7632, R38 ;  /* 0x0000763258267816 */ /* 0x000fe20000000026 */
[C---:B------:R-:W-:Y:S01]  /*3c40*/  FADD.FTZ R26, -R54.reuse, R26 ;  /* 0x0000001a361a7221 */ /* 0x040fe20000010100 */
[----:B------:R-:W-:Y:S01]  /*3c50*/  PRMT R119, R89, 0x7632, R119 ;  /* 0x0000763259777816 */ /* 0x000fe20000000077 */
[----:B------:R-:W-:Y:S01]  /*3c60*/  FADD.FTZ R36, -R54, R36 ;  /* 0x0000002436247221 */ /* 0x000fe20000010100 */
[----:B------:R-:W-:Y:S01]  /*3c70*/  SHF.L.U32 R38, R38, 0x10, RZ ;  /* 0x0000001026267819 */ /* 0x000fe200000006ff */
[----:B------:R-:W3:Y:S01]  /*3c80*/  LDG.E.64.CONSTANT R106, desc[UR18][R106.64] ;  /* 0x000000126a6a7981 */ /* 0x000ee2000c1e9b00 */
[C---:B------:R-:W-:Y:S01]  /*3c90*/  FMUL.FTZ R26, R4.reuse, R26 ;  /* 0x0000001a041a7220 */ /* 0x040fe20000410000 */
[----:B------:R-:W-:Y:S01]  /*3ca0*/  SHF.L.U32 R119, R119, 0x10, RZ ;  /* 0x0000001077777819 */ /* 0x000fe200000006ff */
[----:B------:R-:W-:Y:S01]  /*3cb0*/  FMUL.FTZ R29, R4, R36 ;  /* 0x00000024041d7220 */ /* 0x000fe20000410000 */
[----:B------:R-:W-:Y:S01]  /*3cc0*/  FADD.FTZ R38, -R54, R38 ;  /* 0x0000002636267221 */ /* 0x000fe20000010100 */
[----:B------:R-:W-:-:S02]  /*3cd0*/  FFMA.FTZ R37, R0, R26, R123 ;  /* 0x0000001a00257223 */ /* 0x000fc4000001007b */
[----:B------:R-:W-:Y:S01]  /*3ce0*/  FFMA.FTZ R32, R2, R29, R133 ;  /* 0x0000001d02207223 */ /* 0x000fe20000010085 */
[----:B------:R-:W-:Y:S01]  /*3cf0*/  FADD.FTZ R119, -R54, R119 ;  /* 0x0000007736777221 */ /* 0x000fe20000010100 */
[----:B------:R-:W-:Y:S01]  /*3d00*/  FMUL.FTZ R55, R4, R38 ;  /* 0x0000002604377220 */ /* 0x000fe20000410000 */
[----:B------:R-:W-:Y:S01]  /*3d10*/  FMUL.FTZ R35, R37, -1.4426950216293334961 ;  /* 0xbfb8aa3b25237820 */ /* 0x000fe20000410000 */
[----:B------:R-:W-:Y:S01]  /*3d20*/  FMUL.FTZ R36, R32, -1.4426950216293334961 ;  /* 0xbfb8aa3b20247820 */ /* 0x000fe20000410000 */
[----:B------:R-:W-:Y:S01]  /*3d30*/  FMUL.FTZ R119, R4, R119 ;  /* 0x0000007704777220 */ /* 0x000fe20000410000 */
[----:B------:R-:W-:-:S03]  /*3d40*/  FFMA.FTZ R33, R121, R55, R132 ;  /* 0x0000003779217223 */ /* 0x000fc60000010084 */
[----:B------:R-:W-:Y:S01]  /*3d50*/  FFMA.FTZ R34, R120, R119, R122 ;  /* 0x0000007778227223 */ /* 0x000fe2000001007a */
[----:B------:R-:W0:Y:S01]  /*3d60*/  MUFU.EX2 R35, R35 ;  /* 0x0000002300237308 */ /* 0x000e220000000800 */
[----:B------:R-:W-:Y:S02]  /*3d70*/  FMUL.FTZ R38, R33, -1.4426950216293334961 ;  /* 0xbfb8aa3b21267820 */ /* 0x000fe40000410000 */
[----:B------:R-:W-:-:S05]  /*3d80*/  FMUL.FTZ R41, R34, -1.4426950216293334961 ;  /* 0xbfb8aa3b22297820 */ /* 0x000fca0000410000 */
[----:B------:R-:W1:Y:S01]  /*3d90*/  MUFU.EX2 R36, R36 ;  /* 0x0000002400247308 */ /* 0x000e620000000800 */
[----:B------:R-:W-:Y:S01]  /*3da0*/  IADD3.X R155, RZ, R3, RZ, P6, !PT ;  /* 0x00000003ff9b7210 */ /* 0x000fe200037fe4ff */
[----:B------:R-:W-:-:S06]  /*3db0*/  FMUL.FTZ R117, R117, R108 ;  /* 0x0000006c75757220 */ /* 0x000fcc0000410000 */
[----:B------:R-:W5:Y:S01]  /*3dc0*/  MUFU.EX2 R38, R38 ;  /* 0x0000002600267308 */ /* 0x000f620000000800 */
[----:B------:R-:W-:Y:S01]  /*3dd0*/  FMUL.FTZ R108, R0, R30 ;  /* 0x0000001e006c7220 */ /* 0x000fe20000410000 */
[----:B------:R-:W-:-:S06]  /*3de0*/  SHF.L.U64.HI R155, R154, 0x1, R155 ;  /* 0x000000019a9b7819 */ /* 0x000fcc000001029b */
[----:B------:R-:W4:Y:S01]  /*3df0*/  MUFU.EX2 R41, R41 ;  /* 0x0000002900297308 */ /* 0x000f220000000800 */
[----:B------:R-:W-:Y:S01]  /*3e00*/  SHF.L.U32 R154, R154, 0x1, RZ ;  /* 0x000000019a9a7819 */ /* 0x000fe200000006ff */
[----:B0-----:R-:W-:Y:S01]  /*3e10*/  FADD.FTZ R35, R35, 1 ;  /* 0x3f80000023237421 */ /* 0x001fe20000010000 */
[----:B------:R-:W-:Y:S01]  /*3e20*/  FFMA.FTZ R49, R24, R108, R49 ;  /* 0x0000006c18317223 */ /* 0x000fe20000010031 */
[----:B-1----:R-:W-:Y:S01]  /*3e30*/  FADD.FTZ R36, R36, 1 ;  /* 0x3f80000024247421 */ /* 0x002fe20000010000 */
[----:B------:R-:W-:-:S03]  /*3e40*/  IADD3 R108, P0, R154, UR24, RZ ;  /* 0x000000189a6c7c10 */ /* 0x000fc6000ff1e0ff */
[----:B------:R-:W0:Y:S01]  /*3e50*/  MUFU.RCP R35, R35 ;  /* 0x0000002300237308 */ /* 0x000e220000001000 */
[----:B------:R-:W-:Y:S01]  /*3e60*/  IADD3.X R109, R155, UR25, RZ, P0, !PT ;  /* 0x000000199b6d7c10 */ /* 0x000fe200087fe4ff */
[----:B-----5:R-:W-:Y:S01]  /*3e70*/  FADD.FTZ R38, R38, 1 ;  /* 0x3f80000026267421 */ /* 0x020fe20000010000 */
[C---:B------:R-:W-:Y:S02]  /*3e80*/  SHF.L.U32 R112, R93.reuse, 0x10, RZ ;  /* 0x000000105d707819 */ /* 0x040fe400000006ff */
[----:B------:R-:W-:Y:S02]  /*3e90*/  PRMT R111, R93, 0x7632, R111 ;  /* 0x000076325d6f7816 */ /* 0x000fe4000000006f */
[----:B------:R-:W5:Y:S01]  /*3ea0*/  LDG.E.64.CONSTANT R108, desc[UR18][R108.64] ;  /* 0x000000126c6c7981 */ /* 0x000f62000c1e9b00 */
[----:B------:R-:W1:Y:S01]  /*3eb0*/  MUFU.RCP R36, R36 ;  /* 0x0000002400247308 */ /* 0x000e620000001000 */
[----:B----4-:R-:W-:Y:S01]  /*3ec0*/  FADD.FTZ R41, R41, 1 ;  /* 0x3f80000029297421 */ /* 0x010fe20000010000 */
[----:B------:R-:W-:Y:S01]  /*3ed0*/  FMUL.FTZ R110, R121, R39 ;  /* 0x00000027796e7220 */ /* 0x000fe20000410000 */
[----:B------:R-:W-:Y:S01]  /*3ee0*/  FMUL.FTZ R31, R112, R31 ;  /* 0x0000001f701f7220 */ /* 0x000fe20000410000 */
[----:B------:R-:W-:Y:S01]  /*3ef0*/  SHF.L.U32 R111, R111, 0x10, RZ ;  /* 0x000000106f6f7819 */ /* 0x000fe200000006ff */
[----:B------:R-:W-:-:S03]  /*3f00*/  FFMA.FTZ R44, R0, R30, R44 ;  /* 0x0000001e002c7223 */ /* 0x000fc6000001002c */
[----:B------:R-:W4:Y:S01]  /*3f10*/  MUFU.RCP R38, R38 ;  /* 0x0000002600267308 */ /* 0x000f220000001000 */
[----:B------:R-:W-:Y:S01]  /*3f20*/  FFMA.FTZ R49, R114, R110, R49 ;  /* 0x0000006e72317223 */ /* 0x000fe20000010031 */
[----:B------:R-:W-:Y:S01]  /*3f30*/  FMUL.FTZ R110, R2, R31 ;  /* 0x0000001f026e7220 */ /* 0x000fe20000410000 */
[-C--:B------:R-:W-:Y:S01]  /*3f40*/  FFMA.FTZ R114, R114, R39.reuse, R45 ;  /* 0x0000002772727223 */ /* 0x080fe2000001002d */
[----:B------:R-:W-:-:S04]  /*3f50*/  FFMA.FTZ R45, R121, R39, R44 ;  /* 0x00000027792d7223 */ /* 0x000fc8000001002c */
[----:B------:R-:W4:Y:S01]  /*3f60*/  MUFU.RCP R41, R41 ;  /* 0x0000002900297308 */ /* 0x000f220000001000 */
[----:B------:R-:W-:Y:S01]  /*3f70*/  FMUL.FTZ R117, R111, R117 ;  /* 0x000000756f757220 */ /* 0x000fe20000410000 */
[----:B------:R-:W-:Y:S01]  /*3f80*/  FFMA.FTZ R49, R25, R110, R49 ;  /* 0x0000006e19317223 */ /* 0x000fe20000010031 */
[----:B------:R-:W-:Y:S01]  /*3f90*/  FADD.FTZ R127, R127, R39 ;  /* 0x000000277f7f7221 */ /* 0x000fe20000010000 */
[----:B0-----:R-:W-:Y:S01]  /*3fa0*/  FADD.FTZ R44, -R35, 1 ;  /* 0x3f800000232c7421 */ /* 0x001fe20000010100 */
[----:B------:R-:W-:Y:S01]  /*3fb0*/  FFMA.FTZ R110, R2, R31, R45 ;  /* 0x0000001f026e7223 */ /* 0x000fe2000001002d */
[----:B-1----:R-:W-:Y:S01]  /*3fc0*/  FADD.FTZ R39, -R36, 1 ;  /* 0x3f80000024277421 */ /* 0x002fe20000010100 */
[-C--:B------:R-:W-:Y:S01]  /*3fd0*/  FMUL.FTZ R45, R120, R117.reuse ;  /* 0x00000075782d7220 */ /* 0x080fe20000410000 */
[----:B------:R-:W-:Y:S01]  /*3fe0*/  FFMA.FTZ R118, R40, R117, R118 ;  /* 0x0000007528767223 */ /* 0x000fe20000010076 */
[----:B------:R-:W-:Y:S01]  /*3ff0*/  FFMA.FTZ R44, R37, R44, 1 ;  /* 0x3f800000252c7423 */ /* 0x000fe2000001002c */
[----:B------:R-:W-:Y:S01]  /*4000*/  FFMA.FTZ R39, R32, R39, 1 ;  /* 0x3f80000020277423 */ /* 0x000fe20000010027 */
[----:B------:R-:W-:Y:S01]  /*4010*/  FFMA.FTZ R40, R40, R45, R49 ;  /* 0x0000002d28287223 */ /* 0x000fe20000010031 */
[----:B----4-:R-:W-:Y:S01]  /*4020*/  FADD.FTZ R32, -R38, 1 ;  /* 0x3f80000026207421 */ /* 0x010fe20000010100 */
[----:B------:R-:W-:Y:S01]  /*4030*/  SHF.L.U32 R45, R94, 0x10, RZ ;  /* 0x000000105e2d7819 */ /* 0x000fe200000006ff */
[----:B------:R-:W-:Y:S01]  /*4040*/  FMUL.FTZ R37, R35, R44 ;  /* 0x0000002c23257220 */ /* 0x000fe20000410000 */
[----:B------:R-:W-:Y:S01]  /*4050*/  FADD.FTZ R48, R48, R117 ;  /* 0x0000007530307221 */ /* 0x000fe20000010000 */
[----:B------:R-:W-:Y:S01]  /*4060*/  FFMA.FTZ R32, R33, R32, 1 ;  /* 0x3f80000021207423 */ /* 0x000fe20000010020 */
[----:B------:R-:W-:Y:S01]  /*4070*/  FADD.FTZ R44, -R41, 1 ;  /* 0x3f800000292c7421 */ /* 0x000fe20000010100 */
[----:B------:R-:W-:Y:S01]  /*4080*/  FADD.FTZ R45, -R54, R45 ;  /* 0x0000002d362d7221 */ /* 0x000fe20000010100 */
[----:B------:R-:W-:-:S02]  /*4090*/  FFMA.FTZ R117, R120, R117, R110 ;  /* 0x0000007578757223 */ /* 0x000fc4000001006e */
[----:B------:R-:W-:Y:S01]  /*40a0*/  FFMA.FTZ R110, R34, R44, 1 ;  /* 0x3f800000226e7423 */ /* 0x000fe2000001002c */
[----:B------:R-:W-:Y:S01]  /*40b0*/  FMUL.FTZ R44, R38, R32 ;  /* 0x00000020262c7220 */ /* 0x000fe20000410000 */
[----:B------:R-:W-:Y:S01]  /*40c0*/  FMUL.FTZ R32, R4, R45 ;  /* 0x0000002d04207220 */ /* 0x000fe20000410000 */
[----:B------:R-:W-:-:S03]  /*40d0*/  SHF.L.U32 R34, R95, 0x10, RZ ;  /* 0x000000105f227819 */ /* 0x000fc600000006ff */
[----:B------:R-:W-:Y:S01]  /*40e0*/  FFMA.FTZ R131, R0, R32, R123 ;  /* 0x0000002000837223 */ /* 0x000fe2000001007b */
[C---:B------:R-:W-:Y:S02]  /*40f0*/  PRMT R38, R96.reuse, 0x7632, R38 ;  /* 0x0000763260267816 */ /* 0x040fe40000000026 */
[----:B------:R-:W-:Y:S01]  /*4100*/  SHF.L.U32 R33, R96, 0x10, RZ ;  /* 0x0000001060217819 */ /* 0x000fe200000006ff */
[----:B------:R-:W-:Y:S01]  /*4110*/  FMUL.FTZ R112, R131, -1.4426950216293334961 ;  /* 0xbfb8aa3b83707820 */ /* 0x000fe20000410000 */
[----:B------:R-:W-:Y:S01]  /*4120*/  FADD.FTZ R34, -R54, R34 ;  /* 0x0000002236227221 */ /* 0x000fe20000010100 */
[----:B------:R-:W-:Y:S02]  /*4130*/  SHF.L.U32 R38, R38, 0x10, RZ ;  /* 0x0000001026267819 */ /* 0x000fe400000006ff */
[----:B------:R-:W-:Y:S01]  /*4140*/  PRMT R116, R94, 0x7632, R116 ;  /* 0x000076325e747816 */ /* 0x000fe20000000074 */
[----:B------:R-:W-:Y:S01]  /*4150*/  FMUL.FTZ R33, R33, R37 ;  /* 0x0000002521217220 */ /* 0x000fe20000410000 */
[----:B------:R-:W0:Y:S01]  /*4160*/  MUFU.EX2 R112, R112 ;  /* 0x0000007000707308 */ /* 0x000e220000000800 */
[----:B------:R-:W-:Y:S01]  /*4170*/  FMUL.FTZ R34, R4, R34 ;  /* 0x0000002204227220 */ /* 0x000fe20000410000 */
[----:B------:R-:W-:Y:S01]  /*4180*/  FMUL.FTZ R44, R38, R44 ;  /* 0x0000002c262c7220 */ /* 0x000fe20000410000 */
[----:B------:R-:W-:Y:S01]  /*4190*/  SHF.L.U32 R116, R116, 0x10, RZ ;  /* 0x0000001074747819 */ /* 0x000fe200000006ff */
[----:B------:R-:W-:Y:S01]  /*41a0*/  FMUL.FTZ R38, R0, R33 ;  /* 0x0000002100267220 */ /* 0x000fe20000410000 */
[----:B------:R-:W-:Y:S01]  /*41b0*/  SHF.L.U32 R37, R97, 0x10, RZ ;  /* 0x0000001061257819 */ /* 0x000fe200000006ff */
[----:B------:R-:W-:Y:S01]  /*41c0*/  FMUL.FTZ R35, R36, R39 ;  /* 0x0000002724237220 */ /* 0x000fe20000410000 */
[----:B------:R-:W-:Y:S01]  /*41d0*/  FFMA.FTZ R39, R2, R34, R133 ;  /* 0x0000002202277223 */ /* 0x000fe20000010085 */
[----:B------:R-:W-:Y:S01]  /*41e0*/  FFMA.FTZ R40, R26, R38, R40 ;  /* 0x000000261a287223 */ /* 0x000fe20000010028 */
[----:B------:R-:W-:Y:S01]  /*41f0*/  FFMA.FTZ R117, R0, R33, R117 ;  /* 0x0000002100757223 */ /* 0x000fe20000010075 */
[----:B------:R-:W-:Y:S01]  /*4200*/  FADD.FTZ R116, -R54, R116 ;  /* 0x0000007436747221 */ /* 0x000fe20000010100 */
[----:B------:R-:W-:Y:S01]  /*4210*/  FMUL.FTZ R35, R37, R35 ;  /* 0x0000002325237220 */ /* 0x000fe20000410000 */
[----:B------:R-:W-:Y:S01]  /*4220*/  PRMT R38, R95, 0x7632, R38 ;  /* 0x000076325f267816 */ /* 0x000fe20000000026 */
[----:B------:R-:W-:Y:S01]  /*4230*/  FMUL.FTZ R37, R39, -1.4426950216293334961 ;  /* 0xbfb8aa3b27257820 */ /* 0x000fe20000410000 */
[-C--:B------:R-:W-:Y:S01]  /*4240*/  FFMA.FTZ R114, R55, R44.reuse, R114 ;  /* 0x0000002c37727223 */ /* 0x080fe20000010072 */
[----:B------:R-:W-:Y:S01]  /*4250*/  FADD.FTZ R127, R127, R44 ;  /* 0x0000002c7f7f7221 */ /* 0x000fe20000010000 */
[----:B------:R-:W-:Y:S01]  /*4260*/  FFMA.FTZ R117, R121, R44, R117 ;  /* 0x0000002c79757223 */ /* 0x000fe20000010075 */
[----:B------:R-:W-:Y:S01]  /*4270*/  FMUL.FTZ R116, R4, R116 ;  /* 0x0000007404747220 */ /* 0x000fe20000410000 */
[----:B------:R-:W-:Y:S01]  /*4280*/  PRMT R45, R97, 0x7632, R45 ;  /* 0x00007632612d7816 */ /* 0x000fe2000000002d */
[C---:B------:R-:W-:Y:S01]  /*4290*/  FMUL.FTZ R44, R121.reuse, R44 ;  /* 0x0000002c792c7220 */ /* 0x040fe20000410000 */
[----:B------:R-:W-:Y:S01]  /*42a0*/  SHF.L.U32 R38, R38, 0x10, RZ ;  /* 0x0000001026267819 */ /* 0x000fe200000006ff */
[----:B------:R-:W1:Y:S01]  /*42b0*/  MUFU.EX2 R37, R37 ;  /* 0x0000002500257308 */ /* 0x000e620000000800 */
[----:B------:R-:W-:Y:S01]  /*42c0*/  FFMA.FTZ R126, R121, R116, R132 ;  /* 0x00000074797e7223 */ /* 0x000fe20000010084 */
[----:B------:R-:W-:Y:S01]  /*42d0*/  SHF.L.U32 R45, R45, 0x10, RZ ;  /* 0x000000102d2d7819 */ /* 0x000fe200000006ff */
[----:B------:R-:W-:Y:S01]  /*42e0*/  FFMA.FTZ R55, R55, R44, R40 ;  /* 0x0000002c37377223 */ /* 0x000fe20000010028 */
[----:B------:R-:W-:Y:S01]  /*42f0*/  FMUL.FTZ R110, R41, R110 ;  /* 0x0000006e296e7220 */ /* 0x000fe20000410000 */
[----:B0-----:R-:W-:Y:S01]  /*4300*/  FADD.FTZ R112, R112, 1 ;  /* 0x3f80000070707421 */ /* 0x001fe20000010000 */
[----:B------:R-:W-:Y:S01]  /*4310*/  FADD.FTZ R44, -R54, R38 ;  /* 0x00000026362c7221 */ /* 0x000fe20000010100 */
[----:B------:R-:W-:Y:S01]  /*4320*/  FMUL.FTZ R124, R126, -1.4426950216293334961 ;  /* 0xbfb8aa3b7e7c7820 */ /* 0x000fe20000410000 */
[-C--:B------:R-:W-:Y:S01]  /*4330*/  FMUL.FTZ R38, R2, R35.reuse ;  /* 0x0000002302267220 */ /* 0x080fe20000410000 */
[----:B------:R-:W-:Y:S01]  /*4340*/  FMUL.FTZ R110, R45, R110 ;  /* 0x0000006e2d6e7220 */ /* 0x000fe20000410000 */
[----:B------:R-:W-:Y:S01]  /*4350*/  FMUL.FTZ R44, R4, R44 ;  /* 0x0000002c042c7220 */ /* 0x000fe20000410000 */
[----:B------:R-:W-:Y:S01]  /*4360*/  FFMA.FTZ R117, R2, R35, R117 ;  /* 0x0000002302757223 */ /* 0x000fe20000010075 */
[----:B------:R-:W0:Y:S01]  /*4370*/  MUFU.RCP R112, R112 ;  /* 0x0000007000707308 */ /* 0x000e220000001000 */
[----:B------:R-:W-:Y:S01]  /*4380*/  FFMA.FTZ R55, R29, R38, R55 ;  /* 0x000000261d377223 */ /* 0x000fe20000010037 */
[----:B------:R-:W-:Y:S01]  /*4390*/  FFMA.FTZ R38, R120, R44, R122 ;  /* 0x0000002c78267223 */ /* 0x000fe2000001007a */
[-C--:B------:R-:W-:Y:S01]  /*43a0*/  FFMA.FTZ R118, R119, R110.reuse, R118 ;  /* 0x0000006e77767223 */ /* 0x080fe20000010076 */
[----:B------:R-:W-:Y:S01]  /*43b0*/  FADD.FTZ R48, R48, R110 ;  /* 0x0000006e30307221 */ /* 0x000fe20000010000 */
[CC--:B------:R-:W-:Y:S01]  /*43c0*/  FFMA.FTZ R117, R120.reuse, R110.reuse, R117 ;  /* 0x0000006e78757223 */ /* 0x0c0fe20000010075 */
[----:B------:R-:W-:-:S02]  /*43d0*/  FMUL.FTZ R110, R120, R110 ;  /* 0x0000006e786e7220 */ /* 0x000fc40000410000 */
[----:B------:R-:W4:Y:S01]  /*43e0*/  MUFU.EX2 R124, R124 ;  /* 0x0000007c007c7308 */ /* 0x000f220000000800 */
[----:B------:R-:W-:Y:S01]  /*43f0*/  FMUL.FTZ R130, R38, -1.4426950216293334961 ;  /* 0xbfb8aa3b26827820 */ /* 0x000fe20000410000 */
[----:B------:R-:W-:Y:S01]  /*4400*/  FFMA.FTZ R119, R119, R110, R55 ;  /* 0x0000006e77777223 */ /* 0x000fe20000010037 */
[----:B------:R-:W-:Y:S01]  /*4410*/  IADD3 R110, P0, R154, UR26, RZ ;  /* 0x0000001a9a6e7c10 */ /* 0x000fe2000ff1e0ff */
[----:B-1----:R-:W-:Y:S01]  /*4420*/  FADD.FTZ R45, R37, 1 ;  /* 0x3f800000252d7421 */ /* 0x002fe20000010000 */
[----:B------:R-:W-:Y:S02]  /*4430*/  SHF.L.U32 R36, R98, 0x10, RZ ;  /* 0x0000001062247819 */ /* 0x000fe400000006ff */
[----:B------:R-:W-:Y:S01]  /*4440*/  IADD3.X R111, R155, UR27, RZ, P0, !PT ;  /* 0x0000001b9b6f7c10 */ /* 0x000fe200087fe4ff */
[----:B------:R-:W1:Y:S01]  /*4450*/  MUFU.EX2 R130, R130 ;  /* 0x0000008200827308 */ /* 0x000e620000000800 */
[----:B0-----:R-:W-:Y:S01]  /*4460*/  FADD.FTZ R49, -R112, 1 ;  /* 0x3f80000070317421 */ /* 0x001fe20000010100 */
[----:B------:R-:W-:-:S03]  /*4470*/  FADD.FTZ R36, -R54, R36 ;  /* 0x0000002436247221 */ /* 0x000fc60000010100 */
[----:B------:R-:W5:Y:S03]  /*4480*/  LDG.E.64.CONSTANT R110, desc[UR18][R110.64] ;  /* 0x000000126e6e7981 */ /* 0x000f66000c1e9b00 */
[----:B------:R-:W0:Y:S01]  /*4490*/  MUFU.RCP R45, R45 ;  /* 0x0000002d002d7308 */ /* 0x000e220000001000 */
[----:B----4-:R-:W-:Y:S01]  /*44a0*/  FADD.FTZ R124, R124, 1 ;  /* 0x3f8000007c7c7421 */ /* 0x010fe20000010000 */
[----:B------:R-:W-:Y:S01]  /*44b0*/  FMUL.FTZ R36, R4, R36 ;  /* 0x0000002404247220 */ /* 0x000fe20000410000 */
[----:B------:R-:W-:Y:S01]  /*44c0*/  SHF.L.U32 R37, R99, 0x10, RZ ;  /* 0x0000001063257819 */ /* 0x000fe200000006ff */
[----:B------:R-:W-:Y:S01]  /*44d0*/  FFMA.FTZ R131, R131, R49, 1 ;  /* 0x3f80000083837423 */ /* 0x000fe20000010031 */
[----:B------:R-:W-:Y:S02]  /*44e0*/  IADD3.X R153, RZ, R3, RZ, P5, !PT ;  /* 0x00000003ff997210 */ /* 0x000fe40002ffe4ff */
[----:B------:R-:W-:Y:S01]  /*44f0*/  PRMT R49, R98, 0x7632, R49 ;  /* 0x0000763262317816 */ /* 0x000fe20000000031 */
[----:B------:R-:W-:Y:S01]  /*4500*/  FFMA.FTZ R41, R0, R36, R123 ;  /* 0x0000002400297223 */ /* 0x000fe2000001007b */
[----:B------:R-:W-:Y:S01]  /*4510*/  PRMT R129, R99, 0x7632, R129 ;  /* 0x0000763263817816 */ /* 0x000fe20000000081 */
[----:B------:R-:W4:Y:S01]  /*4520*/  MUFU.RCP R124, R124 ;  /* 0x0000007c007c7308 */ /* 0x000f220000001000 */
[----:B------:R-:W-:Y:S01]  /*4530*/  SHF.L.U64.HI R153, R152, 0x1, R153 ;  /* 0x0000000198997819 */ /* 0x000fe20000010299 */
[----:B------:R-:W-:Y:S01]  /*4540*/  FADD.FTZ R37, -R54, R37 ;  /* 0x0000002536257221 */ /* 0x000fe20000010100 */
[----:B------:R-:W-:-:S02]  /*4550*/  SHF.L.U32 R49, R49, 0x10, RZ ;  /* 0x0000001031317819 */ /* 0x000fc400000006ff */
[----:B------:R-:W-:Y:S01]  /*4560*/  SHF.L.U32 R152, R152, 0x1, RZ ;  /* 0x0000000198987819 */ /* 0x000fe200000006ff */
[----:B------:R-:W-:Y:S01]  /*4570*/  FMUL.FTZ R125, R41, -1.4426950216293334961 ;  /* 0xbfb8aa3b297d7820 */ /* 0x000fe20000410000 */
[----:B------:R-:W-:Y:S01]  /*4580*/  SHF.L.U32 R129, R129, 0x10, RZ ;  /* 0x0000001081817819 */ /* 0x000fe200000006ff */
[----:B-1----:R-:W-:Y:S01]  /*4590*/  FADD.FTZ R130, R130, 1 ;  /* 0x3f80000082827421 */ /* 0x002fe20000010000 */
[----:B------:R-:W-:Y:S01]  /*45a0*/  FMUL.FTZ R131, R112, R131 ;  /* 0x0000008370837220 */ /* 0x000fe20000410000 */
[----:B------:R-:W-:Y:S01]  /*45b0*/  FMUL.FTZ R37, R4, R37 ;  /* 0x0000002504257220 */ /* 0x000fe20000410000 */
[----:B------:R-:W-:Y:S01]  /*45c0*/  IADD3 R112, P0, R152, UR24, RZ ;  /* 0x0000001898707c10 */ /* 0x000fe2000ff1e0ff */
[C---:B------:R-:W-:Y:S01]  /*45d0*/  FADD.FTZ R49, -R54.reuse, R49 ;  /* 0x0000003136317221 */ /* 0x040fe20000010100 */
[----:B0-----:R-:W-:Y:S01]  /*45e0*/  FADD.FTZ R55, -R45, 1 ;  /* 0x3f8000002d377421 */ /* 0x001fe20000010100 */
[----:B------:R-:W-:Y:S01]  /*45f0*/  FADD.FTZ R129, -R54, R129 ;  /* 0x0000008136817221 */ /* 0x000fe20000010100 */
[----:B------:R-:W0:Y:S01]  /*4600*/  MUFU.EX2 R125, R125 ;  /* 0x0000007d007d7308 */ /* 0x000e220000000800 */
[----:B------:R-:W-:Y:S01]  /*4610*/  FFMA.FTZ R40, R2, R37, R133 ;  /* 0x0000002502287223 */ /* 0x000fe20000010085 */
[----:B------:R-:W-:Y:S01]  /*4620*/  IADD3.X R113, R153, UR25, RZ, P0, !PT ;  /* 0x0000001999717c10 */ /* 0x000fe200087fe4ff */
[C---:B------:R-:W-:Y:S01]  /*4630*/  FMUL.FTZ R49, R4.reuse, R49 ;  /* 0x0000003104317220 */ /* 0x040fe20000410000 */
[----:B------:R-:W-:Y:S01]  /*4640*/  FFMA.FTZ R39, R39, R55, 1 ;  /* 0x3f80000027277423 */ /* 0x000fe20000010037 */
[----:B------:R-:W-:-:S03]  /*4650*/  FMUL.FTZ R129, R4, R129 ;  /* 0x0000008104817220 */ /* 0x000fc60000410000 */
[----:B------:R-:W1:Y:S01]  /*4660*/  MUFU.RCP R130, R130 ;  /* 0x0000008200827308 */ /* 0x000e620000001000 */
[----:B------:R-:W-:Y:S01]  /*4670*/  FMUL.FTZ R115, R40, -1.4426950216293334961 ;  /* 0xbfb8aa3b28737820 */ /* 0x000fe20000410000 */
[----:B------:R-:W-:Y:S01]  /*4680*/  FFMA.FTZ R55, R121, R49, R132 ;  /* 0x0000003179377223 */ /* 0x000fe20000010084 */
[----:B------:R-:W-:Y:S01]  /*4690*/  FMUL.FTZ R39, R45, R39 ;  /* 0x000000272d277220 */ /* 0x000fe20000410000 */
[----:B------:R-:W5:Y:S01]  /*46a0*/  LDG.E.64.CONSTANT R112, desc[UR18][R112.64] ;  /* 0x0000001270707981 */ /* 0x000f62000c1e9b00 */
[----:B------:R-:W-:Y:S01]  /*46b0*/  FFMA.FTZ R45, R120, R129, R122 ;  /* 0x00000081782d7223 */ /* 0x000fe2000001007a */
[----:B----4-:R-:W-:Y:S01]  /*46c0*/  FADD.FTZ R134, -R124, 1 ;  /* 0x3f8000007c867421 */ /* 0x010fe20000010100 */
[----:B------:R-:W-:Y:S01]  /*46d0*/  FMUL.FTZ R128, R55, -1.4426950216293334961 ;  /* 0xbfb8aa3b37807820 */ /* 0x000fe20000410000 */
[----:B------:R-:W4:Y:S01]  /*46e0*/  MUFU.EX2 R115, R115 ;  /* 0x0000007300737308 */ /* 0x000f220000000800 */
[----:B------:R-:W-:Y:S01]  /*46f0*/  FMUL.FTZ R135, R45, -1.4426950216293334961 ;  /* 0xbfb8aa3b2d877820 */ /* 0x000fe20000410000 */
[----:B------:R-:W-:-:S04]  /*4700*/  FFMA.FTZ R134, R126, R134, 1 ;  /* 0x3f8000007e867423 */ /* 0x000fc80000010086 */
[----:B------:R-:W-:Y:S02]  /*4710*/  FMUL.FTZ R134, R124, R134 ;  /* 0x000000867c867220 */ /* 0x000fe40000410000 */
[----:B------:R-:W-:Y:S01]  /*4720*/  MUFU.EX2 R128, R128 ;  /* 0x0000008000807308 */ /* 0x000fe20000000800 */
[----:B0-----:R-:W-:Y:S01]  /*4730*/  FADD.FTZ R124, R125, 1 ;  /* 0x3f8000007d7c7421 */ /* 0x001fe20000010000 */
[----:B-1----:R-:W-:-:S06]  /*4740*/  FADD.FTZ R125, -R130, 1 ;  /* 0x3f800000827d7421 */ /* 0x002fcc0000010100 */
[----:B------:R0:W1:Y:S01]  /*4750*/  MUFU.EX2 R126, R135 ;  /* 0x00000087007e7308 */ /* 0x0000620000000800 */
[----:B------:R-:W-:Y:S01]  /*4760*/  FFMA.FTZ R125, R38, R125, 1 ;  /* 0x3f800000267d7423 */ /* 0x000fe2000001007d */
[----:B--2---:R-:W-:Y:S01]  /*4770*/  SHF.L.U32 R38, R100, 0x10, RZ ;  /* 0x0000001064267819 */ /* 0x004fe200000006ff */
[----:B----4-:R-:W-:Y:S02]  /*4780*/  FADD.FTZ R115, R115, 1 ;  /* 0x3f80000073737421 */ /* 0x010fe40000010000 */
[----:B------:R-:W-:Y:S02]  /*4790*/  FMUL.FTZ R130, R130, R125 ;  /* 0x0000007d82827220 */ /* 0x000fe40000410000 */
[----:B------:R-:W-:Y:S01]  /*47a0*/  FMUL.FTZ R38, R38, R131 ;  /* 0x0000008326267220 */ /* 0x000fe20000410000 */
[----:B0-----:R-:W-:Y:S02]  /*47b0*/  PRMT R135, R100, 0x7632, R135 ;  /* 0x0000763264877816 */ /* 0x001fe40000000087 */
[----:B------:R-:W-:Y:S01]  /*47c0*/  SHF.L.U32 R131, R101, 0x10, RZ ;  /* 0x0000001065837819 */ /* 0x000fe200000006ff */
[----:B------:R0:W2:Y:S01]  /*47d0*/  MUFU.RCP R125, R115 ;  /* 0x00000073007d7308 */ /* 0x0000a20000001000 */
[----:B------:R-:W-:Y:S01]  /*47e0*/  SHF.L.U32 R135, R135, 0x10, RZ ;  /* 0x0000001087877819 */ /* 0x000fe200000006ff */
[----:B-1----:R-:W-:-:S02]  /*47f0*/  FADD.FTZ R126, R126, 1 ;  /* 0x3f8000007e7e7421 */ /* 0x002fc40000010000 */
[----:B------:R-:W-:Y:S01]  /*4800*/  FMUL.FTZ R39, R131, R39 ;  /* 0x0000002783277220 */ /* 0x000fe20000410000 */
[----:B0-----:R-:W-:Y:S01]  /*4810*/  FADD.FTZ R115, R128, 1 ;  /* 0x3f80000080737421 */ /* 0x001fe20000010000 */
[C---:B------:R-:W-:Y:S01]  /*4820*/  FMUL.FTZ R128, R0.reuse, R38 ;  /* 0x0000002600807220 */ /* 0x040fe20000410000 */
[----:B------:R-:W-:Y:S01]  /*4830*/  FMUL.FTZ R134, R135, R134 ;  /* 0x0000008687867220 */ /* 0x000fe20000410000 */
[----:B------:R-:W-:Y:S01]  /*4840*/  FFMA.FTZ R131, R0, R38, R117 ;  /* 0x0000002600837223 */ /* 0x000fe20000010075 */
[----:B------:R-:W0:Y:S01]  /*4850*/  MUFU.RCP R124, R124 ;  /* 0x0000007c007c7308 */ /* 0x000e220000001000 */
[----:B------:R-:W-:Y:S01]  /*4860*/  PRMT R135, R101, 0x7632, R135 ;  /* 0x0000763265877816 */ /* 0x000fe20000000087 */
[----:B------:R-:W-:Y:S01]  /*4870*/  FFMA.FTZ R119, R32, R128, R119 ;  /* 0x0000008020777223 */ /* 0x000fe20000010077 */
[----:B------:R-:W-:-:S05]  /*4880*/  FMUL.FTZ R128, R121, R134 ;  /* 0x0000008679807220 */ /* 0x000fca0000410000 */
[----:B------:R1:W4:Y:S01]  /*4890*/  MUFU.RCP R117, R126 ;  /* 0x0000007e00757308 */ /* 0x0003220000001000 */
[----:B------:R-:W-:Y:S01]  /*48a0*/  SHF.L.U32 R135, R135, 0x10, RZ ;  /* 0x0000001087877819 */ /* 0x000fe200000006ff */
[----:B------:R-:W-:-:S06]  /*48b0*/  FFMA.FTZ R119, R116, R128, R119 ;  /* 0x0000008074777223 */ /* 0x000fcc0000010077 */
[----:B------:R-:W4:Y:S01]  /*48c0*/  MUFU.RCP R115, R115 ;  /* 0x0000007300737308 */ /* 0x000f220000001000 */
[-C--:B-1----:R-:W-:Y:S01]  /*48d0*/  FMUL.FTZ R126, R2, R39.reuse ;  /* 0x00000027027e7220 */ /* 0x082fe20000410000 */
[----:B------:R-:W-:Y:S01]  /*48e0*/  FFMA.FTZ R131, R121, R134, R131 ;  /* 0x0000008679837223 */ /* 0x000fe20000010083 */
[----:B------:R-:W-:Y:S01]  /*48f0*/  FMUL.FTZ R130, R135, R130 ;  /* 0x0000008287827220 */ /* 0x000fe20000410000 */
[----:B------:R-:W-:Y:S01]  /*4900*/  FFMA.FTZ R114, R116, R134, R114 ;  /* 0x0000008674727223 */ /* 0x000fe20000010072 */
[----:B------:R-:W-:Y:S01]  /*4910*/  FFMA.FTZ R119, R34, R126, R119 ;  /* 0x0000007e22777223 */ /* 0x000fe20000010077 */
[----:B------:R-:W-:Y:S01]  /*4920*/  FFMA.FTZ R116, R2, R39, R131 ;  /* 0x0000002702747223 */ /* 0x000fe20000010083 */
[----:B--2---:R-:W-:Y:S01]  /*4930*/  FADD.FTZ R126, -R125, 1 ;  /* 0x3f8000007d7e7421 */ /* 0x004fe20000010100 */
[-C--:B------:R-:W-:Y:S01]  /*4940*/  FMUL.FTZ R131, R120, R130.reuse ;  /* 0x0000008278837220 */ /* 0x080fe20000410000 */
[-C--:B------:R-:W-:Y:S01]  /*4950*/  FFMA.FTZ R118, R44, R130.reuse, R118 ;  /* 0x000000822c767223 */ /* 0x080fe20000010076 */
[----:B------:R-:W-:Y:S01]  /*4960*/  FADD.FTZ R48, R48, R130 ;  /* 0x0000008230307221 */ /* 0x000fe20000010000 */
[----:B------:R-:W-:Y:S01]  /*4970*/  FFMA.FTZ R130, R120, R130, R116 ;  /* 0x0000008278827223 */ /* 0x000fe20000010074 */
[----:B------:R-:W-:Y:S01]  /*4980*/  FFMA.FTZ R126, R40, R126, 1 ;  /* 0x3f800000287e7423 */ /* 0x000fe2000001007e */
[----:B0-----:R-:W-:Y:S01]  /*4990*/  FADD.FTZ R116, -R124, 1 ;  /* 0x3f8000007c747421 */ /* 0x001fe20000010100 */
[----:B----4-:R-:W-:Y:S01]  /*49a0*/  FADD.FTZ R40, -R117, 1 ;  /* 0x3f80000075287421 */ /* 0x010fe20000010100 */
[----:B------:R-:W-:Y:S01]  /*49b0*/  FFMA.FTZ R131, R44, R131, R119 ;  /* 0x000000832c837223 */ /* 0x000fe20000010077 */
[----:B------:R-:W-:Y:S01]  /*49c0*/  FADD.FTZ R44, -R115, 1 ;  /* 0x3f800000732c7421 */ /* 0x000fe20000010100 */
[----:B------:R-:W-:Y:S01]  /*49d0*/  FFMA.FTZ R116, R41, R116, 1 ;  /* 0x3f80000029747423 */ /* 0x000fe20000010074 */
[----:B------:R-:W-:Y:S01]  /*49e0*/  FFMA.FTZ R40, R45, R40, 1 ;  /* 0x3f8000002d287423 */ /* 0x000fe20000010028 */
[C---:B------:R-:W-:Y:S01]  /*49f0*/  PRMT R45, R102.reuse, 0x7632, R45 ;  /* 0x00007632662d7816 */ /* 0x040fe2000000002d */
[----:B------:R-:W-:Y:S01]  /*4a00*/  FFMA.FTZ R44, R55, R44, 1 ;  /* 0x3f800000372c7423 */ /* 0x000fe2000001002c */
[----:B------:R-:W-:Y:S01]  /*4a10*/  SHF.L.U32 R55, R102, 0x10, RZ ;  /* 0x0000001066377819 */ /* 0x000fe200000006ff */
[----:B------:R-:W-:Y:S01]  /*4a20*/  FMUL.FTZ R116, R124, R116 ;  /* 0x000000747c747220 */ /* 0x000fe20000410000 */
[----:B------:R-:W-:Y:S01]  /*4a30*/  SHF.L.U32 R41, R104, 0x10, RZ ;  /* 0x0000001068297819 */ /* 0x000fe200000006ff */
[----:B------:R-:W-:Y:S01]  /*4a40*/  FMUL.FTZ R44, R115, R44 ;  /* 0x0000002c732c7220 */ /* 0x000fe20000410000 */
[----:B------:R-:W-:Y:S01]  /*4a50*/  SHF.L.U32 R45, R45, 0x10, RZ ;  /* 0x000000102d2d7819 */ /* 0x000fe200000006ff */
[----:B------:R-:W-:Y:S01]  /*4a60*/  FMUL.FTZ R128, R117, R40 ;  /* 0x0000002875807220 */ /* 0x000fe20000410000 */
[----:B------:R-:W-:Y:S01]  /*4a70*/  FMUL.FTZ R40, R55, R116 ;  /* 0x0000007437287220 */ /* 0x000fe20000410000 */
[----:B------:R-:W-:Y:S01]  /*4a80*/  FADD.FTZ R41, -R54, R41 ;  /* 0x0000002936297221 */ /* 0x000fe20000010100 */
[----:B------:R-:W-:Y:S01]  /*4a90*/  SHF.L.U32 R55, R105, 0x10, RZ ;  /* 0x0000001069377819 */ /* 0x000fe200000006ff */
[----:B------:R-:W-:Y:S01]  /*4aa0*/  FMUL.FTZ R116, R45, R44 ;  /* 0x0000002c2d747220 */ /* 0x000fe20000410000 */
[----:B------:R-:W-:Y:S01]  /*4ab0*/  PRMT R45, R104, 0x7632, R45 ;  /* 0x00007632682d7816 */ /* 0x000fe2000000002d */
[----:B------:R-:W-:Y:S01]  /*4ac0*/  FMUL.FTZ R41, R4, R41 ;  /* 0x0000002904297220 */ /* 0x000fe20000410000 */
[----:B------:R-:W-:Y:S01]  /*4ad0*/  PRMT R115, R103, 0x7632, R115 ;  /* 0x0000763267737816 */ /* 0x000fe20000000073 */
[----:B------:R-:W-:Y:S01]  /*4ae0*/  FADD.FTZ R55, -R54, R55 ;  /* 0x0000003736377221 */ /* 0x000fe20000010100 */
[----:B------:R-:W-:-:S02]  /*4af0*/  SHF.L.U32 R45, R45, 0x10, RZ ;  /* 0x000000102d2d7819 */ /* 0x000fc400000006ff */
[----:B------:R-:W-:Y:S01]  /*4b00*/  IADD3.X R150, RZ, R3, RZ, P1, !PT ;  /* 0x00000003ff967210 */ /* 0x000fe20000ffe4ff */
[----:B------:R-:W-:Y:S01]  /*4b10*/  FFMA.FTZ R117, R0, R41, R123 ;  /* 0x0000002900757223 */ /* 0x000fe2000001007b */
[----:B------:R-:W-:Y:S01]  /*4b20*/  SHF.L.U32 R115, R115, 0x10, RZ ;  /* 0x0000001073737819 */ /* 0x000fe200000006ff */
[----:B------:R-:W-:Y:S01]  /*4b30*/  FMUL.FTZ R55, R4, R55 ;  /* 0x0000003704377220 */ /* 0x000fe20000410000 */
[----:B------:R-:W-:Y:S01]  /*4b40*/  STL [R1+0xc], R46 ;  /* 0x00000c2e01007387 */ /* 0x000fe20000100800 */
[----:B------:R-:W-:Y:S01]  /*4b50*/  FMUL.FTZ R44, R0, R40 ;  /* 0x00000028002c7220 */ /* 0x000fe20000410000 */
[----:B------:R-:W-:Y:S01]  /*4b60*/  SHF.L.U64.HI R150, R149, 0x1, R150 ;  /* 0x0000000195967819 */ /* 0x000fe20000010296 */
[----:B------:R-:W-:Y:S01]  /*4b70*/  FMUL.FTZ R124, R125, R126 ;  /* 0x0000007e7d7c7220 */ /* 0x000fe20000410000 */
[----:B------:R-:W-:Y:S01]  /*4b80*/  STL [R1+0x8], R47 ;  /* 0x0000082f01007387 */ /* 0x000fe20000100800 */
[----:B------:R-:W-:Y:S01]  /*4b90*/  FADD.FTZ R45, -R54, R45 ;  /* 0x0000002d362d7221 */ /* 0x000fe20000010100 */
[----:B------:R-:W-:Y:S01]  /*4ba0*/  SHF.L.U32 R149, R149, 0x1, RZ ;  /* 0x0000000195957819 */ /* 0x000fe200000006ff */
[----:B------:R-:W-:Y:S01]  /*4bb0*/  FMUL.FTZ R125, R117, -1.4426950216293334961 ;  /* 0xbfb8aa3b757d7820 */ /* 0x000fe20000410000 */
[----:B------:R-:W-:Y:S01]  /*4bc0*/  STL [R1+0x4], R42 ;  /* 0x0000042a01007387 */ /* 0x000fe20000100800 */
[----:B------:R-:W-:Y:S01]  /*4bd0*/  FMUL.FTZ R128, R115, R128 ;  /* 0x0000008073807220 */ /* 0x000fe20000410000 */
[----:B------:R-:W-:Y:S01]  /*4be0*/  FFMA.FTZ R119, R2, R55, R133 ;  /* 0x0000003702777223 */ /* 0x000fe20000010085 */
[----:B------:R-:W-:Y:S01]  /*4bf0*/  FFMA.FTZ R131, R36, R44, R131 ;  /* 0x0000002c24837223 */ /* 0x000fe20000010083 */
[----:B------:R0:W-:Y:S01]  /*4c00*/  STL [R1], R43 ;  /* 0x0000002b01007387 */ /* 0x0001e20000100800 */
[-C--:B------:R-:W-:Y:S01]  /*4c10*/  FMUL.FTZ R115, R121, R116.reuse ;  /* 0x0000007479737220 */ /* 0x080fe20000410000 */
[----:B------:R-:W-:Y:S01]  /*4c20*/  FMUL.FTZ R45, R4, R45 ;  /* 0x0000002d042d7220 */ /* 0x000fe20000410000 */
[----:B------:R-:W-:Y:S01]  /*4c30*/  FMUL.FTZ R126, R119, -1.4426950216293334961 ;  /* 0xbfb8aa3b777e7820 */ /* 0x000fe20000410000 */
[----:B------:R-:W1:Y:S01]  /*4c40*/  MUFU.EX2 R125, R125 ;  /* 0x0000007d007d7308 */ /* 0x000e620000000800 */
[C---:B------:R-:W-:Y:S01]  /*4c50*/  FFMA.FTZ R131, R49.reuse, R115, R131 ;  /* 0x0000007331837223 */ /* 0x040fe20000010083 */
[----:B0-----:R-:W-:Y:S01]  /*4c60*/  FFMA.FTZ R43, R49, R116, R114 ;  /* 0x00000074312b7223 */ /* 0x001fe20000010072 */
[----:B------:R-:W-:Y:S01]  /*4c70*/  IADD3 R114, P0, R149, UR24, RZ ;  /* 0x0000001895727c10 */ /* 0x000fe2000ff1e0ff */
[----:B------:R-:W-:-:S03]  /*4c80*/  FFMA.FTZ R3, R121, R45, R132 ;  /* 0x0000002d79037223 */ /* 0x000fc60000010084 */
[----:B------:R-:W-:Y:S01]  /*4c90*/  IADD3.X R115, R150, UR25, RZ, P0, !PT ;  /* 0x0000001996737c10 */ /* 0x000fe200087fe4ff */
[----:B------:R-:W0:Y:S01]  /*4ca0*/  MUFU.EX2 R126, R126 ;  /* 0x0000007e007e7308 */ /* 0x000e220000000800 */
[----:B------:R-:W-:Y:S01]  /*4cb0*/  PRMT R44, R105, 0x7632, R44 ;  /* 0x00007632692c7816 */ /* 0x000fe2000000002c */
[----:B------:R-:W-:-:S03]  /*4cc0*/  FMUL.FTZ R135, R3, -1.4426950216293334961 ;  /* 0xbfb8aa3b03877820 */ /* 0x000fc60000410000 */
[----:B------:R-:W2:Y:S01]  /*4cd0*/  LDG.E.64.CONSTANT R114, desc[UR18][R114.64] ;  /* 0x0000001272727981 */ /* 0x000ea2000c1e9b00 */
[----:B------:R-:W-:Y:S02]  /*4ce0*/  SHF.L.U32 R44, R44, 0x10, RZ ;  /* 0x000000102c2c7819 */ /* 0x000fe400000006ff */
[----:B------:R-:W4:Y:S01]  /*4cf0*/  MUFU.EX2 R135, R135 ;  /* 0x0000008700877308 */ /* 0x000f220000000800 */
[----:B------:R-:W-:Y:S02]  /*4d00*/  SHF.L.U32 R140, R103, 0x10, RZ ;  /* 0x00000010678c7819 */ /* 0x000fe400000006ff */
[----:B------:R-:W-:Y:S01]  /*4d10*/  FADD.FTZ R44, -R54, R44 ;  /* 0x0000002c362c7221 */ /* 0x000fe20000010100 */
[----:B-1----:R-:W-:Y:S02]  /*4d20*/  FADD.FTZ R125, R125, 1 ;  /* 0x3f8000007d7d7421 */ /* 0x002fe40000010000 */
[----:B------:R-:W-:Y:S01]  /*4d30*/  FMUL.FTZ R124, R140, R124 ;  /* 0x0000007c8c7c7220 */ /* 0x000fe20000410000 */
[----:B------:R-:W-:Y:S01]  /*4d40*/  FMUL.FTZ R44, R4, R44 ;  /* 0x0000002c042c7220 */ /* 0x000fe20000410000 */
[----:B0-----:R-:W-:-:S02]  /*4d50*/  FADD.FTZ R126, R126, 1 ;  /* 0x3f8000007e7e7421 */ /* 0x001fc40000010000 */
[----:B------:R-:W-:Y:S01]  /*4d60*/  FMUL.FTZ R140, R2, R124 ;  /* 0x0000007c028c7220 */ /* 0x000fe20000410000 */
[C---:B------:R-:W-:Y:S01]  /*4d70*/  FFMA.FTZ R49, R120.reuse, R44, R122 ;  /* 0x0000002c78317223 */ /* 0x040fe2000001007a */
[----:B------:R-:W0:Y:S01]  /*4d80*/  MUFU.RCP R125, R125 ;  /* 0x0000007d007d7308 */ /* 0x000e220000001000 */
[----:B------:R-:W-:Y:S01]  /*4d90*/  FADD.FTZ R127, R127, R134 ;  /* 0x000000867f7f7221 */ /* 0x000fe20000010000 */
[----:B------:R-:W-:Y:S01]  /*4da0*/  FFMA.FTZ R131, R37, R140, R131 ;  /* 0x0000008c25837223 */ /* 0x000fe20000010083 */
[----:B------:R-:W-:Y:S01]  /*4db0*/  FMUL.FTZ R134, R49, -1.4426950216293334961 ;  /* 0xbfb8aa3b31867820 */ /* 0x000fe20000410000 */
[----:B------:R-:W-:Y:S01]  /*4dc0*/  FMUL.FTZ R140, R120, R128 ;  /* 0x00000080788c7220 */ /* 0x000fe20000410000 */
[----:B----4-:R-:W-:-:S03]  /*4dd0*/  FADD.FTZ R135, R135, 1 ;  /* 0x3f80000087877421 */ /* 0x010fc60000010000 */
[----:B------:R-:W1:Y:S01]  /*4de0*/  MUFU.RCP R126, R126 ;  /* 0x0000007e007e7308 */ /* 0x000e620000001000 */
[C---:B------:R-:W-:Y:S01]  /*4df0*/  FFMA.FTZ R131, R129.reuse, R140, R131 ;  /* 0x0000008c81837223 */ /* 0x040fe20000010083 */
[----:B------:R-:W-:Y:S01]  /*4e00*/  FFMA.FTZ R129, R129, R128, R118 ;  /* 0x0000008081817223 */ /* 0x000fe20000010076 */
[----:B------:R-:W-:-:S05]  /*4e10*/  FFMA.FTZ R130, R0, R40, R130 ;  /* 0x0000002800827223 */ /* 0x000fca0000010082 */
[----:B------:R-:W4:Y:S01]  /*4e20*/  MUFU.EX2 R134, R134 ;  /* 0x0000008600867308 */ /* 0x000f220000000800 */
[----:B------:R-:W-:-:S07]  /*4e30*/  FADD.FTZ R42, R127, R116 ;  /* 0x000000747f2a7221 */ /* 0x000fce0000010000 */
[----:B------:R-:W3:Y:S01]  /*4e40*/  MUFU.RCP R118, R135 ;  /* 0x0000008700767308 */ /* 0x000ee20000001000 */
[----:B------:R-:W-:Y:S01]  /*4e50*/  FFMA.FTZ R130, R121, R116, R130 ;  /* 0x0000007479827223 */ /* 0x000fe20000010082 */
[----:B0-----:R-:W-:-:S04]  /*4e60*/  FADD.FTZ R116, -R125, 1 ;  /* 0x3f8000007d747421 */ /* 0x001fc80000010100 */
[----:B------:R-:W-:Y:S01]  /*4e70*/  FFMA.FTZ R117, R117, R116, 1 ;  /* 0x3f80000075757423 */ /* 0x000fe20000010074 */
[----:B-1----:R-:W-:Y:S01]  /*4e80*/  FADD.FTZ R116, -R126, 1 ;  /* 0x3f8000007e747421 */ /* 0x002fe20000010100 */
[----:B----4-:R-:W-:Y:S02]  /*4e90*/  FADD.FTZ R134, R134, 1 ;  /* 0x3f80000086867421 */ /* 0x010fe40000010000 */
[----:B------:R-:W-:Y:S01]  /*4ea0*/  FMUL.FTZ R125, R125, R117 ;  /* 0x000000757d7d7220 */ /* 0x000fe20000410000 */
[----:B------:R-:W-:Y:S01]  /*4eb0*/  FFMA.FTZ R119, R119, R116, 1 ;  /* 0x3f80000077777423 */ /* 0x000fe20000010074 */
[----:B------:R-:W-:Y:S01]  /*4ec0*/  IADD3 R116, P0, R152, UR26, RZ ;  /* 0x0000001a98747c10 */ /* 0x000fe2000ff1e0ff */
[----:B------:R-:W0:Y:S01]  /*4ed0*/  MUFU.RCP R127, R134 ;  /* 0x00000086007f7308 */ /* 0x000e220000001000 */
[----:B---3--:R-:W-:-:S04]  /*4ee0*/  FADD.FTZ R117, -R118, 1 ;  /* 0x3f80000076757421 */ /* 0x008fc80000010100 */
[----:B------:R-:W-:Y:S01]  /*4ef0*/  FFMA.FTZ R140, R3, R117, 1 ;  /* 0x3f800000038c7423 */ /* 0x000fe20000010075 */
[----:B------:R-:W-:-:S06]  /*4f00*/  IADD3.X R117, R153, UR27, RZ, P0, !PT ;  /* 0x0000001b99757c10 */ /* 0x000fcc00087fe4ff */
[----:B------:R-:W3:Y:S01]  /*4f10*/  LDG.E.64.CONSTANT R116, desc[UR18][R116.64] ;  /* 0x0000001274747981 */ /* 0x000ee2000c1e9b00 */
[----:B------:R-:W-:Y:S01]  /*4f20*/  FMUL.FTZ R126, R126, R119 ;  /* 0x000000777e7e7220 */ /* 0x000fe20000410000 */
[----:B0-----:R-:W-:Y:S01]  /*4f30*/  FADD.FTZ R119, -R127, 1 ;  /* 0x3f8000007f777421 */ /* 0x001fe20000010100 */
[----:B------:R-:W-:Y:S01]  /*4f40*/  FMUL.FTZ R140, R118, R140 ;  /* 0x0000008c768c7220 */ /* 0x000fe20000410000 */
[----:B------:R-:W-:Y:S02]  /*4f50*/  SHF.L.U32 R118, R107, 0x10, RZ ;  /* 0x000000106b767819 */ /* 0x000fe400000006ff */
[----:B------:R-:W-:-:S04]  /*4f60*/  FFMA.FTZ R119, R49, R119, 1 ;  /* 0x3f80000031777423 */ /* 0x000fc80000010077 */
[----:B------:R-:W-:Y:S01]  /*4f70*/  FMUL.FTZ R135, R127, R119 ;  /* 0x000000777f877220 */ /* 0x000fe20000410000 */
[----:B------:R-:W-:Y:S01]  /*4f80*/  SHF.L.U32 R119, R106, 0x10, RZ ;  /* 0x000000106a777819 */ /* 0x000fe200000006ff */
[----:B------:R-:W-:Y:S01]  /*4f90*/  FMUL.FTZ R126, R118, R126 ;  /* 0x0000007e767e7220 */ /* 0x000fe20000410000 */
[----:B------:R-:W-:-:S03]  /*4fa0*/  IADD3 R118, P0, R149, UR26, RZ ;  /* 0x0000001a95767c10 */ /* 0x000fc6000ff1e0ff */
[----:B------:R-:W-:Y:S01]  /*4fb0*/  FMUL.FTZ R125, R119, R125 ;  /* 0x0000007d777d7220 */ /* 0x000fe20000410000 */
[----:B------:R-:W-:-:S06]  /*4fc0*/  IADD3.X R119, R150, UR27, RZ, P0, !PT ;  /* 0x0000001b96777c10 */ /* 0x000fcc00087fe4ff */
[----:B------:R-:W4:Y:S01]  /*4fd0*/  LDG.E.64.CONSTANT R118, desc[UR18][R118.64] ;  /* 0x0000001276767981 */ /* 0x000f22000c1e9b00 */
[----:B------:R-:W-:Y:S02]  /*4fe0*/  PRMT R49, R106, 0x7632, R49 ;  /* 0x000076326a317816 */ /* 0x000fe40000000031 */
[----:B------:R-:W-:Y:S02]  /*4ff0*/  PRMT R3, R107, 0x7632, R3 ;  /* 0x000076326b037816 */ /* 0x000fe40000000003 */
[----:B------:R-:W-:Y:S02]  /*5000*/  SHF.L.U32 R49, R49, 0x10, RZ ;  /* 0x0000001031317819 */ /* 0x000fe400000006ff */
[----:B------:R-:W-:-:S03]  /*5010*/  SHF.L.U32 R3, R3, 0x10, RZ ;  /* 0x0000001003037819 */ /* 0x000fc600000006ff */
[----:B------:R-:W-:Y:S01]  /*5020*/  FMUL.FTZ R140, R49, R140 ;  /* 0x0000008c318c7220 */ /* 0x000fe20000410000 */
[----:B------:R-:W-:Y:S01]  /*5030*/  FMUL.FTZ R49, R0, R125 ;  /* 0x0000007d00317220 */ /* 0x000fe20000410000 */
[----:B------:R-:W-:Y:S01]  /*5040*/  FMUL.FTZ R135, R3, R135 ;  /* 0x0000008703877220 */ /* 0x000fe20000410000 */
[C---:B-----5:R-:W-:Y:S02]  /*5050*/  SHF.L.U32 R3, R108.reuse, 0x10, RZ ;  /* 0x000000106c037819 */ /* 0x060fe400000006ff */
[----:B------:R-:W-:Y:S01]  /*5060*/  FFMA.FTZ R131, R41, R49, R131 ;  /* 0x0000003129837223 */ /* 0x000fe20000010083 */
[----:B------:R-:W-:Y:S02]  /*5070*/  PRMT R49, R108, 0x7632, R49 ;  /* 0x000076326c317816 */ /* 0x000fe40000000031 */
[----:B------:R-:W-:Y:S02]  /*5080*/  FADD.FTZ R3, -R54, R3 ;  /* 0x0000000336037221 */ /* 0x000fe40000010100 */
[----:B------:R-:W-:Y:S01]  /*5090*/  SHF.L.U32 R49, R49, 0x10, RZ ;  /* 0x0000001031317819 */ /* 0x000fe200000006ff */
[----:B------:R-:W-:Y:S01]  /*50a0*/  FFMA.FTZ R130, R2, R124, R130 ;  /* 0x0000007c02827223 */ /* 0x000fe20000010082 */
[----:B------:R-:W-:Y:S01]  /*50b0*/  PRMT R134, R109, 0x7632, R134 ;  /* 0x000076326d867816 */ /* 0x000fe20000000086 */
[----:B------:R-:W-:Y:S01]  /*50c0*/  FMUL.FTZ R3, R4, R3 ;  /* 0x0000000304037220 */ /* 0x000fe20000410000 */
[----:B------:R-:W-:Y:S01]  /*50d0*/  FADD.FTZ R48, R48, R128 ;  /* 0x0000008030307221 */ /* 0x000fe20000010000 */
[----:B------:R-:W-:Y:S01]  /*50e0*/  FADD.FTZ R49, -R54, R49 ;  /* 0x0000003136317221 */ /* 0x000fe20000010100 */
[----:B------:R-:W-:Y:S01]  /*50f0*/  FFMA.FTZ R128, R120, R128, R130 ;  /* 0x0000008078807223 */ /* 0x000fe20000010082 */
[----:B------:R-:W-:Y:S01]  /*5100*/  SHF.L.U32 R134, R134, 0x10, RZ ;  /* 0x0000001086867819 */ /* 0x000fe200000006ff */
[----:B------:R-:W-:Y:S01]  /*5110*/  FFMA.FTZ R130, R0, R3, R123 ;  /* 0x0000000300827223 */ /* 0x000fe2000001007b */
[----:B------:R-:W-:-:S03]  /*5120*/  FMUL.FTZ R49, R4, R49 ;  /* 0x0000003104317220 */ /* 0x000fc60000410000 */
[----:B------:R-:W-:Y:S01]  /*5130*/  FMUL.FTZ R165, R130, -1.4426950216293334961 ;  /* 0xbfb8aa3b82a57820 */ /* 0x000fe20000410000 */
[----:B------:R-:W-:Y:S01]  /*5140*/  FADD.FTZ R134, -R54, R134 ;  /* 0x0000008636867221 */ /* 0x000fe20000010100 */
[----:B------:R-:W-:Y:S01]  /*5150*/  FFMA.FTZ R162, R121, R49, R132 ;  /* 0x0000003179a27223 */ /* 0x000fe20000010084 */
[----:B------:R-:W-:Y:S02]  /*5160*/  SHF.L.U32 R127, R109, 0x10, RZ ;  /* 0x000000106d7f7819 */ /* 0x000fe400000006ff */
[----:B------:R-:W-:Y:S01]  /*5170*/  FMUL.FTZ R134, R4, R134 ;  /* 0x0000008604867220 */ /* 0x000fe20000410000 */
[----:B------:R-:W-:Y:S01]  /*5180*/  FMUL.FTZ R163, R162, -1.4426950216293334961 ;  /* 0xbfb8aa3ba2a37820 */ /* 0x000fe20000410000 */
[----:B------:R-:W0:Y:S02]  /*5190*/  MUFU.EX2 R165, R165 ;  /* 0x000000a500a57308 */ /* 0x000e240000000800 */
[----:B------:R-:W-:Y:S01]  /*51a0*/  FFMA.FTZ R141, R120, R134, R122 ;  /* 0x00000086788d7223 */ /* 0x000fe2000001007a */
[----:B------:R-:W-:-:S03]  /*51b0*/  FADD.FTZ R127, -R54, R127 ;  /* 0x0000007f367f7221 */ /* 0x000fc60000010100 */
[----:B------:R-:W-:Y:S02]  /*51c0*/  FMUL.FTZ R160, R141, -1.4426950216293334961 ;  /* 0xbfb8aa3b8da07820 */ /* 0x000fe40000410000 */
[----:B------:R-:W1:Y:S01]  /*51d0*/  MUFU.EX2 R163, R163 ;  /* 0x000000a300a37308 */ /* 0x000e620000000800 */
[----:B------:R-:W-:Y:S01]  /*51e0*/  FMUL.FTZ R127, R4, R127 ;  /* 0x0000007f047f7220 */ /* 0x000fe20000410000 */
[----:B------:R-:W-:-:S03]  /*51f0*/  FMUL.FTZ R164, R121, R140 ;  /* 0x0000008c79a47220 */ /* 0x000fc60000410000 */
[----:B------:R-:W-:-:S03]  /*5200*/  FFMA.FTZ R161, R2, R127, R133 ;  /* 0x0000007f02a17223 */ /* 0x000fc60000010085 */
[----:B------:R-:W5:Y:S01]  /*5210*/  MUFU.EX2 R160, R160 ;  /* 0x000000a000a07308 */ /* 0x000f620000000800 */
[----:B------:R-:W-:Y:S01]  /*5220*/  FMUL.FTZ R151, R161, -1.4426950216293334961 ;  /* 0xbfb8aa3ba1977820 */ /* 0x000fe20000410000 */
[C---:B------:R-:W-:Y:S01]  /*5230*/  FFMA.FTZ R131, R45.reuse, R164, R131 ;  /* 0x000000a42d837223 */ /* 0x040fe20000010083 */
[----:B------:R-:W-:Y:S01]  /*5240*/  FFMA.FTZ R43, R45, R140, R43 ;  /* 0x0000008c2d2b7223 */ /* 0x000fe2000001002b */
[----:B0-----:R-:W-:Y:S01]  /*5250*/  FADD.FTZ R165, R165, 1 ;  /* 0x3f800000a5a57421 */ /* 0x001fe20000010000 */
[----:B------:R-:W-:-:S03]  /*5260*/  FMUL.FTZ R45, R2, R126 ;  /* 0x0000007e022d7220 */ /* 0x000fc60000410000 */
[----:B------:R-:W0:Y:S01]  /*5270*/  MUFU.EX2 R151, R151 ;  /* 0x0000009700977308 */ /* 0x000e220000000800 */
[----:B------:R-:W-:Y:S01]  /*5280*/  FFMA.FTZ R45, R55, R45, R131 ;  /* 0x0000002d372d7223 */ /* 0x000fe20000010083 */
[----:B-1----:R-:W-:Y:S01]  /*5290*/  FADD.FTZ R131, R163, 1 ;  /* 0x3f800000a3837421 */ /* 0x002fe20000010000 */
[----:B------:R-:W-:-:S05]  /*52a0*/  FMUL.FTZ R163, R120, R135 ;  /* 0x0000008778a37220 */ /* 0x000fca0000410000 */
[----:B------:R-:W1:Y:S01]  /*52b0*/  MUFU.RCP R165, R165 ;  /* 0x000000a500a57308 */ /* 0x000e620000001000 */
[----:B-----5:R-:W-:Y:S01]  /*52c0*/  FADD.FTZ R160, R160, 1 ;  /* 0x3f800000a0a07421 */ /* 0x020fe20000010000 */
[C---:B------:R-:W-:Y:S01]  /*52d0*/  FFMA.FTZ R45, R44.reuse, R163, R45 ;  /* 0x000000a32c2d7223 */ /* 0x040fe2000001002d */
[----:B------:R-:W-:Y:S01]  /*52e0*/  FFMA.FTZ R44, R44, R135, R129 ;  /* 0x000000872c2c7223 */ /* 0x000fe20000010081 */
[----:B------:R-:W-:-:S04]  /*52f0*/  FFMA.FTZ R129, R0, R125, R128 ;  /* 0x0000007d00817223 */ /* 0x000fc80000010080 */
[----:B------:R-:W5:Y:S01]  /*5300*/  MUFU.RCP R131, R131 ;  /* 0x0000008300837308 */ /* 0x000f620000001000 */
[----:B------:R-:W-:Y:S01]  /*5310*/  FADD.FTZ R46, R42, R140 ;  /* 0x0000008c2a2e7221 */ /* 0x000fe20000010000 */
[----:B------:R-:W-:-:S06]  /*5320*/  FFMA.FTZ R129, R121, R140, R129 ;  /* 0x0000008c79817223 */ /* 0x000fcc0000010081 */
[----:B------:R-:W5:Y:S01]  /*5330*/  MUFU.RCP R128, R160 ;  /* 0x000000a000807308 */ /* 0x000f620000001000 */
[----:B0-----:R-:W-:Y:S01]  /*5340*/  FADD.FTZ R140, R151, 1 ;  /* 0x3f800000978c7421 */ /* 0x001fe20000010000 */
[----:B-1----:R-:W-:-:S04]  /*5350*/  FADD.FTZ R151, -R165, 1 ;  /* 0x3f800000a5977421 */ /* 0x002fc80000010100 */
[----:B------:R-:W-:Y:S01]  /*5360*/  FFMA.FTZ R130, R130, R151, 1 ;  /* 0x3f80000082827423 */ /* 0x000fe20000010097 */
[----:B-----5:R-:W-:Y:S01]  /*5370*/  FADD.FTZ R151, -R131, 1 ;  /* 0x3f80000083977421 */ /* 0x020fe20000010100 */
[----:B------:R-:W0:Y:S03]  /*5380*/  MUFU.RCP R140, R140 ;  /* 0x0000008c008c7308 */ /* 0x000e260000001000 */
[----:B------:R-:W-:Y:S01]  /*5390*/  FFMA.FTZ R162, R162, R151, 1 ;  /* 0x3f800000a2a27423 */ /* 0x000fe20000010097 */
[----:B------:R-:W-:Y:S01]  /*53a0*/  FADD.FTZ R151, -R128, 1 ;  /* 0x3f80000080977421 */ /* 0x000fe20000010100 */
[----:B------:R-:W-:-:S03]  /*53b0*/  FADD.FTZ R42, R48, R135 ;  /* 0x00000087302a7221 */ /* 0x000fc60000010000 */
[----:B------:R-:W-:-:S04]  /*53c0*/  FFMA.FTZ R151, R141, R151, 1 ;  /* 0x3f8000008d977423 */ /* 0x000fc80000010097 */
[----:B------:R-:W-:Y:S01]  /*53d0*/  FMUL.FTZ R48, R128, R151 ;  /* 0x0000009780307220 */ /* 0x000fe20000410000 */
[----:B------:R-:W-:Y:S01]  /*53e0*/  PRMT R128, R111, 0x7632, R128 ;  /* 0x000076326f807816 */ /* 0x000fe20000000080 */
[----:B------:R-:W-:-:S03]  /*53f0*/  FFMA.FTZ R129, R2, R126, R129 ;  /* 0x0000007e02817223 */ /* 0x000fc60000010081 */
[----:B------:R-:W-:Y:S01]  /*5400*/  SHF.L.U32 R128, R128, 0x10, RZ ;  /* 0x0000001080807819 */ /* 0x000fe200000006ff */
[----:B------:R-:W-:Y:S01]  /*5410*/  FFMA.FTZ R135, R120, R135, R129 ;  /* 0x0000008778877223 */ /* 0x000fe20000010081 */
[----:B0-----:R-:W-:Y:S01]  /*5420*/  FADD.FTZ R129, -R140, 1 ;  /* 0x3f8000008c817421 */ /* 0x001fe20000010100 */
[----:B------:R-:W-:Y:S02]  /*5430*/  FMUL.FTZ R130, R165, R130 ;  /* 0x00000082a5827220 */ /* 0x000fe40000410000 */
[----:B------:R-:W-:Y:S01]  /*5440*/  FMUL.FTZ R48, R128, R48 ;  /* 0x0000003080307220 */ /* 0x000fe20000410000 */
[C---:B------:R-:W-:Y:S01]  /*5450*/  SHF.L.U32 R128, R110.reuse, 0x10, RZ ;  /* 0x000000106e807819 */ /* 0x040fe200000006ff */
[----:B------:R-:W-:Y:S01]  /*5460*/  FMUL.FTZ R160, R131, R162 ;  /* 0x000000a283a07220 */ /* 0x000fe20000410000 */
[----:B------:R-:W-:Y:S01]  /*5470*/  FFMA.FTZ R129, R161, R129, 1 ;  /* 0x3f800000a1817423 */ /* 0x000fe20000010081 */
[----:B------:R-:W-:Y:S02]  /*5480*/  PRMT R131, R110, 0x7632, R131 ;  /* 0x000076326e837816 */ /* 0x000fe40000000083 */
[----:B------:R-:W-:Y:S01]  /*5490*/  FMUL.FTZ R128, R128, R130 ;  /* 0x0000008280807220 */ /* 0x000fe20000410000 */
[----:B------:R-:W-:Y:S01]  /*54a0*/  SHF.L.U32 R130, R111, 0x10, RZ ;  /* 0x000000106f827819 */ /* 0x000fe200000006ff */
[----:B------:R-:W-:Y:S01]  /*54b0*/  FMUL.FTZ R129, R140, R129 ;  /* 0x000000818c817220 */ /* 0x000fe20000410000 */
[----:B------:R-:W-:-:S03]  /*54c0*/  SHF.L.U32 R131, R131, 0x10, RZ ;  /* 0x0000001083837819 */ /* 0x000fc600000006ff */
[----:B------:R-:W-:Y:S01]  /*54d0*/  FMUL.FTZ R129, R130, R129 ;  /* 0x0000008182817220 */ /* 0x000fe20000410000 */
[----:B------:R-:W-:Y:S01]  /*54e0*/  SHF.L.U32 R130, R112, 0x10, RZ ;  /* 0x0000001070827819 */ /* 0x000fe200000006ff */
[----:B------:R-:W-:Y:S01]  /*54f0*/  FMUL.FTZ R160, R131, R160 ;  /* 0x000000a083a07220 */ /* 0x000fe20000410000 */
[----:B------:R-:W-:-:S03]  /*5500*/  SHF.L.U32 R131, R113, 0x10, RZ ;  /* 0x0000001071837819 */ /* 0x000fc600000006ff */
[C---:B------:R-:W-:Y:S02]  /*5510*/  FADD.FTZ R130, -R54.reuse, R130 ;  /* 0x0000008236827221 */ /* 0x040fe40000010100 */
[----:B------:R-:W-:Y:S02]  /*5520*/  FADD.FTZ R131, -R54, R131 ;  /* 0x0000008336837221 */ /* 0x000fe40000010100 */
[----:B------:R-:W-:Y:S01]  /*5530*/  FMUL.FTZ R130, R4, R130 ;  /* 0x0000008204827220 */ /* 0x000fe20000410000 */
[----:B------:R-:W-:Y:S01]  /*5540*/  PRMT R151, R112, 0x7632, R151 ;  /* 0x0000763270977816 */ /* 0x000fe20000000097 */
[----:B------:R-:W-:Y:S02]  /*5550*/  FMUL.FTZ R131, R4, R131 ;  /* 0x0000008304837220 */ /* 0x000fe40000410000 */
[----:B------:R-:W-:Y:S01]  /*5560*/  FFMA.FTZ R165, R0, R130, R123 ;  /* 0x0000008200a57223 */ /* 0x000fe2000001007b */
[----:B------:R-:W-:Y:S01]  /*5570*/  SHF.L.U32 R151, R151, 0x10, RZ ;  /* 0x0000001097977819 */ /* 0x000fe200000006ff */
[----:B------:R-:W-:-:S02]  /*5580*/  FFMA.FTZ R140, R2, R131, R133 ;  /* 0x00000083028c7223 */ /* 0x000fc40000010085 */
[----:B------:R-:W-:Y:S02]  /*5590*/  FMUL.FTZ R164, R165, -1.4426950216293334961 ;  /* 0xbfb8aa3ba5a47820 */ /* 0x000fe40000410000 */
[----:B------:R-:W-:Y:S01]  /*55a0*/  FMUL.FTZ R141, R140, -1.4426950216293334961 ;  /* 0xbfb8aa3b8c8d7820 */ /* 0x000fe20000410000 */
[----:B------:R-:W-:-:S03]  /*55b0*/  FADD.FTZ R151, -R54, R151 ;  /* 0x0000009736977221 */ /* 0x000fc60000010100 */
[----:B------:R-:W0:Y:S01]  /*55c0*/  MUFU.EX2 R164, R164 ;  /* 0x000000a400a47308 */ /* 0x000e220000000800 */
[----:B------:R-:W-:Y:S01]  /*55d0*/  FMUL.FTZ R151, R4, R151 ;  /* 0x0000009704977220 */ /* 0x000fe20000410000 */
[----:B------:R-:W-:-:S06]  /*55e0*/  FMUL.FTZ R161, R0, R128 ;  /* 0x0000008000a17220 */ /* 0x000fcc0000410000 */
[----:B------:R-:W1:Y:S01]  /*55f0*/  MUFU.EX2 R141, R141 ;  /* 0x0000008d008d7308 */ /* 0x000e620000000800 */
[----:B------:R-:W-:Y:S01]  /*5600*/  FFMA.FTZ R163, R121, R151, R132 ;  /* 0x0000009779a37223 */ /* 0x000fe20000010084 */
[----:B------:R-:W-:-:S03]  /*5610*/  FFMA.FTZ R161, R3, R161, R45 ;  /* 0x000000a103a17223 */ /* 0x000fc6000001002d */
[----:B------:R-:W-:Y:S01]  /*5620*/  FMUL.FTZ R45, R163, -1.4426950216293334961 ;  /* 0xbfb8aa3ba32d7820 */ /* 0x000fe20000410000 */
[----:B------:R-:W-:Y:S01]  /*5630*/  FMUL.FTZ R162, R121, R160 ;  /* 0x000000a079a27220 */ /* 0x000fe20000410000 */
[----:B0-----:R-:W-:-:S04]  /*5640*/  FADD.FTZ R164, R164, 1 ;  /* 0x3f800000a4a47421 */ /* 0x001fc80000010000 */
[----:B------:R-:W0:Y:S01]  /*5650*/  MUFU.EX2 R45, R45 ;  /* 0x0000002d002d7308 */ /* 0x000e220000000800 */
[----:B------:R-:W-:Y:S01]  /*5660*/  FFMA.FTZ R162, R49, R162, R161 ;  /* 0x000000a231a27223 */ /* 0x000fe200000100a1 */
[----:B-1----:R-:W-:-:S06]  /*5670*/  FADD.FTZ R141, R141, 1 ;  /* 0x3f8000008d8d7421 */ /* 0x002fcc0000010000 */
[----:B------:R0:W1:Y:S01]  /*5680*/  MUFU.RCP R161, R164 ;  /* 0x000000a400a17308 */ /* 0x0000620000001000 */
[----:B------:R-:W-:Y:S01]  /*5690*/  FFMA.FTZ R43, R49, R160, R43 ;  /* 0x000000a0312b7223 */ /* 0x000fe2000001002b */
[----:B------:R-:W-:Y:S01]  /*56a0*/  FMUL.FTZ R49, R2, R129 ;  /* 0x0000008102317220 */ /* 0x000fe20000410000 */
[----:B------:R-:W-:-:S05]  /*56b0*/  FFMA.FTZ R47, R134, R48, R44 ;  /* 0x00000030862f7223 */ /* 0x000fca000001002c */
[----:B------:R-:W5:Y:S01]  /*56c0*/  MUFU.RCP R141, R141 ;  /* 0x0000008d008d7308 */ /* 0x000f620000001000 */
[----:B------:R-:W-:Y:S01]  /*56d0*/  PRMT R44, R113, 0x7632, R44 ;  /* 0x00007632712c7816 */ /* 0x000fe2000000002c */
[----:B------:R-:W-:Y:S01]  /*56e0*/  FFMA.FTZ R162, R127, R49, R162 ;  /* 0x000000317fa27223 */ /* 0x000fe200000100a2 */
[----:B------:R-:W-:Y:S01]  /*56f0*/  FMUL.FTZ R49, R120, R48 ;  /* 0x0000003078317220 */ /* 0x000fe20000410000 */
[----:B0-----:R-:W-:Y:S01]  /*5700*/  FADD.FTZ R164, R45, 1 ;  /* 0x3f8000002da47421 */ /* 0x001fe20000010000 */
[----:B------:R-:W-:Y:S02]  /*5710*/  SHF.L.U32 R44, R44, 0x10, RZ ;  /* 0x000000102c2c7819 */ /* 0x000fe400000006ff */
[----:B------:R-:W-:Y:S02]  /*5720*/  FFMA.FTZ R45, R134, R49, R162 ;  /* 0x00000031862d7223 */ /* 0x000fe400000100a2 */
[----:B------:R0:W2:Y:S01]  /*5730*/  MUFU.RCP R162, R164 ;  /* 0x000000a400a27308 */ /* 0x0000a20000001000 */
[----:B-1----:R-:W-:Y:S01]  /*5740*/  FADD.FTZ R49, -R161, 1 ;  /* 0x3f800000a1317421 */ /* 0x002fe20000010100 */
[----:B------:R-:W-:-:S03]  /*5750*/  FADD.FTZ R44, -R54, R44 ;  /* 0x0000002c362c7221 */ /* 0x000fc60000010100 */
[----:B------:R-:W-:Y:S01]  /*5760*/  FFMA.FTZ R165, R165, R49, 1 ;  /* 0x3f800000a5a57423 */ /* 0x000fe20000010031 */
[----:B------:R-:W-:Y:S01]  /*5770*/  FMUL.FTZ R49, R4, R44 ;  /* 0x0000002c04317220 */ /* 0x000fe20000410000 */
[----:B-----5:R-:W-:-:S04]  /*5780*/  FADD.FTZ R134, -R141, 1 ;  /* 0x3f8000008d867421 */ /* 0x020fc80000010100 */
[----:B------:R-:W-:Y:S01]  /*5790*/  FFMA.FTZ R134, R140, R134, 1 ;  /* 0x3f8000008c867423 */ /* 0x000fe20000010086 */
[----:B------:R-:W-:-:S04]  /*57a0*/  FFMA.FTZ R140, R120, R49, R122 ;  /* 0x00000031788c7223 */ /* 0x000fc8000001007a */
[----:B0-----:R-:W-:Y:S01]  /*57b0*/  FMUL.FTZ R164, R140, -1.4426950216293334961 ;  /* 0xbfb8aa3b8ca47820 */ /* 0x001fe20000410000 */
[----:B--2---:R-:W-:Y:S01]  /*57c0*/  FADD.FTZ R44, -R162, 1 ;  /* 0x3f800000a22c7421 */ /* 0x004fe20000010100 */
[----:B------:R-:W-:-:S03]  /*57d0*/  FMUL.FTZ R134, R141, R134 ;  /* 0x000000868d867220 */ /* 0x000fc60000410000 */
[----:B------:R-:W-:Y:S01]  /*57e0*/  FFMA.FTZ R163, R163, R44, 1 ;  /* 0x3f800000a3a37423 */ /* 0x000fe2000001002c */
[----:B------:R-:W0:Y:S01]  /*57f0*/  MUFU.EX2 R164, R164 ;  /* 0x000000a400a47308 */ /* 0x000e220000000800 */
[----:B------:R-:W-:Y:S02]  /*5800*/  SHF.L.U32 R141, R114, 0x10, RZ ;  /* 0x00000010728d7819 */ /* 0x000fe400000006ff */
[----:B------:R-:W-:Y:S01]  /*5810*/  FMUL.FTZ R162, R162, R163 ;  /* 0x000000a3a2a27220 */ /* 0x000fe20000410000 */
[----:B------:R-:W-:Y:S02]  /*5820*/  PRMT R163, R114, 0x7632, R163 ;  /* 0x0000763272a37816 */ /* 0x000fe400000000a3 */
[----:B------:R-:W-:Y:S02]  /*5830*/  FADD.FTZ R141, -R54, R141 ;  /* 0x0000008d368d7221 */ /* 0x000fe40000010100 */
[----:B------:R-:W-:Y:S01]  /*5840*/  SHF.L.U32 R163, R163, 0x10, RZ ;  /* 0x00000010a3a37819 */ /* 0x000fe200000006ff */
[----:B------:R-:W-:Y:S01]  /*5850*/  FFMA.FTZ R44, R0, R128, R135 ;  /* 0x00000080002c7223 */ /* 0x000fe20000010087 */
[----:B------:R-:W-:Y:S01]  /*5860*/  FMUL.FTZ R141, R4, R141 ;  /* 0x0000008d048d7220 */ /* 0x000fe20000410000 */
[----:B------:R-:W-:-:S02]  /*5870*/  FMUL.FTZ R135, R161, R165 ;  /* 0x000000a5a1877220 */ /* 0x000fc40000410000 */
[----:B------:R-:W-:Y:S01]  /*5880*/  FADD.FTZ R163, -R54, R163 ;  /* 0x000000a336a37221 */ /* 0x000fe20000010100 */
[----:B------:R-:W-:Y:S01]  /*5890*/  FADD.FTZ R46, R46, R160 ;  /* 0x000000a02e2e7221 */ /* 0x000fe20000010000 */
[C---:B------:R-:W-:Y:S01]  /*58a0*/  FFMA.FTZ R44, R121.reuse, R160, R44 ;  /* 0x000000a0792c7223 */ /* 0x040fe2000001002c */
[----:B------:R-:W-:Y:S01]  /*58b0*/  FFMA.FTZ R160, R0, R141, R123 ;  /* 0x0000008d00a07223 */ /* 0x000fe2000001007b */
[----:B0-----:R-:W-:Y:S01]  /*58c0*/  FADD.FTZ R161, R164, 1 ;  /* 0x3f800000a4a17421 */ /* 0x001fe20000010000 */
[----:B------:R-:W-:Y:S02]  /*58d0*/  FMUL.FTZ R123, R4, R163 ;  /* 0x000000a3047b7220 */ /* 0x000fe40000410000 */
[----:B------:R-:W-:Y:S02]  /*58e0*/  FMUL.FTZ R164, R160, -1.4426950216293334961 ;  /* 0xbfb8aa3ba0a47820 */ /* 0x000fe40000410000 */
[----:B------:R-:W-:Y:S01]  /*58f0*/  FFMA.FTZ R132, R121, R123, R132 ;  /* 0x0000007b79847223 */ /* 0x000fe20000010084 */
[----:B------:R-:W0:Y:S03]  /*5900*/  MUFU.RCP R161, R161 ;  /* 0x000000a100a17308 */ /* 0x000e260000001000 */
[----:B------:R-:W-:-:S05]  /*5910*/  FMUL.FTZ R165, R132, -1.4426950216293334961 ;  /* 0xbfb8aa3b84a57820 */ /* 0x000fca0000410000 */
[----:B------:R-:W1:Y:S08]  /*5920*/  MUFU.EX2 R164, R164 ;  /* 0x000000a400a47308 */ /* 0x000e700000000800 */
[----:B------:R-:W2:Y:S01]  /*5930*/  MUFU.EX2 R165, R165 ;  /* 0x000000a500a57308 */ /* 0x000ea20000000800 */
[----:B0-----:R-:W-:-:S04]  /*5940*/  FADD.FTZ R163, -R161, 1 ;  /* 0x3f800000a1a37421 */ /* 0x001fc80000010100 */
[----:B------:R-:W-:Y:S01]  /*5950*/  FFMA.FTZ R163, R140, R163, 1 ;  /* 0x3f8000008ca37423 */ /* 0x000fe200000100a3 */
[----:B-1----:R-:W-:-:S06]  /*5960*/  FADD.FTZ R140, R164, 1 ;  /* 0x3f800000a48c7421 */ /* 0x002fcc0000010000 */
[----:B------:R-:W0:Y:S01]  /*5970*/  MUFU.RCP R140, R140 ;  /* 0x0000008c008c7308 */ /* 0x000e220000001000 */
[----:B--2---:R-:W-:Y:S01]  /*5980*/  FADD.FTZ R164, R165, 1 ;  /* 0x3f800000a5a47421 */ /* 0x004fe20000010000 */
[----:B------:R-:W-:Y:S01]  /*5990*/  FMUL.FTZ R163, R161, R163 ;  /* 0x000000a3a1a37220 */ /* 0x000fe20000410000 */
[----:B---3--:R-:W-:-:S05]  /*59a0*/  PRMT R161, R116, 0x7632, R161 ;  /* 0x0000763274a17816 */ /* 0x008fca00000000a1 */
[----:B------:R-:W1:Y:S01]  /*59b0*/  MUFU.RCP R164, R164 ;  /* 0x000000a400a47308 */ /* 0x000e620000001000 */
[----:B------:R-:W-:-:S05]  /*59c0*/  SHF.L.U32 R161, R161, 0x10, RZ ;  /* 0x00000010a1a17819 */ /* 0x000fca00000006ff */
[----:B------:R-:W-:Y:S01]  /*59d0*/  FMUL.FTZ R162, R161, R162 ;  /* 0x000000a2a1a27220 */ /* 0x000fe20000410000 */
[----:B0-----:R-:W-:-:S04]  /*59e0*/  FADD.FTZ R161, -R140, 1 ;  /* 0x3f8000008ca17421 */ /* 0x001fc80000010100 */
[----:B------:R-:W-:Y:S01]  /*59f0*/  FFMA.FTZ R161, R160, R161, 1 ;  /* 0x3f800000a0a17423 */ /* 0x000fe200000100a1 */
[----:B-1----:R-:W-:-:S04]  /*5a00*/  FADD.FTZ R160, -R164, 1 ;  /* 0x3f800000a4a07421 */ /* 0x002fc80000010100 */
[----:B------:R-:W-:Y:S01]  /*5a10*/  FFMA.FTZ R132, R132, R160, 1 ;  /* 0x3f80000084847423 */ /* 0x000fe200000100a0 */
[----:B------:R-:W-:-:S04]  /*5a20*/  PRMT R160, R117, 0x7632, R160 ;  /* 0x0000763275a07816 */ /* 0x000fc800000000a0 */
[----:B------:R-:W-:Y:S01]  /*5a30*/  SHF.L.U32 R160, R160, 0x10, RZ ;  /* 0x00000010a0a07819 */ /* 0x000fe200000006ff */
[----:B------:R-:W-:Y:S01]  /*5a40*/  FMUL.FTZ R161, R140, R161 ;  /* 0x000000a18ca17220 */ /* 0x000fe20000410000 */
[----:B------:R-:W-:-:S03]  /*5a50*/  SHF.L.U32 R140, R115, 0x10, RZ ;  /* 0x00000010738c7819 */ /* 0x000fc600000006ff */
[----:B------:R-:W-:Y:S01]  /*5a60*/  FMUL.FTZ R163, R160, R163 ;  /* 0x000000a3a0a37220 */ /* 0x000fe20000410000 */
[----:B----4-:R-:W-:Y:S01]  /*5a70*/  PRMT R160, R118, 0x7632, R160 ;  /* 0x0000763276a07816 */ /* 0x010fe200000000a0 */
[----:B------:R-:W-:Y:S01]  /*5a80*/  FADD.FTZ R140, -R54, R140 ;  /* 0x0000008c368c7221 */ /* 0x000fe20000010100 */
[----:B------:R-:W-:Y:S02]  /*5a90*/  FMUL.FTZ R132, R164, R132 ;  /* 0x00000084a4847220 */ /* 0x000fe40000410000 */
[----:B------:R-:W-:Y:S01]  /*5aa0*/  SHF.L.U32 R160, R160, 0x10, RZ ;  /* 0x00000010a0a07819 */ /* 0x000fe200000006ff */
[----:B------:R-:W-:-:S04]  /*5ab0*/  FMUL.FTZ R140, R4, R140 ;  /* 0x0000008c048c7220 */ /* 0x000fc80000410000 */
[----:B------:R-:W-:Y:S01]  /*5ac0*/  FMUL.FTZ R160, R160, R132 ;  /* 0x00000084a0a07220 */ /* 0x000fe20000410000 */
[----:B------:R-:W-:Y:S01]  /*5ad0*/  SHF.L.U32 R132, R116, 0x10, RZ ;  /* 0x0000001074847819 */ /* 0x000fe200000006ff */
[----:B------:R-:W-:-:S04]  /*5ae0*/  FFMA.FTZ R164, R2, R140, R133 ;  /* 0x0000008c02a47223 */ /* 0x000fc80000010085 */
[----:B------:R-:W-:Y:S01]  /*5af0*/  FMUL.FTZ R132, R132, R135 ;  /* 0x0000008784847220 */ /* 0x000fe20000410000 */
[----:B------:R-:W-:Y:S01]  /*5b00*/  FMUL.FTZ R135, R164, -1.4426950216293334961 ;  /* 0xbfb8aa3ba4877820 */ /* 0x000fe20000410000 */
[----:B------:R-:W-:-:S05]  /*5b10*/  SHF.L.U32 R133, R117, 0x10, RZ ;  /* 0x0000001075857819 */ /* 0x000fca00000006ff */
[----:B------:R-:W0:Y:S01]  /*5b20*/  MUFU.EX2 R135, R135 ;  /* 0x0000008700877308 */ /* 0x000e220000000800 */
[----:B------:R-:W-:Y:S01]  /*5b30*/  FMUL.FTZ R133, R133, R134 ;  /* 0x0000008685857220 */ /* 0x000fe20000410000 */
[----:B------:R-:W-:Y:S01]  /*5b40*/  FMUL.FTZ R134, R0, R132 ;  /* 0x0000008400867220 */ /* 0x000fe20000410000 */
[----:B------:R-:W-:-:S03]  /*5b50*/  FFMA.FTZ R44, R2, R129, R44 ;  /* 0x00000081022c7223 */ /* 0x000fc6000001002c */
[----:B------:R-:W-:Y:S01]  /*5b60*/  FFMA.FTZ R134, R130, R134, R45 ;  /* 0x0000008682867223 */ /* 0x000fe2000001002d */
[----:B------:R-:W-:Y:S01]  /*5b70*/  FMUL.FTZ R45, R121, R162 ;  /* 0x000000a2792d7220 */ /* 0x000fe20000410000 */
[----:B------:R-:W-:-:S03]  /*5b80*/  FFMA.FTZ R44, R120, R48, R44 ;  /* 0x00000030782c7223 */ /* 0x000fc6000001002c */
[----:B------:R-:W-:Y:S01]  /*5b90*/  FFMA.FTZ R134, R151, R45, R134 ;  /* 0x0000002d97867223 */ /* 0x000fe20000010086 */
[----:B------:R-:W-:Y:S01]  /*5ba0*/  FFMA.FTZ R44, R0, R132, R44 ;  /* 0x00000084002c7223 */ /* 0x000fe2000001002c */
[----:B0-----:R-:W-:Y:S01]  /*5bb0*/  FADD.FTZ R45, R135, 1 ;  /* 0x3f800000872d7421 */ /* 0x001fe20000010000 */
[----:B------:R-:W-:Y:S02]  /*5bc0*/  FMUL.FTZ R135, R2, R133 ;  /* 0x0000008502877220 */ /* 0x000fe40000410000 */
[----:B------:R-:W-:Y:S02]  /*5bd0*/  FFMA.FTZ R44, R121, R162, R44 ;  /* 0x000000a2792c7223 */ /* 0x000fe4000001002c */
[----:B------:R-:W-:Y:S01]  /*5be0*/  FFMA.FTZ R135, R131, R135, R134 ;  /* 0x0000008783877223 */ /* 0x000fe20000010086 */
[----:B------:R-:W-:Y:S01]  /*5bf0*/  SHF.L.U32 R134, R118, 0x10, RZ ;  /* 0x0000001076867819 */ /* 0x000fe200000006ff */
[----:B------:R-:W-:-:S04]  /*5c00*/  FFMA.FTZ R44, R2, R133, R44 ;  /* 0x00000085022c7223 */ /* 0x000fc8000001002c */
[----:B------:R-:W-:Y:S01]  /*5c10*/  FMUL.FTZ R134, R134, R161 ;  /* 0x000000a186867220 */ /* 0x000fe20000410000 */
[----:B------:R-:W-:-:S04]  /*5c20*/  FFMA.FTZ R44, R120, R163, R44 ;  /* 0x000000a3782c7223 */ /* 0x000fc8000001002c */
[----:B------:R-:W-:Y:S01]  /*5c30*/  FFMA.FTZ R44, R0, R134, R44 ;  /* 0x00000086002c7223 */ /* 0x000fe2000001002c */
[----:B------:R-:W-:-:S03]  /*5c40*/  FMUL.FTZ R165, R121, R160 ;  /* 0x000000a079a57220 */ /* 0x000fc60000410000 */
[----:B------:R-:W-:Y:S02]  /*5c50*/  FFMA.FTZ R44, R121, R160, R44 ;  /* 0x000000a0792c7223 */ /* 0x000fe4000001002c */
[----:B------:R-:W2:Y:S01]  /*5c60*/  LDL.LU R121, [R1+0x24] ;  /* 0x0000240001797983 */ /* 0x000ea20000300800 */
[----:B------:R-:W0:Y:S01]  /*5c70*/  MUFU.RCP R45, R45 ;  /* 0x0000002d002d7308 */ /* 0x000e220000001000 */
[----:B------:R-:W-:-:S04]  /*5c80*/  FMUL.FTZ R161, R120, R163 ;  /* 0x000000a378a17220 */ /* 0x000fc80000410000 */
[----:B------:R-:W-:Y:S01]  /*5c90*/  FFMA.FTZ R135, R49, R161, R135 ;  /* 0x000000a131877223 */ /* 0x000fe20000010087 */
[----:B------:R-:W-:-:S04]  /*5ca0*/  FMUL.FTZ R161, R0, R134 ;  /* 0x0000008600a17220 */ /* 0x000fc80000410000 */
[----:B------:R-:W-:Y:S01]  /*5cb0*/  FFMA.FTZ R135, R141, R161, R135 ;  /* 0x000000a18d877223 */ /* 0x000fe20000010087 */
[----:B0-----:R-:W-:-:S04]  /*5cc0*/  FADD.FTZ R161, -R45, 1 ;  /* 0x3f8000002da17421 */ /* 0x001fc80000010100 */
[----:B------:R-:W-:Y:S01]  /*5cd0*/  FFMA.FTZ R164, R164, R161, 1 ;  /* 0x3f800000a4a47423 */ /* 0x000fe200000100a1 */
[----:B------:R-:W-:-:S04]  /*5ce0*/  PRMT R161, R115, 0x7632, R161 ;  /* 0x0000763273a17816 */ /* 0x000fc800000000a1 */
[----:B------:R-:W-:-:S05]  /*5cf0*/  SHF.L.U32 R161, R161, 0x10, RZ ;  /* 0x00000010a1a17819 */ /* 0x000fca00000006ff */
[----:B------:R-:W-:-:S04]  /*5d00*/  FADD.FTZ R161, -R54, R161 ;  /* 0x000000a136a17221 */ /* 0x000fc80000010100 */
[----:B------:R-:W-:Y:S01]  /*5d10*/  FMUL.FTZ R161, R4, R161 ;  /* 0x000000a104a17220 */ /* 0x000fe20000410000 */
[----:B------:R-:W-:-:S03]  /*5d20*/  FMUL.FTZ R164, R45, R164 ;  /* 0x000000a42da47220 */ /* 0x000fc60000410000 */
[----:B------:R-:W-:-:S04]  /*5d30*/  FFMA.FTZ R122, R120, R161, R122 ;  /* 0x000000a1787a7223 */ /* 0x000fc8000001007a */
[----:B------:R-:W-:-:S06]  /*5d40*/  FMUL.FTZ R45, R122, -1.4426950216293334961 ;  /* 0xbfb8aa3b7a2d7820 */ /* 0x000fcc0000410000 */
[----:B------:R-:W0:Y:S02]  /*5d50*/  MUFU.EX2 R45, R45 ;  /* 0x0000002d002d7308 */ /* 0x000e240000000800 */
[----:B0-----:R-:W-:-:S06]  /*5d60*/  FADD.FTZ R45, R45, 1 ;  /* 0x3f8000002d2d7421 */ /* 0x001fcc0000010000 */
[----:B------:R-:W0:Y:S01]  /*5d70*/  MUFU.RCP R45, R45 ;  /* 0x0000002d002d7308 */ /* 0x000e220000001000 */
[----:B------:R-:W-:Y:S01]  /*5d80*/  FFMA.FTZ R165, R123, R165, R135 ;  /* 0x000000a57ba57223 */ /* 0x000fe20000010087 */
[----:B------:R-:W-:Y:S02]  /*5d90*/  FADD.FTZ R48, R42, R48 ;  /* 0x000000302a307221 */ /* 0x000fe40000010000 */
[----:B------:R-:W3:Y:S01]  /*5da0*/  LDL.LU R42, [R1+0x88] ;  /* 0x00008800012a7983 */ /* 0x000ee20000300800 */
[----:B------:R-:W-:Y:S01]  /*5db0*/  FFMA.FTZ R49, R49, R163, R47 ;  /* 0x000000a331317223 */ /* 0x000fe2000001002f */
[----:B--2---:R-:W-:Y:S01]  /*5dc0*/  MOV R135, R121 ;  /* 0x0000007900877202 */ /* 0x004fe20000000f00 */
[----:B0-----:R-:W-:-:S04]  /*5dd0*/  FADD.FTZ R121, -R45, 1 ;  /* 0x3f8000002d797421 */ /* 0x001fc80000010100 */
[----:B------:R-:W-:Y:S01]  /*5de0*/  FFMA.FTZ R121, R122, R121, 1 ;  /* 0x3f8000007a797423 */ /* 0x000fe20000010079 */
[----:B------:R-:W-:-:S03]  /*5df0*/  MOV R122, R135 ;  /* 0x00000087007a7202 */ /* 0x000fc60000000f00 */
[----:B------:R-:W-:Y:S01]  /*5e00*/  FMUL.FTZ R121, R45, R121 ;  /* 0x000000792d797220 */ /* 0x000fe20000410000 */
[C---:B------:R-:W-:Y:S02]  /*5e10*/  PRMT R45, R119.reuse, 0x7632, R45 ;  /* 0x00007632772d7816 */ /* 0x040fe4000000002d */
[----:B------:R-:W-:Y:S02]  /*5e20*/  SHF.L.U32 R135, R119, 0x10, RZ ;  /* 0x0000001077877819 */ /* 0x000fe400000006ff */
[----:B------:R-:W-:-:S03]  /*5e30*/  SHF.L.U32 R45, R45, 0x10, RZ ;  /* 0x000000102d2d7819 */ /* 0x000fc600000006ff */
[----:B------:R-:W-:Y:S02]  /*5e40*/  FMUL.FTZ R135, R135, R164 ;  /* 0x000000a487877220 */ /* 0x000fe40000410000 */
[----:B------:R-:W-:Y:S02]  /*5e50*/  FMUL.FTZ R121, R45, R121 ;  /* 0x000000792d797220 */ /* 0x000fe40000410000 */
[CC--:B------:R-:W-:Y:S01]  /*5e60*/  FMUL.FTZ R45, R2.reuse, R135.reuse ;  /* 0x00000087022d7220 */ /* 0x0c0fe20000410000 */
[----:B------:R-:W-:Y:S01]  /*5e70*/  MOV R164, R122 ;  /* 0x0000007a00a47202 */ /* 0x000fe20000000f00 */
[----:B------:R-:W-:Y:S01]  /*5e80*/  FFMA.FTZ R44, R2, R135, R44 ;  /* 0x00000087022c7223 */ /* 0x000fe2000001002c */
[----:B------:R-:W-:Y:S01]  /*5e90*/  FMUL.FTZ R122, R120, R121 ;  /* 0x00000079787a7220 */ /* 0x000fe20000410000 */
[----:B------:R-:W-:Y:S02]  /*5ea0*/  FFMA.FTZ R45, R140, R45, R165 ;  /* 0x0000002d8c2d7223 */ /* 0x000fe400000100a5 */
[----:B------:R-:W-:-:S02]  /*5eb0*/  FFMA.FTZ R44, R120, R121, R44 ;  /* 0x00000079782c7223 */ /* 0x000fc4000001002c */
[----:B------:R-:W-:-:S05]  /*5ec0*/  FFMA.FTZ R45, R161, R122, R45 ;  /* 0x0000007aa12d7223 */ /* 0x000fca000001002d */
[----:B------:R0:W-:Y:S02]  /*5ed0*/  STS.64 [R164], R44 ;  /* 0x0000002ca4007388 */ /* 0x0001e40000000a00 */
[----:B0-----:R-:W-:Y:S01]  /*5ee0*/  FFMA.FTZ R44, R151, R162, R43 ;  /* 0x000000a2972c7223 */ /* 0x001fe2000001002b */
[----:B------:R-:W-:Y:S01]  /*5ef0*/  FADD.FTZ R45, R46, R162 ;  /* 0x000000a22e2d7221 */ /* 0x000fe20000010000 */
[----:B------:R-:W2:Y:S04]  /*5f00*/  LDL.LU R43, [R1+0x84] ;  /* 0x00008400012b7983 */ /* 0x000ea80000300800 */
[----:B------:R-:W4:Y:S04]  /*5f10*/  LDL.LU R46, [R1+0x80] ;  /* 0x00008000012e7983 */ /* 0x000f280000300800 */
[----:B------:R-:W5:Y:S01]  /*5f20*/  LDL.LU R47, [R1+0x7c] ;  /* 0x00007c00012f7983 */ /* 0x000f620000300800 */
[----:B---3--:R-:W-:-:S04]  /*5f30*/  FFMA.FTZ R42, R148, R5, R42 ;  /* 0x00000005942a7223 */ /* 0x008fc8000001002a */
[----:B------:R-:W-:-:S04]  /*5f40*/  FFMA.FTZ R42, R146, R7, R42 ;  /* 0x00000007922a7223 */ /* 0x000fc8000001002a */
[----:B------:R-:W-:-:S04]  /*5f50*/  FFMA.FTZ R42, R144, R9, R42 ;  /* 0x00000009902a7223 */ /* 0x000fc8000001002a */
[----:B------:R-:W-:-:S04]  /*5f60*/  FFMA.FTZ R42, R142, R11, R42 ;  /* 0x0000000b8e2a7223 */ /* 0x000fc8000001002a */
[----:B------:R-:W-:-:S04]  /*5f70*/  FFMA.FTZ R42, R138, R14, R42 ;  /* 0x0000000e8a2a7223 */ /* 0x000fc8000001002a */
[----:B------:R-:W-:-:S04]  /*5f80*/  FFMA.FTZ R42, R136, R19, R42 ;  /* 0x00000013882a7223 */ /* 0x000fc8000001002a */
[----:B------:R-:W-:Y:S01]  /*5f90*/  FFMA.FTZ R42, R16, R22, R42 ;  /* 0x00000016102a7223 */ /* 0x000fe2000001002a */
[----:B------:R-:W0:Y:S01]  /*5fa0*/  S2R R164, SR_TID.X ;  /* 0x0000000000a47919 */ /* 0x000e220000002100 */
[----:B------:R-:W-:Y:S02]  /*5fb0*/  UIADD3 UR15, UP0, UR11, 0x8, URZ ;  /* 0x000000080b0f7890 */ /* 0x000fe4000ff1e03f */
[----:B------:R-:W-:Y:S02]  /*5fc0*/  FFMA.FTZ R42, R18, R27, R42 ;  /* 0x0000001b122a7223 */ /* 0x000fe4000001002a */
[----:B------:R-:W-:Y:S02]  /*5fd0*/  UIADD3.X UR16, URZ, UR5, URZ, UP0, !UPT ;  /* 0x000000053f107290 */ /* 0x000fe400087fe43f */
[----:B------:R-:W-:Y:S01]  /*5fe0*/  FFMA.FTZ R42, R24, R30, R42 ;  /* 0x0000001e182a7223 */ /* 0x000fe2000001002a */
[----:B------:R-:W-:-:S03]  /*5ff0*/  UISETP.GE.U32.AND UP0, UPT, UR15, UR21, UPT ;  /* 0x000000150f00728c */ /* 0x000fc6000bf06070 */
[----:B------:R-:W-:Y:S01]  /*6000*/  FFMA.FTZ R42, R26, R33, R42 ;  /* 0x000000211a2a7223 */ /* 0x000fe2000001002a */
[----:B------:R-:W-:-:S03]  /*6010*/  UISETP.GE.AND.EX UP0, UPT, UR16, UR10, UPT, UP0 ;  /* 0x0000000a1000728c */ /* 0x000fc6000bf06300 */
[----:B------:R-:W-:-:S03]  /*6020*/  FFMA.FTZ R42, R32, R38, R42 ;  /* 0x00000026202a7223 */ /* 0x000fc6000001002a */
[----:B------:R-:W-:Y:S01]  /*6030*/  PLOP3.LUT P0, PT, PT, PT, UP0, 0x80, 0x0 ;  /* 0x000000000000781c */ /* 0x000fe20003f0f008 */
[----:B------:R-:W-:-:S04]  /*6040*/  FFMA.FTZ R42, R36, R40, R42 ;  /* 0x00000028242a7223 */ /* 0x000fc8000001002a */
[----:B------:R-:W-:-:S04]  /*6050*/  FFMA.FTZ R42, R41, R125, R42 ;  /* 0x0000007d292a7223 */ /* 0x000fc8000001002a */
[----:B------:R-:W-:Y:S01]  /*6060*/  FFMA.FTZ R42, R3, R128, R42 ;  /* 0x00000080032a7223 */ /* 0x000fe2000001002a */
[----:B------:R-:W-:-:S03]  /*6070*/  FADD.FTZ R163, R48, R163 ;  /* 0x000000a330a37221 */ /* 0x000fc60000010000 */
[----:B------:R-:W-:Y:S01]  /*6080*/  FFMA.FTZ R42, R130, R132, R42 ;  /* 0x00000084822a7223 */ /* 0x000fe2000001002a */
[----:B------:R-:W-:Y:S01]  /*6090*/  FFMA.FTZ R48, R161, R121, R49 ;  /* 0x00000079a1307223 */ /* 0x000fe20000010031 */
[----:B------:R-:W-:Y:S01]  /*60a0*/  FFMA.FTZ R44, R123, R160, R44 ;  /* 0x000000a07b2c7223 */ /* 0x000fe2000001002c */
[----:B------:R-:W-:Y:S01]  /*60b0*/  FADD.FTZ R45, R45, R160 ;  /* 0x000000a02d2d7221 */ /* 0x000fe20000010000 */
[----:B------:R-:W-:Y:S01]  /*60c0*/  FADD.FTZ R49, R163, R121 ;  /* 0x00000079a3317221 */ /* 0x000fe20000010000 */
[----:B------:R-:W-:Y:S01]  /*60d0*/  BAR.SYNC.DEFER_BLOCKING 0x0 ;  /* 0x0000000000007b1d */ /* 0x000fe20000010000 */
[----:B0-----:R-:W-:Y:S01]  /*60e0*/  ISETP.GT.U32.AND P1, PT, R164, 0x1f, PT ;  /* 0x0000001fa400780c */ /* 0x001fe20003f24070 */
[----:B------:R-:W-:Y:S01]  /*60f0*/  FFMA.FTZ R42, R141, R134, R42 ;  /* 0x000000868d2a7223 */ /* 0x000fe2000001002a */
[----:B--2---:R-:W-:Y:S01]  /*6100*/  FADD.FTZ R43, R5, R43 ;  /* 0x0000002b052b7221 */ /* 0x004fe20000010000 */
[----:B----4-:R-:W-:Y:S01]  /*6110*/  FFMA.FTZ R46, R147, R6, R46 ;  /* 0x00000006932e7223 */ /* 0x010fe2000001002e */
[----:B-----5:R-:W-:-:S02]  /*6120*/  FADD.FTZ R47, R6, R47 ;  /* 0x0000002f062f7221 */ /* 0x020fc40000010000 */
[----:B------:R-:W-:Y:S01]  /*6130*/  FADD.FTZ R43, R43, R7 ;  /* 0x000000072b2b7221 */ /* 0x000fe20000010000 */
[----:B------:R-:W-:Y:S01]  /*6140*/  FFMA.FTZ R46, R145, R8, R46 ;  /* 0x00000008912e7223 */ /* 0x000fe2000001002e */
[----:B------:R-:W-:Y:S02]  /*6150*/  FADD.FTZ R47, R47, R8 ;  /* 0x000000082f2f7221 */ /* 0x000fe40000010000 */
[----:B------:R-:W-:Y:S01]  /*6160*/  FADD.FTZ R43, R43, R9 ;  /* 0x000000092b2b7221 */ /* 0x000fe20000010000 */
[----:B------:R-:W-:Y:S01]  /*6170*/  FFMA.FTZ R46, R143, R10, R46 ;  /* 0x0000000a8f2e7223 */ /* 0x000fe2000001002e */
[----:B------:R-:W-:Y:S02]  /*6180*/  FADD.FTZ R47, R47, R10 ;  /* 0x0000000a2f2f7221 */ /* 0x000fe40000010000 */
[----:B------:R-:W-:Y:S01]  /*6190*/  FADD.FTZ R43, R43, R11 ;  /* 0x0000000b2b2b7221 */ /* 0x000fe20000010000 */
[----:B------:R-:W-:Y:S01]  /*61a0*/  FFMA.FTZ R46, R139, R12, R46 ;  /* 0x0000000c8b2e7223 */ /* 0x000fe2000001002e */
[----:B------:R-:W-:-:S02]  /*61b0*/  FADD.FTZ R47, R47, R12 ;  /* 0x0000000c2f2f7221 */ /* 0x000fc40000010000 */
        /* <DEDUP_REMOVED lines=35> */
[----:B------:R-:W-:Y:S01]  /*63f0*/  FADD.FTZ R47, R47, R135 ;  /* 0x000000872f2f7221 */ /* 0x000fe20000010000 */
[----:B------:R-:W-:Y:S06]  /*6400*/  @!P0 BRA `(.L_x_1180) ;  /* 0x0000000000bc8947 */ /* 0x000fec0003800000 */
[----:B------:R-:W2:Y:S04]  /*6410*/  LDL R165, [R1+0x78] ;  /* 0x0000780001a57983 */ /* 0x000ea80000100800 */
[----:B------:R-:W3:Y:S01]  /*6420*/  LDL R121, [R1+0x74] ;  /* 0x0000740001797983 */ /* 0x000ee20000100800 */
[----:B------:R-:W0:Y:S03]  /*6430*/  S2R R122, SR_TID.X ;  /* 0x00000000007a7919 */ /* 0x000e260000002100 */
[----:B------:R-:W4:Y:S04]  /*6440*/  LDL R123, [R1+0x70] ;  /* 0x00007000017b7983 */ /* 0x000f280000100800 */
[----:B------:R-:W5:Y:S01]  /*6450*/  LDL R161, [R1+0x68] ;  /* 0x0000680001a17983 */ /* 0x000f620000100800 */
[----:B------:R-:W1:Y:S03]  /*6460*/  S2R R162, SR_TID.X ;  /* 0x0000000000a27919 */ /* 0x000e660000002100 */
[----:B------:R-:W5:Y:S01]  /*6470*/  LDL R160, [R1+0x64] ;  /* 0x0000640001a07983 */ /* 0x000f620000100800 */
[----:B0-----:R-:W-:-:S02]  /*6480*/  LEA R120, R122, UR12, 0x5 ;  /* 0x0000000c7a787c11 */ /* 0x001fc4000f8e28ff */
[----:B------:R-:W-:Y:S02]  /*6490*/  SHF.L.U32 R151, R122, 0x1, RZ ;  /* 0x000000017a977819 */ /* 0x000fe400000006ff */
[----:B------:R-:W5:Y:S02]  /*64a0*/  LDL R122, [R1+0x6c] ;  /* 0x00006c00017a7983 */ /* 0x000f640000100800 */
[----:B------:R-:W-:-:S04]  /*64b0*/  LOP3.LUT R151, R151, 0x18, RZ, 0xc0, !PT ;  /* 0x0000001897977812 */ /* 0x000fc800078ec0ff */
[----:B------:R-:W-:Y:S02]  /*64c0*/  IADD3 R120, R120, R151, RZ ;  /* 0x0000009778787210 */ /* 0x000fe40007ffe0ff */
[----:B-1----:R-:W-:-:S03]  /*64d0*/  SHF.R.S32.HI R151, RZ, 0x1f, R162 ;  /* 0x0000001fff977819 */ /* 0x002fc600000114a2 */
[----:B------:R-:W-:Y:S01]  /*64e0*/  STS.64 [R120], R42 ;  /* 0x0000002a78007388 */ /* 0x000fe20000000a00 */
[----:B------:R-:W-:-:S04]  /*64f0*/  LEA.HI R151, R151, R162, RZ, 0x2 ;  /* 0x000000a297977211 */ /* 0x000fc800078f10ff */
[----:B------:R-:W-:-:S04]  /*6500*/  SHF.R.S32.HI R151, RZ, 0x2, R151 ;  /* 0x00000002ff977819 */ /* 0x000fc80000011497 */
[----:B------:R-:W-:Y:S01]  /*6510*/  LEA R151, R151, UR12, 0x5 ;  /* 0x0000000c97977c11 */ /* 0x000fe2000f8e28ff */
[----:B--2---:R0:W-:Y:S02]  /*6520*/  STS.64 [R165], R44 ;  /* 0x0000002ca5007388 */ /* 0x0041e40000000a00 */
[C---:B0-----:R-:W-:Y:S02]  /*6530*/  SHF.L.U32 R165, R162.reuse, 0x1, RZ ;  /* 0x00000001a2a57819 */ /* 0x041fe400000006ff */
[----:B------:R-:W-:Y:S02]  /*6540*/  LEA R162, R162, UR12, 0x5 ;  /* 0x0000000ca2a27c11 */ /* 0x000fe4000f8e28ff */
[----:B------:R-:W-:-:S04]  /*6550*/  LOP3.LUT R165, R165, 0x18, RZ, 0xc, !PT ;  /* 0x00000018a5a57812 */ /* 0x000fc800078e0cff */
[----:B------:R-:W-:Y:S01]  /*6560*/  IADD3 R162, R162, R165, RZ ;  /* 0x000000a5a2a27210 */ /* 0x000fe20007ffe0ff */
[----:B---3--:R-:W-:Y:S04]  /*6570*/  STS.64 [R121], R46 ;  /* 0x0000002e79007388 */ /* 0x008fe80000000a00 */
[----:B------:R0:W-:Y:S04]  /*6580*/  STS.64 [R162], R48 ;  /* 0x00000030a2007388 */ /* 0x0001e80000000a00 */
[----:B0-----:R-:W2:Y:S01]  /*6590*/  LDL R162, [R1+0x60] ;  /* 0x0000600001a27983 */ /* 0x001ea20000100800 */
[-C--:B----4-:R-:W-:Y:S01]  /*65a0*/  LEA R120, R123, R151.reuse, 0x3 ;  /* 0x000000977b787211 */ /* 0x090fe200078e18ff */
[----:B------:R-:W-:Y:S01]  /*65b0*/  BAR.SYNC.DEFER_BLOCKING 0x0 ;  /* 0x0000000000007b1d */ /* 0x000fe20000010000 */
[----:B-----5:R-:W-:-:S05]  /*65c0*/  LEA R122, R122, R151, 0x3 ;  /* 0x000000977a7a7211 */ /* 0x020fca00078e18ff */
[----:B------:R-:W0:Y:S04]  /*65d0*/  LDS.64 R120, [R120] ;  /* 0x0000000078787984 */ /* 0x000e280000000a00 */
[----:B------:R-:W1:Y:S01]  /*65e0*/  LDS.64 R122, [R122+0xa00] ;  /* 0x000a00007a7a7984 */ /* 0x000e620000000a00 */
[----:B0-----:R-:W-:Y:S01]  /*65f0*/  FADD.FTZ R120, RZ, R120 ;  /* 0x00000078ff787221 */ /* 0x001fe20000010000 */
[----:B------:R-:W-:-:S03]  /*6600*/  FADD.FTZ R121, RZ, R121 ;  /* 0x00000079ff797221 */ /* 0x000fc60000010000 */
[----:B-1----:R-:W-:Y:S01]  /*6610*/  FADD.FTZ R122, R120, R122 ;  /* 0x0000007a787a7221 */ /* 0x002fe20000010000 */
[----:B------:R-:W-:Y:S01]  /*6620*/  LEA R120, R161, R151, 0x3 ;  /* 0x00000097a1787211 */ /* 0x000fe200078e18ff */
[----:B------:R-:W-:-:S05]  /*6630*/  FADD.FTZ R123, R121, R123 ;  /* 0x0000007b797b7221 */ /* 0x000fca0000010000 */
[----:B------:R-:W0:Y:S02]  /*6640*/  LDS.64 R120, [R120+0x1400] ;  /* 0x0014000078787984 */ /* 0x000e240000000a00 */
[----:B0-----:R-:W-:Y:S01]  /*6650*/  FADD.FTZ R122, R122, R120 ;  /* 0x000000787a7a7221 */ /* 0x001fe20000010000 */
[----:B------:R-:W-:Y:S01]  /*6660*/  LEA R120, R160, R151, 0x3 ;  /* 0x00000097a0787211 */ /* 0x000fe200078e18ff */
[----:B------:R-:W-:Y:S01]  /*6670*/  FADD.FTZ R123, R123, R121 ;  /* 0x000000797b7b7221 */ /* 0x000fe20000010000 */
[----:B------:R-:W0:Y:S04]  /*6680*/  LDC.64 R160, c[0x0][0x260] ;  /* 0x00009800ffa07b82 */ /* 0x000e280000000a00 */
[----:B------:R-:W1:Y:S02]  /*6690*/  LDS.64 R120, [R120+0x1e00] ;  /* 0x001e000078787984 */ /* 0x000e640000000a00 */
[----:B-1----:R-:W-:Y:S01]  /*66a0*/  FADD.FTZ R120, R122, R120 ;  /* 0x000000787a787221 */ /* 0x002fe20000010000 */
[----:B------:R-:W-:Y:S01]  /*66b0*/  FADD.FTZ R121, R123, R121 ;  /* 0x000000797b797221 */ /* 0x000fe20000010000 */
[----:B--2---:R-:W-:-:S04]  /*66c0*/  IADD3 R122, R162, UR17, RZ ;  /* 0x00000011a27a7c10 */ /* 0x004fc8000fffe0ff */
[----:B------:R-:W-:-:S05]  /*66d0*/  SHF.L.U32 R122, R122, 0x1, RZ ;  /* 0x000000017a7a7819 */ /* 0x000fca00000006ff */
[----:B0-----:R-:W-:-:S05]  /*66e0*/  IMAD.WIDE.U32 R122, R122, 0x4, R160 ;  /* 0x000000047a7a7825 */ /* 0x001fca00078e00a0 */
[----:B------:R0:W-:Y:S02]  /*66f0*/  STG.E.64 desc[UR18][R122.64+0x4000], R120 ;  /* 0x004000787a007986 */ /* 0x0001e4000c101b12 */
.L_x_1180:
[----:B0-----:R-:W0:Y:S01]  /*6700*/  S2R R121, SR_TID.X ;  /* 0x0000000000797919 */ /* 0x001e220000002100 */
[----:B------:R-:W-:Y:S01]  /*6710*/  BSSY B0, `(.L_x_1181) ;  /* 0x000006e000007945 */ /* 0x000fe20003800000 */
[----:B0-----:R-:W-:Y:S02]  /*6720*/  SHF.R.U32.HI R162, RZ, 0x2, R121 ;  /* 0x00000002ffa27819 */ /* 0x001fe40000011679 */
[----:B------:R-:W-:Y:S01]  /*6730*/  CS2R R120, SRZ ;  /* 0x0000000000787805 */ /* 0x000fe2000001ff00 */
[----:B------:R-:W-:Y:S06]  /*6740*/  @P1 BRA `(.L_x_1182) ;  /* 0x0000000400a81947 */ /* 0x000fec0003800000 */
[----:B------:R-:W-:Y:S01]  /*6750*/  USHF.L.U32 UR5, UR11, 0x3, URZ ;  /* 0x000000030b057899 */ /* 0x000fe2000800063f */
[----:B------:R-:W-:Y:S01]  /*6760*/  HFMA2.MMA R120, -RZ, RZ, 0, 2.384185791015625e-06 ;  /* 0x00000028ff787435 */ /* 0x000fe200000001ff */
[----:B------:R-:W-:Y:S02]  /*6770*/  MOV R121, 0x28 ;  /* 0x0000002800797802 */ /* 0x000fe40000000f00 */
[----:B------:R-:W-:Y:S01]  /*6780*/  ULOP3.LUT UR5, UR5, 0x8, URZ, 0xc0, !UPT ;  /* 0x0000000805057892 */ /* 0x000fe2000f8ec03f */
[----:B------:R-:W-:-:S04]  /*6790*/  SHF.L.U32 R160, R164, 0x3, RZ ;  /* 0x00000003a4a07819 */ /* 0x000fc800000006ff */
[----:B------:R-:W-:Y:S02]  /*67a0*/  LOP3.LUT R160, R160, 0x18, RZ, 0xc0, !PT ;  /* 0x00000018a0a07812 */ /* 0x000fe400078ec0ff */
[----:B------:R-:W-:-:S05]  /*67b0*/  IADD3 R151, R162, UR5, RZ ;  /* 0x00000005a2977c10 */ /* 0x000fca000fffe0ff */
[----:B------:R-:W-:-:S05]  /*67c0*/  IMAD R151, R151, R120, -UR17 ;  /* 0x8000001197977e24 */ /* 0x000fca000f8e0278 */
        /* <DEDUP_REMOVED lines=8> */
[----:B------:R-:W-:-:S03]  /*6850*/  HFMA2.MMA R121, -RZ, RZ, 0, 2.384185791015625e-06 ;  /* 0x00000028ff797435 */ /* 0x000fc600000001ff */
[----:B------:R-:W-:-:S07]  /*6860*/  SHF.R.S32.HI R122, RZ, 0x2, R122 ;  /* 0x00000002ff7a7819 */ /* 0x000fce000001147a */
        /* <DEDUP_REMOVED lines=79> */
[----:B------:R-:W-:Y:S01]  /*6d60*/  FADD.FTZ R123, R123, R121 ;  /* 0x000000797b7b7221 */ /* 0x000fe20000010000 */
[----:B------:R-:W-:Y:S02]  /*6d70*/  HFMA2.MMA R121, -RZ, RZ, 0, 2.384185791015625e-06 ;  /* 0x00000028ff797435 */ /* 0x000fe400000001ff */
[----:B------:R-:W-:-:S04]  /*6d80*/  LEA.HI R120, R120, R151, RZ, 0x2 ;  /* 0x0000009778787211 */ /* 0x000fc800078f10ff */
[----:B------:R-:W-:-:S05]  /*6d90*/  SHF.R.S32.HI R120, RZ, 0x2, R120 ;  /* 0x00000002ff787819 */ /* 0x000fca0000011478 */
[----:B------:R-:W-:-:S05]  /*6da0*/  IMAD R120, R120, R121, UR14 ;  /* 0x0000000e78787e24 */ /* 0x000fca000f8e0279 */
[----:B------:R-:W-:-:S06]  /*6db0*/  IADD3 R120, R160, R120, RZ ;  /* 0x00000078a0787210 */ /* 0x000fcc0007ffe0ff */
[----:B------:R-:W0:Y:S02]  /*6dc0*/  LDS.64 R120, [R120] ;  /* 0x0000000078787984 */ /* 0x000e240000000a00 */
[----:B0-----:R-:W-:Y:S01]  /*6dd0*/  FADD.FTZ R120, R122, R120 ;  /* 0x000000787a787221 */ /* 0x001fe20000010000 */
[----:B------:R-:W-:-:S07]  /*6de0*/  FADD.FTZ R121, R123, R121 ;  /* 0x000000797b797221 */ /* 0x000fce0000010000 */
.L_x_1182:
[----:B------:R-:W-:Y:S05]  /*6df0*/  BSYNC B0 ;  /* 0x0000000000007941 */ /* 0x000fea0003800000 */
.L_x_1181:
[----:B------:R-:W0:Y:S01]  /*6e00*/  SHFL.BFLY PT, R123, R120, 0x2, 0x1f ;  /* 0x0c401f00787b7f89 */ /* 0x000e2200000e0000 */
[----:B------:R-:W-:Y:S01]  /*6e10*/  LOP3.LUT P1, RZ, R164, 0xffffffe3, RZ, 0xc0, !PT ;  /* 0xffffffe3a4ff7812 */ /* 0x000fe2000782c0ff */
[----:B------:R-:W-:Y:S01]  /*6e20*/  ULOP3.LUT UR5, UR23, 0xf, URZ, 0xc0, !UPT ;  /* 0x0000000f17057892 */ /* 0x000fe2000f8ec03f */
[----:B------:R-:W-:Y:S01]  /*6e30*/  SHF.L.U32 R163, R162, 0x4, RZ ;  /* 0x00000004a2a37819 */ /* 0x000fe200000006ff */
[----:B------:R-:W1:Y:S01]  /*6e40*/  SHFL.BFLY PT, R122, R121, 0x2, 0x1f ;  /* 0x0c401f00797a7f89 */ /* 0x000e6200000e0000 */
[----:B------:R-:W-:Y:S01]  /*6e50*/  MOV R162, UR4 ;  /* 0x0000000400a27c02 */ /* 0x000fe20008000f00 */
[----:B------:R-:W-:Y:S01]  /*6e60*/  UISETP.GE.U32.AND UP0, UPT, UR15, UR21, UPT ;  /* 0x000000150f00728c */ /* 0x000fe2000bf06070 */
[----:B------:R-:W-:Y:S02]  /*6e70*/  PRMT R52, R50, 0x7632, R52 ;  /* 0x0000763232347816 */ /* 0x000fe40000000034 */
[----:B------:R-:W-:Y:S01]  /*6e80*/  MOV R165, UR5 ;  /* 0x0000000500a57c02 */ /* 0x000fe20008000f00 */
[----:B------:R-:W-:Y:S01]  /*6e90*/  UISETP.GE.AND.EX UP0, UPT, UR16, UR10, UPT, UP0 ;  /* 0x0000000a1000728c */ /* 0x000fe2000bf06300 */
[----:B------:R-:W-:-:S02]  /*6ea0*/  PRMT R53, R52, 0x7632, R53 ;  /* 0x0000763234357816 */ /* 0x000fc40000000035 */
[----:B------:R-:W-:Y:S01]  /*6eb0*/  LOP3.LUT R163, R163, 0xfffffff0, R165, 0xe2, !PT ;  /* 0xfffffff0a3a37812 */ /* 0x000fe200078ee2a5 */
[----:B------:R-:W2:Y:S01]  /*6ec0*/  @!P1 LDC R161, c[0x0][0x10] ;  /* 0x00000400ffa19b82 */ /* 0x000ea20000000800 */
[----:B------:R-:W-:Y:S02]  /*6ed0*/  PRMT R56, R56, 0x7632, R56 ;  /* 0x0000763238387816 */ /* 0x000fe40000000038 */
[----:B------:R-:W-:Y:S02]  /*6ee0*/  PRMT R57, R57, 0x7632, R57 ;  /* 0x0000763239397816 */ /* 0x000fe40000000039 */
[----:B------:R-:W-:Y:S02]  /*6ef0*/  PRMT R60, R60, 0x7632, R60 ;  /* 0x000076323c3c7816 */ /* 0x000fe4000000003c */
[----:B------:R-:W-:Y:S02]  /*6f00*/  PRMT R61, R61, 0x7632, R61 ;  /* 0x000076323d3d7816 */ /* 0x000fe4000000003d */
[----:B------:R-:W-:Y:S01]  /*6f10*/  PRMT R58, R58, 0x7632, R58 ;  /* 0x000076323a3a7816 */ /* 0x000fe2000000003a */
[----:B0-----:R-:W-:Y:S01]  /*6f20*/  FADD.FTZ R120, R123, R120 ;  /* 0x000000787b787221 */ /* 0x001fe20000010000 */
[----:B------:R-:W-:-:S02]  /*6f30*/  PRMT R59, R59, 0x7632, R59 ;  /* 0x000076323b3b7816 */ /* 0x000fc4000000003b */
[----:B------:R-:W-:Y:S01]  /*6f40*/  PRMT R66, R66, 0x7632, R66 ;  /* 0x0000763242427816 */ /* 0x000fe20000000042 */
[----:B-1----:R-:W-:Y:S01]  /*6f50*/  FADD.FTZ R121, R122, R121 ;  /* 0x000000797a797221 */ /* 0x002fe20000010000 */
[----:B------:R-:W0:Y:S01]  /*6f60*/  SHFL.BFLY PT, R160, R120, 0x1, 0x1f ;  /* 0x0c201f0078a07f89 */ /* 0x000e2200000e0000 */
[----:B------:R-:W1:Y:S01]  /*6f70*/  @!P1 LDC.64 R122, c[0x0][0x260] ;  /* 0x00009800ff7a9b82 */ /* 0x000e620000000a00 */
[----:B------:R-:W-:Y:S02]  /*6f80*/  PRMT R67, R67, 0x7632, R67 ;  /* 0x0000763243437816 */ /* 0x000fe40000000043 */
[----:B------:R-:W3:Y:S01]  /*6f90*/  SHFL.BFLY PT, R151, R121, 0x1, 0x1f ;  /* 0x0c201f0079977f89 */ /* 0x000ee200000e0000 */
[----:B------:R-:W-:Y:S02]  /*6fa0*/  PRMT R62, R62, 0x7632, R62 ;  /* 0x000076323e3e7816 */ /* 0x000fe4000000003e */
[----:B------:R-:W-:Y:S01]  /*6fb0*/  PRMT R63, R63, 0x7632, R63 ;  /* 0x000076323f3f7816 */ /* 0x000fe2000000003f */
[----:B--2---:R-:W-:Y:S01]  /*6fc0*/  @!P1 IMAD R161, R161, R162, UR13 ;  /* 0x0000000da1a19e24 */ /* 0x004fe2000f8e02a2 */
[----:B------:R-:W-:-:S02]  /*6fd0*/  PRMT R68, R68, 0x7632, R68 ;  /* 0x0000763244447816 */ /* 0x000fc40000000044 */
[----:B------:R-:W-:Y:S02]  /*6fe0*/  PRMT R69, R69, 0x7632, R69 ;  /* 0x0000763245457816 */ /* 0x000fe40000000045 */
[----:B------:R-:W-:Y:S02]  /*6ff0*/  @!P1 LEA R161, R161, R163, 0x7 ;  /* 0x000000a3a1a19211 */ /* 0x000fe400078e38ff */
[----:B------:R-:W-:Y:S02]  /*7000*/  PRMT R64, R64, 0x7632, R64 ;  /* 0x0000763240407816 */ /* 0x000fe40000000040 */
[----:B------:R-:W-:Y:S02]  /*7010*/  @!P1 SHF.L.U32 R161, R161, 0x1, RZ ;  /* 0x00000001a1a19819 */ /* 0x000fe400000006ff */
[----:B------:R-:W-:Y:S02]  /*7020*/  PRMT R65, R65, 0x7632, R65 ;  /* 0x0000763241417816 */ /* 0x000fe40000000041 */
[----:B------:R-:W-:Y:S01]  /*7030*/  PRMT R74, R74, 0x7632, R74 ;  /* 0x000076324a4a7816 */ /* 0x000fe2000000004a */
[----:B0-----:R-:W-:Y:S01]  /*7040*/  FADD.FTZ R120, R120, R160 ;  /* 0x000000a078787221 */ /* 0x001fe20000010000 */
[----:B-1----:R-:W-:Y:S01]  /*7050*/  @!P1 IMAD.WIDE.U32 R122, R161, 0x4, R122 ;  /* 0x00000004a17a9825 */ /* 0x002fe200078e007a */
[----:B------:R-:W-:-:S03]  /*7060*/  PRMT R75, R75, 0x7632, R75 ;  /* 0x000076324b4b7816 */ /* 0x000fc6000000004b */
[----:B---3--:R-:W-:Y:S01]  /*7070*/  FADD.FTZ R121, R121, R151 ;  /* 0x0000009779797221 */ /* 0x008fe20000010000 */
[----:B------:R-:W-:Y:S02]  /*7080*/  PRMT R70, R70, 0x7632, R70 ;  /* 0x0000763246467816 */ /* 0x000fe40000000046 */
[----:B------:R-:W-:Y:S02]  /*7090*/  PRMT R71, R71, 0x7632, R71 ;  /* 0x0000763247477816 */ /* 0x000fe40000000047 */
[----:B------:R0:W-:Y:S01]  /*70a0*/  @!P1 STG.E.64 desc[UR18][R122.64], R120 ;  /* 0x000000787a009986 */ /* 0x0001e2000c101b12 */
[----:B------:R-:W-:Y:S02]  /*70b0*/  PLOP3.LUT P1, PT, PT, PT, UP0, 0x80, 0x0 ;  /* 0x000000000000781c */ /* 0x000fe40003f2f008 */
[----:B------:R-:W-:Y:S02]  /*70c0*/  PRMT R76, R76, 0x7632, R76 ;  /* 0x000076324c4c7816 */ /* 0x000fe4000000004c */
[----:B------:R-:W-:-:S02]  /*70d0*/  PRMT R77, R77, 0x7632, R77 ;  /* 0x000076324d4d7816 */ /* 0x000fc4000000004d */
[----:B------:R-:W-:Y:S02]  /*70e0*/  PRMT R72, R72, 0x7632, R72 ;  /* 0x0000763248487816 */ /* 0x000fe40000000048 */
        /* <DEDUP_REMOVED lines=49> */
[----:B------:R-:W-:Y:S02]  /*7400*/  ISETP.NE.AND P1, PT, RZ, UR23, PT ;  /* 0x00000017ff007c0c */ /* 0x000fe4000bf25270 */
[----:B------:R-:W-:Y:S02]  /*7410*/  MOV R122, 0x7ffffff1 ;  /* 0x7ffffff1007a7802 */ /* 0x000fe40000000f00 */
[----:B------:R-:W-:Y:S02]  /*7420*/  MOV R50, UR6 ;  /* 0x0000000600327c02 */ /* 0x000fe40008000f00 */
[----:B------:R-:W-:Y:S02]  /*7430*/  SEL R122, R122, 0x1, !P1 ;  /* 0x000000017a7a7807 */ /* 0x000fe40004800000 */
[----:B------:R-:W-:Y:S01]  /*7440*/  MOV R51, UR7 ;  /* 0x0000000700337c02 */ /* 0x000fe20008000f00 */
[----:B------:R-:W-:Y:S06]  /*7450*/  MEMBAR.ALL.GPU ;  /* 0x0000000000007992 */ /* 0x000fec000000a000 */
[----:B------:R-:W-:-:S00]  /*7460*/  ERRBAR ;  /* 0x00000000000079ab */ /* 0x000fc00000000000 */
[----:B------:R-:W-:Y:S06]  /*7470*/  CGAERRBAR ;  /* 0x00000000000075ab */ /* 0x000fec0000000000 */
[----:B------:R0:W5:Y:S02]  /*7480*/  ATOM.E.ADD.STRONG.GPU PT, R122, desc[UR18][R50.64], R122 ;  /* 0x0000007a327a798a */ /* 0x00016400081ee1d2 */
.L_x_1185:
        /* <DEDUP_REMOVED lines=8> */
.L_x_1184:
[----:B------:R-:W-:Y:S05]  /*7510*/  WARPSYNC.ALL ;  /* 0x0000000000007948 */ /* 0x000fea0003800000 */
[----:B------:R-:W-:Y:S06]  /*7520*/  BAR.SYNC.DEFER_BLOCKING 0x0 ;  /* 0x0000000000007b1d */ /* 0x000fec0000010000 */
[----:B------:R-:W-:Y:S05]  /*7530*/  BRA `(.L_x_1186) ;  /* 0x0000000000547947 */ /* 0x000fea0003800000 */
.L_x_1183:
        /* <DEDUP_REMOVED lines=11> */
.L_x_1188:
        /* <DEDUP_REMOVED lines=8> */
.L_x_1187:
[----:B------:R-:W-:Y:S05]  /*7670*/  WARPSYNC.ALL ;  /* 0x0000000000007948 */ /* 0x000fea0003800000 */
[----:B------:R-:W-:Y:S06]  /*7680*/  BAR.SYNC.DEFER_BLOCKING 0x0 ;  /* 0x0000000000007b1d */ /* 0x000fec0000010000 */
.L_x_1186:
[----:B------:R-:W0:Y:S01]  /*7690*/  S2R R151, SR_TID.X ;  /* 0x0000000000977919 */ /* 0x000e220000002100 */
[----:B------:R-:W2:Y:S01]  /*76a0*/  LDL.LU R123, [R1+0x28] ;  /* 0x00002800017b7983 */ /* 0x000ea20000300800 */
[----:B------:R-:W1:Y:S01]  /*76b0*/  S2UR UR17, SR_CgaCtaId ;  /* 0x00000000001179c3 */ /* 0x000e620000008800 */
[----:B------:R-:W-:Y:S02]  /*76c0*/  SHF.L.U32 R56, R56, 0x10, RZ ;  /* 0x0000001038387819 */ /* 0x000fe400000006ff */
[----:B------:R-:W-:Y:S02]  /*76d0*/  SHF.L.U32 R52, R52, 0x10, RZ ;  /* 0x0000001034347819 */ /* 0x000fe400000006ff */
[----:B------:R-:W-:Y:S01]  /*76e0*/  SHF.L.U32 R53, R53, 0x10, RZ ;  /* 0x0000001035357819 */ /* 0x000fe200000006ff */
[----:B------:R-:W-:Y:S01]  /*76f0*/  USHF.L.U32 UR11, UR11, 0x3, URZ ;  /* 0x000000030b0b7899 */ /* 0x000fe2000800063f */
[----:B------:R-:W-:Y:S01]  /*7700*/  SHF.L.U32 R60, R60, 0x10, RZ ;  /* 0x000000103c3c7819 */ /* 0x000fe200000006ff */
[----:B------:R-:W-:Y:S01]  /*7710*/  ULDC.64 UR24, c[0x0][0x210] ;  /* 0x0000840000187ab9 */ /* 0x000fe20000000a00 */
[----:B0-----:R-:W-:-:S13]  /*7720*/  ISETP.GT.U32.AND P1, PT, R151, 0x7f, PT ;  /* 0x0000007f9700780c */ /* 0x001fda0003f24070 */
[----:B------:R-:W-:Y:S01]  /*7730*/  VOTEU.ALL UP0, P1 ;  /* 0x00000000003f7886 */ /* 0x000fe20000800000 */
[C---:B------:R-:W-:Y:S02]  /*7740*/  @!P1 LOP3.LUT R50, R151.reuse, 0x7ffffff0, RZ, 0xc0, !PT ;  /* 0x7ffffff097329812 */ /* 0x040fe400078ec0ff */
[----:B------:R-:W-:Y:S02]  /*7750*/  @!P1 LOP3.LUT R122, R151, 0xf, RZ, 0xc0, !PT ;  /* 0x0000000f977a9812 */ /* 0x000fe400078ec0ff */
[----:B------:R-:W-:Y:S02]  /*7760*/  @!UP0 ULDC UR5, c[0x0][0x10] ;  /* 0x0000040000058ab9 */ /* 0x000fe40000000800 */
[----:B------:R-:W-:-:S06]  /*7770*/  @!UP0 UIMAD UR5, UR5, UR4, UR13 ;  /* 0x00000004050582a4 */ /* 0x000fcc000f8e020d */
[----:B------:R-:W-:-:S04]  /*7780*/  MOV R51, UR5 ;  /* 0x0000000500337c02 */ /* 0x000fc80008000f00 */
[----:B------:R-:W-:-:S04]  /*7790*/  @!P1 LEA R50, R51, R50, 0x7 ;  /* 0x0000003233329211 */ /* 0x000fc800078e38ff */
[----:B------:R-:W-:Y:S02]  /*77a0*/  @!P1 IADD3 R122, R50, R122, RZ ;  /* 0x0000007a327a9210 */ /* 0x000fe40007ffe0ff */
[----:B------:R-:W0:Y:S02]  /*77b0*/  @!P1 LDC.64 R50, c[0x0][0x260] ;  /* 0x00009800ff329b82 */ /* 0x000e240000000a00 */
[----:B------:R-:W-:-:S05]  /*77c0*/  @!P1 SHF.L.U32 R122, R122, 0x1, RZ ;  /* 0x000000017a7a9819 */ /* 0x000fca00000006ff */
[----:B0-----:R-:W-:-:S06]  /*77d0*/  @!P1 IMAD.WIDE.U32 R50, R122, 0x4, R50 ;  /* 0x000000047a329825 */ /* 0x001fcc00078e0032 */
[----:B------:R-:W3:Y:S01]  /*77e0*/  @!P1 LDG.E.64 R50, desc[UR18][R50.64] ;  /* 0x0000001232329981 */ /* 0x000ee2000c1e1b00 */
[----:B------:R-:W-:Y:S01]  /*77f0*/  HFMA2.MMA R122, -RZ, RZ, 0, 0 ;  /* 0x00000000ff7a7435 */ /* 0x000fe200000001ff */
[----:B------:R-:W-:Y:S01]  /*7800*/  UMOV UR5, 0x400 ;  /* 0x0000040000057882 */ /* 0x000fe20000000000 */
[----:B------:R-:W-:Y:S01]  /*7810*/  FADD.FTZ R56, -R54, R56 ;  /* 0x0000003836387221 */ /* 0x000fe20000010100 */
[----:B------:R-:W-:Y:S02]  /*7820*/  UIADD3 UR5, UR5, 0x3480, URZ ;  /* 0x0000348005057890 */ /* 0x000fe4000fffe03f */
[----:B------:R-:W-:Y:S01]  /*7830*/  ULOP3.LUT UR11, UR11, 0x8, URZ, 0xc0, !UPT ;  /* 0x000000080b0b7892 */ /* 0x000fe2000f8ec03f */
[----:B------:R-:W-:Y:S01]  /*7840*/  FMUL.FTZ R56, R4, R56 ;  /* 0x0000003804387220 */ /* 0x000fe20000410000 */
[----:B-1----:R-:W-:Y:S01]  /*7850*/  ULEA UR5, UR17, UR5, 0x18 ;  /* 0x0000000511057291 */ /* 0x002fe2000f8ec03f */
[----:B---3--:R-:W-:Y:S01]  /*7860*/  @!P1 FADD.FTZ R122, RZ, R50 ;  /* 0x00000032ff7a9221 */ /* 0x008fe20000010000 */
[----:B------:R-:W-:Y:S01]  /*7870*/  MOV R50, RZ ;  /* 0x000000ff00327202 */ /* 0x000fe20000000f00 */
[----:B------:R-:W-:Y:S01]  /*7880*/  @!P1 FADD.FTZ R50, RZ, R51 ;  /* 0x00000033ff329221 */ /* 0x000fe20000010000 */
[----:B------:R-:W-:-:S02]  /*7890*/  LOP3.LUT P1, RZ, R151, 0xffffff8f, RZ, 0xc0, !PT ;  /* 0xffffff8f97ff7812 */ /* 0x000fc4000782c0ff */
        /* <DEDUP_REMOVED lines=15> */
[----:B------:R-:W-:Y:S01]  /*7990*/  @!P1 FMUL.FTZ R50, R50, 2.4414062863797880709e-05 ;  /* 0x37cccccd32329820 */ /* 0x000fe20000410000 */
[----:B0-----:R-:W-:Y:S01]  /*79a0*/  FADD.FTZ R51, R51, R122 ;  /* 0x0000007a33337221 */ /* 0x001fe20000010000 */
[----:B------:R-:W-:-:S03]  /*79b0*/  @!P1 SHF.R.U32.HI R122, RZ, 0x1, R151 ;  /* 0x00000001ff7a9819 */ /* 0x000fc60000011697 */
[----:B------:R-:W-:Y:S01]  /*79c0*/  @!P1 FMUL.FTZ R51, R51, 2.4414062863797880709e-05 ;  /* 0x37cccccd33339820 */ /* 0x000fe20000410000 */
[----:B------:R-:W-:-:S05]  /*79d0*/  @!P1 LOP3.LUT R122, R122, 0x7ffffff8, RZ, 0xc0, !PT ;  /* 0x7ffffff87a7a9812 */ /* 0x000fca00078ec0ff */
[----:B------:R0:W-:Y:S02]  /*79e0*/  @!P1 STS.64 [R122+UR5], R50 ;  /* 0x000000327a009988 */ /* 0x0001e40008000a05 */
[----:B0-----:R-:W-:-:S04]  /*79f0*/  FFMA.FTZ R50, R56, R52, R53 ;  /* 0x0000003438327223 */ /* 0x001fc80000010035 */
[----:B------:R-:W-:-:S06]  /*7a00*/  FMUL.FTZ R51, R50, -1.4426950216293334961 ;  /* 0xbfb8aa3b32337820 */ /* 0x000fcc0000410000 */
[----:B------:R-:W0:Y:S02]  /*7a10*/  MUFU.EX2 R51, R51 ;  /* 0x0000003300337308 */ /* 0x000e240000000800 */
[----:B0-----:R-:W-:-:S06]  /*7a20*/  FADD.FTZ R51, R51, 1 ;  /* 0x3f80000033337421 */ /* 0x001fcc0000010000 */
[----:B------:R-:W0:Y:S02]  /*7a30*/  MUFU.RCP R51, R51 ;  /* 0x0000003300337308 */ /* 0x000e240000001000 */
[----:B0-----:R-:W-:-:S04]  /*7a40*/  FADD.FTZ R122, -R51, 1 ;  /* 0x3f800000337a7421 */ /* 0x001fc80000010100 */
[----:B------:R-:W-:Y:S01]  /*7a50*/  FFMA.FTZ R122, R50, R122, 1 ;  /* 0x3f800000327a7423 */ /* 0x000fe2000001007a */
[----:B--2---:R-:W-:Y:S02]  /*7a60*/  IADD3 R50, R123, -UR11, RZ ;  /* 0x8000000b7b327c10 */ /* 0x004fe4000fffe0ff */
[----:B------:R-:W-:Y:S01]  /*7a70*/  SHF.L.U32 R57, R57, 0x10, RZ ;  /* 0x0000001039397819 */ /* 0x000fe200000006ff */
[----:B------:R-:W-:Y:S01]  /*7a80*/  FMUL.FTZ R51, R51, R122 ;  /* 0x0000007a33337220 */ /* 0x000fe20000410000 */
[----:B------:R-:W-:Y:S01]  /*7a90*/  LEA R50, R50, UR5, 0x3 ;  /* 0x0000000532327c11 */ /* 0x000fe2000f8e18ff */
[----:B------:R-:W2:Y:S02]  /*7aa0*/  LDL.LU R123, [R1+0x58] ;  /* 0x00005800017b7983 */ /* 0x000ea40000300800 */
[----:B------:R-:W-:Y:S01]  /*7ab0*/  FMUL.FTZ R60, R60, R51 ;  /* 0x000000333c3c7220 */ /* 0x000fe20000410000 */
[----:B------:R-:W-:Y:S01]  /*7ac0*/  BAR.SYNC.DEFER_BLOCKING 0x0 ;  /* 0x0000000000007b1d */ /* 0x000fe20000010000 */
[----:B------:R-:W-:Y:S01]  /*7ad0*/  FADD.FTZ R57, -R54, R57 ;  /* 0x0000003936397221 */ /* 0x000fe20000010100 */
[----:B------:R-:W-:-:S02]  /*7ae0*/  SHF.L.U32 R121, R121, 0x10, RZ ;  /* 0x0000001079797819 */ /* 0x000fc400000006ff */
[----:B------:R-:W-:Y:S02]  /*7af0*/  SHF.L.U32 R120, R120, 0x10, RZ ;  /* 0x0000001078787819 */ /* 0x000fe400000006ff */
[----:B------:R-:W-:Y:S02]  /*7b00*/  SHF.L.U32 R58, R58, 0x10, RZ ;  /* 0x000000103a3a7819 */ /* 0x000fe400000006ff */
[----:B------:R-:W-:Y:S01]  /*7b10*/  SHF.L.U32 R61, R61, 0x10, RZ ;  /* 0x000000103d3d7819 */ /* 0x000fe200000006ff */
[----:B------:R-:W3:Y:S01]  /*7b20*/  LDL.LU R122, [R1+0x5c] ;  /* 0x00005c00017a7983 */ /* 0x000ee20000300800 */
[----:B------:R-:W-:Y:S01]  /*7b30*/  FMUL.FTZ R57, R4, R57 ;  /* 0x0000003904397220 */ /* 0x000fe20000410000 */
[----:B------:R-:W-:Y:S01]  /*7b40*/  FADD.FTZ R58, -R54, R58 ;  /* 0x0000003a363a7221 */ /* 0x000fe20000010100 */
[----:B------:R-:W-:Y:S02]  /*7b50*/  SHF.L.U32 R59, R59, 0x10, RZ ;  /* 0x000000103b3b7819 */ /* 0x000fe400000006ff */
[----:B------:R-:W-:-:S02]  /*7b60*/  SHF.L.U32 R66, R66, 0x10, RZ ;  /* 0x0000001042427819 */ /* 0x000fc400000006ff */
[----:B------:R-:W-:Y:S01]  /*7b70*/  SHF.L.U32 R62, R62, 0x10, RZ ;  /* 0x000000103e3e7819 */ /* 0x000fe200000006ff */
[C---:B------:R-:W-:Y:S01]  /*7b80*/  FADD.FTZ R59, -R54.reuse, R59 ;  /* 0x0000003b363b7221 */ /* 0x040fe20000010100 */
[----:B------:R-:W-:Y:S02]  /*7b90*/  SHF.L.U32 R67, R67, 0x10, RZ ;  /* 0x0000001043437819 */ /* 0x000fe400000006ff */
[----:B------:R-:W-:Y:S01]  /*7ba0*/  SHF.L.U32 R63, R63, 0x10, RZ ;  /* 0x000000103f3f7819 */ /* 0x000fe200000006ff */
[----:B------:R-:W-:Y:S01]  /*7bb0*/  FADD.FTZ R62, -R54, R62 ;  /* 0x0000003e363e7221 */ /* 0x000fe20000010100 */
[----:B------:R-:W-:Y:S01]  /*7bc0*/  SHF.L.U32 R68, R68, 0x10, RZ ;  /* 0x0000001044447819 */ /* 0x000fe200000006ff */
[----:B------:R-:W0:Y:S02]  /*7bd0*/  LDS.64 R50, [R50] ;  /* 0x0000000032327984 */ /* 0x000e240000000a00 */
[----:B------:R-:W-:Y:S01]  /*7be0*/  FADD.FTZ R63, -R54, R63 ;  /* 0x0000003f363f7221 */ /* 0x000fe20000010100 */
[----:B------:R-:W-:-:S02]  /*7bf0*/  SHF.L.U32 R64, R64, 0x10, RZ ;  /* 0x0000001040407819 */ /* 0x000fc400000006ff */
[----:B------:R-:W-:Y:S02]  /*7c00*/  SHF.L.U32 R69, R69, 0x10, RZ ;  /* 0x0000001045457819 */ /* 0x000fe400000006ff */
[----:B------:R-:W-:Y:S01]  /*7c10*/  SHF.L.U32 R65, R65, 0x10, RZ ;  /* 0x0000001041417819 */ /* 0x000fe200000006ff */
[----:B------:R-:W-:Y:S01]  /*7c20*/  FADD.FTZ R64, -R54, R64 ;  /* 0x0000004036407221 */ /* 0x000fe20000010100 */
[----:B------:R-:W-:Y:S02]  /*7c30*/  SHF.L.U32 R74, R74, 0x10, RZ ;  /* 0x000000104a4a7819 */ /* 0x000fe400000006ff */
[----:B------:R-:W-:Y:S01]  /*7c40*/  SHF.L.U32 R70, R70, 0x10, RZ ;  /* 0x0000001046467819 */ /* 0x000fe200000006ff */
[C---:B------:R-:W-:Y:S01]  /*7c50*/  FADD.FTZ R65, -R54.reuse, R65 ;  /* 0x0000004136417221 */ /* 0x040fe20000010100 */
[----:B------:R-:W-:Y:S02]  /*7c60*/  SHF.L.U32 R75, R75, 0x10, RZ ;  /* 0x000000104b4b7819 */ /* 0x000fe400000006ff */
[----:B------:R-:W-:Y:S01]  /*7c70*/  SHF.L.U32 R71, R71, 0x10, RZ ;  /* 0x0000001047477819 */ /* 0x000fe200000006ff */
[----:B------:R-:W-:Y:S01]  /*7c80*/  FADD.FTZ R70, -R54, R70 ;  /* 0x0000004636467221 */ /* 0x000fe20000010100 */
[----:B------:R-:W-:-:S02]  /*7c90*/  SHF.L.U32 R76, R76, 0x10, RZ ;  /* 0x000000104c4c7819 */ /* 0x000fc400000006ff */
[----:B------:R-:W-:Y:S01]  /*7ca0*/  SHF.L.U32 R72, R72, 0x10, RZ ;  /* 0x0000001048487819 */ /* 0x000fe200000006ff */
[C---:B------:R-:W-:Y:S01]  /*7cb0*/  FADD.FTZ R71, -R54.reuse, R71 ;  /* 0x0000004736477221 */ /* 0x040fe20000010100 */
[----:B------:R-:W-:Y:S02]  /*7cc0*/  SHF.L.U32 R77, R77, 0x10, RZ ;  /* 0x000000104d4d7819 */ /* 0x000fe400000006ff */
[----:B------:R-:W-:Y:S01]  /*7cd0*/  SHF.L.U32 R73, R73, 0x10, RZ ;  /* 0x0000001049497819 */ /* 0x000fe200000006ff */
[----:B------:R-:W-:Y:S01]  /*7ce0*/  FADD.FTZ R72, -R54, R72 ;  /* 0x0000004836487221 */ /* 0x000fe20000010100 */
[----:B------:R-:W-:Y:S02]  /*7cf0*/  SHF.L.U32 R82, R82, 0x10, RZ ;  /* 0x0000001052527819 */ /* 0x000fe400000006ff */
[----:B------:R-:W-:Y:S01]  /*7d00*/  SHF.L.U32 R78, R78, 0x10, RZ ;  /* 0x000000104e4e7819 */ /* 0x000fe200000006ff */
[----:B------:R-:W-:Y:S01]  /*7d10*/  FADD.FTZ R73, -R54, R73 ;  /* 0x0000004936497221 */ /* 0x000fe20000010100 */
[----:B------:R-:W-:-:S02]  /*7d20*/  SHF.L.U32 R83, R83, 0x10, RZ ;  /* 0x0000001053537819 */ /* 0x000fc400000006ff */
        /* <DEDUP_REMOVED lines=8> */
[--C-:B0-----:R-:W-:Y:S01]  /*7db0*/  FFMA.FTZ R5, R0, R5, -R50.reuse ;  /* 0x0000000500057223 */ /* 0x101fe20000010832 */
[--C-:B------:R-:W-:Y:S01]  /*7dc0*/  FFMA.FTZ R60, R52, R60, -R50.reuse ;  /* 0x0000003c343c7223 */ /* 0x100fe20000010832 */
[----:B------:R-:W-:Y:S01]  /*7dd0*/  FFMA.FTZ R6, R2, R6, -R50 ;  /* 0x0000000602067223 */ /* 0x000fe20000010832 */
[----:B------:R-:W-:Y:S01]  /*7de0*/  FADD.FTZ R81, -R54, R81 ;  /* 0x0000005136517221 */ /* 0x000fe20000010100 */
[----:B------:R-:W-:Y:S01]  /*7df0*/  FFMA.FTZ R148, R148, -R51, R5 ;  /* 0x8000003394947223 */ /* 0x000fe20000010005 */
[----:B------:R-:W-:Y:S01]  /*7e00*/  FFMA.FTZ R5, R57, R121, R120 ;  /* 0x0000007939057223 */ /* 0x000fe20000010078 */
[----:B------:R-:W-:Y:S01]  /*7e10*/  FFMA.FTZ R56, -R51, R56, R60 ;  /* 0x0000003833387223 */ /* 0x000fe2000001013c */
[----:B------:R-:W-:Y:S01]  /*7e20*/  FFMA.FTZ R147, R147, -R51, R6 ;  /* 0x8000003393937223 */ /* 0x000fe20000010006 */
[----:B------:R-:W-:Y:S01]  /*7e30*/  SHF.L.U32 R90, R90, 0x10, RZ ;  /* 0x000000105a5a7819 */ /* 0x000fe200000006ff */
[----:B------:R-:W-:Y:S01]  /*7e40*/  FMUL.FTZ R60, R5, -1.4426950216293334961 ;  /* 0xbfb8aa3b053c7820 */ /* 0x000fe20000410000 */
[----:B------:R-:W-:Y:S01]  /*7e50*/  SHF.L.U32 R86, R86, 0x10, RZ ;  /* 0x0000001056567819 */ /* 0x000fe200000006ff */
[C-C-:B------:R-:W-:Y:S01]  /*7e60*/  FFMA.FTZ R7, R0.reuse, R7, -R50.reuse ;  /* 0x0000000700077223 */ /* 0x140fe20000010832 */
[----:B------:R-:W-:Y:S01]  /*7e70*/  SHF.L.U32 R91, R91, 0x10, RZ ;  /* 0x000000105b5b7819 */ /* 0x000fe200000006ff */
[----:B------:R-:W-:Y:S01]  /*7e80*/  FFMA.FTZ R9, R0, R9, -R50 ;  /* 0x0000000900097223 */ /* 0x000fe20000010832 */
[----:B------:R-:W-:Y:S01]  /*7e90*/  SHF.L.U32 R87, R87, 0x10, RZ ;  /* 0x0000001057577819 */ /* 0x000fe200000006ff */
[----:B------:R-:W0:Y:S01]  /*7ea0*/  MUFU.EX2 R60, R60 ;  /* 0x0000003c003c7308 */ /* 0x000e220000000800 */
[----:B------:R-:W-:Y:S01]  /*7eb0*/  FADD.FTZ R86, -R54, R86 ;  /* 0x0000005636567221 */ /* 0x000fe20000010100 */
[----:B------:R-:W-:Y:S01]  /*7ec0*/  SHF.L.U32 R92, R92, 0x10, RZ ;  /* 0x000000105c5c7819 */ /* 0x000fe200000006ff */
[--C-:B------:R-:W-:Y:S01]  /*7ed0*/  FFMA.FTZ R11, R0, R11, -R50.reuse ;  /* 0x0000000b000b7223 */ /* 0x100fe20000010832 */
[----:B------:R-:W-:Y:S01]  /*7ee0*/  FADD.FTZ R87, -R54, R87 ;  /* 0x0000005736577221 */ /* 0x000fe20000010100 */
[----:B------:R-:W-:Y:S01]  /*7ef0*/  SHF.L.U32 R88, R88, 0x10, RZ ;  /* 0x0000001058587819 */ /* 0x000fe200000006ff */
[C-C-:B------:R-:W-:Y:S01]  /*7f00*/  FFMA.FTZ R14, R0.reuse, R14, -R50.reuse ;  /* 0x0000000e000e7223 */ /* 0x140fe20000010832 */
[----:B------:R-:W-:Y:S01]  /*7f10*/  SHF.L.U32 R93, R93, 0x10, RZ ;  /* 0x000000105d5d7819 */ /* 0x000fe200000006ff */
[----:B------:R-:W-:Y:S01]  /*7f20*/  FFMA.FTZ R19, R0, R19, -R50 ;  /* 0x0000001300137223 */ /* 0x000fe20000010832 */
[----:B------:R-:W-:Y:S01]  /*7f30*/  SHF.L.U32 R89, R89, 0x10, RZ ;  /* 0x0000001059597819 */ /* 0x000fe200000006ff */
[----:B------:R-:W-:Y:S01]  /*7f40*/  FADD.FTZ R88, -R54, R88 ;  /* 0x0000005836587221 */ /* 0x000fe20000010100 */
[----:B------:R-:W-:Y:S01]  /*7f50*/  SHF.L.U32 R96, R96, 0x10, RZ ;  /* 0x0000001060607819 */ /* 0x000fe200000006ff */
[--C-:B------:R-:W-:Y:S01]  /*7f60*/  FFMA.FTZ R22, R0, R22, -R50.reuse ;  /* 0x0000001600167223 */ /* 0x100fe20000010832 */
[----:B------:R-:W-:Y:S01]  /*7f70*/  SHF.L.U32 R94, R94, 0x10, RZ ;  /* 0x000000105e5e7819 */ /* 0x000fe200000006ff */
[----:B------:R-:W-:Y:S01]  /*7f80*/  FADD.FTZ R89, -R54, R89 ;  /* 0x0000005936597221 */ /* 0x000fe20000010100 */
[----:B------:R-:W-:Y:S01]  /*7f90*/  SHF.L.U32 R97, R97, 0x10, RZ ;  /* 0x0000001061617819 */ /* 0x000fe200000006ff */
[----:B------:R-:W-:Y:S01]  /*7fa0*/  FFMA.FTZ R27, R0, R27, -R50 ;  /* 0x0000001b001b7223 */ /* 0x000fe20000010832 */
[----:B0-----:R-:W-:Y:S01]  /*7fb0*/  FADD.FTZ R60, R60, 1 ;  /* 0x3f8000003c3c7421 */ /* 0x001fe20000010000 */
[----:B------:R-:W-:Y:S01]  /*7fc0*/  FADD.FTZ R94, -R54, R94 ;  /* 0x0000005e365e7221 */ /* 0x000fe20000010100 */
[----:B------:R-:W-:Y:S01]  /*7fd0*/  SHF.L.U32 R95, R95, 0x10, RZ ;  /* 0x000000105f5f7819 */ /* 0x000fe200000006ff */
[--C-:B------:R-:W-:Y:S01]  /*7fe0*/  FFMA.FTZ R30, R0, R30, -R50.reuse ;  /* 0x0000001e001e7223 */ /* 0x100fe20000010832 */
[----:B------:R-:W-:Y:S01]  /*7ff0*/  SHF.L.U32 R100, R100, 0x10, RZ ;  /* 0x0000001064647819 */ /* 0x000fe200000006ff */
[--C-:B------:R-:W-:Y:S01]  /*8000*/  FFMA.FTZ R33, R0, R33, -R50.reuse ;  /* 0x0000002100217223 */ /* 0x100fe20000010832 */
[----:B------:R-:W0:Y:S01]  /*8010*/  MUFU.RCP R60, R60 ;  /* 0x0000003c003c7308 */ /* 0x000e220000001000 */
        /* <DEDUP_REMOVED lines=13> */
[----:B------:R-:W-:Y:S01]  /*80f0*/  SHF.L.U32 R105, R105, 0x10, RZ ;  /* 0x0000001069697819 */ /* 0x000fe200000006ff */
[----:B------:R-:W-:Y:S01]  /*8100*/  FADD.FTZ R104, -R54, R104 ;  /* 0x0000006836687221 */ /* 0x000fe20000010100 */
[----:B------:R-:W-:Y:S01]  /*8110*/  SHF.L.U32 R106, R106, 0x10, RZ ;  /* 0x000000106a6a7819 */ /* 0x000fe200000006ff */
[----:B0-----:R-:W-:Y:S01]  /*8120*/  FADD.FTZ R6, -R60, 1 ;  /* 0x3f8000003c067421 */ /* 0x001fe20000010100 */
[----:B------:R-:W-:Y:S01]  /*8130*/  SHF.L.U32 R108, R108, 0x10, RZ ;  /* 0x000000106c6c7819 */ /* 0x000fe200000006ff */
[----:B------:R-:W-:Y:S01]  /*8140*/  FADD.FTZ R105, -R54, R105 ;  /* 0x0000006936697221 */ /* 0x000fe20000010100 */
[----:B------:R-:W-:Y:S01]  /*8150*/  FFMA.FTZ R132, R0, R132, -R50 ;  /* 0x0000008400847223 */ /* 0x000fe20000010832 */
[----:B------:R-:W-:Y:S01]  /*8160*/  FFMA.FTZ R6, R5, R6, 1 ;  /* 0x3f80000005067423 */ /* 0x000fe20000010006 */
[----:B------:R-:W-:Y:S01]  /*8170*/  FMUL.FTZ R5, R4, R58 ;  /* 0x0000003a04057220 */ /* 0x000fe20000410000 */
[----:B------:R-:W-:Y:S01]  /*8180*/  FADD.FTZ R108, -R54, R108 ;  /* 0x0000006c366c7221 */ /* 0x000fe20000010100 */
[----:B------:R-:W-:Y:S01]  /*8190*/  FFMA.FTZ R0, R0, R134, -R50 ;  /* 0x0000008600007223 */ /* 0x000fe20000010832 */
[----:B------:R-:W-:Y:S01]  /*81a0*/  FMUL.FTZ R60, R60, R6 ;  /* 0x000000063c3c7220 */ /* 0x000fe20000410000 */
[----:B------:R-:W-:Y:S01]  /*81b0*/  FFMA.FTZ R6, R52, R5, R53 ;  /* 0x0000000534067223 */ /* 0x000fe20000010035 */
[----:B------:R-:W-:Y:S01]  /*81c0*/  SHF.L.U32 R107, R107, 0x10, RZ ;  /* 0x000000106b6b7819 */ /* 0x000fe200000006ff */
[----:B------:R-:W-:Y:S01]  /*81d0*/  FFMA.FTZ R141, R141, -R51, R0 ;  /* 0x800000338d8d7223 */ /* 0x000fe20000010000 */
[----:B------:R-:W-:Y:S01]  /*81e0*/  FMUL.FTZ R60, R61, R60 ;  /* 0x0000003c3d3c7220 */ /* 0x000fe20000410000 */
[----:B------:R-:W-:Y:S01]  /*81f0*/  FMUL.FTZ R58, R6, -1.4426950216293334961 ;  /* 0xbfb8aa3b063a7820 */ /* 0x000fe20000410000 */
[----:B------:R-:W-:Y:S01]  /*8200*/  FMUL.FTZ R0, R4, R147 ;  /* 0x0000009304007220 */ /* 0x000fe20000410000 */
[----:B------:R-:W-:Y:S01]  /*8210*/  SHF.L.U32 R109, R109, 0x10, RZ ;  /* 0x000000106d6d7819 */ /* 0x000fe200000006ff */
[----:B------:R-:W-:Y:S01]  /*8220*/  FFMA.FTZ R60, R121, R60, -R50 ;  /* 0x0000003c793c7223 */ /* 0x000fe20000010832 */
[----:B------:R-:W-:Y:S01]  /*8230*/  SHF.L.U32 R110, R110, 0x10, RZ ;  /* 0x000000106e6e7819 */ /* 0x000fe200000006ff */
[----:B------:R-:W-:Y:S01]  /*8240*/  FFMA.FTZ R125, R41, -R51, R125 ;  /* 0x80000033297d7223 */ /* 0x000fe2000001007d */
[----:B------:R-:W0:Y:S01]  /*8250*/  MUFU.EX2 R58, R58 ;  /* 0x0000003a003a7308 */ /* 0x000e220000000800 */
[----:B------:R-:W-:Y:S01]  /*8260*/  FFMA.FTZ R60, -R51, R57, R60 ;  /* 0x00000039333c7223 */ /* 0x000fe2000001013c */
        /* <DEDUP_REMOVED lines=8> */
[----:B------:R-:W-:Y:S01]  /*82f0*/  FFMA.FTZ R12, R2, R12, -R50 ;  /* 0x0000000c020c7223 */ /* 0x000fe20000010832 */
[----:B------:R-:W-:Y:S01]  /*8300*/  SHF.L.U32 R115, R115, 0x10, RZ ;  /* 0x0000001073737819 */ /* 0x000fe200000006ff */
[----:B------:R-:W-:Y:S01]  /*8310*/  FADD.FTZ R113, -R54, R113 ;  /* 0x0000007136717221 */ /* 0x000fe20000010100 */
[----:B------:R-:W-:Y:S01]  /*8320*/  SHF.L.U32 R116, R116, 0x10, RZ ;  /* 0x0000001074747819 */ /* 0x000fe200000006ff */
[C---:B------:R-:W-:Y:S01]  /*8330*/  FADD.FTZ R114, -R54.reuse, R114 ;  /* 0x0000007236727221 */ /* 0x040fe20000010100 */
[----:B------:R-:W-:Y:S01]  /*8340*/  SHF.L.U32 R117, R117, 0x10, RZ ;  /* 0x0000001075757819 */ /* 0x000fe200000006ff */
[----:B------:R-:W-:Y:S01]  /*8350*/  FADD.FTZ R54, -R54, R115 ;  /* 0x0000007336367221 */ /* 0x000fe20000010100 */
[----:B0-----:R-:W-:Y:S01]  /*8360*/  FADD.FTZ R58, R58, 1 ;  /* 0x3f8000003a3a7421 */ /* 0x001fe20000010000 */
[C---:B------:R-:W-:Y:S01]  /*8370*/  FMUL.FTZ R114, R4.reuse, R114 ;  /* 0x0000007204727220 */ /* 0x040fe20000410000 */
[----:B------:R-:W-:Y:S01]  /*8380*/  SHF.L.U32 R119, R119, 0x10, RZ ;  /* 0x0000001077777819 */ /* 0x000fe200000006ff */
[----:B------:R-:W-:Y:S01]  /*8390*/  FMUL.FTZ R54, R4, R54 ;  /* 0x0000003604367220 */ /* 0x000fe20000410000 */
[----:B------:R-:W-:Y:S01]  /*83a0*/  SHF.L.U32 R118, R118, 0x10, RZ ;  /* 0x0000001076767819 */ /* 0x000fe200000006ff */
[C-C-:B------:R-:W-:Y:S01]  /*83b0*/  FFMA.FTZ R15, R2.reuse, R15, -R50.reuse ;  /* 0x0000000f020f7223 */ /* 0x140fe20000010832 */
[----:B------:R-:W0:Y:S01]  /*83c0*/  MUFU.RCP R58, R58 ;  /* 0x0000003a003a7308 */ /* 0x000e220000001000 */
        /* <DEDUP_REMOVED lines=9> */
[C---:B------:R-:W-:Y:S01]  /*8460*/  FFMA.FTZ R133, R2.reuse, R133, -R50 ;  /* 0x0000008502857223 */ /* 0x040fe20000010832 */
[----:B------:R-:W-:Y:S01]  /*8470*/  FFMA.FTZ R41, R3, -R51, R128 ;  /* 0x8000003303297223 */ /* 0x000fe20000010080 */
[----:B------:R-:W-:Y:S01]  /*8480*/  FFMA.FTZ R2, R2, R135, -R50 ;  /* 0x0000008702027223 */ /* 0x000fe20000010832 */
[----:B------:R-:W-:Y:S01]  /*8490*/  FMUL.FTZ R3, R4, R56 ;  /* 0x0000003804037220 */ /* 0x000fe20000410000 */
[-C--:B------:R-:W-:Y:S01]  /*84a0*/  FFMA.FTZ R13, R13, -R51.reuse, R20 ;  /* 0x800000330d0d7223 */ /* 0x080fe20000010014 */
[-C--:B------:R-:W-:Y:S01]  /*84b0*/  FFMA.FTZ R7, R146, -R51.reuse, R7 ;  /* 0x8000003392077223 */ /* 0x080fe20000010007 */
[-C--:B------:R-:W-:Y:S01]  /*84c0*/  FFMA.FTZ R57, R140, -R51.reuse, R2 ;  /* 0x800000338c397223 */ /* 0x080fe20000010002 */
[----:B0-----:R-:W-:Y:S01]  /*84d0*/  FADD.FTZ R61, -R58, 1 ;  /* 0x3f8000003a3d7421 */ /* 0x001fe20000010100 */
[-C--:B------:R-:W-:Y:S01]  /*84e0*/  FFMA.FTZ R23, R17, -R51.reuse, R23 ;  /* 0x8000003311177223 */ /* 0x080fe20000010017 */
[-C--:B------:R-:W-:Y:S01]  /*84f0*/  FFMA.FTZ R31, R25, -R51.reuse, R31 ;  /* 0x80000033191f7223 */ /* 0x080fe2000001001f */
[----:B------:R-:W-:Y:S01]  /*8500*/  FFMA.FTZ R35, R29, -R51, R35 ;  /* 0x800000331d237223 */ /* 0x000fe20000010023 */
[----:B------:R-:W-:Y:S01]  /*8510*/  FFMA.FTZ R61, R6, R61, 1 ;  /* 0x3f800000063d7423 */ /* 0x000fe2000001003d */
[----:B------:R-:W-:Y:S01]  /*8520*/  FMUL.FTZ R6, R4, R59 ;  /* 0x0000003b04067220 */ /* 0x000fe20000410000 */
[-C--:B------:R-:W-:Y:S01]  /*8530*/  FFMA.FTZ R8, R145, -R51.reuse, R8 ;  /* 0x8000003391087223 */ /* 0x080fe20000010008 */
[----:B------:R-:W-:Y:S01]  /*8540*/  FFMA.FTZ R9, R144, -R51, R9 ;  /* 0x8000003390097223 */ /* 0x000fe20000010009 */
[----:B------:R-:W-:Y:S01]  /*8550*/  FMUL.FTZ R58, R58, R61 ;  /* 0x0000003d3a3a7220 */ /* 0x000fe20000410000 */
[----:B------:R-:W-:Y:S01]  /*8560*/  FFMA.FTZ R59, R121, R6, R120 ;  /* 0x00000006793b7223 */ /* 0x000fe20000010078 */
[-C--:B------:R-:W-:Y:S01]  /*8570*/  FFMA.FTZ R10, R143, -R51.reuse, R10 ;  /* 0x800000338f0a7223 */ /* 0x080fe2000001000a */
[-C--:B------:R-:W-:Y:S01]  /*8580*/  FFMA.FTZ R11, R142, -R51.reuse, R11 ;  /* 0x800000338e0b7223 */ /* 0x080fe2000001000b */
[----:B------:R-:W-:Y:S01]  /*8590*/  FMUL.FTZ R58, R66, R58 ;  /* 0x0000003a423a7220 */ /* 0x000fe20000410000 */
[----:B------:R-:W-:Y:S01]  /*85a0*/  FMUL.FTZ R61, R59, -1.4426950216293334961 ;  /* 0xbfb8aa3b3b3d7820 */ /* 0x000fe20000410000 */
[-C--:B------:R-:W-:Y:S01]  /*85b0*/  FFMA.FTZ R12, R139, -R51.reuse, R12 ;  /* 0x800000338b0c7223 */ /* 0x080fe2000001000c */
[-C--:B------:R-:W-:Y:S01]  /*85c0*/  FFMA.FTZ R14, R138, -R51.reuse, R14 ;  /* 0x800000338a0e7223 */ /* 0x080fe2000001000e */
[----:B------:R-:W-:Y:S01]  /*85d0*/  FFMA.FTZ R58, R52, R58, -R50 ;  /* 0x0000003a343a7223 */ /* 0x000fe20000010832 */
[-C--:B------:R-:W-:Y:S01]  /*85e0*/  FFMA.FTZ R15, R137, -R51.reuse, R15 ;  /* 0x80000033890f7223 */ /* 0x080fe2000001000f */
[----:B------:R-:W-:Y:S01]  /*85f0*/  FFMA.FTZ R19, R136, -R51, R19 ;  /* 0x8000003388137223 */ /* 0x000fe20000010013 */
[----:B------:R-:W0:Y:S01]  /*8600*/  MUFU.EX2 R61, R61 ;  /* 0x0000003d003d7308 */ /* 0x000e220000000800 */
[----:B------:R-:W-:Y:S01]  /*8610*/  FFMA.FTZ R58, -R51, R5, R58 ;  /* 0x00000005333a7223 */ /* 0x000fe2000001013a */
[-C--:B------:R-:W-:Y:S01]  /*8620*/  FFMA.FTZ R5, R16, -R51.reuse, R22 ;  /* 0x8000003310057223 */ /* 0x080fe20000010016 */
        /* <DEDUP_REMOVED lines=10> */
[----:B------:R-:W-:Y:S01]  /*86d0*/  FFMA.FTZ R133, R131, -R51, R133 ;  /* 0x8000003383857223 */ /* 0x000fe20000010085 */
[----:B0-----:R-:W-:-:S06]  /*86e0*/  FADD.FTZ R61, R61, 1 ;  /* 0x3f8000003d3d7421 */ /* 0x001fcc0000010000 */
[----:B------:R-:W0:Y:S02]  /*86f0*/  MUFU.RCP R61, R61 ;  /* 0x0000003d003d7308 */ /* 0x000e240000001000 */
[----:B0-----:R-:W-:-:S04]  /*8700*/  FADD.FTZ R66, -R61, 1 ;  /* 0x3f8000003d427421 */ /* 0x001fc80000010100 */
[----:B------:R-:W-:Y:S01]  /*8710*/  FFMA.FTZ R66, R59, R66, 1 ;  /* 0x3f8000003b427423 */ /* 0x000fe20000010042 */
[----:B------:R-:W-:-:S03]  /*8720*/  FMUL.FTZ R59, R4, R62 ;  /* 0x0000003e043b7220 */ /* 0x000fc60000410000 */
[----:B------:R-:W-:Y:S01]  /*8730*/  FMUL.FTZ R61, R61, R66 ;  /* 0x000000423d3d7220 */ /* 0x000fe20000410000 */
[----:B------:R-:W-:-:S03]  /*8740*/  FFMA.FTZ R62, R52, R59, R53 ;  /* 0x0000003b343e7223 */ /* 0x000fc60000010035 */
[----:B------:R-:W-:Y:S01]  /*8750*/  FMUL.FTZ R61, R67, R61 ;  /* 0x0000003d433d7220 */ /* 0x000fe20000410000 */
[----:B------:R-:W-:-:S03]  /*8760*/  FMUL.FTZ R66, R62, -1.4426950216293334961 ;  /* 0xbfb8aa3b3e427820 */ /* 0x000fc60000410000 */
[----:B------:R-:W-:-:S03]  /*8770*/  FFMA.FTZ R61, R121, R61, -R50 ;  /* 0x0000003d793d7223 */ /* 0x000fc60000010832 */
[----:B------:R-:W0:Y:S01]  /*8780*/  MUFU.EX2 R66, R66 ;  /* 0x0000004200427308 */ /* 0x000e220000000800 */
[----:B------:R-:W-:Y:S01]  /*8790*/  FFMA.FTZ R61, -R51, R6, R61 ;  /* 0x00000006333d7223 */ /* 0x000fe2000001013d */
[C---:B------:R-:W-:Y:S01]  /*87a0*/  FMUL.FTZ R6, R4.reuse, R148 ;  /* 0x0000009404067220 */ /* 0x040fe20000410000 */
[----:B------:R-:W-:Y:S01]  /*87b0*/  FMUL.FTZ R20, R4, R13 ;  /* 0x0000000d04147220 */ /* 0x000fe20000410000 */
[----:B0-----:R-:W-:-:S03]  /*87c0*/  FADD.FTZ R66, R66, 1 ;  /* 0x3f80000042427421 */ /* 0x001fc60000010000 */
[----:B------:R-:W-:-:S03]  /*87d0*/  F2FP.BF16.F32.PACK_AB R6, R3, R6 ;  /* 0x000000060306723e */ /* 0x000fc600000010ff */
[----:B------:R-:W0:Y:S02]  /*87e0*/  MUFU.RCP R66, R66 ;  /* 0x0000004200427308 */ /* 0x000e240000001000 */
[----:B0-----:R-:W-:Y:S01]  /*87f0*/  FADD.FTZ R67, -R66, 1 ;  /* 0x3f80000042437421 */ /* 0x001fe20000010100 */
[----:B--2---:R-:W-:-:S03]  /*8800*/  IADD3 R2, P1, R123, UR24, RZ ;  /* 0x000000187b027c10 */ /* 0x004fc6000ff3e0ff */
[----:B------:R-:W-:Y:S01]  /*8810*/  FFMA.FTZ R67, R62, R67, 1 ;  /* 0x3f8000003e437423 */ /* 0x000fe20000010043 */
[----:B------:R-:W-:-:S03]  /*8820*/  FMUL.FTZ R62, R4, R63 ;  /* 0x0000003f043e7220 */ /* 0x000fc60000410000 */
[----:B------:R-:W-:Y:S01]  /*8830*/  FMUL.FTZ R66, R66, R67 ;  /* 0x0000004342427220 */ /* 0x000fe20000410000 */
[----:B------:R-:W-:-:S03]  /*8840*/  FFMA.FTZ R63, R121, R62, R120 ;  /* 0x0000003e793f7223 */ /* 0x000fc60000010078 */
[----:B------:R-:W-:Y:S01]  /*8850*/  FMUL.FTZ R66, R68, R66 ;  /* 0x0000004244427220 */ /* 0x000fe20000410000 */
[----:B------:R-:W-:Y:S01]  /*8860*/  FMUL.FTZ R67, R63, -1.4426950216293334961 ;  /* 0xbfb8aa3b3f437820 */ /* 0x000fe20000410000 */
[----:B------:R-:W-:Y:S01]  /*8870*/  FMUL.FTZ R13, R4, R5 ;  /* 0x00000005040d7220 */ /* 0x000fe20000410000 */
[----:B---3--:R-:W-:Y:S01]  /*8880*/  IADD3.X R3, R122, UR25, RZ, P1, !PT ;  /* 0x000000197a037c10 */ /* 0x008fe20008ffe4ff */
[----:B------:R-:W-:-:S03]  /*8890*/  FFMA.FTZ R66, R52, R66, -R50 ;  /* 0x0000004234427223 */ /* 0x000fc60000010832 */
[----:B------:R-:W0:Y:S01]  /*88a0*/  MUFU.EX2 R67, R67 ;  /* 0x0000004300437308 */ /* 0x000e220000000800 */
[----:B------:R-:W-:Y:S01]  /*88b0*/  FFMA.FTZ R66, -R51, R59, R66 ;  /* 0x0000003b33427223 */ /* 0x000fe20000010142 */
        /* <DEDUP_REMOVED lines=24> */
[----:B------:R-:W-:-:S05]  /*8a40*/  FMUL.FTZ R63, R4, R60 ;  /* 0x0000003c043f7220 */ /* 0x000fca0000410000 */
[----:B------:R-:W-:Y:S01]  /*8a50*/  F2FP.BF16.F32.PACK_AB R0, R63, R0 ;  /* 0x000000003f00723e */ /* 0x000fe200000010ff */
        /* <DEDUP_REMOVED lines=56> */
[----:B------:R-:W-:Y:S01]  /*8de0*/  FMUL.FTZ R82, R78, -1.4426950216293334961 ;  /* 0xbfb8aa3b4e527820 */ /* 0x000fe20000410000 */
[----:B------:R-:W-:Y:S02]  /*8df0*/  FMUL.FTZ R16, R4, R71 ;  /* 0x0000004704107220 */ /* 0x000fe40000410000 */
        /* <DEDUP_REMOVED lines=38> */
[----:B------:R-:W-:Y:S02]  /*9060*/  FFMA.FTZ R79, -R51, R79, R84 ;  /* 0x0000004f334f7223 */ /* 0x000fe40000010154 */
[----:B------:R-:W2:Y:S04]  /*9070*/  LDL.LU R84, [R1+0x50] ;  /* 0x0000500001547983 */ /* 0x000ea80000300800 */
[----:B------:R-:W3:Y:S04]  /*9080*/  LDL.LU R65, [R1+0x54] ;  /* 0x0000540001417983 */ /* 0x000ee80000300800 */
[----:B------:R-:W4:Y:S04]  /*9090*/  LDL.LU R63, [R1+0x48] ;  /* 0x00004800013f7983 */ /* 0x000f280000300800 */
[----:B------:R-:W5:Y:S01]  /*90a0*/  LDL.LU R82, [R1+0x4c] ;  /* 0x00004c0001527983 */ /* 0x000f620000300800 */
        /* <DEDUP_REMOVED lines=12> */
[----:B------:R-:W5:Y:S04]  /*9170*/  LDL.LU R80, [R1+0x40] ;  /* 0x0000400001507983 */ /* 0x000f680000300800 */
        /* <DEDUP_REMOVED lines=139> */
[C-C-:B------:R-:W-:Y:S01]  /*9a30*/  FFMA.FTZ R110, R52.reuse, R107, R53.reuse ;  /* 0x0000006b346e7223 */ /* 0x140fe20000010035 */
[----:B------:R-:W-:Y:S02]  /*9a40*/  FFMA.FTZ R53, R52, R114, R53 ;  /* 0x0000007234357223 */ /* 0x000fe40000010035 */
        /* <DEDUP_REMOVED lines=14> */
[----:B------:R-:W-:Y:S01]  /*9b30*/  FMUL.FTZ R113, R111, -1.4426950216293334961 ;  /* 0xbfb8aa3b6f717820 */ /* 0x000fe20000410000 */
[----:B------:R-:W-:Y:S02]  /*9b40*/  FMUL.FTZ R115, R120, -1.4426950216293334961 ;  /* 0xbfb8aa3b78737820 */ /* 0x000fe40000410000 */
[----:B------:R-:W-:-:S03]  /*9b50*/  FFMA.FTZ R112, R52, R112, -R50 ;  /* 0x0000007034707223 */ /* 0x000fc60000010832 */
[----:B------:R-:W0:Y:S01]  /*9b60*/  MUFU.EX2 R113, R113 ;  /* 0x0000007100717308 */ /* 0x000e220000000800 */
[----:B------:R-:W-:-:S07]  /*9b70*/  FFMA.FTZ R107, -R51, R107, R112 ;  /* 0x0000006b336b7223 */ /* 0x000fce0000010170 */
[----:B------:R-:W1:Y:S01]  /*9b80*/  MUFU.EX2 R115, R115 ;  /* 0x0000007300737308 */ /* 0x000e620000000800 */
[----:B0-----:R-:W-:-:S07]  /*9b90*/  FADD.FTZ R113, R113, 1 ;  /* 0x3f80000071717421 */ /* 0x001fce0000010000 */
[----:B------:R-:W0:Y:S01]  /*9ba0*/  MUFU.RCP R113, R113 ;  /* 0x0000007100717308 */ /* 0x000e220000001000 */
[----:B-1----:R-:W-:-:S07]  /*9bb0*/  FADD.FTZ R115, R115, 1 ;  /* 0x3f80000073737421 */ /* 0x002fce0000010000 */
[----:B------:R-:W1:Y:S01]  /*9bc0*/  MUFU.RCP R115, R115 ;  /* 0x0000007300737308 */ /* 0x000e620000001000 */
[----:B0-----:R-:W-:-:S04]  /*9bd0*/  FADD.FTZ R116, -R113, 1 ;  /* 0x3f80000071747421 */ /* 0x001fc80000010100 */
[----:B------:R-:W-:Y:S01]  /*9be0*/  FFMA.FTZ R111, R111, R116, 1 ;  /* 0x3f8000006f6f7423 */ /* 0x000fe20000010074 */
[----:B------:R-:W-:-:S03]  /*9bf0*/  FMUL.FTZ R116, R53, -1.4426950216293334961 ;  /* 0xbfb8aa3b35747820 */ /* 0x000fc60000410000 */
[----:B------:R-:W-:Y:S01]  /*9c00*/  FMUL.FTZ R111, R113, R111 ;  /* 0x0000006f716f7220 */ /* 0x000fe20000410000 */
[----:B-1----:R-:W-:Y:S02]  /*9c10*/  FADD.FTZ R113, -R115, 1 ;  /* 0x3f80000073717421 */ /* 0x002fe40000010100 */
[----:B------:R-:W0:Y:S01]  /*9c20*/  MUFU.EX2 R116, R116 ;  /* 0x0000007400747308 */ /* 0x000e220000000800 */
[----:B------:R-:W-:Y:S01]  /*9c30*/  FMUL.FTZ R111, R117, R111 ;  /* 0x0000006f756f7220 */ /* 0x000fe20000410000 */
[----:B------:R-:W-:-:S03]  /*9c40*/  FFMA.FTZ R113, R120, R113, 1 ;  /* 0x3f80000078717423 */ /* 0x000fc60000010071 */
[----:B------:R-:W-:Y:S01]  /*9c50*/  FFMA.FTZ R111, R121, R111, -R50 ;  /* 0x0000006f796f7223 */ /* 0x000fe20000010832 */
[----:B------:R-:W-:-:S03]  /*9c60*/  FMUL.FTZ R113, R115, R113 ;  /* 0x0000007173717220 */ /* 0x000fc60000410000 */
[----:B------:R-:W-:Y:S01]  /*9c70*/  FFMA.FTZ R111, -R51, R110, R111 ;  /* 0x0000006e336f7223 */ /* 0x000fe2000001016f */
[----:B------:R-:W-:-:S04]  /*9c80*/  FMUL.FTZ R113, R119, R113 ;  /* 0x0000007177717220 */ /* 0x000fc80000410000 */
[----:B------:R-:W-:Y:S01]  /*9c90*/  FFMA.FTZ R113, R121, R113, -R50 ;  /* 0x0000007179717223 */ /* 0x000fe20000010832 */
[----:B0-----:R-:W-:-:S03]  /*9ca0*/  FADD.FTZ R116, R116, 1 ;  /* 0x3f80000074747421 */ /* 0x001fc60000010000 */
[----:B------:R-:W-:-:S03]  /*9cb0*/  FFMA.FTZ R113, -R51, R54, R113 ;  /* 0x0000003633717223 */ /* 0x000fc60000010171 */
[----:B------:R-:W0:Y:S02]  /*9cc0*/  MUFU.RCP R116, R116 ;  /* 0x0000007400747308 */ /* 0x000e240000001000 */
[----:B0-----:R-:W-:-:S04]  /*9cd0*/  FADD.FTZ R120, -R116, 1 ;  /* 0x3f80000074787421 */ /* 0x001fc80000010100 */
[----:B------:R-:W-:Y:S01]  /*9ce0*/  FFMA.FTZ R120, R53, R120, 1 ;  /* 0x3f80000035787423 */ /* 0x000fe20000010078 */
[----:B------:R-:W-:-:S03]  /*9cf0*/  FFMA.FTZ R53, R130, -R51, R132 ;  /* 0x8000003382357223 */ /* 0x000fc60000010084 */
[----:B------:R-:W-:-:S04]  /*9d00*/  FMUL.FTZ R120, R116, R120 ;  /* 0x0000007874787220 */ /* 0x000fc80000410000 */
[----:B------:R-:W-:-:S04]  /*9d10*/  FMUL.FTZ R118, R118, R120 ;  /* 0x0000007876767220 */ /* 0x000fc80000410000 */
[----:B------:R-:W-:Y:S01]  /*9d20*/  FFMA.FTZ R118, R52, R118, -R50 ;  /* 0x0000007634767223 */ /* 0x000fe20000010832 */
[----:B------:R-:W-:-:S03]  /*9d30*/  FMUL.FTZ R7, R4, R7 ;  /* 0x0000000704077220 */ /* 0x000fc60000410000 */
[----:B------:R-:W-:Y:S01]  /*9d40*/  FFMA.FTZ R59, -R51, R114, R118 ;  /* 0x00000072333b7223 */ /* 0x000fe20000010176 */
[C---:B------:R-:W-:Y:S01]  /*9d50*/  FMUL.FTZ R58, R4.reuse, R58 ;  /* 0x0000003a043a7220 */ /* 0x040fe20000410000 */
        /* <DEDUP_REMOVED lines=56> */
[----:B--2---:R-:W-:Y:S01]  /*a0e0*/  IADD3 R4, P1, R84, UR24, RZ ;  /* 0x0000001854047c10 */ /* 0x004fe2000ff3e0ff */
[----:B------:R3:W-:Y:S01]  /*a0f0*/  STG.E.U16 desc[UR18][R2.64+0x2], R5 ;  /* 0x0000020502007986 */ /* 0x0007e2000c101512 */
[----:B------:R-:W-:-:S02]  /*a100*/  F2FP.BF16.F32.PACK_AB R7, R58, R7 ;  /* 0x000000073a07723e */ /* 0x000fc400000010ff */
[----:B------:R-:W-:Y:S01]  /*a110*/  PRMT R58, R0, 0x7632, R58 ;  /* 0x00007632003a7816 */ /* 0x000fe2000000003a */
[----:B------:R4:W-:Y:S01]  /*a120*/  STG.E.U16 desc[UR18][R2.64], R6 ;  /* 0x0000000602007986 */ /* 0x0009e2000c101512 */
[----:B------:R-:W-:Y:S02]  /*a130*/  F2FP.BF16.F32.PACK_AB R8, R61, R8 ;  /* 0x000000083d08723e */ /* 0x000fe400000010ff */
[----:B------:R-:W-:Y:S02]  /*a140*/  F2FP.BF16.F32.PACK_AB R9, R66, R9 ;  /* 0x000000094209723e */ /* 0x000fe400000010ff */
[----:B---3--:R-:W-:Y:S02]  /*a150*/  IADD3.X R5, R65, UR25, RZ, P1, !PT ;  /* 0x0000001941057c10 */ /* 0x008fe40008ffe4ff */
[----:B------:R-:W2:Y:S01]  /*a160*/  LDL.LU R65, [R1+0x38] ;  /* 0x0000380001417983 */ /* 0x000ea20000300800 */
[----:B----4-:R-:W-:-:S03]  /*a170*/  IADD3 R6, P1, R63, UR24, RZ ;  /* 0x000000183f067c10 */ /* 0x010fc6000ff3e0ff */
[----:B------:R0:W-:Y:S01]  /*a180*/  STG.E.U16 desc[UR18][R2.64+0x4], R0 ;  /* 0x0000040002007986 */ /* 0x0001e2000c101512 */
[----:B------:R-:W-:-:S03]  /*a190*/  PRMT R59, R7, 0x7632, R59 ;  /* 0x00007632073b7816 */ /* 0x000fc6000000003b */
[----:B------:R1:W-:Y:S01]  /*a1a0*/  STG.E.U16 desc[UR18][R2.64+0x6], R58 ;  /* 0x0000063a02007986 */ /* 0x0003e2000c101512 */
[----:B------:R-:W-:-:S03]  /*a1b0*/  F2FP.BF16.F32.PACK_AB R10, R67, R10 ;  /* 0x0000000a430a723e */ /* 0x000fc600000010ff */
[----:B------:R-:W3:Y:S04]  /*a1c0*/  LDL.LU R63, [R1+0x3c] ;  /* 0x00003c00013f7983 */ /* 0x000ee80000300800 */
[----:B------:R5:W-:Y:S01]  /*a1d0*/  STG.E.U16 desc[UR18][R4.64], R7 ;  /* 0x0000000704007986 */ /* 0x000be2000c101512 */
[----:B0-----:R-:W-:Y:S02]  /*a1e0*/  PRMT R0, R8, 0x7632, R0 ;  /* 0x0000763208007816 */ /* 0x001fe40000000000 */
[----:B-1----:R-:W-:Y:S01]  /*a1f0*/  PRMT R3, R9, 0x7632, R3 ;  /* 0x0000763209037816 */ /* 0x002fe20000000003 */
[----:B------:R-:W4:Y:S01]  /*a200*/  LDL.LU R61, [R1+0x30] ;  /* 0x00003000013d7983 */ /* 0x000f220000300800 */
[----:B------:R-:W-:Y:S02]  /*a210*/  F2FP.BF16.F32.PACK_AB R11, R68, R11 ;  /* 0x0000000b440b723e */ /* 0x000fe400000010ff */
[----:B-----5:R-:W-:-:S02]  /*a220*/  IADD3.X R7, R82, UR25, RZ, P1, !PT ;  /* 0x0000001952077c10 */ /* 0x020fc40008ffe4ff */
[----:B------:R-:W-:Y:S01]  /*a230*/  IADD3 R2, P1, R80, UR24, RZ ;  /* 0x0000001850027c10 */ /* 0x000fe2000ff3e0ff */
[----:B------:R0:W-:Y:S04]  /*a240*/  STG.E.U16 desc[UR18][R4.64+0x2], R59 ;  /* 0x0000023b04007986 */ /* 0x0001e8000c101512 */
[----:B------:R-:W-:Y:S04]  /*a250*/  STG.E.U16 desc[UR18][R4.64+0x4], R8 ;  /* 0x0000040804007986 */ /* 0x000fe8000c101512 */
[----:B------:R1:W-:Y:S04]  /*a260*/  STG.E.U16 desc[UR18][R4.64+0x6], R0 ;  /* 0x0000060004007986 */ /* 0x0003e8000c101512 */
[----:B------:R5:W-:Y:S04]  /*a270*/  STG.E.U16 desc[UR18][R6.64+0x2], R3 ;  /* 0x0000020306007986 */ /* 0x000be8000c101512 */
[----:B0-----:R-:W4:Y:S01]  /*a280*/  LDL.LU R59, [R1+0x34] ;  /* 0x00003400013b7983 */ /* 0x001f220000300800 */
[----:B-1----:R-:W-:-:S03]  /*a290*/  PRMT R5, R10, 0x7632, R5 ;  /* 0x000076320a057816 */ /* 0x002fc60000000005 */
[----:B------:R-:W4:Y:S01]  /*a2a0*/  LDL.LU R58, [R1+0x20] ;  /* 0x00002000013a7983 */ /* 0x000f220000300800 */
[----:B-----5:R-:W-:-:S03]  /*a2b0*/  IADD3.X R3, R71, UR25, RZ, P1, !PT ;  /* 0x0000001947037c10 */ /* 0x020fc60008ffe4ff */
[----:B------:R-:W-:Y:S01]  /*a2c0*/  STG.E.U16 desc[UR18][R6.64], R9 ;  /* 0x0000000906007986 */ /* 0x000fe2000c101512 */
[----:B------:R-:W-:-:S03]  /*a2d0*/  PRMT R8, R11, 0x7632, R8 ;  /* 0x000076320b087816 */ /* 0x000fc60000000008 */
[----:B------:R-:W-:Y:S04]  /*a2e0*/  STG.E.U16 desc[UR18][R6.64+0x4], R10 ;  /* 0x0000040a06007986 */ /* 0x000fe8000c101512 */
[----:B------:R-:W-:Y:S04]  /*a2f0*/  STG.E.U16 desc[UR18][R6.64+0x6], R5 ;  /* 0x0000060506007986 */ /* 0x000fe8000c101512 */
[----:B------:R0:W-:Y:S04]  /*a300*/  STG.E.U16 desc[UR18][R2.64], R11 ;  /* 0x0000000b02007986 */ /* 0x0001e8000c101512 */
[----:B0-----:R-:W5:Y:S04]  /*a310*/  LDL.LU R11, [R1+0x2c] ;  /* 0x00002c00010b7983 */ /* 0x001f680000300800 */
[----:B------:R-:W5:Y:S04]  /*a320*/  LDL.LU R10, [R1+0x18] ;  /* 0x00001800010a7983 */ /* 0x000f680000300800 */
[----:B------:R-:W5:Y:S01]  /*a330*/  LDL.LU R9, [R1+0x1c] ;  /* 0x00001c0001097983 */ /* 0x000f620000300800 */
[----:B------:R-:W-:-:S02]  /*a340*/  F2FP.BF16.F32.PACK_AB R12, R69, R12 ;  /* 0x0000000c450c723e */ /* 0x000fc400000010ff */
[----:B------:R-:W-:Y:S02]  /*a350*/  F2FP.BF16.F32.PACK_AB R14, R51, R14 ;  /* 0x0000000e330e723e */ /* 0x000fe400000010ff */
[----:B------:R-:W-:Y:S02]  /*a360*/  PRMT R0, R12, 0x7632, R0 ;  /* 0x000076320c007816 */ /* 0x000fe40000000000 */
[----:B------:R-:W-:Y:S01]  /*a370*/  F2FP.BF16.F32.PACK_AB R15, R18, R15 ;  /* 0x0000000f120f723e */ /* 0x000fe200000010ff */
[----:B------:R-:W-:Y:S01]  /*a380*/  STG.E.U16 desc[UR18][R2.64+0x2], R8 ;  /* 0x0000020802007986 */ /* 0x000fe2000c101512 */
[----:B------:R-:W-:-:S03]  /*a390*/  PRMT R7, R14, 0x7632, R7 ;  /* 0x000076320e077816 */ /* 0x000fc60000000007 */
[----:B------:R-:W-:Y:S04]  /*a3a0*/  STG.E.U16 desc[UR18][R2.64+0x4], R12 ;  /* 0x0000040c02007986 */ /* 0x000fe8000c101512 */
[----:B------:R0:W-:Y:S01]  /*a3b0*/  STG.E.U16 desc[UR18][R2.64+0x6], R0 ;  /* 0x0000060002007986 */ /* 0x0001e2000c101512 */
[----:B------:R-:W-:Y:S02]  /*a3c0*/  F2FP.BF16.F32.PACK_AB R16, R16, R19 ;  /* 0x000000131010723e */ /* 0x000fe400000010ff */
[----:B------:R-:W-:Y:S02]  /*a3d0*/  F2FP.BF16.F32.PACK_AB R20, R77, R20 ;  /* 0x000000144d14723e */ /* 0x000fe400000010ff */
[----:B------:R-:W-:Y:S02]  /*a3e0*/  F2FP.BF16.F32.PACK_AB R13, R22, R13 ;  /* 0x0000000d160d723e */ /* 0x000fe400000010ff */
[----:B0-----:R-:W-:-:S02]  /*a3f0*/  PRMT R3, R15, 0x7632, R3 ;  /* 0x000076320f037816 */ /* 0x001fc40000000003 */
[----:B------:R-:W-:Y:S02]  /*a400*/  PRMT R8, R16, 0x7632, R8 ;  /* 0x0000763210087816 */ /* 0x000fe40000000008 */
[----:B------:R-:W-:Y:S02]  /*a410*/  PRMT R0, R20, 0x7632, R0 ;  /* 0x0000763214007816 */ /* 0x000fe40000000000 */
[----:B--2---:R-:W-:-:S04]  /*a420*/  IADD3 R4, P1, R65, UR24, RZ ;  /* 0x0000001841047c10 */ /* 0x004fc8000ff3e0ff */
[----:B---3--:R-:W-:-:S05]  /*a430*/  IADD3.X R5, R63, UR25, RZ, P1, !PT ;  /* 0x000000193f057c10 */ /* 0x008fca0008ffe4ff */
[----:B------:R0:W-:Y:S01]  /*a440*/  STG.E.U16 desc[UR18][R4.64+0x4], R15 ;  /* 0x0000040f04007986 */ /* 0x0001e2000c101512 */
[----:B----4-:R-:W-:-:S03]  /*a450*/  IADD3 R6, P1, R61, UR24, RZ ;  /* 0x000000183d067c10 */ /* 0x010fc6000ff3e0ff */
[----:B------:R-:W-:Y:S04]  /*a460*/  STG.E.U16 desc[UR18][R4.64+0x2], R7 ;  /* 0x0000020704007986 */ /* 0x000fe8000c101512 */
[----:B------:R1:W-:Y:S04]  /*a470*/  STG.E.U16 desc[UR18][R4.64], R14 ;  /* 0x0000000e04007986 */ /* 0x0003e8000c101512 */
[----:B0-----:R-:W2:Y:S04]  /*a480*/  LDL.LU R15, [R1+0x10] ;  /* 0x00001000010f7983 */ /* 0x001ea80000300800 */
[----:B------:R0:W-:Y:S04]  /*a490*/  STG.E.U16 desc[UR18][R4.64+0x6], R3 ;  /* 0x0000060304007986 */ /* 0x0001e8000c101512 */
[----:B-1----:R-:W3:Y:S04]  /*a4a0*/  LDL.LU R14, [R1+0x14] ;  /* 0x00001400010e7983 */ /* 0x002ee80000300800 */
[----:B------:R-:W4:Y:S01]  /*a4b0*/  LDL.LU R12, [R1+0x8] ;  /* 0x00000800010c7983 */ /* 0x000f220000300800 */
[----:B------:R-:W-:-:S02]  /*a4c0*/  IADD3.X R7, R59, UR25, RZ, P1, !PT ;  /* 0x000000193b077c10 */ /* 0x000fc40008ffe4ff */
[----:B------:R-:W-:Y:S02]  /*a4d0*/  IADD3 R2, P1, R58, UR24, RZ ;  /* 0x000000183a027c10 */ /* 0x000fe4000ff3e0ff */
[----:B0-----:R-:W-:Y:S01]  /*a4e0*/  PRMT R5, R13, 0x7632, R5 ;  /* 0x000076320d057816 */ /* 0x001fe20000000005 */
[----:B------:R-:W-:Y:S04]  /*a4f0*/  STG.E.U16 desc[UR18][R6.64], R16 ;  /* 0x0000001006007986 */ /* 0x000fe8000c101512 */
[----:B------:R-:W-:Y:S04]  /*a500*/  STG.E.U16 desc[UR18][R6.64+0x2], R8 ;  /* 0x0000020806007986 */ /* 0x000fe8000c101512 */
[----:B------:R-:W-:Y:S04]  /*a510*/  STG.E.U16 desc[UR18][R6.64+0x4], R20 ;  /* 0x0000041406007986 */ /* 0x000fe8000c101512 */
[----:B------:R-:W-:Y:S01]  /*a520*/  STG.E.U16 desc[UR18][R6.64+0x6], R0 ;  /* 0x0000060006007986 */ /* 0x000fe2000c101512 */
[----:B-----5:R-:W-:-:S03]  /*a530*/  IADD3.X R3, R11, UR25, RZ, P1, !PT ;  /* 0x000000190b037c10 */ /* 0x020fc60008ffe4ff */
[----:B------:R-:W5:Y:S01]  /*a540*/  LDL.LU R11, [R1+0xc] ;  /* 0x00000c00010b7983 */ /* 0x000f620000300800 */
[----:B------:R-:W-:-:S03]  /*a550*/  IADD3 R4, P1, R10, UR24, RZ ;  /* 0x000000180a047c10 */ /* 0x000fc6000ff3e0ff */
[----:B------:R-:W5:Y:S04]  /*a560*/  LDL.LU R10, [R1] ;  /* 0x00000000010a7983 */ /* 0x000f680000300800 */
[----:B------:R0:W-:Y:S02]  /*a570*/  STG.E.U16 desc[UR18][R2.64+0x2], R5 ;  /* 0x0000020502007986 */ /* 0x0001e4000c101512 */
[----:B0-----:R-:W-:Y:S02]  /*a580*/  IADD3.X R5, R9, UR25, RZ, P1, !PT ;  /* 0x0000001909057c10 */ /* 0x001fe40008ffe4ff */
[----:B------:R-:W5:Y:S01]  /*a590*/  LDL.LU R9, [R1+0x4] ;  /* 0x0000040001097983 */ /* 0x000f620000300800 */
[----:B------:R-:W-:Y:S02]  /*a5a0*/  F2FP.BF16.F32.PACK_AB R23, R26, R23 ;  /* 0x000000171a17723e */ /* 0x000fe400000010ff */
[----:B------:R-:W-:-:S02]  /*a5b0*/  F2FP.BF16.F32.PACK_AB R24, R24, R27 ;  /* 0x0000001b1818723e */ /* 0x000fc400000010ff */
[----:B------:R-:W-:Y:S02]  /*a5c0*/  PRMT R7, R23, 0x7632, R7 ;  /* 0x0000763217077816 */ /* 0x000fe40000000007 */
[----:B------:R-:W-:Y:S02]  /*a5d0*/  F2FP.BF16.F32.PACK_AB R21, R30, R21 ;  /* 0x000000151e15723e */ /* 0x000fe400000010ff */
[----:B------:R-:W-:Y:S01]  /*a5e0*/  F2FP.BF16.F32.PACK_AB R17, R28, R17 ;  /* 0x000000111c11723e */ /* 0x000fe200000010ff */
[----:B------:R-:W-:Y:S01]  /*a5f0*/  STG.E.U16 desc[UR18][R2.64], R13 ;  /* 0x0000000d02007986 */ /* 0x000fe2000c101512 */
[----:B------:R-:W-:Y:S02]  /*a600*/  PRMT R8, R24, 0x7632, R8 ;  /* 0x0000763218087816 */ /* 0x000fe40000000008 */
[----:B------:R-:W-:Y:S01]  /*a610*/  PRMT R0, R21, 0x7632, R0 ;  /* 0x0000763215007816 */ /* 0x000fe20000000000 */
[----:B------:R-:W-:Y:S01]  /*a620*/  STG.E.U16 desc[UR18][R2.64+0x4], R23 ;  /* 0x0000041702007986 */ /* 0x000fe2000c101512 */
[----:B------:R-:W-:-:S03]  /*a630*/  F2FP.BF16.F32.PACK_AB R31, R34, R31 ;  /* 0x0000001f221f723e */ /* 0x000fc600000010ff */
[----:B------:R0:W-:Y:S04]  /*a640*/  STG.E.U16 desc[UR18][R2.64+0x6], R7 ;  /* 0x0000060702007986 */ /* 0x0001e8000c101512 */
[----:B------:R-:W-:Y:S04]  /*a650*/  STG.E.U16 desc[UR18][R4.64], R24 ;  /* 0x0000001804007986 */ /* 0x000fe8000c101512 */
[----:B------:R-:W-:Y:S01]  /*a660*/  STG.E.U16 desc[UR18][R4.64+0x2], R8 ;  /* 0x0000020804007986 */ /* 0x000fe2000c101512 */
[----:B0-----:R-:W-:-:S03]  /*a670*/  PRMT R3, R17, 0x7632, R3 ;  /* 0x0000763211037816 */ /* 0x001fc60000000003 */
[----:B------:R-:W-:Y:S04]  /*a680*/  STG.E.U16 desc[UR18][R4.64+0x4], R21 ;  /* 0x0000041504007986 */ /* 0x000fe8000c101512 */
[----:B------:R0:W-:Y:S01]  /*a690*/  STG.E.U16 desc[UR18][R4.64+0x6], R0 ;  /* 0x0000060004007986 */ /* 0x0001e2000c101512 */
[----:B------:R-:W-:Y:S02]  /*a6a0*/  F2FP.BF16.F32.PACK_AB R32, R32, R33 ;  /* 0x000000212020723e */ /* 0x000fe400000010ff */
[----:B------:R-:W-:Y:S02]  /*a6b0*/  F2FP.BF16.F32.PACK_AB R35, R38, R35 ;  /* 0x000000232623723e */ /* 0x000fe400000010ff */
[----:B0-----:R-:W-:Y:S02]  /*a6c0*/  PRMT R5, R31, 0x7632, R5 ;  /* 0x000076321f057816 */ /* 0x001fe40000000005 */
[----:B------:R-:W-:-:S02]  /*a6d0*/  PRMT R8, R32, 0x7632, R8 ;  /* 0x0000763220087816 */ /* 0x000fc40000000008 */
[----:B------:R-:W-:Y:S02]  /*a6e0*/  PRMT R0, R35, 0x7632, R0 ;  /* 0x0000763223007816 */ /* 0x000fe40000000000 */
[----:B------:R-:W-:Y:S02]  /*a6f0*/  F2FP.BF16.F32.PACK_AB R25, R36, R25 ;  /* 0x000000192419723e */ /* 0x000fe400000010ff */
[----:B------:R-:W-:Y:S02]  /*a700*/  F2FP.BF16.F32.PACK_AB R39, R50, R39 ;  /* 0x000000273227723e */ /* 0x000fe400000010ff */
[----:B------:R-:W-:Y:S02]  /*a710*/  F2FP.BF16.F32.PACK_AB R37, R54, R37 ;  /* 0x000000253625723e */ /* 0x000fe400000010ff */
[----:B------:R-:W-:Y:S02]  /*a720*/  F2FP.BF16.F32.PACK_AB R29, R40, R29 ;  /* 0x0000001d281d723e */ /* 0x000fe400000010ff */
[----:B------:R-:W-:-:S02]  /*a730*/  F2FP.BF16.F32.PACK_AB R55, R60, R55 ;  /* 0x000000373c37723e */ /* 0x000fc400000010ff */
[----:B------:R-:W-:Y:S02]  /*a740*/  F2FP.BF16.F32.PACK_AB R52, R52, R125 ;  /* 0x0000007d3434723e */ /* 0x000fe400000010ff */
[----:B------:R-:W-:Y:S02]  /*a750*/  PRMT R79, R29, 0x7632, R79 ;  /* 0x000076321d4f7816 */ /* 0x000fe4000000004f */
[----:B------:R-:W-:Y:S02]  /*a760*/  F2FP.BF16.F32.PACK_AB R41, R56, R41 ;  /* 0x000000293829723e */ /* 0x000fe400000010ff */
[----:B------:R-:W-:Y:S02]  /*a770*/  F2FP.BF16.F32.PACK_AB R62, R62, R129 ;  /* 0x000000813e3e723e */ /* 0x000fe400000010ff */
[----:B------:R-:W-:Y:S02]  /*a780*/  F2FP.BF16.F32.PACK_AB R64, R64, R133 ;  /* 0x000000854040723e */ /* 0x000fe400000010ff */
[----:B------:R-:W-:-:S02]  /*a790*/  PRMT R78, R52, 0x7632, R78 ;  /* 0x00007632344e7816 */ /* 0x000fc4000000004e */
[----:B------:R-:W-:Y:S02]  /*a7a0*/  PRMT R77, R41, 0x7632, R77 ;  /* 0x00007632294d7816 */ /* 0x000fe4000000004d */
[----:B------:R-:W-:Y:S02]  /*a7b0*/  F2FP.BF16.F32.PACK_AB R53, R70, R53 ;  /* 0x000000354635723e */ /* 0x000fe400000010ff */
[----:B------:R-:W-:Y:S02]  /*a7c0*/  F2FP.BF16.F32.PACK_AB R72, R72, R141 ;  /* 0x0000008d4848723e */ /* 0x000fe400000010ff */
[----:B------:R-:W-:Y:S02]  /*a7d0*/  F2FP.BF16.F32.PACK_AB R57, R74, R57 ;  /* 0x000000394a39723e */ /* 0x000fe400000010ff */
[----:B------:R-:W-:Y:S01]  /*a7e0*/  PRMT R76, R53, 0x7632, R76 ;  /* 0x00007632354c7816 */ /* 0x000fe2000000004c */
[----:B------:R-:W-:Y:S01]  /*a7f0*/  ULOP3.LUT UR4, UR4, 0x1, URZ, 0x3c, !UPT ;  /* 0x0000000104047892 */ /* 0x000fe2000f8e3c3f */
[----:B------:R-:W-:Y:S01]  /*a800*/  UMOV UR5, UR16 ;  /* 0x0000001000057c82 */ /* 0x000fe20008000000 */
[----:B------:R-:W-:Y:S01]  /*a810*/  UMOV UR11, UR15 ;  /* 0x0000000f000b7c82 */ /* 0x000fe20008000000 */
[----:B--2---:R-:W-:-:S04]  /*a820*/  IADD3 R6, P1, R15, UR24, RZ ;  /* 0x000000180f067c10 */ /* 0x004fc8000ff3e0ff */
[----:B---3--:R-:W-:Y:S02]  /*a830*/  IADD3.X R7, R14, UR25, RZ, P1, !PT ;  /* 0x000000190e077c10 */ /* 0x008fe40008ffe4ff */
[----:B----4-:R-:W-:-:S03]  /*a840*/  IADD3 R2, P1, R12, UR24, RZ ;  /* 0x000000180c027c10 */ /* 0x010fc6000ff3e0ff */
[----:B------:R5:W-:Y:S04]  /*a850*/  STG.E.U16 desc[UR18][R6.64+0x2], R3 ;  /* 0x0000020306007986 */ /* 0x000be8000c101512 */
[----:B------:R-:W-:Y:S04]  /*a860*/  STG.E.U16 desc[UR18][R6.64+0x6], R5 ;  /* 0x0000060506007986 */ /* 0x000fe8000c101512 */
[----:B------:R-:W-:Y:S04]  /*a870*/  STG.E.U16 desc[UR18][R6.64], R17 ;  /* 0x0000001106007986 */ /* 0x000fe8000c101512 */
[----:B------:R0:W-:Y:S01]  /*a880*/  STG.E.U16 desc[UR18][R6.64+0x4], R31 ;  /* 0x0000041f06007986 */ /* 0x0001e2000c101512 */
[----:B-----5:R-:W-:-:S02]  /*a890*/  IADD3.X R3, R11, UR25, RZ, P1, !PT ;  /* 0x000000190b037c10 */ /* 0x020fc40008ffe4ff */
[----:B------:R-:W-:-:S03]  /*a8a0*/  IADD3 R4, P1, R10, UR24, RZ ;  /* 0x000000180a047c10 */ /* 0x000fc6000ff3e0ff */
[----:B------:R-:W-:Y:S01]  /*a8b0*/  STG.E.U16 desc[UR18][R2.64], R32 ;  /* 0x0000002002007986 */ /* 0x000fe2000c101512 */
[----:B0-----:R-:W-:-:S03]  /*a8c0*/  PRMT R7, R25, 0x7632, R7 ;  /* 0x0000763219077816 */ /* 0x001fc60000000007 */
[----:B------:R-:W-:Y:S01]  /*a8d0*/  STG.E.U16 desc[UR18][R2.64+0x2], R8 ;  /* 0x0000020802007986 */ /* 0x000fe2000c101512 */
[----:B------:R-:W-:Y:S02]  /*a8e0*/  IADD3.X R5, R9, UR25, RZ, P1, !PT ;  /* 0x0000001909057c10 */ /* 0x000fe40008ffe4ff */
[----:B------:R-:W-:-:S04]  /*a8f0*/  IADD3 R158, P1, R158, UR24, RZ ;  /* 0x000000189e9e7c10 */ /* 0x000fc8000ff3e0ff */
[----:B------:R-:W-:Y:S02]  /*a900*/  IADD3.X R159, R159, UR25, RZ, P1, !PT ;  /* 0x000000199f9f7c10 */ /* 0x000fe40008ffe4ff */
[----:B------:R-:W-:Y:S01]  /*a910*/  IADD3 R156, P1, R156, UR24, RZ ;  /* 0x000000189c9c7c10 */ /* 0x000fe2000ff3e0ff */
[----:B------:R-:W-:Y:S03]  /*a920*/  STG.E.U16 desc[UR18][R2.64+0x4], R35 ;  /* 0x0000042302007986 */ /* 0x000fe6000c101512 */
[----:B------:R-:W-:Y:S01]  /*a930*/  IADD3.X R157, R157, UR25, RZ, P1, !PT ;  /* 0x000000199d9d7c10 */ /* 0x000fe20008ffe4ff */
[----:B------:R0:W-:Y:S01]  /*a940*/  STG.E.U16 desc[UR18][R2.64+0x6], R0 ;  /* 0x0000060002007986 */ /* 0x0001e2000c101512 */
[----:B------:R-:W-:-:S04]  /*a950*/  IADD3 R154, P1, R154, UR24, RZ ;  /* 0x000000189a9a7c10 */ /* 0x000fc8000ff3e0ff */
[----:B------:R-:W-:Y:S01]  /*a960*/  IADD3.X R155, R155, UR25, RZ, P1, !PT ;  /* 0x000000199b9b7c10 */ /* 0x000fe20008ffe4ff */
[----:B------:R-:W-:Y:S01]  /*a970*/  STG.E.U16 desc[UR18][R4.64], R25 ;  /* 0x0000001904007986 */ /* 0x000fe2000c101512 */
[----:B------:R-:W-:Y:S02]  /*a980*/  IADD3 R152, P1, R152, UR24, RZ ;  /* 0x0000001898987c10 */ /* 0x000fe4000ff3e0ff */
[----:B0-----:R-:W-:Y:S02]  /*a990*/  PRMT R3, R39, 0x7632, R3 ;  /* 0x0000763227037816 */ /* 0x001fe40000000003 */
[----:B------:R-:W-:Y:S01]  /*a9a0*/  PRMT R0, R37, 0x7632, R0 ;  /* 0x0000763225007816 */ /* 0x000fe20000000000 */
[----:B------:R-:W-:Y:S01]  /*a9b0*/  STG.E.U16 desc[UR18][R4.64+0x2], R7 ;  /* 0x0000020704007986 */ /* 0x000fe2000c101512 */
[----:B------:R-:W-:-:S03]  /*a9c0*/  PRMT R2, R55, 0x7632, R2 ;  /* 0x0000763237027816 */ /* 0x000fc60000000002 */
[----:B------:R-:W-:Y:S01]  /*a9d0*/  STG.E.U16 desc[UR18][R4.64+0x4], R39 ;  /* 0x0000042704007986 */ /* 0x000fe2000c101512 */
[----:B------:R-:W-:-:S03]  /*a9e0*/  IADD3.X R153, R153, UR25, RZ, P1, !PT ;  /* 0x0000001999997c10 */ /* 0x000fc60008ffe4ff */
[----:B------:R0:W-:Y:S04]  /*a9f0*/  STG.E.U16 desc[UR18][R4.64+0x6], R3 ;  /* 0x0000060304007986 */ /* 0x0001e8000c101512 */
[----:B------:R1:W-:Y:S04]  /*aa00*/  STG.E.U16 desc[UR18][R158.64+0x6], R0 ;  /* 0x000006009e007986 */ /* 0x0003e8000c101512 */
[----:B------:R-:W-:Y:S04]  /*aa10*/  STG.E.U16 desc[UR18][R158.64], R29 ;  /* 0x0000001d9e007986 */ /* 0x000fe8000c101512 */
[----:B------:R-:W-:Y:S01]  /*aa20*/  STG.E.U16 desc[UR18][R158.64+0x2], R79 ;  /* 0x0000024f9e007986 */ /* 0x000fe2000c101512 */
[----:B0-----:R-:W-:-:S02]  /*aa30*/  PRMT R3, R64, 0x7632, R3 ;  /* 0x0000763240037816 */ /* 0x001fc40000000003 */
[----:B-1----:R-:W-:Y:S01]  /*aa40*/  PRMT R0, R62, 0x7632, R0 ;  /* 0x000076323e007816 */ /* 0x002fe20000000000 */
[----:B------:R-:W-:Y:S04]  /*aa50*/  STG.E.U16 desc[UR18][R158.64+0x4], R37 ;  /* 0x000004259e007986 */ /* 0x000fe8000c101512 */
[----:B------:R0:W-:Y:S01]  /*aa60*/  STG.E.U16 desc[UR18][R156.64+0x6], R2 ;  /* 0x000006029c007986 */ /* 0x0001e2000c101512 */
[----:B------:R-:W-:-:S03]  /*aa70*/  PRMT R4, R57, 0x7632, R4 ;  /* 0x0000763239047816 */ /* 0x000fc60000000004 */
[----:B------:R-:W-:Y:S04]  /*aa80*/  STG.E.U16 desc[UR18][R156.64], R52 ;  /* 0x000000349c007986 */ /* 0x000fe8000c101512 */
[----:B------:R-:W-:Y:S01]  /*aa90*/  STG.E.U16 desc[UR18][R156.64+0x2], R78 ;  /* 0x0000024e9c007986 */ /* 0x000fe2000c101512 */
[----:B0-----:R-:W-:-:S03]  /*aaa0*/  IADD3 R2, P1, R149, UR24, RZ ;  /* 0x0000001895027c10 */ /* 0x001fc6000ff3e0ff */
[----:B------:R-:W-:Y:S04]  /*aab0*/  STG.E.U16 desc[UR18][R156.64+0x4], R55 ;  /* 0x000004379c007986 */ /* 0x000fe8000c101512 */
[----:B------:R-:W-:Y:S04]  /*aac0*/  STG.E.U16 desc[UR18][R154.64], R41 ;  /* 0x000000299a007986 */ /* 0x000fe8000c101512 */
[----:B------:R-:W-:Y:S04]  /*aad0*/  STG.E.U16 desc[UR18][R154.64+0x2], R77 ;  /* 0x0000024d9a007986 */ /* 0x000fe8000c101512 */
[----:B------:R-:W-:Y:S04]  /*aae0*/  STG.E.U16 desc[UR18][R154.64+0x4], R62 ;  /* 0x0000043e9a007986 */ /* 0x000fe8000c101512 */
[----:B------:R0:W-:Y:S04]  /*aaf0*/  STG.E.U16 desc[UR18][R154.64+0x6], R0 ;  /* 0x000006009a007986 */ /* 0x0001e8000c101512 */
[----:B------:R1:W-:Y:S04]  /*ab00*/  STG.E.U16 desc[UR18][R152.64+0x6], R3 ;  /* 0x0000060398007986 */ /* 0x0003e8000c101512 */
[----:B------:R2:W-:Y:S01]  /*ab10*/  STG.E.U16 desc[UR18][R152.64], R53 ;  /* 0x0000003598007986 */ /* 0x0005e2000c101512 */
[----:B0-----:R-:W-:-:S02]  /*ab20*/  PRMT R0, R72, 0x7632, R0 ;  /* 0x0000763248007816 */ /* 0x001fc40000000000 */
[----:B-1----:R-:W-:Y:S01]  /*ab30*/  IADD3.X R3, R150, UR25, RZ, P1, !PT ;  /* 0x0000001996037c10 */ /* 0x002fe20008ffe4ff */
[----:B------:R2:W-:Y:S04]  /*ab40*/  STG.E.U16 desc[UR18][R152.64+0x2], R76 ;  /* 0x0000024c98007986 */ /* 0x0005e8000c101512 */
[----:B------:R2:W-:Y:S04]  /*ab50*/  STG.E.U16 desc[UR18][R152.64+0x4], R64 ;  /* 0x0000044098007986 */ /* 0x0005e8000c101512 */
[----:B------:R2:W-:Y:S04]  /*ab60*/  STG.E.U16 desc[UR18][R2.64], R72 ;  /* 0x0000004802007986 */ /* 0x0005e8000c101512 */
[----:B------:R2:W-:Y:S04]  /*ab70*/  STG.E.U16 desc[UR18][R2.64+0x2], R0 ;  /* 0x0000020002007986 */ /* 0x0005e8000c101512 */
[----:B------:R2:W-:Y:S04]  /*ab80*/  STG.E.U16 desc[UR18][R2.64+0x4], R57 ;  /* 0x0000043902007986 */ /* 0x0005e8000c101512 */
[----:B------:R2:W-:Y:S01]  /*ab90*/  STG.E.U16 desc[UR18][R2.64+0x6], R4 ;  /* 0x0000060402007986 */ /* 0x0005e2000c101512 */
[----:B------:R-:W-:Y:S05]  /*aba0*/  @!P0 BRA `(.L_x_1189) ;  /* 0xffffff5800d08947 */ /* 0x000fea000383ffff */
.L_x_1179:
[----:B------:R-:W1:Y:S02]  /*abb0*/  S2UR UR16, SR_CTAID.Y ;  /* 0x00000000001079c3 */ /* 0x000e640000002600 */
[----:B-1----:R-:W-:Y:S02]  /*abc0*/  USHF.L.U32 UR15, UR16, 0x3, URZ ;  /* 0x00000003100f7899 */ /* 0x002fe4000800063f */
        /* <DEDUP_REMOVED lines=10> */
[----:B------:R-:W1:Y:S01]  /*ac70*/  S2R R6, SR_TID.X ;  /* 0x0000000000067919 */ /* 0x000e620000002100 */
[----:B------:R-:W-:Y:S01]  /*ac80*/  UMOV UR4, 0x400 ;  /* 0x0000040000047882 */ /* 0x000fe20000000000 */
[----:B------:R-:W-:-:S05]  /*ac90*/  MOV R22, UR15 ;  /* 0x0000000f00167c02 */ /* 0x000fca0008000f00 */
[----:B------:R-:W3:Y:S01]  /*aca0*/  S2UR UR5, SR_CgaCtaId ;  /* 0x00000000000579c3 */ /* 0x000ee20000008800 */
[----:B0-2---:R-:W-:Y:S02]  /*acb0*/  LOP3.LUT R3, RZ, R20, RZ, 0x33, !PT ;  /* 0x00000014ff037212 */ /* 0x005fe400078e33ff */
[----:B------:R-:W-:Y:S02]  /*acc0*/  LOP3.LUT R0, RZ, R21, RZ, 0x33, !PT ;  /* 0x00000015ff007212 */ /* 0x000fe400078e33ff */
[----:B------:R-:W-:-:S04]  /*acd0*/  ISETP.GT.U32.AND P0, PT, R3, -0x5, PT ;  /* 0xfffffffb0300780c */ /* 0x000fc80003f04070 */
[C---:B------:R-:W-:Y:S01]  /*ace0*/  ISETP.GT.AND.EX P0, PT, R0.reuse, -0x1, PT, P0 ;  /* 0xffffffff0000780c */ /* 0x040fe20003f04300 */
[----:B---3--:R-:W-:Y:S01]  /*acf0*/  ULEA UR6, UR5, UR4, 0x18 ;  /* 0x0000000405067291 */ /* 0x008fe2000f8ec03f */
        /* <DEDUP_REMOVED lines=12> */
[----:B------:R-:W-:Y:S02]  /*adc0*/  SHF.L.U32 R7, R5, 0x1, RZ ;  /* 0x0000000105077819 */ /* 0x000fe400000006ff */
[----:B------:R-:W-:Y:S01]  /*add0*/  IADD3 R0, R2, 0x14, RZ ;  /* 0x0000001402007810 */ /* 0x000fe20007ffe0ff */
[----:B------:R-:W-:Y:S01]  /*ade0*/  IMAD.WIDE.U32 R8, R3, -0x33333333, RZ ;  /* 0xcccccccd03087825 */ /* 0x000fe200078e00ff */
[----:B------:R-:W-:-:S02]  /*adf0*/  LEA R12, R5, UR6, 0x7 ;  /* 0x00000006050c7c11 */ /* 0x000fc4000f8e38ff */
[----:B------:R-:W-:Y:S02]  /*ae00*/  LOP3.LUT R7, R7, 0x1f, R6, 0x78, !PT ;  /* 0x0000001f07077812 */ /* 0x000fe400078e7806 */
[----:B------:R-:W-:Y:S01]  /*ae10*/  LOP3.LUT R14, RZ, R2, RZ, 0x33, !PT ;  /* 0x00000002ff0e7212 */ /* 0x000fe200078e33ff */
[----:B------:R-:W-:Y:S01]  /*ae20*/  IMAD.WIDE.U32 R10, P0, R4, -0x33333334, R8 ;  /* 0xcccccccc040a7825 */ /* 0x000fe20007800008 */
[----:B------:R-:W-:Y:S02]  /*ae30*/  VIMNMX.U32 R13, R0, 0x20, !PT ;  /* 0x00000020000d7848 */ /* 0x000fe40007fe0000 */
[----:B------:R-:W-:Y:S01]  /*ae40*/  LEA R7, R7, R12, 0x2 ;  /* 0x0000000c07077211 */ /* 0x000fe200078e10ff */
[----:B------:R-:W-:Y:S01]  /*ae50*/  IMAD.WIDE.U32 R8, R4, -0x33333333, RZ ;  /* 0xcccccccd04087825 */ /* 0x000fe200078e00ff */
[----:B------:R-:W-:Y:S02]  /*ae60*/  IADD3.X R17, RZ, RZ, RZ, P0, !PT ;  /* 0x000000ffff117210 */ /* 0x000fe400007fe4ff */
[----:B------:R-:W-:-:S02]  /*ae70*/  MOV R16, R11 ;  /* 0x0000000b00107202 */ /* 0x000fc40000000f00 */
[----:B------:R-:W-:Y:S02]  /*ae80*/  IADD3 RZ, P1, R9, R10, RZ ;  /* 0x0000000a09ff7210 */ /* 0x000fe40007f3e0ff */
[----:B------:R-:W-:Y:S02]  /*ae90*/  IADD3 R8, R13, R14, RZ ;  /* 0x0000000e0d087210 */ /* 0x000fe40007ffe0ff */
[C---:B------:R-:W-:Y:S01]  /*aea0*/  SHF.L.U32 R12, R6.reuse, 0x7, RZ ;  /* 0x00000007060c7819 */ /* 0x040fe200000006ff */
[----:B------:R-:W-:Y:S01]  /*aeb0*/  IMAD.WIDE.U32.X R16, R3, -0x33333334, R16, P1 ;  /* 0xcccccccc03107825 */ /* 0x000fe200008e0410 */
[----:B------:R-:W-:Y:S02]  /*aec0*/  SHF.L.U32 R13, R6, 0x1, RZ ;  /* 0x00000001060d7819 */ /* 0x000fe400000006ff */
[----:B------:R-:W-:Y:S01]  /*aed0*/  ISETP.LT.U32.AND P0, PT, R20, 0x4, PT ;  /* 0x000000041400780c */ /* 0x000fe20003f01070 */
[----:B------:R-:W-:Y:S01]  /*aee0*/  IMAD.WIDE.U32 R14, R8, -0x33333333, RZ ;  /* 0xcccccccd080e7825 */ /* 0x000fe200078e00ff */
[----:B------:R-:W-:-:S02]  /*aef0*/  LOP3.LUT R12, R12, 0x780, RZ, 0xc0, !PT ;  /* 0x000007800c0c7812 */ /* 0x000fc400078ec0ff */
[----:B------:R-:W-:Y:S02]  /*af00*/  LOP3.LUT R11, R13, 0x1e, RZ, 0xc0, !PT ;  /* 0x0000001e0d0b7812 */ /* 0x000fe400078ec0ff */
[----:B------:R-:W-:Y:S02]  /*af10*/  IADD3 R9, R2, 0x28, RZ ;  /* 0x0000002802097810 */ /* 0x000fe40007ffe0ff */
[----:B------:R-:W-:Y:S02]  /*af20*/  ISETP.LT.AND.EX P0, PT, R21, RZ, PT, P0 ;  /* 0x000000ff1500720c */ /* 0x000fe40003f01300 */
[----:B------:R-:W-:Y:S02]  /*af30*/  SHF.R.U64 R23, R16, 0x3, R17 ;  /* 0x0000000310177819 */ /* 0x000fe40000001211 */
[----:B------:R-:W-:Y:S02]  /*af40*/  IADD3 R13, R12, UR6, RZ ;  /* 0x000000060c0d7c10 */ /* 0x000fe4000fffe0ff */
[----:B------:R-:W-:-:S02]  /*af50*/  LOP3.LUT R10, R2, R11, RZ, 0x3c, !PT ;  /* 0x0000000b020a7212 */ /* 0x000fc400078e3cff */
[-C--:B------:R-:W-:Y:S02]  /*af60*/  LOP3.LUT R12, R0, R11.reuse, RZ, 0x3c, !PT ;  /* 0x0000000b000c7212 */ /* 0x080fe400078e3cff */
[----:B------:R-:W-:Y:S02]  /*af70*/  LEA.HI R24, R15, 0x1, RZ, 0x1c ;  /* 0x000000010f187811 */ /* 0x000fe400078fe0ff */
[----:B------:R-:W-:Y:S02]  /*af80*/  LOP3.LUT R18, R9, R11, RZ, 0x3c, !PT ;  /* 0x0000000b09127212 */ /* 0x000fe400078e3cff */
[----:B------:R-:W-:Y:S02]  /*af90*/  SEL R14, R20, 0x4, P0 ;  /* 0x00000004140e7807 */ /* 0x000fe40000000000 */
[----:B------:R-:W-:Y:S02]  /*afa0*/  SEL R15, R21, RZ, P0 ;  /* 0x000000ff150f7207 */ /* 0x000fe40000000000 */
[----:B------:R-:W-:-:S02]  /*afb0*/  IADD3 R20, P0, R5, 0xa, RZ ;  /* 0x0000000a05147810 */ /* 0x000fc40007f1e0ff */
[C---:B------:R-:W-:Y:S02]  /*afc0*/  IADD3 R19, P1, R5.reuse, 0x14, RZ ;  /* 0x0000001405137810 */ /* 0x040fe40007f3e0ff */
[----:B------:R-:W-:Y:S02]  /*afd0*/  IADD3 R39, P2, R5, 0x1e, RZ ;  /* 0x0000001e05277810 */ /* 0x000fe40007f5e0ff */
[----:B------:R-:W-:Y:S02]  /*afe0*/  IADD3 R23, R23, 0x1, RZ ;  /* 0x0000000117177810 */ /* 0x000fe40007ffe0ff */
[-C--:B------:R-:W-:Y:S02]  /*aff0*/  LEA R10, R10, R13.reuse, 0x2 ;  /* 0x0000000d0a0a7211 */ /* 0x080fe400078e10ff */
[-C--:B------:R-:W-:Y:S02]  /*b000*/  LEA R12, R12, R13.reuse, 0x2 ;  /* 0x0000000d0c0c7211 */ /* 0x080fe400078e10ff */
        /* <DEDUP_REMOVED lines=11> */
.L_x_1206:
        /* <DEDUP_REMOVED lines=42> */
.L_x_1193:
[----:B------:R-:W-:Y:S05]  /*b360*/  BSYNC B1 ;  /* 0x0000000000017941 */ /* 0x000fea0003800000 */
.L_x_1192:
        /* <DEDUP_REMOVED lines=18> */
.L_x_1196:
        /* <DEDUP_REMOVED lines=55> */
.L_x_1195:
[----:B------:R-:W-:Y:S05]  /*b800*/  BSYNC B1 ;  /* 0x0000000000017941 */ /* 0x000fea0003800000 */
.L_x_1194:
        /* <DEDUP_REMOVED lines=35> */
.L_x_1198:
[----:B------:R-:W-:Y:S05]  /*ba40*/  BSYNC B1 ;  /* 0x0000000000017941 */ /* 0x000fea0003800000 */
.L_x_1197:
        /* <DEDUP_REMOVED lines=15> */
.L_x_1191:
[----:B------:R-:W-:Y:S05]  /*bb40*/  BSYNC B0 ;  /* 0x0000000000007941 */ /* 0x000fea0003800000 */
.L_x_1190:
        /* <DEDUP_REMOVED lines=22> */
[----:B--2---:R-:W2:Y:S01]  /*bcb0*/  SHFL.BFLY PT, R27, R26, 0x8, 0x101f ;  /* 0x0d101f001a1b7f89 */ /* 0x004ea200000e0000 */
[----:B------:R-:W-:-:S02]  /*bcc0*/  MOV R35, 0xffff ;  /* 0x0000ffff00237802 */ /* 0x000fc40000000f00 */
        /* <DEDUP_REMOVED lines=15> */
.L_x_1215:
        /* <DEDUP_REMOVED lines=20> */
[----:B------:R-:W-:Y:S02]  /*bf00*/  MOV R36, 0xffff ;  /* 0x0000ffff00247802 */ /* 0x000fe40000000f00 */
[----:B------:R-:W-:Y:S02]  /*bf10*/  MOV R35, 0xffff ;  /* 0x0000ffff00237802 */ /* 0x000fe40000000f00 */
[----:B------:R-:W-:Y:S01]  /*bf20*/  MOV R37, 0xffff ;  /* 0x0000ffff00257802 */ /* 0x000fe20000000f00 */
[----:B---3--:R-:W3:Y:S01]  /*bf30*/  SHFL.BFLY PT, R32, R25, 0x8, 0x101f ;  /* 0x0d101f0019207f89 */ /* 0x008ee200000e0000 */
[----:B------:R-:W-:Y:S02]  /*bf40*/  MOV R42, 0xffff ;  /* 0x0000ffff002a7802 */ /* 0x000fe40000000f00 */
[----:B------:R-:W-:Y:S01]  /*bf50*/  MOV R44, 0xffff ;  /* 0x0000ffff002c7802 */ /* 0x000fe20000000f00 */
[----:B--2---:R-:W2:Y:S01]  /*bf60*/  SHFL.BFLY PT, R31, R30, 0x8, 0x101f ;  /* 0x0d101f001e1f7f89 */ /* 0x004ea200000e0000 */
[----:B------:R-:W-:-:S02]  /*bf70*/  MOV R41, 0xffff ;  /* 0x0000ffff00297802 */ /* 0x000fc40000000f00 */
        /* <DEDUP_REMOVED lines=15> */
.L_x_1225:
        /* <DEDUP_REMOVED lines=15> */
[----:B------:R-:W-:Y:S02]  /*c160*/  MOV R36, 0xffff ;  /* 0x0000ffff00247802 */ /* 0x000fe40000000f00 */
[----:B------:R-:W-:Y:S02]  /*c170*/  MOV R35, 0xffff ;  /* 0x0000ffff00237802 */ /* 0x000fe40000000f00 */
[----:B------:R-:W-:Y:S01]  /*c180*/  MOV R37, 0xffff ;  /* 0x0000ffff00257802 */ /* 0x000fe20000000f00 */
[----:B----4-:R-:W4:Y:S01]  /*c190*/  SHFL.BFLY PT, R32, R25, 0x8, 0x101f ;  /* 0x0d101f0019207f89 */ /* 0x010f2200000e0000 */
[----:B------:R-:W-:Y:S02]  /*c1a0*/  MOV R42, 0xffff ;  /* 0x0000ffff002a7802 */ /* 0x000fe40000000f00 */
[----:B------:R-:W-:Y:S01]  /*c1b0*/  MOV R44, 0xffff ;  /* 0x0000ffff002c7802 */ /* 0x000fe20000000f00 */
[----:B---3--:R-:W3:Y:S01]  /*c1c0*/  SHFL.BFLY PT, R31, R30, 0x8, 0x101f ;  /* 0x0d101f001e1f7f89 */ /* 0x008ee200000e0000 */
[----:B------:R-:W-:-:S02]  /*c1d0*/  MOV R41, 0xffff ;  /* 0x0000ffff00297802 */ /* 0x000fc40000000f00 */
[----:B------:R-:W-:Y:S01]  /*c1e0*/  MOV R43, 0xffff ;  /* 0x0000ffff002b7802 */ /* 0x000fe20000000f00 */
[----:B----4-:R-:W-:Y:S01]  /*c1f0*/  FADD.FTZ R32, R32, R25 ;  /* 0x0000001920207221 */ /* 0x010fe20000010000 */
[----:B---3--:R-:W-:-:S04]  /*c200*/  FADD.FTZ R31, R31, R30 ;  /* 0x0000001e1f1f7221 */ /* 0x008fc80000010000 */
[----:B------:R-:W3:Y:S01]  /*c210*/  SHFL.BFLY PT, R33, R32, 0x4, 0x101f ;  /* 0x0c901f0020217f89 */ /* 0x000ee200000e0000 */
[----:B------:R-:W-:-:S03]  /*c220*/  MOV R30, 0xffff ;  /* 0x0000ffff001e7802 */ /* 0x000fc60000000f00 */
        /* <DEDUP_REMOVED lines=10> */
.L_x_1235:
[----:B0-----:R-:W-:Y:S01]  /*c2d0*/  FADD.FTZ R30, R25, R30 ;  /* 0x0000001e191e7221 */ /* 0x001fe20000010000 */
[----:B------:R-:W-:-:S04]  /*c2e0*/  @!P2 F2FP.BF16.F32.PACK_AB R25, RZ, R35 ;  /* 0x00000023ff19a23e */ /* 0x000fc800000010ff */
[----:B------:R-:W-:Y:S02]  /*c2f0*/  PRMT R31, R25, 0x7610, R31 ;  /* 0x00007610191f7816 */ /* 0x000fe4000000001f */
[----:B------:R-:W-:Y:S02]  /*c300*/  @!P2 F2FP.BF16.F32.PACK_AB R30, RZ, R30 ;  /* 0x0000001eff1ea23e */ /* 0x000fe400000010ff */
[----:B------:R-:W-:Y:S01]  /*c310*/  MOV R25, R18 ;  /* 0x0000001200197202 */ /* 0x000fe20000000f00 */
[----:B------:R3:W-:Y:S04]  /*c320*/  @!P2 STG.E.U16 desc[UR18][R26.64+0x50], R31 ;  /* 0x0000501f1a00a986 */ /* 0x0007e8000c101512 */
[----:B------:R3:W-:Y:S02]  /*c330*/  @!P2 STG.E.U16 desc[UR18][R28.64+0x50], R30 ;  /* 0x0000501e1c00a986 */ /* 0x0007e4000c101512 */
.L_x_1201:
[----:B------:R-:W-:Y:S05]  /*c340*/  BSYNC B0 ;  /* 0x0000000000007941 */ /* 0x000fea0003800000 */
.L_x_1200:
        /* <DEDUP_REMOVED lines=18> */
[----:B------:R-:W-:Y:S02]  /*c470*/  @!P0 LOP3.LUT R30, R30, R11, RZ, 0x3c, !PT ;  /* 0x0000000b1e1e8212 */ /* 0x000fe400078e3cff */
[----:B------:R-:W-:Y:S02]  /*c480*/  @!P0 LEA R28, R28, R29, 0x2 ;  /* 0x0000001d1c1c8211 */ /* 0x000fe400078e10ff */
[----:B------:R-:W-:Y:S02]  /*c490*/  @!P0 LEA R30, R30, R31, 0x2 ;  /* 0x0000001f1e1e8211 */ /* 0x000fe400078e10ff */
[----:B------:R-:W-:Y:S01]  /*c4a0*/  @!P0 IADD3 R46, R25, 0x3c, RZ ;  /* 0x0000003c192e8810 */ /* 0x000fe20007ffe0ff */
        /* <DEDUP_REMOVED lines=22> */
[----:B----4-:R-:W-:Y:S02]  /*c610*/  @!P0 MOV R35, R33 ;  /* 0x0000002100238202 */ /* 0x010fe40000000f00 */
[----:B------:R-:W-:Y:S01]  /*c620*/  MOV R33, 0xffff ;  /* 0x0000ffff00217802 */ /* 0x000fe20000000f00 */
[----:B------:R-:W2:Y:S01]  /*c630*/  SHFL.BFLY PT, R44, R41, 0x8, 0x101f ;  /* 0x0d101f00292c7f89 */ /* 0x000ea200000e0000 */
[----:B0-----:R-:W-:Y:S01]  /*c640*/  @!P0 MOV R34, R32 ;  /* 0x0000002000228202 */ /* 0x001fe20000000f00 */
[----:B---3--:R-:W-:Y:S01]  /*c650*/  FADD.FTZ R28, R28, R27 ;  /* 0x0000001b1c1c7221 */ /* 0x008fe20000010000 */
[----:B------:R-:W-:-:S02]  /*c660*/  MOV R32, 0xffff ;  /* 0x0000ffff00207802 */ /* 0x000fc40000000f00 */
[----:B------:R-:W-:Y:S01]  /*c670*/  @!P0 MOV R42, R43 ;  /* 0x0000002b002a8202 */ /* 0x000fe20000000f00 */
[----:B------:R-:W0:Y:S01]  /*c680*/  SHFL.BFLY PT, R37, R34, 0x8, 0x101f ;  /* 0x0d101f0022257f89 */ /* 0x000e2200000e0000 */
[----:B------:R-:W-:-:S03]  /*c690*/  @!P0 MOV R46, R48 ;  /* 0x00000030002e8202 */ /* 0x000fc60000000f00 */
        /* <DEDUP_REMOVED lines=32> */
[----:B------:R-:W-:Y:S02]  /*c8a0*/  MOV R43, 0xffff ;  /* 0x0000ffff002b7802 */ /* 0x000fe40000000f00 */
        /* <DEDUP_REMOVED lines=22> */
[----:B------:R-:W-:Y:S02]  /*ca10*/  MOV R43, 0xffff ;  /* 0x0000ffff002b7802 */ /* 0x000fe40000000f00 */
        /* <DEDUP_REMOVED lines=36> */
.L_x_1269:
[----:B-12---:R-:W-:Y:S01]  /*cc60*/  FADD.FTZ R30, R46, R25 ;  /* 0x000000192e1e7221 */ /* 0x006fe20000010000 */
[----:B------:R-:W-:-:S04]  /*cc70*/  @!P0 F2FP.BF16.F32.PACK_AB R25, RZ, R34 ;  /* 0x00000022ff19823e */ /* 0x000fc800000010ff */
[----:B------:R-:W-:Y:S01]  /*cc80*/  @!P0 F2FP.BF16.F32.PACK_AB R30, RZ, R30 ;  /* 0x0000001eff1e823e */ /* 0x000fe200000010ff */
[----:B------:R4:W-:Y:S04]  /*cc90*/  @!P0 STG.E.U16 desc[UR18][R26.64+0x78], R25 ;  /* 0x000078191a008986 */ /* 0x0009e8000c101512 */
[----:B------:R4:W-:Y:S02]  /*cca0*/  @!P0 STG.E.U16 desc[UR18][R28.64+0x78], R30 ;  /* 0x0000781e1c008986 */ /* 0x0009e4000c101512 */
.L_x_1199:
[----:B------:R-:W-:Y:S05]  /*ccb0*/  WARPSYNC.ALL ;  /* 0x0000000000007948 */ /* 0x000fea0003800000 */
[----:B------:R-:W-:Y:S01]  /*ccc0*/  IADD3 R22, R22, 0x800, RZ ;  /* 0x0000080016167810 */ /* 0x000fe20007ffe0ff */
[----:B------:R-:W-:Y:S03]  /*ccd0*/  BAR.SYNC.DEFER_BLOCKING 0x0 ;  /* 0x0000000000007b1d */ /* 0x000fe60000010000 */
[----:B------:R-:W-:-:S13]  /*cce0*/  ISETP.GE.AND P0, PT, R22, UR17, PT ;  /* 0x0000001116007c0c */ /* 0x000fda000bf06270 */
[----:B------:R-:W-:Y:S05]  /*ccf0*/  @!P0 BRA `(.L_x_1206) ;  /* 0xffffffe000f08947 */ /* 0x000fea000383ffff */
[----:B------:R-:W-:Y:S05]  /*cd00*/  EXIT ;  /* 0x000000000000794d */ /* 0x000fea0003800000 */
.L_x_1202:
[----:B-1----:R-:W-:Y:S02]  /*cd10*/  MOV R52, R25 ;  /* 0x0000001900347202 */ /* 0x002fe40000000f00 */
[----:B------:R-:W-:Y:S02]  /*cd20*/  MOV R53, 0x8 ;  /* 0x0000000800357802 */ /* 0x000fe40000000f00 */
[----:B------:R-:W-:Y:S02]  /*cd30*/  MOV R54, 0x101f ;  /* 0x0000101f00367802 */ /* 0x000fe40000000f00 */
[----:B------:R-:W-:-:S07]  /*cd40*/  MOV R51, 0xffff ;  /* 0x0000ffff00337802 */ /* 0x000fce0000000f00 */
[----:B0-2---:R-:W-:Y:S05]  /*cd50*/  WARPSYNC.COLLECTIVE R51, `(.L_x_1207) ;  /* 0x0000000033087348 */ /* 0x005fea0003c00000 */
[----:B------:R1:W3:Y:S02]  /*cd60*/  SHFL.BFLY P3, R49, R52, R53, R54 ;  /* 0x0c00003534317389 */ /* 0x0002e40000060036 */
[----:B0123--:R-:W-:Y:S01]  /*cd70*/  ENDCOLLECTIVE ;  /* 0x000000000000791b */ /* 0x00ffe20003800000 */
.L_x_1207:
[----:B------:R-:W-:Y:S02]  /*cd80*/  MOV R52, R26 ;  /* 0x0000001a00347202 */ /* 0x000fe40000000f00 */
[----:B------:R-:W-:-:S07]  /*cd90*/  MOV R28, R49 ;  /* 0x00000031001c7202 */ /* 0x000fce0000000f00 */
[----:B------:R-:W-:Y:S05]  /*cda0*/  WARPSYNC.COLLECTIVE R51, `(.L_x_1208) ;  /* 0x0000000033087348 */ /* 0x000fea0003c00000 */
[----:B------:R0:W1:Y:S02]  /*cdb0*/  SHFL.BFLY P3, R49, R52, R53, R54 ;  /* 0x0c00003534317389 */ /* 0x0000640000060036 */
[----:B01----:R-:W-:Y:S01]  /*cdc0*/  ENDCOLLECTIVE ;  /* 0x000000000000791b */ /* 0x003fe20003800000 */
.L_x_1208:
[----:B------:R-:W-:-:S05]  /*cdd0*/  FADD.FTZ R28, R28, R25 ;  /* 0x000000191c1c7221 */ /* 0x000fca0000010000 */
[----:B------:R-:W-:Y:S02]  /*cde0*/  MOV R52, R28 ;  /* 0x0000001c00347202 */ /* 0x000fe40000000f00 */
[----:B------:R-:W-:Y:S02]  /*cdf0*/  MOV R53, 0x4 ;  /* 0x0000000400357802 */ /* 0x000fe40000000f00 */
[----:B------:R-:W-:-:S07]  /*ce00*/  MOV R27, R49 ;  /* 0x00000031001b7202 */ /* 0x000fce0000000f00 */
[----:B------:R-:W-:Y:S05]  /*ce10*/  WARPSYNC.COLLECTIVE R51, `(.L_x_1209) ;  /* 0x0000000033087348 */ /* 0x000fea0003c00000 */
[----:B------:R0:W1:Y:S02]  /*ce20*/  SHFL.BFLY P3, R49, R52, R53, R54 ;  /* 0x0c00003534317389 */ /* 0x0000640000060036 */
[----:B01----:R-:W-:Y:S01]  /*ce30*/  ENDCOLLECTIVE ;  /* 0x000000000000791b */ /* 0x003fe20003800000 */
.L_x_1209:
[----:B------:R-:W-:-:S05]  /*ce40*/  FADD.FTZ R27, R27, R26 ;  /* 0x0000001a1b1b7221 */ /* 0x000fca0000010000 */
[----:B------:R-:W-:Y:S02]  /*ce50*/  MOV R52, R27 ;  /* 0x0000001b00347202 */ /* 0x000fe40000000f00 */
[----:B------:R-:W-:-:S07]  /*ce60*/  MOV R29, R49 ;  /* 0x00000031001d7202 */ /* 0x000fce0000000f00 */
[----:B------:R-:W-:Y:S05]  /*ce70*/  WARPSYNC.COLLECTIVE R51, `(.L_x_1210) ;  /* 0x0000000033087348 */ /* 0x000fea0003c00000 */
[----:B------:R0:W1:Y:S02]  /*ce80*/  SHFL.BFLY P3, R49, R52, R53, R54 ;  /* 0x0c00003534317389 */ /* 0x0000640000060036 */
[----:B01----:R-:W-:Y:S01]  /*ce90*/  ENDCOLLECTIVE ;  /* 0x000000000000791b */ /* 0x003fe20003800000 */
.L_x_1210:
[----:B------:R-:W-:-:S05]  /*cea0*/  FADD.FTZ R29, R28, R29 ;  /* 0x0000001d1c1d7221 */ /* 0x000fca0000010000 */
[----:B------:R-:W-:Y:S02]  /*ceb0*/  MOV R52, R29 ;  /* 0x0000001d00347202 */ /* 0x000fe40000000f00 */
[----:B------:R-:W-:Y:S02]  /*cec0*/  MOV R53, 0x2 ;  /* 0x0000000200357802 */ /* 0x000fe40000000f00 */
[----:B------:R-:W-:-:S07]  /*ced0*/  MOV R30, R49 ;  /* 0x00000031001e7202 */ /* 0x000fce0000000f00 */
[----:B------:R-:W-:Y:S05]  /*cee0*/  WARPSYNC.COLLECTIVE R51, `(.L_x_1211) ;  /* 0x0000000033087348 */ /* 0x000fea0003c00000 */
[----:B------:R0:W1:Y:S02]  /*cef0*/  SHFL.BFLY P3, R49, R52, R53, R54 ;  /* 0x0c00003534317389 */ /* 0x0000640000060036 */
[----:B01----:R-:W-:Y:S01]  /*cf00*/  ENDCOLLECTIVE ;  /* 0x000000000000791b */ /* 0x003fe20003800000 */
.L_x_1211:
[----:B------:R-:W-:-:S05]  /*cf10*/  FADD.FTZ R30, R27, R30 ;  /* 0x0000001e1b1e7221 */ /* 0x000fca0000010000 */
[----:B------:R-:W-:Y:S02]  /*cf20*/  MOV R52, R30 ;  /* 0x0000001e00347202 */ /* 0x000fe40000000f00 */
[----:B------:R-:W-:-:S07]  /*cf30*/  MOV R32, R49 ;  /* 0x0000003100207202 */ /* 0x000fce0000000f00 */
[----:B------:R-:W-:Y:S05]  /*cf40*/  WARPSYNC.COLLECTIVE R51, `(.L_x_1212) ;  /* 0x0000000033087348 */ /* 0x000fea0003c00000 */
[----:B------:R0:W1:Y:S02]  /*cf50*/  SHFL.BFLY P3, R49, R52, R53, R54 ;  /* 0x0c00003534317389 */ /* 0x0000640000060036 */
[----:B01----:R-:W-:Y:S01]  /*cf60*/  ENDCOLLECTIVE ;  /* 0x000000000000791b */ /* 0x003fe20003800000 */
.L_x_1212:
[----:B------:R-:W-:-:S05]  /*cf70*/  FADD.FTZ R32, R29, R32 ;  /* 0x000000201d207221 */ /* 0x000fca0000010000 */
[----:B------:R-:W-:Y:S02]  /*cf80*/  MOV R52, R32 ;  /* 0x0000002000347202 */ /* 0x000fe40000000f00 */
[----:B------:R-:W-:Y:S02]  /*cf90*/  MOV R53, 0x1 ;  /* 0x0000000100357802 */ /* 0x000fe40000000f00 */
[----:B------:R-:W-:-:S07]  /*cfa0*/  MOV R25, R49 ;  /* 0x0000003100197202 */ /* 0x000fce0000000f00 */
[----:B------:R-:W-:Y:S05]  /*cfb0*/  WARPSYNC.COLLECTIVE R51, `(.L_x_1213) ;  /* 0x0000000033087348 */ /* 0x000fea0003c00000 */
[----:B------:R0:W1:Y:S02]  /*cfc0*/  SHFL.BFLY P3, R49, R52, R53, R54 ;  /* 0x0c00003534317389 */ /* 0x0000640000060036 */
[----:B01----:R-:W-:Y:S01]  /*cfd0*/  ENDCOLLECTIVE ;  /* 0x000000000000791b */ /* 0x003fe20003800000 */
.L_x_1213:
[----:B------:R-:W-:-:S05]  /*cfe0*/  FADD.FTZ R25, R30, R25 ;  /* 0x000000191e197221 */ /* 0x000fca0000010000 */
[----:B------:R-:W-:Y:S02]  /*cff0*/  MOV R52, R25 ;  /* 0x0000001900347202 */ /* 0x000fe40000000f00 */
[----:B------:R-:W-:-:S07]  /*d000*/  MOV R31, R49 ;  /* 0x00000031001f7202 */ /* 0x000fce0000000f00 */
[----:B------:R-:W-:Y:S05]  /*d010*/  WARPSYNC.COLLECTIVE R51, `(.L_x_1214) ;  /* 0x0000000033087348 */ /* 0x000fea0003c00000 */
[----:B------:R0:W1:Y:S02]  /*d020*/  SHFL.BFLY P3, R49, R52, R53, R54 ;  /* 0x0c00003534317389 */ /* 0x0000640000060036 */
[----:B01----:R-:W-:Y:S01]  /*d030*/  ENDCOLLECTIVE ;  /* 0x000000000000791b */ /* 0x003fe20003800000 */
.L_x_1214:
[----:B------:R-:W-:Y:S01]  /*d040*/  FADD.FTZ R31, R32, R31 ;  /* 0x0000001f201f7221 */ /* 0x000fe20000010000 */
[----:B------:R-:W-:Y:S01]  /*d050*/  MOV R34, R49 ;  /* 0x0000003100227202 */ /* 0x000fe20000000f00 */
[----:B------:R-:W-:Y:S06]  /*d060*/  BRA `(.L_x_1215) ;  /* 0xffffffec00547947 */ /* 0x000fec000383ffff */
.L_x_1203:
[----:B------:R-:W-:Y:S01]  /*d070*/  BSSY B1, `(.L_x_1216) ;  /* 0x0000008000017945 */ /* 0x000fe20003800000 */
[----:B---3--:R-:W-:Y:S02]  /*d080*/  MOV R52, R25 ;  /* 0x0000001900347202 */ /* 0x008fe40000000f00 */
[----:B------:R-:W-:Y:S02]  /*d090*/  MOV R53, 0x8 ;  /* 0x0000000800357802 */ /* 0x000fe40000000f00 */
[----:B------:R-:W-:Y:S02]  /*d0a0*/  MOV R54, 0x101f ;  /* 0x0000101f00367802 */ /* 0x000fe40000000f00 */
[----:B------:R-:W-:-:S07]  /*d0b0*/  MOV R51, 0xffff ;  /* 0x0000ffff00337802 */ /* 0x000fce0000000f00 */
[----:B012---:R-:W-:Y:S05]  /*d0c0*/  WARPSYNC.COLLECTIVE R51, `(.L_x_1217) ;  /* 0x0000000033087348 */ /* 0x007fea0003c00000 */
[----:B------:R3:W4:Y:S02]  /*d0d0*/  SHFL.BFLY P3, R49, R52, R53, R54 ;  /* 0x0c00003534317389 */ /* 0x0007240000060036 */
[----:B01234-:R-:W-:Y:S01]  /*d0e0*/  ENDCOLLECTIVE ;  /* 0x000000000000791b */ /* 0x01ffe20003800000 */
.L_x_1217:
[----:B------:R-:W-:Y:S05]  /*d0f0*/  BSYNC B1 ;  /* 0x0000000000017941 */ /* 0x000fea0003800000 */
.L_x_1216:
        /* <DEDUP_REMOVED lines=8> */
.L_x_1218:
[----:B------:R-:W-:Y:S01]  /*d180*/  FADD.FTZ R32, R32, R25 ;  /* 0x0000001920207221 */ /* 0x000fe20000010000 */
[----:B------:R-:W-:-:S04]  /*d190*/  HFMA2.MMA R53, -RZ, RZ, 0, 2.384185791015625e-07 ;  /* 0x00000004ff357435 */ /* 0x000fc800000001ff */
[----:B------:R-:W-:Y:S02]  /*d1a0*/  MOV R52, R32 ;  /* 0x0000002000347202 */ /* 0x000fe40000000f00 */
[----:B------:R-:W-:-:S07]  /*d1b0*/  MOV R31, R49 ;  /* 0x00000031001f7202 */ /* 0x000fce0000000f00 */
[----:B------:R-:W-:Y:S05]  /*d1c0*/  WARPSYNC.COLLECTIVE R51, `(.L_x_1219) ;  /* 0x0000000033087348 */ /* 0x000fea0003c00000 */
[----:B------:R0:W1:Y:S02]  /*d1d0*/  SHFL.BFLY P3, R49, R52, R53, R54 ;  /* 0x0c00003534317389 */ /* 0x0000640000060036 */
[----:B01----:R-:W-:Y:S01]  /*d1e0*/  ENDCOLLECTIVE ;  /* 0x000000000000791b */ /* 0x003fe20003800000 */
.L_x_1219:
[----:B------:R-:W-:-:S05]  /*d1f0*/  FADD.FTZ R31, R31, R30 ;  /* 0x0000001e1f1f7221 */ /* 0x000fca0000010000 */
[----:B------:R-:W-:Y:S02]  /*d200*/  MOV R52, R31 ;  /* 0x0000001f00347202 */ /* 0x000fe40000000f00 */
[----:B------:R-:W-:-:S07]  /*d210*/  MOV R33, R49 ;  /* 0x0000003100217202 */ /* 0x000fce0000000f00 */
[----:B------:R-:W-:Y:S05]  /*d220*/  WARPSYNC.COLLECTIVE R51, `(.L_x_1220) ;  /* 0x0000000033087348 */ /* 0x000fea0003c00000 */
[----:B------:R0:W1:Y:S02]  /*d230*/  SHFL.BFLY P3, R49, R52, R53, R54 ;  /* 0x0c00003534317389 */ /* 0x0000640000060036 */
[----:B01----:R-:W-:Y:S01]  /*d240*/  ENDCOLLECTIVE ;  /* 0x000000000000791b */ /* 0x003fe20003800000 */
.L_x_1220:
[----:B------:R-:W-:Y:S01]  /*d250*/  FADD.FTZ R33, R32, R33 ;  /* 0x0000002120217221 */ /* 0x000fe20000010000 */
[----:B------:R-:W-:-:S04]  /*d260*/  HFMA2.MMA R53, -RZ, RZ, 0, 1.1920928955078125e-07 ;  /* 0x00000002ff357435 */ /* 0x000fc800000001ff */
[----:B------:R-:W-:Y:S02]  /*d270*/  MOV R52, R33 ;  /* 0x0000002100347202 */ /* 0x000fe40000000f00 */
[----:B------:R-:W-:-:S07]  /*d280*/  MOV R34, R49 ;  /* 0x0000003100227202 */ /* 0x000fce0000000f00 */
[----:B------:R-:W-:Y:S05]  /*d290*/  WARPSYNC.COLLECTIVE R51, `(.L_x_1221) ;  /* 0x0000000033087348 */ /* 0x000fea0003c00000 */
[----:B------:R0:W1:Y:S02]  /*d2a0*/  SHFL.BFLY P3, R49, R52, R53, R54 ;  /* 0x0c00003534317389 */ /* 0x0000640000060036 */
[----:B01----:R-:W-:Y:S01]  /*d2b0*/  ENDCOLLECTIVE ;  /* 0x000000000000791b */ /* 0x003fe20003800000 */
.L_x_1221:
[----:B------:R-:W-:-:S05]  /*d2c0*/  FADD.FTZ R34, R31, R34 ;  /* 0x000000221f227221 */ /* 0x000fca0000010000 */
[----:B------:R-:W-:Y:S02]  /*d2d0*/  MOV R52, R34 ;  /* 0x0000002200347202 */ /* 0x000fe40000000f00 */
[----:B------:R-:W-:-:S07]  /*d2e0*/  MOV R36, R49 ;  /* 0x0000003100247202 */ /* 0x000fce0000000f00 */
[----:B------:R-:W-:Y:S05]  /*d2f0*/  WARPSYNC.COLLECTIVE R51, `(.L_x_1222) ;  /* 0x0000000033087348 */ /* 0x000fea0003c00000 */
[----:B------:R0:W1:Y:S02]  /*d300*/  SHFL.BFLY P3, R49, R52, R53, R54 ;  /* 0x0c00003534317389 */ /* 0x0000640000060036 */
[----:B01----:R-:W-:Y:S01]  /*d310*/  ENDCOLLECTIVE ;  /* 0x000000000000791b */ /* 0x003fe20003800000 */
.L_x_1222:
[----:B------:R-:W-:Y:S01]  /*d320*/  FADD.FTZ R36, R33, R36 ;  /* 0x0000002421247221 */ /* 0x000fe20000010000 */
[----:B------:R-:W-:-:S04]  /*d330*/  HFMA2.MMA R53, -RZ, RZ, 0, 5.9604644775390625e-08 ;  /* 0x00000001ff357435 */ /* 0x000fc800000001ff */
[----:B------:R-:W-:Y:S02]  /*d340*/  MOV R52, R36 ;  /* 0x0000002400347202 */ /* 0x000fe40000000f00 */
[----:B------:R-:W-:-:S07]  /*d350*/  MOV R25, R49 ;  /* 0x0000003100197202 */ /* 0x000fce0000000f00 */
[----:B------:R-:W-:Y:S05]  /*d360*/  WARPSYNC.COLLECTIVE R51, `(.L_x_1223) ;  /* 0x0000000033087348 */ /* 0x000fea0003c00000 */
[----:B------:R0:W1:Y:S02]  /*d370*/  SHFL.BFLY P3, R49, R52, R53, R54 ;  /* 0x0c00003534317389 */ /* 0x0000640000060036 */
[----:B01----:R-:W-:Y:S01]  /*d380*/  ENDCOLLECTIVE ;  /* 0x000000000000791b */ /* 0x003fe20003800000 */
.L_x_1223:
[----:B------:R-:W-:-:S05]  /*d390*/  FADD.FTZ R25, R34, R25 ;  /* 0x0000001922197221 */ /* 0x000fca0000010000 */
[----:B------:R-:W-:Y:S02]  /*d3a0*/  MOV R52, R25 ;  /* 0x0000001900347202 */ /* 0x000fe40000000f00 */
[----:B------:R-:W-:-:S07]  /*d3b0*/  MOV R35, R49 ;  /* 0x0000003100237202 */ /* 0x000fce0000000f00 */
[----:B------:R-:W-:Y:S05]  /*d3c0*/  WARPSYNC.COLLECTIVE R51, `(.L_x_1224) ;  /* 0x0000000033087348 */ /* 0x000fea0003c00000 */
[----:B------:R0:W1:Y:S02]  /*d3d0*/  SHFL.BFLY P3, R49, R52, R53, R54 ;  /* 0x0c00003534317389 */ /* 0x0000640000060036 */
[----:B01----:R-:W-:Y:S01]  /*d3e0*/  ENDCOLLECTIVE ;  /* 0x000000000000791b */ /* 0x003fe20003800000 */
.L_x_1224:
[----:B------:R-:W-:Y:S01]  /*d3f0*/  FADD.FTZ R35, R36, R35 ;  /* 0x0000002324237221 */ /* 0x000fe20000010000 */
[----:B------:R-:W-:Y:S01]  /*d400*/  MOV R30, R49 ;  /* 0x00000031001e7202 */ /* 0x000fe20000000f00 */
[----:B------:R-:W-:Y:S06]  /*d410*/  BRA `(.L_x_1225) ;  /* 0xffffffec00147947 */ /* 0x000fec000383ffff */
.L_x_1204:
[----:B------:R-:W-:Y:S01]  /*d420*/  BSSY B1, `(.L_x_1226) ;  /* 0x0000008000017945 */ /* 0x000fe20003800000 */
[----:B----4-:R-:W-:Y:S02]  /*d430*/  MOV R52, R25 ;  /* 0x0000001900347202 */ /* 0x010fe40000000f00 */
[----:B------:R-:W-:Y:S02]  /*d440*/  MOV R53, 0x8 ;  /* 0x0000000800357802 */ /* 0x000fe40000000f00 */
[----:B------:R-:W-:Y:S02]  /*d450*/  MOV R54, 0x101f ;  /* 0x0000101f00367802 */ /* 0x000fe40000000f00 */
[----:B------:R-:W-:-:S07]  /*d460*/  MOV R51, 0xffff ;  /* 0x0000ffff00337802 */ /* 0x000fce0000000f00 */
[----:B0123--:R-:W-:Y:S05]  /*d470*/  WARPSYNC.COLLECTIVE R51, `(.L_x_1227) ;  /* 0x0000000033087348 */ /* 0x00ffea0003c00000 */
[----:B------:R4:W0:Y:S02]  /*d480*/  SHFL.BFLY P3, R49, R52, R53, R54 ;  /* 0x0c00003534317389 */ /* 0x0008240000060036 */
[----:B01234-:R-:W-:Y:S01]  /*d490*/  ENDCOLLECTIVE ;  /* 0x000000000000791b */ /* 0x01ffe20003800000 */
.L_x_1227:
[----:B------:R-:W-:Y:S05]  /*d4a0*/  BSYNC B1 ;  /* 0x0000000000017941 */ /* 0x000fea0003800000 */
.L_x_1226:
        /* <DEDUP_REMOVED lines=8> */
.L_x_1228:
[----:B------:R-:W-:Y:S01]  /*d530*/  FADD.FTZ R32, R32, R25 ;  /* 0x0000001920207221 */ /* 0x000fe20000010000 */
[----:B------:R-:W-:-:S04]  /*d540*/  HFMA2.MMA R53, -RZ, RZ, 0, 2.384185791015625e-07 ;  /* 0x00000004ff357435 */ /* 0x000fc800000001ff */
[----:B------:R-:W-:Y:S02]  /*d550*/  MOV R52, R32 ;  /* 0x0000002000347202 */ /* 0x000fe40000000f00 */
[----:B------:R-:W-:-:S07]  /*d560*/  MOV R31, R49 ;  /* 0x00000031001f7202 */ /* 0x000fce0000000f00 */
[----:B------:R-:W-:Y:S05]  /*d570*/  WARPSYNC.COLLECTIVE R51, `(.L_x_1229) ;  /* 0x0000000033087348 */ /* 0x000fea0003c00000 */
[----:B------:R0:W1:Y:S02]  /*d580*/  SHFL.BFLY P3, R49, R52, R53, R54 ;  /* 0x0c00003534317389 */ /* 0x0000640000060036 */
[----:B01----:R-:W-:Y:S01]  /*d590*/  ENDCOLLECTIVE ;  /* 0x000000000000791b */ /* 0x003fe20003800000 */
.L_x_1229:
[----:B------:R-:W-:-:S05]  /*d5a0*/  FADD.FTZ R31, R31, R30 ;  /* 0x0000001e1f1f7221 */ /* 0x000fca0000010000 */
[----:B------:R-:W-:Y:S02]  /*d5b0*/  MOV R52, R31 ;  /* 0x0000001f00347202 */ /* 0x000fe40000000f00 */
[----:B------:R-:W-:-:S07]  /*d5c0*/  MOV R33, R49 ;  /* 0x0000003100217202 */ /* 0x000fce0000000f00 */
[----:B------:R-:W-:Y:S05]  /*d5d0*/  WARPSYNC.COLLECTIVE R51, `(.L_x_1230) ;  /* 0x0000000033087348 */ /* 0x000fea0003c00000 */
[----:B------:R0:W1:Y:S02]  /*d5e0*/  SHFL.BFLY P3, R49, R52, R53, R54 ;  /* 0x0c00003534317389 */ /* 0x0000640000060036 */
[----:B01----:R-:W-:Y:S01]  /*d5f0*/  ENDCOLLECTIVE ;  /* 0x000000000000791b */ /* 0x003fe20003800000 */
.L_x_1230:
[----:B------:R-:W-:Y:S01]  /*d600*/  FADD.FTZ R33, R32, R33 ;  /* 0x0000002120217221 */ /* 0x000fe20000010000 */
[----:B------:R-:W-:-:S04]  /*d610*/  HFMA2.MMA R53, -RZ, RZ, 0, 1.1920928955078125e-07 ;  /* 0x00000002ff357435 */ /* 0x000fc800000001ff */
[----:B------:R-:W-:Y:S02]  /*d620*/  MOV R52, R33 ;  /* 0x0000002100347202 */ /* 0x000fe40000000f00 */
[----:B------:R-:W-:-:S07]  /*d630*/  MOV R34, R49 ;  /* 0x0000003100227202 */ /* 0x000fce0000000f00 */
[----:B------:R-:W-:Y:S05]  /*d640*/  WARPSYNC.COLLECTIVE R51, `(.L_x_1231) ;  /* 0x0000000033087348 */ /* 0x000fea0003c00000 */
[----:B------:R0:W1:Y:S02]  /*d650*/  SHFL.BFLY P3, R49, R52, R53, R54 ;  /* 0x0c00003534317389 */ /* 0x0000640000060036 */
[----:B01----:R-:W-:Y:S01]  /*d660*/  ENDCOLLECTIVE ;  /* 0x000000000000791b */ /* 0x003fe20003800000 */
.L_x_1231:
[----:B------:R-:W-:-:S05]  /*d670*/  FADD.FTZ R34, R31, R34 ;  /* 0x000000221f227221 */ /* 0x000fca0000010000 */
[----:B------:R-:W-:Y:S02]  /*d680*/  MOV R52, R34 ;  /* 0x0000002200347202 */ /* 0x000fe40000000f00 */
[----:B------:R-:W-:-:S07]  /*d690*/  MOV R36, R49 ;  /* 0x0000003100247202 */ /* 0x000fce0000000f00 */
[----:B------:R-:W-:Y:S05]  /*d6a0*/  WARPSYNC.COLLECTIVE R51, `(.L_x_1232) ;  /* 0x0000000033087348 */ /* 0x000fea0003c00000 */
[----:B------:R0:W1:Y:S02]  /*d6b0*/  SHFL.BFLY P3, R49, R52, R53, R54 ;  /* 0x0c00003534317389 */ /* 0x0000640000060036 */
[----:B01----:R-:W-:Y:S01]  /*d6c0*/  ENDCOLLECTIVE ;  /* 0x000000000000791b */ /* 0x003fe20003800000 */
.L_x_1232:
[----:B------:R-:W-:Y:S01]  /*d6d0*/  FADD.FTZ R36, R33, R36 ;  /* 0x0000002421247221 */ /* 0x000fe20000010000 */
[----:B------:R-:W-:-:S04]  /*d6e0*/  HFMA2.MMA R53, -RZ, RZ, 0, 5.9604644775390625e-08 ;  /* 0x00000001ff357435 */ /* 0x000fc800000001ff */
[----:B------:R-:W-:Y:S02]  /*d6f0*/  MOV R52, R36 ;  /* 0x0000002400347202 */ /* 0x000fe40000000f00 */
[----:B------:R-:W-:-:S07]  /*d700*/  MOV R25, R49 ;  /* 0x0000003100197202 */ /* 0x000fce0000000f00 */
[----:B------:R-:W-:Y:S05]  /*d710*/  WARPSYNC.COLLECTIVE R51, `(.L_x_1233) ;  /* 0x0000000033087348 */ /* 0x000fea0003c00000 */
[----:B------:R0:W1:Y:S02]  /*d720*/  SHFL.BFLY P3, R49, R52, R53, R54 ;  /* 0x0c00003534317389 */ /* 0x0000640000060036 */
[----:B01----:R-:W-:Y:S01]  /*d730*/  ENDCOLLECTIVE ;  /* 0x000000000000791b */ /* 0x003fe20003800000 */
.L_x_1233:
[----:B------:R-:W-:-:S05]  /*d740*/  FADD.FTZ R25, R34, R25 ;  /* 0x0000001922197221 */ /* 0x000fca0000010000 */
[----:B------:R-:W-:Y:S02]  /*d750*/  MOV R52, R25 ;  /* 0x0000001900347202 */ /* 0x000fe40000000f00 */
[----:B------:R-:W-:-:S07]  /*d760*/  MOV R35, R49 ;  /* 0x0000003100237202 */ /* 0x000fce0000000f00 */
[----:B------:R-:W-:Y:S05]  /*d770*/  WARPSYNC.COLLECTIVE R51, `(.L_x_1234) ;  /* 0x0000000033087348 */ /* 0x000fea0003c00000 */
[----:B------:R0:W1:Y:S02]  /*d780*/  SHFL.BFLY P3, R49, R52, R53, R54 ;  /* 0x0c00003534317389 */ /* 0x0000640000060036 */
[----:B01----:R-:W-:Y:S01]  /*d790*/  ENDCOLLECTIVE ;  /* 0x000000000000791b */ /* 0x003fe20003800000 */
.L_x_1234:
[----:B------:R-:W-:Y:S01]  /*d7a0*/  FADD.FTZ R35, R36, R35 ;  /* 0x0000002324237221 */ /* 0x000fe20000010000 */
[----:B------:R-:W-:Y:S01]  /*d7b0*/  MOV R30, R49 ;  /* 0x00000031001e7202 */ /* 0x000fe20000000f00 */
[----:B------:R-:W-:Y:S06]  /*d7c0*/  BRA `(.L_x_1235) ;  /* 0xffffffe800c07947 */ /* 0x000fec000383ffff */
.L_x_1205:
[----:B------:R-:W-:Y:S01]  /*d7d0*/  HFMA2.MMA R53, -RZ, RZ, 0, 4.76837158203125e-07 ;  /* 0x00000008ff357435 */ /* 0x000fe200000001ff */
[----:B------:R-:W-:Y:S01]  /*d7e0*/  BSSY B0, `(.L_x_1236) ;  /* 0x0000007000007945 */ /* 0x000fe20003800000 */
[----:B--2---:R-:W-:Y:S02]  /*d7f0*/  MOV R52, R26 ;  /* 0x0000001a00347202 */ /* 0x004fe40000000f00 */
[----:B------:R-:W-:Y:S02]  /*d800*/  MOV R54, 0x101f ;  /* 0x0000101f00367802 */ /* 0x000fe40000000f00 */
[----:B------:R-:W-:-:S07]  /*d810*/  MOV R51, 0xffff ;  /* 0x0000ffff00337802 */ /* 0x000fce0000000f00 */
[----:B01-3--:R-:W-:Y:S05]  /*d820*/  WARPSYNC.COLLECTIVE R51, `(.L_x_1237) ;  /* 0x0000000033087348 */ /* 0x00bfea0003c00000 */
[----:B------:R2:W4:Y:S02]  /*d830*/  SHFL.BFLY P3, R49, R52, R53, R54 ;  /* 0x0c00003534317389 */ /* 0x0005240000060036 */
[----:B01234-:R-:W-:Y:S01]  /*d840*/  ENDCOLLECTIVE ;  /* 0x000000000000791b */ /* 0x01ffe20003800000 */
.L_x_1237:
[----:B------:R-:W-:Y:S05]  /*d850*/  BSYNC B0 ;  /* 0x0000000000007941 */ /* 0x000fea0003800000 */
.L_x_1236:
[----:B------:R-:W-:Y:S01]  /*d860*/  HFMA2.MMA R53, -RZ, RZ, 0, 4.76837158203125e-07 ;  /* 0x00000008ff357435 */ /* 0x000fe200000001ff */
[----:B------:R-:W-:Y:S02]  /*d870*/  MOV R52, R27 ;  /* 0x0000001b00347202 */ /* 0x000fe40000000f00 */
[----:B------:R-:W-:Y:S02]  /*d880*/  CS2R R34, SRZ ;  /* 0x0000000000227805 */ /* 0x000fe4000001ff00 */
[----:B------:R-:W-:Y:S01]  /*d890*/  MOV R54, 0x101f ;  /* 0x0000101f00367802 */ /* 0x000fe20000000f00 */
[----:B------:R-:W-:Y:S01]  /*d8a0*/  HFMA2.MMA R41, -RZ, RZ, 0, 0 ;  /* 0x00000000ff297435 */ /* 0x000fe200000001ff */
[----:B------:R-:W-:Y:S02]  /*d8b0*/  MOV R51, 0xffff ;  /* 0x0000ffff00337802 */ /* 0x000fe40000000f00 */
[----:B------:R-:W-:Y:S02]  /*d8c0*/  MOV R29, R49 ;  /* 0x00000031001d7202 */ /* 0x000fe40000000f00 */
[----:B------:R-:W-:-:S07]  /*d8d0*/  @!P0 IADD3 R30, R25, 0x14, RZ ;  /* 0x00000014191e8810 */ /* 0x000fce0007ffe0ff */
[----:B------:R-:W-:Y:S05]  /*d8e0*/  WARPSYNC.COLLECTIVE R51, `(.L_x_1238) ;  /* 0x0000000033087348 */ /* 0x000fea0003c00000 */
[----:B------:R0:W1:Y:S02]  /*d8f0*/  SHFL.BFLY P3, R49, R52, R53, R54 ;  /* 0x0c00003534317389 */ /* 0x0000640000060036 */
[----:B01----:R-:W-:Y:S01]  /*d900*/  ENDCOLLECTIVE ;  /* 0x000000000000791b */ /* 0x003fe20003800000 */
.L_x_1238:
        /* <DEDUP_REMOVED lines=11> */
[----:B------:R0:W2:Y:S01]  /*d9c0*/  @!P0 LDS R32, [R30] ;  /* 0x000000001e208984 */ /* 0x0000a20000000800 */
[----:B------:R-:W-:Y:S01]  /*d9d0*/  @!P0 LEA R46, R46, R45, 0x2 ;  /* 0x0000002d2e2e8211 */ /* 0x000fe200078e10ff */
[----:B------:R-:W-:-:S04]  /*d9e0*/  HFMA2.MMA R45, -RZ, RZ, 0, 0 ;  /* 0x00000000ff2d7435 */ /* 0x000fc800000001ff */
[----:B------:R0:W3:Y:S01]  /*d9f0*/  @!P0 LDS R47, [R46] ;  /* 0x000000002e2f8984 */ /* 0x0000e20000000800 */
[----:B------:R-:W-:-:S07]  /*da00*/  MOV R28, R49 ;  /* 0x00000031001c7202 */ /* 0x000fce0000000f00 */
[----:B0123--:R-:W-:Y:S05]  /*da10*/  WARPSYNC.COLLECTIVE R51, `(.L_x_1239) ;  /* 0x0000000033087348 */ /* 0x00ffea0003c00000 */
[----:B------:R4:W0:Y:S02]  /*da20*/  SHFL.BFLY P3, R49, R52, R53, R54 ;  /* 0x0c00003534317389 */ /* 0x0008240000060036 */
[----:B01234-:R-:W-:Y:S01]  /*da30*/  ENDCOLLECTIVE ;  /* 0x000000000000791b */ /* 0x01ffe20003800000 */
.L_x_1239:
[----:B------:R-:W-:Y:S01]  /*da40*/  FADD.FTZ R28, R28, R27 ;  /* 0x0000001b1c1c7221 */ /* 0x000fe20000010000 */
[----:B------:R0:W1:Y:S02]  /*da50*/  @!P0 LDS R48, [R46+0x500] ;  /* 0x000500002e308984 */ /* 0x0000640000000800 */
[----:B0-----:R-:W-:Y:S02]  /*da60*/  HFMA2.MMA R46, -RZ, RZ, 0, 0 ;  /* 0x00000000ff2e7435 */ /* 0x001fe400000001ff */
[----:B------:R-:W-:Y:S02]  /*da70*/  MOV R52, R28 ;  /* 0x0000001c00347202 */ /* 0x000fe40000000f00 */
[----:B------:R-:W-:-:S07]  /*da80*/  MOV R26, R49 ;  /* 0x00000031001a7202 */ /* 0x000fce0000000f00 */
[----:B-1----:R-:W-:Y:S05]  /*da90*/  WARPSYNC.COLLECTIVE R51, `(.L_x_1240) ;  /* 0x0000000033087348 */ /* 0x002fea0003c00000 */
[----:B------:R0:W2:Y:S02]  /*daa0*/  SHFL.BFLY P3, R49, R52, R53, R54 ;  /* 0x0c00003534317389 */ /* 0x0000a40000060036 */
[----:B012---:R-:W-:Y:S01]  /*dab0*/  ENDCOLLECTIVE ;  /* 0x000000000000791b */ /* 0x007fe20003800000 */
.L_x_1240:
[----:B------:R-:W-:Y:S01]  /*dac0*/  @!P0 MOV R35, R33 ;  /* 0x0000002100238202 */ /* 0x000fe20000000f00 */
[----:B------:R-:W-:Y:S01]  /*dad0*/  FADD.FTZ R26, R29, R26 ;  /* 0x0000001a1d1a7221 */ /* 0x000fe20000010000 */
[----:B------:R-:W-:Y:S02]  /*dae0*/  @!P0 MOV R34, R32 ;  /* 0x0000002000228202 */ /* 0x000fe40000000f00 */
[----:B------:R-:W-:Y:S01]  /*daf0*/  @!P0 MOV R45, R47 ;  /* 0x0000002f002d8202 */ /* 0x000fe20000000f00 */
[----:B------:R-:W-:Y:S01]  /*db00*/  HFMA2.MMA R53, -RZ, RZ, 0, 1.1920928955078125e-07 ;  /* 0x00000002ff357435 */ /* 0x000fe200000001ff */
[----:B------:R-:W-:Y:S02]  /*db10*/  MOV R52, R26 ;  /* 0x0000001a00347202 */ /* 0x000fe40000000f00 */
[----:B------:R-:W-:Y:S02]  /*db20*/  @!P0 MOV R46, R48 ;  /* 0x00000030002e8202 */ /* 0x000fe40000000f00 */
[----:B------:R-:W-:-:S07]  /*db30*/  MOV R27, R49 ;  /* 0x00000031001b7202 */ /* 0x000fce0000000f00 */
[----:B------:R-:W-:Y:S05]  /*db40*/  WARPSYNC.COLLECTIVE R51, `(.L_x_1241) ;  /* 0x0000000033087348 */ /* 0x000fea0003c00000 */
[----:B------:R0:W1:Y:S02]  /*db50*/  SHFL.BFLY P3, R49, R52, R53, R54 ;  /* 0x0c00003534317389 */ /* 0x0000640000060036 */
[----:B01----:R-:W-:Y:S01]  /*db60*/  ENDCOLLECTIVE ;  /* 0x000000000000791b */ /* 0x003fe20003800000 */
.L_x_1241:
[----:B------:R-:W-:-:S05]  /*db70*/  FADD.FTZ R27, R28, R27 ;  /* 0x0000001b1c1b7221 */ /* 0x000fca0000010000 */
[----:B------:R-:W-:Y:S02]  /*db80*/  MOV R52, R27 ;  /* 0x0000001b00347202 */ /* 0x000fe40000000f00 */
[----:B------:R-:W-:-:S07]  /*db90*/  MOV R29, R49 ;  /* 0x00000031001d7202 */ /* 0x000fce0000000f00 */
[----:B------:R-:W-:Y:S05]  /*dba0*/  WARPSYNC.COLLECTIVE R51, `(.L_x_1242) ;  /* 0x0000000033087348 */ /* 0x000fea0003c00000 */
[----:B------:R0:W1:Y:S02]  /*dbb0*/  SHFL.BFLY P3, R49, R52, R53, R54 ;  /* 0x0c00003534317389 */ /* 0x0000640000060036 */
[----:B01----:R-:W-:Y:S01]  /*dbc0*/  ENDCOLLECTIVE ;  /* 0x000000000000791b */ /* 0x003fe20003800000 */
.L_x_1242:
        /* <DEDUP_REMOVED lines=8> */
.L_x_1243:
        /* <DEDUP_REMOVED lines=13> */
.L_x_1244:
[----:B------:R-:W-:Y:S01]  /*dd20*/  FADD.FTZ R30, R30, R33 ;  /* 0x000000211e1e7221 */ /* 0x000fe20000010000 */
[----:B------:R-:W-:Y:S01]  /*dd30*/  IMAD.WIDE R26, R25, 0x2, R26 ;  /* 0x00000002191a7825 */ /* 0x000fe200078e021a */
[----:B------:R-:W-:Y:S01]  /*dd40*/  HFMA2.MMA R53, -RZ, RZ, 0, 4.76837158203125e-07 ;  /* 0x00000008ff357435 */ /* 0x000fe200000001ff */
[----:B------:R-:W-:Y:S02]  /*dd50*/  MOV R52, R34 ;  /* 0x0000002200347202 */ /* 0x000fe40000000f00 */
[----:B------:R-:W-:-:S08]  /*dd60*/  MOV R32, R49 ;  /* 0x0000003100207202 */ /* 0x000fd00000000f00 */
[----:B------:R-:W-:Y:S05]  /*dd70*/  WARPSYNC.COLLECTIVE R51, `(.L_x_1245) ;  /* 0x0000000033087348 */ /* 0x000fea0003c00000 */
[----:B------:R0:W1:Y:S02]  /*dd80*/  SHFL.BFLY P3, R49, R52, R53, R54 ;  /* 0x0c00003534317389 */ /* 0x0000640000060036 */
[----:B01----:R-:W-:Y:S01]  /*dd90*/  ENDCOLLECTIVE ;  /* 0x000000000000791b */ /* 0x003fe20003800000 */
.L_x_1245:
        /* <DEDUP_REMOVED lines=10> */
.L_x_1246:
        /* <DEDUP_REMOVED lines=12> */
.L_x_1247:
[----:B------:R-:W-:-:S05]  /*df00*/  FADD.FTZ R36, R36, R35 ;  /* 0x0000002324247221 */ /* 0x000fca0000010000 */
[----:B------:R-:W-:Y:S02]  /*df10*/  MOV R52, R36 ;  /* 0x0000002400347202 */ /* 0x000fe40000000f00 */
[----:B------:R-:W-:-:S07]  /*df20*/  MOV R34, R49 ;  /* 0x0000003100227202 */ /* 0x000fce0000000f00 */
[----:B------:R-:W-:Y:S05]  /*df30*/  WARPSYNC.COLLECTIVE R51, `(.L_x_1248) ;  /* 0x0000000033087348 */ /* 0x000fea0003c00000 */
[----:B------:R0:W1:Y:S02]  /*df40*/  SHFL.BFLY P3, R49, R52, R53, R54 ;  /* 0x0c00003534317389 */ /* 0x0000640000060036 */
[----:B01----:R-:W-:Y:S01]  /*df50*/  ENDCOLLECTIVE ;  /* 0x000000000000791b */ /* 0x003fe20003800000 */
.L_x_1248:
[----:B------:R-:W-:Y:S01]  /*df60*/  FADD.FTZ R34, R37, R34 ;  /* 0x0000002225227221 */ /* 0x000fe20000010000 */
[----:B------:R-:W-:-:S04]  /*df70*/  HFMA2.MMA R53, -RZ, RZ, 0, 1.1920928955078125e-07 ;  /* 0x00000002ff357435 */ /* 0x000fc800000001ff */
[----:B------:R-:W-:Y:S02]  /*df80*/  MOV R52, R34 ;  /* 0x0000002200347202 */ /* 0x000fe40000000f00 */
[----:B------:R-:W-:-:S07]  /*df90*/  MOV R35, R49 ;  /* 0x0000003100237202 */ /* 0x000fce0000000f00 */
[----:B------:R-:W-:Y:S05]  /*dfa0*/  WARPSYNC.COLLECTIVE R51, `(.L_x_1249) ;  /* 0x0000000033087348 */ /* 0x000fea0003c00000 */
[----:B------:R0:W1:Y:S02]  /*dfb0*/  SHFL.BFLY P3, R49, R52, R53, R54 ;  /* 0x0c00003534317389 */ /* 0x0000640000060036 */
[----:B01----:R-:W-:Y:S01]  /*dfc0*/  ENDCOLLECTIVE ;  /* 0x000000000000791b */ /* 0x003fe20003800000 */
.L_x_1249:
[----:B------:R-:W-:-:S05]  /*dfd0*/  FADD.FTZ R35, R36, R35 ;  /* 0x0000002324237221 */ /* 0x000fca0000010000 */
[----:B------:R-:W-:Y:S02]  /*dfe0*/  MOV R52, R35 ;  /* 0x0000002300347202 */ /* 0x000fe40000000f00 */
[----:B------:R-:W-:-:S07]  /*dff0*/  MOV R37, R49 ;  /* 0x0000003100257202 */ /* 0x000fce0000000f00 */
[----:B------:R-:W-:Y:S05]  /*e000*/  WARPSYNC.COLLECTIVE R51, `(.L_x_1250) ;  /* 0x0000000033087348 */ /* 0x000fea0003c00000 */
[----:B------:R0:W1:Y:S02]  /*e010*/  SHFL.BFLY P3, R49, R52, R53, R54 ;  /* 0x0c00003534317389 */ /* 0x0000640000060036 */
[----:B01----:R-:W-:Y:S01]  /*e020*/  ENDCOLLECTIVE ;  /* 0x000000000000791b */ /* 0x003fe20003800000 */
.L_x_1250:
[----:B------:R-:W-:Y:S01]  /*e030*/  FADD.FTZ R37, R34, R37 ;  /* 0x0000002522257221 */ /* 0x000fe20000010000 */
[----:B------:R-:W-:-:S04]  /*e040*/  HFMA2.MMA R53, -RZ, RZ, 0, 5.9604644775390625e-08 ;  /* 0x00000001ff357435 */ /* 0x000fc800000001ff */
[----:B------:R-:W-:Y:S02]  /*e050*/  MOV R52, R37 ;  /* 0x0000002500347202 */ /* 0x000fe40000000f00 */
[----:B------:R-:W-:-:S07]  /*e060*/  MOV R36, R49 ;  /* 0x0000003100247202 */ /* 0x000fce0000000f00 */
[----:B------:R-:W-:Y:S05]  /*e070*/  WARPSYNC.COLLECTIVE R51, `(.L_x_1251) ;  /* 0x0000000033087348 */ /* 0x000fea0003c00000 */
[----:B------:R0:W1:Y:S02]  /*e080*/  SHFL.BFLY P3, R49, R52, R53, R54 ;  /* 0x0c00003534317389 */ /* 0x0000640000060036 */
[----:B01----:R-:W-:Y:S01]  /*e090*/  ENDCOLLECTIVE ;  /* 0x000000000000791b */ /* 0x003fe20003800000 */
.L_x_1251:
[----:B------:R-:W-:-:S05]  /*e0a0*/  FADD.FTZ R36, R35, R36 ;  /* 0x0000002423247221 */ /* 0x000fca0000010000 */
[----:B------:R-:W-:Y:S02]  /*e0b0*/  MOV R52, R36 ;  /* 0x0000002400347202 */ /* 0x000fe40000000f00 */
[----:B------:R-:W-:-:S07]  /*e0c0*/  MOV R34, R49 ;  /* 0x0000003100227202 */ /* 0x000fce0000000f00 */
[----:B------:R-:W-:Y:S05]  /*e0d0*/  WARPSYNC.COLLECTIVE R51, `(.L_x_1252) ;  /* 0x0000000033087348 */ /* 0x000fea0003c00000 */
[----:B------:R0:W1:Y:S02]  /*e0e0*/  SHFL.BFLY P3, R49, R52, R53, R54 ;  /* 0x0c00003534317389 */ /* 0x0000640000060036 */
[----:B01----:R-:W-:Y:S01]  /*e0f0*/  ENDCOLLECTIVE ;  /* 0x000000000000791b */ /* 0x003fe20003800000 */
.L_x_1252:
[----:B------:R-:W-:-:S05]  /*e100*/  FADD.FTZ R25, R37, R34 ;  /* 0x0000002225197221 */ /* 0x000fca0000010000 */
[----:B------:R-:W-:Y:S01]  /*e110*/  @!P0 F2FP.BF16.F32.PACK_AB R25, RZ, R25 ;  /* 0x00000019ff19823e */ /* 0x000fe200000010ff */
[----:B------:R-:W-:Y:S01]  /*e120*/  HFMA2.MMA R53, -RZ, RZ, 0, 4.76837158203125e-07 ;  /* 0x00000008ff357435 */ /* 0x000fe200000001ff */
[----:B------:R-:W-:Y:S02]  /*e130*/  MOV R52, R41 ;  /* 0x0000002900347202 */ /* 0x000fe40000000f00 */
[----:B------:R-:W-:-:S08]  /*e140*/  MOV R35, R49 ;  /* 0x0000003100237202 */ /* 0x000fd00000000f00 */
[----:B------:R-:W-:Y:S05]  /*e150*/  WARPSYNC.COLLECTIVE R51, `(.L_x_1253) ;  /* 0x0000000033087348 */ /* 0x000fea0003c00000 */
[----:B------:R0:W1:Y:S02]  /*e160*/  SHFL.BFLY P3, R49, R52, R53, R54 ;  /* 0x0c00003534317389 */ /* 0x0000640000060036 */
[----:B01----:R-:W-:Y:S01]  /*e170*/  ENDCOLLECTIVE ;  /* 0x000000000000791b */ /* 0x003fe20003800000 */
.L_x_1253:
        /* <DEDUP_REMOVED lines=8> */
.L_x_1254:
[----:B------:R-:W-:Y:S01]  /*e200*/  FADD.FTZ R44, R44, R41 ;  /* 0x000000292c2c7221 */ /* 0x000fe20000010000 */
[----:B------:R-:W-:-:S04]  /*e210*/  HFMA2.MMA R53, -RZ, RZ, 0, 2.384185791015625e-07 ;  /* 0x00000004ff357435 */ /* 0x000fc800000001ff */
[----:B------:R-:W-:Y:S02]  /*e220*/  MOV R52, R44 ;  /* 0x0000002c00347202 */ /* 0x000fe40000000f00 */
[----:B------:R-:W-:-:S07]  /*e230*/  MOV R43, R49 ;  /* 0x00000031002b7202 */ /* 0x000fce0000000f00 */
[----:B------:R-:W-:Y:S05]  /*e240*/  WARPSYNC.COLLECTIVE R51, `(.L_x_1255) ;  /* 0x0000000033087348 */ /* 0x000fea0003c00000 */
[----:B------:R0:W1:Y:S02]  /*e250*/  SHFL.BFLY P3, R49, R52, R53, R54 ;  /* 0x0c00003534317389 */ /* 0x0000640000060036 */
[----:B01----:R-:W-:Y:S01]  /*e260*/  ENDCOLLECTIVE ;  /* 0x000000000000791b */ /* 0x003fe20003800000 */
.L_x_1255:
[----:B------:R-:W-:-:S05]  /*e270*/  FADD.FTZ R43, R43, R42 ;  /* 0x0000002a2b2b7221 */ /* 0x000fca0000010000 */
[----:B------:R-:W-:Y:S02]  /*e280*/  MOV R52, R43 ;  /* 0x0000002b00347202 */ /* 0x000fe40000000f00 */
[----:B------:R-:W-:-:S07]  /*e290*/  MOV R41, R49 ;  /* 0x0000003100297202 */ /* 0x000fce0000000f00 */
[----:B------:R-:W-:Y:S05]  /*e2a0*/  WARPSYNC.COLLECTIVE R51, `(.L_x_1256) ;  /* 0x0000000033087348 */ /* 0x000fea0003c00000 */
[----:B------:R0:W1:Y:S02]  /*e2b0*/  SHFL.BFLY P3, R49, R52, R53, R54 ;  /* 0x0c00003534317389 */ /* 0x0000640000060036 */
[----:B01----:R-:W-:Y:S01]  /*e2c0*/  ENDCOLLECTIVE ;  /* 0x000000000000791b */ /* 0x003fe20003800000 */
.L_x_1256:
[----:B------:R-:W-:Y:S01]  /*e2d0*/  FADD.FTZ R41, R44, R41 ;  /* 0x000000292c297221 */ /* 0x000fe20000010000 */
[----:B------:R-:W-:-:S04]  /*e2e0*/  HFMA2.MMA R53, -RZ, RZ, 0, 1.1920928955078125e-07 ;  /* 0x00000002ff357435 */ /* 0x000fc800000001ff */
[----:B------:R-:W-:Y:S02]  /*e2f0*/  MOV R52, R41 ;  /* 0x0000002900347202 */ /* 0x000fe40000000f00 */
[----:B------:R-:W-:-:S07]  /*e300*/  MOV R42, R49 ;  /* 0x00000031002a7202 */ /* 0x000fce0000000f00 */
[----:B------:R-:W-:Y:S05]  /*e310*/  WARPSYNC.COLLECTIVE R51, `(.L_x_1257) ;  /* 0x0000000033087348 */ /* 0x000fea0003c00000 */
[----:B------:R0:W1:Y:S02]  /*e320*/  SHFL.BFLY P3, R49, R52, R53, R54 ;  /* 0x0c00003534317389 */ /* 0x0000640000060036 */
[----:B01----:R-:W-:Y:S01]  /*e330*/  ENDCOLLECTIVE ;  /* 0x000000000000791b */ /* 0x003fe20003800000 */
.L_x_1257:
[----:B------:R-:W-:-:S05]  /*e340*/  FADD.FTZ R42, R43, R42 ;  /* 0x0000002a2b2a7221 */ /* 0x000fca0000010000 */
[----:B------:R-:W-:Y:S02]  /*e350*/  MOV R52, R42 ;  /* 0x0000002a00347202 */ /* 0x000fe40000000f00 */
[----:B------:R-:W-:-:S07]  /*e360*/  MOV R44, R49 ;  /* 0x00000031002c7202 */ /* 0x000fce0000000f00 */
[----:B------:R-:W-:Y:S05]  /*e370*/  WARPSYNC.COLLECTIVE R51, `(.L_x_1258) ;  /* 0x0000000033087348 */ /* 0x000fea0003c00000 */
[----:B------:R0:W1:Y:S02]  /*e380*/  SHFL.BFLY P3, R49, R52, R53, R54 ;  /* 0x0c00003534317389 */ /* 0x0000640000060036 */
[----:B01----:R-:W-:Y:S01]  /*e390*/  ENDCOLLECTIVE ;  /* 0x000000000000791b */ /* 0x003fe20003800000 */
.L_x_1258:
[----:B------:R-:W-:Y:S01]  /*e3a0*/  FADD.FTZ R44, R41, R44 ;  /* 0x0000002c292c7221 */ /* 0x000fe20000010000 */
[----:B------:R-:W-:-:S04]  /*e3b0*/  HFMA2.MMA R53, -RZ, RZ, 0, 5.9604644775390625e-08 ;  /* 0x00000001ff357435 */ /* 0x000fc800000001ff */
[----:B------:R-:W-:Y:S02]  /*e3c0*/  MOV R52, R44 ;  /* 0x0000002c00347202 */ /* 0x000fe40000000f00 */
[----:B------:R-:W-:-:S07]  /*e3d0*/  MOV R43, R49 ;  /* 0x00000031002b7202 */ /* 0x000fce0000000f00 */
[----:B------:R-:W-:Y:S05]  /*e3e0*/  WARPSYNC.COLLECTIVE R51, `(.L_x_1259) ;  /* 0x0000000033087348 */ /* 0x000fea0003c00000 */
[----:B------:R0:W1:Y:S02]  /*e3f0*/  SHFL.BFLY P3, R49, R52, R53, R54 ;  /* 0x0c00003534317389 */ /* 0x0000640000060036 */
[----:B01----:R-:W-:Y:S01]  /*e400*/  ENDCOLLECTIVE ;  /* 0x000000000000791b */ /* 0x003fe20003800000 */
.L_x_1259:
[----:B------:R-:W-:-:S05]  /*e410*/  FADD.FTZ R42, R42, R43 ;  /* 0x0000002b2a2a7221 */ /* 0x000fca0000010000 */
[----:B------:R-:W-:Y:S02]  /*e420*/  MOV R52, R42 ;  /* 0x0000002a00347202 */ /* 0x000fe40000000f00 */
[----:B------:R-:W-:-:S07]  /*e430*/  MOV R41, R49 ;  /* 0x0000003100297202 */ /* 0x000fce0000000f00 */
[----:B------:R-:W-:Y:S05]  /*e440*/  WARPSYNC.COLLECTIVE R51, `(.L_x_1260) ;  /* 0x0000000033087348 */ /* 0x000fea0003c00000 */
[----:B------:R0:W1:Y:S02]  /*e450*/  SHFL.BFLY P3, R49, R52, R53, R54 ;  /* 0x0c00003534317389 */ /* 0x0000640000060036 */
[----:B01----:R-:W-:Y:S01]  /*e460*/  ENDCOLLECTIVE ;  /* 0x000000000000791b */ /* 0x003fe20003800000 */
.L_x_1260:
[----:B------:R-:W-:Y:S01]  /*e470*/  HFMA2.MMA R53, -RZ, RZ, 0, 4.76837158203125e-07 ;  /* 0x00000008ff357435 */ /* 0x000fe200000001ff */
[----:B------:R-:W-:Y:S02]  /*e480*/  MOV R52, R45 ;  /* 0x0000002d00347202 */ /* 0x000fe40000000f00 */
[----:B------:R-:W-:-:S08]  /*e490*/  MOV R43, R49 ;  /* 0x00000031002b7202 */ /* 0x000fd00000000f00 */
[----:B------:R-:W-:Y:S05]  /*e4a0*/  WARPSYNC.COLLECTIVE R51, `(.L_x_1261) ;  /* 0x0000000033087348 */ /* 0x000fea0003c00000 */
[----:B------:R0:W1:Y:S02]  /*e4b0*/  SHFL.BFLY P3, R49, R52, R53, R54 ;  /* 0x0c00003534317389 */ /* 0x0000640000060036 */
[----:B01----:R-:W-:Y:S01]  /*e4c0*/  ENDCOLLECTIVE ;  /* 0x000000000000791b */ /* 0x003fe20003800000 */
.L_x_1261:
[----:B------:R-:W-:-:S05]  /*e4d0*/  FADD.FTZ R32, R42, R43 ;  /* 0x0000002b2a207221 */ /* 0x000fca0000010000 */
[----:B------:R-:W-:Y:S02]  /*e4e0*/  @!P0 F2FP.BF16.F32.PACK_AB R32, RZ, R32 ;  /* 0x00000020ff20823e */ /* 0x000fe400000010ff */
[----:B------:R-:W-:Y:S02]  /*e4f0*/  MOV R52, R46 ;  /* 0x0000002e00347202 */ /* 0x000fe40000000f00 */
[----:B------:R-:W-:-:S07]  /*e500*/  MOV R50, R49 ;  /* 0x0000003100327202 */ /* 0x000fce0000000f00 */
[----:B------:R-:W-:Y:S05]  /*e510*/  WARPSYNC.COLLECTIVE R51, `(.L_x_1262) ;  /* 0x0000000033087348 */ /* 0x000fea0003c00000 */
[----:B------:R0:W1:Y:S02]  /*e520*/  SHFL.BFLY P3, R49, R52, R53, R54 ;  /* 0x0c00003534317389 */ /* 0x0000640000060036 */
[----:B01----:R-:W-:Y:S01]  /*e530*/  ENDCOLLECTIVE ;  /* 0x000000000000791b */ /* 0x003fe20003800000 */
.L_x_1262:
[----:B------:R-:W-:Y:S01]  /*e540*/  FADD.FTZ R50, R50, R45 ;  /* 0x0000002d32327221 */ /* 0x000fe20000010000 */
[----:B------:R-:W-:-:S04]  /*e550*/  HFMA2.MMA R53, -RZ, RZ, 0, 2.384185791015625e-07 ;  /* 0x00000004ff357435 */ /* 0x000fc800000001ff */
[----:B------:R-:W-:Y:S02]  /*e560*/  MOV R52, R50 ;  /* 0x0000003200347202 */ /* 0x000fe40000000f00 */
[----:B------:R-:W-:-:S07]  /*e570*/  MOV R47, R49 ;  /* 0x00000031002f7202 */ /* 0x000fce0000000f00 */
[----:B------:R-:W-:Y:S05]  /*e580*/  WARPSYNC.COLLECTIVE R51, `(.L_x_1263) ;  /* 0x0000000033087348 */ /* 0x000fea0003c00000 */
[----:B------:R0:W1:Y:S02]  /*e590*/  SHFL.BFLY P3, R49, R52, R53, R54 ;  /* 0x0c00003534317389 */ /* 0x0000640000060036 */
[----:B01----:R-:W-:Y:S01]  /*e5a0*/  ENDCOLLECTIVE ;  /* 0x000000000000791b */ /* 0x003fe20003800000 */
.L_x_1263:
[----:B------:R-:W-:-:S05]  /*e5b0*/  FADD.FTZ R47, R47, R46 ;  /* 0x0000002e2f2f7221 */ /* 0x000fca0000010000 */
[----:B------:R-:W-:Y:S02]  /*e5c0*/  MOV R52, R47 ;  /* 0x0000002f00347202 */ /* 0x000fe40000000f00 */
[----:B------:R-:W-:-:S07]  /*e5d0*/  MOV R45, R49 ;  /* 0x00000031002d7202 */ /* 0x000fce0000000f00 */
[----:B------:R-:W-:Y:S05]  /*e5e0*/  WARPSYNC.COLLECTIVE R51, `(.L_x_1264) ;  /* 0x0000000033087348 */ /* 0x000fea0003c00000 */
[----:B------:R0:W1:Y:S02]  /*e5f0*/  SHFL.BFLY P3, R49, R52, R53, R54 ;  /* 0x0c00003534317389 */ /* 0x0000640000060036 */
[----:B01----:R-:W-:Y:S01]  /*e600*/  ENDCOLLECTIVE ;  /* 0x000000000000791b */ /* 0x003fe20003800000 */
.L_x_1264:
[----:B------:R-:W-:Y:S01]  /*e610*/  FADD.FTZ R45, R50, R45 ;  /* 0x0000002d322d7221 */ /* 0x000fe20000010000 */
[----:B------:R-:W-:-:S04]  /*e620*/  HFMA2.MMA R53, -RZ, RZ, 0, 1.1920928955078125e-07 ;  /* 0x00000002ff357435 */ /* 0x000fc800000001ff */
[----:B------:R-:W-:Y:S02]  /*e630*/  MOV R52, R45 ;  /* 0x0000002d00347202 */ /* 0x000fe40000000f00 */
[----:B------:R-:W-:-:S07]  /*e640*/  MOV R46, R49 ;  /* 0x00000031002e7202 */ /* 0x000fce0000000f00 */
[----:B------:R-:W-:Y:S05]  /*e650*/  WARPSYNC.COLLECTIVE R51, `(.L_x_1265) ;  /* 0x0000000033087348 */ /* 0x000fea0003c00000 */
[----:B------:R0:W1:Y:S02]  /*e660*/  SHFL.BFLY P3, R49, R52, R53, R54 ;  /* 0x0c00003534317389 */ /* 0x0000640000060036 */
[----:B01----:R-:W-:Y:S01]  /*e670*/  ENDCOLLECTIVE ;  /* 0x000000000000791b */ /* 0x003fe20003800000 */
.L_x_1265:
[----:B------:R-:W-:-:S05]  /*e680*/  FADD.FTZ R46, R47, R46 ;  /* 0x0000002e2f2e7221 */ /* 0x000fca0000010000 */
[----:B------:R-:W-:Y:S02]  /*e690*/  MOV R52, R46 ;  /* 0x0000002e00347202 */ /* 0x000fe40000000f00 */
[----:B------:R-:W-:-:S07]  /*e6a0*/  MOV R48, R49 ;  /* 0x0000003100307202 */ /* 0x000fce0000000f00 */
[----:B------:R-:W-:Y:S05]  /*e6b0*/  WARPSYNC.COLLECTIVE R51, `(.L_x_1266) ;  /* 0x0000000033087348 */ /* 0x000fea0003c00000 */
[----:B------:R0:W1:Y:S02]  /*e6c0*/  SHFL.BFLY P3, R49, R52, R53, R54 ;  /* 0x0c00003534317389 */ /* 0x0000640000060036 */
[----:B01----:R-:W-:Y:S01]  /*e6d0*/  ENDCOLLECTIVE ;  /* 0x000000000000791b */ /* 0x003fe20003800000 */
.L_x_1266:
[----:B------:R-:W-:Y:S01]  /*e6e0*/  FADD.FTZ R45, R45, R48 ;  /* 0x000000302d2d7221 */ /* 0x000fe20000010000 */
[----:B------:R-:W-:-:S04]  /*e6f0*/  HFMA2.MMA R53, -RZ, RZ, 0, 5.9604644775390625e-08 ;  /* 0x00000001ff357435 */ /* 0x000fc800000001ff */
[----:B------:R-:W-:Y:S02]  /*e700*/  MOV R52, R45 ;  /* 0x0000002d00347202 */ /* 0x000fe40000000f00 */
[----:B------:R-:W-:Y:S02]  /*e710*/  MOV R47, R49 ;  /* 0x00000031002f7202 */ /* 0x000fe40000000f00 */
        /* <DEDUP_REMOVED lines=8> */
.L_x_1267:
        /* <DEDUP_REMOVED lines=9> */
.L_x_1268:
[----:B------:R-:W-:Y:S01]  /*e830*/  FADD.FTZ R34, R45, R34 ;  /* 0x000000222d227221 */ /* 0x000fe20000010000 */
[----:B------:R-:W-:Y:S01]  /*e840*/  MOV R25, R49 ;  /* 0x0000003100197202 */ /* 0x000fe20000000f00 */
[----:B------:R-:W-:Y:S06]  /*e850*/  BRA `(.L_x_1269) ;  /* 0xffffffe400007947 */ /* 0x000fec000383ffff */
.L_x_1270:
        /* <DEDUP_REMOVED lines=10> */
.L_x_3478:


//--------------------- .text._ZN13group_norm_v218gn_bwd_cuda_kernelI13__nv_bfloat16Li320ELi2ELi16ELi40ELi1024ELb1ELb1ELi32ELi320ELi320ELi4ELb1ELi8ELb0ELb0ELNS_15WgradSyncMethodE3ENS_16CompileConditionILi900EEEEEvPT_S6_S6_PKS5_S8_S8_S8_PKfflPfPj --------------------------
	.section	.text._ZN13group_norm_v218gn_bwd_cuda_kernelI13__nv_bfloat16Li320ELi2ELi16ELi40ELi1024ELb1ELb1ELi32ELi320ELi320ELi4ELb1ELi8ELb0ELb0ELNS_15WgradSyncMethodE3ENS_16CompileConditionILi900EEEEEvPT_S6_S6_PKS5_S8_S8_S8_PKfflPfPj,"ax",@progbits
	.align	128
        .global         _ZN13group_norm_v218gn_bwd_cuda_kernelI13__nv_bfloat16Li320ELi2ELi16ELi40ELi1024ELb1ELb1ELi32ELi320ELi320ELi4ELb1ELi8ELb0ELb0ELNS_15WgradSyncMethodE3ENS_16CompileConditionILi900EEEEEvPT_S6_S6_PKS5_S8_S8_S8_PKfflPfPj
        .type           _ZN13group_norm_v218gn_bwd_cuda_kernelI13__nv_bfloat16Li320ELi2ELi16ELi40ELi1024ELb1ELb1ELi32ELi320ELi320ELi4ELb1ELi8ELb0ELb0ELNS_15WgradSyncMethodE3ENS_16CompileConditionILi900EEEEEvPT_S6_S6_PKS5_S8_S8_S8_PKfflPfPj,@function
        .size           _ZN13group_norm_v218gn_bwd_cuda_kernelI13__nv_bfloat16Li320ELi2ELi16ELi40ELi1024ELb1ELb1ELi32ELi320ELi320ELi4ELb1ELi8ELb0ELb0ELNS_15WgradSyncMethodE3ENS_16CompileConditionILi900EEEEEvPT_S6_S6_PKS5_S8_S8_S8_PKfflPfPj,(.L_x_3479 - _ZN13group_norm_v218gn_bwd_cuda_kernelI13__nv_bfloat16Li320ELi2ELi16ELi40ELi1024ELb1ELb1ELi32ELi320ELi320ELi4ELb1ELi8ELb0ELb0ELNS_15WgradSyncMethodE3ENS_16CompileConditionILi900EEEEEvPT_S6_S6_PKS5_S8_S8_S8_PKfflPfPj)
        .other          _ZN13group_norm_v218gn_bwd_cuda_kernelI13__nv_bfloat16Li320ELi2ELi16ELi40ELi1024ELb1ELb1ELi32ELi320ELi320ELi4ELb1ELi8ELb0ELb0ELNS_15WgradSyncMethodE3ENS_16CompileConditionILi900EEEEEvPT_S6_S6_PKS5_S8_S8_S8_PKfflPfPj,@"STO_CUDA_ENTRY STV_DEFAULT"
_ZN13group_norm_v218gn_bwd_cuda_kernelI13__nv_bfloat16Li320ELi2ELi16ELi40ELi1024ELb1ELb1ELi32ELi320ELi320ELi4ELb1ELi8ELb0ELb0ELNS_15WgradSyncMethodE3ENS_16CompileConditionILi900EEEEEvPT_S6_S6_PKS5_S8_S8_S8_PKfflPfPj:
.text._ZN13group_norm_v218gn_bwd_cuda_kernelI13__nv_bfloat16Li320ELi2ELi16ELi40ELi1024ELb1ELb1ELi32ELi320ELi320ELi4ELb1ELi8ELb0ELb0ELNS_15WgradSyncMethodE3ENS_16CompileConditionILi900EEEEEvPT_S6_S6_PKS5_S8_S8_S8_PKfflPfPj:
        /* <DEDUP_REMOVED lines=32> */
.L_x_1273:
[----:B------:R-:W2:Y:S04]  /*0200*/  LD.E.STRONG.GPU R0, desc[UR12][R2.64] ;  /* 0x0000000c02007980 */ /* 0x000ea8000c10f900 */
[----:B--2---:R-:W-:Y:S01]  /*0210*/  CCTL.IVALL ;  /* 0x00000000ff00798f */ /* 0x004fe20002000000 */
[----:B------:R-:W-:Y:S05]  /*0220*/  YIELD ;  /* 0x0000000000007946 */ /* 0x000fea0003800000 */
[----:B-----5:R-:W-:-:S04]  /*0230*/  LOP3.LUT R0, R0, R5, RZ, 0x3c, !PT ;  /* 0x0000000500007212 */ /* 0x020fc800078e3cff */
[----:B------:R-:W-:-:S13]  /*0240*/  ISETP.GT.AND P0, PT, R0, -0x1, PT ;  /* 0xffffffff0000780c */ /* 0x000fda0003f04270 */
[----:B------:R-:W-:Y:S05]  /*0250*/  @P0 BRA `(.L_x_1273) ;  /* 0xfffffffc00e80947 */ /* 0x000fea000383ffff */
.L_x_1272:
[----:B------:R-:W-:Y:S05]  /*0260*/  WARPSYNC.ALL ;  /* 0x0000000000007948 */ /* 0x000fea0003800000 */
[----:B------:R-:W-:Y:S06]  /*0270*/  BAR.SYNC.DEFER_BLOCKING 0x0 ;  /* 0x0000000000007b1d */ /* 0x000fec0000010000 */
[----:B------:R-:W-:Y:S05]  /*0280*/  BRA `(.L_x_1274) ;  /* 0x0000006000647947 */ /* 0x000fea0003800000 */
.L_x_1271:
        /* <DEDUP_REMOVED lines=15> */
[C---:B------:R-:W-:Y:S02]  /*0380*/  IADD3 R3, R6.reuse, 0x50, RZ ;  /* 0x0000005006037810 */ /* 0x040fe40007ffe0ff */
[----:B------:R-:W-:-:S02]  /*0390*/  IADD3 R5, R6, 0xa0, RZ ;  /* 0x000000a006057810 */ /* 0x000fc40007ffe0ff */
[----:B------:R-:W-:Y:S02]  /*03a0*/  IADD3 R7, R6, 0xf0, RZ ;  /* 0x000000f006077810 */ /* 0x000fe40007ffe0ff */
[----:B------:R-:W-:Y:S02]  /*03b0*/  SHF.R.S32.HI R4, RZ, 0x1f, R3 ;  /* 0x0000001fff047819 */ /* 0x000fe40000011403 */
[----:B------:R-:W-:Y:S02]  /*03c0*/  SHF.R.S32.HI R6, RZ, 0x1f, R5 ;  /* 0x0000001fff067819 */ /* 0x000fe40000011405 */
[----:B------:R-:W-:Y:S02]  /*03d0*/  SHF.R.S32.HI R8, RZ, 0x1f, R7 ;  /* 0x0000001fff087819 */ /* 0x000fe40000011407 */
[----:B------:R-:W-:Y:S02]  /*03e0*/  LEA.HI R4, R4, R3, RZ, 0x2 ;  /* 0x0000000304047211 */ /* 0x000fe400078f10ff */
[----:B------:R-:W-:-:S02]  /*03f0*/  SHF.R.U32.HI R3, RZ, 0x4, R0 ;  /* 0x00000004ff037819 */ /* 0x000fc40000011600 */
[----:B------:R-:W-:Y:S02]  /*0400*/  IADD3 R2, -R2, R9, RZ ;  /* 0x0000000902027210 */ /* 0x000fe40007ffe1ff */
[----:B------:R-:W-:Y:S02]  /*0410*/  LEA.HI R6, R6, R5, RZ, 0x2 ;  /* 0x0000000506067211 */ /* 0x000fe400078f10ff */
[----:B------:R-:W-:Y:S02]  /*0420*/  LEA.HI R8, R8, R7, RZ, 0x2 ;  /* 0x0000000708087211 */ /* 0x000fe400078f10ff */
[----:B------:R-:W-:Y:S02]  /*0430*/  SHF.R.U32.HI R5, RZ, 0x2, R4 ;  /* 0x00000002ff057819 */ /* 0x000fe40000011604 */
[----:B------:R-:W-:Y:S02]  /*0440*/  LOP3.LUT R0, R2, 0x3, R3, 0x78, !PT ;  /* 0x0000000302007812 */ /* 0x000fe400078e7803 */
[----:B------:R-:W-:-:S02]  /*0450*/  SHF.R.U32.HI R7, RZ, 0x2, R6 ;  /* 0x00000002ff077819 */ /* 0x000fc40000011606 */
        /* <DEDUP_REMOVED lines=8> */
.L_x_1286:
[----:B-12---:R-:W0:Y:S01]  /*04e0*/  S2R R0, SR_TID.X ;  /* 0x0000000000007919 */ /* 0x006e220000002100 */
[----:B------:R-:W-:Y:S01]  /*04f0*/  ULOP3.LUT UR9, UR11, 0x1, URZ, 0xc0, !UPT ;  /* 0x000000010b097892 */ /* 0x000fe2000f8ec03f */
[----:B------:R-:W1:Y:S01]  /*0500*/  LDC.64 R32, c[0x0][0x238] ;  /* 0x00008e00ff207b82 */ /* 0x000e620000000a00 */
[----:B------:R-:W-:Y:S01]  /*0510*/  USHF.R.U64 UR10, UR11, 0x1, UR5 ;  /* 0x000000010b0a7899 */ /* 0x000fe20008001205 */
[----:B------:R-:W-:Y:S01]  /*0520*/  STL [R1+0x58], R27 ;  /* 0x0000581b01007387 */ /* 0x000fe20000100800 */
[----:B------:R-:W-:Y:S02]  /*0530*/  UIMAD UR14, UR9, 0x140, URZ ;  /* 0x00000140090e78a4 */ /* 0x000fe4000f8e023f */
[----:B------:R-:W-:Y:S02]  /*0540*/  USHF.L.U32 UR9, UR17, 0x5, URZ ;  /* 0x0000000511097899 */ /* 0x000fe4000800063f */
[----:B------:R-:W-:Y:S01]  /*0550*/  USHF.R.U32.HI UR15, URZ, 0x1, UR5 ;  /* 0x000000013f0f7899 */ /* 0x000fe20008011605 */
[----:B------:R-:W-:Y:S01]  /*0560*/  MOV R7, UR10 ;  /* 0x0000000a00077c02 */ /* 0x000fe20008000f00 */
[----:B------:R-:W-:Y:S01]  /*0570*/  ULOP3.LUT UR9, UR9, 0x3e0, URZ, 0xc0, !UPT ;  /* 0x000003e009097892 */ /* 0x000fe2000f8ec03f */
[----:B------:R-:W-:Y:S01]  /*0580*/  ULDC.64 UR20, c[0x0][0x248] ;  /* 0x0000920000147ab9 */ /* 0x000fe20000000a00 */
[----:B------:R-:W-:Y:S01]  /*0590*/  UIMAD UR18, UR15, 0xa0000, URZ ;  /* 0x000a00000f1278a4 */ /* 0x000fe2000f8e023f */
[----:B0-----:R-:W-:-:S05]  /*05a0*/  IMAD.WIDE.U32 R2, R0, -0x33333333, RZ ;  /* 0xcccccccd00027825 */ /* 0x001fca00078e00ff */
[----:B------:R-:W-:-:S04]  /*05b0*/  SHF.R.U32.HI R9, RZ, 0x6, R3 ;  /* 0x00000006ff097819 */ /* 0x000fc80000011603 */
[C---:B------:R-:W-:Y:S01]  /*05c0*/  IADD3 R11, R9.reuse, UR9, RZ ;  /* 0x00000009090b7c10 */ /* 0x040fe2000fffe0ff */
[----:B------:R-:W-:Y:S01]  /*05d0*/  IMAD R8, R9, -0x50, R0 ;  /* 0xffffffb009087824 */ /* 0x000fe200078e0200 */
[----:B------:R-:W-:Y:S01]  /*05e0*/  MOV R0, UR15 ;  /* 0x0000000f00007c02 */ /* 0x000fe20008000f00 */
[----:B------:R-:W-:Y:S02]  /*05f0*/  ULDC UR9, c[0x0][0x250] ;  /* 0x0000940000097ab9 */ /* 0x000fe40000000800 */
[----:B------:R-:W-:Y:S01]  /*0600*/  IMAD R11, R11, 0x280, RZ ;  /* 0x000002800b0b7824 */ /* 0x000fe200078e02ff */
[----:B------:R-:W-:-:S04]  /*0610*/  LEA R36, R8, UR14, 0x2 ;  /* 0x0000000e08247c11 */ /* 0x000fc8000f8e10ff */
[----:B------:R-:W-:Y:S01]  /*0620*/  SHF.R.S32.HI R37, RZ, 0x1f, R36 ;  /* 0x0000001fff257819 */ /* 0x000fe20000011424 */
[----:B------:R-:W-:-:S04]  /*0630*/  IMAD.WIDE.U32 R2, R36, -0x33333333, RZ ;  /* 0xcccccccd24027825 */ /* 0x000fc800078e00ff */
[----:B------:R-:W-:Y:S01]  /*0640*/  IMAD.WIDE.U32 R86, R7, 0xa0000, R36 ;  /* 0x000a000007567825 */ /* 0x000fe200078e0024 */
[----:B------:R-:W-:Y:S02]  /*0650*/  SHF.R.U32.HI R4, RZ, 0x5, R3 ;  /* 0x00000005ff047819 */ /* 0x000fe40000011603 */
[----:B------:R-:W0:Y:S02]  /*0660*/  LDC.64 R2, c[0x0][0x240] ;  /* 0x00009000ff027b82 */ /* 0x000e240000000a00 */
[----:B------:R-:W-:Y:S01]  /*0670*/  IADD3 R16, R87, UR18, RZ ;  /* 0x0000001257107c10 */ /* 0x000fe2000fffe0ff */
[----:B------:R2:W-:Y:S01]  /*0680*/  STL [R1+0x34], R4 ;  /* 0x0000340401007387 */ /* 0x0005e20000100800 */
[----:B------:R-:W-:Y:S01]  /*0690*/  ULDC.64 UR18, c[0x0][0x230] ;  /* 0x00008c0000127ab9 */ /* 0x000fe20000000a00 */
[----:B--2---:R-:W-:-:S04]  /*06a0*/  LEA R4, P0, R7, R4, 0x4 ;  /* 0x0000000407047211 */ /* 0x004fc800078020ff */
[----:B------:R-:W-:Y:S02]  /*06b0*/  LEA.HI.X R7, R7, RZ, R0, 0x4, P0 ;  /* 0x000000ff07077211 */ /* 0x000fe400000f2400 */
[C---:B------:R-:W-:Y:S02]  /*06c0*/  LEA R30, P0, R4.reuse, UR20, 0x3 ;  /* 0x00000014041e7c11 */ /* 0x040fe4000f8018ff */
[----:B------:R-:W-:Y:S02]  /*06d0*/  IADD3 R0, P1, R11, R86, RZ ;  /* 0x000000560b007210 */ /* 0x000fe40007f3e0ff */
[----:B------:R-:W-:Y:S01]  /*06e0*/  LEA.HI.X R31, R4, UR21, R7, 0x3, P0 ;  /* 0x00000015041f7c11 */ /* 0x000fe200080f1c07 */
[----:B-1----:R-:W-:Y:S01]  /*06f0*/  IMAD.WIDE R32, R36, 0x2, R32 ;  /* 0x0000000224207825 */ /* 0x002fe200078e0220 */
[----:B------:R-:W-:Y:S01]  /*0700*/  IADD3.X R5, RZ, R16, RZ, P1, !PT ;  /* 0x00000010ff057210 */ /* 0x000fe20000ffe4ff */
[----:B------:R-:W-:Y:S01]  /*0710*/  ULDC.64 UR20, c[0x0][0x228] ;  /* 0x00008a0000147ab9 */ /* 0x000fe20000000a00 */
[----:B------:R-:W-:-:S02]  /*0720*/  SHF.L.U32 R13, R0, 0x1, RZ ;  /* 0x00000001000d7819 */ /* 0x000fc400000006ff */
[----:B------:R-:W2:Y:S01]  /*0730*/  LDG.E.64.CONSTANT R30, desc[UR12][R30.64] ;  /* 0x0000000c1e1e7981 */ /* 0x000ea2000c1e9b00 */
[----:B------:R-:W-:Y:S02]  /*0740*/  SHF.L.U64.HI R12, R0, 0x1, R5 ;  /* 0x00000001000c7819 */ /* 0x000fe40000010205 */
[----:B------:R-:W-:Y:S01]  /*0750*/  IADD3 R34, P0, R13, UR18, RZ ;  /* 0x000000120d227c10 */ /* 0x000fe2000ff1e0ff */
[----:B0-----:R-:W-:Y:S01]  /*0760*/  IMAD.WIDE R36, R36, 0x2, R2 ;  /* 0x0000000224247825 */ /* 0x001fe200078e0202 */
[----:B------:R-:W-:Y:S01]  /*0770*/  IADD3 R5, R11, 0xa00, RZ ;  /* 0x00000a000b057810 */ /* 0x000fe20007ffe0ff */
[----:B------:R-:W3:Y:S01]  /*0780*/  LDG.E.64.CONSTANT R32, desc[UR12][R32.64] ;  /* 0x0000000c20207981 */ /* 0x000ee2000c1e9b00 */
[----:B------:R-:W-:Y:S02]  /*0790*/  IADD3.X R35, R12, UR19, RZ, P0, !PT ;  /* 0x000000130c237c10 */ /* 0x000fe400087fe4ff */
[----:B------:R-:W-:Y:S01]  /*07a0*/  IADD3 R5, P1, R5, R86, RZ ;  /* 0x0000005605057210 */ /* 0x000fe20007f3e0ff */
[----:B------:R-:W4:Y:S04]  /*07b0*/  LDG.E.64.CONSTANT R36, desc[UR12][R36.64] ;  /* 0x0000000c24247981 */ /* 0x000f28000c1e9b00 */
[----:B------:R-:W4:Y:S01]  /*07c0*/  LDG.E.64.CONSTANT R34, desc[UR12][R34.64] ;  /* 0x0000000c22227981 */ /* 0x000f22000c1e9b00 */
[----:B------:R-:W-:-:S02]  /*07d0*/  IADD3.X R0, RZ, R16, RZ, P1, !PT ;  /* 0x00000010ff007210 */ /* 0x000fc40000ffe4ff */
        /* <DEDUP_REMOVED lines=16> */
[----:B------:R-:W4:Y:S01]  /*08e0*/  LDG.E.64.CONSTANT R42, desc[UR12][R42.64] ;  /* 0x0000000c2a2a7981 */ /* 0x000f22000c1e9b00 */
[----:B------:R-:W-:-:S06]  /*08f0*/  IADD3.X R45, R6, UR21, RZ, P0, !PT ;  /* 0x00000015062d7c10 */ /* 0x000fcc00087fe4ff */
[----:B------:R-:W4:Y:S01]  /*0900*/  LDG.E.64.CONSTANT R44, desc[UR12][R44.64] ;  /* 0x0000000c2c2c7981 */ /* 0x000f22000c1e9b00 */
[----:B------:R-:W-:-:S03]  /*0910*/  IADD3 R3, R11, 0x1e00, RZ ;  /* 0x00001e000b037810 */ /* 0x000fc60007ffe0ff */
[----:B------:R-:W-:Y:S01]  /*0920*/  STL [R1+0x30], R12 ;  /* 0x0000300c01007387 */ /* 0x000fe20000100800 */
[----:B------:R-:W-:-:S03]  /*0930*/  IADD3 R3, P0, R3, R86, RZ ;  /* 0x0000005603037210 */ /* 0x000fc60007f1e0ff */
[----:B------:R-:W-:Y:S01]  /*0940*/  STL [R1+0x2c], R13 ;  /* 0x00002c0d01007387 */ /* 0x000fe20000100800 */
[----:B------:R-:W-:-:S03]  /*0950*/  IADD3.X R0, RZ, R16, RZ, P0, !PT ;  /* 0x00000010ff007210 */ /* 0x000fc600007fe4ff */
[----:B------:R0:W-:Y:S04]  /*0960*/  STL [R1+0x24], R10 ;  /* 0x0000240a01007387 */ /* 0x0001e80000100800 */
[----:B------:R1:W-:Y:S01]  /*0970*/  STL [R1+0x28], R6 ;  /* 0x0000280601007387 */ /* 0x0003e20000100800 */
[C---:B0-----:R-:W-:Y:S02]  /*0980*/  SHF.L.U32 R10, R3.reuse, 0x1, RZ ;  /* 0x00000001030a7819 */ /* 0x041fe400000006ff */
[----:B-1----:R-:W-:Y:S02]  /*0990*/  SHF.L.U64.HI R6, R3, 0x1, R0 ;  /* 0x0000000103067819 */ /* 0x002fe40000010200 */
        /* <DEDUP_REMOVED lines=13> */
[----:B------:R-:W-:Y:S01]  /*0a70*/  IADD3 R52, P0, R10, UR20, RZ ;  /* 0x000000140a347c10 */ /* 0x000fe2000ff1e0ff */
[----:B------:R-:W-:Y:S03]  /*0a80*/  STL [R1+0x1c], R5 ;  /* 0x00001c0501007387 */ /* 0x000fe60000100800 */
[----:B------:R-:W-:Y:S01]  /*0a90*/  IADD3.X R53, R6, UR21, RZ, P0, !PT ;  /* 0x0000001506357c10 */ /* 0x000fe200087fe4ff */
[----:B------:R-:W-:Y:S04]  /*0aa0*/  STL [R1+0x20], R2 ;  /* 0x0000200201007387 */ /* 0x000fe80000100800 */
[----:B------:R-:W4:Y:S04]  /*0ab0*/  LDG.E.64.CONSTANT R50, desc[UR12][R50.64] ;  /* 0x0000000c32327981 */ /* 0x000f28000c1e9b00 */
[----:B------:R-:W4:Y:S04]  /*0ac0*/  LDG.E.64.CONSTANT R52, desc[UR12][R52.64] ;  /* 0x0000000c34347981 */ /* 0x000f28000c1e9b00 */
[----:B------:R-:W-:Y:S04]  /*0ad0*/  STL [R1+0x14], R10 ;  /* 0x0000140a01007387 */ /* 0x000fe80000100800 */
[----:B------:R-:W-:Y:S04]  /*0ae0*/  STL [R1+0x18], R6 ;  /* 0x0000180601007387 */ /* 0x000fe80000100800 */
[----:B------:R0:W-:Y:S04]  /*0af0*/  STL [R1+0xc], R54 ;  /* 0x00000c3601007387 */ /* 0x0001e80000100800 */
[----:B------:R-:W-:Y:S01]  /*0b00*/  STL [R1+0x10], R58 ;  /* 0x0000103a01007387 */ /* 0x000fe20000100800 */
[----:B------:R-:W-:-:S10]  /*0b10*/  HFMA2.MMA R19, -RZ, RZ, 0, 2.384185791015625e-06 ;  /* 0x00000028ff137435 */ /* 0x000fd400000001ff */
[----:B------:R-:W-:Y:S01]  /*0b20*/  IMAD R8, R8, R19, UR8 ;  /* 0x0000000808087e24 */ /* 0x000fe2000f8e0213 */
[----:B------:R-:W-:Y:S02]  /*0b30*/  IADD3 R19, R11, 0x3c00, RZ ;  /* 0x00003c000b137810 */ /* 0x000fe40007ffe0ff */
[----:B0-----:R-:W-:Y:S02]  /*0b40*/  IADD3 R54, P2, R54, UR20, RZ ;  /* 0x0000001436367c10 */ /* 0x001fe4000ff5e0ff */
[----:B------:R-:W-:Y:S01]  /*0b50*/  IADD3 R88, P0, R19, R86, RZ ;  /* 0x0000005613587210 */ /* 0x000fe20007f1e0ff */
[----:B--2---:R-:W-:-:S06]  /*0b60*/  FADD.FTZ R2, R31, UR9 ;  /* 0x000000091f027e21 */ /* 0x004fcc0008010000 */
[----:B------:R-:W0:Y:S01]  /*0b70*/  MUFU.RSQ R2, R2 ;  /* 0x0000000200027308 */ /* 0x000e220000001400 */
[----:B---3--:R-:W-:Y:S01]  /*0b80*/  STL [R1+0x48], R32 ;  /* 0x0000482001007387 */ /* 0x008fe20000100800 */
[----:B----4-:R-:W-:-:S03]  /*0b90*/  SHF.L.U32 R7, R35, 0x10, RZ ;  /* 0x0000001023077819 */ /* 0x010fc600000006ff */
[----:B------:R1:W-:Y:S01]  /*0ba0*/  STL [R1+0x4c], R33 ;  /* 0x00004c2101007387 */ /* 0x0003e20000100800 */
[----:B------:R-:W-:Y:S01]  /*0bb0*/  SHF.L.U32 R5, R34, 0x10, RZ ;  /* 0x0000001022057819 */ /* 0x000fe200000006ff */
[----:B------:R-:W-:Y:S01]  /*0bc0*/  FADD.FTZ R7, -R30, R7 ;  /* 0x000000071e077221 */ /* 0x000fe20000010100 */
[C---:B------:R-:W-:Y:S02]  /*0bd0*/  SHF.L.U32 R3, R33.reuse, 0x10, RZ ;  /* 0x0000001021037819 */ /* 0x040fe400000006ff */
[----:B------:R-:W-:Y:S01]  /*0be0*/  PRMT R69, R33, 0x7632, R69 ;  /* 0x0000763221457816 */ /* 0x000fe20000000045 */
[----:B0-----:R-:W-:Y:S01]  /*0bf0*/  FMUL.FTZ R82, R2, R7 ;  /* 0x0000000702527220 */ /* 0x001fe20000410000 */
[----:B-1----:R-:W-:Y:S01]  /*0c00*/  SHF.L.U32 R33, R37, 0x10, RZ ;  /* 0x0000001025217819 */ /* 0x002fe200000006ff */
[----:B------:R-:W-:-:S04]  /*0c10*/  FADD.FTZ R5, -R30, R5 ;  /* 0x000000051e057221 */ /* 0x000fc80000010100 */
[----:B------:R-:W-:Y:S01]  /*0c20*/  FFMA.FTZ R20, R82, R3, R33 ;  /* 0x0000000352147223 */ /* 0x000fe20000010021 */
[----:B------:R-:W-:Y:S01]  /*0c30*/  FMUL.FTZ R83, R2, R5 ;  /* 0x0000000502537220 */ /* 0x000fe20000410000 */
[----:B------:R-:W-:Y:S02]  /*0c40*/  SHF.L.U32 R5, R38, 0x10, RZ ;  /* 0x0000001026057819 */ /* 0x000fe400000006ff */
[----:B------:R-:W-:Y:S01]  /*0c50*/  FMUL.FTZ R10, R20, -1.4426950216293334961 ;  /* 0xbfb8aa3b140a7820 */ /* 0x000fe20000410000 */
[----:B------:R-:W-:Y:S02]  /*0c60*/  PRMT R4, R34, 0x7632, R4 ;  /* 0x0000763222047816 */ /* 0x000fe40000000004 */
[----:B------:R-:W-:-:S03]  /*0c70*/  FADD.FTZ R5, -R30, R5 ;  /* 0x000000051e057221 */ /* 0x000fc60000010100 */
[----:B------:R-:W0:Y:S01]  /*0c80*/  MUFU.EX2 R10, R10 ;  /* 0x0000000a000a7308 */ /* 0x000e220000000800 */
[----:B------:R-:W-:Y:S01]  /*0c90*/  FMUL.FTZ R81, R2, R5 ;  /* 0x0000000502517220 */ /* 0x000fe20000410000 */
[----:B------:R-:W-:Y:S02]  /*0ca0*/  SHF.L.U32 R5, R4, 0x10, RZ ;  /* 0x0000001004057819 */ /* 0x000fe400000006ff */
[----:B------:R-:W-:Y:S02]  /*0cb0*/  SHF.L.U32 R0, R32, 0x10, RZ ;  /* 0x0000001020007819 */ /* 0x000fe400000006ff */
[----:B------:R-:W-:Y:S02]  /*0cc0*/  SHF.L.U32 R27, R36, 0x10, RZ ;  /* 0x00000010241b7819 */ /* 0x000fe400000006ff */
[----:B------:R-:W-:Y:S01]  /*0cd0*/  PRMT R4, R35, 0x7632, R4 ;  /* 0x0000763223047816 */ /* 0x000fe20000000004 */
[----:B------:R-:W-:Y:S01]  /*0ce0*/  FADD.FTZ R5, -R30, R5 ;  /* 0x000000051e057221 */ /* 0x000fe20000010100 */
[----:B------:R-:W-:Y:S01]  /*0cf0*/  PRMT R68, R32, 0x7632, R68 ;  /* 0x0000763220447816 */ /* 0x000fe20000000044 */
[----:B------:R-:W-:Y:S01]  /*0d00*/  FFMA.FTZ R59, R83, R0, R27 ;  /* 0x00000000533b7223 */ /* 0x000fe2000001001b */
[----:B------:R-:W-:-:S02]  /*0d10*/  SHF.L.U32 R17, R4, 0x10, RZ ;  /* 0x0000001004117819 */ /* 0x000fc400000006ff */
[----:B------:R-:W-:Y:S01]  /*0d20*/  PRMT R31, R36, 0x7632, R31 ;  /* 0x00007632241f7816 */ /* 0x000fe2000000001f */
[----:B------:R-:W-:Y:S01]  /*0d30*/  FMUL.FTZ R15, R59, -1.4426950216293334961 ;  /* 0xbfb8aa3b3b0f7820 */ /* 0x000fe20000410000 */
[----:B------:R-:W-:Y:S01]  /*0d40*/  PRMT R21, R37, 0x7632, R21 ;  /* 0x0000763225157816 */ /* 0x000fe20000000015 */
[----:B------:R-:W-:Y:S01]  /*0d50*/  FADD.FTZ R17, -R30, R17 ;  /* 0x000000111e117221 */ /* 0x000fe20000010100 */
[----:B------:R-:W-:Y:S01]  /*0d60*/  SHF.L.U32 R68, R68, 0x10, RZ ;  /* 0x0000001044447819 */ /* 0x000fe200000006ff */
[C---:B------:R-:W-:Y:S01]  /*0d70*/  FMUL.FTZ R66, R2.reuse, R5 ;  /* 0x0000000502427220 */ /* 0x040fe20000410000 */
[----:B------:R-:W-:Y:S01]  /*0d80*/  SHF.L.U32 R31, R31, 0x10, RZ ;  /* 0x000000101f1f7819 */ /* 0x000fe200000006ff */
[----:B------:R-:W-:Y:S01]  /*0d90*/  FMUL.FTZ R61, R2, R17 ;  /* 0x00000011023d7220 */ /* 0x000fe20000410000 */
[----:B------:R-:W-:Y:S01]  /*0da0*/  SHF.L.U32 R69, R69, 0x10, RZ ;  /* 0x0000001045457819 */ /* 0x000fe200000006ff */
[----:B0-----:R-:W-:Y:S01]  /*0db0*/  FADD.FTZ R10, R10, 1 ;  /* 0x3f8000000a0a7421 */ /* 0x001fe20000010000 */
[----:B------:R-:W-:Y:S01]  /*0dc0*/  SHF.L.U32 R21, R21, 0x10, RZ ;  /* 0x0000001015157819 */ /* 0x000fe200000006ff */
[----:B------:R-:W-:Y:S01]  /*0dd0*/  FFMA.FTZ R5, R66, R68, R31 ;  /* 0x0000004442057223 */ /* 0x000fe2000001001f */
[----:B------:R-:W0:Y:S03]  /*0de0*/  MUFU.EX2 R15, R15 ;  /* 0x0000000f000f7308 */ /* 0x000e260000000800 */
[----:B------:R-:W-:Y:S01]  /*0df0*/  FFMA.FTZ R12, R61, R69, R21 ;  /* 0x000000453d0c7223 */ /* 0x000fe20000010015 */
[----:B------:R-:W-:-:S04]  /*0e00*/  FMUL.FTZ R17, R5, -1.4426950216293334961 ;  /* 0xbfb8aa3b05117820 */ /* 0x000fc80000410000 */
[----:B------:R-:W1:Y:S01]  /*0e10*/  MUFU.RCP R10, R10 ;  /* 0x0000000a000a7308 */ /* 0x000e620000001000 */
[----:B------:R-:W-:Y:S01]  /*0e20*/  FMUL.FTZ R14, R12, -1.4426950216293334961 ;  /* 0xbfb8aa3b0c0e7820 */ /* 0x000fe20000410000 */
[----:B------:R2:W-:Y:S06]  /*0e30*/  STL [R1+0x50], R36 ;  /* 0x0000502401007387 */ /* 0x0005ec0000100800 */
[----:B------:R-:W3:Y:S01]  /*0e40*/  MUFU.EX2 R17, R17 ;  /* 0x0000001100117308 */ /* 0x000ee20000000800 */
[----:B--2---:R-:W-:Y:S02]  /*0e50*/  LEA R36, R9, R8, 0x3 ;  /* 0x0000000809247211 */ /* 0x004fe400078e18ff */
[----:B------:R-:W-:-:S05]  /*0e60*/  IADD3 R9, R11, 0x3200, RZ ;  /* 0x000032000b097810 */ /* 0x000fca0007ffe0ff */
[----:B------:R-:W2:Y:S01]  /*0e70*/  MUFU.EX2 R14, R14 ;  /* 0x0000000e000e7308 */ /* 0x000ea20000000800 */
[----:B------:R-:W-:Y:S01]  /*0e80*/  IADD3 R8, P1, R9, R86, RZ ;  /* 0x0000005609087210 */ /* 0x000fe20007f3e0ff */
[----:B0-----:R-:W-:Y:S01]  /*0e90*/  FADD.FTZ R15, R15, 1 ;  /* 0x3f8000000f0f7421 */ /* 0x001fe20000010000 */
[----:B------:R-:W-:Y:S02]  /*0ea0*/  SHF.L.U32 R7, R39, 0x10, RZ ;  /* 0x0000001027077819 */ /* 0x000fe400000006ff */
[----:B------:R-:W-:Y:S02]  /*0eb0*/  IADD3.X R55, RZ, R16, RZ, P1, !PT ;  /* 0x00000010ff377210 */ /* 0x000fe40000ffe4ff */
[----:B------:R-:W-:Y:S02]  /*0ec0*/  SHF.L.U32 R64, R8, 0x1, RZ ;  /* 0x0000000108407819 */ /* 0x000fe400000006ff */
[----:B------:R-:W-:Y:S01]  /*0ed0*/  PRMT R9, R38, 0x7632, R9 ;  /* 0x0000763226097816 */ /* 0x000fe20000000009 */
[----:B------:R0:W-:Y:S01]  /*0ee0*/  STL [R1+0x54], R37 ;  /* 0x0000542501007387 */ /* 0x0001e20000100800 */
[----:B-1----:R-:W-:Y:S01]  /*0ef0*/  FADD.FTZ R57, -R10, 1 ;  /* 0x3f8000000a397421 */ /* 0x002fe20000010100 */
[----:B------:R-:W-:Y:S01]  /*0f00*/  FADD.FTZ R13, -R30, R7 ;  /* 0x000000071e0d7221 */ /* 0x000fe20000010100 */
[----:B------:R-:W-:Y:S01]  /*0f10*/  IADD3 R56, P3, R64, UR18, RZ ;  /* 0x0000001240387c10 */ /* 0x000fe2000ff7e0ff */
[----:B------:R-:W1:Y:S01]  /*0f20*/  MUFU.RCP R15, R15 ;  /* 0x0000000f000f7308 */ /* 0x000e620000001000 */
[----:B------:R-:W-:Y:S01]  /*0f30*/  SHF.L.U32 R19, R9, 0x10, RZ ;  /* 0x0000001009137819 */ /* 0x000fe200000006ff */
[----:B------:R-:W-:Y:S01]  /*0f40*/  FFMA.FTZ R20, R20, R57, 1 ;  /* 0x3f80000014147423 */ /* 0x000fe20000010039 */
[----:B------:R-:W-:-:S02]  /*0f50*/  IADD3 R11, R11, 0x4600, RZ ;  /* 0x000046000b0b7810 */ /* 0x000fc40007ffe0ff */
[----:B0-----:R-:W-:Y:S02]  /*0f60*/  SHF.L.U64.HI R37, R8, 0x1, R55 ;  /* 0x0000000108257819 */ /* 0x001fe40000010237 */
[----:B------:R-:W-:Y:S01]  /*0f70*/  PRMT R9, R39, 0x7632, R9 ;  /* 0x0000763227097816 */ /* 0x000fe20000000009 */
[----:B------:R-:W-:Y:S01]  /*0f80*/  FMUL.FTZ R80, R2, R13 ;  /* 0x0000000d02507220 */ /* 0x000fe20000410000 */
[----:B---3--:R-:W-:Y:S01]  /*0f90*/  FADD.FTZ R17, R17, 1 ;  /* 0x3f80000011117421 */ /* 0x008fe20000010000 */
[----:B------:R-:W-:Y:S02]  /*0fa0*/  IADD3.X R55, R58, UR21, RZ, P2, !PT ;  /* 0x000000153a377c10 */ /* 0x000fe400097fe4ff */
[----:B------:R-:W-:Y:S01]  /*0fb0*/  IADD3.X R57, R37, UR19, RZ, P3, !PT ;  /* 0x0000001325397c10 */ /* 0x000fe20009ffe4ff */
[----:B--2---:R-:W-:Y:S01]  /*0fc0*/  FADD.FTZ R18, R14, 1 ;  /* 0x3f8000000e127421 */ /* 0x004fe20000010000 */
[----:B------:R-:W-:Y:S01]  /*0fd0*/  IADD3 R86, P1, R11, R86, RZ ;  /* 0x000000560b567210 */ /* 0x000fe20007f3e0ff */
[----:B------:R-:W-:Y:S01]  /*0fe0*/  FADD.FTZ R11, -R30, R19 ;  /* 0x000000131e0b7221 */ /* 0x000fe20000010100 */
[----:B------:R-:W-:Y:S01]  /*0ff0*/  SHF.L.U32 R9, R9, 0x10, RZ ;  /* 0x0000001009097819 */ /* 0x000fe200000006ff */
[----:B------:R-:W-:Y:S01]  /*1000*/  FFMA.FTZ R6, R3, R80, R33 ;  /* 0x0000005003067223 */ /* 0x000fe20000010021 */
[----:B------:R0:W2:Y:S01]  /*1010*/  MUFU.RCP R19, R17 ;  /* 0x0000001100137308 */ /* 0x0000a20000001000 */
[----:B------:R-:W3:Y:S01]  /*1020*/  LDG.E.64.CONSTANT R54, desc[UR12][R54.64] ;  /* 0x0000000c36367981 */ /* 0x000ee2000c1e9b00 */
[----:B------:R-:W-:Y:S01]  /*1030*/  FFMA.FTZ R7, R0, R81, R27 ;  /* 0x0000005100077223 */ /* 0x000fe2000001001b */
[----:B------:R-:W-:-:S02]  /*1040*/  FADD.FTZ R9, -R30, R9 ;  /* 0x000000091e097221 */ /* 0x000fc40000010100 */
[----:B------:R-:W4:Y:S01]  /*1050*/  LDG.E.64.CONSTANT R56, desc[UR12][R56.64] ;  /* 0x0000000c38387981 */ /* 0x000f22000c1e9b00 */
[----:B------:R-:W-:Y:S02]  /*1060*/  FMUL.FTZ R4, R6, -1.4426950216293334961 ;  /* 0xbfb8aa3b06047820 */ /* 0x000fe40000410000 */
[----:B------:R-:W2:Y:S01]  /*1070*/  MUFU.RCP R18, R18 ;  /* 0x0000001200127308 */ /* 0x000ea20000001000 */
[C---:B0-----:R-:W-:Y:S01]  /*1080*/  FMUL.FTZ R17, R2.reuse, R9 ;  /* 0x0000000902117220 */ /* 0x041fe20000410000 */
[----:B------:R-:W-:Y:S01]  /*1090*/  FMUL.FTZ R13, R7, -1.4426950216293334961 ;  /* 0xbfb8aa3b070d7820 */ /* 0x000fe20000410000 */
[----:B------:R-:W-:Y:S01]  /*10a0*/  FMUL.FTZ R11, R2, R11 ;  /* 0x0000000b020b7220 */ /* 0x000fe20000410000 */
[----:B-1----:R-:W-:Y:S01]  /*10b0*/  FADD.FTZ R58, -R15, 1 ;  /* 0x3f8000000f3a7421 */ /* 0x002fe20000010100 */
[----:B------:R-:W-:-:S03]  /*10c0*/  FFMA.FTZ R9, R69, R17, R21 ;  /* 0x0000001145097223 */ /* 0x000fc60000010015 */
[----:B------:R-:W0:Y:S01]  /*10d0*/  MUFU.EX2 R4, R4 ;  /* 0x0000000400047308 */ /* 0x000e220000000800 */
[----:B------:R-:W-:Y:S01]  /*10e0*/  FFMA.FTZ R8, R68, R11, R31 ;  /* 0x0000000b44087223 */ /* 0x000fe2000001001f */
[----:B------:R-:W-:Y:S01]  /*10f0*/  FFMA.FTZ R59, R59, R58, 1 ;  /* 0x3f8000003b3b7423 */ /* 0x000fe2000001003a */
[----:B------:R-:W-:Y:S01]  /*1100*/  FMUL.FTZ R58, R9, -1.4426950216293334961 ;  /* 0xbfb8aa3b093a7820 */ /* 0x000fe20000410000 */
[----:B--2---:R-:W-:Y:S01]  /*1110*/  FADD.FTZ R60, -R19, 1 ;  /* 0x3f800000133c7421 */ /* 0x004fe20000010100 */
[----:B------:R-:W-:-:S03]  /*1120*/  FMUL.FTZ R14, R8, -1.4426950216293334961 ;  /* 0xbfb8aa3b080e7820 */ /* 0x000fc60000410000 */
[----:B------:R-:W1:Y:S01]  /*1130*/  MUFU.EX2 R13, R13 ;  /* 0x0000000d000d7308 */ /* 0x000e620000000800 */
[----:B------:R-:W-:Y:S01]  /*1140*/  FMUL.FTZ R59, R15, R59 ;  /* 0x0000003b0f3b7220 */ /* 0x000fe20000410000 */
[----:B------:R-:W-:Y:S01]  /*1150*/  FFMA.FTZ R60, R5, R60, 1 ;  /* 0x3f800000053c7423 */ /* 0x000fe2000001003c */
[----:B------:R-:W-:Y:S01]  /*1160*/  FADD.FTZ R15, -R18, 1 ;  /* 0x3f800000120f7421 */ /* 0x000fe20000010100 */
[----:B------:R-:W-:Y:S01]  /*1170*/  FMUL.FTZ R5, R10, R20 ;  /* 0x000000140a057220 */ /* 0x000fe20000410000 */
[----:B------:R-:W-:-:S03]  /*1180*/  SHF.L.U32 R20, R40, 0x10, RZ ;  /* 0x0000001028147819 */ /* 0x000fc600000006ff */
[----:B------:R-:W2:Y:S01]  /*1190*/  MUFU.EX2 R58, R58 ;  /* 0x0000003a003a7308 */ /* 0x000ea20000000800 */
[----:B------:R-:W-:Y:S01]  /*11a0*/  PRMT R62, R40, 0x7632, R62 ;  /* 0x00007632283e7816 */ /* 0x000fe2000000003e */
[----:B------:R-:W-:Y:S01]  /*11b0*/  FFMA.FTZ R15, R12, R15, 1 ;  /* 0x3f8000000c0f7423 */ /* 0x000fe2000001000f */
[----:B0-----:R-:W-:-:S05]  /*11c0*/  FADD.FTZ R12, R4, 1 ;  /* 0x3f800000040c7421 */ /* 0x001fca0000010000 */
[----:B------:R-:W0:Y:S01]  /*11d0*/  MUFU.EX2 R14, R14 ;  /* 0x0000000e000e7308 */ /* 0x000e220000000800 */
[----:B------:R-:W-:Y:S01]  /*11e0*/  SHF.L.U32 R62, R62, 0x10, RZ ;  /* 0x000000103e3e7819 */ /* 0x000fe200000006ff */
[----:B------:R-:W-:Y:S01]  /*11f0*/  FMUL.FTZ R4, R20, R59 ;  /* 0x0000003b14047220 */ /* 0x000fe20000410000 */
[----:B------:R-:W-:Y:S01]  /*1200*/  FMUL.FTZ R71, R19, R60 ;  /* 0x0000003c13477220 */ /* 0x000fe20000410000 */
[----:B-1----:R-:W-:Y:S02]  /*1210*/  FADD.FTZ R13, R13, 1 ;  /* 0x3f8000000d0d7421 */ /* 0x002fe40000010000 */
[----:B------:R-:W-:Y:S01]  /*1220*/  FMUL.FTZ R60, R0, R4 ;  /* 0x00000004003c7220 */ /* 0x000fe20000410000 */
[----:B------:R-:W-:Y:S01]  /*1230*/  FMUL.FTZ R71, R62, R71 ;  /* 0x000000473e477220 */ /* 0x000fe20000410000 */
[----:B------:R1:W-:Y:S01]  /*1240*/  MUFU.RCP R10, R13 ;  /* 0x0000000d000a7308 */ /* 0x0003e20000001000 */
[----:B------:R-:W-:Y:S01]  /*1250*/  FMUL.FTZ R18, R18, R15 ;  /* 0x0000000f12127220 */ /* 0x000fe20000410000 */
[----:B------:R-:W-:Y:S01]  /*1260*/  FFMA.FTZ R15, R83, R60, RZ ;  /* 0x0000003c530f7223 */ /* 0x000fe200000100ff */
[----:B------:R-:W-:Y:S01]  /*1270*/  FMUL.FTZ R19, R68, R71 ;  /* 0x0000004744137220 */ /* 0x000fe20000410000 */
[----:B--2---:R-:W-:Y:S01]  /*1280*/  FADD.FTZ R59, R58, 1 ;  /* 0x3f8000003a3b7421 */ /* 0x004fe20000010000 */
[----:B-1----:R-:W-:Y:S01]  /*1290*/  PRMT R13, R41, 0x7632, R13 ;  /* 0x00007632290d7816 */ /* 0x002fe2000000000d */
[----:B0-----:R-:W-:Y:S01]  /*12a0*/  FADD.FTZ R14, R14, 1 ;  /* 0x3f8000000e0e7421 */ /* 0x001fe20000010000 */
[----:B------:R-:W-:-:S02]  /*12b0*/  FFMA.FTZ R19, R66, R19, R15 ;  /* 0x0000001342137223 */ /* 0x000fc4000001000f */
[----:B------:R-:W-:Y:S01]  /*12c0*/  SHF.L.U32 R13, R13, 0x10, RZ ;  /* 0x000000100d0d7819 */ /* 0x000fe200000006ff */
[----:B------:R-:W0:Y:S01]  /*12d0*/  MUFU.RCP R15, R59 ;  /* 0x0000003b000f7308 */ /* 0x000e220000001000 */
[----:B------:R-:W-:-:S03]  /*12e0*/  SHF.L.U32 R20, R41, 0x10, RZ ;  /* 0x0000001029147819 */ /* 0x000fc600000006ff */
[----:B------:R-:W-:Y:S01]  /*12f0*/  FMUL.FTZ R18, R13, R18 ;  /* 0x000000120d127220 */ /* 0x000fe20000410000 */
[----:B------:R-:W-:-:S03]  /*1300*/  FFMA.FTZ R13, R0, R4, RZ ;  /* 0x00000004000d7223 */ /* 0x000fc600000100ff */
[----:B------:R-:W1:Y:S01]  /*1310*/  MUFU.RCP R14, R14 ;  /* 0x0000000e000e7308 */ /* 0x000e620000001000 */
[----:B------:R-:W-:Y:S01]  /*1320*/  FMUL.FTZ R5, R20, R5 ;  /* 0x0000000514057220 */ /* 0x000fe20000410000 */
[-C--:B------:R-:W-:Y:S01]  /*1330*/  FFMA.FTZ R66, R66, R71.reuse, R24 ;  /* 0x0000004742427223 */ /* 0x080fe20000010018 */
[----:B------:R-:W-:-:S05]  /*1340*/  FFMA.FTZ R24, R68, R71, R13 ;  /* 0x0000004744187223 */ /* 0x000fca000001000d */
[----:B------:R-:W2:Y:S01]  /*1350*/  MUFU.RCP R12, R12 ;  /* 0x0000000c000c7308 */ /* 0x000ea20000001000 */
[CC--:B------:R-:W-:Y:S01]  /*1360*/  FMUL.FTZ R20, R3.reuse, R5.reuse ;  /* 0x0000000503147220 */ /* 0x0c0fe20000410000 */
[----:B------:R-:W-:Y:S01]  /*1370*/  FFMA.FTZ R24, R3, R5, R24 ;  /* 0x0000000503187223 */ /* 0x000fe20000010018 */
[----:B------:R-:W-:Y:S01]  /*1380*/  FADD.FTZ R71, R71, R25 ;  /* 0x0000001947477221 */ /* 0x000fe20000010000 */
[----:B------:R-:W-:Y:S01]  /*1390*/  FMUL.FTZ R13, R69, R18 ;  /* 0x00000012450d7220 */ /* 0x000fe20000410000 */
[----:B------:R-:W-:Y:S01]  /*13a0*/  FFMA.FTZ R20, R82, R20, R19 ;  /* 0x0000001452147223 */ /* 0x000fe20000010013 */
[-C--:B------:R-:W-:Y:S01]  /*13b0*/  FFMA.FTZ R28, R61, R18.reuse, R28 ;  /* 0x000000123d1c7223 */ /* 0x080fe2000001001c */
[----:B------:R-:W-:Y:S01]  /*13c0*/  FADD.FTZ R93, R18, R29 ;  /* 0x0000001d125d7221 */ /* 0x000fe20000010000 */
[----:B------:R-:W-:Y:S01]  /*13d0*/  FFMA.FTZ R25, R69, R18, R24 ;  /* 0x0000001245197223 */ /* 0x000fe20000010018 */
[----:B0-----:R-:W-:Y:S01]  /*13e0*/  FADD.FTZ R18, -R15, 1 ;  /* 0x3f8000000f127421 */ /* 0x001fe20000010100 */
[----:B------:R-:W-:Y:S01]  /*13f0*/  FFMA.FTZ R61, R61, R13, R20 ;  /* 0x0000000d3d3d7223 */ /* 0x000fe20000010014 */
[----:B-1----:R-:W-:-:S02]  /*1400*/  FADD.FTZ R13, -R14, 1 ;  /* 0x3f8000000e0d7421 */ /* 0x002fc40000010100 */
[----:B------:R-:W-:Y:S01]  /*1410*/  FFMA.FTZ R18, R9, R18, 1 ;  /* 0x3f80000009127423 */ /* 0x000fe20000010012 */
[----:B------:R-:W-:Y:S01]  /*1420*/  SHF.L.U32 R9, R43, 0x10, RZ ;  /* 0x000000102b097819 */ /* 0x000fe200000006ff */
[----:B------:R-:W-:Y:S01]  /*1430*/  FADD.FTZ R58, -R10, 1 ;  /* 0x3f8000000a3a7421 */ /* 0x000fe20000010100 */
[----:B------:R-:W-:Y:S01]  /*1440*/  FFMA.FTZ R13, R8, R13, 1 ;  /* 0x3f800000080d7423 */ /* 0x000fe2000001000d */
[----:B--2---:R-:W-:Y:S01]  /*1450*/  FADD.FTZ R19, -R12, 1 ;  /* 0x3f8000000c137421 */ /* 0x004fe20000010100 */
[C---:B------:R-:W-:Y:S01]  /*1460*/  PRMT R8, R42.reuse, 0x7632, R8 ;  /* 0x000076322a087816 */ /* 0x040fe20000000008 */
[----:B------:R-:W-:Y:S01]  /*1470*/  FFMA.FTZ R7, R7, R58, 1 ;  /* 0x3f80000007077423 */ /* 0x000fe2000001003a */
[----:B------:R-:W-:Y:S01]  /*1480*/  SHF.L.U32 R29, R42, 0x10, RZ ;  /* 0x000000102a1d7819 */ /* 0x000fe200000006ff */
[----:B------:R-:W-:Y:S01]  /*1490*/  FADD.FTZ R9, -R30, R9 ;  /* 0x000000091e097221 */ /* 0x000fe20000010100 */
[----:B------:R-:W-:Y:S01]  /*14a0*/  PRMT R59, R43, 0x7632, R59 ;  /* 0x000076322b3b7816 */ /* 0x000fe2000000003b */
[----:B------:R-:W-:Y:S01]  /*14b0*/  FFMA.FTZ R19, R6, R19, 1 ;  /* 0x3f80000006137423 */ /* 0x000fe20000010013 */
[----:B------:R-:W-:Y:S01]  /*14c0*/  FMUL.FTZ R14, R14, R13 ;  /* 0x0000000d0e0e7220 */ /* 0x000fe20000410000 */
[----:B------:R-:W-:Y:S01]  /*14d0*/  SHF.L.U32 R13, R8, 0x10, RZ ;  /* 0x00000010080d7819 */ /* 0x000fe200000006ff */
[----:B------:R-:W-:Y:S01]  /*14e0*/  FMUL.FTZ R15, R15, R18 ;  /* 0x000000120f0f7220 */ /* 0x000fe20000410000 */
[----:B------:R-:W-:Y:S01]  /*14f0*/  FMUL.FTZ R6, R10, R7 ;  /* 0x000000070a067220 */ /* 0x000fe20000410000 */
[----:B------:R-:W-:Y:S01]  /*1500*/  FMUL.FTZ R77, R2, R9 ;  /* 0x00000009024d7220 */ /* 0x000fe20000410000 */
[----:B------:R-:W-:Y:S01]  /*1510*/  SHF.L.U32 R59, R59, 0x10, RZ ;  /* 0x000000103b3b7819 */ /* 0x000fe200000006ff */
[----:B------:R-:W-:Y:S01]  /*1520*/  FMUL.FTZ R7, R12, R19 ;  /* 0x000000130c077220 */ /* 0x000fe20000410000 */
[----:B------:R-:W-:Y:S01]  /*1530*/  SHF.L.U32 R18, R45, 0x10, RZ ;  /* 0x000000102d127819 */ /* 0x000fe200000006ff */
[----:B------:R-:W-:Y:S01]  /*1540*/  FADD.FTZ R29, -R30, R29 ;  /* 0x0000001d1e1d7221 */ /* 0x000fe20000010100 */
[----:B------:R-:W-:Y:S01]  /*1550*/  PRMT R8, R44, 0x7632, R8 ;  /* 0x000076322c087816 */ /* 0x000fe20000000008 */
[----:B------:R-:W-:Y:S01]  /*1560*/  FADD.FTZ R13, -R30, R13 ;  /* 0x0000000d1e0d7221 */ /* 0x000fe20000010100 */
[----:B------:R-:W-:Y:S01]  /*1570*/  FFMA.FTZ R12, R3, R77, R33 ;  /* 0x0000004d030c7223 */ /* 0x000fe20000010021 */
[----:B------:R-:W-:Y:S01]  /*1580*/  FMUL.FTZ R78, R2, R29 ;  /* 0x0000001d024e7220 */ /* 0x000fe20000410000 */
[----:B------:R-:W-:Y:S01]  /*1590*/  FADD.FTZ R59, -R30, R59 ;  /* 0x0000003b1e3b7221 */ /* 0x000fe20000010100 */
[----:B------:R-:W-:Y:S01]  /*15a0*/  FMUL.FTZ R7, R18, R7 ;  /* 0x0000000712077220 */ /* 0x000fe20000410000 */
[----:B------:R-:W-:Y:S01]  /*15b0*/  IADD3.X R18, RZ, R16, RZ, P0, !PT ;  /* 0x00000010ff127210 */ /* 0x000fe200007fe4ff */
[----:B------:R-:W-:Y:S01]  /*15c0*/  FMUL.FTZ R13, R2, R13 ;  /* 0x0000000d020d7220 */ /* 0x000fe20000410000 */
[----:B------:R-:W-:Y:S01]  /*15d0*/  SHF.L.U32 R8, R8, 0x10, RZ ;  /* 0x0000001008087819 */ /* 0x000fe200000006ff */
[----:B------:R-:W-:Y:S01]  /*15e0*/  FMUL.FTZ R29, R12, -1.4426950216293334961 ;  /* 0xbfb8aa3b0c1d7820 */ /* 0x000fe20000410000 */
[----:B------:R-:W-:Y:S01]  /*15f0*/  IADD3 R58, P0, R64, UR20, RZ ;  /* 0x00000014403a7c10 */ /* 0x000fe2000ff1e0ff */
[----:B------:R-:W-:Y:S01]  /*1600*/  FFMA.FTZ R19, R0, R78, R27 ;  /* 0x0000004e00137223 */ /* 0x000fe2000001001b */
[----:B------:R-:W-:Y:S01]  /*1610*/  FMUL.FTZ R24, R2, R59 ;  /* 0x0000003b02187220 */ /* 0x000fe20000410000 */
[----:B------:R-:W-:Y:S01]  /*1620*/  FFMA.FTZ R10, R68, R13, R31 ;  /* 0x0000000d440a7223 */ /* 0x000fe2000001001f */
[----:B------:R-:W-:Y:S01]  /*1630*/  IADD3.X R59, R37, UR21, RZ, P0, !PT ;  /* 0x00000015253b7c10 */ /* 0x000fe200087fe4ff */
[----:B------:R-:W-:Y:S01]  /*1640*/  FMUL.FTZ R14, R8, R14 ;  /* 0x0000000e080e7220 */ /* 0x000fe20000410000 */
[----:B------:R-:W-:Y:S01]  /*1650*/  SHF.L.U32 R63, R44, 0x10, RZ ;  /* 0x000000102c3f7819 */ /* 0x000fe200000006ff */
[----:B------:R-:W-:Y:S01]  /*1660*/  FMUL.FTZ R9, R19, -1.4426950216293334961 ;  /* 0xbfb8aa3b13097820 */ /* 0x000fe20000410000 */
[----:B------:R-:W-:Y:S01]  /*1670*/  FFMA.FTZ R8, R69, R24, R21 ;  /* 0x0000001845087223 */ /* 0x000fe20000010015 */
[----:B------:R-:W0:Y:S01]  /*1680*/  MUFU.EX2 R29, R29 ;  /* 0x0000001d001d7308 */ /* 0x000e220000000800 */
[----:B------:R-:W-:Y:S01]  /*1690*/  FMUL.FTZ R20, R10, -1.4426950216293334961 ;  /* 0xbfb8aa3b0a147820 */ /* 0x000fe20000410000 */
[----:B------:R-:W-:Y:S01]  /*16a0*/  SHF.L.U64.HI R32, R88, 0x1, R18 ;  /* 0x0000000158207819 */ /* 0x000fe20000010212 */
[----:B------:R-:W-:Y:S01]  /*16b0*/  FMUL.FTZ R6, R63, R6 ;  /* 0x000000063f067220 */ /* 0x000fe20000410000 */
[----:B------:R-:W-:Y:S01]  /*16c0*/  FMUL.FTZ R18, R8, -1.4426950216293334961 ;  /* 0xbfb8aa3b08127820 */ /* 0x000fe20000410000 */
[----:B------:R-:W2:Y:S01]  /*16d0*/  LDG.E.64.CONSTANT R58, desc[UR12][R58.64] ;  /* 0x0000000c3a3a7981 */ /* 0x000ea2000c1e9b00 */
[----:B------:R-:W-:-:S02]  /*16e0*/  PRMT R60, R45, 0x7632, R60 ;  /* 0x000076322d3c7816 */ /* 0x000fc4000000003c */
[----:B------:R-:W1:Y:S01]  /*16f0*/  MUFU.EX2 R9, R9 ;  /* 0x0000000900097308 */ /* 0x000e620000000800 */
[----:B------:R-:W-:Y:S01]  /*1700*/  FMUL.FTZ R62, R0, R6 ;  /* 0x00000006003e7220 */ /* 0x000fe20000410000 */
[----:B------:R-:W-:-:S06]  /*1710*/  SHF.L.U32 R60, R60, 0x10, RZ ;  /* 0x000000103c3c7819 */ /* 0x000fcc00000006ff */
[----:B------:R-:W1:Y:S01]  /*1720*/  MUFU.EX2 R20, R20 ;  /* 0x0000001400147308 */ /* 0x000e620000000800 */
[----:B------:R-:W-:Y:S01]  /*1730*/  FFMA.FTZ R61, R81, R62, R61 ;  /* 0x0000003e513d7223 */ /* 0x000fe2000001003d */
[----:B------:R-:W-:Y:S01]  /*1740*/  FMUL.FTZ R62, R68, R14 ;  /* 0x0000000e443e7220 */ /* 0x000fe20000410000 */
[----:B------:R-:W-:-:S05]  /*1750*/  SHF.L.U32 R88, R88, 0x1, RZ ;  /* 0x0000000158587819 */ /* 0x000fca00000006ff */
[----:B------:R-:W1:Y:S01]  /*1760*/  MUFU.EX2 R18, R18 ;  /* 0x0000001200127308 */ /* 0x000e620000000800 */
[----:B------:R-:W-:Y:S01]  /*1770*/  FMUL.FTZ R15, R60, R15 ;  /* 0x0000000f3c0f7220 */ /* 0x000fe20000410000 */
[C---:B------:R-:W-:Y:S01]  /*1780*/  FFMA.FTZ R66, R11.reuse, R14, R66 ;  /* 0x0000000e0b427223 */ /* 0x040fe20000010042 */
[----:B------:R-:W-:Y:S01]  /*1790*/  FFMA.FTZ R62, R11, R62, R61 ;  /* 0x0000003e0b3e7223 */ /* 0x000fe2000001003d */
[----:B------:R-:W-:Y:S01]  /*17a0*/  IADD3 R60, P0, R88, UR18, RZ ;  /* 0x00000012583c7c10 */ /* 0x000fe2000ff1e0ff */
[----:B0-----:R-:W-:Y:S01]  /*17b0*/  FADD.FTZ R63, R29, 1 ;  /* 0x3f8000001d3f7421 */ /* 0x001fe20000010000 */
[----:B------:R-:W-:Y:S01]  /*17c0*/  FFMA.FTZ R11, R0, R6, R25 ;  /* 0x00000006000b7223 */ /* 0x000fe20000010019 */
[----:B------:R-:W-:Y:S01]  /*17d0*/  SHF.L.U32 R76, R46, 0x10, RZ ;  /* 0x000000102e4c7819 */ /* 0x000fe200000006ff */
[----:B------:R-:W-:Y:S01]  /*17e0*/  FMUL.FTZ R29, R3, R7 ;  /* 0x00000007031d7220 */ /* 0x000fe20000410000 */
[----:B------:R-:W-:Y:S01]  /*17f0*/  IADD3.X R61, R32, UR19, RZ, P0, !PT ;  /* 0x00000013203d7c10 */ /* 0x000fe200087fe4ff */
[----:B------:R-:W0:Y:S01]  /*1800*/  MUFU.RCP R25, R63 ;  /* 0x0000003f00197308 */ /* 0x000e220000001000 */
[----:B------:R-:W-:Y:S01]  /*1810*/  FADD.FTZ R71, R71, R14 ;  /* 0x0000000e47477221 */ /* 0x000fe20000010000 */
[----:B------:R-:W-:Y:S01]  /*1820*/  FFMA.FTZ R11, R68, R14, R11 ;  /* 0x0000000e440b7223 */ /* 0x000fe2000001000b */
[----:B-1----:R-:W-:Y:S01]  /*1830*/  FADD.FTZ R9, R9, 1 ;  /* 0x3f80000009097421 */ /* 0x002fe20000010000 */
[----:B------:R-:W-:Y:S01]  /*1840*/  FFMA.FTZ R14, R80, R29, R62 ;  /* 0x0000001d500e7223 */ /* 0x000fe2000001003e */
[----:B------:R-:W-:Y:S01]  /*1850*/  FADD.FTZ R76, -R30, R76 ;  /* 0x0000004c1e4c7221 */ /* 0x000fe20000010100 */
[----:B------:R-:W-:Y:S01]  /*1860*/  PRMT R29, R46, 0x7632, R29 ;  /* 0x000076322e1d7816 */ /* 0x000fe2000000001d */
[----:B------:R-:W-:Y:S01]  /*1870*/  FADD.FTZ R20, R20, 1 ;  /* 0x3f80000014147421 */ /* 0x000fe20000010000 */
[----:B------:R-:W-:Y:S01]  /*1880*/  FFMA.FTZ R11, R3, R7, R11 ;  /* 0x00000007030b7223 */ /* 0x000fe2000001000b */
[----:B------:R-:W-:Y:S01]  /*1890*/  SHF.L.U32 R75, R47, 0x10, RZ ;  /* 0x000000102f4b7819 */ /* 0x000fe200000006ff */
[----:B------:R-:W-:Y:S01]  /*18a0*/  FADD.FTZ R62, R18, 1 ;  /* 0x3f800000123e7421 */ /* 0x000fe20000010000 */
[----:B------:R-:W-:Y:S01]  /*18b0*/  FMUL.FTZ R76, R2, R76 ;  /* 0x0000004c024c7220 */ /* 0x000fe20000410000 */
[----:B------:R-:W2:Y:S01]  /*18c0*/  LDG.E.64.CONSTANT R60, desc[UR12][R60.64] ;  /* 0x0000000c3c3c7981 */ /* 0x000ea2000c1e9b00 */
[----:B------:R-:W-:Y:S01]  /*18d0*/  SHF.L.U32 R18, R29, 0x10, RZ ;  /* 0x000000101d127819 */ /* 0x000fe200000006ff */
[----:B------:R-:W-:Y:S01]  /*18e0*/  MUFU.RCP R9, R9 ;  /* 0x0000000900097308 */ /* 0x000fe20000001000 */
[-C--:B------:R-:W-:Y:S01]  /*18f0*/  FMUL.FTZ R29, R69, R15.reuse ;  /* 0x0000000f451d7220 */ /* 0x080fe20000410000 */
[-C--:B------:R-:W-:Y:S01]  /*1900*/  FFMA.FTZ R28, R17, R15.reuse, R28 ;  /* 0x0000000f111c7223 */ /* 0x080fe2000001001c */
[----:B------:R-:W-:Y:S01]  /*1910*/  FADD.FTZ R93, R93, R15 ;  /* 0x0000000f5d5d7221 */ /* 0x000fe20000010000 */
[----:B------:R-:W-:Y:S01]  /*1920*/  FFMA.FTZ R15, R69, R15, R11 ;  /* 0x0000000f450f7223 */ /* 0x000fe2000001000b */
[----:B------:R-:W-:Y:S01]  /*1930*/  FFMA.FTZ R11, R0, R76, R27 ;  /* 0x0000004c000b7223 */ /* 0x000fe2000001001b */
[----:B------:R-:W-:-:S02]  /*1940*/  FADD.FTZ R75, -R30, R75 ;  /* 0x0000004b1e4b7221 */ /* 0x000fc40000010100 */
[----:B------:R-:W1:Y:S01]  /*1950*/  MUFU.RCP R20, R20 ;  /* 0x0000001400147308 */ /* 0x000e620000001000 */
[----:B------:R-:W-:Y:S01]  /*1960*/  FFMA.FTZ R17, R17, R29, R14 ;  /* 0x0000001d11117223 */ /* 0x000fe2000001000e */
[----:B------:R-:W-:Y:S01]  /*1970*/  FMUL.FTZ R29, R11, -1.4426950216293334961 ;  /* 0xbfb8aa3b0b1d7820 */ /* 0x000fe20000410000 */
[----:B------:R-:W-:-:S05]  /*1980*/  FMUL.FTZ R75, R2, R75 ;  /* 0x0000004b024b7220 */ /* 0x000fca0000410000 */
[----:B------:R-:W1:Y:S01]  /*1990*/  MUFU.RCP R62, R62 ;  /* 0x0000003e003e7308 */ /* 0x000e620000001000 */
[----:B0-----:R-:W-:Y:S01]  /*19a0*/  FADD.FTZ R63, -R25, 1 ;  /* 0x3f800000193f7421 */ /* 0x001fe20000010100 */
[----:B------:R-:W-:Y:S01]  /*19b0*/  FFMA.FTZ R14, R3, R75, R33 ;  /* 0x0000004b030e7223 */ /* 0x000fe20000010021 */
[----:B------:R-:W-:Y:S01]  /*19c0*/  FADD.FTZ R18, -R30, R18 ;  /* 0x000000121e127221 */ /* 0x000fe20000010100 */
[----:B------:R-:W-:Y:S01]  /*19d0*/  STL [R1+0x8], R37 ;  /* 0x0000082501007387 */ /* 0x000fe20000100800 */
[----:B------:R-:W-:-:S03]  /*19e0*/  FFMA.FTZ R63, R12, R63, 1 ;  /* 0x3f8000000c3f7423 */ /* 0x000fc6000001003f */
[----:B------:R-:W0:Y:S01]  /*19f0*/  MUFU.EX2 R29, R29 ;  /* 0x0000001d001d7308 */ /* 0x000e220000000800 */
[----:B------:R-:W-:Y:S01]  /*1a00*/  FMUL.FTZ R12, R14, -1.4426950216293334961 ;  /* 0xbfb8aa3b0e0c7820 */ /* 0x000fe20000410000 */
[----:B------:R0:W-:Y:S01]  /*1a10*/  STL [R1+0x4], R64 ;  /* 0x0000044001007387 */ /* 0x0001e20000100800 */
[----:B------:R-:W-:Y:S01]  /*1a20*/  FMUL.FTZ R18, R2, R18 ;  /* 0x0000001202127220 */ /* 0x000fe20000410000 */
[----:B-1----:R-:W-:-:S03]  /*1a30*/  FADD.FTZ R67, -R20, 1 ;  /* 0x3f80000014437421 */ /* 0x002fc60000010100 */
[----:B------:R-:W-:Y:S01]  /*1a40*/  FFMA.FTZ R65, R68, R18, R31 ;  /* 0x0000001244417223 */ /* 0x000fe2000001001f */
[----:B------:R-:W1:Y:S01]  /*1a50*/  MUFU.EX2 R12, R12 ;  /* 0x0000000c000c7308 */ /* 0x000e620000000800 */
[----:B0-----:R-:W-:Y:S01]  /*1a60*/  FADD.FTZ R64, -R9, 1 ;  /* 0x3f80000009407421 */ /* 0x001fe20000010100 */
[----:B------:R-:W-:-:S03]  /*1a70*/  FFMA.FTZ R67, R10, R67, 1 ;  /* 0x3f8000000a437423 */ /* 0x000fc60000010043 */
[----:B------:R-:W-:Y:S01]  /*1a80*/  FFMA.FTZ R19, R19, R64, 1 ;  /* 0x3f80000013137423 */ /* 0x000fe20000010040 */
[----:B------:R-:W-:Y:S01]  /*1a90*/  FADD.FTZ R64, -R62, 1 ;  /* 0x3f8000003e407421 */ /* 0x000fe20000010100 */
[----:B------:R-:W-:Y:S01]  /*1aa0*/  FMUL.FTZ R10, R65, -1.4426950216293334961 ;  /* 0xbfb8aa3b410a7820 */ /* 0x000fe20000410000 */
[----:B------:R-:W-:Y:S02]  /*1ab0*/  FMUL.FTZ R67, R20, R67 ;  /* 0x0000004314437220 */ /* 0x000fe40000410000 */
[----:B------:R-:W-:Y:S01]  /*1ac0*/  FFMA.FTZ R64, R8, R64, 1 ;  /* 0x3f80000008407423 */ /* 0x000fe20000010040 */
[----:B------:R-:W-:Y:S01]  /*1ad0*/  SHF.L.U32 R8, R48, 0x10, RZ ;  /* 0x0000001030087819 */ /* 0x000fe200000006ff */
[----:B------:R-:W-:Y:S01]  /*1ae0*/  FMUL.FTZ R19, R9, R19 ;  /* 0x0000001309137220 */ /* 0x000fe20000410000 */
[----:B------:R0:W1:Y:S01]  /*1af0*/  MUFU.EX2 R20, R10 ;  /* 0x0000000a00147308 */ /* 0x0000620000000800 */
[----:B------:R-:W-:Y:S01]  /*1b00*/  FMUL.FTZ R9, R25, R63 ;  /* 0x0000003f19097220 */ /* 0x000fe20000410000 */
[----:B------:R-:W-:Y:S01]  /*1b10*/  SHF.L.U32 R63, R49, 0x10, RZ ;  /* 0x00000010313f7819 */ /* 0x000fe200000006ff */
[----:B------:R-:W-:Y:S01]  /*1b20*/  FMUL.FTZ R8, R8, R19 ;  /* 0x0000001308087220 */ /* 0x000fe20000410000 */
[----:B------:R-:W-:Y:S01]  /*1b30*/  PRMT R19, R48, 0x7632, R19 ;  /* 0x0000763230137816 */ /* 0x000fe20000000013 */
[----:B0-----:R-:W-:Y:S01]  /*1b40*/  FADD.FTZ R10, R29, 1 ;  /* 0x3f8000001d0a7421 */ /* 0x001fe20000010000 */
[----:B------:R-:W-:-:S04]  /*1b50*/  PRMT R29, R47, 0x7632, R29 ;  /* 0x000076322f1d7816 */ /* 0x000fc8000000001d */
[----:B------:R-:W-:Y:S01]  /*1b60*/  SHF.L.U32 R29, R29, 0x10, RZ ;  /* 0x000000101d1d7819 */ /* 0x000fe200000006ff */
[----:B------:R-:W-:Y:S01]  /*1b70*/  FMUL.FTZ R9, R63, R9 ;  /* 0x000000093f097220 */ /* 0x000fe20000410000 */
[----:B------:R-:W-:Y:S01]  /*1b80*/  SHF.L.U32 R19, R19, 0x10, RZ ;  /* 0x0000001013137819 */ /* 0x000fe200000006ff */
[----:B-1----:R-:W-:Y:S02]  /*1b90*/  FADD.FTZ R12, R12, 1 ;  /* 0x3f8000000c0c7421 */ /* 0x002fe40000010000 */
[----:B------:R-:W-:Y:S01]  /*1ba0*/  FADD.FTZ R63, -R30, R29 ;  /* 0x0000001d1e3f7221 */ /* 0x000fe20000010100 */
[----:B------:R-:W-:Y:S01]  /*1bb0*/  FMUL.FTZ R29, R0, R8 ;  /* 0x00000008001d7220 */ /* 0x000fe20000410000 */
[----:B------:R-:W-:Y:S01]  /*1bc0*/  FMUL.FTZ R19, R19, R67 ;  /* 0x0000004313137220 */ /* 0x000fe20000410000 */
[----:B------:R0:W-:Y:S01]  /*1bd0*/  MUFU.RCP R70, R12 ;  /* 0x0000000c00467308 */ /* 0x0001e20000001000 */
[----:B------:R-:W-:Y:S01]  /*1be0*/  FMUL.FTZ R25, R62, R64 ;  /* 0x000000403e197220 */ /* 0x000fe20000410000 */
[----:B------:R-:W-:Y:S01]  /*1bf0*/  FFMA.FTZ R17, R78, R29, R17 ;  /* 0x0000001d4e117223 */ /* 0x000fe20000010011 */
[----:B------:R-:W-:Y:S01]  /*1c00*/  FMUL.FTZ R29, R68, R19 ;  /* 0x00000013441d7220 */ /* 0x000fe20000410000 */
[----:B0-----:R-:W-:Y:S01]  /*1c10*/  FMUL.FTZ R12, R2, R63 ;  /* 0x0000003f020c7220 */ /* 0x001fe20000410000 */
[----:B------:R-:W-:-:S03]  /*1c20*/  FFMA.FTZ R66, R13, R19, R66 ;  /* 0x000000130d427223 */ /* 0x000fc60000010042 */
[----:B------:R-:W-:Y:S01]  /*1c30*/  FFMA.FTZ R64, R69, R12, R21 ;  /* 0x0000000c45407223 */ /* 0x000fe20000010015 */
[----:B------:R-:W-:-:S03]  /*1c40*/  FFMA.FTZ R17, R13, R29, R17 ;  /* 0x0000001d0d117223 */ /* 0x000fc60000010011 */
[----:B------:R-:W-:-:S06]  /*1c50*/  FMUL.FTZ R13, R64, -1.4426950216293334961 ;  /* 0xbfb8aa3b400d7820 */ /* 0x000fcc0000410000 */
[----:B------:R-:W0:Y:S01]  /*1c60*/  MUFU.EX2 R13, R13 ;  /* 0x0000000d000d7308 */ /* 0x000e220000000800 */
[----:B------:R-:W-:-:S04]  /*1c70*/  PRMT R62, R49, 0x7632, R62 ;  /* 0x00007632313e7816 */ /* 0x000fc8000000003e */
[----:B------:R-:W-:Y:S01]  /*1c80*/  SHF.L.U32 R62, R62, 0x10, RZ ;  /* 0x000000103e3e7819 */ /* 0x000fe200000006ff */
[----:B------:R-:W-:-:S04]  /*1c90*/  FADD.FTZ R20, R20, 1 ;  /* 0x3f80000014147421 */ /* 0x000fc80000010000 */
[----:B------:R-:W-:Y:S01]  /*1ca0*/  FMUL.FTZ R25, R62, R25 ;  /* 0x000000193e197220 */ /* 0x000fe20000410000 */
[----:B------:R-:W-:Y:S01]  /*1cb0*/  IADD3 R62, P0, R88, UR20, RZ ;  /* 0x00000014583e7c10 */ /* 0x000fe2000ff1e0ff */
[----:B0-----:R-:W-:-:S04]  /*1cc0*/  FADD.FTZ R13, R13, 1 ;  /* 0x3f8000000d0d7421 */ /* 0x001fc80000010000 */
[----:B------:R-:W0:Y:S01]  /*1cd0*/  MUFU.RCP R84, R13 ;  /* 0x0000000d00547308 */ /* 0x000e220000001000 */
[----:B------:R-:W-:-:S07]  /*1ce0*/  IADD3.X R63, R32, UR21, RZ, P0, !PT ;  /* 0x00000015203f7c10 */ /* 0x000fce00087fe4ff */
[----:B------:R-:W-:Y:S01]  /*1cf0*/  MUFU.RCP R10, R10 ;  /* 0x0000000a000a7308 */ /* 0x000fe20000001000 */
[----:B------:R-:W2:Y:S07]  /*1d00*/  LDG.E.64.CONSTANT R62, desc[UR12][R62.64] ;  /* 0x0000000c3e3e7981 */ /* 0x000eae000c1e9b00 */
[----:B------:R1:W3:Y:S01]  /*1d10*/  MUFU.RCP R67, R20 ;  /* 0x0000001400437308 */ /* 0x0002e20000001000 */
[----:B------:R-:W-:Y:S01]  /*1d20*/  FADD.FTZ R71, R71, R19 ;  /* 0x0000001347477221 */ /* 0x000fe20000010000 */
[----:B0-----:R-:W-:Y:S01]  /*1d30*/  FADD.FTZ R72, -R84, 1 ;  /* 0x3f80000054487421 */ /* 0x001fe20000010100 */
[----:B-1----:R-:W-:Y:S01]  /*1d40*/  FFMA.FTZ R20, R0, R8, R15 ;  /* 0x0000000800147223 */ /* 0x002fe2000001000f */
[----:B------:R-:W-:-:S03]  /*1d50*/  FMUL.FTZ R15, R3, R9 ;  /* 0x00000009030f7220 */ /* 0x000fc60000410000 */
[----:B------:R-:W-:Y:S01]  /*1d60*/  FFMA.FTZ R20, R68, R19, R20 ;  /* 0x0000001344147223 */ /* 0x000fe20000010014 */
[----:B------:R-:W-:Y:S01]  /*1d70*/  FFMA.FTZ R17, R77, R15, R17 ;  /* 0x0000000f4d117223 */ /* 0x000fe20000010011 */
[-C--:B------:R-:W-:Y:S01]  /*1d80*/  FMUL.FTZ R19, R69, R25.reuse ;  /* 0x0000001945137220 */ /* 0x080fe20000410000 */
[----:B------:R-:W-:Y:S01]  /*1d90*/  FFMA.FTZ R28, R24, R25, R28 ;  /* 0x00000019181c7223 */ /* 0x000fe2000001001c */
[----:B------:R-:W-:Y:S02]  /*1da0*/  FFMA.FTZ R64, R64, R72, 1 ;  /* 0x3f80000040407423 */ /* 0x000fe40000010048 */
[----:B------:R-:W-:Y:S01]  /*1db0*/  FFMA.FTZ R24, R24, R19, R17 ;  /* 0x0000001318187223 */ /* 0x000fe20000010011 */
[----:B---3--:R-:W-:Y:S01]  /*1dc0*/  FADD.FTZ R19, -R67, 1 ;  /* 0x3f80000043137421 */ /* 0x008fe20000010100 */
[----:B------:R-:W-:Y:S01]  /*1dd0*/  FFMA.FTZ R20, R3, R9, R20 ;  /* 0x0000000903147223 */ /* 0x000fe20000010014 */
[----:B------:R-:W-:Y:S01]  /*1de0*/  FADD.FTZ R15, -R10, 1 ;  /* 0x3f8000000a0f7421 */ /* 0x000fe20000010100 */
[----:B------:R-:W-:Y:S01]  /*1df0*/  FMUL.FTZ R84, R84, R64 ;  /* 0x0000004054547220 */ /* 0x000fe20000410000 */
[----:B------:R-:W-:Y:S01]  /*1e00*/  FFMA.FTZ R65, R65, R19, 1 ;  /* 0x3f80000041417423 */ /* 0x000fe20000010013 */
[----:B------:R-:W-:Y:S01]  /*1e10*/  FADD.FTZ R93, R93, R25 ;  /* 0x000000195d5d7221 */ /* 0x000fe20000010000 */
[----:B------:R-:W-:Y:S01]  /*1e20*/  PRMT R64, R52, 0x7632, R64 ;  /* 0x0000763234407816 */ /* 0x000fe20000000040 */
[----:B------:R-:W-:Y:S01]  /*1e30*/  FFMA.FTZ R25, R69, R25, R20 ;  /* 0x0000001945197223 */ /* 0x000fe20000010014 */
[----:B------:R-:W-:Y:S01]  /*1e40*/  IADD3.X R87, RZ, R16, RZ, P1, !PT ;  /* 0x00000010ff577210 */ /* 0x000fe20000ffe4ff */
[----:B------:R-:W-:Y:S01]  /*1e50*/  FFMA.FTZ R20, R11, R15, 1 ;  /* 0x3f8000000b147423 */ /* 0x000fe2000001000f */
[----:B------:R-:W-:Y:S01]  /*1e60*/  SHF.L.U32 R15, R50, 0x10, RZ ;  /* 0x00000010320f7819 */ /* 0x000fe200000006ff */
[----:B------:R-:W-:Y:S01]  /*1e70*/  FMUL.FTZ R67, R67, R65 ;  /* 0x0000004143437220 */ /* 0x000fe20000410000 */
[----:B------:R-:W-:-:S02]  /*1e80*/  PRMT R65, R53, 0x7632, R65 ;  /* 0x0000763235417816 */ /* 0x000fc40000000041 */
[----:B------:R-:W-:Y:S02]  /*1e90*/  SHF.L.U32 R64, R64, 0x10, RZ ;  /* 0x0000001040407819 */ /* 0x000fe400000006ff */
[----:B------:R-:W-:Y:S01]  /*1ea0*/  SHF.L.U64.HI R87, R86, 0x1, R87 ;  /* 0x0000000156577819 */ /* 0x000fe20000010257 */
[----:B------:R-:W-:Y:S01]  /*1eb0*/  FMUL.FTZ R10, R10, R20 ;  /* 0x000000140a0a7220 */ /* 0x000fe20000410000 */
[----:B------:R-:W-:Y:S01]  /*1ec0*/  SHF.L.U32 R86, R86, 0x1, RZ ;  /* 0x0000000156567819 */ /* 0x000fe200000006ff */
[----:B------:R-:W-:Y:S01]  /*1ed0*/  FADD.FTZ R15, -R30, R15 ;  /* 0x0000000f1e0f7221 */ /* 0x000fe20000010100 */
[----:B------:R-:W-:Y:S01]  /*1ee0*/  PRMT R20, R50, 0x7632, R20 ;  /* 0x0000763232147816 */ /* 0x000fe20000000014 */
[----:B------:R-:W-:Y:S01]  /*1ef0*/  FMUL.FTZ R67, R64, R67 ;  /* 0x0000004340437220 */ /* 0x000fe20000410000 */
[----:B------:R-:W-:Y:S02]  /*1f00*/  SHF.L.U32 R65, R65, 0x10, RZ ;  /* 0x0000001041417819 */ /* 0x000fe400000006ff */
[----:B------:R-:W-:-:S02]  /*1f10*/  SHF.L.U32 R73, R51, 0x10, RZ ;  /* 0x0000001033497819 */ /* 0x000fc400000006ff */
[----:B------:R-:W-:Y:S01]  /*1f20*/  IADD3 R64, P0, R86, UR18, RZ ;  /* 0x0000001256407c10 */ /* 0x000fe2000ff1e0ff */
[----:B------:R-:W-:Y:S01]  /*1f30*/  FMUL.FTZ R74, R2, R15 ;  /* 0x0000000f024a7220 */ /* 0x000fe20000410000 */
[----:B------:R-:W-:Y:S01]  /*1f40*/  SHF.L.U32 R20, R20, 0x10, RZ ;  /* 0x0000001014147819 */ /* 0x000fe200000006ff */
[----:B------:R-:W-:Y:S01]  /*1f50*/  FMUL.FTZ R84, R65, R84 ;  /* 0x0000005441547220 */ /* 0x000fe20000410000 */
[----:B------:R-:W-:Y:S01]  /*1f60*/  PRMT R15, R51, 0x7632, R15 ;  /* 0x00007632330f7816 */ /* 0x000fe2000000000f */
[----:B------:R-:W-:Y:S01]  /*1f70*/  FADD.FTZ R73, -R30, R73 ;  /* 0x000000491e497221 */ /* 0x000fe20000010100 */
[----:B------:R-:W-:Y:S01]  /*1f80*/  IADD3.X R65, R87, UR19, RZ, P0, !PT ;  /* 0x0000001357417c10 */ /* 0x000fe200087fe4ff */
[----:B------:R-:W-:Y:S01]  /*1f90*/  FADD.FTZ R17, -R70, 1 ;  /* 0x3f80000046117421 */ /* 0x000fe20000010100 */
[----:B------:R-:W-:Y:S01]  /*1fa0*/  SHF.L.U32 R15, R15, 0x10, RZ ;  /* 0x000000100f0f7819 */ /* 0x000fe200000006ff */
[----:B------:R-:W-:Y:S01]  /*1fb0*/  FADD.FTZ R20, -R30, R20 ;  /* 0x000000141e147221 */ /* 0x000fe20000010100 */
[----:B------:R-:W-:Y:S01]  /*1fc0*/  FMUL.FTZ R73, R2, R73 ;  /* 0x0000004902497220 */ /* 0x000fe20000410000 */
[----:B------:R-:W-:Y:S01]  /*1fd0*/  FFMA.FTZ R11, R14, R17, 1 ;  /* 0x3f8000000e0b7423 */ /* 0x000fe20000010011 */
[----:B------:R-:W3:Y:S01]  /*1fe0*/  LDG.E.64.CONSTANT R64, desc[UR12][R64.64] ;  /* 0x0000000c40407981 */ /* 0x000ee2000c1e9b00 */
[----:B------:R-:W-:Y:S01]  /*1ff0*/  FMUL.FTZ R20, R2, R20 ;  /* 0x0000001402147220 */ /* 0x000fe20000410000 */
[----:B------:R-:W-:Y:S01]  /*2000*/  FFMA.FTZ R14, R0, R74, R27 ;  /* 0x0000004a000e7223 */ /* 0x000fe2000001001b */
[----:B------:R-:W-:Y:S01]  /*2010*/  FADD.FTZ R15, -R30, R15 ;  /* 0x0000000f1e0f7221 */ /* 0x000fe20000010100 */
[----:B------:R-:W-:Y:S01]  /*2020*/  FFMA.FTZ R13, R3, R73, R33 ;  /* 0x00000049030d7223 */ /* 0x000fe20000010021 */
[----:B------:R-:W-:Y:S01]  /*2030*/  FFMA.FTZ R17, R68, R20, R31 ;  /* 0x0000001444117223 */ /* 0x000fe2000001001f */
[----:B------:R-:W-:Y:S01]  /*2040*/  FMUL.FTZ R19, R14, -1.4426950216293334961 ;  /* 0xbfb8aa3b0e137820 */ /* 0x000fe20000410000 */
[----:B------:R-:W-:Y:S01]  /*2050*/  FMUL.FTZ R15, R2, R15 ;  /* 0x0000000f020f7220 */ /* 0x000fe20000410000 */
[----:B------:R-:W-:Y:S01]  /*2060*/  FMUL.FTZ R29, R13, -1.4426950216293334961 ;  /* 0xbfb8aa3b0d1d7820 */ /* 0x000fe20000410000 */
[----:B------:R-:W-:-:S02]  /*2070*/  FMUL.FTZ R72, R17, -1.4426950216293334961 ;  /* 0xbfb8aa3b11487820 */ /* 0x000fc40000410000 */
[----:B------:R-:W-:Y:S01]  /*2080*/  FFMA.FTZ R16, R69, R15, R21 ;  /* 0x0000000f45107223 */ /* 0x000fe20000010015 */
[----:B------:R-:W0:Y:S01]  /*2090*/  MUFU.EX2 R19, R19 ;  /* 0x0000001300137308 */ /* 0x000e220000000800 */
[----:B------:R-:W-:Y:S02]  /*20a0*/  FMUL.FTZ R11, R70, R11 ;  /* 0x0000000b460b7220 */ /* 0x000fe40000410000 */
[----:B------:R-:W-:-:S05]  /*20b0*/  FMUL.FTZ R70, R16, -1.4426950216293334961 ;  /* 0xbfb8aa3b10467820 */ /* 0x000fca0000410000 */
[----:B------:R-:W1:Y:S01]  /*20c0*/  MUFU.EX2 R29, R29 ;  /* 0x0000001d001d7308 */ /* 0x000e620000000800 */
[----:B------:R-:W-:-:S07]  /*20d0*/  SHF.L.U32 R79, R52, 0x10, RZ ;  /* 0x00000010344f7819 */ /* 0x000fce00000006ff */
[----:B------:R-:W4:Y:S01]  /*20e0*/  MUFU.EX2 R72, R72 ;  /* 0x0000004800487308 */ /* 0x000f220000000800 */
[----:B------:R-:W-:-:S07]  /*20f0*/  FMUL.FTZ R10, R79, R10 ;  /* 0x0000000a4f0a7220 */ /* 0x000fce0000410000 */
[----:B------:R-:W4:Y:S01]  /*2100*/  MUFU.EX2 R70, R70 ;  /* 0x0000004600467308 */ /* 0x000f220000000800 */
[----:B0-----:R-:W-:Y:S01]  /*2110*/  FADD.FTZ R19, R19, 1 ;  /* 0x3f80000013137421 */ /* 0x001fe20000010000 */
[----:B------:R-:W-:Y:S01]  /*2120*/  SHF.L.U32 R79, R53, 0x10, RZ ;  /* 0x00000010354f7819 */ /* 0x000fe200000006ff */
[----:B-1----:R-:W-:Y:S01]  /*2130*/  FADD.FTZ R29, R29, 1 ;  /* 0x3f8000001d1d7421 */ /* 0x002fe20000010000 */
[----:B------:R-:W-:-:S03]  /*2140*/  FMUL.FTZ R85, R0, R10 ;  /* 0x0000000a00557220 */ /* 0x000fc60000410000 */
[----:B------:R-:W-:Y:S01]  /*2150*/  FMUL.FTZ R11, R79, R11 ;  /* 0x0000000b4f0b7220 */ /* 0x000fe20000410000 */
[----:B----4-:R-:W-:Y:S01]  /*2160*/  FADD.FTZ R72, R72, 1 ;  /* 0x3f80000048487421 */ /* 0x010fe20000010000 */
[----:B------:R-:W0:Y:S01]  /*2170*/  MUFU.RCP R19, R19 ;  /* 0x0000001300137308 */ /* 0x000e220000001000 */
[----:B------:R-:W-:Y:S01]  /*2180*/  FFMA.FTZ R85, R76, R85, R24 ;  /* 0x000000554c557223 */ /* 0x000fe20000010018 */
[----:B------:R-:W-:-:S06]  /*2190*/  FMUL.FTZ R79, R68, R67 ;  /* 0x00000043444f7220 */ /* 0x000fcc0000410000 */
[----:B------:R-:W1:Y:S08]  /*21a0*/  MUFU.RCP R29, R29 ;  /* 0x0000001d001d7308 */ /* 0x000e700000001000 */
[----:B------:R4:W1:Y:S02]  /*21b0*/  MUFU.RCP R24, R72 ;  /* 0x0000004800187308 */ /* 0x0008640000001000 */
[----:B----4-:R-:W-:Y:S01]  /*21c0*/  FADD.FTZ R72, R70, 1 ;  /* 0x3f80000046487421 */ /* 0x010fe20000010000 */
[----:B------:R-:W-:Y:S01]  /*21d0*/  FFMA.FTZ R70, R18, R79, R85 ;  /* 0x0000004f12467223 */ /* 0x000fe20000010055 */
[----:B------:R-:W-:-:S04]  /*21e0*/  FFMA.FTZ R79, R0, R10, R25 ;  /* 0x0000000a004f7223 */ /* 0x000fc80000010019 */
[----:B------:R4:W1:Y:S01]  /*21f0*/  MUFU.RCP R25, R72 ;  /* 0x0000004800197308 */ /* 0x0008620000001000 */
[----:B------:R-:W-:Y:S01]  /*2200*/  FFMA.FTZ R18, R18, R67, R66 ;  /* 0x0000004312127223 */ /* 0x000fe20000010042 */
[----:B------:R-:W-:Y:S01]  /*2210*/  FMUL.FTZ R66, R3, R11 ;  /* 0x0000000b03427220 */ /* 0x000fe20000410000 */
[----:B----4-:R-:W-:-:S03]  /*2220*/  FFMA.FTZ R72, R68, R67, R79 ;  /* 0x0000004344487223 */ /* 0x010fc6000001004f */
[----:B------:R-:W-:Y:S01]  /*2230*/  FFMA.FTZ R66, R75, R66, R70 ;  /* 0x000000424b427223 */ /* 0x000fe20000010046 */
[-C--:B------:R-:W-:Y:S01]  /*2240*/  FMUL.FTZ R70, R69, R84.reuse ;  /* 0x0000005445467220 */ /* 0x080fe20000410000 */
[----:B------:R-:W-:Y:S01]  /*2250*/  FFMA.FTZ R72, R3, R11, R72 ;  /* 0x0000000b03487223 */ /* 0x000fe20000010048 */
[----:B------:R-:W-:Y:S01]  /*2260*/  FADD.FTZ R71, R71, R67 ;  /* 0x0000004347477221 */ /* 0x000fe20000010000 */
[CC--:B------:R-:W-:Y:S01]  /*2270*/  FFMA.FTZ R28, R12.reuse, R84.reuse, R28 ;  /* 0x000000540c1c7223 */ /* 0x0c0fe2000001001c */
[----:B------:R-:W-:Y:S01]  /*2280*/  FADD.FTZ R93, R93, R84 ;  /* 0x000000545d5d7221 */ /* 0x000fe20000010000 */
[----:B0-----:R-:W-:Y:S01]  /*2290*/  FADD.FTZ R67, -R19, 1 ;  /* 0x3f80000013437421 */ /* 0x001fe20000010100 */
[----:B------:R-:W-:Y:S01]  /*22a0*/  FFMA.FTZ R84, R69, R84, R72 ;  /* 0x0000005445547223 */ /* 0x000fe20000010048 */
[----:B-1----:R-:W-:Y:S01]  /*22b0*/  FADD.FTZ R72, -R29, 1 ;  /* 0x3f8000001d487421 */ /* 0x002fe20000010100 */
[----:B------:R-:W-:Y:S01]  /*22c0*/  FFMA.FTZ R66, R12, R70, R66 ;  /* 0x000000460c427223 */ /* 0x000fe20000010042 */
[----:B------:R-:W-:Y:S01]  /*22d0*/  FADD.FTZ R12, -R24, 1 ;  /* 0x3f800000180c7421 */ /* 0x000fe20000010100 */
[----:B------:R-:W-:Y:S01]  /*22e0*/  FFMA.FTZ R67, R14, R67, 1 ;  /* 0x3f8000000e437423 */ /* 0x000fe20000010043 */
[----:B------:R-:W-:Y:S01]  /*22f0*/  FFMA.FTZ R14, R13, R72, 1 ;  /* 0x3f8000000d0e7423 */ /* 0x000fe20000010048 */
[----:B------:R-:W-:Y:S01]  /*2300*/  FADD.FTZ R13, -R25, 1 ;  /* 0x3f800000190d7421 */ /* 0x000fe20000010100 */
[----:B------:R-:W-:Y:S01]  /*2310*/  FFMA.FTZ R12, R17, R12, 1 ;  /* 0x3f800000110c7423 */ /* 0x000fe2000001000c */
[----:B------:R-:W-:Y:S01]  /*2320*/  FMUL.FTZ R67, R19, R67 ;  /* 0x0000004313437220 */ /* 0x000fe20000410000 */
[----:B------:R-:W-:Y:S01]  /*2330*/  PRMT R19, R54, 0x7632, R19 ;  /* 0x0000763236137816 */ /* 0x000fe20000000013 */
[----:B------:R-:W-:Y:S01]  /*2340*/  FFMA.FTZ R13, R16, R13, 1 ;  /* 0x3f800000100d7423 */ /* 0x000fe2000001000d */
[----:B------:R-:W-:Y:S01]  /*2350*/  FMUL.FTZ R89, R24, R12 ;  /* 0x0000000c18597220 */ /* 0x000fe20000410000 */
[----:B------:R-:W-:-:S02]  /*2360*/  SHF.L.U32 R16, R56, 0x10, RZ ;  /* 0x0000001038107819 */ /* 0x000fc400000006ff */
[----:B------:R-:W-:Y:S02]  /*2370*/  SHF.L.U32 R12, R54, 0x10, RZ ;  /* 0x00000010360c7819 */ /* 0x000fe400000006ff */
[----:B------:R-:W-:Y:S01]  /*2380*/  PRMT R17, R55, 0x7632, R17 ;  /* 0x0000763237117816 */ /* 0x000fe20000000011 */
[----:B------:R-:W-:Y:S01]  /*2390*/  FADD.FTZ R72, -R30, R16 ;  /* 0x000000101e487221 */ /* 0x000fe20000010100 */
[----:B------:R-:W-:Y:S01]  /*23a0*/  SHF.L.U32 R19, R19, 0x10, RZ ;  /* 0x0000001013137819 */ /* 0x000fe200000006ff */
[----:B------:R-:W-:Y:S01]  /*23b0*/  FMUL.FTZ R13, R25, R13 ;  /* 0x0000000d190d7220 */ /* 0x000fe20000410000 */
[----:B------:R-:W-:Y:S01]  /*23c0*/  SHF.L.U32 R17, R17, 0x10, RZ ;  /* 0x0000001011117819 */ /* 0x000fe200000006ff */
[----:B------:R-:W-:Y:S01]  /*23d0*/  FMUL.FTZ R12, R12, R67 ;  /* 0x000000430c0c7220 */ /* 0x000fe20000410000 */
[----:B------:R-:W-:Y:S02]  /*23e0*/  SHF.L.U32 R16, R57, 0x10, RZ ;  /* 0x0000001039107819 */ /* 0x000fe400000006ff */
[----:B------:R-:W-:Y:S01]  /*23f0*/  PRMT R24, R56, 0x7632, R24 ;  /* 0x0000763238187816 */ /* 0x000fe20000000018 */
[----:B------:R-:W-:Y:S01]  /*2400*/  FMUL.FTZ R14, R29, R14 ;  /* 0x0000000e1d0e7220 */ /* 0x000fe20000410000 */
[----:B------:R-:W-:Y:S01]  /*2410*/  FMUL.FTZ R89, R19, R89 ;  /* 0x0000005913597220 */ /* 0x000fe20000410000 */
[----:B------:R-:W-:Y:S01]  /*2420*/  FMUL.FTZ R19, R17, R13 ;  /* 0x0000000d11137220 */ /* 0x000fe20000410000 */
[----:B------:R-:W-:Y:S01]  /*2430*/  FMUL.FTZ R29, R0, R12 ;  /* 0x0000000c001d7220 */ /* 0x000fe20000410000 */
[----:B------:R-:W-:Y:S01]  /*2440*/  SHF.L.U32 R17, R24, 0x10, RZ ;  /* 0x0000001018117819 */ /* 0x000fe200000006ff */
[----:B------:R-:W-:Y:S01]  /*2450*/  FADD.FTZ R13, -R30, R16 ;  /* 0x000000101e0d7221 */ /* 0x000fe20000010100 */
[----:B------:R-:W-:Y:S01]  /*2460*/  PRMT R24, R57, 0x7632, R24 ;  /* 0x0000763239187816 */ /* 0x000fe20000000018 */
[----:B------:R-:W-:Y:S01]  /*2470*/  FFMA.FTZ R29, R74, R29, R66 ;  /* 0x0000001d4a1d7223 */ /* 0x000fe20000010042 */
[----:B------:R-:W-:Y:S01]  /*2480*/  FMUL.FTZ R25, R68, R89 ;  /* 0x0000005944197220 */ /* 0x000fe20000410000 */
[----:B------:R-:W-:Y:S01]  /*2490*/  FMUL.FTZ R13, R2, R13 ;  /* 0x0000000d020d7220 */ /* 0x000fe20000410000 */
[----:B------:R-:W-:Y:S01]  /*24a0*/  IADD3 R66, P0, R86, UR20, RZ ;  /* 0x0000001456427c10 */ /* 0x000fe2000ff1e0ff */
[----:B------:R-:W-:Y:S01]  /*24b0*/  FADD.FTZ R17, -R30, R17 ;  /* 0x000000111e117221 */ /* 0x000fe20000010100 */
[----:B------:R-:W-:Y:S01]  /*24c0*/  SHF.L.U32 R24, R24, 0x10, RZ ;  /* 0x0000001018187819 */ /* 0x000fe200000006ff */
[----:B------:R-:W-:Y:S01]  /*24d0*/  FFMA.FTZ R16, R3, R13, R33 ;  /* 0x0000000d03107223 */ /* 0x000fe20000010021 */
[----:B------:R-:W-:Y:S01]  /*24e0*/  FFMA.FTZ R29, R20, R25, R29 ;  /* 0x00000019141d7223 */ /* 0x000fe2000001001d */
[----:B------:R-:W-:Y:S01]  /*24f0*/  IADD3.X R67, R87, UR21, RZ, P0, !PT ;  /* 0x0000001557437c10 */ /* 0x000fe200087fe4ff */
[----:B------:R-:W-:Y:S01]  /*2500*/  FMUL.FTZ R17, R2, R17 ;  /* 0x0000001102117220 */ /* 0x000fe20000410000 */
[----:B------:R-:W-:Y:S01]  /*2510*/  FFMA.FTZ R20, R20, R89, R18 ;  /* 0x0000005914147223 */ /* 0x000fe20000010012 */
[----:B------:R-:W-:Y:S01]  /*2520*/  FADD.FTZ R18, -R30, R24 ;  /* 0x000000181e127221 */ /* 0x000fe20000010100 */
[----:B------:R-:W-:Y:S01]  /*2530*/  FMUL.FTZ R90, R16, -1.4426950216293334961 ;  /* 0xbfb8aa3b105a7820 */ /* 0x000fe20000410000 */
[----:B------:R-:W-:Y:S01]  /*2540*/  SHF.L.U32 R25, R55, 0x10, RZ ;  /* 0x0000001037197819 */ /* 0x000fe200000006ff */
[----:B------:R-:W-:Y:S01]  /*2550*/  FFMA.FTZ R24, R68, R17, R31 ;  /* 0x0000001144187223 */ /* 0x000fe2000001001f */
[C---:B------:R-:W-:Y:S01]  /*2560*/  FMUL.FTZ R18, R2.reuse, R18 ;  /* 0x0000001202127220 */ /* 0x040fe20000410000 */
[----:B------:R-:W4:Y:S01]  /*2570*/  LDG.E.64.CONSTANT R66, desc[UR12][R66.64] ;  /* 0x0000000c42427981 */ /* 0x000f22000c1e9b00 */
[----:B------:R-:W-:Y:S01]  /*2580*/  FMUL.FTZ R72, R2, R72 ;  /* 0x0000004802487220 */ /* 0x000fe20000410000 */
[----:B------:R-:W-:Y:S01]  /*2590*/  FMUL.FTZ R85, R24, -1.4426950216293334961 ;  /* 0xbfb8aa3b18557820 */ /* 0x000fe20000410000 */
[----:B------:R-:W-:Y:S01]  /*25a0*/  FMUL.FTZ R14, R25, R14 ;  /* 0x0000000e190e7220 */ /* 0x000fe20000410000 */
[----:B------:R-:W0:Y:S01]  /*25b0*/  MUFU.EX2 R90, R90 ;  /* 0x0000005a005a7308 */ /* 0x000e220000000800 */
[----:B------:R-:W-:Y:S01]  /*25c0*/  FFMA.FTZ R25, R69, R18, R21 ;  /* 0x0000001245197223 */ /* 0x000fe20000010015 */
[----:B------:R-:W-:-:S03]  /*25d0*/  FFMA.FTZ R79, R0, R72, R27 ;  /* 0x00000048004f7223 */ /* 0x000fc6000001001b */
[----:B------:R-:W-:-:S03]  /*25e0*/  FMUL.FTZ R70, R25, -1.4426950216293334961 ;  /* 0xbfb8aa3b19467820 */ /* 0x000fc60000410000 */
[----:B------:R-:W1:Y:S01]  /*25f0*/  MUFU.EX2 R85, R85 ;  /* 0x0000005500557308 */ /* 0x000e620000000800 */
[----:B------:R-:W-:-:S07]  /*2600*/  FMUL.FTZ R91, R79, -1.4426950216293334961 ;  /* 0xbfb8aa3b4f5b7820 */ /* 0x000fce0000410000 */
[----:B------:R-:W1:Y:S01]  /*2610*/  MUFU.EX2 R70, R70 ;  /* 0x0000004600467308 */ /* 0x000e620000000800 */
[----:B0-----:R-:W-:-:S07]  /*2620*/  FADD.FTZ R90, R90, 1 ;  /* 0x3f8000005a5a7421 */ /* 0x001fce0000010000 */
[----:B------:R-:W0:Y:S01]  /*2630*/  MUFU.EX2 R91, R91 ;  /* 0x0000005b005b7308 */ /* 0x000e220000000800 */
[----:B-1----:R-:W-:-:S07]  /*2640*/  FADD.FTZ R85, R85, 1 ;  /* 0x3f80000055557421 */ /* 0x002fce0000010000 */
[----:B------:R-:W1:Y:S01]  /*2650*/  MUFU.RCP R90, R90 ;  /* 0x0000005a005a7308 */ /* 0x000e620000001000 */
[----:B------:R-:W-:-:S07]  /*2660*/  FADD.FTZ R70, R70, 1 ;  /* 0x3f80000046467421 */ /* 0x000fce0000010000 */
[----:B------:R-:W1:Y:S01]  /*2670*/  MUFU.RCP R85, R85 ;  /* 0x0000005500557308 */ /* 0x000e620000001000 */
[----:B0-----:R-:W-:Y:S01]  /*2680*/  FADD.FTZ R91, R91, 1 ;  /* 0x3f8000005b5b7421 */ /* 0x001fe20000010000 */
[----:B------:R-:W-:-:S06]  /*2690*/  FADD.FTZ R37, R71, R89 ;  /* 0x0000005947257221 */ /* 0x000fcc0000010000 */
[----:B------:R-:W0:Y:S01]  /*26a0*/  MUFU.RCP R70, R70 ;  /* 0x0000004600467308 */ /* 0x000e220000001000 */
[----:B-1----:R-:W-:-:S07]  /*26b0*/  FADD.FTZ R71, -R90, 1 ;  /* 0x3f8000005a477421 */ /* 0x002fce0000010100 */
[----:B------:R-:W1:Y:S01]  /*26c0*/  MUFU.RCP R91, R91 ;  /* 0x0000005b005b7308 */ /* 0x000e620000001000 */
[----:B------:R-:W-:Y:S01]  /*26d0*/  FMUL.FTZ R92, R3, R14 ;  /* 0x0000000e035c7220 */ /* 0x000fe20000410000 */
[----:B------:R-:W-:Y:S01]  /*26e0*/  FFMA.FTZ R71, R16, R71, 1 ;  /* 0x3f80000010477423 */ /* 0x000fe20000010047 */
[----:B------:R-:W-:Y:S02]  /*26f0*/  FADD.FTZ R16, -R85, 1 ;  /* 0x3f80000055107421 */ /* 0x000fe40000010100 */
[----:B------:R-:W-:Y:S01]  /*2700*/  FFMA.FTZ R29, R73, R92, R29 ;  /* 0x0000005c491d7223 */ /* 0x000fe2000001001d */
[-C--:B------:R-:W-:Y:S01]  /*2710*/  FMUL.FTZ R92, R69, R19.reuse ;  /* 0x00000013455c7220 */ /* 0x080fe20000410000 */
[----:B------:R-:W-:Y:S01]  /*2720*/  FFMA.FTZ R16, R24, R16, 1 ;  /* 0x3f80000018107423 */ /* 0x000fe20000010010 */
[----:B0-----:R-:W-:Y:S02]  /*2730*/  FADD.FTZ R24, -R70, 1 ;  /* 0x3f80000046187421 */ /* 0x001fe40000010100 */
[C---:B------:R-:W-:Y:S01]  /*2740*/  FFMA.FTZ R29, R15.reuse, R92, R29 ;  /* 0x0000005c0f1d7223 */ /* 0x040fe2000001001d */
[----:B------:R-:W-:Y:S01]  /*2750*/  FFMA.FTZ R28, R15, R19, R28 ;  /* 0x000000130f1c7223 */ /* 0x000fe2000001001c */
[----:B------:R-:W-:Y:S01]  /*2760*/  FFMA.FTZ R24, R25, R24, 1 ;  /* 0x3f80000019187423 */ /* 0x000fe20000010018 */
[----:B-1----:R-:W-:-:S03]  /*2770*/  FADD.FTZ R15, -R91, 1 ;  /* 0x3f8000005b0f7421 */ /* 0x002fc60000010100 */
[----:B------:R-:W-:Y:S01]  /*2780*/  FMUL.FTZ R25, R70, R24 ;  /* 0x0000001846197220 */ /* 0x000fe20000410000 */
[C---:B--2---:R-:W-:Y:S01]  /*2790*/  PRMT R24, R58.reuse, 0x7632, R24 ;  /* 0x000076323a187816 */ /* 0x044fe20000000018 */
[----:B------:R-:W-:Y:S01]  /*27a0*/  FFMA.FTZ R15, R79, R15, 1 ;  /* 0x3f8000004f0f7423 */ /* 0x000fe2000001000f */
[----:B------:R-:W-:Y:S01]  /*27b0*/  SHF.L.U32 R70, R58, 0x10, RZ ;  /* 0x000000103a467819 */ /* 0x000fe200000006ff */
[----:B------:R-:W-:Y:S01]  /*27c0*/  FMUL.FTZ R16, R85, R16 ;  /* 0x0000001055107220 */ /* 0x000fe20000410000 */
[----:B------:R-:W-:Y:S01]  /*27d0*/  SHF.L.U32 R24, R24, 0x10, RZ ;  /* 0x0000001018187819 */ /* 0x000fe200000006ff */
[----:B------:R-:W-:Y:S01]  /*27e0*/  FMUL.FTZ R15, R91, R15 ;  /* 0x0000000f5b0f7220 */ /* 0x000fe20000410000 */
[C---:B------:R-:W-:Y:S01]  /*27f0*/  SHF.L.U32 R79, R59.reuse, 0x10, RZ ;  /* 0x000000103b4f7819 */ /* 0x040fe200000006ff */
[----:B------:R-:W-:Y:S01]  /*2800*/  FFMA.FTZ R84, R0, R12, R84 ;  /* 0x0000000c00547223 */ /* 0x000fe20000010054 */
[----:B------:R-:W-:Y:S01]  /*2810*/  FMUL.FTZ R71, R90, R71 ;  /* 0x000000475a477220 */ /* 0x000fe20000410000 */
[----:B------:R-:W-:Y:S01]  /*2820*/  FMUL.FTZ R15, R70, R15 ;  /* 0x0000000f460f7220 */ /* 0x000fe20000410000 */
[----:B------:R-:W-:Y:S01]  /*2830*/  FMUL.FTZ R24, R24, R16 ;  /* 0x0000001018187220 */ /* 0x000fe20000410000 */
[----:B------:R-:W-:Y:S01]  /*2840*/  PRMT R70, R59, 0x7632, R70 ;  /* 0x000076323b467816 */ /* 0x000fe20000000046 */
[----:B------:R-:W-:Y:S01]  /*2850*/  FFMA.FTZ R84, R68, R89, R84 ;  /* 0x0000005944547223 */ /* 0x000fe20000010054 */
[----:B------:R-:W-:Y:S01]  /*2860*/  FMUL.FTZ R16, R79, R71 ;  /* 0x000000474f107220 */ /* 0x000fe20000410000 */
[----:B------:R-:W-:Y:S01]  /*2870*/  FMUL.FTZ R79, R0, R15 ;  /* 0x0000000f004f7220 */ /* 0x000fe20000410000 */
[----:B------:R-:W-:Y:S01]  /*2880*/  SHF.L.U32 R71, R70, 0x10, RZ ;  /* 0x0000001046477819 */ /* 0x000fe200000006ff */
[----:B------:R-:W-:-:S02]  /*2890*/  FFMA.FTZ R70, R3, R14, R84 ;  /* 0x0000000e03467223 */ /* 0x000fc40000010054 */
[----:B------:R-:W-:Y:S01]  /*28a0*/  FFMA.FTZ R29, R72, R79, R29 ;  /* 0x0000004f481d7223 */ /* 0x000fe2000001001d */
[----:B------:R-:W-:Y:S01]  /*28b0*/  FMUL.FTZ R79, R68, R24 ;  /* 0x00000018444f7220 */ /* 0x000fe20000410000 */
[----:B------:R-:W-:Y:S01]  /*28c0*/  FADD.FTZ R93, R93, R19 ;  /* 0x000000135d5d7221 */ /* 0x000fe20000010000 */
[----:B------:R-:W-:Y:S01]  /*28d0*/  FFMA.FTZ R70, R69, R19, R70 ;  /* 0x0000001345467223 */ /* 0x000fe20000010046 */
[----:B------:R-:W-:Y:S01]  /*28e0*/  FMUL.FTZ R19, R71, R25 ;  /* 0x0000001947137220 */ /* 0x000fe20000410000 */
[----:B------:R-:W-:Y:S01]  /*28f0*/  FFMA.FTZ R29, R17, R79, R29 ;  /* 0x0000004f111d7223 */ /* 0x000fe2000001001d */
[----:B------:R-:W-:Y:S01]  /*2900*/  FMUL.FTZ R71, R3, R16 ;  /* 0x0000001003477220 */ /* 0x000fe20000410000 */
[----:B------:R-:W-:-:S03]  /*2910*/  SHF.L.U32 R79, R60, 0x10, RZ ;  /* 0x000000103c4f7819 */ /* 0x000fc600000006ff */
[----:B------:R-:W-:Y:S01]  /*2920*/  FFMA.FTZ R29, R13, R71, R29 ;  /* 0x000000470d1d7223 */ /* 0x000fe2000001001d */
[----:B------:R-:W-:Y:S01]  /*2930*/  PRMT R71, R60, 0x7632, R71 ;  /* 0x000076323c477816 */ /* 0x000fe20000000047 */
[--C-:B------:R-:W-:Y:S01]  /*2940*/  FFMA.FTZ R25, R17, R24, R20.reuse ;  /* 0x0000001811197223 */ /* 0x100fe20000010014 */
[----:B------:R-:W-:Y:S01]  /*2950*/  FADD.FTZ R17, -R30, R79 ;  /* 0x0000004f1e117221 */ /* 0x000fe20000010100 */
[----:B------:R-:W-:Y:S02]  /*2960*/  PRMT R20, R61, 0x7632, R20 ;  /* 0x000076323d147816 */ /* 0x000fe40000000014 */
[----:B------:R-:W-:Y:S01]  /*2970*/  SHF.L.U32 R71, R71, 0x10, RZ ;  /* 0x0000001047477819 */ /* 0x000fe200000006ff */
[----:B------:R-:W-:Y:S01]  /*2980*/  FMUL.FTZ R79, R69, R19 ;  /* 0x00000013454f7220 */ /* 0x000fe20000410000 */
[----:B------:R-:W-:Y:S01]  /*2990*/  FMUL.FTZ R17, R2, R17 ;  /* 0x0000001102117220 */ /* 0x000fe20000410000 */
[----:B------:R-:W-:Y:S02]  /*29a0*/  SHF.L.U32 R20, R20, 0x10, RZ ;  /* 0x0000001014147819 */ /* 0x000fe400000006ff */
[----:B------:R-:W-:Y:S01]  /*29b0*/  FADD.FTZ R71, -R30, R71 ;  /* 0x000000471e477221 */ /* 0x000fe20000010100 */
[----:B------:R-:W-:Y:S01]  /*29c0*/  FFMA.FTZ R29, R18, R79, R29 ;  /* 0x0000004f121d7223 */ /* 0x000fe2000001001d */
[----:B------:R-:W-:Y:S01]  /*29d0*/  FFMA.FTZ R79, R0, R17, R27 ;  /* 0x00000011004f7223 */ /* 0x000fe2000001001b */
[----:B------:R-:W-:Y:S01]  /*29e0*/  FADD.FTZ R20, -R30, R20 ;  /* 0x000000141e147221 */ /* 0x000fe20000010100 */
[----:B------:R-:W-:Y:S01]  /*29f0*/  FMUL.FTZ R71, R2, R71 ;  /* 0x0000004702477220 */ /* 0x000fe20000410000 */
[----:B------:R0:W-:Y:S01]  /*2a00*/  STL [R1], R32 ;  /* 0x0000002001007387 */ /* 0x0001e20000100800 */
[----:B------:R-:W-:-:S02]  /*2a10*/  FMUL.FTZ R91, R79, -1.4426950216293334961 ;  /* 0xbfb8aa3b4f5b7820 */ /* 0x000fc40000410000 */
[----:B------:R-:W-:Y:S01]  /*2a20*/  FFMA.FTZ R89, R68, R71, R31 ;  /* 0x0000004744597223 */ /* 0x000fe2000001001f */
[----:B0-----:R-:W-:Y:S01]  /*2a30*/  FFMA.FTZ R32, R18, R19, R28 ;  /* 0x0000001312207223 */ /* 0x001fe2000001001c */
[----:B------:R-:W-:Y:S01]  /*2a40*/  FMUL.FTZ R28, R2, R20 ;  /* 0x00000014021c7220 */ /* 0x000fe20000410000 */
[----:B------:R-:W-:Y:S01]  /*2a50*/  SHF.L.U32 R18, R61, 0x10, RZ ;  /* 0x000000103d127819 */ /* 0x000fe200000006ff */
[----:B------:R-:W-:Y:S01]  /*2a60*/  FMUL.FTZ R90, R89, -1.4426950216293334961 ;  /* 0xbfb8aa3b595a7820 */ /* 0x000fe20000410000 */
[----:B------:R-:W0:Y:S01]  /*2a70*/  MUFU.EX2 R91, R91 ;  /* 0x0000005b005b7308 */ /* 0x000e220000000800 */
[----:B------:R-:W-:Y:S02]  /*2a80*/  FFMA.FTZ R84, R69, R28, R21 ;  /* 0x0000001c45547223 */ /* 0x000fe40000010015 */
[----:B------:R-:W-:Y:S02]  /*2a90*/  FADD.FTZ R18, -R30, R18 ;  /* 0x000000121e127221 */ /* 0x000fe40000010100 */
[----:B------:R-:W-:-:S03]  /*2aa0*/  FMUL.FTZ R92, R84, -1.4426950216293334961 ;  /* 0xbfb8aa3b545c7820 */ /* 0x000fc60000410000 */
[----:B------:R-:W1:Y:S01]  /*2ab0*/  MUFU.EX2 R90, R90 ;  /* 0x0000005a005a7308 */ /* 0x000e620000000800 */
[----:B------:R-:W-:-:S04]  /*2ac0*/  FMUL.FTZ R18, R2, R18 ;  /* 0x0000001202127220 */ /* 0x000fc80000410000 */
[----:B------:R-:W-:-:S03]  /*2ad0*/  FFMA.FTZ R20, R3, R18, R33 ;  /* 0x0000001203147223 */ /* 0x000fc60000010021 */
[----:B------:R-:W2:Y:S01]  /*2ae0*/  MUFU.EX2 R92, R92 ;  /* 0x0000005c005c7308 */ /* 0x000ea20000000800 */
[----:B------:R-:W-:Y:S01]  /*2af0*/  FMUL.FTZ R85, R20, -1.4426950216293334961 ;  /* 0xbfb8aa3b14557820 */ /* 0x000fe20000410000 */
[----:B0-----:R-:W-:-:S06]  /*2b00*/  FADD.FTZ R91, R91, 1 ;  /* 0x3f8000005b5b7421 */ /* 0x001fcc0000010000 */
[----:B------:R-:W0:Y:S01]  /*2b10*/  MUFU.EX2 R85, R85 ;  /* 0x0000005500557308 */ /* 0x000e220000000800 */
[----:B-1----:R-:W-:-:S07]  /*2b20*/  FADD.FTZ R90, R90, 1 ;  /* 0x3f8000005a5a7421 */ /* 0x002fce0000010000 */
[----:B------:R-:W1:Y:S01]  /*2b30*/  MUFU.RCP R91, R91 ;  /* 0x0000005b005b7308 */ /* 0x000e620000001000 */
[----:B--2---:R-:W-:-:S07]  /*2b40*/  FADD.FTZ R92, R92, 1 ;  /* 0x3f8000005c5c7421 */ /* 0x004fce0000010000 */
[----:B------:R-:W2:Y:S01]  /*2b50*/  MUFU.RCP R90, R90 ;  /* 0x0000005a005a7308 */ /* 0x000ea20000001000 */
[----:B------:R-:W-:Y:S01]  /*2b60*/  FFMA.FTZ R70, R0, R15, R70 ;  /* 0x0000000f00467223 */ /* 0x000fe20000010046 */
[----:B------:R-:W-:-:S06]  /*2b70*/  FADD.FTZ R37, R37, R24 ;  /* 0x0000001825257221 */ /* 0x000fcc0000010000 */
[----:B------:R-:W3:Y:S01]  /*2b80*/  MUFU.RCP R92, R92 ;  /* 0x0000005c005c7308 */ /* 0x000ee20000001000 */
[----:B------:R-:W-:Y:S01]  /*2b90*/  FFMA.FTZ R70, R68, R24, R70 ;  /* 0x0000001844467223 */ /* 0x000fe20000010046 */
[----:B0-----:R-:W-:Y:S01]  /*2ba0*/  FADD.FTZ R85, R85, 1 ;  /* 0x3f80000055557421 */ /* 0x001fe20000010000 */
[----:B-1----:R-:W-:-:S04]  /*2bb0*/  FADD.FTZ R24, -R91, 1 ;  /* 0x3f8000005b187421 */ /* 0x002fc80000010100 */
[----:B------:R-:W-:Y:S01]  /*2bc0*/  FFMA.FTZ R79, R79, R24, 1 ;  /* 0x3f8000004f4f7423 */ /* 0x000fe20000010018 */
[----:B------:R-:W0:Y:S01]  /*2bd0*/  MUFU.RCP R85, R85 ;  /* 0x0000005500557308 */ /* 0x000e220000001000 */
[----:B--2---:R-:W-:-:S04]  /*2be0*/  FADD.FTZ R24, -R90, 1 ;  /* 0x3f8000005a187421 */ /* 0x004fc80000010100 */
[----:B------:R-:W-:Y:S01]  /*2bf0*/  FFMA.FTZ R89, R89, R24, 1 ;  /* 0x3f80000059597423 */ /* 0x000fe20000010018 */
[----:B---3--:R-:W-:Y:S01]  /*2c00*/  FADD.FTZ R24, -R92, 1 ;  /* 0x3f8000005c187421 */ /* 0x008fe20000010100 */
[----:B------:R-:W-:-:S03]  /*2c10*/  FFMA.FTZ R70, R3, R16, R70 ;  /* 0x0000001003467223 */ /* 0x000fc60000010046 */
[----:B------:R-:W-:Y:S01]  /*2c20*/  FFMA.FTZ R84, R84, R24, 1 ;  /* 0x3f80000054547423 */ /* 0x000fe20000010018 */
[----:B------:R-:W-:Y:S01]  /*2c30*/  MOV R24, R37 ;  /* 0x0000002500187202 */ /* 0x000fe20000000f00 */
[----:B------:R-:W-:-:S03]  /*2c40*/  FADD.FTZ R37, R93, R19 ;  /* 0x000000135d257221 */ /* 0x000fc60000010000 */
[----:B------:R-:W-:Y:S01]  /*2c50*/  MOV R93, R24 ;  /* 0x00000018005d7202 */ /* 0x000fe20000000f00 */
[----:B------:R-:W-:Y:S01]  /*2c60*/  FFMA.FTZ R24, R69, R19, R70 ;  /* 0x0000001345187223 */ /* 0x000fe20000010046 */
[----:B------:R-:W-:Y:S01]  /*2c70*/  FMUL.FTZ R70, R92, R84 ;  /* 0x000000545c467220 */ /* 0x000fe20000410000 */
[----:B0-----:R-:W-:-:S04]  /*2c80*/  FADD.FTZ R84, -R85, 1 ;  /* 0x3f80000055547421 */ /* 0x001fc80000010100 */
[----:B------:R-:W-:Y:S01]  /*2c90*/  FFMA.FTZ R20, R20, R84, 1 ;  /* 0x3f80000014147423 */ /* 0x000fe20000010054 */
[----:B------:R-:W-:-:S04]  /*2ca0*/  PRMT R84, R63, 0x7632, R84 ;  /* 0x000076323f547816 */ /* 0x000fc80000000054 */
[----:B------:R-:W-:Y:S01]  /*2cb0*/  SHF.L.U32 R84, R84, 0x10, RZ ;  /* 0x0000001054547819 */ /* 0x000fe200000006ff */
[----:B------:R-:W-:-:S04]  /*2cc0*/  FMUL.FTZ R19, R91, R79 ;  /* 0x0000004f5b137220 */ /* 0x000fc80000410000 */
[----:B------:R-:W-:Y:S01]  /*2cd0*/  FMUL.FTZ R70, R84, R70 ;  /* 0x0000004654467220 */ /* 0x000fe20000410000 */
[----:B------:R-:W-:Y:S01]  /*2ce0*/  SHF.L.U32 R84, R62, 0x10, RZ ;  /* 0x000000103e547819 */ /* 0x000fe200000006ff */
[----:B------:R-:W-:Y:S01]  /*2cf0*/  FMUL.FTZ R79, R90, R89 ;  /* 0x000000595a4f7220 */ /* 0x000fe20000410000 */
[----:B------:R-:W-:Y:S01]  /*2d00*/  PRMT R89, R62, 0x7632, R89 ;  /* 0x000076323e597816 */ /* 0x000fe20000000059 */
[----:B------:R-:W-:Y:S02]  /*2d10*/  FMUL.FTZ R20, R85, R20 ;  /* 0x0000001455147220 */ /* 0x000fe40000410000 */
[----:B------:R-:W-:Y:S01]  /*2d20*/  FMUL.FTZ R19, R84, R19 ;  /* 0x0000001354137220 */ /* 0x000fe20000410000 */
[----:B------:R-:W-:Y:S02]  /*2d30*/  SHF.L.U32 R84, R63, 0x10, RZ ;  /* 0x000000103f547819 */ /* 0x000fe400000006ff */
[----:B------:R-:W-:-:S03]  /*2d40*/  SHF.L.U32 R89, R89, 0x10, RZ ;  /* 0x0000001059597819 */ /* 0x000fc600000006ff */
[----:B------:R-:W-:Y:S01]  /*2d50*/  FMUL.FTZ R20, R84, R20 ;  /* 0x0000001454147220 */ /* 0x000fe20000410000 */
[----:B------:R-:W-:Y:S01]  /*2d60*/  FMUL.FTZ R84, R0, R19 ;  /* 0x0000001300547220 */ /* 0x000fe20000410000 */
[----:B------:R-:W-:-:S03]  /*2d70*/  FMUL.FTZ R79, R89, R79 ;  /* 0x0000004f594f7220 */ /* 0x000fc60000410000 */
[----:B------:R-:W-:Y:S01]  /*2d80*/  FFMA.FTZ R29, R17, R84, R29 ;  /* 0x00000054111d7223 */ /* 0x000fe2000001001d */
[----:B------:R-:W-:Y:S01]  /*2d90*/  FMUL.FTZ R84, R68, R79 ;  /* 0x0000004f44547220 */ /* 0x000fe20000410000 */
[----:B------:R-:W-:Y:S01]  /*2da0*/  MOV R90, R33 ;  /* 0x00000021005a7202 */ /* 0x000fe20000000f00 */
[----:B------:R-:W-:Y:S01]  /*2db0*/  FFMA.FTZ R33, R71, R79, R25 ;  /* 0x0000004f47217223 */ /* 0x000fe20000010019 */
[----:B------:R-:W-:Y:S01]  /*2dc0*/  FMUL.FTZ R25, R3, R20 ;  /* 0x0000001403197220 */ /* 0x000fe20000410000 */
[----:B------:R-:W-:Y:S01]  /*2dd0*/  FFMA.FTZ R29, R71, R84, R29 ;  /* 0x00000054471d7223 */ /* 0x000fe2000001001d */
[C---:B------:R-:W-:Y:S02]  /*2de0*/  SHF.L.U32 R85, R64.reuse, 0x10, RZ ;  /* 0x0000001040557819 */ /* 0x040fe400000006ff */
[----:B------:R-:W-:Y:S01]  /*2df0*/  PRMT R71, R64, 0x7632, R71 ;  /* 0x0000763240477816 */ /* 0x000fe20000000047 */
[----:B------:R-:W-:Y:S01]  /*2e00*/  FFMA.FTZ R25, R18, R25, R29 ;  /* 0x0000001912197223 */ /* 0x000fe2000001001d */
[----:B------:R-:W-:Y:S01]  /*2e10*/  FMUL.FTZ R29, R69, R70 ;  /* 0x00000046451d7220 */ /* 0x000fe20000410000 */
[----:B------:R-:W-:Y:S01]  /*2e20*/  MOV R91, R93 ;  /* 0x0000005d005b7202 */ /* 0x000fe20000000f00 */
[----:B------:R-:W-:Y:S01]  /*2e30*/  FADD.FTZ R85, -R30, R85 ;  /* 0x000000551e557221 */ /* 0x000fe20000010100 */
[----:B------:R-:W-:Y:S01]  /*2e40*/  MOV R93, R27 ;  /* 0x0000001b005d7202 */ /* 0x000fe20000000f00 */
[----:B------:R-:W-:Y:S01]  /*2e50*/  FFMA.FTZ R27, R28, R29, R25 ;  /* 0x0000001d1c1b7223 */ /* 0x000fe20000010019 */
[----:B------:R-:W-:-:S02]  /*2e60*/  SHF.L.U32 R71, R71, 0x10, RZ ;  /* 0x0000001047477819 */ /* 0x000fc400000006ff */
[----:B------:R-:W-:Y:S01]  /*2e70*/  PRMT R29, R65, 0x7632, R29 ;  /* 0x00007632411d7816 */ /* 0x000fe2000000001d */
[----:B------:R-:W-:Y:S02]  /*2e80*/  FMUL.FTZ R85, R2, R85 ;  /* 0x0000005502557220 */ /* 0x000fe40000410000 */
[----:B------:R-:W-:Y:S01]  /*2e90*/  FADD.FTZ R71, -R30, R71 ;  /* 0x000000471e477221 */ /* 0x000fe20000010100 */
[----:B------:R-:W-:Y:S01]  /*2ea0*/  SHF.L.U32 R29, R29, 0x10, RZ ;  /* 0x000000101d1d7819 */ /* 0x000fe200000006ff */
[----:B------:R-:W-:Y:S02]  /*2eb0*/  FFMA.FTZ R25, R0, R85, R93 ;  /* 0x0000005500197223 */ /* 0x000fe4000001005d */
[----:B------:R-:W-:Y:S01]  /*2ec0*/  FMUL.FTZ R71, R2, R71 ;  /* 0x0000004702477220 */ /* 0x000fe20000410000 */
[----:B------:R-:W-:Y:S01]  /*2ed0*/  SHF.L.U32 R84, R65, 0x10, RZ ;  /* 0x0000001041547819 */ /* 0x000fe200000006ff */
[----:B------:R-:W-:Y:S01]  /*2ee0*/  FADD.FTZ R29, -R30, R29 ;  /* 0x0000001d1e1d7221 */ /* 0x000fe20000010100 */
[----:B------:R-:W-:Y:S01]  /*2ef0*/  FMUL.FTZ R89, R25, -1.4426950216293334961 ;  /* 0xbfb8aa3b19597820 */ /* 0x000fe20000410000 */
[----:B------:R-:W-:-:S02]  /*2f00*/  FFMA.FTZ R31, R68, R71, R31 ;  /* 0x00000047441f7223 */ /* 0x000fc4000001001f */
[----:B------:R-:W-:Y:S01]  /*2f10*/  FMUL.FTZ R29, R2, R29 ;  /* 0x0000001d021d7220 */ /* 0x000fe20000410000 */
[----:B------:R-:W-:Y:S01]  /*2f20*/  FADD.FTZ R84, -R30, R84 ;  /* 0x000000541e547221 */ /* 0x000fe20000010100 */
[----:B------:R-:W-:Y:S01]  /*2f30*/  FMUL.FTZ R93, R31, -1.4426950216293334961 ;  /* 0xbfb8aa3b1f5d7820 */ /* 0x000fe20000410000 */
[----:B------:R-:W0:Y:S01]  /*2f40*/  MUFU.EX2 R89, R89 ;  /* 0x0000005900597308 */ /* 0x000e220000000800 */
[----:B------:R-:W-:Y:S01]  /*2f50*/  FFMA.FTZ R21, R69, R29, R21 ;  /* 0x0000001d45157223 */ /* 0x000fe20000010015 */
[----:B------:R-:W-:-:S03]  /*2f60*/  FMUL.FTZ R84, R2, R84 ;  /* 0x0000005402547220 */ /* 0x000fc60000410000 */
[----:B------:R-:W-:Y:S01]  /*2f70*/  FMUL.FTZ R92, R21, -1.4426950216293334961 ;  /* 0xbfb8aa3b155c7820 */ /* 0x000fe20000410000 */
[----:B------:R-:W-:Y:S02]  /*2f80*/  FFMA.FTZ R90, R3, R84, R90 ;  /* 0x00000054035a7223 */ /* 0x000fe4000001005a */
[----:B------:R-:W1:Y:S01]  /*2f90*/  MUFU.EX2 R93, R93 ;  /* 0x0000005d005d7308 */ /* 0x000e620000000800 */
[----:B------:R-:W-:Y:S01]  /*2fa0*/  FFMA.FTZ R32, R28, R70, R32 ;  /* 0x000000461c207223 */ /* 0x000fe20000010020 */
[----:B------:R-:W-:Y:S01]  /*2fb0*/  MOV R28, R91 ;  /* 0x0000005b001c7202 */ /* 0x000fe20000000f00 */
[----:B------:R-:W-:-:S05]  /*2fc0*/  FMUL.FTZ R91, R90, -1.4426950216293334961 ;  /* 0xbfb8aa3b5a5b7820 */ /* 0x000fca0000410000 */
[----:B------:R-:W2:Y:S01]  /*2fd0*/  MUFU.EX2 R92, R92 ;  /* 0x0000005c005c7308 */ /* 0x000ea20000000800 */
[----:B0-----:R-:W-:-:S07]  /*2fe0*/  FADD.FTZ R89, R89, 1 ;  /* 0x3f80000059597421 */ /* 0x001fce0000010000 */
[----:B------:R-:W0:Y:S01]  /*2ff0*/  MUFU.EX2 R91, R91 ;  /* 0x0000005b005b7308 */ /* 0x000e220000000800 */
[----:B-1----:R-:W-:-:S07]  /*3000*/  FADD.FTZ R93, R93, 1 ;  /* 0x3f8000005d5d7421 */ /* 0x002fce0000010000 */
[----:B------:R-:W1:Y:S01]  /*3010*/  MUFU.RCP R89, R89 ;  /* 0x0000005900597308 */ /* 0x000e620000001000 */
[----:B--2---:R-:W-:-:S07]  /*3020*/  FADD.FTZ R92, R92, 1 ;  /* 0x3f8000005c5c7421 */ /* 0x004fce0000010000 */
[----:B------:R-:W2:Y:S01]  /*3030*/  MUFU.RCP R93, R93 ;  /* 0x0000005d005d7308 */ /* 0x000ea20000001000 */
[----:B0-----:R-:W-:Y:S01]  /*3040*/  FADD.FTZ R91, R91, 1 ;  /* 0x3f8000005b5b7421 */ /* 0x001fe20000010000 */
[----:B------:R-:W-:Y:S01]  /*3050*/  FFMA.FTZ R24, R0, R19, R24 ;  /* 0x0000001300187223 */ /* 0x000fe20000010018 */
[----:B------:R-:W-:-:S05]  /*3060*/  FADD.FTZ R28, R28, R79 ;  /* 0x0000004f1c1c7221 */ /* 0x000fca0000010000 */
[----:B------:R-:W0:Y:S01]  /*3070*/  MUFU.RCP R92, R92 ;  /* 0x0000005c005c7308 */ /* 0x000e220000001000 */
[----:B------:R-:W-:Y:S01]  /*3080*/  FFMA.FTZ R79, R68, R79, R24 ;  /* 0x0000004f444f7223 */ /* 0x000fe20000010018 */
[----:B-1----:R-:W-:-:S06]  /*3090*/  FADD.FTZ R24, -R89, 1 ;  /* 0x3f80000059187421 */ /* 0x002fcc0000010100 */
[----:B------:R-:W1:Y:S01]  /*30a0*/  MUFU.RCP R91, R91 ;  /* 0x0000005b005b7308 */ /* 0x000e620000001000 */
[----:B------:R-:W-:Y:S01]  /*30b0*/  FFMA.FTZ R24, R25, R24, 1 ;  /* 0x3f80000019187423 */ /* 0x000fe20000010018 */
[----:B--2---:R-:W-:-:S04]  /*30c0*/  FADD.FTZ R25, -R93, 1 ;  /* 0x3f8000005d197421 */ /* 0x004fc80000010100 */
[----:B------:R-:W-:Y:S01]  /*30d0*/  FFMA.FTZ R25, R31, R25, 1 ;  /* 0x3f8000001f197423 */ /* 0x000fe20000010019 */
[----:B0-----:R-:W-:-:S04]  /*30e0*/  FADD.FTZ R31, -R92, 1 ;  /* 0x3f8000005c1f7421 */ /* 0x001fc80000010100 */
[----:B------:R-:W-:Y:S01]  /*30f0*/  FFMA.FTZ R31, R21, R31, 1 ;  /* 0x3f800000151f7423 */ /* 0x000fe2000001001f */
[----:B------:R-:W-:Y:S01]  /*3100*/  FMUL.FTZ R21, R89, R24 ;  /* 0x0000001859157220 */ /* 0x000fe20000410000 */
[----:B-1----:R-:W-:-:S04]  /*3110*/  FADD.FTZ R24, -R91, 1 ;  /* 0x3f8000005b187421 */ /* 0x002fc80000010100 */
[----:B------:R-:W-:-:S04]  /*3120*/  FFMA.FTZ R24, R90, R24, 1 ;  /* 0x3f8000005a187423 */ /* 0x000fc80000010018 */
[----:B------:R-:W-:Y:S01]  /*3130*/  FMUL.FTZ R91, R91, R24 ;  /* 0x000000185b5b7220 */ /* 0x000fe20000410000 */
[----:B----4-:R-:W-:-:S05]  /*3140*/  SHF.L.U32 R24, R66, 0x10, RZ ;  /* 0x0000001042187819 */ /* 0x010fca00000006ff */
[----:B------:R-:W-:Y:S01]  /*3150*/  FMUL.FTZ R21, R24, R21 ;  /* 0x0000001518157220 */ /* 0x000fe20000410000 */
[----:B------:R-:W-:-:S03]  /*3160*/  PRMT R89, R67, 0x7632, R89 ;  /* 0x0000763243597816 */ /* 0x000fc60000000059 */
[----:B------:R-:W-:Y:S01]  /*3170*/  FMUL.FTZ R24, R0, R21 ;  /* 0x0000001500187220 */ /* 0x000fe20000410000 */
[----:B------:R-:W-:Y:S01]  /*3180*/  PRMT R90, R66, 0x7632, R90 ;  /* 0x00007632425a7816 */ /* 0x000fe2000000005a */
[----:B------:R-:W-:Y:S01]  /*3190*/  FMUL.FTZ R31, R92, R31 ;  /* 0x0000001f5c1f7220 */ /* 0x000fe20000410000 */
[----:B------:R-:W-:Y:S01]  /*31a0*/  SHF.L.U32 R89, R89, 0x10, RZ ;  /* 0x0000001059597819 */ /* 0x000fe200000006ff */
[----:B------:R-:W-:Y:S01]  /*31b0*/  FFMA.FTZ R24, R85, R24, R27 ;  /* 0x0000001855187223 */ /* 0x000fe2000001001b */
[----:B------:R-:W-:Y:S01]  /*31c0*/  SHF.L.U32 R90, R90, 0x10, RZ ;  /* 0x000000105a5a7819 */ /* 0x000fe200000006ff */
[----:B------:R-:W2:Y:S01]  /*31d0*/  LDL.LU R27, [R1+0x58] ;  /* 0x00005800011b7983 */ /* 0x000ea20000300800 */
[----:B------:R-:W-:Y:S01]  /*31e0*/  FMUL.FTZ R25, R93, R25 ;  /* 0x000000195d197220 */ /* 0x000fe20000410000 */
[----:B------:R-:W-:Y:S01]  /*31f0*/  FFMA.FTZ R79, R3, R20, R79 ;  /* 0x00000014034f7223 */ /* 0x000fe2000001004f */
[----:B------:R-:W-:Y:S01]  /*3200*/  FMUL.FTZ R89, R89, R31 ;  /* 0x0000001f59597220 */ /* 0x000fe20000410000 */
[----:B------:R-:W-:Y:S01]  /*3210*/  SHF.L.U32 R31, R67, 0x10, RZ ;  /* 0x00000010431f7819 */ /* 0x000fe200000006ff */
[----:B------:R-:W-:Y:S01]  /*3220*/  FMUL.FTZ R90, R90, R25 ;  /* 0x000000195a5a7220 */ /* 0x000fe20000410000 */
[----:B------:R-:W-:-:S03]  /*3230*/  FFMA.FTZ R79, R69, R70, R79 ;  /* 0x00000046454f7223 */ /* 0x000fc6000001004f */
[-C--:B------:R-:W-:Y:S01]  /*3240*/  FMUL.FTZ R25, R68, R90.reuse ;  /* 0x0000005a44197220 */ /* 0x080fe20000410000 */
[----:B------:R-:W-:Y:S01]  /*3250*/  FMUL.FTZ R31, R31, R91 ;  /* 0x0000005b1f1f7220 */ /* 0x000fe20000410000 */
[----:B------:R-:W-:Y:S02]  /*3260*/  FFMA.FTZ R79, R0, R21, R79 ;  /* 0x00000015004f7223 */ /* 0x000fe4000001004f */
[----:B------:R-:W-:Y:S01]  /*3270*/  FFMA.FTZ R25, R71, R25, R24 ;  /* 0x0000001947197223 */ /* 0x000fe20000010018 */
[----:B------:R-:W-:Y:S01]  /*3280*/  FMUL.FTZ R24, R3, R31 ;  /* 0x0000001f03187220 */ /* 0x000fe20000410000 */
[----:B------:R-:W-:Y:S01]  /*3290*/  FFMA.FTZ R79, R68, R90, R79 ;  /* 0x0000005a444f7223 */ /* 0x000fe2000001004f */
[----:B------:R-:W-:Y:S02]  /*32a0*/  FMUL.FTZ R68, R69, R89 ;  /* 0x0000005945447220 */ /* 0x000fe40000410000 */
[----:B------:R-:W-:Y:S01]  /*32b0*/  FFMA.FTZ R25, R84, R24, R25 ;  /* 0x0000001854197223 */ /* 0x000fe20000010019 */
[----:B------:R-:W-:-:S03]  /*32c0*/  FFMA.FTZ R24, R3, R31, R79 ;  /* 0x0000001f03187223 */ /* 0x000fc6000001004f */
[----:B------:R-:W-:Y:S01]  /*32d0*/  FFMA.FTZ R25, R29, R68, R25 ;  /* 0x000000441d197223 */ /* 0x000fe20000010019 */
[-C--:B------:R-:W-:Y:S01]  /*32e0*/  FFMA.FTZ R24, R69, R89.reuse, R24 ;  /* 0x0000005945187223 */ /* 0x080fe20000010018 */
[----:B------:R-:W-:Y:S02]  /*32f0*/  FADD.FTZ R70, R37, R70 ;  /* 0x0000004625467221 */ /* 0x000fe40000010000 */
[----:B------:R0:W5:Y:S04]  /*3300*/  LDL.LU R37, [R1+0x54] ;  /* 0x0000540001257983 */ /* 0x0001680000300800 */
[----:B------:R1:W-:Y:S04]  /*3310*/  STS.64 [R36], R24 ;  /* 0x0000001824007388 */ /* 0x0003e80000000a00 */
[----:B-1----:R0:W5:Y:S01]  /*3320*/  LDL.LU R36, [R1+0x50] ;  /* 0x0000500001247983 */ /* 0x0021620000300800 */
[----:B------:R-:W-:Y:S01]  /*3330*/  FFMA.FTZ R24, R71, R90, R33 ;  /* 0x0000005a47187223 */ /* 0x000fe20000010021 */
[----:B------:R-:W-:Y:S01]  /*3340*/  FADD.FTZ R25, R28, R90 ;  /* 0x0000005a1c197221 */ /* 0x000fe20000010000 */
[----:B------:R-:W-:Y:S01]  /*3350*/  FFMA.FTZ R28, R29, R89, R32 ;  /* 0x000000591d1c7223 */ /* 0x000fe20000010020 */
[----:B------:R0:W5:Y:S04]  /*3360*/  LDL.LU R33, [R1+0x4c] ;  /* 0x00004c0001217983 */ /* 0x0001680000300800 */
[----:B------:R0:W5:Y:S01]  /*3370*/  LDL.LU R32, [R1+0x48] ;  /* 0x0000480001207983 */ /* 0x0001620000300800 */
[----:B------:R-:W-:Y:S01]  /*3380*/  UIADD3 UR9, UP0, UR11, 0x8, URZ ;  /* 0x000000080b097890 */ /* 0x000fe2000ff1e03f */
[----:B------:R-:W1:Y:S01]  /*3390*/  S2R R93, SR_TID.X ;  /* 0x00000000005d7919 */ /* 0x000e620000002100 */
[----:B------:R-:W-:Y:S01]  /*33a0*/  FFMA.FTZ R22, R83, R4, R22 ;  /* 0x0000000453167223 */ /* 0x000fe20000010016 */
[----:B------:R-:W-:Y:S01]  /*33b0*/  FADD.FTZ R23, R4, R23 ;  /* 0x0000001704177221 */ /* 0x000fe20000010000 */
[----:B------:R-:W-:Y:S01]  /*33c0*/  FFMA.FTZ R26, R82, R5, R26 ;  /* 0x00000005521a7223 */ /* 0x000fe2000001001a */
[----:B------:R-:W-:Y:S01]  /*33d0*/  UIADD3.X UR10, URZ, UR5, URZ, UP0, !UPT ;  /* 0x000000053f0a7290 */ /* 0x000fe200087fe43f */
[----:B------:R-:W-:Y:S01]  /*33e0*/  FFMA.FTZ R22, R81, R6, R22 ;  /* 0x0000000651167223 */ /* 0x000fe20000010016 */
[----:B------:R-:W-:Y:S01]  /*33f0*/  UISETP.GE.U32.AND UP0, UPT, UR9, UR16, UPT ;  /* 0x000000100900728c */ /* 0x000fe2000bf06070 */
[----:B------:R-:W-:Y:S01]  /*3400*/  FADD.FTZ R23, R23, R6 ;  /* 0x0000000617177221 */ /* 0x000fe20000010000 */
[----:B------:R-:W-:Y:S01]  /*3410*/  FFMA.FTZ R26, R80, R7, R26 ;  /* 0x00000007501a7223 */ /* 0x000fe2000001001a */
[----:B------:R-:W-:Y:S01]  /*3420*/  FFMA.FTZ R22, R78, R8, R22 ;  /* 0x000000084e167223 */ /* 0x000fe20000010016 */
[----:B------:R-:W-:Y:S01]  /*3430*/  UISETP.GE.AND.EX UP0, UPT, UR10, UR7, UPT, UP0 ;  /* 0x000000070a00728c */ /* 0x000fe2000bf06300 */
[----:B------:R-:W-:Y:S01]  /*3440*/  FADD.FTZ R23, R23, R8 ;  /* 0x0000000817177221 */ /* 0x000fe20000010000 */
[----:B------:R-:W-:Y:S01]  /*3450*/  FFMA.FTZ R26, R77, R9, R26 ;  /* 0x000000094d1a7223 */ /* 0x000fe2000001001a */
[----:B------:R-:W-:-:S02]  /*3460*/  FFMA.FTZ R22, R76, R10, R22 ;  /* 0x0000000a4c167223 */ /* 0x000fc40000010016 */
[----:B------:R-:W-:Y:S01]  /*3470*/  FADD.FTZ R23, R23, R10 ;  /* 0x0000000a17177221 */ /* 0x000fe20000010000 */
[----:B------:R-:W-:Y:S01]  /*3480*/  FFMA.FTZ R26, R75, R11, R26 ;  /* 0x0000000b4b1a7223 */ /* 0x000fe2000001001a */
[----:B------:R-:W-:Y:S01]  /*3490*/  BAR.SYNC.DEFER_BLOCKING 0x0 ;  /* 0x0000000000007b1d */ /* 0x000fe20000010000 */
[----:B------:R-:W-:Y:S01]  /*34a0*/  PLOP3.LUT P0, PT, PT, PT, UP0, 0x80, 0x0 ;  /* 0x000000000000781c */ /* 0x000fe20003f0f008 */
[----:B------:R-:W-:Y:S01]  /*34b0*/  FFMA.FTZ R22, R74, R12, R22 ;  /* 0x0000000c4a167223 */ /* 0x000fe20000010016 */
[----:B------:R-:W-:Y:S01]  /*34c0*/  FADD.FTZ R23, R23, R12 ;  /* 0x0000000c17177221 */ /* 0x000fe20000010000 */
[----:B------:R-:W-:Y:S02]  /*34d0*/  FFMA.FTZ R26, R73, R14, R26 ;  /* 0x0000000e491a7223 */ /* 0x000fe4000001001a */
[----:B------:R-:W-:Y:S01]  /*34e0*/  FFMA.FTZ R22, R72, R15, R22 ;  /* 0x0000000f48167223 */ /* 0x000fe20000010016 */
[----:B------:R-:W-:Y:S01]  /*34f0*/  FADD.FTZ R23, R23, R15 ;  /* 0x0000000f17177221 */ /* 0x000fe20000010000 */
[----:B------:R-:W-:-:S02]  /*3500*/  FFMA.FTZ R26, R13, R16, R26 ;  /* 0x000000100d1a7223 */ /* 0x000fc4000001001a */
[----:B------:R-:W-:Y:S01]  /*3510*/  FFMA.FTZ R22, R17, R19, R22 ;  /* 0x0000001311167223 */ /* 0x000fe20000010016 */
[----:B------:R-:W-:Y:S01]  /*3520*/  FADD.FTZ R23, R23, R19 ;  /* 0x0000001317177221 */ /* 0x000fe20000010000 */
[----:B------:R-:W-:Y:S01]  /*3530*/  FFMA.FTZ R26, R18, R20, R26 ;  /* 0x00000014121a7223 */ /* 0x000fe2000001001a */
[----:B------:R-:W-:Y:S01]  /*3540*/  FADD.FTZ R29, R70, R89 ;  /* 0x00000059461d7221 */ /* 0x000fe20000010000 */
[----:B------:R-:W-:Y:S01]  /*3550*/  FFMA.FTZ R22, R85, R21, R22 ;  /* 0x0000001555167223 */ /* 0x000fe20000010016 */
[----:B-1----:R-:W-:Y:S01]  /*3560*/  ISETP.GT.U32.AND P1, PT, R93, 0x1f, PT ;  /* 0x0000001f5d00780c */ /* 0x002fe20003f24070 */
[----:B------:R-:W-:Y:S01]  /*3570*/  FADD.FTZ R23, R23, R21 ;  /* 0x0000001517177221 */ /* 0x000fe20000010000 */
[----:B------:R-:W-:Y:S01]  /*3580*/  FFMA.FTZ R26, R84, R31, R26 ;  /* 0x0000001f541a7223 */ /* 0x000fe2000001001a */
[----:B--2---:R-:W-:-:S04]  /*3590*/  FADD.FTZ R27, R5, R27 ;  /* 0x0000001b051b7221 */ /* 0x004fc80000010000 */
[----:B------:R-:W-:-:S04]  /*35a0*/  FADD.FTZ R27, R27, R7 ;  /* 0x000000071b1b7221 */ /* 0x000fc80000010000 */
[----:B------:R-:W-:-:S04]  /*35b0*/  FADD.FTZ R27, R27, R9 ;  /* 0x000000091b1b7221 */ /* 0x000fc80000010000 */
[----:B------:R-:W-:-:S04]  /*35c0*/  FADD.FTZ R27, R27, R11 ;  /* 0x0000000b1b1b7221 */ /* 0x000fc80000010000 */
[----:B------:R-:W-:-:S04]  /*35d0*/  FADD.FTZ R27, R27, R14 ;  /* 0x0000000e1b1b7221 */ /* 0x000fc80000010000 */
[----:B------:R-:W-:-:S04]  /*35e0*/  FADD.FTZ R27, R27, R16 ;  /* 0x000000101b1b7221 */ /* 0x000fc80000010000 */
[----:B------:R-:W-:-:S04]  /*35f0*/  FADD.FTZ R27, R27, R20 ;  /* 0x000000141b1b7221 */ /* 0x000fc80000010000 */
[----:B------:R-:W-:Y:S01]  /*3600*/  FADD.FTZ R27, R27, R31 ;  /* 0x0000001f1b1b7221 */ /* 0x000fe20000010000 */
[----:B0-----:R-:W-:Y:S06]  /*3610*/  @!P0 BRA `(.L_x_1275) ;  /* 0x0000000000d48947 */ /* 0x001fec0003800000 */
        /* <DEDUP_REMOVED lines=15> */
[----:B------:R-:W-:-:S04]  /*3710*/  SHF.R.S32.HI R79, RZ, 0x2, R79 ;  /* 0x00000002ff4f7819 */ /* 0x000fc8000001144f */
[----:B------:R-:W-:Y:S01]  /*3720*/  LEA R79, R79, UR5, 0x5 ;  /* 0x000000054f4f7c11 */ /* 0x000fe2000f8e28ff */
[----:B------:R-:W-:Y:S01]  /*3730*/  USHF.R.U32.HI UR5, URZ, 0x1, UR6 ;  /* 0x000000013f057899 */ /* 0x000fe20008011606 */
[----:B0-----:R-:W-:-:S03]  /*3740*/  LOP3.LUT R70, R69, 0x8, RZ, 0x3c, !PT ;  /* 0x0000000845467812 */ /* 0x001fc600078e3cff */
[----:B------:R-:W-:Y:S01]  /*3750*/  USHF.L.U32 UR5, UR5, 0x5, URZ ;  /* 0x0000000505057899 */ /* 0x000fe2000800063f */
[----:B------:R-:W-:-:S03]  /*3760*/  IADD3 R70, R68, R70, RZ ;  /* 0x0000004644467210 */ /* 0x000fc60007ffe0ff */
[----:B------:R-:W-:Y:S02]  /*3770*/  ULOP3.LUT UR5, UR5, 0xffffffe0, UR17, 0xe2, !UPT ;  /* 0xffffffe005057892 */ /* 0x000fe4000f8ee211 */
[----:B------:R0:W-:Y:S02]  /*3780*/  STS.64 [R70], R24 ;  /* 0x0000001846007388 */ /* 0x0001e40000000a00 */
[C---:B0-----:R-:W-:Y:S02]  /*3790*/  LOP3.LUT R70, R69.reuse, 0x10, RZ, 0x3c, !PT ;  /* 0x0000001045467812 */ /* 0x041fe400078e3cff */
[----:B------:R-:W-:Y:S02]  /*37a0*/  LOP3.LUT R69, R69, 0x18, RZ, 0x3c, !PT ;  /* 0x0000001845457812 */ /* 0x000fe400078e3cff */
[C---:B------:R-:W-:Y:S02]  /*37b0*/  IADD3 R70, R68.reuse, R70, RZ ;  /* 0x0000004644467210 */ /* 0x040fe40007ffe0ff */
[----:B------:R-:W-:-:S03]  /*37c0*/  IADD3 R69, R68, R69, RZ ;  /* 0x0000004544457210 */ /* 0x000fc60007ffe0ff */
[----:B------:R3:W-:Y:S04]  /*37d0*/  STS.64 [R70], R26 ;  /* 0x0000001a46007388 */ /* 0x0007e80000000a00 */
[----:B------:R-:W-:Y:S01]  /*37e0*/  STS.64 [R69], R28 ;  /* 0x0000001c45007388 */ /* 0x000fe20000000a00 */
[-C--:B--2---:R-:W-:Y:S01]  /*37f0*/  LEA R68, R92, R79.reuse, 0x3 ;  /* 0x0000004f5c447211 */ /* 0x084fe200078e18ff */
        /* <DEDUP_REMOVED lines=16> */
[----:B------:R-:W-:Y:S01]  /*3900*/  MOV R70, UR5 ;  /* 0x0000000500467c02 */ /* 0x000fe20008000f00 */
[----:B------:R-:W-:-:S04]  /*3910*/  FADD.FTZ R69, R71, R69 ;  /* 0x0000004547457221 */ /* 0x000fc80000010000 */
[----:B------:R-:W-:-:S05]  /*3920*/  IMAD R70, R70, 0x280, R93 ;  /* 0x0000028046467824 */ /* 0x000fca00078e025d */
[----:B------:R-:W-:-:S04]  /*3930*/  IADD3 R70, R70, UR14, RZ ;  /* 0x0000000e46467c10 */ /* 0x000fc8000fffe0ff */
[----:B------:R-:W-:-:S05]  /*3940*/  SHF.L.U32 R70, R70, 0x1, RZ ;  /* 0x0000000146467819 */ /* 0x000fca00000006ff */
[----:B0-----:R-:W-:-:S05]  /*3950*/  IMAD.WIDE.U32 R70, R70, 0x4, R90 ;  /* 0x0000000446467825 */ /* 0x001fca00078e005a */
[----:B------:R0:W-:Y:S02]  /*3960*/  STG.E.64 desc[UR12][R70.64+0x8000], R68 ;  /* 0x0080004446007986 */ /* 0x0001e4000c101b0c */
.L_x_1275:
[----:B------:R-:W-:Y:S01]  /*3970*/  BSSY B0, `(.L_x_1276) ;  /* 0x000006d000007945 */ /* 0x000fe20003800000 */
[----:B0-----:R-:W-:-:S03]  /*3980*/  CS2R R68, SRZ ;  /* 0x0000000000447805 */ /* 0x001fc6000001ff00 */
[----:B------:R-:W-:Y:S05]  /*3990*/  @P1 BRA `(.L_x_1277) ;  /* 0x0000000400a81947 */ /* 0x000fea0003800000 */
[----:B------:R-:W-:Y:S01]  /*39a0*/  USHF.L.U32 UR5, UR11, 0x3, URZ ;  /* 0x000000030b057899 */ /* 0x000fe2000800063f */
[----:B------:R-:W-:Y:S01]  /*39b0*/  HFMA2.MMA R68, -RZ, RZ, 0, 2.384185791015625e-06 ;  /* 0x00000028ff447435 */ /* 0x000fe200000001ff */
[----:B------:R-:W-:Y:S02]  /*39c0*/  MOV R69, 0x28 ;  /* 0x0000002800457802 */ /* 0x000fe40000000f00 */
[----:B------:R-:W-:Y:S01]  /*39d0*/  ULOP3.LUT UR5, UR5, 0x8, URZ, 0xc0, !UPT ;  /* 0x0000000805057892 */ /* 0x000fe2000f8ec03f */
[----:B------:R-:W-:Y:S02]  /*39e0*/  SHF.L.U32 R89, R93, 0x3, RZ ;  /* 0x000000035d597819 */ /* 0x000fe400000006ff */
[----:B------:R-:W-:Y:S02]  /*39f0*/  MOV R90, 0x28 ;  /* 0x00000028005a7802 */ /* 0x000fe40000000f00 */
[----:B------:R-:W-:Y:S02]  /*3a00*/  LOP3.LUT R89, R89, 0x18, RZ, 0xc0, !PT ;  /* 0x0000001859597812 */ /* 0x000fe400078ec0ff */
[----:B------:R-:W-:-:S05]  /*3a10*/  LEA.HI R79, R93, UR5, RZ, 0x1e ;  /* 0x000000055d4f7c11 */ /* 0x000fca000f8ff0ff */
        /* <DEDUP_REMOVED lines=98> */
.L_x_1277:
[----:B------:R-:W-:Y:S05]  /*4040*/  BSYNC B0 ;  /* 0x0000000000007941 */ /* 0x000fea0003800000 */
.L_x_1276:
        /* <DEDUP_REMOVED lines=21> */
[----:B------:R-:W-:-:S04]  /*41a0*/  LEA R68, R69, R68, 0x8 ;  /* 0x0000004445447211 */ /* 0x000fc800078e40ff */
[----:B------:R-:W-:-:S05]  /*41b0*/  SHF.L.U32 R68, R68, 0x1, RZ ;  /* 0x0000000144447819 */ /* 0x000fca00000006ff */
[----:B0-----:R-:W-:-:S05]  /*41c0*/  IMAD.WIDE.U32 R68, R68, 0x4, R90 ;  /* 0x0000000444447825 */ /* 0x001fca00078e005a */
[----:B------:R0:W-:Y:S02]  /*41d0*/  STG.E.64 desc[UR12][R68.64], R32 ;  /* 0x0000002044007986 */ /* 0x0001e4000c101b0c */
.L_x_1279:
[----:B------:R-:W-:Y:S05]  /*41e0*/  BSYNC B0 ;  /* 0x0000000000007941 */ /* 0x000fea0003800000 */
.L_x_1278:
        /* <DEDUP_REMOVED lines=41> */
[----:B0-----:R-:W0:Y:S01]  /*4480*/  LDC.64 R68, c[0x0][0x268] ;  /* 0x00009a00ff447b82 */ /* 0x001e220000000a00 */
        /* <DEDUP_REMOVED lines=9> */
.L_x_1282:
[----:B------:R-:W2:Y:S04]  /*4520*/  LD.E.STRONG.GPU R69, desc[UR12][R32.64] ;  /* 0x0000000c20457980 */ /* 0x000ea8000c10f900 */
[----:B--2---:R-:W-:Y:S01]  /*4530*/  CCTL.IVALL ;  /* 0x00000000ff00798f */ /* 0x004fe20002000000 */
[----:B------:R-:W-:Y:S05]  /*4540*/  YIELD ;  /* 0x0000000000007946 */ /* 0x000fea0003800000 */
[----:B-----5:R-:W-:-:S04]  /*4550*/  LOP3.LUT R69, R69, R68, RZ, 0x3c, !PT ;  /* 0x0000004445457212 */ /* 0x020fc800078e3cff */
[----:B------:R-:W-:-:S13]  /*4560*/  ISETP.GT.AND P1, PT, R69, -0x1, PT ;  /* 0xffffffff4500780c */ /* 0x000fda0003f24270 */
[----:B------:R-:W-:Y:S05]  /*4570*/  @P1 BRA `(.L_x_1282) ;  /* 0xfffffffc00e81947 */ /* 0x000fea000383ffff */
.L_x_1281:
[----:B------:R-:W-:Y:S05]  /*4580*/  WARPSYNC.ALL ;  /* 0x0000000000007948 */ /* 0x000fea0003800000 */
[----:B------:R-:W-:Y:S06]  /*4590*/  BAR.SYNC.DEFER_BLOCKING 0x0 ;  /* 0x0000000000007b1d */ /* 0x000fec0000010000 */
[----:B------:R-:W-:Y:S05]  /*45a0*/  BRA `(.L_x_1283) ;  /* 0x0000000000687947 */ /* 0x000fea0003800000 */
.L_x_1280:
[----:B0-----:R-:W0:Y:S01]  /*45b0*/  S2R R32, SR_TID.X ;  /* 0x0000000000207919 */ /* 0x001e220000002100 */
        /* <DEDUP_REMOVED lines=17> */
.L_x_1285:
[----:B------:R-:W2:Y:S04]  /*46d0*/  LD.E.STRONG.GPU R69, desc[UR12][R32.64] ;  /* 0x0000000c20457980 */ /* 0x000ea8000c10f900 */
[----:B--2---:R-:W-:Y:S01]  /*46e0*/  CCTL.IVALL ;  /* 0x00000000ff00798f */ /* 0x004fe20002000000 */
[----:B------:R-:W-:Y:S05]  /*46f0*/  YIELD ;  /* 0x0000000000007946 */ /* 0x000fea0003800000 */
[----:B-----5:R-:W-:-:S04]  /*4700*/  LOP3.LUT R69, R69, R68, RZ, 0x3c, !PT ;  /* 0x0000004445457212 */ /* 0x020fc800078e3cff */
[----:B------:R-:W-:-:S13]  /*4710*/  ISETP.GT.AND P1, PT, R69, -0x1, PT ;  /* 0xffffffff4500780c */ /* 0x000fda0003f24270 */
[----:B------:R-:W-:Y:S05]  /*4720*/  @P1 BRA `(.L_x_1285) ;  /* 0xfffffffc00e81947 */ /* 0x000fea000383ffff */
.L_x_1284:
[----:B------:R-:W-:Y:S05]  /*4730*/  WARPSYNC.ALL ;  /* 0x0000000000007948 */ /* 0x000fea0003800000 */
[----:B------:R-:W-:Y:S06]  /*4740*/  BAR.SYNC.DEFER_BLOCKING 0x0 ;  /* 0x0000000000007b1d */ /* 0x000fec0000010000 */
.L_x_1283:
[----:B------:R-:W1:Y:S01]  /*4750*/  S2R R89, SR_TID.X ;  /* 0x0000000000597919 */ /* 0x000e620000002100 */
[----:B------:R-:W2:Y:S01]  /*4760*/  LDL.LU R79, [R1+0x34] ;  /* 0x00003400014f7983 */ /* 0x000ea20000300800 */
[----:B0-----:R-:W-:Y:S02]  /*4770*/  MOV R33, UR4 ;  /* 0x0000000400217c02 */ /* 0x001fe40008000f00 */
[----:B-1----:R-:W-:-:S13]  /*4780*/  ISETP.GT.U32.AND P1, PT, R89, 0xff, PT ;  /* 0x000000ff5900780c */ /* 0x002fda0003f24070 */
[----:B------:R-:W0:Y:S08]  /*4790*/  @!P1 LDC R32, c[0x0][0x10] ;  /* 0x00000400ff209b82 */ /* 0x000e300000000800 */
[----:B------:R-:W1:Y:S01]  /*47a0*/  @!P1 LDC.64 R68, c[0x0][0x260] ;  /* 0x00009800ff449b82 */ /* 0x000e620000000a00 */
[----:B0-----:R-:W-:Y:S01]  /*47b0*/  @!P1 IMAD R32, R32, R33, UR6 ;  /* 0x0000000620209e24 */ /* 0x001fe2000f8e0221 */
[----:B------:R-:W-:-:S04]  /*47c0*/  @!P1 LOP3.LUT R33, R89, 0x7fffffe0, RZ, 0xc0, !PT ;  /* 0x7fffffe059219812 */ /* 0x000fc800078ec0ff */
[----:B------:R-:W-:Y:S02]  /*47d0*/  @!P1 LEA R32, R32, R33, 0x8 ;  /* 0x0000002120209211 */ /* 0x000fe400078e40ff */
[----:B------:R-:W-:-:S04]  /*47e0*/  @!P1 LOP3.LUT R33, R89, 0x1f, RZ, 0xc0, !PT ;  /* 0x0000001f59219812 */ /* 0x000fc800078ec0ff */
[----:B------:R-:W-:-:S04]  /*47f0*/  @!P1 IADD3 R32, R32, R33, RZ ;  /* 0x0000002120209210 */ /* 0x000fc80007ffe0ff */
[----:B------:R-:W-:-:S05]  /*4800*/  @!P1 SHF.L.U32 R32, R32, 0x1, RZ ;  /* 0x0000000120209819 */ /* 0x000fca00000006ff */
[----:B-1----:R-:W-:Y:S01]  /*4810*/  @!P1 IMAD.WIDE.U32 R32, R32, 0x4, R68 ;  /* 0x0000000420209825 */ /* 0x002fe200078e0044 */
[----:B------:R-:W0:Y:S01]  /*4820*/  S2UR UR14, SR_CgaCtaId ;  /* 0x00000000000e79c3 */ /* 0x000e220000008800 */
[----:B------:R-:W-:Y:S01]  /*4830*/  UMOV UR5, 0x400 ;  /* 0x0000040000057882 */ /* 0x000fe20000000000 */
[----:B------:R-:W-:Y:S02]  /*4840*/  SHF.L.U32 R34, R34, 0x10, RZ ;  /* 0x0000001022227819 */ /* 0x000fe400000006ff */
[----:B------:R-:W-:Y:S01]  /*4850*/  SHF.L.U32 R70, R70, 0x10, RZ ;  /* 0x0000001046467819 */ /* 0x000fe200000006ff */
[----:B------:R-:W3:Y:S01]  /*4860*/  @!P1 LDG.E.64 R32, desc[UR12][R32.64] ;  /* 0x0000000c20209981 */ /* 0x000ee2000c1e1b00 */
[----:B------:R-:W-:Y:S01]  /*4870*/  HFMA2.MMA R68, -RZ, RZ, 0, 0 ;  /* 0x00000000ff447435 */ /* 0x000fe200000001ff */
[----:B------:R-:W-:Y:S01]  /*4880*/  UIADD3 UR5, UR5, 0x3480, URZ ;  /* 0x0000348005057890 */ /* 0x000fe2000fffe03f */
[----:B------:R-:W-:Y:S01]  /*4890*/  FADD.FTZ R34, -R30, R34 ;  /* 0x000000221e227221 */ /* 0x000fe20000010100 */
[----:B------:R-:W-:Y:S01]  /*48a0*/  SHF.L.U32 R36, R36, 0x10, RZ ;  /* 0x0000001024247819 */ /* 0x000fe200000006ff */
[----:B------:R-:W-:Y:S01]  /*48b0*/  USHF.L.U32 UR11, UR11, 0x3, URZ ;  /* 0x000000030b0b7899 */ /* 0x000fe2000800063f */
[----:B------:R-:W-:Y:S01]  /*48c0*/  SHF.L.U32 R40, R40, 0x10, RZ ;  /* 0x0000001028287819 */ /* 0x000fe200000006ff */
[----:B------:R-:W-:Y:S01]  /*48d0*/  FMUL.FTZ R34, R2, R34 ;  /* 0x0000002202227220 */ /* 0x000fe20000410000 */
[----:B------:R-:W-:Y:S01]  /*48e0*/  SHF.L.U32 R35, R35, 0x10, RZ ;  /* 0x0000001023237819 */ /* 0x000fe200000006ff */
[----:B------:R-:W-:Y:S01]  /*48f0*/  ULOP3.LUT UR11, UR11, 0x8, URZ, 0xc0, !UPT ;  /* 0x000000080b0b7892 */ /* 0x000fe2000f8ec03f */
[----:B------:R-:W-:Y:S01]  /*4900*/  SHF.L.U32 R71, R71, 0x10, RZ ;  /* 0x0000001047477819 */ /* 0x000fe200000006ff */
[----:B------:R-:W4:Y:S01]  /*4910*/  LDL.LU R69, [R1+0x2c] ;  /* 0x00002c0001457983 */ /* 0x000f220000300800 */
[----:B0-----:R-:W-:Y:S01]  /*4920*/  ULEA UR5, UR14, UR5, 0x18 ;  /* 0x000000050e057291 */ /* 0x001fe2000f8ec03f */
[----:B---3--:R-:W-:Y:S01]  /*4930*/  @!P1 FADD.FTZ R68, RZ, R32 ;  /* 0x00000020ff449221 */ /* 0x008fe20000010000 */
[----:B------:R-:W-:Y:S01]  /*4940*/  MOV R32, RZ ;  /* 0x000000ff00207202 */ /* 0x000fe20000000f00 */
[----:B------:R-:W-:Y:S01]  /*4950*/  @!P1 FADD.FTZ R32, RZ, R33 ;  /* 0x00000021ff209221 */ /* 0x000fe20000010000 */
[----:B------:R-:W-:Y:S01]  /*4960*/  LOP3.LUT P1, RZ, R89, 0xffffff1f, RZ, 0xc0, !PT ;  /* 0xffffff1f59ff7812 */ /* 0x000fe2000782c0ff */
[----:B------:R-:W-:Y:S01]  /*4970*/  FADD.FTZ R35, -R30, R35 ;  /* 0x000000231e237221 */ /* 0x000fe20000010100 */
[----:B------:R-:W0:Y:S01]  /*4980*/  SHFL.BFLY PT, R33, R68, 0x10, 0x1f ;  /* 0x0e001f0044217f89 */ /* 0x000e2200000e0000 */
[----:B------:R-:W-:Y:S01]  /*4990*/  SHF.L.U32 R37, R37, 0x10, RZ ;  /* 0x0000001025257819 */ /* 0x000fe200000006ff */
[----:B------:R-:W-:Y:S01]  /*49a0*/  ULDC.64 UR14, c[0x0][0x210] ;  /* 0x00008400000e7ab9 */ /* 0x000fe20000000a00 */
        /* <DEDUP_REMOVED lines=31> */
[----:B--2---:R-:W-:-:S03]  /*4ba0*/  IADD3 R32, R79, -UR11, RZ ;  /* 0x8000000b4f207c10 */ /* 0x004fc6000fffe0ff */
[----:B------:R-:W-:Y:S01]  /*4bb0*/  FMUL.FTZ R33, R33, R68 ;  /* 0x0000004421217220 */ /* 0x000fe20000410000 */
[----:B------:R-:W-:Y:S01]  /*4bc0*/  LEA R32, R32, UR5, 0x3 ;  /* 0x0000000520207c11 */ /* 0x000fe2000f8e18ff */
[----:B------:R-:W-:Y:S01]  /*4bd0*/  FMUL.FTZ R35, R2, R35 ;  /* 0x0000002302237220 */ /* 0x000fe20000410000 */
[----:B------:R-:W-:Y:S01]  /*4be0*/  SHF.L.U32 R38, R38, 0x10, RZ ;  /* 0x0000001026267819 */ /* 0x000fe200000006ff */
[----:B------:R-:W-:Y:S01]  /*4bf0*/  FMUL.FTZ R40, R40, R33 ;  /* 0x0000002128287220 */ /* 0x000fe20000410000 */
[----:B------:R-:W-:Y:S01]  /*4c00*/  BAR.SYNC.DEFER_BLOCKING 0x0 ;  /* 0x0000000000007b1d */ /* 0x000fe20000010000 */
[----:B------:R-:W-:Y:S02]  /*4c10*/  SHF.L.U32 R41, R41, 0x10, RZ ;  /* 0x0000001029297819 */ /* 0x000fe400000006ff */
[----:B------:R-:W-:Y:S02]  /*4c20*/  SHF.L.U32 R39, R39, 0x10, RZ ;  /* 0x0000001027277819 */ /* 0x000fe400000006ff */
[----:B------:R-:W-:-:S02]  /*4c30*/  SHF.L.U32 R44, R44, 0x10, RZ ;  /* 0x000000102c2c7819 */ /* 0x000fc400000006ff */
[----:B------:R-:W-:Y:S01]  /*4c40*/  SHF.L.U32 R42, R42, 0x10, RZ ;  /* 0x000000102a2a7819 */ /* 0x000fe200000006ff */
[----:B------:R-:W2:Y:S04]  /*4c50*/  LDL.LU R68, [R1+0x30] ;  /* 0x0000300001447983 */ /* 0x000ea80000300800 */
[----:B------:R-:W0:Y:S02]  /*4c60*/  LDS.64 R32, [R32] ;  /* 0x0000000020207984 */ /* 0x000e240000000a00 */
[--C-:B0-----:R-:W-:Y:S01]  /*4c70*/  FFMA.FTZ R4, R0, R4, -R32.reuse ;  /* 0x0000000400047223 */ /* 0x101fe20000010820 */
[----:B------:R-:W-:-:S03]  /*4c80*/  FFMA.FTZ R40, R70, R40, -R32 ;  /* 0x0000002846287223 */ /* 0x000fc60000010820 */
[----:B------:R-:W-:Y:S01]  /*4c90*/  FFMA.FTZ R83, R83, -R33, R4 ;  /* 0x8000002153537223 */ /* 0x000fe20000010004 */
[----:B------:R-:W-:Y:S01]  /*4ca0*/  FFMA.FTZ R4, R35, R71, R37 ;  /* 0x0000004723047223 */ /* 0x000fe20000010025 */
[----:B------:R-:W-:-:S03]  /*4cb0*/  FFMA.FTZ R34, -R33, R34, R40 ;  /* 0x0000002221227223 */ /* 0x000fc60000010128 */
[----:B------:R-:W-:-:S06]  /*4cc0*/  FMUL.FTZ R40, R4, -1.4426950216293334961 ;  /* 0xbfb8aa3b04287820 */ /* 0x000fcc0000410000 */
[----:B------:R-:W0:Y:S02]  /*4cd0*/  MUFU.EX2 R40, R40 ;  /* 0x0000002800287308 */ /* 0x000e240000000800 */
[----:B0-----:R-:W-:-:S06]  /*4ce0*/  FADD.FTZ R40, R40, 1 ;  /* 0x3f80000028287421 */ /* 0x001fcc0000010000 */
[----:B------:R-:W0:Y:S01]  /*4cf0*/  MUFU.RCP R40, R40 ;  /* 0x0000002800287308 */ /* 0x000e220000001000 */
[----:B------:R-:W-:Y:S01]  /*4d00*/  FFMA.FTZ R5, R3, R5, -R32 ;  /* 0x0000000503057223 */ /* 0x000fe20000010820 */
[----:B------:R-:W-:-:S03]  /*4d10*/  FADD.FTZ R38, -R30, R38 ;  /* 0x000000261e267221 */ /* 0x000fc60000010100 */
[----:B------:R-:W-:Y:S01]  /*4d20*/  FFMA.FTZ R82, R82, -R33, R5 ;  /* 0x8000002152527223 */ /* 0x000fe20000010005 */
        /* <DEDUP_REMOVED lines=10> */
[----:B------:R-:W-:Y:S01]  /*4dd0*/  FADD.FTZ R39, -R30, R39 ;  /* 0x000000271e277221 */ /* 0x000fe20000010100 */
        /* <DEDUP_REMOVED lines=20> */
[----:B------:R-:W-:Y:S02]  /*4f20*/  SHF.L.U32 R45, R45, 0x10, RZ ;  /* 0x000000102d2d7819 */ /* 0x000fe400000006ff */
[----:B------:R-:W-:-:S03]  /*4f30*/  SHF.L.U32 R43, R43, 0x10, RZ ;  /* 0x000000102b2b7819 */ /* 0x000fc600000006ff */
[----:B------:R-:W-:Y:S02]  /*4f40*/  FMUL.FTZ R41, R45, R41 ;  /* 0x000000292d297220 */ /* 0x000fe40000410000 */
        /* <DEDUP_REMOVED lines=62> */
[----:B------:R-:W-:-:S05]  /*5330*/  SHF.L.U32 R54, R54, 0x10, RZ ;  /* 0x0000001036367819 */ /* 0x000fca00000006ff */
[----:B------:R-:W-:Y:S01]  /*5340*/  FMUL.FTZ R52, R54, R52 ;  /* 0x0000003436347220 */ /* 0x000fe20000410000 */
[----:B------:R-:W-:Y:S02]  /*5350*/  SHF.L.U32 R56, R56, 0x10, RZ ;  /* 0x0000001038387819 */ /* 0x000fe400000006ff */
[----:B------:R-:W-:Y:S01]  /*5360*/  SHF.L.U32 R55, R55, 0x10, RZ ;  /* 0x0000001037377819 */ /* 0x000fe200000006ff */
[----:B0-----:R-:W-:-:S04]  /*5370*/  FADD.FTZ R54, -R53, 1 ;  /* 0x3f80000035367421 */ /* 0x001fc80000010100 */
[----:B------:R-:W-:Y:S01]  /*5380*/  FFMA.FTZ R54, R51, R54, 1 ;  /* 0x3f80000033367423 */ /* 0x000fe20000010036 */
[----:B------:R-:W-:-:S03]  /*5390*/  FADD.FTZ R56, -R30, R56 ;  /* 0x000000381e387221 */ /* 0x000fc60000010100 */
[----:B------:R-:W-:Y:S01]  /*53a0*/  FMUL.FTZ R53, R53, R54 ;  /* 0x0000003635357220 */ /* 0x000fe20000410000 */
[--C-:B------:R-:W-:Y:S01]  /*53b0*/  FFMA.FTZ R40, R71, R40, -R32.reuse ;  /* 0x0000002847287223 */ /* 0x100fe20000010820 */
[C-C-:B------:R-:W-:Y:S01]  /*53c0*/  FFMA.FTZ R6, R0.reuse, R6, -R32.reuse ;  /* 0x0000000600067223 */ /* 0x140fe20000010820 */
[C-C-:B------:R-:W-:Y:S01]  /*53d0*/  FFMA.FTZ R8, R0.reuse, R8, -R32.reuse ;  /* 0x0000000800087223 */ /* 0x140fe20000010820 */
[----:B------:R-:W-:Y:S01]  /*53e0*/  FMUL.FTZ R53, R55, R53 ;  /* 0x0000003537357220 */ /* 0x000fe20000410000 */
[C-C-:B------:R-:W-:Y:S01]  /*53f0*/  FFMA.FTZ R10, R0.reuse, R10, -R32.reuse ;  /* 0x0000000a000a7223 */ /* 0x140fe20000010820 */
[C-C-:B------:R-:W-:Y:S01]  /*5400*/  FFMA.FTZ R12, R0.reuse, R12, -R32.reuse ;  /* 0x0000000c000c7223 */ /* 0x140fe20000010820 */
[C-C-:B------:R-:W-:Y:S01]  /*5410*/  FFMA.FTZ R15, R0.reuse, R15, -R32.reuse ;  /* 0x0000000f000f7223 */ /* 0x140fe20000010820 */
[--C-:B------:R-:W-:Y:S01]  /*5420*/  FFMA.FTZ R19, R0, R19, -R32.reuse ;  /* 0x0000001300137223 */ /* 0x100fe20000010820 */
[----:B------:R-:W-:Y:S01]  /*5430*/  FMUL.FTZ R51, R2, R56 ;  /* 0x0000003802337220 */ /* 0x000fe20000410000 */
[----:B------:R-:W-:Y:S01]  /*5440*/  FFMA.FTZ R0, R0, R21, -R32 ;  /* 0x0000001500007223 */ /* 0x000fe20000010820 */
[----:B------:R-:W-:Y:S01]  /*5450*/  FFMA.FTZ R35, -R33, R35, R40 ;  /* 0x0000002321237223 */ /* 0x000fe20000010128 */
[----:B------:R-:W-:Y:S01]  /*5460*/  FFMA.FTZ R53, R71, R53, -R32 ;  /* 0x0000003547357223 */ /* 0x000fe20000010820 */
[----:B------:R-:W-:Y:S01]  /*5470*/  FFMA.FTZ R54, R70, R51, R36 ;  /* 0x0000003346367223 */ /* 0x000fe20000010024 */
[----:B------:R-:W-:Y:S01]  /*5480*/  FFMA.FTZ R85, R85, -R33, R0 ;  /* 0x8000002155557223 */ /* 0x000fe20000010000 */
[C---:B------:R-:W-:Y:S01]  /*5490*/  FMUL.FTZ R0, R2.reuse, R82 ;  /* 0x0000005202007220 */ /* 0x040fe20000410000 */
[----:B------:R-:W-:Y:S01]  /*54a0*/  FMUL.FTZ R35, R2, R35 ;  /* 0x0000002302237220 */ /* 0x000fe20000410000 */
[----:B------:R-:W-:Y:S01]  /*54b0*/  FFMA.FTZ R53, -R33, R50, R53 ;  /* 0x0000003221357223 */ /* 0x000fe20000010135 */
[----:B------:R-:W-:Y:S01]  /*54c0*/  FMUL.FTZ R56, R54, -1.4426950216293334961 ;  /* 0xbfb8aa3b36387820 */ /* 0x000fe20000410000 */
[----:B------:R-:W3:Y:S01]  /*54d0*/  LDL.LU R50, [R1+0x24] ;  /* 0x0000240001327983 */ /* 0x000ee20000300800 */
[----:B------:R-:W-:Y:S01]  /*54e0*/  FFMA.FTZ R48, R70, R48, -R32 ;  /* 0x0000003046307223 */ /* 0x000fe20000010820 */
[----:B------:R-:W-:-:S02]  /*54f0*/  F2FP.BF16.F32.PACK_AB R0, R35, R0 ;  /* 0x000000002300723e */ /* 0x000fc400000010ff */
[----:B------:R-:W5:Y:S01]  /*5500*/  LDL.LU R35, [R1+0x28] ;  /* 0x0000280001237983 */ /* 0x000f620000300800 */
[----:B------:R-:W0:Y:S01]  /*5510*/  MUFU.EX2 R56, R56 ;  /* 0x0000003800387308 */ /* 0x000e220000000800 */
[----:B------:R-:W-:Y:S01]  /*5520*/  FFMA.FTZ R49, R71, R49, -R32 ;  /* 0x0000003147317223 */ /* 0x000fe20000010820 */
[C---:B------:R-:W-:Y:S02]  /*5530*/  FFMA.FTZ R43, -R33.reuse, R43, R48 ;  /* 0x0000002b212b7223 */ /* 0x040fe40000010130 */
[----:B------:R-:W5:Y:S01]  /*5540*/  LDL.LU R48, [R1+0x1c] ;  /* 0x00001c0001307983 */ /* 0x000f620000300800 */
[----:B------:R-:W-:-:S03]  /*5550*/  FFMA.FTZ R49, -R33, R46, R49 ;  /* 0x0000002e21317223 */ /* 0x000fc60000010131 */
[----:B------:R-:W5:Y:S01]  /*5560*/  LDL.LU R46, [R1+0x20] ;  /* 0x00002000012e7983 */ /* 0x000f620000300800 */
[----:B0-----:R-:W-:-:S06]  /*5570*/  FADD.FTZ R56, R56, 1 ;  /* 0x3f80000038387421 */ /* 0x001fcc0000010000 */
[----:B------:R-:W0:Y:S01]  /*5580*/  MUFU.RCP R56, R56 ;  /* 0x0000003800387308 */ /* 0x000e220000001000 */
[----:B------:R-:W-:-:S05]  /*5590*/  SHF.L.U32 R57, R57, 0x10, RZ ;  /* 0x0000001039397819 */ /* 0x000fca00000006ff */
[----:B------:R-:W-:Y:S01]  /*55a0*/  FADD.FTZ R57, -R30, R57 ;  /* 0x000000391e397221 */ /* 0x000fe20000010100 */
        /* <DEDUP_REMOVED lines=32> */
[----:B------:R-:W0:Y:S01]  /*57b0*/  MUFU.EX2 R61, R61 ;  /* 0x0000003d003d7308 */ /* 0x000e220000000800 */
[----:B------:R-:W-:Y:S02]  /*57c0*/  SHF.L.U32 R64, R64, 0x10, RZ ;  /* 0x0000001040407819 */ /* 0x000fe400000006ff */
[----:B------:R-:W-:-:S03]  /*57d0*/  SHF.L.U32 R65, R65, 0x10, RZ ;  /* 0x0000001041417819 */ /* 0x000fc600000006ff */
[C---:B------:R-:W-:Y:S01]  /*57e0*/  FADD.FTZ R64, -R30.reuse, R64 ;  /* 0x000000401e407221 */ /* 0x040fe20000010100 */
[----:B0-----:R-:W-:Y:S01]  /*57f0*/  FADD.FTZ R61, R61, 1 ;  /* 0x3f8000003d3d7421 */ /* 0x001fe20000010000 */
[----:B------:R-:W-:-:S05]  /*5800*/  FADD.FTZ R30, -R30, R65 ;  /* 0x000000411e1e7221 */ /* 0x000fca0000010100 */
[----:B------:R-:W0:Y:S01]  /*5810*/  MUFU.RCP R61, R61 ;  /* 0x0000003d003d7308 */ /* 0x000e220000001000 */
[----:B------:R-:W-:Y:S01]  /*5820*/  FMUL.FTZ R30, R2, R30 ;  /* 0x0000001e021e7220 */ /* 0x000fe20000410000 */
[----:B------:R-:W-:Y:S01]  /*5830*/  SHF.L.U32 R62, R62, 0x10, RZ ;  /* 0x000000103e3e7819 */ /* 0x000fe200000006ff */
[----:B------:R-:W-:Y:S02]  /*5840*/  FMUL.FTZ R64, R2, R64 ;  /* 0x0000004002407220 */ /* 0x000fe40000410000 */
[----:B------:R-:W-:Y:S02]  /*5850*/  FFMA.FTZ R37, R71, R30, R37 ;  /* 0x0000001e47257223 */ /* 0x000fe40000010025 */
[----:B------:R-:W-:Y:S01]  /*5860*/  FMUL.FTZ R60, R62, R60 ;  /* 0x0000003c3e3c7220 */ /* 0x000fe20000410000 */
[----:B------:R-:W-:Y:S01]  /*5870*/  FFMA.FTZ R36, R70, R64, R36 ;  /* 0x0000004046247223 */ /* 0x000fe20000010024 */
[----:B------:R-:W-:Y:S01]  /*5880*/  FMUL.FTZ R62, R37, -1.4426950216293334961 ;  /* 0xbfb8aa3b253e7820 */ /* 0x000fe20000410000 */
[----:B0-----:R-:W-:-:S05]  /*5890*/  FADD.FTZ R65, -R61, 1 ;  /* 0x3f8000003d417421 */ /* 0x001fca0000010100 */
[----:B------:R-:W0:Y:S01]  /*58a0*/  MUFU.EX2 R62, R62 ;  /* 0x0000003e003e7308 */ /* 0x000e220000000800 */
[----:B------:R-:W-:Y:S01]  /*58b0*/  FFMA.FTZ R59, R59, R65, 1 ;  /* 0x3f8000003b3b7423 */ /* 0x000fe20000010041 */
[----:B------:R-:W-:-:S06]  /*58c0*/  FMUL.FTZ R65, R36, -1.4426950216293334961 ;  /* 0xbfb8aa3b24417820 */ /* 0x000fcc0000410000 */
[----:B------:R-:W1:Y:S01]  /*58d0*/  MUFU.EX2 R65, R65 ;  /* 0x0000004100417308 */ /* 0x000e620000000800 */
[----:B0-----:R-:W-:-:S07]  /*58e0*/  FADD.FTZ R62, R62, 1 ;  /* 0x3f8000003e3e7421 */ /* 0x001fce0000010000 */
[----:B------:R-:W0:Y:S01]  /*58f0*/  MUFU.RCP R62, R62 ;  /* 0x0000003e003e7308 */ /* 0x000e220000001000 */
[----:B-1----:R-:W-:-:S07]  /*5900*/  FADD.FTZ R65, R65, 1 ;  /* 0x3f80000041417421 */ /* 0x002fce0000010000 */
[----:B------:R-:W1:Y:S01]  /*5910*/  MUFU.RCP R65, R65 ;  /* 0x0000004100417308 */ /* 0x000e620000001000 */
[----:B------:R-:W-:Y:S01]  /*5920*/  FMUL.FTZ R59, R61, R59 ;  /* 0x0000003b3d3b7220 */ /* 0x000fe20000410000 */
[----:B0-----:R-:W-:-:S04]  /*5930*/  FADD.FTZ R61, -R62, 1 ;  /* 0x3f8000003e3d7421 */ /* 0x001fc80000010100 */
[----:B------:R-:W-:Y:S01]  /*5940*/  FFMA.FTZ R61, R37, R61, 1 ;  /* 0x3f800000253d7423 */ /* 0x000fe2000001003d */
[----:B-1----:R-:W-:Y:S01]  /*5950*/  FADD.FTZ R37, -R65, 1 ;  /* 0x3f80000041257421 */ /* 0x002fe20000010100 */
[----:B------:R-:W-:-:S03]  /*5960*/  SHF.L.U32 R63, R63, 0x10, RZ ;  /* 0x000000103f3f7819 */ /* 0x000fc600000006ff */
[----:B------:R-:W-:Y:S01]  /*5970*/  FFMA.FTZ R37, R36, R37, 1 ;  /* 0x3f80000024257423 */ /* 0x000fe20000010025 */
[----:B------:R-:W-:Y:S01]  /*5980*/  SHF.L.U32 R67, R67, 0x10, RZ ;  /* 0x0000001043437819 */ /* 0x000fe200000006ff */
[----:B------:R-:W-:Y:S01]  /*5990*/  FMUL.FTZ R61, R62, R61 ;  /* 0x0000003d3e3d7220 */ /* 0x000fe20000410000 */
[----:B------:R-:W-:Y:S01]  /*59a0*/  SHF.L.U32 R66, R66, 0x10, RZ ;  /* 0x0000001042427819 */ /* 0x000fe200000006ff */
[----:B------:R-:W-:Y:S01]  /*59b0*/  FMUL.FTZ R37, R65, R37 ;  /* 0x0000002541257220 */ /* 0x000fe20000410000 */
[----:B------:R-:W-:Y:S01]  /*59c0*/  FMUL.FTZ R59, R63, R59 ;  /* 0x0000003b3f3b7220 */ /* 0x000fe20000410000 */
[----:B------:R-:W-:Y:S01]  /*59d0*/  FMUL.FTZ R61, R67, R61 ;  /* 0x0000003d433d7220 */ /* 0x000fe20000410000 */
[--C-:B------:R-:W-:Y:S01]  /*59e0*/  FFMA.FTZ R38, R70, R38, -R32.reuse ;  /* 0x0000002646267223 */ /* 0x100fe20000010820 */
[----:B------:R-:W-:Y:S01]  /*59f0*/  FMUL.FTZ R37, R66, R37 ;  /* 0x0000002542257220 */ /* 0x000fe20000410000 */
[C-C-:B------:R-:W-:Y:S01]  /*5a00*/  FFMA.FTZ R7, R3.reuse, R7, -R32.reuse ;  /* 0x0000000703077223 */ /* 0x140fe20000010820 */
[C-C-:B------:R-:W-:Y:S01]  /*5a10*/  FFMA.FTZ R9, R3.reuse, R9, -R32.reuse ;  /* 0x0000000903097223 */ /* 0x140fe20000010820 */
[C-C-:B------:R-:W-:Y:S01]  /*5a20*/  FFMA.FTZ R11, R3.reuse, R11, -R32.reuse ;  /* 0x0000000b030b7223 */ /* 0x140fe20000010820 */
[C-C-:B------:R-:W-:Y:S01]  /*5a30*/  FFMA.FTZ R14, R3.reuse, R14, -R32.reuse ;  /* 0x0000000e030e7223 */ /* 0x140fe20000010820 */
[C-C-:B------:R-:W-:Y:S01]  /*5a40*/  FFMA.FTZ R16, R3.reuse, R16, -R32.reuse ;  /* 0x0000001003107223 */ /* 0x140fe20000010820 */
[C-C-:B------:R-:W-:Y:S01]  /*5a50*/  FFMA.FTZ R20, R3.reuse, R20, -R32.reuse ;  /* 0x0000001403147223 */ /* 0x140fe20000010820 */
[--C-:B------:R-:W-:Y:S01]  /*5a60*/  FFMA.FTZ R3, R3, R31, -R32.reuse ;  /* 0x0000001f03037223 */ /* 0x100fe20000010820 */
[C---:B------:R-:W-:Y:S01]  /*5a70*/  FMUL.FTZ R83, R2.reuse, R83 ;  /* 0x0000005302537220 */ /* 0x040fe20000410000 */
[----:B------:R-:W-:Y:S01]  /*5a80*/  FMUL.FTZ R34, R2, R34 ;  /* 0x0000002202227220 */ /* 0x000fe20000410000 */
        /* <DEDUP_REMOVED lines=9> */
[----:B------:R-:W-:Y:S01]  /*5b20*/  FFMA.FTZ R61, R71, R61, -R32 ;  /* 0x0000003d473d7223 */ /* 0x000fe20000010820 */
[-C--:B------:R-:W-:Y:S01]  /*5b30*/  FFMA.FTZ R81, R81, -R33.reuse, R6 ;  /* 0x8000002151517223 */ /* 0x080fe20000010006 */
[C---:B------:R-:W-:Y:S01]  /*5b40*/  FFMA.FTZ R21, -R33.reuse, R4, R38 ;  /* 0x0000000421157223 */ /* 0x040fe20000010126 */
[-C--:B------:R-:W-:Y:S01]  /*5b50*/  FFMA.FTZ R31, R76, -R33.reuse, R10 ;  /* 0x800000214c1f7223 */ /* 0x080fe2000001000a */
[----:B------:R-:W-:Y:S01]  /*5b60*/  FFMA.FTZ R3, R84, -R33, R3 ;  /* 0x8000002154037223 */ /* 0x000fe20000010003 */
[----:B------:R-:W-:Y:S01]  /*5b70*/  FFMA.FTZ R41, -R33, R5, R41 ;  /* 0x0000000521297223 */ /* 0x000fe20000010129 */
[-C--:B------:R-:W-:Y:S01]  /*5b80*/  FFMA.FTZ R19, R17, -R33.reuse, R19 ;  /* 0x8000002111137223 */ /* 0x080fe20000010013 */
[----:B----4-:R-:W-:Y:S01]  /*5b90*/  IADD3 R10, P1, R69, UR14, RZ ;  /* 0x0000000e450a7c10 */ /* 0x010fe2000ff3e0ff */
[----:B------:R-:W-:Y:S01]  /*5ba0*/  FFMA.FTZ R7, R80, -R33, R7 ;  /* 0x8000002150077223 */ /* 0x000fe20000010007 */
[----:B------:R-:W-:Y:S01]  /*5bb0*/  F2FP.BF16.F32.PACK_AB R83, R34, R83 ;  /* 0x000000532253723e */ /* 0x000fe200000010ff */
[----:B------:R-:W-:Y:S01]  /*5bc0*/  FFMA.FTZ R5, R78, -R33, R8 ;  /* 0x800000214e057223 */ /* 0x000fe20000010008 */
[----:B------:R-:W-:Y:S01]  /*5bd0*/  FFMA.FTZ R39, -R33, R39, R44 ;  /* 0x0000002721277223 */ /* 0x000fe2000001012c */
[-C--:B------:R-:W-:Y:S01]  /*5be0*/  FFMA.FTZ R9, R77, -R33.reuse, R9 ;  /* 0x800000214d097223 */ /* 0x080fe20000010009 */
        /* <DEDUP_REMOVED lines=8> */
[C---:B------:R-:W-:Y:S01]  /*5c70*/  FFMA.FTZ R57, -R33.reuse, R54, R57 ;  /* 0x0000003621397223 */ /* 0x040fe20000010139 */
[C---:B------:R-:W-:Y:S01]  /*5c80*/  FFMA.FTZ R55, -R33.reuse, R55, R60 ;  /* 0x0000003721377223 */ /* 0x040fe2000001013c */
[----:B------:R-:W-:Y:S01]  /*5c90*/  FFMA.FTZ R17, R18, -R33, R20 ;  /* 0x8000002112117223 */ /* 0x000fe20000010014 */
[C---:B------:R-:W-:Y:S01]  /*5ca0*/  FFMA.FTZ R59, -R33.reuse, R58, R59 ;  /* 0x0000003a213b7223 */ /* 0x040fe2000001013b */
[C---:B------:R-:W-:Y:S01]  /*5cb0*/  FFMA.FTZ R37, -R33.reuse, R64, R37 ;  /* 0x0000004021257223 */ /* 0x040fe20000010125 */
[----:B------:R-:W-:Y:S01]  /*5cc0*/  FFMA.FTZ R61, -R33, R30, R61 ;  /* 0x0000001e213d7223 */ /* 0x000fe2000001013d */
[C---:B------:R-:W-:Y:S01]  /*5cd0*/  FMUL.FTZ R81, R2.reuse, R81 ;  /* 0x0000005102517220 */ /* 0x040fe20000410000 */
[C---:B------:R-:W-:Y:S01]  /*5ce0*/  FMUL.FTZ R4, R2.reuse, R21 ;  /* 0x0000001502047220 */ /* 0x040fe20000410000 */
[----:B------:R-:W-:Y:S01]  /*5cf0*/  FMUL.FTZ R8, R2, R3 ;  /* 0x0000000302087220 */ /* 0x000fe20000410000 */
[----:B--2---:R-:W-:Y:S01]  /*5d00*/  IADD3.X R11, R68, UR15, RZ, P1, !PT ;  /* 0x0000000f440b7c10 */ /* 0x004fe20008ffe4ff */
[----:B------:R-:W2:Y:S01]  /*5d10*/  LDL.LU R42, [R1+0x14] ;  /* 0x00001400012a7983 */ /* 0x000ea20000300800 */
        /* <DEDUP_REMOVED lines=26> */
[----:B---3--:R-:W-:-:S02]  /*5ec0*/  IADD3 R2, P1, R50, UR14, RZ ;  /* 0x0000000e32027c10 */ /* 0x008fc4000ff3e0ff */
[----:B------:R-:W-:Y:S01]  /*5ed0*/  F2FP.BF16.F32.PACK_AB R81, R4, R81 ;  /* 0x000000510451723e */ /* 0x000fe200000010ff */
[----:B------:R5:W-:Y:S01]  /*5ee0*/  STG.E.U16 desc[UR12][R10.64+0x2], R3 ;  /* 0x000002030a007986 */ /* 0x000be2000c10150c */
[----:B------:R-:W-:Y:S02]  /*5ef0*/  PRMT R21, R0, 0x7632, R21 ;  /* 0x0000763200157816 */ /* 0x000fe40000000015 */
[----:B------:R-:W-:Y:S01]  /*5f00*/  PRMT R33, R81, 0x7632, R33 ;  /* 0x0000763251217816 */ /* 0x000fe20000000021 */
[----:B------:R-:W3:Y:S04]  /*5f10*/  LDL.LU R39, [R1+0x18] ;  /* 0x0000180001277983 */ /* 0x000ee80000300800 */
[----:B------:R-:W4:Y:S01]  /*5f20*/  LDL.LU R37, [R1+0xc] ;  /* 0x00000c0001257983 */ /* 0x000f220000300800 */
[----:B-----5:R-:W-:-:S03]  /*5f30*/  IADD3.X R3, R35, UR15, RZ, P1, !PT ;  /* 0x0000000f23037c10 */ /* 0x020fc60008ffe4ff */
[----:B------:R-:W-:Y:S01]  /*5f40*/  STG.E.U16 desc[UR12][R10.64], R83 ;  /* 0x000000530a007986 */ /* 0x000fe2000c10150c */
[----:B------:R-:W-:Y:S02]  /*5f50*/  F2FP.BF16.F32.PACK_AB R7, R40, R7 ;  /* 0x000000072807723e */ /* 0x000fe400000010ff */
[----:B------:R-:W-:Y:S01]  /*5f60*/  IADD3 R4, P1, R48, UR14, RZ ;  /* 0x0000000e30047c10 */ /* 0x000fe2000ff3e0ff */
[----:B------:R0:W-:Y:S04]  /*5f70*/  STG.E.U16 desc[UR12][R10.64+0x4], R0 ;  /* 0x000004000a007986 */ /* 0x0001e8000c10150c */
[----:B------:R-:W5:Y:S04]  /*5f80*/  LDL.LU R35, [R1+0x10] ;  /* 0x0000100001237983 */ /* 0x000f680000300800 */
[----:B------:R-:W-:Y:S01]  /*5f90*/  STG.E.U16 desc[UR12][R10.64+0x6], R21 ;  /* 0x000006150a007986 */ /* 0x000fe2000c10150c */
[----:B------:R-:W-:-:S03]  /*5fa0*/  F2FP.BF16.F32.PACK_AB R6, R6, R5 ;  /* 0x000000050606723e */ /* 0x000fc600000010ff */
[----:B------:R1:W-:Y:S01]  /*5fb0*/  STG.E.U16 desc[UR12][R2.64+0x2], R33 ;  /* 0x0000022102007986 */ /* 0x0003e2000c10150c */
[----:B0-----:R-:W-:Y:S02]  /*5fc0*/  PRMT R0, R7, 0x7632, R0 ;  /* 0x0000763207007816 */ /* 0x001fe40000000000 */
[----:B------:R-:W-:Y:S02]  /*5fd0*/  F2FP.BF16.F32.PACK_AB R9, R34, R9 ;  /* 0x000000092209723e */ /* 0x000fe400000010ff */
[----:B------:R-:W-:Y:S01]  /*5fe0*/  IADD3.X R5, R46, UR15, RZ, P1, !PT ;  /* 0x0000000f2e057c10 */ /* 0x000fe20008ffe4ff */
[----:B-1----:R-:W5:Y:S04]  /*5ff0*/  LDL.LU R33, [R1+0x4] ;  /* 0x0000040001217983 */ /* 0x002f680000300800 */
[----:B------:R-:W5:Y:S04]  /*6000*/  LDL.LU R21, [R1+0x8] ;  /* 0x0000080001157983 */ /* 0x000f680000300800 */
[----:B------:R-:W-:Y:S04]  /*6010*/  STG.E.U16 desc[UR12][R2.64], R81 ;  /* 0x0000005102007986 */ /* 0x000fe8000c10150c */
[----:B------:R-:W-:Y:S04]  /*6020*/  STG.E.U16 desc[UR12][R2.64+0x4], R7 ;  /* 0x0000040702007986 */ /* 0x000fe8000c10150c */
[----:B------:R0:W-:Y:S04]  /*6030*/  STG.E.U16 desc[UR12][R2.64+0x6], R0 ;  /* 0x0000060002007986 */ /* 0x0001e8000c10150c */
[----:B------:R1:W-:Y:S01]  /*6040*/  STG.E.U16 desc[UR12][R4.64+0x4], R9 ;  /* 0x0000040904007986 */ /* 0x0003e2000c10150c */
[----:B0-----:R-:W-:-:S03]  /*6050*/  PRMT R3, R9, 0x7632, R3 ;  /* 0x0000763209037816 */ /* 0x001fc60000000003 */
[----:B-1----:R-:W5:Y:S01]  /*6060*/  LDL.LU R9, [R1] ;  /* 0x0000000001097983 */ /* 0x002f620000300800 */
[C---:B------:R-:W-:Y:S02]  /*6070*/  PRMT R11, R6.reuse, 0x7610, R11 ;  /* 0x00007610060b7816 */ /* 0x040fe4000000000b */
[----:B------:R-:W-:Y:S02]  /*6080*/  PRMT R34, R6, 0x7632, R34 ;  /* 0x0000763206227816 */ /* 0x000fe40000000022 */
[----:B------:R-:W-:Y:S02]  /*6090*/  F2FP.BF16.F32.PACK_AB R14, R14, R31 ;  /* 0x0000001f0e0e723e */ /* 0x000fe400000010ff */
[----:B------:R-:W-:Y:S02]  /*60a0*/  F2FP.BF16.F32.PACK_AB R36, R36, R75 ;  /* 0x0000004b2424723e */ /* 0x000fe400000010ff */
[----:B------:R-:W-:Y:S01]  /*60b0*/  F2FP.BF16.F32.PACK_AB R16, R16, R63 ;  /* 0x0000003f1010723e */ /* 0x000fe200000010ff */
[----:B------:R-:W-:Y:S01]  /*60c0*/  STG.E.U16 desc[UR12][R4.64], R11 ;  /* 0x0000000b04007986 */ /* 0x000fe2000c10150c */
[----:B------:R-:W-:-:S02]  /*60d0*/  PRMT R10, R14, 0x7632, R10 ;  /* 0x000076320e0a7816 */ /* 0x000fc4000000000a */
[----:B------:R-:W-:Y:S01]  /*60e0*/  PRMT R0, R36, 0x7632, R0 ;  /* 0x0000763224007816 */ /* 0x000fe20000000000 */
[----:B------:R-:W-:Y:S04]  /*60f0*/  STG.E.U16 desc[UR12][R4.64+0x2], R34 ;  /* 0x0000022204007986 */ /* 0x000fe8000c10150c */
[----:B------:R0:W-:Y:S01]  /*6100*/  STG.E.U16 desc[UR12][R4.64+0x6], R3 ;  /* 0x0000060304007986 */ /* 0x0001e2000c10150c */
[----:B------:R-:W-:Y:S02]  /*6110*/  F2FP.BF16.F32.PACK_AB R32, R32, R73 ;  /* 0x000000492020723e */ /* 0x000fe400000010ff */
[----:B------:R-:W-:Y:S02]  /*6120*/  F2FP.BF16.F32.PACK_AB R12, R12, R15 ;  /* 0x0000000f0c0c723e */ /* 0x000fe400000010ff */
[----:B0-----:R-:W-:-:S02]  /*6130*/  PRMT R5, R16, 0x7632, R5 ;  /* 0x0000763210057816 */ /* 0x001fc40000000005 */
[----:B------:R-:W-:Y:S02]  /*6140*/  F2FP.BF16.F32.PACK_AB R13, R30, R13 ;  /* 0x0000000d1e0d723e */ /* 0x000fe400000010ff */
[----:B------:R-:W-:Y:S02]  /*6150*/  F2FP.BF16.F32.PACK_AB R19, R38, R19 ;  /* 0x000000132613723e */ /* 0x000fe400000010ff */
[----:B------:R-:W-:Y:S02]  /*6160*/  F2FP.BF16.F32.PACK_AB R17, R20, R17 ;  /* 0x000000111411723e */ /* 0x000fe400000010ff */
[----:B------:R-:W-:Y:S02]  /*6170*/  F2FP.BF16.F32.PACK_AB R18, R18, R85 ;  /* 0x000000551212723e */ /* 0x000fe400000010ff */
[----:B------:R-:W-:Y:S02]  /*6180*/  F2FP.BF16.F32.PACK_AB R8, R61, R8 ;  /* 0x000000083d08723e */ /* 0x000fe400000010ff */
[----:B------:R-:W-:-:S02]  /*6190*/  PRMT R44, R19, 0x7632, R44 ;  /* 0x00007632132c7816 */ /* 0x000fc4000000002c */
[----:B------:R-:W-:Y:S01]  /*61a0*/  PRMT R43, R18, 0x7632, R43 ;  /* 0x00007632122b7816 */ /* 0x000fe2000000002b */
[----:B------:R-:W-:Y:S01]  /*61b0*/  ULOP3.LUT UR4, UR4, 0x1, URZ, 0x3c, !UPT ;  /* 0x0000000104047892 */ /* 0x000fe2000f8e3c3f */
[----:B------:R-:W-:Y:S01]  /*61c0*/  UMOV UR5, UR10 ;  /* 0x0000000a00057c82 */ /* 0x000fe20008000000 */
[----:B------:R-:W-:Y:S01]  /*61d0*/  UMOV UR11, UR9 ;  /* 0x00000009000b7c82 */ /* 0x000fe20008000000 */
[----:B--2---:R-:W-:-:S04]  /*61e0*/  IADD3 R6, P1, R42, UR14, RZ ;  /* 0x0000000e2a067c10 */ /* 0x004fc8000ff3e0ff */
[----:B---3--:R-:W-:Y:S02]  /*61f0*/  IADD3.X R7, R39, UR15, RZ, P1, !PT ;  /* 0x0000000f27077c10 */ /* 0x008fe40008ffe4ff */
[----:B----4-:R-:W-:-:S03]  /*6200*/  IADD3 R2, P1, R37, UR14, RZ ;  /* 0x0000000e25027c10 */ /* 0x010fc6000ff3e0ff */
[----:B------:R-:W-:Y:S04]  /*6210*/  STG.E.U16 desc[UR12][R6.64], R14 ;  /* 0x0000000e06007986 */ /* 0x000fe8000c10150c */
[----:B------:R-:W-:Y:S04]  /*6220*/  STG.E.U16 desc[UR12][R6.64+0x2], R10 ;  /* 0x0000020a06007986 */ /* 0x000fe8000c10150c */
[----:B------:R-:W-:Y:S01]  /*6230*/  STG.E.U16 desc[UR12][R6.64+0x4], R36 ;  /* 0x0000042406007986 */ /* 0x000fe2000c10150c */
[----:B-----5:R-:W-:-:S03]  /*6240*/  IADD3.X R3, R35, UR15, RZ, P1, !PT ;  /* 0x0000000f23037c10 */ /* 0x020fc60008ffe4ff */
[----:B------:R0:W-:Y:S04]  /*6250*/  STG.E.U16 desc[UR12][R6.64+0x6], R0 ;  /* 0x0000060006007986 */ /* 0x0001e8000c10150c */
[----:B------:R1:W-:Y:S01]  /*6260*/  STG.E.U16 desc[UR12][R2.64+0x2], R5 ;  /* 0x0000020502007986 */ /* 0x0003e2000c10150c */
[----:B0-----:R-:W-:Y:S02]  /*6270*/  PRMT R7, R32, 0x7632, R7 ;  /* 0x0000763220077816 */ /* 0x001fe40000000007 */
[----:B------:R-:W-:-:S04]  /*6280*/  IADD3 R4, P1, R33, UR14, RZ ;  /* 0x0000000e21047c10 */ /* 0x000fc8000ff3e0ff */
[----:B-1----:R-:W-:Y:S02]  /*6290*/  IADD3.X R5, R21, UR15, RZ, P1, !PT ;  /* 0x0000000f15057c10 */ /* 0x002fe40008ffe4ff */
[----:B------:R-:W-:Y:S02]  /*62a0*/  IADD3 R88, P1, R88, UR14, RZ ;  /* 0x0000000e58587c10 */ /* 0x000fe4000ff3e0ff */
[----:B------:R-:W-:Y:S01]  /*62b0*/  PRMT R0, R12, 0x7632, R0 ;  /* 0x000076320c007816 */ /* 0x000fe20000000000 */
[----:B------:R-:W-:Y:S04]  /*62c0*/  STG.E.U16 desc[UR12][R2.64], R16 ;  /* 0x0000001002007986 */ /* 0x000fe8000c10150c */
[----:B------:R-:W-:Y:S04]  /*62d0*/  STG.E.U16 desc[UR12][R2.64+0x4], R32 ;  /* 0x0000042002007986 */ /* 0x000fe8000c10150c */
[----:B------:R0:W-:Y:S04]  /*62e0*/  STG.E.U16 desc[UR12][R2.64+0x6], R7 ;  /* 0x0000060702007986 */ /* 0x0001e8000c10150c */
[----:B------:R1:W-:Y:S01]  /*62f0*/  STG.E.U16 desc[UR12][R4.64+0x2], R0 ;  /* 0x0000020004007986 */ /* 0x0003e2000c10150c */
[----:B0-----:R-:W-:-:S02]  /*6300*/  PRMT R3, R13, 0x7632, R3 ;  /* 0x000076320d037816 */ /* 0x001fc40000000003 */
[----:B------:R-:W-:Y:S02]  /*6310*/  IADD3.X R89, R9, UR15, RZ, P1, !PT ;  /* 0x0000000f09597c10 */ /* 0x000fe40008ffe4ff */
[----:B------:R-:W-:Y:S02]  /*6320*/  IADD3 R86, P1, R86, UR14, RZ ;  /* 0x0000000e56567c10 */ /* 0x000fe4000ff3e0ff */
[----:B-1----:R-:W-:Y:S02]  /*6330*/  PRMT R0, R17, 0x7632, R0 ;  /* 0x0000763211007816 */ /* 0x002fe40000000000 */
[----:B------:R-:W-:Y:S02]  /*6340*/  IADD3.X R87, R87, UR15, RZ, P1, !PT ;  /* 0x0000000f57577c10 */ /* 0x000fe40008ffe4ff */
[----:B------:R-:W-:Y:S01]  /*6350*/  PRMT R2, R8, 0x7632, R2 ;  /* 0x0000763208027816 */ /* 0x000fe20000000002 */
[----:B------:R2:W-:Y:S04]  /*6360*/  STG.E.U16 desc[UR12][R4.64], R12 ;  /* 0x0000000c04007986 */ /* 0x0005e8000c10150c */
        /* <DEDUP_REMOVED lines=11> */
.L_x_1274:
        /* <DEDUP_REMOVED lines=10> */
[----:B--2---:R-:W1:Y:S01]  /*64c0*/  LDC.64 R18, c[0x0][0x258] ;  /* 0x00009600ff127b82 */ /* 0x004e620000000a00 */
[----:B------:R-:W2:Y:S01]  /*64d0*/  S2R R16, SR_TID.X ;  /* 0x0000000000107919 */ /* 0x000ea20000002100 */
[----:B------:R-:W-:Y:S01]  /*64e0*/  MOV R15, 0xffffffff ;  /* 0xffffffff000f7802 */ /* 0x000fe20000000f00 */
[----:B------:R-:W-:Y:S01]  /*64f0*/  HFMA2.MMA R10, -RZ, RZ, 0, 1.1920928955078125e-06 ;  /* 0x00000014ff0a7435 */ /* 0x000fe200000001ff */
[----:B-1----:R-:W-:Y:S02]  /*6500*/  LOP3.LUT R12, RZ, R18, RZ, 0x33, !PT ;  /* 0x00000012ff0c7212 */ /* 0x002fe400078e33ff */
[----:B0-----:R-:W-:Y:S02]  /*6510*/  LOP3.LUT R3, RZ, R19, RZ, 0x33, !PT ;  /* 0x00000013ff037212 */ /* 0x001fe400078e33ff */
[----:B------:R-:W-:-:S04]  /*6520*/  ISETP.GT.U32.AND P0, PT, R12, -0x5, PT ;  /* 0xfffffffb0c00780c */ /* 0x000fc80003f04070 */
[C---:B------:R-:W-:Y:S02]  /*6530*/  ISETP.GT.AND.EX P0, PT, R3.reuse, -0x1, PT, P0 ;  /* 0xffffffff0300780c */ /* 0x040fe40003f04300 */
[----:B--2---:R-:W-:Y:S02]  /*6540*/  SHF.R.U32.HI R14, RZ, 0x5, R16 ;  /* 0x00000005ff0e7819 */ /* 0x004fe40000011610 */
        /* <DEDUP_REMOVED lines=13> */
[C---:B------:R-:W-:Y:S01]  /*6620*/  IMAD.WIDE.U32 R4, P0, R7.reuse, -0x33333334, R2 ;  /* 0xcccccccc07047825 */ /* 0x040fe20007800002 */
[----:B------:R-:W-:Y:S02]  /*6630*/  LOP3.LUT R47, R16, 0xf, RZ, 0xc0, !PT ;  /* 0x0000000f102f7812 */ /* 0x000fe400078ec0ff */
[----:B------:R-:W-:Y:S01]  /*6640*/  IADD3.X R45, RZ, RZ, RZ, P2, !PT ;  /* 0x000000ffff2d7210 */ /* 0x000fe200017fe4ff */
[----:B------:R-:W-:Y:S01]  /*6650*/  IMAD.WIDE.U32 R2, R7, -0x33333333, RZ ;  /* 0xcccccccd07027825 */ /* 0x000fe200078e00ff */
[----:B------:R-:W-:Y:S02]  /*6660*/  IADD3.X R7, RZ, RZ, RZ, P0, !PT ;  /* 0x000000ffff077210 */ /* 0x000fe400007fe4ff */
[----:B------:R-:W-:-:S02]  /*6670*/  MOV R6, R5 ;  /* 0x0000000500067202 */ /* 0x000fc40000000f00 */
[----:B------:R-:W-:Y:S01]  /*6680*/  IADD3 RZ, P1, R3, R4, RZ ;  /* 0x0000000403ff7210 */ /* 0x000fe20007f3e0ff */
[----:B------:R-:W-:Y:S01]  /*6690*/  IMAD.WIDE.U32 R2, R10, -0x33333333, RZ ;  /* 0xcccccccd0a027825 */ /* 0x000fe200078e00ff */
[----:B------:R-:W-:-:S03]  /*66a0*/  ISETP.LT.U32.AND P0, PT, R18, 0x4, PT ;  /* 0x000000041200780c */ /* 0x000fc60003f01070 */
[----:B------:R-:W-:Y:S01]  /*66b0*/  IMAD.WIDE.U32.X R4, R15, -0x33333334, R6, P1 ;  /* 0xcccccccc0f047825 */ /* 0x000fe200008e0406 */
[----:B------:R-:W-:Y:S02]  /*66c0*/  ISETP.LT.AND.EX P0, PT, R19, RZ, PT, P0 ;  /* 0x000000ff1300720c */ /* 0x000fe40003f01300 */
[----:B------:R-:W-:Y:S02]  /*66d0*/  LEA.HI R2, R3, 0x1, RZ, 0x1c ;  /* 0x0000000103027811 */ /* 0x000fe400078fe0ff */
[----:B------:R-:W-:Y:S02]  /*66e0*/  SHF.R.U64 R0, R4, 0x3, R5 ;  /* 0x0000000304007819 */ /* 0x000fe40000001205 */
[----:B------:R-:W-:Y:S02]  /*66f0*/  SEL R15, R18, 0x4, P0 ;  /* 0x00000004120f7807 */ /* 0x000fe40000000000 */
[----:B------:R-:W-:Y:S02]  /*6700*/  SEL R4, R19, RZ, P0 ;  /* 0x000000ff13047207 */ /* 0x000fe40000000000 */
[----:B------:R-:W-:-:S02]  /*6710*/  IADD3 R8, P0, R14, 0xa, RZ ;  /* 0x0000000a0e087810 */ /* 0x000fc40007f1e0ff */
[----:B------:R-:W-:Y:S02]  /*6720*/  IADD3 R7, P1, R14, 0x14, RZ ;  /* 0x000000140e077810 */ /* 0x000fe40007f3e0ff */
[----:B------:R-:W-:Y:S02]  /*6730*/  IADD3 R0, R0, 0x1, RZ ;  /* 0x0000000100007810 */ /* 0x000fe40007ffe0ff */
[----:B------:R-:W-:Y:S02]  /*6740*/  IADD3.X R6, RZ, RZ, RZ, P0, !PT ;  /* 0x000000ffff067210 */ /* 0x000fe400007fe4ff */
[----:B------:R-:W-:Y:S02]  /*6750*/  IADD3.X R5, RZ, RZ, RZ, P1, !PT ;  /* 0x000000ffff057210 */ /* 0x000fe40000ffe4ff */
[C---:B------:R-:W-:Y:S02]  /*6760*/  SHF.L.U64.HI R4, R15.reuse, 0x5, R4 ;  /* 0x000000050f047819 */ /* 0x040fe40000010204 */
[----:B------:R-:W-:-:S02]  /*6770*/  SHF.L.U32 R3, R15, 0x5, RZ ;  /* 0x000000050f037819 */ /* 0x000fc400000006ff */
[----:B------:R-:W-:Y:S02]  /*6780*/  LOP3.LUT R2, R2, 0x3, RZ, 0xc0, !PT ;  /* 0x0000000302027812 */ /* 0x000fe400078ec0ff */
[----:B------:R-:W-:-:S07]  /*6790*/  LOP3.LUT R0, R0, 0x3, RZ, 0xc0, !PT ;  /* 0x0000000300007812 */ /* 0x000fce00078ec0ff */
.L_x_1303:
[----:B------:R-:W-:Y:S01]  /*67a0*/  ISETP.GT.U32.AND P0, PT, R3, R14, PT ;  /* 0x0000000e0300720c */ /* 0x000fe20003f04070 */
[----:B------:R-:W-:Y:S01]  /*67b0*/  BSSY B0, `(.L_x_1287) ;  /* 0x00000ae000007945 */ /* 0x000fe20003800000 */
[----:B01234-:R-:W-:Y:S02]  /*67c0*/  MOV R17, RZ ;  /* 0x000000ff00117202 */ /* 0x01ffe40000000f00 */
[----:B------:R-:W-:Y:S02]  /*67d0*/  ISETP.GT.AND.EX P0, PT, R4, RZ, PT, P0 ;  /* 0x000000ff0400720c */ /* 0x000fe40003f04300 */
[----:B------:R-:W-:-:S11]  /*67e0*/  MOV R46, RZ ;  /* 0x000000ff002e7202 */ /* 0x000fd60000000f00 */
        /* <DEDUP_REMOVED lines=8> */
[----:B------:R-:W-:-:S02]  /*6870*/  ISETP.GE.U32.AND P0, PT, R17, 0x1e, PT ;  /* 0x0000001e1100780c */ /* 0x000fc40003f06070 */
[----:B------:R-:W-:Y:S02]  /*6880*/  IADD3.X R15, ~R12, -0x1, R15, P2, P3 ;  /* 0xffffffff0c0f7810 */ /* 0x000fe400017e650f */
[----:B------:R-:W-:Y:S02]  /*6890*/  IADD3 R18, P2, R18, R9, RZ ;  /* 0x0000000912127210 */ /* 0x000fe40007f5e0ff */
[----:B------:R-:W-:Y:S01]  /*68a0*/  ISETP.GE.U32.AND.EX P0, PT, R15, RZ, PT, P0 ;  /* 0x000000ff0f00720c */ /* 0x000fe20003f06100 */
[----:B------:R-:W-:Y:S01]  /*68b0*/  HFMA2.MMA R15, -RZ, RZ, 0, 0 ;  /* 0x00000000ff0f7435 */ /* 0x000fe200000001ff */
        /* <DEDUP_REMOVED lines=28> */
.L_x_1290:
[----:B------:R-:W-:Y:S05]  /*6a80*/  BSYNC B1 ;  /* 0x0000000000017941 */ /* 0x000fea0003800000 */
.L_x_1289:
[----:B------:R-:W-:Y:S05]  /*6a90*/  @!P0 BRA `(.L_x_1288) ;  /* 0x0000000400fc8947 */ /* 0x000fea0003800000 */
[----:B------:R-:W-:Y:S01]  /*6aa0*/  IADD3 R20, P2, -R44, R3, RZ ;  /* 0x000000032c147210 */ /* 0x000fe20007f5e1ff */
[C---:B------:R-:W-:Y:S01]  /*6ab0*/  IMAD R21, R15.reuse, 0x500, RZ ;  /* 0x000005000f157824 */ /* 0x040fe200078e02ff */
[C---:B------:R-:W-:Y:S01]  /*6ac0*/  SHF.L.U64.HI R19, R18.reuse, 0x1, R19 ;  /* 0x0000000112137819 */ /* 0x040fe20000010213 */
[----:B------:R-:W-:Y:S01]  /*6ad0*/  ULDC.64 UR4, c[0x0][0x260] ;  /* 0x0000980000047ab9 */ /* 0x000fe20000000a00 */
[----:B------:R-:W-:Y:S01]  /*6ae0*/  SHF.L.U32 R18, R18, 0x1, RZ ;  /* 0x0000000112127819 */ /* 0x000fe200000006ff */
[----:B------:R-:W-:Y:S01]  /*6af0*/  BSSY B1, `(.L_x_1291) ;  /* 0x0000046000017945 */ /* 0x000fe20003800000 */
[----:B------:R-:W-:Y:S02]  /*6b00*/  ISETP.GT.U32.AND P1, PT, R20, 0x78, PT ;  /* 0x000000781400780c */ /* 0x000fe40003f24070 */
[----:B------:R-:W-:Y:S01]  /*6b10*/  IADD3.X R22, ~R15, R4, RZ, P2, !PT ;  /* 0x000000040f167210 */ /* 0x000fe200017fe5ff */
[----:B------:R-:W-:-:S03]  /*6b20*/  IMAD.WIDE.U32 R18, R44, 0x500, R18 ;  /* 0x000005002c127825 */ /* 0x000fc600078e0012 */
[----:B------:R-:W-:Y:S02]  /*6b30*/  ISETP.GT.AND.EX P1, PT, R22, RZ, PT, P1 ;  /* 0x000000ff1600720c */ /* 0x000fe40003f24310 */
        /* <DEDUP_REMOVED lines=10> */
.L_x_1293:
        /* <DEDUP_REMOVED lines=55> */
.L_x_1292:
[----:B------:R-:W-:Y:S05]  /*6f50*/  BSYNC B1 ;  /* 0x0000000000017941 */ /* 0x000fea0003800000 */
.L_x_1291:
        /* <DEDUP_REMOVED lines=35> */
.L_x_1295:
[----:B------:R-:W-:Y:S05]  /*7190*/  BSYNC B1 ;  /* 0x0000000000017941 */ /* 0x000fea0003800000 */
.L_x_1294:
        /* <DEDUP_REMOVED lines=15> */
.L_x_1288:
[----:B------:R-:W-:Y:S05]  /*7290*/  BSYNC B0 ;  /* 0x0000000000007941 */ /* 0x000fea0003800000 */
.L_x_1287:
        /* <DEDUP_REMOVED lines=21> */
[----:B0-----:R-:W-:Y:S02]  /*73f0*/  @!P0 LOP3.LUT R15, R11, R18, RZ, 0x3c, !PT ;  /* 0x000000120b0f8212 */ /* 0x001fe400078e3cff */
[----:B------:R-:W-:Y:S02]  /*7400*/  CS2R R18, SRZ ;  /* 0x0000000000127805 */ /* 0x000fe4000001ff00 */
[----:B------:R-:W-:-:S05]  /*7410*/  @!P0 LEA R15, R15, R20, 0x2 ;  /* 0x000000140f0f8211 */ /* 0x000fca00078e10ff */
[----:B------:R0:W1:Y:S04]  /*7420*/  @!P0 LDS R18, [R15] ;  /* 0x000000000f128984 */ /* 0x0000680000000800 */
[----:B------:R0:W2:Y:S01]  /*7430*/  @!P0 LDS R19, [R15+0x500] ;  /* 0x000500000f138984 */ /* 0x0000a20000000800 */
[----:B------:R-:W-:Y:S05]  /*7440*/  BRA.DIV UR5, `(.L_x_1299) ;  /* 0x00000012058c7947 */ /* 0x000fea000b800000 */
[----:B0-----:R-:W-:Y:S02]  /*7450*/  MOV R15, 0xffff ;  /* 0x0000ffff000f7802 */ /* 0x001fe40000000f00 */
[----:B------:R-:W-:Y:S02]  /*7460*/  MOV R22, 0xffff ;  /* 0x0000ffff00167802 */ /* 0x000fe40000000f00 */
[----:B------:R-:W-:Y:S01]  /*7470*/  MOV R24, 0xffff ;  /* 0x0000ffff00187802 */ /* 0x000fe20000000f00 */
[----:B-1----:R-:W0:Y:S01]  /*7480*/  SHFL.BFLY PT, R21, R18, 0x8, 0x101f ;  /* 0x0d101f0012157f89 */ /* 0x002e2200000e0000 */
[----:B------:R-:W-:Y:S02]  /*7490*/  MOV R17, 0xffff ;  /* 0x0000ffff00117802 */ /* 0x000fe40000000f00 */
[----:B------:R-:W-:Y:S01]  /*74a0*/  MOV R29, 0xffff ;  /* 0x0000ffff001d7802 */ /* 0x000fe20000000f00 */
[----:B--2---:R-:W1:Y:S01]  /*74b0*/  SHFL.BFLY PT, R20, R19, 0x8, 0x101f ;  /* 0x0d101f0013147f89 */ /* 0x004e6200000e0000 */
[----:B------:R-:W-:Y:S01]  /*74c0*/  MOV R23, 0xffff ;  /* 0x0000ffff00177802 */ /* 0x000fe20000000f00 */
        /* <DEDUP_REMOVED lines=14> */
.L_x_1312:
        /* <DEDUP_REMOVED lines=19> */
[----:B------:R-:W-:Y:S02]  /*76e0*/  @!P0 LEA R15, R26, R17, 0x2 ;  /* 0x000000111a0f8211 */ /* 0x000fe400078e10ff */
[----:B------:R-:W-:-:S03]  /*76f0*/  MOV R26, RZ ;  /* 0x000000ff001a7202 */ /* 0x000fc60000000f00 */
[----:B------:R0:W1:Y:S04]  /*7700*/  @!P0 LDS R25, [R15] ;  /* 0x000000000f198984 */ /* 0x0000680000000800 */
[----:B------:R0:W2:Y:S01]  /*7710*/  @!P0 LDS R26, [R15+0x500] ;  /* 0x000500000f1a8984 */ /* 0x0000a20000000800 */
[----:B------:R-:W-:Y:S05]  /*7720*/  BRA.DIV UR5, `(.L_x_1300) ;  /* 0x0000001205a87947 */ /* 0x000fea000b800000 */
[----:B------:R-:W-:Y:S02]  /*7730*/  MOV R22, 0xffff ;  /* 0x0000ffff00167802 */ /* 0x000fe40000000f00 */
[----:B0-----:R-:W-:Y:S02]  /*7740*/  MOV R15, 0xffff ;  /* 0x0000ffff000f7802 */ /* 0x001fe40000000f00 */
[----:B------:R-:W-:Y:S01]  /*7750*/  MOV R17, 0xffff ;  /* 0x0000ffff00117802 */ /* 0x000fe20000000f00 */
[----:B-1----:R-:W0:Y:S01]  /*7760*/  SHFL.BFLY PT, R28, R25, 0x8, 0x101f ;  /* 0x0d101f00191c7f89 */ /* 0x002e2200000e0000 */
[----:B------:R-:W-:Y:S02]  /*7770*/  MOV R24, 0xffff ;  /* 0x0000ffff00187802 */ /* 0x000fe40000000f00 */
[----:B------:R-:W-:Y:S01]  /*7780*/  MOV R34, 0xffff ;  /* 0x0000ffff00227802 */ /* 0x000fe20000000f00 */
[----:B--2---:R-:W1:Y:S01]  /*7790*/  SHFL.BFLY PT, R27, R26, 0x8, 0x101f ;  /* 0x0d101f001a1b7f89 */ /* 0x004e6200000e0000 */
[----:B------:R-:W-:Y:S01]  /*77a0*/  MOV R33, 0xffff ;  /* 0x0000ffff00217802 */ /* 0x000fe20000000f00 */
        /* <DEDUP_REMOVED lines=13> */
.L_x_1322:
        /* <DEDUP_REMOVED lines=9> */
[----:B------:R-:W-:Y:S01]  /*7910*/  HFMA2.MMA R25, -RZ, RZ, 0, 0 ;  /* 0x00000000ff197435 */ /* 0x000fe200000001ff */
[----:B------:R-:W-:Y:S01]  /*7920*/  @!P0 LEA R17, R47, UR4, 0x7 ;  /* 0x000000042f118c11 */ /* 0x000fe2000f8e38ff */
        /* <DEDUP_REMOVED lines=28> */
.L_x_1332:
[----:B--2---:R-:W-:Y:S01]  /*7af0*/  FADD.FTZ R17, R25, R23 ;  /* 0x0000001719117221 */ /* 0x004fe20000010000 */
[----:B------:R-:W-:Y:S02]  /*7b00*/  @!P1 F2FP.BF16.F32.PACK_AB R15, RZ, R31 ;  /* 0x0000001fff0f923e */ /* 0x000fe400000010ff */
[----:B------:R-:W-:Y:S02]  /*7b10*/  LEA.HI R26, R16, 0x3c, RZ, 0x1c ;  /* 0x0000003c101a7811 */ /* 0x000fe400078fe0ff */
[----:B------:R-:W-:Y:S01]  /*7b20*/  @!P1 F2FP.BF16.F32.PACK_AB R17, RZ, R17 ;  /* 0x00000011ff11923e */ /* 0x000fe200000010ff */
[----:B------:R3:W-:Y:S04]  /*7b30*/  @!P1 STG.E.U16 desc[UR12][R18.64+0x50], R15 ;  /* 0x0000500f12009986 */ /* 0x0007e8000c10150c */
[----:B------:R3:W-:Y:S02]  /*7b40*/  @!P1 STG.E.U16 desc[UR12][R20.64+0x50], R17 ;  /* 0x0000501114009986 */ /* 0x0007e4000c10150c */
.L_x_1298:
[----:B------:R-:W-:Y:S05]  /*7b50*/  BSYNC B0 ;  /* 0x0000000000007941 */ /* 0x000fea0003800000 */
.L_x_1297:
        /* <DEDUP_REMOVED lines=12> */
[C---:B------:R-:W-:Y:S02]  /*7c20*/  @!P0 SHF.L.U32 R28, R47.reuse, 0x1, RZ ;  /* 0x000000012f1c8819 */ /* 0x040fe400000006ff */
[C---:B------:R-:W-:Y:S02]  /*7c30*/  @!P0 IADD3 R25, R26.reuse, 0x14, RZ ;  /* 0x000000141a198810 */ /* 0x040fe40007ffe0ff */
[----:B------:R-:W-:Y:S02]  /*7c40*/  @!P0 SHF.L.U32 R21, R47, 0x1, RZ ;  /* 0x000000012f158819 */ /* 0x000fe400000006ff */
[----:B------:R-:W-:Y:S02]  /*7c50*/  @!P0 IADD3 R20, R26, 0x28, RZ ;  /* 0x000000281a148810 */ /* 0x000fe40007ffe0ff */
[----:B------:R-:W-:Y:S02]  /*7c60*/  @!P0 LOP3.LUT R25, R25, R28, RZ, 0x3c, !PT ;  /* 0x0000001c19198212 */ /* 0x000fe400078e3cff */
[----:B------:R-:W-:-:S02]  /*7c70*/  @!P0 LEA R30, R47, UR4, 0x7 ;  /* 0x000000042f1e8c11 */ /* 0x000fc4000f8e38ff */
[----:B------:R-:W-:Y:S02]  /*7c80*/  @!P0 LOP3.LUT R20, R20, R21, RZ, 0x3c, !PT ;  /* 0x0000001514148212 */ /* 0x000fe400078e3cff */
[----:B------:R-:W-:Y:S02]  /*7c90*/  @!P0 LEA R31, R47, UR4, 0x7 ;  /* 0x000000042f1f8c11 */ /* 0x000fe4000f8e38ff */
[----:B------:R-:W-:Y:S02]  /*7ca0*/  @!P0 LEA R25, R25, R30, 0x2 ;  /* 0x0000001e19198211 */ /* 0x000fe400078e10ff */
[----:B------:R-:W-:Y:S02]  /*7cb0*/  @!P0 LEA R31, R20, R31, 0x2 ;  /* 0x0000001f141f8211 */ /* 0x000fe400078e10ff */
[----:B0-----:R-:W-:Y:S01]  /*7cc0*/  MOV R15, 0xffff ;  /* 0x0000ffff000f7802 */ /* 0x001fe20000000f00 */
[----:B------:R-:W0:Y:S01]  /*7cd0*/  @!P0 LDS R28, [R25+0x500] ;  /* 0x00050000191c8984 */ /* 0x000e220000000800 */
[----:B------:R-:W-:-:S02]  /*7ce0*/  @!P0 IADD3 R20, R26, 0x3c, RZ ;  /* 0x0000003c1a148810 */ /* 0x000fc40007ffe0ff */
[C---:B------:R-:W-:Y:S01]  /*7cf0*/  @!P0 SHF.L.U32 R23, R47.reuse, 0x1, RZ ;  /* 0x000000012f178819 */ /* 0x040fe200000006ff */
[----:B------:R3:W-:Y:S01]  /*7d00*/  @!P0 LDS R27, [R25] ;  /* 0x00000000191b8984 */ /* 0x0007e20000000800 */
[----:B------:R-:W-:Y:S02]  /*7d10*/  MOV R22, 0xffff ;  /* 0x0000ffff00167802 */ /* 0x000fe40000000f00 */
[----:B------:R-:W-:Y:S01]  /*7d20*/  @!P0 LOP3.LUT R20, R20, R23, RZ, 0x3c, !PT ;  /* 0x0000001714148212 */ /* 0x000fe200078e3cff */
[----:B------:R-:W-:Y:S01]  /*7d30*/  @!P0 LDS R36, [R31+0x500] ;  /* 0x000500001f248984 */ /* 0x000fe20000000800 */
[----:B------:R-:W-:Y:S02]  /*7d40*/  @!P0 LEA R37, R47, UR4, 0x7 ;  /* 0x000000042f258c11 */ /* 0x000fe4000f8e38ff */
[----:B------:R-:W-:Y:S01]  /*7d50*/  MOV R29, RZ ;  /* 0x000000ff001d7202 */ /* 0x000fe20000000f00 */
[----:B------:R4:W-:Y:S01]  /*7d60*/  @!P0 LDS R35, [R31] ;  /* 0x000000001f238984 */ /* 0x0009e20000000800 */
[----:B------:R-:W-:Y:S01]  /*7d70*/  @!P0 LEA R37, R20, R37, 0x2 ;  /* 0x0000002514258211 */ /* 0x000fe200078e10ff */
[----:B---3--:R-:W-:Y:S01]  /*7d80*/  HFMA2.MMA R25, -RZ, RZ, 0, 0 ;  /* 0x00000000ff197435 */ /* 0x008fe200000001ff */
[----:B------:R-:W-:Y:S01]  /*7d90*/  MOV R34, 0xffff ;  /* 0x0000ffff00227802 */ /* 0x000fe20000000f00 */
[----:B-1----:R-:W1:Y:S01]  /*7da0*/  SHFL.BFLY PT, R21, R18, 0x8, 0x101f ;  /* 0x0d101f0012157f89 */ /* 0x002e6200000e0000 */
[----:B------:R-:W-:-:S02]  /*7db0*/  MOV R24, 0xffff ;  /* 0x0000ffff00187802 */ /* 0x000fc40000000f00 */
[----:B------:R-:W-:Y:S01]  /*7dc0*/  MOV R33, RZ ;  /* 0x000000ff00217202 */ /* 0x000fe20000000f00 */
[----:B--2---:R-:W2:Y:S01]  /*7dd0*/  SHFL.BFLY PT, R23, R19, 0x8, 0x101f ;  /* 0x0d101f0013177f89 */ /* 0x004ea200000e0000 */
[----:B----4-:R-:W-:Y:S01]  /*7de0*/  HFMA2.MMA R31, -RZ, RZ, 0, 0 ;  /* 0x00000000ff1f7435 */ /* 0x010fe200000001ff */
[----:B------:R-:W-:Y:S02]  /*7df0*/  MOV R46, 0xffff ;  /* 0x0000ffff002e7802 */ /* 0x000fe40000000f00 */
[----:B------:R-:W3:Y:S01]  /*7e00*/  @!P0 LDS R42, [R37] ;  /* 0x00000000252a8984 */ /* 0x000ee20000000800 */
[----:B------:R-:W-:Y:S02]  /*7e10*/  MOV R17, 0xffff ;  /* 0x0000ffff00117802 */ /* 0x000fe40000000f00 */
[----:B------:R-:W-:Y:S01]  /*7e20*/  MOV R41, 0xffff ;  /* 0x0000ffff00297802 */ /* 0x000fe20000000f00 */
[----:B------:R4:W-:Y:S01]  /*7e30*/  @!P0 LDS R44, [R37+0x500] ;  /* 0x00050000252c8984 */ /* 0x0009e20000000800 */
[----:B------:R-:W-:-:S02]  /*7e40*/  MOV R39, RZ ;  /* 0x000000ff00277202 */ /* 0x000fc40000000f00 */
[----:B------:R-:W-:Y:S02]  /*7e50*/  MOV R43, 0xffff ;  /* 0x0000ffff002b7802 */ /* 0x000fe40000000f00 */
[----:B------:R-:W-:Y:S02]  /*7e60*/  MOV R49, 0xffff ;  /* 0x0000ffff00317802 */ /* 0x000fe40000000f00 */
[----:B------:R-:W-:Y:S01]  /*7e70*/  MOV R51, 0xffff ;  /* 0x0000ffff00337802 */ /* 0x000fe20000000f00 */
[----:B----4-:R-:W-:Y:S01]  /*7e80*/  HFMA2.MMA R37, -RZ, RZ, 0, 0 ;  /* 0x00000000ff257435 */ /* 0x010fe200000001ff */
[----:B0-----:R-:W-:Y:S01]  /*7e90*/  @!P0 MOV R29, R28 ;  /* 0x0000001c001d8202 */ /* 0x001fe20000000f00 */
[----:B-1----:R-:W-:Y:S01]  /*7ea0*/  FADD.FTZ R21, R21, R18 ;  /* 0x0000001215157221 */ /* 0x002fe20000010000 */
[----:B------:R-:W-:Y:S02]  /*7eb0*/  MOV R28, 0xffff ;  /* 0x0000ffff001c7802 */ /* 0x000fe40000000f00 */
[----:B------:R-:W-:Y:S01]  /*7ec0*/  @!P0 MOV R25, R27 ;  /* 0x0000001b00198202 */ /* 0x000fe20000000f00 */
[----:B------:R-:W0:Y:S01]  /*7ed0*/  SHFL.BFLY PT, R32, R29, 0x8, 0x101f ;  /* 0x0d101f001d207f89 */ /* 0x000e2200000e0000 */
[----:B--2---:R-:W-:Y:S01]  /*7ee0*/  FADD.FTZ R18, R23, R19 ;  /* 0x0000001317127221 */ /* 0x004fe20000010000 */
[----:B------:R-:W-:-:S02]  /*7ef0*/  MOV R23, 0xffff ;  /* 0x0000ffff00177802 */ /* 0x000fc40000000f00 */
[----:B------:R-:W-:Y:S01]  /*7f00*/  @!P0 MOV R33, R36 ;  /* 0x0000002400218202 */ /* 0x000fe20000000f00 */
[----:B------:R-:W1:Y:S01]  /*7f10*/  SHFL.BFLY PT, R20, R21, 0x4, 0x101f ;  /* 0x0c901f0015147f89 */ /* 0x000e6200000e0000 */
[----:B------:R-:W-:Y:S02]  /*7f20*/  MOV R36, 0xffff ;  /* 0x0000ffff00247802 */ /* 0x000fe40000000f00 */
[----:B------:R-:W-:Y:S01]  /*7f30*/  @!P0 MOV R31, R35 ;  /* 0x00000023001f8202 */ /* 0x000fe20000000f00 */
[----:B------:R-:W2:Y:S01]  /*7f40*/  SHFL.BFLY PT, R30, R25, 0x8, 0x101f ;  /* 0x0d101f00191e7f89 */ /* 0x000ea200000e0000 */
[----:B------:R-:W-:Y:S02]  /*7f50*/  MOV R27, 0xffff ;  /* 0x0000ffff001b7802 */ /* 0x000fe40000000f00 */
[----:B------:R-:W-:Y:S01]  /*7f60*/  MOV R35, 0xffff ;  /* 0x0000ffff00237802 */ /* 0x000fe20000000f00 */
[----:B------:R-:W4:Y:S04]  /*7f70*/  SHFL.BFLY PT, R40, R33, 0x8, 0x101f ;  /* 0x0d101f0021287f89 */ /* 0x000f2800000e0000 */
[----:B------:R-:W5:Y:S01]  /*7f80*/  SHFL.BFLY PT, R38, R31, 0x8, 0x101f ;  /* 0x0d101f001f267f89 */ /* 0x000f6200000e0000 */
[----:B---3--:R-:W-:-:S03]  /*7f90*/  @!P0 MOV R37, R42 ;  /* 0x0000002a00258202 */ /* 0x008fc60000000f00 */
[----:B------:R-:W3:Y:S01]  /*7fa0*/  SHFL.BFLY PT, R23, R18, 0x4, 0x101f ;  /* 0x0c901f0012177f89 */ /* 0x000ee200000e0000 */
[----:B------:R-:W-:Y:S01]  /*7fb0*/  MOV R42, 0xffff ;  /* 0x0000ffff002a7802 */ /* 0x000fe20000000f00 */
[----:B0-----:R-:W-:Y:S01]  /*7fc0*/  FADD.FTZ R32, R32, R29 ;  /* 0x0000001d20207221 */ /* 0x001fe20000010000 */
[----:B------:R-:W-:Y:S01]  /*7fd0*/  @!P0 MOV R39, R44 ;  /* 0x0000002c00278202 */ /* 0x000fe20000000f00 */
[----:B------:R-:W0:Y:S01]  /*7fe0*/  SHFL.BFLY PT, R46, R37, 0x8, 0x101f ;  /* 0x0d101f00252e7f89 */ /* 0x000e2200000e0000 */
[----:B------:R-:W-:Y:S01]  /*7ff0*/  MOV R44, 0xffff ;  /* 0x0000ffff002c7802 */ /* 0x000fe20000000f00 */
[----:B-1----:R-:W-:Y:S02]  /*8000*/  FADD.FTZ R20, R21, R20 ;  /* 0x0000001415147221 */ /* 0x002fe40000010000 */
[----:B------:R-:W1:Y:S01]  /*8010*/  SHFL.BFLY PT, R29, R32, 0x4, 0x101f ;  /* 0x0c901f00201d7f89 */ /* 0x000e6200000e0000 */
[----:B------:R-:W-:Y:S01]  /*8020*/  ISETP.NE.AND P0, PT, R47, RZ, PT ;  /* 0x000000ff2f00720c */ /* 0x000fe20003f05270 */
[----:B--2---:R-:W-:-:S02]  /*8030*/  FADD.FTZ R30, R30, R25 ;  /* 0x000000191e1e7221 */ /* 0x004fc40000010000 */
[----:B------:R-:W2:Y:S01]  /*8040*/  SHFL.BFLY PT, R19, R20, 0x2, 0x101f ;  /* 0x0c501f0014137f89 */ /* 0x000ea200000e0000 */
[----:B----4-:R-:W-:-:S03]  /*8050*/  FADD.FTZ R40, R40, R33 ;  /* 0x0000002128287221 */ /* 0x010fc60000010000 */
[----:B------:R-:W4:Y:S01]  /*8060*/  SHFL.BFLY PT, R25, R30, 0x4, 0x101f ;  /* 0x0c901f001e197f89 */ /* 0x000f2200000e0000 */
[----:B-----5:R-:W-:-:S03]  /*8070*/  FADD.FTZ R38, R38, R31 ;  /* 0x0000001f26267221 */ /* 0x020fc60000010000 */
        /* <DEDUP_REMOVED lines=9> */
[----:B------:R-:W-:Y:S01]  /*8110*/  MOV R32, 0xffff ;  /* 0x0000ffff00207802 */ /* 0x000fe20000000f00 */
[----:B--2---:R-:W-:Y:S01]  /*8120*/  FADD.FTZ R19, R20, R19 ;  /* 0x0000001314137221 */ /* 0x004fe20000010000 */
[----:B------:R-:W-:Y:S02]  /*8130*/  MOV R20, 0xffff ;  /* 0x0000ffff00147802 */ /* 0x000fe40000000f00 */
        /* <DEDUP_REMOVED lines=53> */
[----:B0-----:R-:W-:-:S02]  /*8490*/  MOV R33, 0xffff ;  /* 0x0000ffff00217802 */ /* 0x001fc40000000f00 */
[----:B------:R-:W-:Y:S02]  /*84a0*/  MOV R17, 0xffff ;  /* 0x0000ffff00117802 */ /* 0x000fe40000000f00 */
        /* <DEDUP_REMOVED lines=12> */
.L_x_1366:
        /* <DEDUP_REMOVED lines=9> */
.L_x_1296:
        /* <DEDUP_REMOVED lines=8> */
.L_x_1299:
[----:B------:R-:W-:Y:S01]  /*8680*/  HFMA2.MMA R17, -RZ, RZ, 0, 4.76837158203125e-07 ;  /* 0x00000008ff117435 */ /* 0x000fe200000001ff */
[----:B-1----:R-:W-:Y:S02]  /*8690*/  MOV R24, R18 ;  /* 0x0000001200187202 */ /* 0x002fe40000000f00 */
[----:B------:R-:W-:Y:S02]  /*86a0*/  MOV R22, 0x101f ;  /* 0x0000101f00167802 */ /* 0x000fe40000000f00 */
[----:B0-----:R-:W-:-:S07]  /*86b0*/  MOV R15, 0xffff ;  /* 0x0000ffff000f7802 */ /* 0x001fce0000000f00 */
[----:B--2---:R-:W-:Y:S05]  /*86c0*/  WARPSYNC.COLLECTIVE R15, `(.L_x_1304) ;  /* 0x000000000f087348 */ /* 0x004fea0003c00000 */
[----:B------:R0:W1:Y:S02]  /*86d0*/  SHFL.BFLY P2, R23, R24, R17, R22 ;  /* 0x0c00001118177389 */ /* 0x0000640000040016 */
[----:B012---:R-:W-:Y:S01]  /*86e0*/  ENDCOLLECTIVE ;  /* 0x000000000000791b */ /* 0x007fe20003800000 */
.L_x_1304:
[----:B------:R-:W-:Y:S02]  /*86f0*/  MOV R24, R19 ;  /* 0x0000001300187202 */ /* 0x000fe40000000f00 */
[----:B------:R-:W-:-:S07]  /*8700*/  MOV R21, R23 ;  /* 0x0000001700157202 */ /* 0x000fce0000000f00 */
[----:B------:R-:W-:Y:S05]  /*8710*/  WARPSYNC.COLLECTIVE R15, `(.L_x_1305) ;  /* 0x000000000f087348 */ /* 0x000fea0003c00000 */
[----:B------:R0:W1:Y:S02]  /*8720*/  SHFL.BFLY P2, R23, R24, R17, R22 ;  /* 0x0c00001118177389 */ /* 0x0000640000040016 */
[----:B01----:R-:W-:Y:S01]  /*8730*/  ENDCOLLECTIVE ;  /* 0x000000000000791b */ /* 0x003fe20003800000 */
.L_x_1305:
[----:B------:R-:W-:Y:S01]  /*8740*/  FADD.FTZ R21, R21, R18 ;  /* 0x0000001215157221 */ /* 0x000fe20000010000 */
[----:B------:R-:W-:-:S04]  /*8750*/  HFMA2.MMA R17, -RZ, RZ, 0, 2.384185791015625e-07 ;  /* 0x00000004ff117435 */ /* 0x000fc800000001ff */
[----:B------:R-:W-:Y:S02]  /*8760*/  MOV R24, R21 ;  /* 0x0000001500187202 */ /* 0x000fe40000000f00 */
[----:B------:R-:W-:-:S07]  /*8770*/  MOV R20, R23 ;  /* 0x0000001700147202 */ /* 0x000fce0000000f00 */
[----:B------:R-:W-:Y:S05]  /*8780*/  WARPSYNC.COLLECTIVE R15, `(.L_x_1306) ;  /* 0x000000000f087348 */ /* 0x000fea0003c00000 */
[----:B------:R0:W1:Y:S02]  /*8790*/  SHFL.BFLY P2, R23, R24, R17, R22 ;  /* 0x0c00001118177389 */ /* 0x0000640000040016 */
[----:B01----:R-:W-:Y:S01]  /*87a0*/  ENDCOLLECTIVE ;  /* 0x000000000000791b */ /* 0x003fe20003800000 */
.L_x_1306:
[----:B------:R-:W-:-:S05]  /*87b0*/  FADD.FTZ R20, R20, R19 ;  /* 0x0000001314147221 */ /* 0x000fca0000010000 */
[----:B------:R-:W-:Y:S02]  /*87c0*/  MOV R24, R20 ;  /* 0x0000001400187202 */ /* 0x000fe40000000f00 */
[----:B------:R-:W-:-:S07]  /*87d0*/  MOV R26, R23 ;  /* 0x00000017001a7202 */ /* 0x000fce0000000f00 */
[----:B------:R-:W-:Y:S05]  /*87e0*/  WARPSYNC.COLLECTIVE R15, `(.L_x_1307) ;  /* 0x000000000f087348 */ /* 0x000fea0003c00000 */
[----:B------:R0:W1:Y:S02]  /*87f0*/  SHFL.BFLY P2, R23, R24, R17, R22 ;  /* 0x0c00001118177389 */ /* 0x0000640000040016 */
[----:B01----:R-:W-:Y:S01]  /*8800*/  ENDCOLLECTIVE ;  /* 0x000000000000791b */ /* 0x003fe20003800000 */
.L_x_1307:
[----:B------:R-:W-:Y:S01]  /*8810*/  FADD.FTZ R26, R21, R26 ;  /* 0x0000001a151a7221 */ /* 0x000fe20000010000 */
[----:B------:R-:W-:-:S04]  /*8820*/  HFMA2.MMA R17, -RZ, RZ, 0, 1.1920928955078125e-07 ;  /* 0x00000002ff117435 */ /* 0x000fc800000001ff */
[----:B------:R-:W-:Y:S02]  /*8830*/  MOV R24, R26 ;  /* 0x0000001a00187202 */ /* 0x000fe40000000f00 */
[----:B------:R-:W-:-:S07]  /*8840*/  MOV R25, R23 ;  /* 0x0000001700197202 */ /* 0x000fce0000000f00 */
[----:B------:R-:W-:Y:S05]  /*8850*/  WARPSYNC.COLLECTIVE R15, `(.L_x_1308) ;  /* 0x000000000f087348 */ /* 0x000fea0003c00000 */
[----:B------:R0:W1:Y:S02]  /*8860*/  SHFL.BFLY P2, R23, R24, R17, R22 ;  /* 0x0c00001118177389 */ /* 0x0000640000040016 */
[----:B01----:R-:W-:Y:S01]  /*8870*/  ENDCOLLECTIVE ;  /* 0x000000000000791b */ /* 0x003fe20003800000 */
.L_x_1308:
[----:B------:R-:W-:-:S05]  /*8880*/  FADD.FTZ R25, R20, R25 ;  /* 0x0000001914197221 */ /* 0x000fca0000010000 */
[----:B------:R-:W-:Y:S02]  /*8890*/  MOV R24, R25 ;  /* 0x0000001900187202 */ /* 0x000fe40000000f00 */
[----:B------:R-:W-:-:S07]  /*88a0*/  MOV R27, R23 ;  /* 0x00000017001b7202 */ /* 0x000fce0000000f00 */
[----:B------:R-:W-:Y:S05]  /*88b0*/  WARPSYNC.COLLECTIVE R15, `(.L_x_1309) ;  /* 0x000000000f087348 */ /* 0x000fea0003c00000 */
[----:B------:R0:W1:Y:S02]  /*88c0*/  SHFL.BFLY P2, R23, R24, R17, R22 ;  /* 0x0c00001118177389 */ /* 0x0000640000040016 */
[----:B01----:R-:W-:Y:S01]  /*88d0*/  ENDCOLLECTIVE ;  /* 0x000000000000791b */ /* 0x003fe20003800000 */
.L_x_1309:
[----:B------:R-:W-:Y:S01]  /*88e0*/  FADD.FTZ R27, R26, R27 ;  /* 0x0000001b1a1b7221 */ /* 0x000fe20000010000 */
[----:B------:R-:W-:-:S04]  /*88f0*/  HFMA2.MMA R17, -RZ, RZ, 0, 5.9604644775390625e-08 ;  /* 0x00000001ff117435 */ /* 0x000fc800000001ff */
[----:B------:R-:W-:Y:S02]  /*8900*/  MOV R24, R27 ;  /* 0x0000001b00187202 */ /* 0x000fe40000000f00 */
[----:B------:R-:W-:-:S07]  /*8910*/  MOV R18, R23 ;  /* 0x0000001700127202 */ /* 0x000fce0000000f00 */
[----:B------:R-:W-:Y:S05]  /*8920*/  WARPSYNC.COLLECTIVE R15, `(.L_x_1310) ;  /* 0x000000000f087348 */ /* 0x000fea0003c00000 */
[----:B------:R0:W1:Y:S02]  /*8930*/  SHFL.BFLY P2, R23, R24, R17, R22 ;  /* 0x0c00001118177389 */ /* 0x0000640000040016 */
[----:B01----:R-:W-:Y:S01]  /*8940*/  ENDCOLLECTIVE ;  /* 0x000000000000791b */ /* 0x003fe20003800000 */
.L_x_1310:
[----:B------:R-:W-:-:S05]  /*8950*/  FADD.FTZ R28, R25, R18 ;  /* 0x00000012191c7221 */ /* 0x000fca0000010000 */
[----:B------:R-:W-:Y:S02]  /*8960*/  MOV R24, R28 ;  /* 0x0000001c00187202 */ /* 0x000fe40000000f00 */
[----:B------:R-:W-:-:S07]  /*8970*/  MOV R30, R23 ;  /* 0x00000017001e7202 */ /* 0x000fce0000000f00 */
[----:B------:R-:W-:Y:S05]  /*8980*/  WARPSYNC.COLLECTIVE R15, `(.L_x_1311) ;  /* 0x000000000f087348 */ /* 0x000fea0003c00000 */
[----:B------:R0:W1:Y:S02]  /*8990*/  SHFL.BFLY P2, R23, R24, R17, R22 ;  /* 0x0c00001118177389 */ /* 0x0000640000040016 */
[----:B01----:R-:W-:Y:S01]  /*89a0*/  ENDCOLLECTIVE ;  /* 0x000000000000791b */ /* 0x003fe20003800000 */
.L_x_1311:
[----:B------:R-:W-:Y:S01]  /*89b0*/  FADD.FTZ R30, R27, R30 ;  /* 0x0000001e1b1e7221 */ /* 0x000fe20000010000 */
[----:B------:R-:W-:Y:S06]  /*89c0*/  BRA `(.L_x_1312) ;  /* 0xffffffe800f87947 */ /* 0x000fec000383ffff */
.L_x_1300:
[----:B------:R-:W-:Y:S01]  /*89d0*/  BSSY B1, `(.L_x_1313) ;  /* 0x0000008000017945 */ /* 0x000fe20003800000 */
[----:B-1----:R-:W-:Y:S02]  /*89e0*/  MOV R24, R25 ;  /* 0x0000001900187202 */ /* 0x002fe40000000f00 */
[----:B------:R-:W-:Y:S02]  /*89f0*/  MOV R17, 0x8 ;  /* 0x0000000800117802 */ /* 0x000fe40000000f00 */
[----:B------:R-:W-:Y:S02]  /*8a00*/  MOV R22, 0x101f ;  /* 0x0000101f00167802 */ /* 0x000fe40000000f00 */
[----:B0-----:R-:W-:-:S07]  /*8a10*/  MOV R15, 0xffff ;  /* 0x0000ffff000f7802 */ /* 0x001fce0000000f00 */
[----:B--2---:R-:W-:Y:S05]  /*8a20*/  WARPSYNC.COLLECTIVE R15, `(.L_x_1314) ;  /* 0x000000000f087348 */ /* 0x004fea0003c00000 */
[----:B------:R0:W1:Y:S02]  /*8a30*/  SHFL.BFLY P2, R23, R24, R17, R22 ;  /* 0x0c00001118177389 */ /* 0x0000640000040016 */
[----:B012---:R-:W-:Y:S01]  /*8a40*/  ENDCOLLECTIVE ;  /* 0x000000000000791b */ /* 0x007fe20003800000 */
.L_x_1314:
[----:B------:R-:W-:Y:S05]  /*8a50*/  BSYNC B1 ;  /* 0x0000000000017941 */ /* 0x000fea0003800000 */
.L_x_1313:
        /* <DEDUP_REMOVED lines=8> */
.L_x_1315:
[----:B------:R-:W-:Y:S01]  /*8ae0*/  FADD.FTZ R28, R28, R25 ;  /* 0x000000191c1c7221 */ /* 0x000fe20000010000 */
[----:B------:R-:W-:-:S04]  /*8af0*/  HFMA2.MMA R17, -RZ, RZ, 0, 2.384185791015625e-07 ;  /* 0x00000004ff117435 */ /* 0x000fc800000001ff */
[----:B------:R-:W-:Y:S02]  /*8b00*/  MOV R24, R28 ;  /* 0x0000001c00187202 */ /* 0x000fe40000000f00 */
[----:B------:R-:W-:-:S07]  /*8b10*/  MOV R27, R23 ;  /* 0x00000017001b7202 */ /* 0x000fce0000000f00 */
[----:B------:R-:W-:Y:S05]  /*8b20*/  WARPSYNC.COLLECTIVE R15, `(.L_x_1316) ;  /* 0x000000000f087348 */ /* 0x000fea0003c00000 */
[----:B------:R0:W1:Y:S02]  /*8b30*/  SHFL.BFLY P2, R23, R24, R17, R22 ;  /* 0x0c00001118177389 */ /* 0x0000640000040016 */
[----:B01----:R-:W-:Y:S01]  /*8b40*/  ENDCOLLECTIVE ;  /* 0x000000000000791b */ /* 0x003fe20003800000 */
.L_x_1316:
[----:B------:R-:W-:-:S05]  /*8b50*/  FADD.FTZ R27, R27, R26 ;  /* 0x0000001a1b1b7221 */ /* 0x000fca0000010000 */
[----:B------:R-:W-:Y:S02]  /*8b60*/  MOV R24, R27 ;  /* 0x0000001b00187202 */ /* 0x000fe40000000f00 */
[----:B------:R-:W-:-:S07]  /*8b70*/  MOV R29, R23 ;  /* 0x00000017001d7202 */ /* 0x000fce0000000f00 */
[----:B------:R-:W-:Y:S05]  /*8b80*/  WARPSYNC.COLLECTIVE R15, `(.L_x_1317) ;  /* 0x000000000f087348 */ /* 0x000fea0003c00000 */
[----:B------:R0:W1:Y:S02]  /*8b90*/  SHFL.BFLY P2, R23, R24, R17, R22 ;  /* 0x0c00001118177389 */ /* 0x0000640000040016 */
[----:B01----:R-:W-:Y:S01]  /*8ba0*/  ENDCOLLECTIVE ;  /* 0x000000000000791b */ /* 0x003fe20003800000 */
.L_x_1317:
[----:B------:R-:W-:Y:S01]  /*8bb0*/  FADD.FTZ R29, R28, R29 ;  /* 0x0000001d1c1d7221 */ /* 0x000fe20000010000 */
[----:B------:R-:W-:-:S04]  /*8bc0*/  HFMA2.MMA R17, -RZ, RZ, 0, 1.1920928955078125e-07 ;  /* 0x00000002ff117435 */ /* 0x000fc800000001ff */
[----:B------:R-:W-:Y:S02]  /*8bd0*/  MOV R24, R29 ;  /* 0x0000001d00187202 */ /* 0x000fe40000000f00 */
[----:B------:R-:W-:-:S07]  /*8be0*/  MOV R30, R23 ;  /* 0x00000017001e7202 */ /* 0x000fce0000000f00 */
[----:B------:R-:W-:Y:S05]  /*8bf0*/  WARPSYNC.COLLECTIVE R15, `(.L_x_1318) ;  /* 0x000000000f087348 */ /* 0x000fea0003c00000 */
[----:B------:R0:W1:Y:S02]  /*8c00*/  SHFL.BFLY P2, R23, R24, R17, R22 ;  /* 0x0c00001118177389 */ /* 0x0000640000040016 */
[----:B01----:R-:W-:Y:S01]  /*8c10*/  ENDCOLLECTIVE ;  /* 0x000000000000791b */ /* 0x003fe20003800000 */
.L_x_1318:
[----:B------:R-:W-:-:S05]  /*8c20*/  FADD.FTZ R30, R27, R30 ;  /* 0x0000001e1b1e7221 */ /* 0x000fca0000010000 */
[----:B------:R-:W-:Y:S02]  /*8c30*/  MOV R24, R30 ;  /* 0x0000001e00187202 */ /* 0x000fe40000000f00 */
[----:B------:R-:W-:-:S07]  /*8c40*/  MOV R32, R23 ;  /* 0x0000001700207202 */ /* 0x000fce0000000f00 */
[----:B------:R-:W-:Y:S05]  /*8c50*/  WARPSYNC.COLLECTIVE R15, `(.L_x_1319) ;  /* 0x000000000f087348 */ /* 0x000fea0003c00000 */
[----:B------:R0:W1:Y:S02]  /*8c60*/  SHFL.BFLY P2, R23, R24, R17, R22 ;  /* 0x0c00001118177389 */ /* 0x0000640000040016 */
[----:B01----:R-:W-:Y:S01]  /*8c70*/  ENDCOLLECTIVE ;  /* 0x000000000000791b */ /* 0x003fe20003800000 */
.L_x_1319:
[----:B------:R-:W-:Y:S01]  /*8c80*/  FADD.FTZ R32, R29, R32 ;  /* 0x000000201d207221 */ /* 0x000fe20000010000 */
[----:B------:R-:W-:-:S04]  /*8c90*/  HFMA2.MMA R17, -RZ, RZ, 0, 5.9604644775390625e-08 ;  /* 0x00000001ff117435 */ /* 0x000fc800000001ff */
[----:B------:R-:W-:Y:S02]  /*8ca0*/  MOV R24, R32 ;  /* 0x0000002000187202 */ /* 0x000fe40000000f00 */
[----:B------:R-:W-:-:S07]  /*8cb0*/  MOV R25, R23 ;  /* 0x0000001700197202 */ /* 0x000fce0000000f00 */
[----:B------:R-:W-:Y:S05]  /*8cc0*/  WARPSYNC.COLLECTIVE R15, `(.L_x_1320) ;  /* 0x000000000f087348 */ /* 0x000fea0003c00000 */
[----:B------:R0:W1:Y:S02]  /*8cd0*/  SHFL.BFLY P2, R23, R24, R17, R22 ;  /* 0x0c00001118177389 */ /* 0x0000640000040016 */
[----:B01----:R-:W-:Y:S01]  /*8ce0*/  ENDCOLLECTIVE ;  /* 0x000000000000791b */ /* 0x003fe20003800000 */
.L_x_1320:
[----:B------:R-:W-:-:S05]  /*8cf0*/  FADD.FTZ R25, R30, R25 ;  /* 0x000000191e197221 */ /* 0x000fca0000010000 */
[----:B------:R-:W-:Y:S02]  /*8d00*/  MOV R24, R25 ;  /* 0x0000001900187202 */ /* 0x000fe40000000f00 */
[----:B------:R-:W-:-:S07]  /*8d10*/  MOV R31, R23 ;  /* 0x00000017001f7202 */ /* 0x000fce0000000f00 */
[----:B------:R-:W-:Y:S05]  /*8d20*/  WARPSYNC.COLLECTIVE R15, `(.L_x_1321) ;  /* 0x000000000f087348 */ /* 0x000fea0003c00000 */
[----:B------:R0:W1:Y:S02]  /*8d30*/  SHFL.BFLY P2, R23, R24, R17, R22 ;  /* 0x0c00001118177389 */ /* 0x0000640000040016 */
[----:B01----:R-:W-:Y:S01]  /*8d40*/  ENDCOLLECTIVE ;  /* 0x000000000000791b */ /* 0x003fe20003800000 */
.L_x_1321:
[----:B------:R-:W-:Y:S01]  /*8d50*/  FADD.FTZ R31, R32, R31 ;  /* 0x0000001f201f7221 */ /* 0x000fe20000010000 */
[----:B------:R-:W-:Y:S06]  /*8d60*/  BRA `(.L_x_1322) ;  /* 0xffffffe800c47947 */ /* 0x000fec000383ffff */
.L_x_1301:
        /* <DEDUP_REMOVED lines=8> */
.L_x_1324:
[----:B------:R-:W-:Y:S05]  /*8df0*/  BSYNC B1 ;  /* 0x0000000000017941 */ /* 0x000fea0003800000 */
.L_x_1323:
        /* <DEDUP_REMOVED lines=8> */
.L_x_1325:
[----:B------:R-:W-:Y:S01]  /*8e80*/  FADD.FTZ R28, R28, R25 ;  /* 0x000000191c1c7221 */ /* 0x000fe20000010000 */
[----:B------:R-:W-:-:S04]  /*8e90*/  HFMA2.MMA R17, -RZ, RZ, 0, 2.384185791015625e-07 ;  /* 0x00000004ff117435 */ /* 0x000fc800000001ff */
[----:B------:R-:W-:Y:S02]  /*8ea0*/  MOV R24, R28 ;  /* 0x0000001c00187202 */ /* 0x000fe40000000f00 */
[----:B------:R-:W-:-:S07]  /*8eb0*/  MOV R27, R23 ;  /* 0x00000017001b7202 */ /* 0x000fce0000000f00 */
[----:B------:R-:W-:Y:S05]  /*8ec0*/  WARPSYNC.COLLECTIVE R15, `(.L_x_1326) ;  /* 0x000000000f087348 */ /* 0x000fea0003c00000 */
[----:B------:R0:W1:Y:S02]  /*8ed0*/  SHFL.BFLY P2, R23, R24, R17, R22 ;  /* 0x0c00001118177389 */ /* 0x0000640000040016 */
[----:B01----:R-:W-:Y:S01]  /*8ee0*/  ENDCOLLECTIVE ;  /* 0x000000000000791b */ /* 0x003fe20003800000 */
.L_x_1326:
[----:B------:R-:W-:-:S05]  /*8ef0*/  FADD.FTZ R27, R27, R26 ;  /* 0x0000001a1b1b7221 */ /* 0x000fca0000010000 */
[----:B------:R-:W-:Y:S02]  /*8f00*/  MOV R24, R27 ;  /* 0x0000001b00187202 */ /* 0x000fe40000000f00 */
[----:B------:R-:W-:-:S07]  /*8f10*/  MOV R29, R23 ;  /* 0x00000017001d7202 */ /* 0x000fce0000000f00 */
[----:B------:R-:W-:Y:S05]  /*8f20*/  WARPSYNC.COLLECTIVE R15, `(.L_x_1327) ;  /* 0x000000000f087348 */ /* 0x000fea0003c00000 */
[----:B------:R0:W1:Y:S02]  /*8f30*/  SHFL.BFLY P2, R23, R24, R17, R22 ;  /* 0x0c00001118177389 */ /* 0x0000640000040016 */
[----:B01----:R-:W-:Y:S01]  /*8f40*/  ENDCOLLECTIVE ;  /* 0x000000000000791b */ /* 0x003fe20003800000 */
.L_x_1327:
[----:B------:R-:W-:Y:S01]  /*8f50*/  FADD.FTZ R29, R28, R29 ;  /* 0x0000001d1c1d7221 */ /* 0x000fe20000010000 */
[----:B------:R-:W-:-:S04]  /*8f60*/  HFMA2.MMA R17, -RZ, RZ, 0, 1.1920928955078125e-07 ;  /* 0x00000002ff117435 */ /* 0x000fc800000001ff */
[----:B------:R-:W-:Y:S02]  /*8f70*/  MOV R24, R29 ;  /* 0x0000001d00187202 */ /* 0x000fe40000000f00 */
[----:B------:R-:W-:-:S07]  /*8f80*/  MOV R30, R23 ;  /* 0x00000017001e7202 */ /* 0x000fce0000000f00 */
[----:B------:R-:W-:Y:S05]  /*8f90*/  WARPSYNC.COLLECTIVE R15, `(.L_x_1328) ;  /* 0x000000000f087348 */ /* 0x000fea0003c00000 */
[----:B------:R0:W1:Y:S02]  /*8fa0*/  SHFL.BFLY P2, R23, R24, R17, R22 ;  /* 0x0c00001118177389 */ /* 0x0000640000040016 */
[----:B01----:R-:W-:Y:S01]  /*8fb0*/  ENDCOLLECTIVE ;  /* 0x000000000000791b */ /* 0x003fe20003800000 */
.L_x_1328:
[----:B------:R-:W-:-:S05]  /*8fc0*/  FADD.FTZ R30, R27, R30 ;  /* 0x0000001e1b1e7221 */ /* 0x000fca0000010000 */
[----:B------:R-:W-:Y:S02]  /*8fd0*/  MOV R24, R30 ;  /* 0x0000001e00187202 */ /* 0x000fe40000000f00 */
[----:B------:R-:W-:-:S07]  /*8fe0*/  MOV R32, R23 ;  /* 0x0000001700207202 */ /* 0x000fce0000000f00 */
[----:B------:R-:W-:Y:S05]  /*8ff0*/  WARPSYNC.COLLECTIVE R15, `(.L_x_1329) ;  /* 0x000000000f087348 */ /* 0x000fea0003c00000 */
[----:B------:R0:W1:Y:S02]  /*9000*/  SHFL.BFLY P2, R23, R24, R17, R22 ;  /* 0x0c00001118177389 */ /* 0x0000640000040016 */
[----:B01----:R-:W-:Y:S01]  /*9010*/  ENDCOLLECTIVE ;  /* 0x000000000000791b */ /* 0x003fe20003800000 */
.L_x_1329:
[----:B------:R-:W-:Y:S01]  /*9020*/  FADD.FTZ R32, R29, R32 ;  /* 0x000000201d207221 */ /* 0x000fe20000010000 */
[----:B------:R-:W-:-:S04]  /*9030*/  HFMA2.MMA R17, -RZ, RZ, 0, 5.9604644775390625e-08 ;  /* 0x00000001ff117435 */ /* 0x000fc800000001ff */
[----:B------:R-:W-:Y:S02]  /*9040*/  MOV R24, R32 ;  /* 0x0000002000187202 */ /* 0x000fe40000000f00 */
[----:B------:R-:W-:-:S07]  /*9050*/  MOV R25, R23 ;  /* 0x0000001700197202 */ /* 0x000fce0000000f00 */
[----:B------:R-:W-:Y:S05]  /*9060*/  WARPSYNC.COLLECTIVE R15, `(.L_x_1330) ;  /* 0x000000000f087348 */ /* 0x000fea0003c00000 */
[----:B------:R0:W1:Y:S02]  /*9070*/  SHFL.BFLY P2, R23, R24, R17, R22 ;  /* 0x0c00001118177389 */ /* 0x0000640000040016 */
[----:B01----:R-:W-:Y:S01]  /*9080*/  ENDCOLLECTIVE ;  /* 0x000000000000791b */ /* 0x003fe20003800000 */
.L_x_1330:
[----:B------:R-:W-:-:S05]  /*9090*/  FADD.FTZ R25, R30, R25 ;  /* 0x000000191e197221 */ /* 0x000fca0000010000 */
[----:B------:R-:W-:Y:S02]  /*90a0*/  MOV R24, R25 ;  /* 0x0000001900187202 */ /* 0x000fe40000000f00 */
[----:B------:R-:W-:-:S07]  /*90b0*/  MOV R31, R23 ;  /* 0x00000017001f7202 */ /* 0x000fce0000000f00 */
[----:B------:R-:W-:Y:S05]  /*90c0*/  WARPSYNC.COLLECTIVE R15, `(.L_x_1331) ;  /* 0x000000000f087348 */ /* 0x000fea0003c00000 */
[----:B------:R0:W1:Y:S02]  /*90d0*/  SHFL.BFLY P2, R23, R24, R17, R22 ;  /* 0x0c00001118177389 */ /* 0x0000640000040016 */
[----:B01----:R-:W-:Y:S01]  /*90e0*/  ENDCOLLECTIVE ;  /* 0x000000000000791b */ /* 0x003fe20003800000 */
.L_x_1331:
[----:B------:R-:W-:Y:S01]  /*90f0*/  FADD.FTZ R31, R32, R31 ;  /* 0x0000001f201f7221 */ /* 0x000fe20000010000 */
[----:B------:R-:W-:Y:S06]  /*9100*/  BRA `(.L_x_1332) ;  /* 0xffffffe800787947 */ /* 0x000fec000383ffff */
.L_x_1302:
[----:B------:R-:W-:Y:S01]  /*9110*/  HFMA2.MMA R17, -RZ, RZ, 0, 4.76837158203125e-07 ;  /* 0x00000008ff117435 */ /* 0x000fe200000001ff */
[----:B------:R-:W-:Y:S01]  /*9120*/  BSSY B0, `(.L_x_1333) ;  /* 0x0000007000007945 */ /* 0x000fe20003800000 */
[----:B-1----:R-:W-:Y:S02]  /*9130*/  MOV R24, R18 ;  /* 0x0000001200187202 */ /* 0x002fe40000000f00 */
[----:B------:R-:W-:Y:S02]  /*9140*/  MOV R22, 0x101f ;  /* 0x0000101f00167802 */ /* 0x000fe40000000f00 */
[----:B0-----:R-:W-:-:S07]  /*9150*/  MOV R15, 0xffff ;  /* 0x0000ffff000f7802 */ /* 0x001fce0000000f00 */
[----:B--2---:R-:W-:Y:S05]  /*9160*/  WARPSYNC.COLLECTIVE R15, `(.L_x_1334) ;  /* 0x000000000f087348 */ /* 0x004fea0003c00000 */
[----:B------:R0:W1:Y:S02]  /*9170*/  SHFL.BFLY P2, R23, R24, R17, R22 ;  /* 0x0c00001118177389 */ /* 0x0000640000040016 */
[----:B012---:R-:W-:Y:S01]  /*9180*/  ENDCOLLECTIVE ;  /* 0x000000000000791b */ /* 0x007fe20003800000 */
.L_x_1334:
[----:B------:R-:W-:Y:S05]  /*9190*/  BSYNC B0 ;  /* 0x0000000000007941 */ /* 0x000fea0003800000 */
.L_x_1333:
[----:B------:R-:W-:Y:S01]  /*91a0*/  HFMA2.MMA R17, -RZ, RZ, 0, 4.76837158203125e-07 ;  /* 0x00000008ff117435 */ /* 0x000fe200000001ff */
[----:B------:R-:W-:Y:S01]  /*91b0*/  MOV R24, R19 ;  /* 0x0000001300187202 */ /* 0x000fe20000000f00 */
[----:B------:R-:W-:Y:S01]  /*91c0*/  HFMA2.MMA R39, -RZ, RZ, 0, 0 ;  /* 0x00000000ff277435 */ /* 0x000fe200000001ff */
[----:B------:R-:W-:Y:S02]  /*91d0*/  MOV R22, 0x101f ;  /* 0x0000101f00167802 */ /* 0x000fe40000000f00 */
[----:B------:R-:W-:Y:S02]  /*91e0*/  MOV R15, 0xffff ;  /* 0x0000ffff000f7802 */ /* 0x000fe40000000f00 */
[----:B------:R-:W-:Y:S02]  /*91f0*/  MOV R21, R23 ;  /* 0x0000001700157202 */ /* 0x000fe40000000f00 */
[----:B------:R-:W-:-:S07]  /*9200*/  @!P0 SHF.L.U32 R28, R47, 0x1, RZ ;  /* 0x000000012f1c8819 */ /* 0x000fce00000006ff */
[----:B------:R-:W-:Y:S05]  /*9210*/  WARPSYNC.COLLECTIVE R15, `(.L_x_1335) ;  /* 0x000000000f087348 */ /* 0x000fea0003c00000 */
[----:B------:R0:W1:Y:S02]  /*9220*/  SHFL.BFLY P2, R23, R24, R17, R22 ;  /* 0x0c00001118177389 */ /* 0x0000640000040016 */
[----:B01----:R-:W-:Y:S01]  /*9230*/  ENDCOLLECTIVE ;  /* 0x000000000000791b */ /* 0x003fe20003800000 */
.L_x_1335:
[----:B------:R-:W-:Y:S01]  /*9240*/  @!P0 IADD3 R25, R26, 0x14, RZ ;  /* 0x000000141a198810 */ /* 0x000fe20007ffe0ff */
[----:B------:R-:W-:Y:S01]  /*9250*/  FADD.FTZ R21, R21, R18 ;  /* 0x0000001215157221 */ /* 0x000fe20000010000 */
[----:B------:R-:W-:Y:S02]  /*9260*/  @!P0 LEA R30, R47, UR4, 0x7 ;  /* 0x000000042f1e8c11 */ /* 0x000fe4000f8e38ff */
[----:B------:R-:W-:Y:S02]  /*9270*/  @!P0 LOP3.LUT R25, R25, R28, RZ, 0x3c, !PT ;  /* 0x0000001c19198212 */ /* 0x000fe400078e3cff */
[----:B------:R-:W-:Y:S02]  /*9280*/  MOV R29, RZ ;  /* 0x000000ff001d7202 */ /* 0x000fe40000000f00 */
[----:B------:R-:W-:Y:S02]  /*9290*/  @!P0 LEA R25, R25, R30, 0x2 ;  /* 0x0000001e19198211 */ /* 0x000fe400078e10ff */
[----:B------:R-:W-:-:S02]  /*92a0*/  @!P0 LEA R31, R47, UR4, 0x7 ;  /* 0x000000042f1f8c11 */ /* 0x000fc4000f8e38ff */
[----:B------:R-:W-:Y:S01]  /*92b0*/  MOV R33, RZ ;  /* 0x000000ff00217202 */ /* 0x000fe20000000f00 */
[----:B------:R-:W-:Y:S01]  /*92c0*/  HFMA2.MMA R17, -RZ, RZ, 0, 2.384185791015625e-07 ;  /* 0x00000004ff117435 */ /* 0x000fe200000001ff */
[----:B------:R-:W-:Y:S01]  /*92d0*/  MOV R24, R21 ;  /* 0x0000001500187202 */ /* 0x000fe20000000f00 */
[----:B------:R0:W1:Y:S01]  /*92e0*/  @!P0 LDS R28, [R25+0x500] ;  /* 0x00050000191c8984 */ /* 0x0000620000000800 */
[----:B------:R-:W-:-:S03]  /*92f0*/  @!P0 LEA R37, R47, UR4, 0x7 ;  /* 0x000000042f258c11 */ /* 0x000fc6000f8e38ff */
[----:B------:R0:W2:Y:S01]  /*9300*/  @!P0 LDS R27, [R25] ;  /* 0x00000000191b8984 */ /* 0x0000a20000000800 */
[----:B------:R-:W-:-:S07]  /*9310*/  FADD.FTZ R18, R23, R19 ;  /* 0x0000001317127221 */ /* 0x000fce0000010000 */
[----:B012---:R-:W-:Y:S05]  /*9320*/  WARPSYNC.COLLECTIVE R15, `(.L_x_1336) ;  /* 0x000000000f087348 */ /* 0x007fea0003c00000 */
[----:B------:R3:W4:Y:S02]  /*9330*/  SHFL.BFLY P2, R23, R24, R17, R22 ;  /* 0x0c00001118177389 */ /* 0x0007240000040016 */
[----:B01234-:R-:W-:Y:S01]  /*9340*/  ENDCOLLECTIVE ;  /* 0x000000000000791b */ /* 0x01ffe20003800000 */
.L_x_1336:
[----:B------:R-:W-:Y:S01]  /*9350*/  HFMA2.MMA R25, -RZ, RZ, 0, 0 ;  /* 0x00000000ff197435 */ /* 0x000fe200000001ff */
[----:B------:R-:W-:Y:S02]  /*9360*/  MOV R24, R18 ;  /* 0x0000001200187202 */ /* 0x000fe40000000f00 */
[----:B------:R-:W-:-:S08]  /*9370*/  MOV R20, R23 ;  /* 0x0000001700147202 */ /* 0x000fd00000000f00 */
[----:B------:R-:W-:Y:S05]  /*9380*/  WARPSYNC.COLLECTIVE R15, `(.L_x_1337) ;  /* 0x000000000f087348 */ /* 0x000fea0003c00000 */
[----:B------:R0:W1:Y:S02]  /*9390*/  SHFL.BFLY P2, R23, R24, R17, R22 ;  /* 0x0c00001118177389 */ /* 0x0000640000040016 */
[----:B01----:R-:W-:Y:S01]  /*93a0*/  ENDCOLLECTIVE ;  /* 0x000000000000791b */ /* 0x003fe20003800000 */
.L_x_1337:
[----:B------:R-:W-:Y:S01]  /*93b0*/  FADD.FTZ R20, R21, R20 ;  /* 0x0000001415147221 */ /* 0x000fe20000010000 */
[----:B------:R-:W-:Y:S02]  /*93c0*/  @!P0 MOV R29, R28 ;  /* 0x0000001c001d8202 */ /* 0x000fe40000000f00 */
[----:B------:R-:W-:Y:S01]  /*93d0*/  @!P0 MOV R25, R27 ;  /* 0x0000001b00198202 */ /* 0x000fe20000000f00 */
[----:B------:R-:W-:Y:S01]  /*93e0*/  HFMA2.MMA R17, -RZ, RZ, 0, 1.1920928955078125e-07 ;  /* 0x00000002ff117435 */ /* 0x000fe200000001ff */
[----:B------:R-:W-:Y:S01]  /*93f0*/  MOV R24, R20 ;  /* 0x0000001400187202 */ /* 0x000fe20000000f00 */
[----:B------:R-:W-:-:S09]  /*9400*/  FADD.FTZ R21, R18, R23 ;  /* 0x0000001712157221 */ /* 0x000fd20000010000 */
[----:B------:R-:W-:Y:S05]  /*9410*/  WARPSYNC.COLLECTIVE R15, `(.L_x_1338) ;  /* 0x000000000f087348 */ /* 0x000fea0003c00000 */
[----:B------:R0:W1:Y:S02]  /*9420*/  SHFL.BFLY P2, R23, R24, R17, R22 ;  /* 0x0c00001118177389 */ /* 0x0000640000040016 */
[----:B01----:R-:W-:Y:S01]  /*9430*/  ENDCOLLECTIVE ;  /* 0x000000000000791b */ /* 0x003fe20003800000 */
.L_x_1338:
[----:B------:R-:W-:Y:S02]  /*9440*/  MOV R24, R21 ;  /* 0x0000001500187202 */ /* 0x000fe40000000f00 */
[----:B------:R-:W-:-:S07]  /*9450*/  MOV R19, R23 ;  /* 0x0000001700137202 */ /* 0x000fce0000000f00 */
[----:B------:R-:W-:Y:S05]  /*9460*/  WARPSYNC.COLLECTIVE R15, `(.L_x_1339) ;  /* 0x000000000f087348 */ /* 0x000fea0003c00000 */
[----:B------:R0:W1:Y:S02]  /*9470*/  SHFL.BFLY P2, R23, R24, R17, R22 ;  /* 0x0c00001118177389 */ /* 0x0000640000040016 */
[----:B01----:R-:W-:Y:S01]  /*9480*/  ENDCOLLECTIVE ;  /* 0x000000000000791b */ /* 0x003fe20003800000 */
.L_x_1339:
        /* <DEDUP_REMOVED lines=9> */
.L_x_1340:
        /* <DEDUP_REMOVED lines=10> */
.L_x_1341:
[----:B------:R-:W-:Y:S01]  /*95c0*/  FADD.FTZ R19, R19, R28 ;  /* 0x0000001c13137221 */ /* 0x000fe20000010000 */
[----:B------:R-:W-:Y:S01]  /*95d0*/  HFMA2.MMA R17, -RZ, RZ, 0, 4.76837158203125e-07 ;  /* 0x00000008ff117435 */ /* 0x000fe200000001ff */
[----:B------:R-:W-:Y:S02]  /*95e0*/  MOV R24, R25 ;  /* 0x0000001900187202 */ /* 0x000fe40000000f00 */
[----:B------:R-:W-:-:S08]  /*95f0*/  MOV R27, R23 ;  /* 0x00000017001b7202 */ /* 0x000fd00000000f00 */
[----:B------:R-:W-:Y:S05]  /*9600*/  WARPSYNC.COLLECTIVE R15, `(.L_x_1342) ;  /* 0x000000000f087348 */ /* 0x000fea0003c00000 */
[----:B------:R0:W1:Y:S02]  /*9610*/  SHFL.BFLY P2, R23, R24, R17, R22 ;  /* 0x0c00001118177389 */ /* 0x0000640000040016 */
[----:B01----:R-:W-:Y:S01]  /*9620*/  ENDCOLLECTIVE ;  /* 0x000000000000791b */ /* 0x003fe20003800000 */
.L_x_1342:
[----:B------:R-:W-:Y:S02]  /*9630*/  @!P0 MOV R33, R36 ;  /* 0x0000002400218202 */ /* 0x000fe40000000f00 */
[----:B------:R-:W-:Y:S02]  /*9640*/  @!P0 MOV R31, R35 ;  /* 0x00000023001f8202 */ /* 0x000fe40000000f00 */
[----:B------:R-:W-:Y:S02]  /*9650*/  MOV R24, R29 ;  /* 0x0000001d00187202 */ /* 0x000fe40000000f00 */
[----:B------:R-:W-:-:S07]  /*9660*/  MOV R30, R23 ;  /* 0x00000017001e7202 */ /* 0x000fce0000000f00 */
[----:B------:R-:W-:Y:S05]  /*9670*/  WARPSYNC.COLLECTIVE R15, `(.L_x_1343) ;  /* 0x000000000f087348 */ /* 0x000fea0003c00000 */
[----:B------:R0:W1:Y:S02]  /*9680*/  SHFL.BFLY P2, R23, R24, R17, R22 ;  /* 0x0c00001118177389 */ /* 0x0000640000040016 */
[----:B01----:R-:W-:Y:S01]  /*9690*/  ENDCOLLECTIVE ;  /* 0x000000000000791b */ /* 0x003fe20003800000 */
.L_x_1343:
[----:B------:R-:W-:Y:S01]  /*96a0*/  FADD.FTZ R30, R30, R25 ;  /* 0x000000191e1e7221 */ /* 0x000fe20000010000 */
[----:B------:R-:W-:-:S04]  /*96b0*/  HFMA2.MMA R17, -RZ, RZ, 0, 2.384185791015625e-07 ;  /* 0x00000004ff117435 */ /* 0x000fc800000001ff */
[----:B------:R-:W-:Y:S02]  /*96c0*/  MOV R24, R30 ;  /* 0x0000001e00187202 */ /* 0x000fe40000000f00 */
[----:B------:R-:W-:-:S07]  /*96d0*/  MOV R32, R23 ;  /* 0x0000001700207202 */ /* 0x000fce0000000f00 */
[----:B------:R-:W-:Y:S05]  /*96e0*/  WARPSYNC.COLLECTIVE R15, `(.L_x_1344) ;  /* 0x000000000f087348 */ /* 0x000fea0003c00000 */
[----:B------:R0:W1:Y:S02]  /*96f0*/  SHFL.BFLY P2, R23, R24, R17, R22 ;  /* 0x0c00001118177389 */ /* 0x0000640000040016 */
[----:B01----:R-:W-:Y:S01]  /*9700*/  ENDCOLLECTIVE ;  /* 0x000000000000791b */ /* 0x003fe20003800000 */
.L_x_1344:
[----:B------:R-:W-:-:S05]  /*9710*/  FADD.FTZ R32, R32, R29 ;  /* 0x0000001d20207221 */ /* 0x000fca0000010000 */
[----:B------:R-:W-:Y:S02]  /*9720*/  MOV R24, R32 ;  /* 0x0000002000187202 */ /* 0x000fe40000000f00 */
[----:B------:R-:W-:-:S07]  /*9730*/  MOV R25, R23 ;  /* 0x0000001700197202 */ /* 0x000fce0000000f00 */
[----:B------:R-:W-:Y:S05]  /*9740*/  WARPSYNC.COLLECTIVE R15, `(.L_x_1345) ;  /* 0x000000000f087348 */ /* 0x000fea0003c00000 */
[----:B------:R0:W1:Y:S02]  /*9750*/  SHFL.BFLY P2, R23, R24, R17, R22 ;  /* 0x0c00001118177389 */ /* 0x0000640000040016 */
[----:B01----:R-:W-:Y:S01]  /*9760*/  ENDCOLLECTIVE ;  /* 0x000000000000791b */ /* 0x003fe20003800000 */
.L_x_1345:
[----:B------:R-:W-:Y:S01]  /*9770*/  FADD.FTZ R25, R30, R25 ;  /* 0x000000191e197221 */ /* 0x000fe20000010000 */
[----:B------:R-:W-:-:S04]  /*9780*/  HFMA2.MMA R17, -RZ, RZ, 0, 1.1920928955078125e-07 ;  /* 0x00000002ff117435 */ /* 0x000fc800000001ff */
[----:B------:R-:W-:Y:S02]  /*9790*/  MOV R24, R25 ;  /* 0x0000001900187202 */ /* 0x000fe40000000f00 */
[----:B------:R-:W-:-:S07]  /*97a0*/  MOV R29, R23 ;  /* 0x00000017001d7202 */ /* 0x000fce0000000f00 */
[----:B------:R-:W-:Y:S05]  /*97b0*/  WARPSYNC.COLLECTIVE R15, `(.L_x_1346) ;  /* 0x000000000f087348 */ /* 0x000fea0003c00000 */
[----:B------:R0:W1:Y:S02]  /*97c0*/  SHFL.BFLY P2, R23, R24, R17, R22 ;  /* 0x0c00001118177389 */ /* 0x0000640000040016 */
[----:B01----:R-:W-:Y:S01]  /*97d0*/  ENDCOLLECTIVE ;  /* 0x000000000000791b */ /* 0x003fe20003800000 */
.L_x_1346:
[----:B------:R-:W-:-:S05]  /*97e0*/  FADD.FTZ R29, R32, R29 ;  /* 0x0000001d201d7221 */ /* 0x000fca0000010000 */
[----:B------:R-:W-:Y:S02]  /*97f0*/  MOV R24, R29 ;  /* 0x0000001d00187202 */ /* 0x000fe40000000f00 */
[----:B------:R-:W-:-:S07]  /*9800*/  MOV R20, R23 ;  /* 0x0000001700147202 */ /* 0x000fce0000000f00 */
[----:B------:R-:W-:Y:S05]  /*9810*/  WARPSYNC.COLLECTIVE R15, `(.L_x_1347) ;  /* 0x000000000f087348 */ /* 0x000fea0003c00000 */
[----:B------:R0:W1:Y:S02]  /*9820*/  SHFL.BFLY P2, R23, R24, R17, R22 ;  /* 0x0c00001118177389 */ /* 0x0000640000040016 */
[----:B01----:R-:W-:Y:S01]  /*9830*/  ENDCOLLECTIVE ;  /* 0x000000000000791b */ /* 0x003fe20003800000 */
.L_x_1347:
[----:B------:R-:W-:Y:S01]  /*9840*/  FADD.FTZ R25, R25, R20 ;  /* 0x0000001419197221 */ /* 0x000fe20000010000 */
[----:B------:R-:W-:Y:S01]  /*9850*/  @!P0 IADD3 R20, R26, 0x3c, RZ ;  /* 0x0000003c1a148810 */ /* 0x000fe20007ffe0ff */
[----:B------:R-:W-:-:S03]  /*9860*/  HFMA2.MMA R17, -RZ, RZ, 0, 5.9604644775390625e-08 ;  /* 0x00000001ff117435 */ /* 0x000fc600000001ff */
[----:B------:R-:W-:Y:S02]  /*9870*/  MOV R24, R25 ;  /* 0x0000001900187202 */ /* 0x000fe40000000f00 */
[----:B------:R-:W-:-:S07]  /*9880*/  MOV R34, R23 ;  /* 0x0000001700227202 */ /* 0x000fce0000000f00 */
[----:B------:R-:W-:Y:S05]  /*9890*/  WARPSYNC.COLLECTIVE R15, `(.L_x_1348) ;  /* 0x000000000f087348 */ /* 0x000fea0003c00000 */
[----:B------:R0:W1:Y:S02]  /*98a0*/  SHFL.BFLY P2, R23, R24, R17, R22 ;  /* 0x0c00001118177389 */ /* 0x0000640000040016 */
[----:B01----:R-:W-:Y:S01]  /*98b0*/  ENDCOLLECTIVE ;  /* 0x000000000000791b */ /* 0x003fe20003800000 */
.L_x_1348:
[----:B------:R-:W-:-:S05]  /*98c0*/  FADD.FTZ R34, R29, R34 ;  /* 0x000000221d227221 */ /* 0x000fca0000010000 */
[----:B------:R-:W-:Y:S02]  /*98d0*/  MOV R24, R34 ;  /* 0x0000002200187202 */ /* 0x000fe40000000f00 */
[----:B------:R-:W-:-:S07]  /*98e0*/  MOV R36, R23 ;  /* 0x0000001700247202 */ /* 0x000fce0000000f00 */
[----:B------:R-:W-:Y:S05]  /*98f0*/  WARPSYNC.COLLECTIVE R15, `(.L_x_1349) ;  /* 0x000000000f087348 */ /* 0x000fea0003c00000 */
[----:B------:R0:W1:Y:S02]  /*9900*/  SHFL.BFLY P2, R23, R24, R17, R22 ;  /* 0x0c00001118177389 */ /* 0x0000640000040016 */
[----:B01----:R-:W-:Y:S01]  /*9910*/  ENDCOLLECTIVE ;  /* 0x000000000000791b */ /* 0x003fe20003800000 */
.L_x_1349:
[----:B------:R-:W-:Y:S01]  /*9920*/  FADD.FTZ R25, R25, R36 ;  /* 0x0000002419197221 */ /* 0x000fe20000010000 */
[----:B------:R-:W-:Y:S01]  /*9930*/  HFMA2.MMA R17, -RZ, RZ, 0, 4.76837158203125e-07 ;  /* 0x00000008ff117435 */ /* 0x000fe200000001ff */
[----:B------:R-:W-:Y:S02]  /*9940*/  MOV R24, R31 ;  /* 0x0000001f00187202 */ /* 0x000fe40000000f00 */
[----:B------:R-:W-:-:S08]  /*9950*/  MOV R35, R23 ;  /* 0x0000001700237202 */ /* 0x000fd00000000f00 */
[----:B------:R-:W-:Y:S05]  /*9960*/  WARPSYNC.COLLECTIVE R15, `(.L_x_1350) ;  /* 0x000000000f087348 */ /* 0x000fea0003c00000 */
[----:B------:R0:W1:Y:S02]  /*9970*/  SHFL.BFLY P2, R23, R24, R17, R22 ;  /* 0x0c00001118177389 */ /* 0x0000640000040016 */
[----:B01----:R-:W-:Y:S01]  /*9980*/  ENDCOLLECTIVE ;  /* 0x000000000000791b */ /* 0x003fe20003800000 */
.L_x_1350:
[----:B------:R-:W-:Y:S02]  /*9990*/  MOV R24, R33 ;  /* 0x0000002100187202 */ /* 0x000fe40000000f00 */
[----:B------:R-:W-:-:S07]  /*99a0*/  MOV R38, R23 ;  /* 0x0000001700267202 */ /* 0x000fce0000000f00 */
[----:B------:R-:W-:Y:S05]  /*99b0*/  WARPSYNC.COLLECTIVE R15, `(.L_x_1351) ;  /* 0x000000000f087348 */ /* 0x000fea0003c00000 */
[----:B------:R0:W1:Y:S02]  /*99c0*/  SHFL.BFLY P2, R23, R24, R17, R22 ;  /* 0x0c00001118177389 */ /* 0x0000640000040016 */
[----:B01----:R-:W-:Y:S01]  /*99d0*/  ENDCOLLECTIVE ;  /* 0x000000000000791b */ /* 0x003fe20003800000 */
.L_x_1351:
[----:B------:R-:W-:Y:S01]  /*99e0*/  FADD.FTZ R38, R38, R31 ;  /* 0x0000001f26267221 */ /* 0x000fe20000010000 */
[----:B------:R-:W-:-:S04]  /*99f0*/  HFMA2.MMA R17, -RZ, RZ, 0, 2.384185791015625e-07 ;  /* 0x00000004ff117435 */ /* 0x000fc800000001ff */
[----:B------:R-:W-:Y:S02]  /*9a00*/  MOV R24, R38 ;  /* 0x0000002600187202 */ /* 0x000fe40000000f00 */
[----:B------:R-:W-:-:S07]  /*9a10*/  MOV R40, R23 ;  /* 0x0000001700287202 */ /* 0x000fce0000000f00 */
[----:B------:R-:W-:Y:S05]  /*9a20*/  WARPSYNC.COLLECTIVE R15, `(.L_x_1352) ;  /* 0x000000000f087348 */ /* 0x000fea0003c00000 */
[----:B------:R0:W1:Y:S02]  /*9a30*/  SHFL.BFLY P2, R23, R24, R17, R22 ;  /* 0x0c00001118177389 */ /* 0x0000640000040016 */
[----:B01----:R-:W-:Y:S01]  /*9a40*/  ENDCOLLECTIVE ;  /* 0x000000000000791b */ /* 0x003fe20003800000 */
.L_x_1352:
[----:B------:R-:W-:-:S05]  /*9a50*/  FADD.FTZ R40, R40, R33 ;  /* 0x0000002128287221 */ /* 0x000fca0000010000 */
[----:B------:R-:W-:Y:S02]  /*9a60*/  MOV R24, R40 ;  /* 0x0000002800187202 */ /* 0x000fe40000000f00 */
[----:B------:R-:W-:-:S07]  /*9a70*/  MOV R31, R23 ;  /* 0x00000017001f7202 */ /* 0x000fce0000000f00 */
[----:B------:R-:W-:Y:S05]  /*9a80*/  WARPSYNC.COLLECTIVE R15, `(.L_x_1353) ;  /* 0x000000000f087348 */ /* 0x000fea0003c00000 */
[----:B------:R0:W1:Y:S02]  /*9a90*/  SHFL.BFLY P2, R23, R24, R17, R22 ;  /* 0x0c00001118177389 */ /* 0x0000640000040016 */
[----:B01----:R-:W-:Y:S01]  /*9aa0*/  ENDCOLLECTIVE ;  /* 0x000000000000791b */ /* 0x003fe20003800000 */
.L_x_1353:
        /* <DEDUP_REMOVED lines=10> */
.L_x_1354:
[----:B------:R-:W-:-:S05]  /*9b50*/  @!P0 LEA R37, R20, R37, 0x2 ;  /* 0x0000002514258211 */ /* 0x000fca00078e10ff */
[----:B------:R-:W0:Y:S04]  /*9b60*/  @!P0 LDS R42, [R37] ;  /* 0x00000000252a8984 */ /* 0x000e280000000800 */
[----:B------:R1:W2:Y:S01]  /*9b70*/  @!P0 LDS R44, [R37+0x500] ;  /* 0x00050000252c8984 */ /* 0x0002a20000000800 */
[----:B------:R-:W-:Y:S01]  /*9b80*/  MOV R24, R33 ;  /* 0x0000002100187202 */ /* 0x000fe20000000f00 */
[----:B-1----:R-:W-:Y:S01]  /*9b90*/  HFMA2.MMA R37, -RZ, RZ, 0, 0 ;  /* 0x00000000ff257435 */ /* 0x002fe200000001ff */
[----:B------:R-:W-:-:S10]  /*9ba0*/  MOV R30, R23 ;  /* 0x00000017001e7202 */ /* 0x000fd40000000f00 */
[----:B0-2---:R-:W-:Y:S05]  /*9bb0*/  WARPSYNC.COLLECTIVE R15, `(.L_x_1355) ;  /* 0x000000000f087348 */ /* 0x005fea0003c00000 */
[----:B------:R1:W3:Y:S02]  /*9bc0*/  SHFL.BFLY P2, R23, R24, R17, R22 ;  /* 0x0c00001118177389 */ /* 0x0002e40000040016 */
[----:B0123--:R-:W-:Y:S01]  /*9bd0*/  ENDCOLLECTIVE ;  /* 0x000000000000791b */ /* 0x00ffe20003800000 */
.L_x_1355:
        /* <DEDUP_REMOVED lines=8> */
.L_x_1356:
[----:B------:R-:W-:Y:S01]  /*9c60*/  @!P0 MOV R39, R44 ;  /* 0x0000002c00278202 */ /* 0x000fe20000000f00 */
[----:B------:R-:W-:Y:S01]  /*9c70*/  FADD.FTZ R41, R33, R32 ;  /* 0x0000002021297221 */ /* 0x000fe20000010000 */
[----:B------:R-:W-:-:S04]  /*9c80*/  ISETP.NE.AND P0, PT, R47, RZ, PT ;  /* 0x000000ff2f00720c */ /* 0x000fc80003f05270 */
[----:B------:R-:W-:-:S09]  /*9c90*/  MOV R24, R41 ;  /* 0x0000002900187202 */ /* 0x000fd20000000f00 */
[----:B------:R-:W0:Y:S01]  /*9ca0*/  @!P0 LDC.64 R32, c[0x0][0x218] ;  /* 0x00008600ff208b82 */ /* 0x000e220000000a00 */
[----:B------:R-:W-:-:S07]  /*9cb0*/  MOV R43, R23 ;  /* 0x00000017002b7202 */ /* 0x000fce0000000f00 */
[----:B------:R-:W1:Y:S02]  /*9cc0*/  @!P0 LDC.64 R20, c[0x0][0x220] ;  /* 0x00008800ff148b82 */ /* 0x000e640000000a00 */
[----:B01----:R-:W-:Y:S05]  /*9cd0*/  WARPSYNC.COLLECTIVE R15, `(.L_x_1357) ;  /* 0x000000000f087348 */ /* 0x003fea0003c00000 */
[----:B------:R2:W3:Y:S02]  /*9ce0*/  SHFL.BFLY P2, R23, R24, R17, R22 ;  /* 0x0c00001118177389 */ /* 0x0004e40000040016 */
[----:B0123--:R-:W-:Y:S01]  /*9cf0*/  ENDCOLLECTIVE ;  /* 0x000000000000791b */ /* 0x00ffe20003800000 */
.L_x_1357:
        /* <DEDUP_REMOVED lines=9> */
.L_x_1358:
[----:B------:R-:W-:Y:S01]  /*9d90*/  FADD.FTZ R41, R41, R42 ;  /* 0x0000002a29297221 */ /* 0x000fe20000010000 */
[----:B------:R-:W-:Y:S02]  /*9da0*/  MOV R24, R39 ;  /* 0x0000002700187202 */ /* 0x000fe40000000f00 */
[----:B------:R-:W-:-:S07]  /*9db0*/  MOV R46, R23 ;  /* 0x00000017002e7202 */ /* 0x000fce0000000f00 */
[----:B------:R-:W-:Y:S05]  /*9dc0*/  WARPSYNC.COLLECTIVE R15, `(.L_x_1359) ;  /* 0x000000000f087348 */ /* 0x000fea0003c00000 */
[----:B------:R0:W1:Y:S02]  /*9dd0*/  SHFL.BFLY P2, R23, R24, R17, R22 ;  /* 0x0c00001118177389 */ /* 0x0000640000040016 */
[----:B01----:R-:W-:Y:S01]  /*9de0*/  ENDCOLLECTIVE ;  /* 0x000000000000791b */ /* 0x003fe20003800000 */
.L_x_1359:
[----:B------:R-:W-:Y:S01]  /*9df0*/  FADD.FTZ R46, R46, R37 ;  /* 0x000000252e2e7221 */ /* 0x000fe20000010000 */
[----:B------:R-:W-:-:S04]  /*9e00*/  HFMA2.MMA R17, -RZ, RZ, 0, 2.384185791015625e-07 ;  /* 0x00000004ff117435 */ /* 0x000fc800000001ff */
[----:B------:R-:W-:Y:S02]  /*9e10*/  MOV R24, R46 ;  /* 0x0000002e00187202 */ /* 0x000fe40000000f00 */
[----:B------:R-:W-:-:S07]  /*9e20*/  MOV R44, R23 ;  /* 0x00000017002c7202 */ /* 0x000fce0000000f00 */
[----:B------:R-:W-:Y:S05]  /*9e30*/  WARPSYNC.COLLECTIVE R15, `(.L_x_1360) ;  /* 0x000000000f087348 */ /* 0x000fea0003c00000 */
[----:B------:R0:W1:Y:S02]  /*9e40*/  SHFL.BFLY P2, R23, R24, R17, R22 ;  /* 0x0c00001118177389 */ /* 0x0000640000040016 */
[----:B01----:R-:W-:Y:S01]  /*9e50*/  ENDCOLLECTIVE ;  /* 0x000000000000791b */ /* 0x003fe20003800000 */
.L_x_1360:
[----:B------:R-:W-:Y:S01]  /*9e60*/  FADD.FTZ R38, R44, R39 ;  /* 0x000000272c267221 */ /* 0x000fe20000010000 */
[----:B------:R-:W-:-:S04]  /*9e70*/  FADD.FTZ R44, R18, R27 ;  /* 0x0000001b122c7221 */ /* 0x000fc80000010000 */
[----:B------:R-:W-:Y:S02]  /*9e80*/  MOV R24, R38 ;  /* 0x0000002600187202 */ /* 0x000fe40000000f00 */
[----:B------:R-:W-:-:S07]  /*9e90*/  MOV R37, R23 ;  /* 0x0000001700257202 */ /* 0x000fce0000000f00 */
[----:B------:R-:W-:Y:S05]  /*9ea0*/  WARPSYNC.COLLECTIVE R15, `(.L_x_1361) ;  /* 0x000000000f087348 */ /* 0x000fea0003c00000 */
[----:B------:R0:W1:Y:S02]  /*9eb0*/  SHFL.BFLY P2, R23, R24, R17, R22 ;  /* 0x0c00001118177389 */ /* 0x0000640000040016 */
[----:B01----:R-:W-:Y:S01]  /*9ec0*/  ENDCOLLECTIVE ;  /* 0x000000000000791b */ /* 0x003fe20003800000 */
.L_x_1361:
        /* <DEDUP_REMOVED lines=8> */
[----:B------:R-:W-:Y:S01]  /*9f50*/  @!P0 IMAD.WIDE R28, R37, 0x2, R28 ;  /* 0x00000002251c8825 */ /* 0x000fe200078e021c */
[----:B------:R-:W-:-:S07]  /*9f60*/  MOV R39, R23 ;  /* 0x0000001700277202 */ /* 0x000fce0000000f00 */
[----:B0-----:R-:W-:Y:S05]  /*9f70*/  WARPSYNC.COLLECTIVE R15, `(.L_x_1362) ;  /* 0x000000000f087348 */ /* 0x001fea0003c00000 */
[----:B------:R1:W2:Y:S02]  /*9f80*/  SHFL.BFLY P2, R23, R24, R17, R22 ;  /* 0x0c00001118177389 */ /* 0x0002a40000040016 */
[----:B012---:R-:W-:Y:S01]  /*9f90*/  ENDCOLLECTIVE ;  /* 0x000000000000791b */ /* 0x007fe20003800000 */
.L_x_1362:
        /* <DEDUP_REMOVED lines=12> */
.L_x_1363:
[----:B------:R0:W-:Y:S04]  /*a060*/  @!P0 STG.E.U16 desc[UR12][R32.64], R44 ;  /* 0x0000002c20008986 */ /* 0x0001e8000c10150c */
[----:B------:R1:W-:Y:S01]  /*a070*/  @!P0 STG.E.U16 desc[UR12][R20.64], R39 ;  /* 0x0000002714008986 */ /* 0x0003e2000c10150c */
[----:B------:R-:W-:Y:S01]  /*a080*/  @!P0 F2FP.BF16.F32.PACK_AB R15, RZ, R40 ;  /* 0x00000028ff0f823e */ /* 0x000fe200000010ff */
[----:B------:R-:W-:Y:S01]  /*a090*/  HFMA2.MMA R17, -RZ, RZ, 0, 5.9604644775390625e-08 ;  /* 0x00000001ff117435 */ /* 0x000fe200000001ff */
        /* <DEDUP_REMOVED lines=15> */
.L_x_1364:
        /* <DEDUP_REMOVED lines=8> */
.L_x_1365:
[----:B------:R-:W-:Y:S01]  /*a210*/  FADD.FTZ R33, R46, R33 ;  /* 0x000000212e217221 */ /* 0x000fe20000010000 */
[----:B------:R-:W-:Y:S06]  /*a220*/  BRA `(.L_x_1366) ;  /* 0xffffffe000d07947 */ /* 0x000fec000383ffff */
.L_x_1367:
        /* <DEDUP_REMOVED lines=13> */
.L_x_3479:


//--------------------- .text._ZN13group_norm_v218gn_bwd_cuda_kernelI13__nv_bfloat16Li320ELi3ELi16ELi40ELi1024ELb1ELb1ELi32ELi320ELi320ELi4ELb1ELi10ELb0ELb0ELNS_15WgradSyncMethodE3ENS_16CompileConditionILi900EEEEEvPT_S6_S6_PKS5_S8_S8_S8_PKfflPfPj --------------------------
	.section	.text._ZN13group_norm_v218gn_bwd_cuda_kernelI13__nv_bfloat16Li320ELi3ELi16ELi40ELi1024ELb1ELb1ELi32ELi320ELi320ELi4ELb1ELi10ELb0ELb0ELNS_15WgradSyncMethodE3ENS_16CompileConditionILi900EEEEEvPT_S6_S6_PKS5_S8_S8_S8_PKfflPfPj,"ax",@progbits
	.align	128
        .global         _ZN13group_norm_v218gn_bwd_cuda_kernelI13__nv_bfloat16Li320ELi3ELi16ELi40ELi1024ELb1ELb1ELi32ELi320ELi320ELi4ELb1ELi10ELb0ELb0ELNS_15WgradSyncMethodE3ENS_16CompileConditionILi900EEEEEvPT_S6_S6_PKS5_S8_S8_S8_PKfflPfPj
        .type           _ZN13group_norm_v218gn_bwd_cuda_kernelI13__nv_bfloat16Li320ELi3ELi16ELi40ELi1024ELb1ELb1ELi32ELi320ELi320ELi4ELb1ELi10ELb0ELb0ELNS_15WgradSyncMethodE3ENS_16CompileConditionILi900EEEEEvPT_S6_S6_PKS5_S8_S8_S8_PKfflPfPj,@function
        .size           _ZN13group_norm_v218gn_bwd_cuda_kernelI13__nv_bfloat16Li320ELi3ELi16ELi40ELi1024ELb1ELb1ELi32ELi320ELi320ELi4ELb1ELi10ELb0ELb0ELNS_15WgradSyncMethodE3ENS_16CompileConditionILi900EEEEEvPT_S6_S6_PKS5_S8_S8_S8_PKfflPfPj,(.L_x_3480 - _ZN13group_norm_v218gn_bwd_cuda_kernelI13__nv_bfloat16Li320ELi3ELi16ELi40ELi1024ELb1ELb1ELi32ELi320ELi320ELi4ELb1ELi10ELb0ELb0ELNS_15WgradSyncMethodE3ENS_16CompileConditionILi900EEEEEvPT_S6_S6_PKS5_S8_S8_S8_PKfflPfPj)
        .other          _ZN13group_norm_v218gn_bwd_cuda_kernelI13__nv_bfloat16Li320ELi3ELi16ELi40ELi1024ELb1ELb1ELi32ELi320ELi320ELi4ELb1ELi10ELb0ELb0ELNS_15WgradSyncMethodE3ENS_16CompileConditionILi900EEEEEvPT_S6_S6_PKS5_S8_S8_S8_PKfflPfPj,@"STO_CUDA_ENTRY STV_DEFAULT"
_ZN13group_norm_v218gn_bwd_cuda_kernelI13__nv_bfloat16Li320ELi3ELi16ELi40ELi1024ELb1ELb1ELi32ELi320ELi320ELi4ELb1ELi10ELb0ELb0ELNS_15WgradSyncMethodE3ENS_16CompileConditionILi900EEEEEvPT_S6_S6_PKS5_S8_S8_S8_PKfflPfPj:
.text._ZN13group_norm_v218gn_bwd_cuda_kernelI13__nv_bfloat16Li320ELi3ELi16ELi40ELi1024ELb1ELb1ELi32ELi320ELi320ELi4ELb1ELi10ELb0ELb0ELNS_15WgradSyncMethodE3ENS_16CompileConditionILi900EEEEEvPT_S6_S6_PKS5_S8_S8_S8_PKfflPfPj:
        /* <DEDUP_REMOVED lines=32> */
.L_x_1370:
[----:B------:R-:W2:Y:S04]  /*0200*/  LD.E.STRONG.GPU R0, desc[UR12][R2.64] ;  /* 0x0000000c02007980 */ /* 0x000ea8000c10f900 */
[----:B--2---:R-:W-:Y:S01]  /*0210*/  CCTL.IVALL ;  /* 0x00000000ff00798f */ /* 0x004fe20002000000 */
[----:B------:R-:W-:Y:S05]  /*0220*/  YIELD ;  /* 0x0000000000007946 */ /* 0x000fea0003800000 */
[----:B-----5:R-:W-:-:S04]  /*0230*/  LOP3.LUT R0, R0, R5, RZ, 0x3c, !PT ;  /* 0x0000000500007212 */ /* 0x020fc800078e3cff */
[----:B------:R-:W-:-:S13]  /*0240*/  ISETP.GT.AND P0, PT, R0, -0x1, PT ;  /* 0xffffffff0000780c */ /* 0x000fda0003f04270 */
[----:B------:R-:W-:Y:S05]  /*0250*/  @P0 BRA `(.L_x_1370) ;  /* 0xfffffffc00e80947 */ /* 0x000fea000383ffff */
.L_x_1369:
[----:B------:R-:W-:Y:S05]  /*0260*/  WARPSYNC.ALL ;  /* 0x0000000000007948 */ /* 0x000fea0003800000 */
[----:B------:R-:W-:Y:S06]  /*0270*/  BAR.SYNC.DEFER_BLOCKING 0x0 ;  /* 0x0000000000007b1d */ /* 0x000fec0000010000 */
[----:B------:R-:W-:Y:S05]  /*0280*/  BRA `(.L_x_1371) ;  /* 0x00000068005c7947 */ /* 0x000fea0003800000 */
.L_x_1368:
        /* <DEDUP_REMOVED lines=39> */
.L_x_1383:
        /* <DEDUP_REMOVED lines=8> */
[----:B------:R-:W-:-:S02]  /*0580*/  ULOP3.LUT UR9, UR9, 0x3e0, URZ, 0xc0, !UPT ;  /* 0x000003e009097892 */ /* 0x000fc4000f8ec03f */
[----:B------:R-:W-:Y:S02]  /*0590*/  UIMAD UR18, UR15, 0xa0000, URZ ;  /* 0x000a00000f1278a4 */ /* 0x000fe4000f8e023f */
[----:B------:R-:W-:Y:S01]  /*05a0*/  MOV R16, UR15 ;  /* 0x0000000f00107c02 */ /* 0x000fe20008000f00 */
[----:B------:R-:W-:Y:S01]  /*05b0*/  ULDC.64 UR20, c[0x0][0x248] ;  /* 0x0000920000147ab9 */ /* 0x000fe20000000a00 */
[----:B0-----:R-:W-:-:S05]  /*05c0*/  IMAD.WIDE.U32 R34, R0, -0x33333333, RZ ;  /* 0xcccccccd00227825 */ /* 0x001fca00078e00ff */
[----:B------:R-:W-:-:S04]  /*05d0*/  SHF.R.U32.HI R34, RZ, 0x6, R35 ;  /* 0x00000006ff227819 */ /* 0x000fc80000011623 */
[C---:B------:R-:W-:Y:S01]  /*05e0*/  IADD3 R36, R34.reuse, UR9, RZ ;  /* 0x0000000922247c10 */ /* 0x040fe2000fffe0ff */
[----:B------:R-:W-:Y:S01]  /*05f0*/  IMAD R6, R34, -0x50, R0 ;  /* 0xffffffb022067824 */ /* 0x000fe200078e0200 */
[----:B------:R-:W-:-:S03]  /*0600*/  ULDC UR9, c[0x0][0x250] ;  /* 0x0000940000097ab9 */ /* 0x000fc60000000800 */
[----:B------:R-:W-:Y:S01]  /*0610*/  IMAD R36, R36, 0x280, RZ ;  /* 0x0000028024247824 */ /* 0x000fe200078e02ff */
[----:B------:R-:W-:-:S04]  /*0620*/  LEA R2, R6, UR14, 0x2 ;  /* 0x0000000e06027c11 */ /* 0x000fc8000f8e10ff */
[----:B------:R-:W-:Y:S01]  /*0630*/  SHF.R.S32.HI R3, RZ, 0x1f, R2 ;  /* 0x0000001fff037819 */ /* 0x000fe20000011402 */
[----:B------:R-:W-:-:S04]  /*0640*/  IMAD.WIDE.U32 R4, R2, -0x33333333, RZ ;  /* 0xcccccccd02047825 */ /* 0x000fc800078e00ff */
[C---:B------:R-:W-:Y:S01]  /*0650*/  IMAD.WIDE.U32 R44, R15.reuse, 0xa0000, R2 ;  /* 0x000a00000f2c7825 */ /* 0x040fe200078e0002 */
[----:B------:R-:W-:Y:S02]  /*0660*/  SHF.R.U32.HI R0, RZ, 0x5, R5 ;  /* 0x00000005ff007819 */ /* 0x000fe40000011605 */
[----:B------:R-:W0:Y:S01]  /*0670*/  LDC.64 R4, c[0x0][0x240] ;  /* 0x00009000ff047b82 */ /* 0x000e220000000a00 */
[----:B-1----:R-:W-:Y:S01]  /*0680*/  IMAD.WIDE R8, R2, 0x2, R8 ;  /* 0x0000000202087825 */ /* 0x002fe200078e0208 */
[----:B------:R-:W-:Y:S01]  /*0690*/  LEA R7, P0, R15, R0, 0x4 ;  /* 0x000000000f077211 */ /* 0x000fe200078020ff */
[----:B------:R1:W-:Y:S01]  /*06a0*/  STL [R1+0xc0], R0 ;  /* 0x0000c00001007387 */ /* 0x0003e20000100800 */
[----:B------:R-:W-:Y:S01]  /*06b0*/  IADD3 R45, R45, UR18, RZ ;  /* 0x000000122d2d7c10 */ /* 0x000fe2000fffe0ff */
[----:B------:R-:W-:Y:S01]  /*06c0*/  ULDC.64 UR18, c[0x0][0x230] ;  /* 0x00008c0000127ab9 */ /* 0x000fe20000000a00 */
[----:B------:R-:W-:Y:S01]  /*06d0*/  LEA.HI.X R16, R15, RZ, R16, 0x4, P0 ;  /* 0x000000ff0f107211 */ /* 0x000fe200000f2410 */
[----:B------:R-:W2:Y:S01]  /*06e0*/  LDG.E.64.CONSTANT R18, desc[UR12][R8.64] ;  /* 0x0000000c08127981 */ /* 0x000ea2000c1e9b00 */
[----:B------:R-:W-:-:S04]  /*06f0*/  LEA R14, P0, R7, UR20, 0x3 ;  /* 0x00000014070e7c11 */ /* 0x000fc8000f8018ff */
[----:B------:R-:W-:Y:S01]  /*0700*/  LEA.HI.X R15, R7, UR21, R16, 0x3, P0 ;  /* 0x00000015070f7c11 */ /* 0x000fe200080f1c10 */
[----:B------:R-:W-:Y:S01]  /*0710*/  ULDC.64 UR20, c[0x0][0x228] ;  /* 0x00008a0000147ab9 */ /* 0x000fe20000000a00 */
[----:B-1----:R-:W-:-:S04]  /*0720*/  IADD3 R0, P1, R36, R44, RZ ;  /* 0x0000002c24007210 */ /* 0x002fc80007f3e0ff */
[----:B------:R-:W-:Y:S01]  /*0730*/  IADD3.X R3, RZ, R45, RZ, P1, !PT ;  /* 0x0000002dff037210 */ /* 0x000fe20000ffe4ff */
[----:B------:R-:W3:Y:S01]  /*0740*/  LDG.E.64.CONSTANT R14, desc[UR12][R14.64] ;  /* 0x0000000c0e0e7981 */ /* 0x000ee2000c1e9b00 */
[C---:B------:R-:W-:Y:S02]  /*0750*/  SHF.L.U32 R20, R0.reuse, 0x1, RZ ;  /* 0x0000000100147819 */ /* 0x040fe400000006ff */
[----:B------:R-:W-:Y:S02]  /*0760*/  SHF.L.U64.HI R25, R0, 0x1, R3 ;  /* 0x0000000100197819 */ /* 0x000fe40000010203 */
[----:B------:R-:W-:-:S04]  /*0770*/  IADD3 R22, P0, R20, UR18, RZ ;  /* 0x0000001214167c10 */ /* 0x000fc8000ff1e0ff */
[----:B------:R-:W-:-:S05]  /*0780*/  IADD3.X R23, R25, UR19, RZ, P0, !PT ;  /* 0x0000001319177c10 */ /* 0x000fca00087fe4ff */
[----:B------:R-:W4:Y:S01]  /*0790*/  LDG.E.64.CONSTANT R16, desc[UR12][R22.64] ;  /* 0x0000000c16107981 */ /* 0x000f22000c1e9b00 */
[----:B------:R-:W-:-:S04]  /*07a0*/  IADD3 R3, R36, 0xa00, RZ ;  /* 0x00000a0024037810 */ /* 0x000fc80007ffe0ff */
[----:B------:R-:W-:Y:S01]  /*07b0*/  IADD3 R3, P1, R3, R44, RZ ;  /* 0x0000002c03037210 */ /* 0x000fe20007f3e0ff */
[----:B------:R-:W-:Y:S03]  /*07c0*/  STL [R1+0xbc], R25 ;  /* 0x0000bc1901007387 */ /* 0x000fe60000100800 */
[----:B------:R-:W-:Y:S02]  /*07d0*/  IADD3.X R0, RZ, R45, RZ, P1, !PT ;  /* 0x0000002dff007210 */ /* 0x000fe40000ffe4ff */
[C---:B------:R-:W-:Y:S01]  /*07e0*/  SHF.L.U32 R24, R3.reuse, 0x1, RZ ;  /* 0x0000000103187819 */ /* 0x040fe200000006ff */
[----:B------:R-:W-:Y:S01]  /*07f0*/  STL [R1+0x98], R20 ;  /* 0x0000981401007387 */ /* 0x000fe20000100800 */
[----:B------:R-:W-:Y:S02]  /*0800*/  SHF.L.U64.HI R26, R3, 0x1, R0 ;  /* 0x00000001031a7819 */ /* 0x000fe40000010200 */
[----:B------:R-:W-:Y:S01]  /*0810*/  IADD3 R3, R36, 0x1400, RZ ;  /* 0x0000140024037810 */ /* 0x000fe20007ffe0ff */
[----:B0-----:R-:W-:Y:S01]  /*0820*/  IMAD.WIDE R4, R2, 0x2, R4 ;  /* 0x0000000202047825 */ /* 0x001fe200078e0204 */
[----:B--2---:R-:W-:Y:S01]  /*0830*/  MOV R35, R18 ;  /* 0x0000001200237202 */ /* 0x004fe20000000f00 */
[----:B------:R0:W-:Y:S01]  /*0840*/  STL.64 [R1+0x18], R18 ;  /* 0x0000181201007387 */ /* 0x0001e20000100a00 */
[----:B------:R-:W-:-:S02]  /*0850*/  MOV R33, R19 ;  /* 0x0000001300217202 */ /* 0x000fc40000000f00 */
[----:B0-----:R-:W-:-:S04]  /*0860*/  IADD3 R18, P0, R24, UR18, RZ ;  /* 0x0000001218127c10 */ /* 0x001fc8000ff1e0ff */
[----:B------:R-:W-:Y:S02]  /*0870*/  IADD3.X R19, R26, UR19, RZ, P0, !PT ;  /* 0x000000131a137c10 */ /* 0x000fe400087fe4ff */
[----:B------:R-:W-:-:S04]  /*0880*/  IADD3 R20, P0, R20, UR20, RZ ;  /* 0x0000001414147c10 */ /* 0x000fc8000ff1e0ff */
[----:B------:R-:W-:Y:S01]  /*0890*/  IADD3.X R21, R25, UR21, RZ, P0, !PT ;  /* 0x0000001519157c10 */ /* 0x000fe200087fe4ff */
[----:B------:R-:W2:Y:S01]  /*08a0*/  LDG.E.64.CONSTANT R18, desc[UR12][R18.64] ;  /* 0x0000000c12127981 */ /* 0x000ea2000c1e9b00 */
[----:B------:R-:W-:Y:S02]  /*08b0*/  IADD3 R3, P0, R3, R44, RZ ;  /* 0x0000002c03037210 */ /* 0x000fe40007f1e0ff */
[----:B----4-:R-:W-:Y:S01]  /*08c0*/  MOV R39, R16 ;  /* 0x0000001000277202 */ /* 0x010fe20000000f00 */
[----:B------:R0:W-:Y:S01]  /*08d0*/  STL.64 [R1+0x10], R16 ;  /* 0x0000101001007387 */ /* 0x0001e20000100a00 */
[----:B------:R-:W-:Y:S02]  /*08e0*/  MOV R7, R17 ;  /* 0x0000001100077202 */ /* 0x000fe40000000f00 */
[----:B------:R-:W-:Y:S01]  /*08f0*/  IADD3.X R0, RZ, R45, RZ, P0, !PT ;  /* 0x0000002dff007210 */ /* 0x000fe200007fe4ff */
[----:B------:R-:W4:Y:S03]  /*0900*/  LDG.E.64.CONSTANT R20, desc[UR12][R20.64] ;  /* 0x0000000c14147981 */ /* 0x000f26000c1e9b00 */
[C---:B------:R-:W-:Y:S01]  /*0910*/  SHF.L.U64.HI R2, R3.reuse, 0x1, R0 ;  /* 0x0000000103027819 */ /* 0x040fe20000010200 */
[----:B0-----:R0:W4:Y:S02]  /*0920*/  LDG.E.64.CONSTANT R16, desc[UR12][R4.64] ;  /* 0x0000000c04107981 */ /* 0x001124000c1e9b00 */
[----:B0-----:R-:W-:-:S04]  /*0930*/  SHF.L.U32 R4, R3, 0x1, RZ ;  /* 0x0000000103047819 */ /* 0x001fc800000006ff */
[----:B------:R-:W-:Y:S01]  /*0940*/  IADD3 R22, P0, R4, UR18, RZ ;  /* 0x0000001204167c10 */ /* 0x000fe2000ff1e0ff */
[----:B------:R0:W-:Y:S01]  /*0950*/  STL [R1+0xb4], R24 ;  /* 0x0000b41801007387 */ /* 0x0001e20000100800 */
[----:B------:R-:W-:Y:S02]  /*0960*/  IADD3 R3, R36, 0x1e00, RZ ;  /* 0x00001e0024037810 */ /* 0x000fe40007ffe0ff */
[----:B------:R-:W-:Y:S01]  /*0970*/  IADD3.X R23, R2, UR19, RZ, P0, !PT ;  /* 0x0000001302177c10 */ /* 0x000fe200087fe4ff */
[----:B------:R1:W-:Y:S05]  /*0980*/  STL [R1+0xb8], R26 ;  /* 0x0000b81a01007387 */ /* 0x0003ea0000100800 */
[----:B------:R-:W4:Y:S01]  /*0990*/  LDG.E.64.CONSTANT R22, desc[UR12][R22.64] ;  /* 0x0000000c16167981 */ /* 0x000f22000c1e9b00 */
[----:B0-----:R-:W-:-:S04]  /*09a0*/  IADD3 R24, P0, R24, UR20, RZ ;  /* 0x0000001418187c10 */ /* 0x001fc8000ff1e0ff */
[----:B------:R-:W-:Y:S02]  /*09b0*/  IADD3.X R25, R26, UR21, RZ, P0, !PT ;  /* 0x000000151a197c10 */ /* 0x000fe400087fe4ff */
[----:B------:R-:W-:-:S04]  /*09c0*/  IADD3 R3, P0, R3, R44, RZ ;  /* 0x0000002c03037210 */ /* 0x000fc80007f1e0ff */
[----:B------:R-:W-:Y:S01]  /*09d0*/  IADD3.X R0, RZ, R45, RZ, P0, !PT ;  /* 0x0000002dff007210 */ /* 0x000fe200007fe4ff */
[----:B------:R-:W4:Y:S01]  /*09e0*/  LDG.E.64.CONSTANT R24, desc[UR12][R24.64] ;  /* 0x0000000c18187981 */ /* 0x000f22000c1e9b00 */
[C---:B------:R-:W-:Y:S02]  /*09f0*/  SHF.L.U32 R32, R3.reuse, 0x1, RZ ;  /* 0x0000000103207819 */ /* 0x040fe400000006ff */
[----:B------:R-:W-:Y:S02]  /*0a00*/  SHF.L.U64.HI R37, R3, 0x1, R0 ;  /* 0x0000000103257819 */ /* 0x000fe40000010200 */
[----:B-1----:R-:W-:-:S04]  /*0a10*/  IADD3 R26, P0, R32, UR18, RZ ;  /* 0x00000012201a7c10 */ /* 0x002fc8000ff1e0ff */
[----:B------:R-:W-:Y:S02]  /*0a20*/  IADD3.X R27, R37, UR19, RZ, P0, !PT ;  /* 0x00000013251b7c10 */ /* 0x000fe400087fe4ff */
[----:B------:R-:W-:-:S04]  /*0a30*/  IADD3 R28, P0, R4, UR20, RZ ;  /* 0x00000014041c7c10 */ /* 0x000fc8000ff1e0ff */
[----:B------:R-:W-:Y:S01]  /*0a40*/  IADD3.X R29, R2, UR21, RZ, P0, !PT ;  /* 0x00000015021d7c10 */ /* 0x000fe200087fe4ff */
[----:B------:R-:W4:Y:S05]  /*0a50*/  LDG.E.64.CONSTANT R26, desc[UR12][R26.64] ;  /* 0x0000000c1a1a7981 */ /* 0x000f2a000c1e9b00 */
[----:B------:R-:W4:Y:S04]  /*0a60*/  LDG.E.64.CONSTANT R28, desc[UR12][R28.64] ;  /* 0x0000000c1c1c7981 */ /* 0x000f28000c1e9b00 */
[----:B------:R-:W-:Y:S04]  /*0a70*/  STL [R1+0xac], R4 ;  /* 0x0000ac0401007387 */ /* 0x000fe80000100800 */
[----:B------:R3:W-:Y:S01]  /*0a80*/  STL [R1+0xb0], R2 ;  /* 0x0000b00201007387 */ /* 0x0007e20000100800 */
[----:B------:R-:W-:Y:S01]  /*0a90*/  IADD3 R3, R36, 0x2800, RZ ;  /* 0x0000280024037810 */ /* 0x000fe20007ffe0ff */
[----:B---3--:R-:W-:-:S06]  /*0aa0*/  FADD.FTZ R2, R15, UR9 ;  /* 0x000000090f027e21 */ /* 0x008fcc0008010000 */
[----:B------:R-:W0:Y:S01]  /*0ab0*/  MUFU.RSQ R2, R2 ;  /* 0x0000000200027308 */ /* 0x000e220000001400 */
[----:B------:R-:W-:Y:S02]  /*0ac0*/  IADD3 R3, P0, R3, R44, RZ ;  /* 0x0000002c03037210 */ /* 0x000fe40007f1e0ff */
[----:B------:R-:W-:Y:S01]  /*0ad0*/  SHF.L.U32 R5, R39, 0x10, RZ ;  /* 0x0000001027057819 */ /* 0x000fe200000006ff */
[----:B------:R1:W-:Y:S01]  /*0ae0*/  STL [R1+0xa4], R32 ;  /* 0x0000a42001007387 */ /* 0x0003e20000100800 */
[----:B------:R-:W-:-:S03]  /*0af0*/  IADD3.X R0, RZ, R45, RZ, P0, !PT ;  /* 0x0000002dff007210 */ /* 0x000fc600007fe4ff */
[----:B------:R3:W-:Y:S01]  /*0b00*/  STL [R1+0xa8], R37 ;  /* 0x0000a82501007387 */ /* 0x0007e20000100800 */
[----:B------:R-:W-:Y:S01]  /*0b10*/  FADD.FTZ R5, -R14, R5 ;  /* 0x000000050e057221 */ /* 0x000fe20000010100 */
[----:B------:R-:W-:Y:S02]  /*0b20*/  PRMT R50, R39, 0x7632, R50 ;  /* 0x0000763227327816 */ /* 0x000fe40000000032 */
[----:B------:R-:W-:Y:S02]  /*0b30*/  SHF.L.U32 R4, R7, 0x10, RZ ;  /* 0x0000001007047819 */ /* 0x000fe400000006ff */
[----:B------:R-:W-:Y:S02]  /*0b40*/  SHF.L.U64.HI R41, R3, 0x1, R0 ;  /* 0x0000000103297819 */ /* 0x000fe40000010200 */
[----:B------:R-:W-:Y:S01]  /*0b50*/  SHF.L.U32 R0, R35, 0x10, RZ ;  /* 0x0000001023007819 */ /* 0x000fe200000006ff */
[----:B0-----:R-:W-:Y:S01]  /*0b60*/  FMUL.FTZ R61, R2, R5 ;  /* 0x00000005023d7220 */ /* 0x001fe20000410000 */
[----:B------:R-:W-:Y:S01]  /*0b70*/  SHF.L.U32 R50, R50, 0x10, RZ ;  /* 0x0000001032327819 */ /* 0x000fe200000006ff */
[----:B------:R-:W-:Y:S01]  /*0b80*/  FADD.FTZ R4, -R14, R4 ;  /* 0x000000040e047221 */ /* 0x000fe20000010100 */
[----:B------:R-:W-:-:S02]  /*0b90*/  PRMT R38, R7, 0x7632, R38 ;  /* 0x0000763207267816 */ /* 0x000fc40000000026 */
[----:B------:R-:W-:Y:S01]  /*0ba0*/  PRMT R48, R35, 0x7632, R48 ;  /* 0x0000763223307816 */ /* 0x000fe20000000030 */
[----:B------:R-:W-:Y:S01]  /*0bb0*/  FADD.FTZ R50, -R14, R50 ;  /* 0x000000320e327221 */ /* 0x000fe20000010100 */
[----:B------:R-:W-:Y:S01]  /*0bc0*/  SHF.L.U32 R38, R38, 0x10, RZ ;  /* 0x0000001026267819 */ /* 0x000fe200000006ff */
[C---:B------:R-:W-:Y:S01]  /*0bd0*/  FMUL.FTZ R60, R2.reuse, R4 ;  /* 0x00000004023c7220 */ /* 0x040fe20000410000 */
[----:B------:R-:W-:Y:S01]  /*0be0*/  SHF.L.U32 R40, R3, 0x1, RZ ;  /* 0x0000000103287819 */ /* 0x000fe200000006ff */
[----:B------:R-:W-:Y:S01]  /*0bf0*/  FMUL.FTZ R50, R2, R50 ;  /* 0x0000003202327220 */ /* 0x000fe20000410000 */
[C---:B------:R-:W-:Y:S02]  /*0c00*/  SHF.L.U32 R3, R33.reuse, 0x10, RZ ;  /* 0x0000001021037819 */ /* 0x040fe400000006ff */
[----:B------:R-:W-:Y:S01]  /*0c10*/  SHF.L.U32 R48, R48, 0x10, RZ ;  /* 0x0000001030307819 */ /* 0x000fe200000006ff */
[----:B------:R-:W-:Y:S01]  /*0c20*/  FADD.FTZ R38, -R14, R38 ;  /* 0x000000260e267221 */ /* 0x000fe20000010100 */
[----:B------:R-:W-:-:S02]  /*0c30*/  PRMT R15, R33, 0x7632, R15 ;  /* 0x00007632210f7816 */ /* 0x000fc4000000000f */
[----:B------:R-:W-:Y:S01]  /*0c40*/  IADD3 R30, P0, R40, UR18, RZ ;  /* 0x00000012281e7c10 */ /* 0x000fe2000ff1e0ff */
[----:B------:R-:W-:Y:S01]  /*0c50*/  FMUL.FTZ R38, R2, R38 ;  /* 0x0000002602267220 */ /* 0x000fe20000410000 */
[----:B------:R-:W-:Y:S02]  /*0c60*/  SHF.L.U32 R15, R15, 0x10, RZ ;  /* 0x000000100f0f7819 */ /* 0x000fe400000006ff */
[----:B------:R-:W-:Y:S02]  /*0c70*/  IADD3.X R31, R41, UR19, RZ, P0, !PT ;  /* 0x00000013291f7c10 */ /* 0x000fe400087fe4ff */
[----:B-1----:R-:W-:-:S04]  /*0c80*/  IADD3 R32, P0, R32, UR20, RZ ;  /* 0x0000001420207c10 */ /* 0x002fc8000ff1e0ff */
[----:B------:R-:W-:Y:S01]  /*0c90*/  IADD3.X R33, R37, UR21, RZ, P0, !PT ;  /* 0x0000001525217c10 */ /* 0x000fe200087fe4ff */
[----:B---3--:R-:W-:Y:S01]  /*0ca0*/  HFMA2.MMA R37, -RZ, RZ, 0, 2.384185791015625e-06 ;  /* 0x00000028ff257435 */ /* 0x008fe200000001ff */
[----:B------:R-:W3:Y:S04]  /*0cb0*/  LDG.E.64.CONSTANT R30, desc[UR12][R30.64] ;  /* 0x0000000c1e1e7981 */ /* 0x000ee8000c1e9b00 */
[----:B------:R-:W3:Y:S05]  /*0cc0*/  LDG.E.64.CONSTANT R32, desc[UR12][R32.64] ;  /* 0x0000000c20207981 */ /* 0x000eea000c1e9b00 */
[----:B------:R-:W-:Y:S01]  /*0cd0*/  IMAD R6, R6, R37, UR8 ;  /* 0x0000000806067e24 */ /* 0x000fe2000f8e0225 */
[----:B--2---:R-:W-:-:S02]  /*0ce0*/  SHF.L.U32 R5, R18, 0x10, RZ ;  /* 0x0000001012057819 */ /* 0x004fc400000006ff */
[----:B------:R-:W-:-:S03]  /*0cf0*/  SHF.L.U32 R4, R19, 0x10, RZ ;  /* 0x0000001013047819 */ /* 0x000fc600000006ff */
[C---:B------:R-:W-:Y:S02]  /*0d00*/  FADD.FTZ R5, -R14.reuse, R5 ;  /* 0x000000050e057221 */ /* 0x040fe40000010100 */
[----:B------:R-:W-:Y:S01]  /*0d10*/  FADD.FTZ R4, -R14, R4 ;  /* 0x000000040e047221 */ /* 0x000fe20000010100 */
[----:B----4-:R-:W-:Y:S02]  /*0d20*/  PRMT R8, R16, 0x7632, R8 ;  /* 0x0000763210087816 */ /* 0x010fe40000000008 */
[C---:B------:R-:W-:Y:S02]  /*0d30*/  SHF.L.U32 R59, R17.reuse, 0x10, RZ ;  /* 0x00000010113b7819 */ /* 0x040fe400000006ff */
[----:B------:R-:W-:Y:S02]  /*0d40*/  SHF.L.U32 R8, R8, 0x10, RZ ;  /* 0x0000001008087819 */ /* 0x000fe400000006ff */
[----:B------:R-:W-:Y:S01]  /*0d50*/  PRMT R9, R17, 0x7632, R9 ;  /* 0x0000763211097816 */ /* 0x000fe20000000009 */
[----:B------:R-:W-:-:S02]  /*0d60*/  FFMA.FTZ R51, R60, R3, R59 ;  /* 0x000000033c337223 */ /* 0x000fc4000001003b */
[----:B------:R-:W-:Y:S01]  /*0d70*/  FFMA.FTZ R55, R50, R48, R8 ;  /* 0x0000003032377223 */ /* 0x000fe20000010008 */
[----:B------:R-:W-:-:S05]  /*0d80*/  SHF.L.U32 R9, R9, 0x10, RZ ;  /* 0x0000001009097819 */ /* 0x000fca00000006ff */
[----:B------:R-:W-:-:S04]  /*0d90*/  FFMA.FTZ R43, R38, R15, R9 ;  /* 0x0000000f262b7223 */ /* 0x000fc80000010009 */
[----:B------:R-:W-:Y:S01]  /*0da0*/  FMUL.FTZ R47, R43, -1.4426950216293334961 ;  /* 0xbfb8aa3b2b2f7820 */ /* 0x000fe20000410000 */
[----:B------:R-:W-:Y:S04]  /*0db0*/  STL [R1+0x12c], R26 ;  /* 0x00012c1a01007387 */ /* 0x000fe80000100800 */
[----:B------:R-:W-:Y:S04]  /*0dc0*/  STL [R1+0x128], R27 ;  /* 0x0001281b01007387 */ /* 0x000fe80000100800 */
[----:B------:R-:W-:Y:S04]  /*0dd0*/  STL [R1+0x124], R28 ;  /* 0x0001241c01007387 */ /* 0x000fe80000100800 */
[----:B------:R0:W-:Y:S02]  /*0de0*/  STL [R1+0x120], R29 ;  /* 0x0001201d01007387 */ /* 0x0001e40000100800 */
[----:B0-----:R-:W-:-:S05]  /*0df0*/  SHF.L.U32 R29, R16, 0x10, RZ ;  /* 0x00000010101d7819 */ /* 0x001fca00000006ff */
[----:B------:R-:W-:-:S04]  /*0e00*/  FFMA.FTZ R56, R61, R0, R29 ;  /* 0x000000003d387223 */ /* 0x000fc8000001001d */
[----:B------:R-:W-:Y:S01]  /*0e10*/  FMUL.FTZ R35, R56, -1.4426950216293334961 ;  /* 0xbfb8aa3b38237820 */ /* 0x000fe20000410000 */
[C---:B------:R-:W-:Y:S01]  /*0e20*/  FMUL.FTZ R27, R2.reuse, R5 ;  /* 0x00000005021b7220 */ /* 0x040fe20000410000 */
[----:B------:R-:W-:Y:S01]  /*0e30*/  FMUL.FTZ R28, R2, R4 ;  /* 0x00000004021c7220 */ /* 0x000fe20000410000 */
[----:B------:R-:W-:-:S03]  /*0e40*/  FMUL.FTZ R5, R51, -1.4426950216293334961 ;  /* 0xbfb8aa3b33057820 */ /* 0x000fc60000410000 */
[----:B------:R-:W0:Y:S01]  /*0e50*/  MUFU.EX2 R35, R35 ;  /* 0x0000002300237308 */ /* 0x000e220000000800 */
[----:B------:R-:W-:-:S07]  /*0e60*/  FMUL.FTZ R4, R55, -1.4426950216293334961 ;  /* 0xbfb8aa3b37047820 */ /* 0x000fce0000410000 */
[----:B------:R-:W1:Y:S08]  /*0e70*/  MUFU.EX2 R5, R5 ;  /* 0x0000000500057308 */ /* 0x000e700000000800 */
[----:B------:R-:W2:Y:S01]  /*0e80*/  MUFU.EX2 R4, R4 ;  /* 0x0000000400047308 */ /* 0x000ea20000000800 */
[----:B0-----:R-:W-:Y:S01]  /*0e90*/  FADD.FTZ R35, R35, 1 ;  /* 0x3f80000023237421 */ /* 0x001fe20000010000 */
[----:B------:R-:W-:Y:S06]  /*0ea0*/  STL [R1+0x9c], R40 ;  /* 0x00009c2801007387 */ /* 0x000fec0000100800 */
[----:B------:R-:W0:Y:S01]  /*0eb0*/  MUFU.EX2 R47, R47 ;  /* 0x0000002f002f7308 */ /* 0x000e220000000800 */
[----:B------:R-:W-:Y:S04]  /*0ec0*/  STL [R1+0xa0], R41 ;  /* 0x0000a02901007387 */ /* 0x000fe80000100800 */
[----:B------:R4:W-:Y:S03]  /*0ed0*/  STL [R1+0xd8], R16 ;  /* 0x0000d81001007387 */ /* 0x0009e60000100800 */
[----:B------:R0:W3:Y:S01]  /*0ee0*/  MUFU.RCP R53, R35 ;  /* 0x0000002300357308 */ /* 0x0000e20000001000 */
[----:B-1----:R-:W-:Y:S01]  /*0ef0*/  FADD.FTZ R42, R5, 1 ;  /* 0x3f800000052a7421 */ /* 0x002fe20000010000 */
[----:B--2---:R-:W-:Y:S01]  /*0f00*/  FADD.FTZ R49, R4, 1 ;  /* 0x3f80000004317421 */ /* 0x004fe20000010000 */
[----:B----4-:R-:W-:-:S02]  /*0f10*/  LEA R16, R34, R6, 0x3 ;  /* 0x0000000622107211 */ /* 0x010fc400078e18ff */
[----:B------:R-:W-:Y:S02]  /*0f20*/  IADD3 R6, R36, 0x3200, RZ ;  /* 0x0000320024067810 */ /* 0x000fe40007ffe0ff */
[----:B0-----:R-:W-:Y:S02]  /*0f30*/  PRMT R35, R18, 0x7632, R35 ;  /* 0x0000763212237816 */ /* 0x001fe40000000023 */
[----:B------:R-:W-:Y:S01]  /*0f40*/  IADD3 R34, R36, 0x3c00, RZ ;  /* 0x00003c0024227810 */ /* 0x000fe20007ffe0ff */
[----:B------:R-:W-:Y:S01]  /*0f50*/  FFMA.FTZ R39, R0, R27, R29 ;  /* 0x0000001b00277223 */ /* 0x000fe2000001001d */
[----:B------:R-:W-:Y:S02]  /*0f60*/  IADD3 R6, P1, R6, R44, RZ ;  /* 0x0000002c06067210 */ /* 0x000fe40007f3e0ff */
[----:B------:R-:W-:Y:S02]  /*0f70*/  SHF.L.U32 R35, R35, 0x10, RZ ;  /* 0x0000001023237819 */ /* 0x000fe400000006ff */
[----:B------:R-:W-:-:S02]  /*0f80*/  PRMT R4, R19, 0x7632, R4 ;  /* 0x0000763213047816 */ /* 0x000fc40000000004 */
[----:B------:R-:W-:Y:S01]  /*0f90*/  IADD3 R5, P0, R34, R44, RZ ;  /* 0x0000002c22057210 */ /* 0x000fe20007f1e0ff */
[----:B------:R-:W-:Y:S01]  /*0fa0*/  FMUL.FTZ R54, R39, -1.4426950216293334961 ;  /* 0xbfb8aa3b27367820 */ /* 0x000fe20000410000 */
[----:B------:R-:W-:Y:S01]  /*0fb0*/  IADD3.X R34, RZ, R45, RZ, P1, !PT ;  /* 0x0000002dff227210 */ /* 0x000fe20000ffe4ff */
[----:B------:R-:W-:Y:S01]  /*0fc0*/  FADD.FTZ R35, -R14, R35 ;  /* 0x000000230e237221 */ /* 0x000fe20000010100 */
[----:B------:R-:W-:Y:S01]  /*0fd0*/  SHF.L.U32 R4, R4, 0x10, RZ ;  /* 0x0000001004047819 */ /* 0x000fe200000006ff */
[----:B------:R-:W-:Y:S01]  /*0fe0*/  FADD.FTZ R47, R47, 1 ;  /* 0x3f8000002f2f7421 */ /* 0x000fe20000010000 */
[----:B------:R-:W-:Y:S01]  /*0ff0*/  STL [R1+0x58], R29 ;  /* 0x0000581d01007387 */ /* 0x000fe20000100800 */
[----:B------:R-:W0:Y:S01]  /*1000*/  MUFU.RCP R42, R42 ;  /* 0x0000002a002a7308 */ /* 0x000e220000001000 */
[----:B------:R-:W-:Y:S01]  /*1010*/  FFMA.FTZ R7, R3, R28, R59 ;  /* 0x0000001c03077223 */ /* 0x000fe2000001003b */
[----:B------:R-:W-:Y:S01]  /*1020*/  SHF.L.U64.HI R26, R6, 0x1, R34 ;  /* 0x00000001061a7819 */ /* 0x000fe20000010222 */
[----:B------:R1:W-:Y:S01]  /*1030*/  STL [R1+0xdc], R17 ;  /* 0x0000dc1101007387 */ /* 0x0003e20000100800 */
[----:B------:R-:W-:Y:S01]  /*1040*/  FADD.FTZ R4, -R14, R4 ;  /* 0x000000040e047221 */ /* 0x000fe20000010100 */
[----:B------:R-:W-:Y:S01]  /*1050*/  FMUL.FTZ R46, R7, -1.4426950216293334961 ;  /* 0xbfb8aa3b072e7820 */ /* 0x000fe20000410000 */
[----:B------:R-:W-:-:S02]  /*1060*/  IADD3 R34, P2, R40, UR20, RZ ;  /* 0x0000001428227c10 */ /* 0x000fc4000ff5e0ff */
[----:B------:R-:W2:Y:S01]  /*1070*/  MUFU.EX2 R54, R54 ;  /* 0x0000003600367308 */ /* 0x000ea20000000800 */
[----:B-1----:R-:W-:Y:S01]  /*1080*/  SHF.L.U32 R17, R6, 0x1, RZ ;  /* 0x0000000106117819 */ /* 0x002fe200000006ff */
[----:B------:R-:W-:-:S06]  /*1090*/  FMUL.FTZ R6, R2, R35 ;  /* 0x0000002302067220 */ /* 0x000fcc0000410000 */
[----:B------:R-:W1:Y:S01]  /*10a0*/  MUFU.RCP R47, R47 ;  /* 0x0000002f002f7308 */ /* 0x000e620000001000 */
[----:B------:R-:W-:Y:S01]  /*10b0*/  FMUL.FTZ R4, R2, R4 ;  /* 0x0000000402047220 */ /* 0x000fe20000410000 */
[----:B------:R-:W-:Y:S01]  /*10c0*/  FFMA.FTZ R40, R48, R6, R8 ;  /* 0x0000000630287223 */ /* 0x000fe20000010008 */
[----:B------:R-:W-:-:S05]  /*10d0*/  IADD3.X R35, R41, UR21, RZ, P2, !PT ;  /* 0x0000001529237c10 */ /* 0x000fca00097fe4ff */
[----:B------:R-:W4:Y:S01]  /*10e0*/  MUFU.RCP R49, R49 ;  /* 0x0000003100317308 */ /* 0x000f220000001000 */
[----:B------:R-:W-:Y:S01]  /*10f0*/  FMUL.FTZ R52, R40, -1.4426950216293334961 ;  /* 0xbfb8aa3b28347820 */ /* 0x000fe20000410000 */
[----:B------:R-:W-:Y:S01]  /*1100*/  FFMA.FTZ R41, R15, R4, R9 ;  /* 0x000000040f297223 */ /* 0x000fe20000010009 */
[----:B---3--:R-:W-:-:S05]  /*1110*/  FADD.FTZ R57, -R53, 1 ;  /* 0x3f80000035397421 */ /* 0x008fca0000010100 */
[----:B------:R-:W3:Y:S01]  /*1120*/  MUFU.EX2 R46, R46 ;  /* 0x0000002e002e7308 */ /* 0x000ee20000000800 */
[----:B------:R-:W-:Y:S01]  /*1130*/  FMUL.FTZ R58, R41, -1.4426950216293334961 ;  /* 0xbfb8aa3b293a7820 */ /* 0x000fe20000410000 */
[----:B0-----:R-:W-:Y:S01]  /*1140*/  FADD.FTZ R37, -R42, 1 ;  /* 0x3f8000002a257421 */ /* 0x001fe20000010100 */
[----:B------:R-:W-:Y:S01]  /*1150*/  FFMA.FTZ R56, R56, R57, 1 ;  /* 0x3f80000038387423 */ /* 0x000fe20000010039 */
[----:B--2---:R-:W-:Y:S01]  /*1160*/  FADD.FTZ R54, R54, 1 ;  /* 0x3f80000036367421 */ /* 0x004fe20000010000 */
[----:B------:R-:W-:Y:S03]  /*1170*/  STL [R1+0x64], R59 ;  /* 0x0000643b01007387 */ /* 0x000fe60000100800 */
[----:B------:R-:W0:Y:S01]  /*1180*/  MUFU.EX2 R52, R52 ;  /* 0x0000003400347308 */ /* 0x000e220000000800 */
[----:B------:R-:W-:Y:S01]  /*1190*/  FFMA.FTZ R51, R51, R37, 1 ;  /* 0x3f80000033337423 */ /* 0x000fe20000010025 */
[----:B------:R-:W-:Y:S01]  /*11a0*/  FMUL.FTZ R56, R53, R56 ;  /* 0x0000003835387220 */ /* 0x000fe20000410000 */
[----:B-1----:R-:W-:Y:S01]  /*11b0*/  FADD.FTZ R53, -R47, 1 ;  /* 0x3f8000002f357421 */ /* 0x002fe20000010100 */
[----:B----4-:R-:W-:Y:S01]  /*11c0*/  FADD.FTZ R57, -R49, 1 ;  /* 0x3f80000031397421 */ /* 0x010fe20000010100 */
[----:B------:R-:W-:Y:S01]  /*11d0*/  FMUL.FTZ R51, R42, R51 ;  /* 0x000000332a337220 */ /* 0x000fe20000410000 */
[----:B------:R-:W-:Y:S01]  /*11e0*/  IADD3 R36, R36, 0x4600, RZ ;  /* 0x0000460024247810 */ /* 0x000fe20007ffe0ff */
[----:B------:R-:W2:Y:S01]  /*11f0*/  LDG.E.64.CONSTANT R34, desc[UR12][R34.64] ;  /* 0x0000000c22227981 */ /* 0x000ea2000c1e9b00 */
[----:B------:R-:W1:Y:S01]  /*1200*/  MUFU.EX2 R58, R58 ;  /* 0x0000003a003a7308 */ /* 0x000e620000000800 */
[----:B------:R-:W-:Y:S01]  /*1210*/  FFMA.FTZ R43, R43, R53, 1 ;  /* 0x3f8000002b2b7423 */ /* 0x000fe20000010035 */
[----:B------:R-:W-:Y:S01]  /*1220*/  SHF.L.U32 R53, R20, 0x10, RZ ;  /* 0x0000001014357819 */ /* 0x000fe200000006ff */
[----:B------:R-:W-:Y:S01]  /*1230*/  STL [R1+0x40], R61 ;  /* 0x0000403d01007387 */ /* 0x000fe20000100800 */
[----:B------:R-:W-:Y:S01]  /*1240*/  FFMA.FTZ R57, R55, R57, 1 ;  /* 0x3f80000037397423 */ /* 0x000fe20000010039 */
[----:B---3--:R-:W-:-:S02]  /*1250*/  FADD.FTZ R46, R46, 1 ;  /* 0x3f8000002e2e7421 */ /* 0x008fc40000010000 */
[----:B------:R-:W-:Y:S01]  /*1260*/  STL [R1+0x44], R60 ;  /* 0x0000443c01007387 */ /* 0x000fe20000100800 */
[----:B------:R3:W4:Y:S03]  /*1270*/  MUFU.RCP R42, R54 ;  /* 0x00000036002a7308 */ /* 0x0007260000001000 */
[----:B------:R-:W-:Y:S01]  /*1280*/  STL [R1+0x68], R27 ;  /* 0x0000681b01007387 */ /* 0x000fe20000100800 */
[----:B------:R-:W-:-:S03]  /*1290*/  FMUL.FTZ R57, R49, R57 ;  /* 0x0000003931397220 */ /* 0x000fc60000410000 */
[----:B------:R-:W-:Y:S01]  /*12a0*/  STL [R1+0x74], R28 ;  /* 0x0000741c01007387 */ /* 0x000fe20000100800 */
[----:B---3--:R-:W-:-:S03]  /*12b0*/  PRMT R54, R20, 0x7632, R54 ;  /* 0x0000763214367816 */ /* 0x008fc60000000036 */
[----:B------:R-:W-:Y:S01]  /*12c0*/  STL [R1+0xc4], R16 ;  /* 0x0000c41001007387 */ /* 0x000fe20000100800 */
[----:B------:R-:W-:Y:S01]  /*12d0*/  FMUL.FTZ R47, R47, R43 ;  /* 0x0000002b2f2f7220 */ /* 0x000fe20000410000 */
[----:B------:R-:W-:Y:S02]  /*12e0*/  SHF.L.U32 R54, R54, 0x10, RZ ;  /* 0x0000001036367819 */ /* 0x000fe400000006ff */
[----:B------:R3:W-:Y:S01]  /*12f0*/  STL [R1+0xe0], R18 ;  /* 0x0000e01201007387 */ /* 0x0007e20000100800 */
[----:B------:R0:W4:Y:S01]  /*1300*/  MUFU.RCP R43, R46 ;  /* 0x0000002e002b7308 */ /* 0x0001220000001000 */
[----:B------:R-:W-:Y:S01]  /*1310*/  SHF.L.U32 R55, R21, 0x10, RZ ;  /* 0x0000001015377819 */ /* 0x000fe200000006ff */
[----:B------:R-:W-:Y:S01]  /*1320*/  FMUL.FTZ R54, R54, R57 ;  /* 0x0000003936367220 */ /* 0x000fe20000410000 */
[----:B---3--:R-:W-:Y:S01]  /*1330*/  FMUL.FTZ R18, R53, R56 ;  /* 0x0000003835127220 */ /* 0x008fe20000410000 */
[----:B------:R-:W-:Y:S01]  /*1340*/  PRMT R53, R21, 0x7632, R53 ;  /* 0x0000763215357816 */ /* 0x000fe20000000035 */
[----:B0-----:R-:W-:-:S02]  /*1350*/  FADD.FTZ R46, R52, 1 ;  /* 0x3f800000342e7421 */ /* 0x001fc40000010000 */
[----:B------:R-:W-:Y:S01]  /*1360*/  FMUL.FTZ R49, R0, R18 ;  /* 0x0000001200317220 */ /* 0x000fe20000410000 */
[----:B------:R-:W-:Y:S01]  /*1370*/  SHF.L.U32 R53, R53, 0x10, RZ ;  /* 0x0000001035357819 */ /* 0x000fe200000006ff */
[----:B-1----:R-:W-:Y:S01]  /*1380*/  FADD.FTZ R58, R58, 1 ;  /* 0x3f8000003a3a7421 */ /* 0x002fe20000010000 */
[----:B------:R-:W-:Y:S01]  /*1390*/  FMUL.FTZ R52, R48, R54 ;  /* 0x0000003630347220 */ /* 0x000fe20000410000 */
[----:B------:R-:W0:Y:S01]  /*13a0*/  MUFU.RCP R46, R46 ;  /* 0x0000002e002e7308 */ /* 0x000e220000001000 */
[----:B------:R-:W-:Y:S01]  /*13b0*/  FFMA.FTZ R49, R61, R49, RZ ;  /* 0x000000313d317223 */ /* 0x000fe200000100ff */
[----:B------:R-:W-:Y:S01]  /*13c0*/  FMUL.FTZ R16, R55, R51 ;  /* 0x0000003337107220 */ /* 0x000fe20000410000 */
[----:B------:R-:W-:Y:S01]  /*13d0*/  FMUL.FTZ R51, R53, R47 ;  /* 0x0000002f35337220 */ /* 0x000fe20000410000 */
[----:B------:R-:W-:Y:S01]  /*13e0*/  FFMA.FTZ R53, R0, R18, RZ ;  /* 0x0000001200357223 */ /* 0x000fe200000100ff */
[----:B------:R-:W-:Y:S01]  /*13f0*/  FFMA.FTZ R49, R50, R52, R49 ;  /* 0x0000003432317223 */ /* 0x000fe20000010031 */
[----:B------:R-:W-:-:S02]  /*1400*/  FMUL.FTZ R52, R3, R16 ;  /* 0x0000001003347220 */ /* 0x000fc40000410000 */
[----:B------:R-:W1:Y:S01]  /*1410*/  MUFU.RCP R47, R58 ;  /* 0x0000003a002f7308 */ /* 0x000e620000001000 */
[----:B------:R-:W-:Y:S01]  /*1420*/  FFMA.FTZ R53, R48, R54, R53 ;  /* 0x0000003630357223 */ /* 0x000fe20000010035 */
[----:B------:R-:W-:Y:S01]  /*1430*/  FFMA.FTZ R49, R60, R52, R49 ;  /* 0x000000343c317223 */ /* 0x000fe20000010031 */
[----:B------:R-:W-:Y:S02]  /*1440*/  FADD.FTZ R60, R51, R13 ;  /* 0x0000000d333c7221 */ /* 0x000fe40000010000 */
[----:B------:R-:W-:Y:S01]  /*1450*/  FFMA.FTZ R13, R3, R16, R53 ;  /* 0x00000010030d7223 */ /* 0x000fe20000010035 */
[-C--:B------:R-:W-:Y:S01]  /*1460*/  FMUL.FTZ R53, R15, R51.reuse ;  /* 0x000000330f357220 */ /* 0x080fe20000410000 */
[----:B-----5:R-:W-:Y:S01]  /*1470*/  FFMA.FTZ R50, R50, R54, R10 ;  /* 0x0000003632327223 */ /* 0x020fe2000001000a */
[----:B------:R-:W-:Y:S01]  /*1480*/  FADD.FTZ R61, R54, R11 ;  /* 0x0000000b363d7221 */ /* 0x000fe20000010000 */
[----:B----4-:R-:W-:Y:S01]  /*1490*/  FADD.FTZ R10, -R42, 1 ;  /* 0x3f8000002a0a7421 */ /* 0x010fe20000010100 */
[----:B------:R-:W-:Y:S01]  /*14a0*/  FADD.FTZ R11, -R43, 1 ;  /* 0x3f8000002b0b7421 */ /* 0x000fe20000010100 */
[C---:B------:R-:W-:Y:S01]  /*14b0*/  FFMA.FTZ R12, R38.reuse, R51, R12 ;  /* 0x00000033260c7223 */ /* 0x040fe2000001000c */
[----:B------:R-:W-:Y:S01]  /*14c0*/  FFMA.FTZ R53, R38, R53, R49 ;  /* 0x0000003526357223 */ /* 0x000fe20000010031 */
[----:B0-----:R-:W-:Y:S01]  /*14d0*/  FADD.FTZ R38, -R46, 1 ;  /* 0x3f8000002e267421 */ /* 0x001fe20000010100 */
[----:B------:R-:W-:Y:S01]  /*14e0*/  FFMA.FTZ R51, R15, R51, R13 ;  /* 0x000000330f337223 */ /* 0x000fe2000001000d */
[----:B------:R-:W-:Y:S01]  /*14f0*/  FFMA.FTZ R10, R39, R10, 1 ;  /* 0x3f800000270a7423 */ /* 0x000fe2000001000a */
[----:B------:R-:W-:Y:S01]  /*1500*/  FFMA.FTZ R13, R7, R11, 1 ;  /* 0x3f800000070d7423 */ /* 0x000fe2000001000b */
[----:B------:R-:W-:Y:S01]  /*1510*/  PRMT R49, R23, 0x7632, R49 ;  /* 0x0000763217317816 */ /* 0x000fe20000000031 */
[----:B-1----:R-:W-:Y:S01]  /*1520*/  FADD.FTZ R11, -R47, 1 ;  /* 0x3f8000002f0b7421 */ /* 0x002fe20000010100 */
[----:B------:R-:W-:Y:S01]  /*1530*/  FFMA.FTZ R38, R40, R38, 1 ;  /* 0x3f80000028267423 */ /* 0x000fe20000010026 */
[----:B------:R-:W-:Y:S01]  /*1540*/  SHF.L.U32 R7, R22, 0x10, RZ ;  /* 0x0000001016077819 */ /* 0x000fe200000006ff */
[----:B------:R-:W-:Y:S01]  /*1550*/  FMUL.FTZ R42, R42, R10 ;  /* 0x0000000a2a2a7220 */ /* 0x000fe20000410000 */
[----:B------:R-:W-:Y:S01]  /*1560*/  SHF.L.U32 R49, R49, 0x10, RZ ;  /* 0x0000001031317819 */ /* 0x000fe200000006ff */
[----:B------:R-:W-:Y:S01]  /*1570*/  FFMA.FTZ R10, R41, R11, 1 ;  /* 0x3f800000290a7423 */ /* 0x000fe2000001000b */
[----:B------:R-:W-:Y:S01]  /*1580*/  FMUL.FTZ R52, R46, R38 ;  /* 0x000000262e347220 */ /* 0x000fe20000410000 */
[----:B------:R-:W-:Y:S01]  /*1590*/  SHF.L.U32 R11, R23, 0x10, RZ ;  /* 0x00000010170b7819 */ /* 0x000fe200000006ff */
[----:B------:R0:W-:Y:S01]  /*15a0*/  STL [R1+0xe4], R19 ;  /* 0x0000e41301007387 */ /* 0x0001e20000100800 */
[----:B------:R-:W-:Y:S01]  /*15b0*/  PRMT R38, R24, 0x7632, R38 ;  /* 0x0000763218267816 */ /* 0x000fe20000000026 */
[C---:B------:R-:W-:Y:S01]  /*15c0*/  FADD.FTZ R7, -R14.reuse, R7 ;  /* 0x000000070e077221 */ /* 0x040fe20000010100 */
[C---:B------:R-:W-:Y:S01]  /*15d0*/  FADD.FTZ R49, -R14.reuse, R49 ;  /* 0x000000310e317221 */ /* 0x040fe20000010100 */
[----:B------:R-:W-:Y:S01]  /*15e0*/  STL [R1+0x94], R26 ;  /* 0x0000941a01007387 */ /* 0x000fe20000100800 */
[----:B------:R-:W-:Y:S01]  /*15f0*/  FADD.FTZ R11, -R14, R11 ;  /* 0x0000000b0e0b7221 */ /* 0x000fe20000010100 */
[----:B------:R-:W-:-:S02]  /*1600*/  SHF.L.U32 R39, R25, 0x10, RZ ;  /* 0x0000001019277819 */ /* 0x000fc400000006ff */
[----:B------:R-:W-:Y:S01]  /*1610*/  STL [R1+0x90], R17 ;  /* 0x0000901101007387 */ /* 0x000fe20000100800 */
[----:B------:R-:W-:Y:S01]  /*1620*/  SHF.L.U32 R38, R38, 0x10, RZ ;  /* 0x0000001026267819 */ /* 0x000fe200000006ff */
[----:B------:R-:W-:Y:S01]  /*1630*/  FMUL.FTZ R13, R43, R13 ;  /* 0x0000000d2b0d7220 */ /* 0x000fe20000410000 */
[----:B------:R-:W-:Y:S01]  /*1640*/  FMUL.FTZ R10, R47, R10 ;  /* 0x0000000a2f0a7220 */ /* 0x000fe20000410000 */
[----:B------:R-:W-:Y:S01]  /*1650*/  STL [R1+0xe8], R20 ;  /* 0x0000e81401007387 */ /* 0x000fe20000100800 */
[----:B------:R-:W-:Y:S01]  /*1660*/  SHF.L.U32 R47, R24, 0x10, RZ ;  /* 0x00000010182f7819 */ /* 0x000fe200000006ff */
[C---:B------:R-:W-:Y:S02]  /*1670*/  FMUL.FTZ R49, R2.reuse, R49 ;  /* 0x0000003102317220 */ /* 0x040fe40000410000 */
[----:B------:R1:W-:Y:S01]  /*1680*/  STL [R1+0x20], R18 ;  /* 0x0000201201007387 */ /* 0x0003e20000100800 */
[----:B------:R-:W-:Y:S01]  /*1690*/  FMUL.FTZ R11, R2, R11 ;  /* 0x0000000b020b7220 */ /* 0x000fe20000410000 */
[----:B0-----:R-:W-:Y:S01]  /*16a0*/  FMUL.FTZ R19, R39, R13 ;  /* 0x0000000d27137220 */ /* 0x001fe20000410000 */
[----:B------:R-:W-:Y:S01]  /*16b0*/  FMUL.FTZ R52, R38, R52 ;  /* 0x0000003426347220 */ /* 0x000fe20000410000 */
[----:B------:R-:W-:Y:S01]  /*16c0*/  STL [R1+0xec], R21 ;  /* 0x0000ec1501007387 */ /* 0x000fe20000100800 */
[----:B------:R-:W-:Y:S01]  /*16d0*/  IADD3.X R38, RZ, R45, RZ, P0, !PT ;  /* 0x0000002dff267210 */ /* 0x000fe200007fe4ff */
[----:B------:R-:W-:Y:S01]  /*16e0*/  FFMA.FTZ R13, R15, R49, R9 ;  /* 0x000000310f0d7223 */ /* 0x000fe20000010009 */
[----:B-1----:R-:W-:Y:S01]  /*16f0*/  FMUL.FTZ R18, R2, R7 ;  /* 0x0000000702127220 */ /* 0x002fe20000410000 */
[----:B------:R0:W-:Y:S01]  /*1700*/  STL [R1+0x24], R16 ;  /* 0x0000241001007387 */ /* 0x0001e20000100800 */
[----:B------:R-:W-:-:S03]  /*1710*/  FMUL.FTZ R20, R47, R42 ;  /* 0x0000002a2f147220 */ /* 0x000fc60000410000 */
[----:B------:R-:W-:Y:S01]  /*1720*/  STL [R1+0xf0], R22 ;  /* 0x0000f01601007387 */ /* 0x000fe20000100800 */
[----:B------:R-:W-:-:S03]  /*1730*/  IADD3 R44, P1, R36, R44, RZ ;  /* 0x0000002c242c7210 */ /* 0x000fc60007f3e0ff */
[----:B------:R-:W-:Y:S01]  /*1740*/  STL [R1+0x60], R18 ;  /* 0x0000601201007387 */ /* 0x000fe20000100800 */
[----:B------:R-:W-:Y:S01]  /*1750*/  FMUL.FTZ R39, R13, -1.4426950216293334961 ;  /* 0xbfb8aa3b0d277820 */ /* 0x000fe20000410000 */
[----:B0-----:R-:W-:Y:S02]  /*1760*/  SHF.L.U64.HI R16, R5, 0x1, R38 ;  /* 0x0000000105107819 */ /* 0x001fe40000010226 */
[----:B------:R-:W-:Y:S01]  /*1770*/  STL [R1+0xf4], R24 ;  /* 0x0000f41801007387 */ /* 0x000fe20000100800 */
[----:B------:R-:W-:-:S03]  /*1780*/  IADD3 R36, P3, R17, UR18, RZ ;  /* 0x0000001211247c10 */ /* 0x000fc6000ff7e0ff */
[----:B------:R-:W-:Y:S01]  /*1790*/  STL [R1+0x5c], R11 ;  /* 0x00005c0b01007387 */ /* 0x000fe20000100800 */
[----:B------:R-:W-:-:S03]  /*17a0*/  IADD3 R38, P0, R17, UR20, RZ ;  /* 0x0000001411267c10 */ /* 0x000fc6000ff1e0ff */
[----:B------:R0:W-:Y:S01]  /*17b0*/  STL [R1+0xf8], R23 ;  /* 0x0000f81701007387 */ /* 0x0001e20000100800 */
[----:B------:R-:W-:Y:S02]  /*17c0*/  SHF.L.U32 R17, R5, 0x1, RZ ;  /* 0x0000000105117819 */ /* 0x000fe400000006ff */
[----:B------:R1:W3:Y:S01]  /*17d0*/  MUFU.EX2 R5, R39 ;  /* 0x0000002700057308 */ /* 0x0002e20000000800 */
[C---:B------:R-:W-:Y:S01]  /*17e0*/  IADD3.X R37, R26.reuse, UR19, RZ, P3, !PT ;  /* 0x000000131a257c10 */ /* 0x040fe20009ffe4ff */
[----:B0-----:R-:W4:Y:S04]  /*17f0*/  LDL R23, [R1+0x5c] ;  /* 0x00005c0001177983 */ /* 0x001f280000100800 */
[----:B------:R-:W-:Y:S01]  /*1800*/  STL [R1+0x38], R20 ;  /* 0x0000381401007387 */ /* 0x000fe20000100800 */
[----:B-1----:R-:W-:-:S03]  /*1810*/  IADD3.X R39, R26, UR21, RZ, P0, !PT ;  /* 0x000000151a277c10 */ /* 0x002fc600087fe4ff */
[----:B------:R-:W-:Y:S04]  /*1820*/  STL [R1+0x3c], R19 ;  /* 0x00003c1301007387 */ /* 0x000fe80000100800 */
[----:B------:R0:W-:Y:S04]  /*1830*/  STL [R1+0xfc], R25 ;  /* 0x0000fc1901007387 */ /* 0x0001e80000100800 */
[----:B------:R-:W-:Y:S04]  /*1840*/  STL [R1+0x8c], R16 ;  /* 0x00008c1001007387 */ /* 0x000fe80000100800 */
[----:B------:R-:W2:Y:S01]  /*1850*/  LDL.LU R26, [R1+0x12c] ;  /* 0x00012c00011a7983 */ /* 0x000ea20000300800 */
[----:B------:R-:W-:Y:S01]  /*1860*/  FMUL.FTZ R54, R0, R20 ;  /* 0x0000001400367220 */ /* 0x000fe20000410000 */
[----:B------:R-:W-:Y:S01]  /*1870*/  FFMA.FTZ R50, R6, R52, R50 ;  /* 0x0000003406327223 */ /* 0x000fe20000010032 */
[----:B------:R-:W-:Y:S01]  /*1880*/  FFMA.FTZ R55, R0, R20, R51 ;  /* 0x0000001400377223 */ /* 0x000fe20000010033 */
[----:B------:R-:W-:Y:S01]  /*1890*/  FADD.FTZ R61, R61, R52 ;  /* 0x000000343d3d7221 */ /* 0x000fe20000010000 */
[----:B------:R-:W-:Y:S01]  /*18a0*/  FFMA.FTZ R53, R27, R54, R53 ;  /* 0x000000361b357223 */ /* 0x000fe20000010035 */
[----:B------:R-:W-:Y:S01]  /*18b0*/  FMUL.FTZ R54, R48, R52 ;  /* 0x0000003430367220 */ /* 0x000fe20000410000 */
[----:B------:R-:W-:Y:S01]  /*18c0*/  PRMT R42, R25, 0x7632, R42 ;  /* 0x00007632192a7816 */ /* 0x000fe2000000002a */
[----:B---3--:R-:W-:Y:S01]  /*18d0*/  FADD.FTZ R5, R5, 1 ;  /* 0x3f80000005057421 */ /* 0x008fe20000010000 */
[----:B------:R-:W-:Y:S01]  /*18e0*/  PRMT R7, R22, 0x7632, R7 ;  /* 0x0000763216077816 */ /* 0x000fe20000000007 */
[----:B------:R-:W-:Y:S01]  /*18f0*/  FFMA.FTZ R53, R6, R54, R53 ;  /* 0x0000003606357223 */ /* 0x000fe20000010035 */
[----:B------:R-:W-:Y:S01]  /*1900*/  FMUL.FTZ R6, R3, R19 ;  /* 0x0000001303067220 */ /* 0x000fe20000410000 */
[----:B------:R-:W-:Y:S01]  /*1910*/  FFMA.FTZ R55, R48, R52, R55 ;  /* 0x0000003430377223 */ /* 0x000fe20000010037 */
[----:B------:R-:W-:Y:S01]  /*1920*/  FFMA.FTZ R46, R0, R18, R29 ;  /* 0x00000012002e7223 */ /* 0x000fe2000001001d */
[----:B------:R-:W3:Y:S01]  /*1930*/  LDG.E.64.CONSTANT R36, desc[UR12][R36.64] ;  /* 0x0000000c24247981 */ /* 0x000ee2000c1e9b00 */
[----:B------:R-:W-:Y:S01]  /*1940*/  FFMA.FTZ R52, R28, R6, R53 ;  /* 0x000000061c347223 */ /* 0x000fe20000010035 */
[----:B------:R-:W-:-:S02]  /*1950*/  SHF.L.U32 R42, R42, 0x10, RZ ;  /* 0x000000102a2a7819 */ /* 0x000fc400000006ff */
[----:B------:R-:W-:Y:S04]  /*1960*/  STL [R1+0x88], R17 ;  /* 0x0000881101007387 */ /* 0x000fe80000100800 */
[----:B------:R-:W3:Y:S01]  /*1970*/  LDL.LU R27, [R1+0x128] ;  /* 0x00012800011b7983 */ /* 0x000ee20000300800 */
[----:B------:R-:W-:-:S03]  /*1980*/  FMUL.FTZ R10, R42, R10 ;  /* 0x0000000a2a0a7220 */ /* 0x000fc60000410000 */
[----:B------:R-:W3:Y:S01]  /*1990*/  LDL.LU R28, [R1+0x124] ;  /* 0x00012400011c7983 */ /* 0x000ee20000300800 */
[----:B------:R-:W-:Y:S01]  /*19a0*/  FFMA.FTZ R12, R4, R10, R12 ;  /* 0x0000000a040c7223 */ /* 0x000fe2000001000c */
[----:B------:R-:W-:Y:S01]  /*19b0*/  FADD.FTZ R60, R60, R10 ;  /* 0x0000000a3c3c7221 */ /* 0x000fe20000010000 */
[----:B------:R-:W-:Y:S01]  /*19c0*/  FMUL.FTZ R40, R46, -1.4426950216293334961 ;  /* 0xbfb8aa3b2e287820 */ /* 0x000fe20000410000 */
[----:B------:R-:W-:Y:S01]  /*19d0*/  SHF.L.U32 R7, R7, 0x10, RZ ;  /* 0x0000001007077819 */ /* 0x000fe200000006ff */
[----:B------:R-:W3:Y:S04]  /*19e0*/  LDG.E.64.CONSTANT R38, desc[UR12][R38.64] ;  /* 0x0000000c26267981 */ /* 0x000ee8000c1e9b00 */
[----:B------:R-:W-:Y:S01]  /*19f0*/  FADD.FTZ R7, -R14, R7 ;  /* 0x000000070e077221 */ /* 0x000fe20000010100 */
[----:B--2---:R-:W-:-:S05]  /*1a00*/  SHF.L.U32 R53, R26, 0x10, RZ ;  /* 0x000000101a357819 */ /* 0x004fca00000006ff */
[----:B------:R-:W-:-:S04]  /*1a10*/  FADD.FTZ R53, -R14, R53 ;  /* 0x000000350e357221 */ /* 0x000fc80000010100 */
[----:B------:R-:W-:Y:S02]  /*1a20*/  FMUL.FTZ R22, R2, R53 ;  /* 0x0000003502167220 */ /* 0x000fe40000410000 */
[----:B------:R1:W-:Y:S01]  /*1a30*/  MUFU.RCP R53, R5 ;  /* 0x0000000500357308 */ /* 0x0003e20000001000 */
[----:B------:R-:W-:Y:S01]  /*1a40*/  STL [R1+0x100], R26 ;  /* 0x0001001a01007387 */ /* 0x000fe20000100800 */
[----:B-1----:R-:W-:Y:S01]  /*1a50*/  FFMA.FTZ R5, R3, R19, R55 ;  /* 0x0000001303057223 */ /* 0x002fe20000010037 */
[CC--:B------:R-:W-:Y:S02]  /*1a60*/  FMUL.FTZ R55, R15.reuse, R10.reuse ;  /* 0x0000000a0f377220 */ /* 0x0c0fe40000410000 */
[----:B------:R-:W-:Y:S01]  /*1a70*/  STL [R1+0x54], R22 ;  /* 0x0000541601007387 */ /* 0x000fe20000100800 */
[----:B------:R-:W-:Y:S01]  /*1a80*/  FFMA.FTZ R10, R15, R10, R5 ;  /* 0x0000000a0f0a7223 */ /* 0x000fe20000010005 */
[----:B------:R-:W-:Y:S02]  /*1a90*/  FFMA.FTZ R5, R0, R22, R29 ;  /* 0x0000001600057223 */ /* 0x000fe4000001001d */
[----:B------:R-:W2:Y:S01]  /*1aa0*/  LDL.LU R29, [R1+0x120] ;  /* 0x00012000011d7983 */ /* 0x000ea20000300800 */
[----:B----4-:R-:W-:Y:S01]  /*1ab0*/  FFMA.FTZ R11, R3, R23, R59 ;  /* 0x00000017030b7223 */ /* 0x010fe2000001003b */
[----:B------:R-:W1:Y:S01]  /*1ac0*/  MUFU.EX2 R40, R40 ;  /* 0x0000002800287308 */ /* 0x000e620000000800 */
[----:B------:R-:W-:-:S02]  /*1ad0*/  FMUL.FTZ R7, R2, R7 ;  /* 0x0000000702077220 */ /* 0x000fc40000410000 */
[----:B------:R-:W-:Y:S02]  /*1ae0*/  FMUL.FTZ R41, R11, -1.4426950216293334961 ;  /* 0xbfb8aa3b0b297820 */ /* 0x000fe40000410000 */
[----:B------:R-:W-:-:S04]  /*1af0*/  FFMA.FTZ R43, R48, R7, R8 ;  /* 0x00000007302b7223 */ /* 0x000fc80000010008 */
[----:B------:R-:W4:Y:S01]  /*1b00*/  MUFU.EX2 R41, R41 ;  /* 0x0000002900297308 */ /* 0x000f220000000800 */
[----:B------:R-:W-:Y:S01]  /*1b10*/  FMUL.FTZ R47, R43, -1.4426950216293334961 ;  /* 0xbfb8aa3b2b2f7820 */ /* 0x000fe20000410000 */
[----:B-1----:R-:W-:-:S06]  /*1b20*/  FADD.FTZ R42, R40, 1 ;  /* 0x3f800000282a7421 */ /* 0x002fcc0000010000 */
[----:B------:R-:W1:Y:S08]  /*1b30*/  MUFU.EX2 R47, R47 ;  /* 0x0000002f002f7308 */ /* 0x000e700000000800 */
[----:B------:R-:W0:Y:S01]  /*1b40*/  MUFU.RCP R42, R42 ;  /* 0x0000002a002a7308 */ /* 0x000e220000001000 */
[----:B----4-:R-:W-:-:S07]  /*1b50*/  FADD.FTZ R54, R41, 1 ;  /* 0x3f80000029367421 */ /* 0x010fce0000010000 */
[----:B------:R3:W4:Y:S01]  /*1b60*/  MUFU.RCP R51, R54 ;  /* 0x0000003600337308 */ /* 0x0007220000001000 */
[----:B-1----:R-:W-:Y:S01]  /*1b70*/  FADD.FTZ R47, R47, 1 ;  /* 0x3f8000002f2f7421 */ /* 0x002fe20000010000 */
[----:B------:R-:W-:Y:S01]  /*1b80*/  FFMA.FTZ R52, R4, R55, R52 ;  /* 0x0000003704347223 */ /* 0x000fe20000010034 */
[----:B------:R-:W-:-:S05]  /*1b90*/  FADD.FTZ R56, -R53, 1 ;  /* 0x3f80000035387421 */ /* 0x000fca0000010100 */
[----:B------:R-:W1:Y:S01]  /*1ba0*/  MUFU.RCP R47, R47 ;  /* 0x0000002f002f7308 */ /* 0x000e620000001000 */
[----:B0-----:R-:W-:Y:S01]  /*1bb0*/  FADD.FTZ R55, -R42, 1 ;  /* 0x3f8000002a377421 */ /* 0x001fe20000010100 */
[----:B---3--:R-:W-:Y:S01]  /*1bc0*/  SHF.L.U32 R54, R27, 0x10, RZ ;  /* 0x000000101b367819 */ /* 0x008fe200000006ff */
[----:B------:R-:W-:Y:S02]  /*1bd0*/  FFMA.FTZ R56, R13, R56, 1 ;  /* 0x3f8000000d387423 */ /* 0x000fe40000010038 */
[----:B------:R-:W-:Y:S01]  /*1be0*/  FFMA.FTZ R46, R46, R55, 1 ;  /* 0x3f8000002e2e7423 */ /* 0x000fe20000010037 */
[----:B------:R-:W-:Y:S01]  /*1bf0*/  SHF.L.U32 R13, R28, 0x10, RZ ;  /* 0x000000101c0d7819 */ /* 0x000fe200000006ff */
[----:B----4-:R-:W-:Y:S02]  /*1c00*/  FADD.FTZ R57, -R51, 1 ;  /* 0x3f80000033397421 */ /* 0x010fe40000010100 */
[----:B------:R-:W-:Y:S01]  /*1c10*/  FMUL.FTZ R46, R42, R46 ;  /* 0x0000002e2a2e7220 */ /* 0x000fe20000410000 */
[----:B------:R-:W-:Y:S01]  /*1c20*/  FADD.FTZ R54, -R14, R54 ;  /* 0x000000360e367221 */ /* 0x000fe20000010100 */
[----:B------:R-:W-:-:S02]  /*1c30*/  FFMA.FTZ R57, R11, R57, 1 ;  /* 0x3f8000000b397423 */ /* 0x000fc40000010039 */
[----:B------:R-:W-:Y:S01]  /*1c40*/  FMUL.FTZ R25, R13, R46 ;  /* 0x0000002e0d197220 */ /* 0x000fe20000410000 */
[----:B------:R-:W-:Y:S01]  /*1c50*/  FMUL.FTZ R20, R2, R54 ;  /* 0x0000003602147220 */ /* 0x000fe20000410000 */
[----:B------:R-:W-:Y:S01]  /*1c60*/  FMUL.FTZ R57, R51, R57 ;  /* 0x0000003933397220 */ /* 0x000fe20000410000 */
[----:B-1----:R-:W-:-:S03]  /*1c70*/  FADD.FTZ R58, -R47, 1 ;  /* 0x3f8000002f3a7421 */ /* 0x002fc60000010100 */
[----:B------:R-:W-:Y:S04]  /*1c80*/  STL [R1+0x50], R20 ;  /* 0x0000501401007387 */ /* 0x000fe80000100800 */
[----:B------:R-:W-:Y:S01]  /*1c90*/  STL [R1+0x104], R28 ;  /* 0x0001041c01007387 */ /* 0x000fe20000100800 */
[----:B------:R-:W-:-:S03]  /*1ca0*/  FFMA.FTZ R58, R43, R58, 1 ;  /* 0x3f8000002b3a7423 */ /* 0x000fc6000001003a */
[----:B------:R-:W-:Y:S04]  /*1cb0*/  STL [R1+0x2c], R25 ;  /* 0x00002c1901007387 */ /* 0x000fe80000100800 */
[----:B------:R-:W-:Y:S01]  /*1cc0*/  STL [R1+0x108], R27 ;  /* 0x0001081b01007387 */ /* 0x000fe20000100800 */
[----:B------:R-:W-:Y:S01]  /*1cd0*/  PRMT R46, R28, 0x7632, R46 ;  /* 0x000076321c2e7816 */ /* 0x000fe2000000002e */
[----:B------:R-:W-:Y:S01]  /*1ce0*/  FMUL.FTZ R4, R5, -1.4426950216293334961 ;  /* 0xbfb8aa3b05047820 */ /* 0x000fe20000410000 */
[----:B------:R-:W-:Y:S01]  /*1cf0*/  IADD3 R40, P0, R17, UR18, RZ ;  /* 0x0000001211287c10 */ /* 0x000fe2000ff1e0ff */
[----:B------:R-:W-:-:S04]  /*1d00*/  FFMA.FTZ R54, R3, R20, R59 ;  /* 0x0000001403367223 */ /* 0x000fc8000001003b */
[----:B------:R-:W0:Y:S01]  /*1d10*/  MUFU.EX2 R4, R4 ;  /* 0x0000000400047308 */ /* 0x000e220000000800 */
[----:B------:R-:W-:Y:S01]  /*1d20*/  IADD3.X R41, R16, UR19, RZ, P0, !PT ;  /* 0x0000001310297c10 */ /* 0x000fe200087fe4ff */
[----:B------:R-:W-:Y:S01]  /*1d30*/  FMUL.FTZ R55, R54, -1.4426950216293334961 ;  /* 0xbfb8aa3b36377820 */ /* 0x000fe20000410000 */
[----:B------:R-:W-:-:S04]  /*1d40*/  PRMT R6, R26, 0x7632, R6 ;  /* 0x000076321a067816 */ /* 0x000fc80000000006 */
[----:B------:R-:W3:Y:S01]  /*1d50*/  LDG.E.64.CONSTANT R40, desc[UR12][R40.64] ;  /* 0x0000000c28287981 */ /* 0x000ee2000c1e9b00 */
[----:B------:R-:W1:Y:S01]  /*1d60*/  MUFU.EX2 R55, R55 ;  /* 0x0000003700377308 */ /* 0x000e620000000800 */
[----:B------:R-:W-:Y:S01]  /*1d70*/  FMUL.FTZ R47, R47, R58 ;  /* 0x0000003a2f2f7220 */ /* 0x000fe20000410000 */
[----:B------:R-:W-:Y:S01]  /*1d80*/  SHF.L.U32 R6, R6, 0x10, RZ ;  /* 0x0000001006067819 */ /* 0x000fe200000006ff */
[----:B0-----:R-:W-:Y:S01]  /*1d90*/  FADD.FTZ R58, R4, 1 ;  /* 0x3f800000043a7421 */ /* 0x001fe20000010000 */
[----:B------:R-:W-:-:S03]  /*1da0*/  PRMT R4, R27, 0x7632, R4 ;  /* 0x000076321b047816 */ /* 0x000fc60000000004 */
[----:B------:R-:W-:Y:S01]  /*1db0*/  FADD.FTZ R6, -R14, R6 ;  /* 0x000000060e067221 */ /* 0x000fe20000010100 */
[----:B------:R-:W-:Y:S02]  /*1dc0*/  SHF.L.U32 R46, R46, 0x10, RZ ;  /* 0x000000102e2e7819 */ /* 0x000fe400000006ff */
[----:B------:R-:W-:Y:S02]  /*1dd0*/  SHF.L.U32 R4, R4, 0x10, RZ ;  /* 0x0000001004047819 */ /* 0x000fe400000006ff */
[----:B--2---:R-:W-:Y:S01]  /*1de0*/  SHF.L.U32 R13, R29, 0x10, RZ ;  /* 0x000000101d0d7819 */ /* 0x004fe200000006ff */
[----:B------:R0:W-:Y:S04]  /*1df0*/  STL [R1+0x10c], R29 ;  /* 0x00010c1d01007387 */ /* 0x0001e80000100800 */
[----:B------:R-:W-:Y:S01]  /*1e00*/  FMUL.FTZ R24, R13, R57 ;  /* 0x000000390d187220 */ /* 0x000fe20000410000 */
[----:B------:R-:W-:-:S04]  /*1e10*/  PRMT R43, R29, 0x7632, R43 ;  /* 0x000076321d2b7816 */ /* 0x000fc8000000002b */
[----:B------:R-:W-:Y:S04]  /*1e20*/  STL [R1+0x28], R24 ;  /* 0x0000281801007387 */ /* 0x000fe80000100800 */
[----:B0-----:R-:W2:Y:S04]  /*1e30*/  LDL.LU R29, [R1+0x58] ;  /* 0x00005800011d7983 */ /* 0x001ea80000300800 */
[----:B------:R-:W4:Y:S01]  /*1e40*/  LDL.LU R28, [R1+0x64] ;  /* 0x00006400011c7983 */ /* 0x000f220000300800 */
[----:B------:R-:W-:Y:S01]  /*1e50*/  FMUL.FTZ R6, R2, R6 ;  /* 0x0000000602067220 */ /* 0x000fe20000410000 */
[----:B------:R-:W-:Y:S01]  /*1e60*/  FADD.FTZ R4, -R14, R4 ;  /* 0x000000040e047221 */ /* 0x000fe20000010100 */
[----:B------:R-:W-:Y:S01]  /*1e70*/  SHF.L.U32 R43, R43, 0x10, RZ ;  /* 0x000000102b2b7819 */ /* 0x000fe200000006ff */
[----:B------:R-:W-:Y:S01]  /*1e80*/  FMUL.FTZ R53, R53, R56 ;  /* 0x0000003835357220 */ /* 0x000fe20000410000 */
[----:B------:R-:W-:Y:S01]  /*1e90*/  FMUL.FTZ R13, R46, R47 ;  /* 0x0000002f2e0d7220 */ /* 0x000fe20000410000 */
[----:B-1----:R-:W-:Y:S01]  /*1ea0*/  FADD.FTZ R55, R55, 1 ;  /* 0x3f80000037377421 */ /* 0x002fe20000010000 */
[----:B------:R-:W-:Y:S01]  /*1eb0*/  FMUL.FTZ R46, R0, R25 ;  /* 0x00000019002e7220 */ /* 0x000fe20000410000 */
[----:B------:R-:W-:Y:S01]  /*1ec0*/  FFMA.FTZ R11, R48, R6, R8 ;  /* 0x00000006300b7223 */ /* 0x000fe20000010008 */
[----:B------:R-:W-:Y:S01]  /*1ed0*/  FMUL.FTZ R4, R2, R4 ;  /* 0x0000000402047220 */ /* 0x000fe20000410000 */
[----:B------:R-:W-:Y:S01]  /*1ee0*/  FMUL.FTZ R47, R43, R53 ;  /* 0x000000352b2f7220 */ /* 0x000fe20000410000 */
[----:B------:R0:W-:Y:S01]  /*1ef0*/  MUFU.RCP R56, R55 ;  /* 0x0000003700387308 */ /* 0x0001e20000001000 */
[----:B------:R-:W-:Y:S01]  /*1f00*/  FFMA.FTZ R46, R18, R46, R52 ;  /* 0x0000002e122e7223 */ /* 0x000fe20000010034 */
[-C--:B------:R-:W-:Y:S01]  /*1f10*/  FMUL.FTZ R43, R48, R13.reuse ;  /* 0x0000000d302b7220 */ /* 0x080fe20000410000 */
[----:B------:R-:W-:Y:S01]  /*1f20*/  FMUL.FTZ R42, R11, -1.4426950216293334961 ;  /* 0xbfb8aa3b0b2a7820 */ /* 0x000fe20000410000 */
[----:B------:R-:W-:-:S02]  /*1f30*/  FFMA.FTZ R50, R7, R13, R50 ;  /* 0x0000000d07327223 */ /* 0x000fc40000010032 */
[----:B------:R-:W-:Y:S01]  /*1f40*/  FFMA.FTZ R43, R7, R43, R46 ;  /* 0x0000002b072b7223 */ /* 0x000fe2000001002e */
[----:B0-----:R-:W-:Y:S02]  /*1f50*/  FFMA.FTZ R55, R15, R4, R9 ;  /* 0x000000040f377223 */ /* 0x001fe40000010009 */
[----:B------:R-:W0:Y:S02]  /*1f60*/  MUFU.EX2 R42, R42 ;  /* 0x0000002a002a7308 */ /* 0x000e240000000800 */
[----:B------:R-:W-:-:S06]  /*1f70*/  FMUL.FTZ R7, R55, -1.4426950216293334961 ;  /* 0xbfb8aa3b37077820 */ /* 0x000fcc0000410000 */
[----:B------:R-:W1:Y:S08]  /*1f80*/  MUFU.EX2 R7, R7 ;  /* 0x0000000700077308 */ /* 0x000e700000000800 */
[----:B------:R-:W1:Y:S01]  /*1f90*/  MUFU.RCP R58, R58 ;  /* 0x0000003a003a7308 */ /* 0x000e620000001000 */
[----:B0-----:R-:W-:-:S07]  /*1fa0*/  FADD.FTZ R42, R42, 1 ;  /* 0x3f8000002a2a7421 */ /* 0x001fce0000010000 */
[----:B------:R0:W-:Y:S01]  /*1fb0*/  MUFU.RCP R53, R42 ;  /* 0x0000002a00357308 */ /* 0x0001e20000001000 */
[----:B-1----:R-:W-:Y:S01]  /*1fc0*/  FADD.FTZ R7, R7, 1 ;  /* 0x3f80000007077421 */ /* 0x002fe20000010000 */
[----:B------:R-:W-:Y:S01]  /*1fd0*/  FADD.FTZ R61, R61, R13 ;  /* 0x0000000d3d3d7221 */ /* 0x000fe20000010000 */
[----:B0-----:R-:W-:Y:S01]  /*1fe0*/  FFMA.FTZ R42, R0, R25, R10 ;  /* 0x00000019002a7223 */ /* 0x001fe2000001000a */
[----:B------:R-:W-:-:S04]  /*1ff0*/  FMUL.FTZ R10, R3, R24 ;  /* 0x00000018030a7220 */ /* 0x000fc80000410000 */
[----:B------:R-:W0:Y:S01]  /*2000*/  MUFU.RCP R51, R7 ;  /* 0x0000000700337308 */ /* 0x000e220000001000 */
[----:B------:R-:W-:Y:S01]  /*2010*/  FFMA.FTZ R42, R48, R13, R42 ;  /* 0x0000000d302a7223 */ /* 0x000fe2000001002a */
[----:B------:R-:W-:Y:S01]  /*2020*/  FFMA.FTZ R13, R23, R10, R43 ;  /* 0x0000000a170d7223 */ /* 0x000fe2000001002b */
[----:B------:R-:W-:Y:S02]  /*2030*/  FADD.FTZ R10, -R58, 1 ;  /* 0x3f8000003a0a7421 */ /* 0x000fe40000010100 */
[----:B------:R-:W-:Y:S01]  /*2040*/  FFMA.FTZ R43, R3, R24, R42 ;  /* 0x00000018032b7223 */ /* 0x000fe2000001002a */
[-C--:B------:R-:W-:Y:S01]  /*2050*/  FMUL.FTZ R42, R15, R47.reuse ;  /* 0x0000002f0f2a7220 */ /* 0x080fe20000410000 */
[----:B------:R-:W-:-:S03]  /*2060*/  FFMA.FTZ R12, R49, R47, R12 ;  /* 0x0000002f310c7223 */ /* 0x000fc6000001000c */
[----:B------:R-:W-:Y:S01]  /*2070*/  FFMA.FTZ R49, R49, R42, R13 ;  /* 0x0000002a31317223 */ /* 0x000fe2000001000d */
[----:B------:R-:W-:Y:S01]  /*2080*/  FFMA.FTZ R42, R5, R10, 1 ;  /* 0x3f800000052a7423 */ /* 0x000fe2000001000a */
[----:B------:R-:W-:Y:S01]  /*2090*/  IADD3.X R45, RZ, R45, RZ, P1, !PT ;  /* 0x0000002dff2d7210 */ /* 0x000fe20000ffe4ff */
[----:B------:R-:W-:Y:S02]  /*20a0*/  STL [R1+0x110], R25 ;  /* 0x0001101901007387 */ /* 0x000fe40000100800 */
[----:B------:R-:W-:Y:S01]  /*20b0*/  FMUL.FTZ R58, R58, R42 ;  /* 0x0000002a3a3a7220 */ /* 0x000fe20000410000 */
[----:B------:R-:W-:Y:S01]  /*20c0*/  IADD3 R42, P0, R17, UR20, RZ ;  /* 0x00000014112a7c10 */ /* 0x000fe2000ff1e0ff */
[----:B------:R-:W-:Y:S01]  /*20d0*/  STL [R1+0x114], R23 ;  /* 0x0001141701007387 */ /* 0x000fe20000100800 */
[----:B0-----:R-:W-:Y:S01]  /*20e0*/  FADD.FTZ R59, -R51, 1 ;  /* 0x3f800000333b7421 */ /* 0x001fe20000010100 */
[----:B------:R-:W-:Y:S01]  /*20f0*/  FADD.FTZ R60, R60, R47 ;  /* 0x0000002f3c3c7221 */ /* 0x000fe20000010000 */
[----:B------:R-:W-:Y:S01]  /*2100*/  FFMA.FTZ R47, R15, R47, R43 ;  /* 0x0000002f0f2f7223 */ /* 0x000fe2000001002b */
[----:B------:R0:W-:Y:S01]  /*2110*/  STL [R1+0x118], R24 ;  /* 0x0001181801007387 */ /* 0x0001e20000100800 */
[----:B------:R-:W-:Y:S01]  /*2120*/  IADD3.X R43, R16, UR21, RZ, P0, !PT ;  /* 0x00000015102b7c10 */ /* 0x000fe200087fe4ff */
[----:B------:R-:W-:Y:S01]  /*2130*/  FFMA.FTZ R55, R55, R59, 1 ;  /* 0x3f80000037377423 */ /* 0x000fe2000001003b */
[----:B------:R-:W-:-:S02]  /*2140*/  SHF.L.U32 R26, R44, 0x1, RZ ;  /* 0x000000012c1a7819 */ /* 0x000fc400000006ff */
[--C-:B0-----:R-:W-:Y:S02]  /*2150*/  SHF.L.U64.HI R24, R44, 0x1, R45.reuse ;  /* 0x000000012c187819 */ /* 0x101fe4000001022d */
[----:B------:R-:W3:Y:S01]  /*2160*/  LDG.E.64.CONSTANT R42, desc[UR12][R42.64] ;  /* 0x0000000c2a2a7981 */ /* 0x000ee2000c1e9b00 */
[----:B------:R-:W-:Y:S01]  /*2170*/  PRMT R45, R33, 0x7632, R45 ;  /* 0x00007632212d7816 */ /* 0x000fe2000000002d */
[----:B------:R-:W-:Y:S01]  /*2180*/  FMUL.FTZ R51, R51, R55 ;  /* 0x0000003733337220 */ /* 0x000fe20000410000 */
[----:B------:R-:W-:Y:S02]  /*2190*/  IADD3 R44, P0, R26, UR18, RZ ;  /* 0x000000121a2c7c10 */ /* 0x000fe4000ff1e0ff */
[----:B------:R-:W-:-:S05]  /*21a0*/  SHF.L.U32 R45, R45, 0x10, RZ ;  /* 0x000000102d2d7819 */ /* 0x000fca00000006ff */
[----:B------:R-:W-:Y:S01]  /*21b0*/  FMUL.FTZ R51, R45, R51 ;  /* 0x000000332d337220 */ /* 0x000fe20000410000 */
[----:B------:R-:W-:-:S06]  /*21c0*/  IADD3.X R45, R24, UR19, RZ, P0, !PT ;  /* 0x00000013182d7c10 */ /* 0x000fcc00087fe4ff */
[----:B------:R-:W3:Y:S01]  /*21d0*/  LDG.E.64.CONSTANT R44, desc[UR12][R44.64] ;  /* 0x0000000c2c2c7981 */ /* 0x000ee2000c1e9b00 */
[----:B------:R-:W-:Y:S01]  /*21e0*/  FADD.FTZ R13, -R56, 1 ;  /* 0x3f800000380d7421 */ /* 0x000fe20000010100 */
[----:B------:R-:W-:-:S03]  /*21f0*/  SHF.L.U32 R5, R30, 0x10, RZ ;  /* 0x000000101e057819 */ /* 0x000fc600000006ff */
[----:B------:R-:W-:Y:S02]  /*2200*/  FFMA.FTZ R54, R54, R13, 1 ;  /* 0x3f80000036367423 */ /* 0x000fe4000001000d */
[--C-:B------:R-:W-:Y:S01]  /*2210*/  FADD.FTZ R13, -R14, R5.reuse ;  /* 0x000000050e0d7221 */ /* 0x100fe20000010100 */
[----:B------:R-:W-:Y:S02]  /*2220*/  PRMT R5, R30, 0x7632, R5 ;  /* 0x000076321e057816 */ /* 0x000fe40000000005 */
[----:B------:R-:W-:Y:S01]  /*2230*/  PRMT R57, R31, 0x7632, R57 ;  /* 0x000076321f397816 */ /* 0x000fe20000000039 */
[----:B------:R-:W-:Y:S01]  /*2240*/  FADD.FTZ R10, -R53, 1 ;  /* 0x3f800000350a7421 */ /* 0x000fe20000010100 */
[----:B------:R-:W-:Y:S02]  /*2250*/  SHF.L.U32 R5, R5, 0x10, RZ ;  /* 0x0000001005057819 */ /* 0x000fe400000006ff */
[----:B------:R-:W-:Y:S01]  /*2260*/  SHF.L.U32 R57, R57, 0x10, RZ ;  /* 0x0000001039397819 */ /* 0x000fe200000006ff */
[----:B------:R-:W-:Y:S01]  /*2270*/  FFMA.FTZ R11, R11, R10, 1 ;  /* 0x3f8000000b0b7423 */ /* 0x000fe2000001000a */
[----:B------:R-:W-:Y:S01]  /*2280*/  SHF.L.U32 R10, R31, 0x10, RZ ;  /* 0x000000101f0a7819 */ /* 0x000fe200000006ff */
[----:B------:R-:W-:Y:S01]  /*2290*/  FMUL.FTZ R19, R2, R13 ;  /* 0x0000000d02137220 */ /* 0x000fe20000410000 */
[C---:B------:R-:W-:Y:S01]  /*22a0*/  FADD.FTZ R5, -R14.reuse, R5 ;  /* 0x000000050e057221 */ /* 0x040fe20000010100 */
[----:B------:R-:W-:-:S02]  /*22b0*/  FADD.FTZ R57, -R14, R57 ;  /* 0x000000390e397221 */ /* 0x000fc40000010100 */
[----:B------:R-:W-:Y:S01]  /*22c0*/  FADD.FTZ R10, -R14, R10 ;  /* 0x0000000a0e0a7221 */ /* 0x000fe20000010100 */
[C---:B------:R-:W-:Y:S01]  /*22d0*/  FMUL.FTZ R5, R2.reuse, R5 ;  /* 0x0000000502057220 */ /* 0x040fe20000410000 */
[C---:B------:R-:W-:Y:S01]  /*22e0*/  FMUL.FTZ R57, R2.reuse, R57 ;  /* 0x0000003902397220 */ /* 0x040fe20000410000 */
[----:B------:R-:W-:Y:S01]  /*22f0*/  FMUL.FTZ R53, R53, R11 ;  /* 0x0000000b35357220 */ /* 0x000fe20000410000 */
[----:B------:R-:W-:Y:S01]  /*2300*/  FMUL.FTZ R18, R2, R10 ;  /* 0x0000000a02127220 */ /* 0x000fe20000410000 */
[----:B------:R-:W-:Y:S01]  /*2310*/  FFMA.FTZ R13, R48, R5, R8 ;  /* 0x00000005300d7223 */ /* 0x000fe20000010008 */
[----:B------:R-:W-:Y:S01]  /*2320*/  FFMA.FTZ R11, R15, R57, R9 ;  /* 0x000000390f0b7223 */ /* 0x000fe20000010009 */
[----:B------:R-:W-:Y:S02]  /*2330*/  FMUL.FTZ R54, R56, R54 ;  /* 0x0000003638367220 */ /* 0x000fe40000410000 */
[----:B------:R-:W-:Y:S01]  /*2340*/  FMUL.FTZ R56, R13, -1.4426950216293334961 ;  /* 0xbfb8aa3b0d387820 */ /* 0x000fe20000410000 */
[----:B------:R-:W-:Y:S01]  /*2350*/  FMUL.FTZ R55, R11, -1.4426950216293334961 ;  /* 0xbfb8aa3b0b377820 */ /* 0x000fe20000410000 */
[----:B------:R-:W-:-:S04]  /*2360*/  PRMT R59, R32, 0x7632, R59 ;  /* 0x00007632203b7816 */ /* 0x000fc8000000003b */
[----:B------:R-:W0:Y:S01]  /*2370*/  MUFU.EX2 R56, R56 ;  /* 0x0000003800387308 */ /* 0x000e220000000800 */
[----:B------:R-:W-:-:S07]  /*2380*/  SHF.L.U32 R59, R59, 0x10, RZ ;  /* 0x000000103b3b7819 */ /* 0x000fce00000006ff */
[----:B------:R-:W1:Y:S01]  /*2390*/  MUFU.EX2 R55, R55 ;  /* 0x0000003700377308 */ /* 0x000e620000000800 */
[----:B------:R-:W-:Y:S01]  /*23a0*/  FMUL.FTZ R53, R59, R53 ;  /* 0x000000353b357220 */ /* 0x000fe20000410000 */
[----:B------:R-:W-:-:S05]  /*23b0*/  SHF.L.U32 R59, R32, 0x10, RZ ;  /* 0x00000010203b7819 */ /* 0x000fca00000006ff */
[----:B------:R-:W-:Y:S01]  /*23c0*/  FMUL.FTZ R21, R59, R58 ;  /* 0x0000003a3b157220 */ /* 0x000fe20000410000 */
[----:B0-----:R-:W-:Y:S01]  /*23d0*/  FADD.FTZ R56, R56, 1 ;  /* 0x3f80000038387421 */ /* 0x001fe20000010000 */
[----:B------:R-:W-:Y:S02]  /*23e0*/  SHF.L.U32 R58, R33, 0x10, RZ ;  /* 0x00000010213a7819 */ /* 0x000fe400000006ff */
[----:B------:R-:W-:Y:S01]  /*23f0*/  FMUL.FTZ R59, R0, R21 ;  /* 0x00000015003b7220 */ /* 0x000fe20000410000 */
[----:B-1----:R-:W-:Y:S02]  /*2400*/  FADD.FTZ R55, R55, 1 ;  /* 0x3f80000037377421 */ /* 0x002fe40000010000 */
[----:B------:R-:W0:Y:S01]  /*2410*/  MUFU.RCP R56, R56 ;  /* 0x0000003800387308 */ /* 0x000e220000001000 */
[----:B------:R-:W-:Y:S01]  /*2420*/  FMUL.FTZ R54, R58, R54 ;  /* 0x000000363a367220 */ /* 0x000fe20000410000 */
[----:B------:R-:W-:Y:S01]  /*2430*/  FFMA.FTZ R49, R22, R59, R49 ;  /* 0x0000003b16317223 */ /* 0x000fe20000010031 */
[----:B------:R-:W-:Y:S01]  /*2440*/  FMUL.FTZ R58, R48, R53 ;  /* 0x00000035303a7220 */ /* 0x000fe20000410000 */
[----:B------:R-:W-:-:S04]  /*2450*/  FFMA.FTZ R47, R0, R21, R47 ;  /* 0x00000015002f7223 */ /* 0x000fc8000001002f */
[----:B------:R-:W-:Y:S01]  /*2460*/  MUFU.RCP R55, R55 ;  /* 0x0000003700377308 */ /* 0x000fe20000001000 */
[C---:B------:R-:W-:Y:S01]  /*2470*/  FFMA.FTZ R49, R6.reuse, R58, R49 ;  /* 0x0000003a06317223 */ /* 0x040fe20000010031 */
[-C--:B------:R-:W-:Y:S01]  /*2480*/  FFMA.FTZ R6, R6, R53.reuse, R50 ;  /* 0x0000003506067223 */ /* 0x080fe20000010032 */
[----:B------:R-:W-:Y:S01]  /*2490*/  FFMA.FTZ R47, R48, R53, R47 ;  /* 0x00000035302f7223 */ /* 0x000fe2000001002f */
[-C--:B------:R-:W-:Y:S01]  /*24a0*/  FMUL.FTZ R50, R3, R54.reuse ;  /* 0x0000003603327220 */ /* 0x080fe20000410000 */
[----:B------:R-:W-:Y:S02]  /*24b0*/  FADD.FTZ R61, R61, R53 ;  /* 0x000000353d3d7221 */ /* 0x000fe40000010000 */
[----:B------:R-:W-:Y:S01]  /*24c0*/  FFMA.FTZ R53, R3, R54, R47 ;  /* 0x0000003603357223 */ /* 0x000fe2000001002f */
[----:B------:R-:W-:Y:S01]  /*24d0*/  FFMA.FTZ R49, R20, R50, R49 ;  /* 0x0000003214317223 */ /* 0x000fe20000010031 */
[-C--:B------:R-:W-:Y:S01]  /*24e0*/  FMUL.FTZ R47, R15, R51.reuse ;  /* 0x000000330f2f7220 */ /* 0x080fe20000410000 */
[----:B------:R-:W-:-:S03]  /*24f0*/  FFMA.FTZ R12, R4, R51, R12 ;  /* 0x00000033040c7223 */ /* 0x000fc6000001000c */
[----:B------:R-:W-:Y:S01]  /*2500*/  FFMA.FTZ R47, R4, R47, R49 ;  /* 0x0000002f042f7223 */ /* 0x000fe20000010031 */
[----:B0-----:R-:W-:Y:S01]  /*2510*/  FADD.FTZ R4, -R56, 1 ;  /* 0x3f80000038047421 */ /* 0x001fe20000010100 */
[----:B------:R-:W-:Y:S01]  /*2520*/  FADD.FTZ R25, R60, R51 ;  /* 0x000000333c197221 */ /* 0x000fe20000010000 */
[----:B------:R-:W-:Y:S02]  /*2530*/  FFMA.FTZ R51, R15, R51, R53 ;  /* 0x000000330f337223 */ /* 0x000fe40000010035 */
[----:B------:R-:W-:-:S04]  /*2540*/  FFMA.FTZ R4, R13, R4, 1 ;  /* 0x3f8000000d047423 */ /* 0x000fc80000010004 */
[----:B------:R-:W-:Y:S01]  /*2550*/  FMUL.FTZ R56, R56, R4 ;  /* 0x0000000438387220 */ /* 0x000fe20000410000 */
[----:B------:R-:W-:-:S05]  /*2560*/  SHF.L.U32 R4, R36, 0x10, RZ ;  /* 0x0000001024047819 */ /* 0x000fca00000006ff */
[----:B------:R-:W-:Y:S01]  /*2570*/  FADD.FTZ R13, -R14, R4 ;  /* 0x000000040e0d7221 */ /* 0x000fe20000010100 */
[----:B------:R-:W-:-:S03]  /*2580*/  SHF.L.U32 R4, R37, 0x10, RZ ;  /* 0x0000001025047819 */ /* 0x000fc600000006ff */
[----:B------:R-:W-:Y:S02]  /*2590*/  FMUL.FTZ R17, R2, R13 ;  /* 0x0000000d02117220 */ /* 0x000fe40000410000 */
[----:B------:R-:W-:-:S04]  /*25a0*/  FADD.FTZ R4, -R14, R4 ;  /* 0x000000040e047221 */ /* 0x000fc80000010100 */
[----:B------:R-:W-:Y:S01]  /*25b0*/  FMUL.FTZ R16, R2, R4 ;  /* 0x0000000402107220 */ /* 0x000fe20000410000 */
[----:B--2---:R-:W-:-:S04]  /*25c0*/  FFMA.FTZ R7, R0, R19, R29 ;  /* 0x0000001300077223 */ /* 0x004fc8000001001d */
[----:B------:R-:W-:Y:S01]  /*25d0*/  FMUL.FTZ R46, R7, -1.4426950216293334961 ;  /* 0xbfb8aa3b072e7820 */ /* 0x000fe20000410000 */
[----:B----4-:R-:W-:-:S05]  /*25e0*/  FFMA.FTZ R10, R3, R18, R28 ;  /* 0x00000012030a7223 */ /* 0x010fca000001001c */
[----:B------:R-:W0:Y:S01]  /*25f0*/  MUFU.EX2 R46, R46 ;  /* 0x0000002e002e7308 */ /* 0x000e220000000800 */
[----:B------:R-:W-:-:S07]  /*2600*/  FMUL.FTZ R52, R10, -1.4426950216293334961 ;  /* 0xbfb8aa3b0a347820 */ /* 0x000fce0000410000 */
[----:B------:R-:W1:Y:S01]  /*2610*/  MUFU.EX2 R52, R52 ;  /* 0x0000003400347308 */ /* 0x000e620000000800 */
[----:B0-----:R-:W-:-:S07]  /*2620*/  FADD.FTZ R46, R46, 1 ;  /* 0x3f8000002e2e7421 */ /* 0x001fce0000010000 */
[----:B------:R-:W0:Y:S01]  /*2630*/  MUFU.RCP R46, R46 ;  /* 0x0000002e002e7308 */ /* 0x000e220000001000 */
[----:B-1----:R-:W-:-:S07]  /*2640*/  FADD.FTZ R52, R52, 1 ;  /* 0x3f80000034347421 */ /* 0x002fce0000010000 */
[----:B------:R-:W1:Y:S01]  /*2650*/  MUFU.RCP R52, R52 ;  /* 0x0000003400347308 */ /* 0x000e620000001000 */
[----:B0-----:R-:W-:-:S04]  /*2660*/  FADD.FTZ R50, -R46, 1 ;  /* 0x3f8000002e327421 */ /* 0x001fc80000010100 */
[----:B------:R-:W-:Y:S01]  /*2670*/  FFMA.FTZ R50, R7, R50, 1 ;  /* 0x3f80000007327423 */ /* 0x000fe20000010032 */
[----:B------:R-:W-:Y:S01]  /*2680*/  FADD.FTZ R7, -R55, 1 ;  /* 0x3f80000037077421 */ /* 0x000fe20000010100 */
[----:B-1----:R-:W-:-:S03]  /*2690*/  FADD.FTZ R53, -R52, 1 ;  /* 0x3f80000034357421 */ /* 0x002fc60000010100 */
[----:B------:R-:W-:Y:S01]  /*26a0*/  FFMA.FTZ R7, R11, R7, 1 ;  /* 0x3f8000000b077423 */ /* 0x000fe20000010007 */
[----:B------:R-:W-:Y:S01]  /*26b0*/  PRMT R11, R34, 0x7632, R11 ;  /* 0x00007632220b7816 */ /* 0x000fe2000000000b */
[----:B------:R-:W-:Y:S01]  /*26c0*/  FFMA.FTZ R53, R10, R53, 1 ;  /* 0x3f8000000a357423 */ /* 0x000fe20000010035 */
[----:B------:R-:W-:Y:S02]  /*26d0*/  PRMT R10, R35, 0x7632, R10 ;  /* 0x00007632230a7816 */ /* 0x000fe4000000000a */
[----:B------:R-:W-:Y:S01]  /*26e0*/  SHF.L.U32 R11, R11, 0x10, RZ ;  /* 0x000000100b0b7819 */ /* 0x000fe200000006ff */
[----:B------:R-:W-:Y:S01]  /*26f0*/  FMUL.FTZ R52, R52, R53 ;  /* 0x0000003534347220 */ /* 0x000fe20000410000 */
[----:B------:R-:W-:Y:S01]  /*2700*/  SHF.L.U32 R10, R10, 0x10, RZ ;  /* 0x000000100a0a7819 */ /* 0x000fe200000006ff */
[----:B------:R-:W-:Y:S01]  /*2710*/  FMUL.FTZ R7, R55, R7 ;  /* 0x0000000737077220 */ /* 0x000fe20000410000 */
[----:B------:R-:W-:Y:S01]  /*2720*/  SHF.L.U32 R53, R34, 0x10, RZ ;  /* 0x0000001022357819 */ /* 0x000fe200000006ff */
[----:B------:R-:W-:Y:S01]  /*2730*/  FMUL.FTZ R56, R11, R56 ;  /* 0x000000380b387220 */ /* 0x000fe20000410000 */
[----:B------:R-:W-:Y:S01]  /*2740*/  FMUL.FTZ R50, R46, R50 ;  /* 0x000000322e327220 */ /* 0x000fe20000410000 */
[----:B------:R-:W-:Y:S01]  /*2750*/  PRMT R11, R36, 0x7632, R11 ;  /* 0x00007632240b7816 */ /* 0x000fe2000000000b */
[----:B------:R-:W-:-:S02]  /*2760*/  FMUL.FTZ R10, R10, R7 ;  /* 0x000000070a0a7220 */ /* 0x000fc40000410000 */
[----:B------:R-:W-:Y:S01]  /*2770*/  FMUL.FTZ R53, R53, R50 ;  /* 0x0000003235357220 */ /* 0x000fe20000410000 */
[----:B------:R-:W-:Y:S02]  /*2780*/  SHF.L.U32 R7, R11, 0x10, RZ ;  /* 0x000000100b077819 */ /* 0x000fe400000006ff */
[----:B------:R-:W-:Y:S01]  /*2790*/  PRMT R11, R37, 0x7632, R11 ;  /* 0x00007632250b7816 */ /* 0x000fe2000000000b */
[C---:B------:R-:W-:Y:S01]  /*27a0*/  FFMA.FTZ R50, R0.reuse, R17, R29 ;  /* 0x0000001100327223 */ /* 0x040fe2000001001d */
[----:B------:R-:W-:Y:S01]  /*27b0*/  FMUL.FTZ R13, R0, R53 ;  /* 0x00000035000d7220 */ /* 0x000fe20000410000 */
[----:B------:R-:W-:Y:S01]  /*27c0*/  FADD.FTZ R7, -R14, R7 ;  /* 0x000000070e077221 */ /* 0x000fe20000010100 */
[----:B------:R-:W-:Y:S01]  /*27d0*/  SHF.L.U32 R11, R11, 0x10, RZ ;  /* 0x000000100b0b7819 */ /* 0x000fe200000006ff */
[----:B------:R-:W-:Y:S01]  /*27e0*/  FMUL.FTZ R59, R50, -1.4426950216293334961 ;  /* 0xbfb8aa3b323b7820 */ /* 0x000fe20000410000 */
[----:B------:R-:W-:Y:S01]  /*27f0*/  FFMA.FTZ R13, R19, R13, R47 ;  /* 0x0000000d130d7223 */ /* 0x000fe2000001002f */
[----:B------:R-:W-:Y:S01]  /*2800*/  FMUL.FTZ R46, R48, R56 ;  /* 0x00000038302e7220 */ /* 0x000fe20000410000 */
[----:B------:R-:W-:Y:S01]  /*2810*/  FFMA.FTZ R4, R3, R16, R28 ;  /* 0x0000001003047223 */ /* 0x000fe2000001001c */
[----:B------:R-:W-:Y:S01]  /*2820*/  FMUL.FTZ R7, R2, R7 ;  /* 0x0000000702077220 */ /* 0x000fe20000410000 */
[C---:B------:R-:W-:Y:S01]  /*2830*/  FFMA.FTZ R23, R5.reuse, R56, R6 ;  /* 0x0000003805177223 */ /* 0x040fe20000010006 */
[----:B------:R-:W-:Y:S01]  /*2840*/  FADD.FTZ R6, -R14, R11 ;  /* 0x0000000b0e067221 */ /* 0x000fe20000010100 */
[----:B------:R-:W-:Y:S01]  /*2850*/  FFMA.FTZ R13, R5, R46, R13 ;  /* 0x0000002e050d7223 */ /* 0x000fe2000001000d */
[----:B------:R-:W-:Y:S01]  /*2860*/  FMUL.FTZ R58, R4, -1.4426950216293334961 ;  /* 0xbfb8aa3b043a7820 */ /* 0x000fe20000410000 */
[----:B------:R-:W-:Y:S01]  /*2870*/  SHF.L.U32 R11, R35, 0x10, RZ ;  /* 0x00000010230b7819 */ /* 0x000fe200000006ff */
[----:B------:R-:W0:Y:S01]  /*2880*/  MUFU.EX2 R59, R59 ;  /* 0x0000003b003b7308 */ /* 0x000e220000000800 */
[----:B------:R-:W-:Y:S01]  /*2890*/  FFMA.FTZ R5, R48, R7, R8 ;  /* 0x0000000730057223 */ /* 0x000fe20000010008 */
[----:B------:R-:W-:-:S02]  /*28a0*/  FMUL.FTZ R6, R2, R6 ;  /* 0x0000000602067220 */ /* 0x000fc40000410000 */
[----:B------:R-:W-:Y:S01]  /*28b0*/  FMUL.FTZ R52, R11, R52 ;  /* 0x000000340b347220 */ /* 0x000fe20000410000 */
[----:B------:R-:W-:Y:S01]  /*28c0*/  FMUL.FTZ R55, R5, -1.4426950216293334961 ;  /* 0xbfb8aa3b05377820 */ /* 0x000fe20000410000 */
[----:B------:R-:W-:Y:S02]  /*28d0*/  FFMA.FTZ R11, R15, R6, R9 ;  /* 0x000000060f0b7223 */ /* 0x000fe40000010009 */
[----:B------:R-:W1:Y:S02]  /*28e0*/  MUFU.EX2 R58, R58 ;  /* 0x0000003a003a7308 */ /* 0x000e640000000800 */
[----:B------:R-:W-:-:S06]  /*28f0*/  FMUL.FTZ R49, R11, -1.4426950216293334961 ;  /* 0xbfb8aa3b0b317820 */ /* 0x000fcc0000410000 */
[----:B------:R-:W2:Y:S01]  /*2900*/  MUFU.EX2 R55, R55 ;  /* 0x0000003700377308 */ /* 0x000ea20000000800 */
[----:B0-----:R-:W-:-:S07]  /*2910*/  FADD.FTZ R59, R59, 1 ;  /* 0x3f8000003b3b7421 */ /* 0x001fce0000010000 */
[----:B------:R-:W0:Y:S01]  /*2920*/  MUFU.EX2 R49, R49 ;  /* 0x0000003100317308 */ /* 0x000e220000000800 */
[----:B-1----:R-:W-:-:S07]  /*2930*/  FADD.FTZ R58, R58, 1 ;  /* 0x3f8000003a3a7421 */ /* 0x002fce0000010000 */
[----:B------:R-:W1:Y:S01]  /*2940*/  MUFU.RCP R59, R59 ;  /* 0x0000003b003b7308 */ /* 0x000e620000001000 */
[----:B--2---:R-:W-:Y:S01]  /*2950*/  FADD.FTZ R55, R55, 1 ;  /* 0x3f80000037377421 */ /* 0x004fe20000010000 */
[----:B------:R-:W-:-:S06]  /*2960*/  IADD3 R46, P0, R26, UR20, RZ ;  /* 0x000000141a2e7c10 */ /* 0x000fcc000ff1e0ff */
[----:B------:R-:W2:Y:S01]  /*2970*/  MUFU.RCP R58, R58 ;  /* 0x0000003a003a7308 */ /* 0x000ea20000001000 */
[----:B0-----:R-:W-:Y:S01]  /*2980*/  FADD.FTZ R49, R49, 1 ;  /* 0x3f80000031317421 */ /* 0x001fe20000010000 */
[----:B------:R-:W-:Y:S01]  /*2990*/  STL [R1+0x11c], R30 ;  /* 0x00011c1e01007387 */ /* 0x000fe20000100800 */
[----:B------:R-:W-:-:S05]  /*29a0*/  FFMA.FTZ R51, R0, R53, R51 ;  /* 0x0000003500337223 */ /* 0x000fca0000010033 */
[----:B------:R-:W0:Y:S01]  /*29b0*/  MUFU.RCP R55, R55 ;  /* 0x0000003700377308 */ /* 0x000e220000001000 */
[----:B------:R-:W-:Y:S01]  /*29c0*/  STL [R1+0x4c], R19 ;  /* 0x00004c1301007387 */ /* 0x000fe20000100800 */
[----:B------:R-:W-:Y:S01]  /*29d0*/  IADD3.X R47, R24, UR21, RZ, P0, !PT ;  /* 0x00000015182f7c10 */ /* 0x000fe200087fe4ff */
[----:B------:R-:W-:Y:S02]  /*29e0*/  FFMA.FTZ R51, R48, R56, R51 ;  /* 0x0000003830337223 */ /* 0x000fe40000010033 */
[----:B------:R-:W-:Y:S03]  /*29f0*/  STL [R1+0x48], R18 ;  /* 0x0000481201007387 */ /* 0x000fe60000100800 */
[----:B------:R-:W4:Y:S01]  /*2a00*/  MUFU.RCP R49, R49 ;  /* 0x0000003100317308 */ /* 0x000f220000001000 */
[----:B------:R3:W-:Y:S01]  /*2a10*/  STL [R1+0x70], R24 ;  /* 0x0000701801007387 */ /* 0x0007e20000100800 */
[----:B------:R-:W-:Y:S01]  /*2a20*/  FMUL.FTZ R60, R3, R52 ;  /* 0x00000034033c7220 */ /* 0x000fe20000410000 */
[----:B------:R-:W-:-:S02]  /*2a30*/  FFMA.FTZ R12, R57, R10, R12 ;  /* 0x0000000a390c7223 */ /* 0x000fc4000001000c */
[----:B------:R-:W4:Y:S01]  /*2a40*/  LDG.E.64.CONSTANT R46, desc[UR12][R46.64] ;  /* 0x0000000c2e2e7981 */ /* 0x000f22000c1e9b00 */
[----:B---3--:R-:W-:Y:S01]  /*2a50*/  FADD.FTZ R24, R61, R56 ;  /* 0x000000383d187221 */ /* 0x008fe20000010000 */
[----:B-1----:R-:W-:-:S04]  /*2a60*/  FADD.FTZ R56, -R59, 1 ;  /* 0x3f8000003b387421 */ /* 0x002fc80000010100 */
[----:B------:R-:W-:Y:S01]  /*2a70*/  FFMA.FTZ R56, R50, R56, 1 ;  /* 0x3f80000032387423 */ /* 0x000fe20000010038 */
[----:B--2---:R-:W-:-:S04]  /*2a80*/  FADD.FTZ R50, -R58, 1 ;  /* 0x3f8000003a327421 */ /* 0x004fc80000010100 */
[----:B------:R-:W-:Y:S01]  /*2a90*/  FFMA.FTZ R50, R4, R50, 1 ;  /* 0x3f80000004327423 */ /* 0x000fe20000010032 */
[----:B0-----:R-:W-:-:S04]  /*2aa0*/  FADD.FTZ R4, -R55, 1 ;  /* 0x3f80000037047421 */ /* 0x001fc80000010100 */
[----:B------:R-:W-:Y:S01]  /*2ab0*/  FFMA.FTZ R4, R5, R4, 1 ;  /* 0x3f80000005047423 */ /* 0x000fe20000010004 */
[----:B----4-:R-:W-:-:S04]  /*2ac0*/  FADD.FTZ R5, -R49, 1 ;  /* 0x3f80000031057421 */ /* 0x010fc80000010100 */
[----:B------:R-:W-:Y:S01]  /*2ad0*/  FFMA.FTZ R5, R11, R5, 1 ;  /* 0x3f8000000b057423 */ /* 0x000fe20000010005 */
[----:B------:R-:W-:Y:S01]  /*2ae0*/  FMUL.FTZ R55, R55, R4 ;  /* 0x0000000437377220 */ /* 0x000fe20000410000 */
[C---:B------:R-:W-:Y:S02]  /*2af0*/  SHF.L.U32 R4, R38.reuse, 0x10, RZ ;  /* 0x0000001026047819 */ /* 0x040fe400000006ff */
[----:B------:R-:W-:Y:S01]  /*2b00*/  FMUL.FTZ R11, R49, R5 ;  /* 0x00000005310b7220 */ /* 0x000fe20000410000 */
[----:B------:R-:W-:Y:S01]  /*2b10*/  PRMT R49, R38, 0x7632, R49 ;  /* 0x0000763226317816 */ /* 0x000fe20000000031 */
[----:B------:R-:W-:Y:S01]  /*2b20*/  FMUL.FTZ R56, R59, R56 ;  /* 0x000000383b387220 */ /* 0x000fe20000410000 */
[----:B------:R-:W-:Y:S02]  /*2b30*/  FFMA.FTZ R13, R18, R60, R13 ;  /* 0x0000003c120d7223 */ /* 0x000fe4000001000d */
[----:B------:R-:W-:Y:S01]  /*2b40*/  SHF.L.U32 R49, R49, 0x10, RZ ;  /* 0x0000001031317819 */ /* 0x000fe200000006ff */
[----:B------:R-:W-:Y:S01]  /*2b50*/  FMUL.FTZ R60, R15, R10 ;  /* 0x0000000a0f3c7220 */ /* 0x000fe20000410000 */
[----:B------:R-:W-:Y:S01]  /*2b60*/  FMUL.FTZ R4, R4, R56 ;  /* 0x0000003804047220 */ /* 0x000fe20000410000 */
[----:B------:R-:W-:Y:S01]  /*2b70*/  SHF.L.U32 R5, R39, 0x10, RZ ;  /* 0x0000001027057819 */ /* 0x000fe200000006ff */
[----:B------:R-:W-:Y:S01]  /*2b80*/  FMUL.FTZ R50, R58, R50 ;  /* 0x000000323a327220 */ /* 0x000fe20000410000 */
[----:B------:R-:W-:Y:S01]  /*2b90*/  FMUL.FTZ R49, R49, R55 ;  /* 0x0000003731317220 */ /* 0x000fe20000410000 */
[----:B------:R-:W-:Y:S01]  /*2ba0*/  FFMA.FTZ R13, R57, R60, R13 ;  /* 0x0000003c390d7223 */ /* 0x000fe2000001000d */
[----:B------:R-:W-:Y:S01]  /*2bb0*/  PRMT R55, R39, 0x7632, R55 ;  /* 0x0000763227377816 */ /* 0x000fe20000000037 */
[----:B------:R-:W-:Y:S01]  /*2bc0*/  FMUL.FTZ R56, R0, R4 ;  /* 0x0000000400387220 */ /* 0x000fe20000410000 */
[----:B------:R-:W-:Y:S01]  /*2bd0*/  FMUL.FTZ R5, R5, R50 ;  /* 0x0000003205057220 */ /* 0x000fe20000410000 */
[----:B------:R-:W-:Y:S01]  /*2be0*/  FFMA.FTZ R50, R3, R52, R51 ;  /* 0x0000003403327223 */ /* 0x000fe20000010033 */
[----:B------:R-:W-:Y:S01]  /*2bf0*/  SHF.L.U32 R55, R55, 0x10, RZ ;  /* 0x0000001037377819 */ /* 0x000fe200000006ff */
[----:B------:R-:W-:Y:S01]  /*2c00*/  FFMA.FTZ R56, R17, R56, R13 ;  /* 0x0000003811387223 */ /* 0x000fe2000001000d */
[----:B------:R-:W-:Y:S01]  /*2c10*/  FMUL.FTZ R57, R48, R49 ;  /* 0x0000003130397220 */ /* 0x000fe20000410000 */
[----:B------:R-:W-:Y:S01]  /*2c20*/  FADD.FTZ R13, R25, R10 ;  /* 0x0000000a190d7221 */ /* 0x000fe20000010000 */
[----:B------:R-:W-:Y:S01]  /*2c30*/  FFMA.FTZ R50, R15, R10, R50 ;  /* 0x0000000a0f327223 */ /* 0x000fe20000010032 */
[----:B------:R-:W-:Y:S01]  /*2c40*/  FMUL.FTZ R10, R3, R5 ;  /* 0x00000005030a7220 */ /* 0x000fe20000410000 */
[----:B------:R-:W-:Y:S01]  /*2c50*/  FFMA.FTZ R57, R7, R57, R56 ;  /* 0x0000003907397223 */ /* 0x000fe20000010038 */
[----:B------:R-:W-:Y:S01]  /*2c60*/  FMUL.FTZ R51, R55, R11 ;  /* 0x0000000b37337220 */ /* 0x000fe20000410000 */
[C---:B------:R-:W-:Y:S01]  /*2c70*/  SHF.L.U32 R56, R40.reuse, 0x10, RZ ;  /* 0x0000001028387819 */ /* 0x040fe200000006ff */
[----:B------:R-:W-:Y:S01]  /*2c80*/  FFMA.FTZ R23, R7, R49, R23 ;  /* 0x0000003107177223 */ /* 0x000fe20000010017 */
[----:B------:R-:W-:Y:S01]  /*2c90*/  PRMT R11, R40, 0x7632, R11 ;  /* 0x00007632280b7816 */ /* 0x000fe2000000000b */
[----:B------:R-:W-:Y:S01]  /*2ca0*/  FFMA.FTZ R7, R16, R10, R57 ;  /* 0x0000000a10077223 */ /* 0x000fe20000010039 */
[----:B------:R-:W-:Y:S01]  /*2cb0*/  PRMT R10, R41, 0x7632, R10 ;  /* 0x00007632290a7816 */ /* 0x000fe2000000000a */
[----:B------:R-:W-:Y:S01]  /*2cc0*/  FADD.FTZ R56, -R14, R56 ;  /* 0x000000380e387221 */ /* 0x000fe20000010100 */
[----:B------:R-:W-:Y:S01]  /*2cd0*/  SHF.L.U32 R11, R11, 0x10, RZ ;  /* 0x000000100b0b7819 */ /* 0x000fe200000006ff */
[----:B------:R-:W-:Y:S01]  /*2ce0*/  FMUL.FTZ R55, R15, R51 ;  /* 0x000000330f377220 */ /* 0x000fe20000410000 */
[----:B------:R-:W-:Y:S01]  /*2cf0*/  SHF.L.U32 R10, R10, 0x10, RZ ;  /* 0x000000100a0a7819 */ /* 0x000fe200000006ff */
[----:B------:R-:W-:-:S02]  /*2d00*/  FMUL.FTZ R56, R2, R56 ;  /* 0x0000003802387220 */ /* 0x000fc40000410000 */
[----:B------:R-:W-:Y:S01]  /*2d10*/  FADD.FTZ R11, -R14, R11 ;  /* 0x0000000b0e0b7221 */ /* 0x000fe20000010100 */
[C---:B------:R-:W-:Y:S01]  /*2d20*/  FFMA.FTZ R25, R6.reuse, R55, R7 ;  /* 0x0000003706197223 */ /* 0x040fe20000010007 */
[----:B------:R-:W-:Y:S01]  /*2d30*/  FFMA.FTZ R27, R6, R51, R12 ;  /* 0x00000033061b7223 */ /* 0x000fe2000001000c */
[----:B------:R-:W-:Y:S01]  /*2d40*/  FFMA.FTZ R7, R0, R56, R29 ;  /* 0x0000003800077223 */ /* 0x000fe2000001001d */
[----:B------:R-:W-:Y:S01]  /*2d50*/  FADD.FTZ R6, -R14, R10 ;  /* 0x0000000a0e067221 */ /* 0x000fe20000010100 */
[C---:B------:R-:W-:Y:S01]  /*2d60*/  FMUL.FTZ R10, R2.reuse, R11 ;  /* 0x0000000b020a7220 */ /* 0x040fe20000410000 */
[----:B------:R-:W-:Y:S01]  /*2d70*/  SHF.L.U32 R55, R41, 0x10, RZ ;  /* 0x0000001029377819 */ /* 0x000fe200000006ff */
[----:B------:R-:W-:Y:S01]  /*2d80*/  FMUL.FTZ R60, R7, -1.4426950216293334961 ;  /* 0xbfb8aa3b073c7820 */ /* 0x000fe20000410000 */
[----:B------:R-:W-:Y:S01]  /*2d90*/  FMUL.FTZ R11, R2, R6 ;  /* 0x00000006020b7220 */ /* 0x000fe20000410000 */
[----:B------:R-:W-:Y:S02]  /*2da0*/  FFMA.FTZ R58, R48, R10, R8 ;  /* 0x0000000a303a7223 */ /* 0x000fe40000010008 */
[----:B------:R-:W-:Y:S01]  /*2db0*/  FADD.FTZ R55, -R14, R55 ;  /* 0x000000370e377221 */ /* 0x000fe20000010100 */
[----:B------:R-:W-:Y:S01]  /*2dc0*/  FFMA.FTZ R12, R15, R11, R9 ;  /* 0x0000000b0f0c7223 */ /* 0x000fe20000010009 */
[----:B------:R-:W-:Y:S01]  /*2dd0*/  FMUL.FTZ R59, R58, -1.4426950216293334961 ;  /* 0xbfb8aa3b3a3b7820 */ /* 0x000fe20000410000 */
[----:B------:R-:W0:Y:S01]  /*2de0*/  MUFU.EX2 R60, R60 ;  /* 0x0000003c003c7308 */ /* 0x000e220000000800 */
[----:B------:R-:W-:Y:S01]  /*2df0*/  FMUL.FTZ R55, R2, R55 ;  /* 0x0000003702377220 */ /* 0x000fe20000410000 */
[----:B------:R-:W-:-:S03]  /*2e00*/  FMUL.FTZ R61, R12, -1.4426950216293334961 ;  /* 0xbfb8aa3b0c3d7820 */ /* 0x000fc60000410000 */
[----:B------:R-:W-:-:S03]  /*2e10*/  FFMA.FTZ R6, R3, R55, R28 ;  /* 0x0000003703067223 */ /* 0x000fc6000001001c */
[----:B------:R-:W1:Y:S01]  /*2e20*/  MUFU.EX2 R59, R59 ;  /* 0x0000003b003b7308 */ /* 0x000e620000000800 */
[----:B------:R-:W-:-:S07]  /*2e30*/  FMUL.FTZ R57, R6, -1.4426950216293334961 ;  /* 0xbfb8aa3b06397820 */ /* 0x000fce0000410000 */
[----:B------:R-:W2:Y:S01]  /*2e40*/  MUFU.EX2 R61, R61 ;  /* 0x0000003d003d7308 */ /* 0x000ea20000000800 */
[----:B0-----:R-:W-:-:S07]  /*2e50*/  FADD.FTZ R60, R60, 1 ;  /* 0x3f8000003c3c7421 */ /* 0x001fce0000010000 */
[----:B------:R-:W0:Y:S01]  /*2e60*/  MUFU.EX2 R57, R57 ;  /* 0x0000003900397308 */ /* 0x000e220000000800 */
[----:B-1----:R-:W-:Y:S01]  /*2e70*/  FADD.FTZ R59, R59, 1 ;  /* 0x3f8000003b3b7421 */ /* 0x002fe20000010000 */
[----:B------:R-:W-:-:S06]  /*2e80*/  FFMA.FTZ R50, R0, R4, R50 ;  /* 0x0000000400327223 */ /* 0x000fcc0000010032 */
[----:B------:R-:W1:Y:S01]  /*2e90*/  MUFU.RCP R60, R60 ;  /* 0x0000003c003c7308 */ /* 0x000e620000001000 */
[----:B--2---:R-:W-:Y:S01]  /*2ea0*/  FADD.FTZ R61, R61, 1 ;  /* 0x3f8000003d3d7421 */ /* 0x004fe20000010000 */
[----:B------:R2:W-:Y:S01]  /*2eb0*/  STL [R1+0x6c], R26 ;  /* 0x00006c1a01007387 */ /* 0x0005e20000100800 */
[----:B------:R-:W-:-:S05]  /*2ec0*/  FFMA.FTZ R50, R48, R49, R50 ;  /* 0x0000003130327223 */ /* 0x000fca0000010032 */
[----:B------:R-:W3:Y:S01]  /*2ed0*/  MUFU.RCP R59, R59 ;  /* 0x0000003b003b7308 */ /* 0x000ee20000001000 */
[----:B--2---:R-:W-:Y:S01]  /*2ee0*/  FADD.FTZ R26, R24, R49 ;  /* 0x00000031181a7221 */ /* 0x004fe20000010000 */
[----:B0-----:R-:W-:-:S06]  /*2ef0*/  FADD.FTZ R49, R57, 1 ;  /* 0x3f80000039317421 */ /* 0x001fcc0000010000 */
[----:B------:R-:W0:Y:S01]  /*2f00*/  MUFU.RCP R61, R61 ;  /* 0x0000003d003d7308 */ /* 0x000e220000001000 */
[----:B-1----:R-:W-:-:S07]  /*2f10*/  FADD.FTZ R57, -R60, 1 ;  /* 0x3f8000003c397421 */ /* 0x002fce0000010100 */
[----:B------:R-:W1:Y:S01]  /*2f20*/  MUFU.RCP R49, R49 ;  /* 0x0000003100317308 */ /* 0x000e620000001000 */
[----:B------:R-:W-:Y:S01]  /*2f30*/  FFMA.FTZ R7, R7, R57, 1 ;  /* 0x3f80000007077423 */ /* 0x000fe20000010039 */
[----:B---3--:R-:W-:-:S04]  /*2f40*/  FADD.FTZ R57, -R59, 1 ;  /* 0x3f8000003b397421 */ /* 0x008fc80000010100 */
[----:B------:R-:W-:Y:S01]  /*2f50*/  FFMA.FTZ R58, R58, R57, 1 ;  /* 0x3f8000003a3a7423 */ /* 0x000fe20000010039 */
[----:B0-----:R-:W-:-:S04]  /*2f60*/  FADD.FTZ R57, -R61, 1 ;  /* 0x3f8000003d397421 */ /* 0x001fc80000010100 */
[----:B------:R-:W-:Y:S01]  /*2f70*/  FFMA.FTZ R57, R12, R57, 1 ;  /* 0x3f8000000c397423 */ /* 0x000fe20000010039 */
[----:B-1----:R-:W-:-:S03]  /*2f80*/  FADD.FTZ R12, -R49, 1 ;  /* 0x3f800000310c7421 */ /* 0x002fc60000010100 */
[----:B------:R-:W-:Y:S01]  /*2f90*/  FMUL.FTZ R57, R61, R57 ;  /* 0x000000393d397220 */ /* 0x000fe20000410000 */
[----:B------:R-:W-:Y:S01]  /*2fa0*/  PRMT R61, R42, 0x7632, R61 ;  /* 0x000076322a3d7816 */ /* 0x000fe2000000003d */
[----:B------:R-:W-:Y:S01]  /*2fb0*/  FFMA.FTZ R12, R6, R12, 1 ;  /* 0x3f800000060c7423 */ /* 0x000fe2000001000c */
[----:B------:R-:W-:Y:S01]  /*2fc0*/  PRMT R6, R43, 0x7632, R6 ;  /* 0x000076322b067816 */ /* 0x000fe20000000006 */
[----:B------:R-:W-:Y:S01]  /*2fd0*/  FMUL.FTZ R58, R59, R58 ;  /* 0x0000003a3b3a7220 */ /* 0x000fe20000410000 */
[----:B------:R-:W-:Y:S02]  /*2fe0*/  SHF.L.U32 R61, R61, 0x10, RZ ;  /* 0x000000103d3d7819 */ /* 0x000fe400000006ff */
[----:B------:R-:W-:Y:S01]  /*2ff0*/  SHF.L.U32 R6, R6, 0x10, RZ ;  /* 0x0000001006067819 */ /* 0x000fe200000006ff */
[----:B------:R-:W-:Y:S02]  /*3000*/  FMUL.FTZ R12, R49, R12 ;  /* 0x0000000c310c7220 */ /* 0x000fe40000410000 */
[----:B------:R-:W-:Y:S01]  /*3010*/  FMUL.FTZ R61, R61, R58 ;  /* 0x0000003a3d3d7220 */ /* 0x000fe20000410000 */
[----:B------:R-:W-:Y:S01]  /*3020*/  SHF.L.U32 R58, R44, 0x10, RZ ;  /* 0x000000102c3a7819 */ /* 0x000fe200000006ff */
[----:B------:R-:W-:Y:S01]  /*3030*/  FMUL.FTZ R49, R6, R57 ;  /* 0x0000003906317220 */ /* 0x000fe20000410000 */
[----:B------:R-:W-:Y:S01]  /*3040*/  SHF.L.U32 R6, R42, 0x10, RZ ;  /* 0x000000102a067819 */ /* 0x000fe200000006ff */
[----:B------:R-:W-:Y:S01]  /*3050*/  FFMA.FTZ R50, R3, R5, R50 ;  /* 0x0000000503327223 */ /* 0x000fe20000010032 */
[----:B------:R-:W-:Y:S01]  /*3060*/  FMUL.FTZ R7, R60, R7 ;  /* 0x000000073c077220 */ /* 0x000fe20000410000 */
[----:B------:R-:W-:-:S02]  /*3070*/  FADD.FTZ R58, -R14, R58 ;  /* 0x0000003a0e3a7221 */ /* 0x000fc40000010100 */
[----:B------:R-:W-:Y:S01]  /*3080*/  FFMA.FTZ R24, R15, R51, R50 ;  /* 0x000000330f187223 */ /* 0x000fe20000010032 */
[----:B------:R-:W-:Y:S01]  /*3090*/  FMUL.FTZ R6, R6, R7 ;  /* 0x0000000706067220 */ /* 0x000fe20000410000 */
[----:B------:R-:W-:-:S03]  /*30a0*/  FMUL.FTZ R58, R2, R58 ;  /* 0x0000003a023a7220 */ /* 0x000fc60000410000 */
[C---:B------:R-:W-:Y:S01]  /*30b0*/  FFMA.FTZ R24, R0.reuse, R6, R24 ;  /* 0x0000000600187223 */ /* 0x040fe20000010018 */
[----:B------:R-:W-:Y:S01]  /*30c0*/  STL [R1+0x8], R21 ;  /* 0x0000081501007387 */ /* 0x000fe20000100800 */
[----:B------:R-:W-:Y:S01]  /*30d0*/  FFMA.FTZ R50, R0, R58, R29 ;  /* 0x0000003a00327223 */ /* 0x000fe2000001001d */
[----:B------:R-:W-:Y:S01]  /*30e0*/  FADD.FTZ R29, R26, R61 ;  /* 0x0000003d1a1d7221 */ /* 0x000fe20000010000 */
[----:B------:R-:W-:Y:S01]  /*30f0*/  FFMA.FTZ R26, R48, R61, R24 ;  /* 0x0000003d301a7223 */ /* 0x000fe20000010018 */
[----:B------:R-:W-:Y:S04]  /*3100*/  STL [R1+0x34], R17 ;  /* 0x0000341101007387 */ /* 0x000fe80000100800 */
[----:B------:R-:W-:Y:S04]  /*3110*/  STL [R1+0x30], R16 ;  /* 0x0000301001007387 */ /* 0x000fe80000100800 */
[----:B------:R-:W2:Y:S01]  /*3120*/  LDL.LU R24, [R1+0xc4] ;  /* 0x0000c40001187983 */ /* 0x000ea20000300800 */
[----:B------:R-:W-:Y:S01]  /*3130*/  SHF.L.U32 R7, R43, 0x10, RZ ;  /* 0x000000102b077819 */ /* 0x000fe200000006ff */
[----:B------:R-:W-:-:S04]  /*3140*/  FADD.FTZ R30, R13, R51 ;  /* 0x000000330d1e7221 */ /* 0x000fc80000010000 */
[----:B------:R-:W-:Y:S01]  /*3150*/  FMUL.FTZ R7, R7, R12 ;  /* 0x0000000c07077220 */ /* 0x000fe20000410000 */
[----:B------:R-:W-:Y:S01]  /*3160*/  FMUL.FTZ R12, R0, R6 ;  /* 0x00000006000c7220 */ /* 0x000fe20000410000 */
[----:B------:R-:W-:-:S03]  /*3170*/  FMUL.FTZ R13, R48, R61 ;  /* 0x0000003d300d7220 */ /* 0x000fc60000410000 */
[----:B------:R-:W-:Y:S01]  /*3180*/  FFMA.FTZ R12, R56, R12, R25 ;  /* 0x0000000c380c7223 */ /* 0x000fe20000010019 */
[----:B------:R-:W-:-:S03]  /*3190*/  FFMA.FTZ R25, R10, R61, R23 ;  /* 0x0000003d0a197223 */ /* 0x000fc60000010017 */
[----:B------:R-:W-:Y:S01]  /*31a0*/  FFMA.FTZ R12, R10, R13, R12 ;  /* 0x0000000d0a0c7223 */ /* 0x000fe2000001000c */
[----:B------:R-:W-:Y:S01]  /*31b0*/  FMUL.FTZ R10, R3, R7 ;  /* 0x00000007030a7220 */ /* 0x000fe20000410000 */
[----:B------:R-:W-:-:S03]  /*31c0*/  PRMT R13, R44, 0x7632, R13 ;  /* 0x000076322c0d7816 */ /* 0x000fc6000000000d */
[----:B------:R-:W-:Y:S01]  /*31d0*/  FFMA.FTZ R10, R55, R10, R12 ;  /* 0x0000000a370a7223 */ /* 0x000fe2000001000c */
[----:B------:R-:W-:Y:S01]  /*31e0*/  FMUL.FTZ R12, R15, R49 ;  /* 0x000000310f0c7220 */ /* 0x000fe20000410000 */
[----:B------:R-:W-:-:S03]  /*31f0*/  SHF.L.U32 R13, R13, 0x10, RZ ;  /* 0x000000100d0d7819 */ /* 0x000fc600000006ff */
[----:B------:R-:W-:Y:S01]  /*3200*/  FFMA.FTZ R23, R11, R12, R10 ;  /* 0x0000000c0b177223 */ /* 0x000fe2000001000a */
[----:B------:R-:W-:Y:S01]  /*3210*/  PRMT R12, R45, 0x7632, R12 ;  /* 0x000076322d0c7816 */ /* 0x000fe2000000000c */
[----:B------:R-:W-:-:S03]  /*3220*/  FADD.FTZ R13, -R14, R13 ;  /* 0x0000000d0e0d7221 */ /* 0x000fc60000010100 */
[----:B------:R-:W-:Y:S01]  /*3230*/  SHF.L.U32 R12, R12, 0x10, RZ ;  /* 0x000000100c0c7819 */ /* 0x000fe200000006ff */
[----:B------:R-:W-:Y:S01]  /*3240*/  FMUL.FTZ R13, R2, R13 ;  /* 0x0000000d020d7220 */ /* 0x000fe20000410000 */
[----:B------:R-:W-:Y:S01]  /*3250*/  SHF.L.U32 R57, R45, 0x10, RZ ;  /* 0x000000102d397819 */ /* 0x000fe200000006ff */
[----:B------:R-:W-:Y:S02]  /*3260*/  FMUL.FTZ R60, R50, -1.4426950216293334961 ;  /* 0xbfb8aa3b323c7820 */ /* 0x000fe40000410000 */
[----:B------:R-:W-:Y:S01]  /*3270*/  FADD.FTZ R12, -R14, R12 ;  /* 0x0000000c0e0c7221 */ /* 0x000fe20000010100 */
[----:B------:R-:W-:Y:S01]  /*3280*/  FFMA.FTZ R8, R48, R13, R8 ;  /* 0x0000000d30087223 */ /* 0x000fe20000010008 */
[----:B------:R-:W-:Y:S02]  /*3290*/  FADD.FTZ R57, -R14, R57 ;  /* 0x000000390e397221 */ /* 0x000fe40000010100 */
[----:B------:R-:W-:Y:S01]  /*32a0*/  FMUL.FTZ R12, R2, R12 ;  /* 0x0000000c020c7220 */ /* 0x000fe20000410000 */
[----:B------:R-:W-:Y:S01]  /*32b0*/  FMUL.FTZ R59, R8, -1.4426950216293334961 ;  /* 0xbfb8aa3b083b7820 */ /* 0x000fe20000410000 */
[----:B------:R-:W0:Y:S01]  /*32c0*/  MUFU.EX2 R60, R60 ;  /* 0x0000003c003c7308 */ /* 0x000e220000000800 */
[----:B------:R-:W-:Y:S01]  /*32d0*/  FMUL.FTZ R57, R2, R57 ;  /* 0x0000003902397220 */ /* 0x000fe20000410000 */
[----:B------:R-:W-:-:S03]  /*32e0*/  FFMA.FTZ R10, R15, R12, R9 ;  /* 0x0000000c0f0a7223 */ /* 0x000fc60000010009 */
[----:B------:R-:W-:Y:S01]  /*32f0*/  FFMA.FTZ R9, R3, R57, R28 ;  /* 0x0000003903097223 */ /* 0x000fe2000001001c */
[----:B------:R-:W-:Y:S02]  /*3300*/  FMUL.FTZ R51, R10, -1.4426950216293334961 ;  /* 0xbfb8aa3b0a337820 */ /* 0x000fe40000410000 */
[----:B------:R-:W1:Y:S01]  /*3310*/  MUFU.EX2 R59, R59 ;  /* 0x0000003b003b7308 */ /* 0x000e620000000800 */
[----:B------:R-:W-:Y:S01]  /*3320*/  FFMA.FTZ R27, R11, R49, R27 ;  /* 0x000000310b1b7223 */ /* 0x000fe2000001001b */
[----:B------:R-:W-:-:S06]  /*3330*/  FMUL.FTZ R11, R9, -1.4426950216293334961 ;  /* 0xbfb8aa3b090b7820 */ /* 0x000fcc0000410000 */
[----:B------:R-:W3:Y:S01]  /*3340*/  MUFU.EX2 R51, R51 ;  /* 0x0000003300337308 */ /* 0x000ee20000000800 */
[----:B0-----:R-:W-:-:S07]  /*3350*/  FADD.FTZ R60, R60, 1 ;  /* 0x3f8000003c3c7421 */ /* 0x001fce0000010000 */
[----:B------:R-:W0:Y:S01]  /*3360*/  MUFU.EX2 R11, R11 ;  /* 0x0000000b000b7308 */ /* 0x000e220000000800 */
[----:B-1----:R-:W-:-:S07]  /*3370*/  FADD.FTZ R59, R59, 1 ;  /* 0x3f8000003b3b7421 */ /* 0x002fce0000010000 */
[----:B------:R-:W1:Y:S01]  /*3380*/  MUFU.RCP R60, R60 ;  /* 0x0000003c003c7308 */ /* 0x000e620000001000 */
[----:B---3--:R-:W-:-:S07]  /*3390*/  FADD.FTZ R51, R51, 1 ;  /* 0x3f80000033337421 */ /* 0x008fce0000010000 */
[----:B------:R-:W3:Y:S01]  /*33a0*/  MUFU.RCP R59, R59 ;  /* 0x0000003b003b7308 */ /* 0x000ee20000001000 */
[----:B0-----:R-:W-:-:S07]  /*33b0*/  FADD.FTZ R61, R11, 1 ;  /* 0x3f8000000b3d7421 */ /* 0x001fce0000010000 */
        /* <DEDUP_REMOVED lines=15> */
[----:B------:R-:W-:-:S03]  /*34b0*/  SHF.L.U32 R10, R10, 0x10, RZ ;  /* 0x000000100a0a7819 */ /* 0x000fc600000006ff */
[----:B------:R-:W-:Y:S02]  /*34c0*/  FMUL.FTZ R51, R51, R50 ;  /* 0x0000003233337220 */ /* 0x000fe40000410000 */
[----:B------:R-:W-:Y:S01]  /*34d0*/  FMUL.FTZ R50, R10, R8 ;  /* 0x000000080a327220 */ /* 0x000fe20000410000 */
[----:B------:R-:W-:Y:S01]  /*34e0*/  SHF.L.U32 R8, R46, 0x10, RZ ;  /* 0x000000102e087819 */ /* 0x000fe200000006ff */
[----:B------:R-:W-:Y:S01]  /*34f0*/  FMUL.FTZ R11, R60, R11 ;  /* 0x0000000b3c0b7220 */ /* 0x000fe20000410000 */
[----:B------:R-:W-:Y:S01]  /*3500*/  SHF.L.U32 R10, R47, 0x10, RZ ;  /* 0x000000102f0a7819 */ /* 0x000fe200000006ff */
[----:B------:R-:W-:Y:S02]  /*3510*/  FMUL.FTZ R9, R61, R9 ;  /* 0x000000093d097220 */ /* 0x000fe40000410000 */
[----:B------:R-:W-:Y:S01]  /*3520*/  FMUL.FTZ R8, R8, R11 ;  /* 0x0000000b08087220 */ /* 0x000fe20000410000 */
[----:B------:R-:W-:Y:S01]  /*3530*/  FFMA.FTZ R11, R3, R7, R26 ;  /* 0x00000007030b7223 */ /* 0x000fe2000001001a */
[----:B------:R-:W-:Y:S01]  /*3540*/  FMUL.FTZ R9, R10, R9 ;  /* 0x000000090a097220 */ /* 0x000fe20000410000 */
[----:B------:R-:W-:Y:S01]  /*3550*/  FMUL.FTZ R59, R48, R51 ;  /* 0x00000033303b7220 */ /* 0x000fe20000410000 */
[----:B------:R-:W-:Y:S01]  /*3560*/  FMUL.FTZ R10, R0, R8 ;  /* 0x00000008000a7220 */ /* 0x000fe20000410000 */
[----:B------:R-:W-:Y:S01]  /*3570*/  FFMA.FTZ R11, R15, R49, R11 ;  /* 0x000000310f0b7223 */ /* 0x000fe2000001000b */
[----:B------:R-:W3:Y:S02]  /*3580*/  LDL R61, [R1+0x24] ;  /* 0x00002400013d7983 */ /* 0x000ee40000100800 */
[----:B------:R-:W-:Y:S01]  /*3590*/  FFMA.FTZ R10, R58, R10, R23 ;  /* 0x0000000a3a0a7223 */ /* 0x000fe20000010017 */
[----:B------:R-:W-:Y:S01]  /*35a0*/  FFMA.FTZ R11, R0, R8, R11 ;  /* 0x00000008000b7223 */ /* 0x000fe2000001000b */
[----:B------:R-:W4:Y:S02]  /*35b0*/  LDL.LU R23, [R1+0x80] ;  /* 0x0000800001177983 */ /* 0x000f240000300800 */
[----:B------:R-:W-:Y:S01]  /*35c0*/  FFMA.FTZ R10, R13, R59, R10 ;  /* 0x0000003b0d0a7223 */ /* 0x000fe2000001000a */
[----:B------:R-:W-:Y:S01]  /*35d0*/  FFMA.FTZ R11, R48, R51, R11 ;  /* 0x00000033300b7223 */ /* 0x000fe2000001000b */
[-C--:B------:R-:W-:Y:S01]  /*35e0*/  FMUL.FTZ R48, R3, R9.reuse ;  /* 0x0000000903307220 */ /* 0x080fe20000410000 */
[----:B------:R-:W3:Y:S03]  /*35f0*/  LDL R28, [R1+0x68] ;  /* 0x00006800011c7983 */ /* 0x000ee60000100800 */
[----:B------:R-:W-:Y:S01]  /*3600*/  FFMA.FTZ R48, R57, R48, R10 ;  /* 0x0000003039307223 */ /* 0x000fe2000001000a */
[----:B------:R-:W-:Y:S01]  /*3610*/  FFMA.FTZ R10, R3, R9, R11 ;  /* 0x00000009030a7223 */ /* 0x000fe2000001000b */
[CC--:B------:R-:W-:Y:S01]  /*3620*/  FMUL.FTZ R11, R15.reuse, R50.reuse ;  /* 0x000000320f0b7220 */ /* 0x0c0fe20000410000 */
[----:B------:R-:W3:Y:S02]  /*3630*/  LDL R26, [R1+0x38] ;  /* 0x00003800011a7983 */ /* 0x000ee40000100800 */
[----:B------:R-:W-:Y:S01]  /*3640*/  FFMA.FTZ R10, R15, R50, R10 ;  /* 0x000000320f0a7223 */ /* 0x000fe2000001000a */
[----:B------:R-:W-:Y:S01]  /*3650*/  FFMA.FTZ R11, R12, R11, R48 ;  /* 0x0000000b0c0b7223 */ /* 0x000fe20000010030 */
[----:B------:R-:W3:Y:S01]  /*3660*/  LDL.LU R59, [R1+0x7c] ;  /* 0x00007c00013b7983 */ /* 0x000ee20000300800 */
[----:B------:R-:W-:-:S03]  /*3670*/  FADD.FTZ R60, R30, R49 ;  /* 0x000000311e3c7221 */ /* 0x000fc60000010000 */
[----:B------:R-:W4:Y:S04]  /*3680*/  LDL R15, [R1+0x40] ;  /* 0x00004000010f7983 */ /* 0x000f280000100800 */
[----:B------:R-:W4:Y:S04]  /*3690*/  LDL R48, [R1+0x20] ;  /* 0x0000200001307983 */ /* 0x000f280000100800 */
[----:B------:R0:W5:Y:S04]  /*36a0*/  LDL.LU R30, [R1+0x11c] ;  /* 0x00011c00011e7983 */ /* 0x0001680000300800 */
[----:B------:R-:W3:Y:S04]  /*36b0*/  LDL R49, [R1+0x44] ;  /* 0x0000440001317983 */ /* 0x000ee80000100800 */
[----:B--2---:R1:W-:Y:S04]  /*36c0*/  STS.64 [R24], R10 ;  /* 0x0000000a18007388 */ /* 0x0043e80000000a00 */
[----:B-1----:R-:W2:Y:S04]  /*36d0*/  LDL.LU R24, [R1+0x118] ;  /* 0x0001180001187983 */ /* 0x002ea80000300800 */
[----:B------:R-:W3:Y:S04]  /*36e0*/  LDL.LU R10, [R1+0x84] ;  /* 0x00008400010a7983 */ /* 0x000ee80000300800 */
[----:B------:R-:W2:Y:S01]  /*36f0*/  LDL.LU R11, [R1+0x78] ;  /* 0x00007800010b7983 */ /* 0x000ea20000300800 */
[----:B------:R-:W-:Y:S01]  /*3700*/  FFMA.FTZ R12, R12, R50, R27 ;  /* 0x000000320c0c7223 */ /* 0x000fe2000001001b */
[----:B----4-:R-:W-:-:S02]  /*3710*/  FFMA.FTZ R15, R15, R48, R23 ;  /* 0x000000300f0f7223 */ /* 0x010fc40000010017 */
[----:B------:R-:W4:Y:S01]  /*3720*/  LDL.LU R23, [R1+0x114] ;  /* 0x0001140001177983 */ /* 0x000f220000300800 */
[----:B---3--:R-:W-:Y:S01]  /*3730*/  FADD.FTZ R48, R48, R10 ;  /* 0x0000000a30307221 */ /* 0x008fe20000010000 */
[----:B------:R-:W-:Y:S02]  /*3740*/  FFMA.FTZ R10, R13, R51, R25 ;  /* 0x000000330d0a7223 */ /* 0x000fe40000010019 */
[----:B------:R-:W3:Y:S01]  /*3750*/  LDL.LU R25, [R1+0x110] ;  /* 0x0001100001197983 */ /* 0x000ee20000300800 */
[----:B--2---:R-:W-:Y:S01]  /*3760*/  FFMA.FTZ R49, R49, R61, R11 ;  /* 0x0000003d31317223 */ /* 0x004fe2000001000b */
[----:B------:R-:W-:Y:S02]  /*3770*/  FADD.FTZ R11, R29, R51 ;  /* 0x000000331d0b7221 */ /* 0x000fe40000010000 */
[----:B------:R0:W5:Y:S01]  /*3780*/  LDL.LU R29, [R1+0x10c] ;  /* 0x00010c00011d7983 */ /* 0x0001620000300800 */
[----:B------:R-:W-:-:S03]  /*3790*/  FADD.FTZ R13, R60, R50 ;  /* 0x000000323c0d7221 */ /* 0x000fc60000010000 */
[----:B------:R-:W2:Y:S04]  /*37a0*/  LDL R51, [R1+0x60] ;  /* 0x0000600001337983 */ /* 0x000ea80000100800 */
[----:B------:R0:W5:Y:S04]  /*37b0*/  LDL.LU R27, [R1+0x108] ;  /* 0x00010800011b7983 */ /* 0x0001680000300800 */
[----:B------:R-:W4:Y:S04]  /*37c0*/  LDL R50, [R1+0x3c] ;  /* 0x00003c0001327983 */ /* 0x000f280000100800 */
[----:B------:R-:W4:Y:S01]  /*37d0*/  LDL R60, [R1+0x74] ;  /* 0x00007400013c7983 */ /* 0x000f220000100800 */
[----:B------:R-:W-:Y:S01]  /*37e0*/  FADD.FTZ R59, R61, R59 ;  /* 0x0000003b3d3b7221 */ /* 0x000fe20000010000 */
[----:B------:R-:W-:Y:S01]  /*37f0*/  FFMA.FTZ R15, R28, R26, R15 ;  /* 0x0000001a1c0f7223 */ /* 0x000fe2000001000f */
[----:B------:R-:W-:Y:S01]  /*3800*/  FADD.FTZ R48, R48, R26 ;  /* 0x0000001a30307221 */ /* 0x000fe20000010000 */
[----:B------:R0:W5:Y:S04]  /*3810*/  LDL.LU R28, [R1+0x104] ;  /* 0x00010400011c7983 */ /* 0x0001680000300800 */
[----:B------:R0:W5:Y:S01]  /*3820*/  LDL.LU R26, [R1+0x100] ;  /* 0x00010000011a7983 */ /* 0x0001620000300800 */
[----:B------:R-:W-:Y:S01]  /*3830*/  UIADD3 UR9, UP0, UR11, 0xa, URZ ;  /* 0x0000000a0b097890 */ /* 0x000fe2000ff1e03f */
[----:B------:R-:W1:Y:S03]  /*3840*/  S2R R61, SR_TID.X ;  /* 0x00000000003d7919 */ /* 0x000e660000002100 */
[----:B------:R-:W-:-:S02]  /*3850*/  UIADD3.X UR10, URZ, UR5, URZ, UP0, !UPT ;  /* 0x000000053f0a7290 */ /* 0x000fc400087fe43f */
[----:B------:R-:W-:-:S04]  /*3860*/  UISETP.GE.U32.AND UP0, UPT, UR9, UR16, UPT ;  /* 0x000000100900728c */ /* 0x000fc8000bf06070 */
[----:B------:R-:W-:Y:S01]  /*3870*/  UISETP.GE.AND.EX UP0, UPT, UR10, UR7, UPT, UP0 ;  /* 0x000000070a00728c */ /* 0x000fe2000bf06300 */
[----:B------:R-:W-:Y:S05]  /*3880*/  BAR.SYNC.DEFER_BLOCKING 0x0 ;  /* 0x0000000000007b1d */ /* 0x000fea0000010000 */
[----:B------:R-:W-:Y:S02]  /*3890*/  PLOP3.LUT P0, PT, PT, PT, UP0, 0x80, 0x0 ;  /* 0x000000000000781c */ /* 0x000fe40003f0f008 */
[----:B-1----:R-:W-:Y:S01]  /*38a0*/  ISETP.GT.U32.AND P1, PT, R61, 0x1f, PT ;  /* 0x0000001f3d00780c */ /* 0x002fe20003f24070 */
[----:B---3--:R-:W-:Y:S01]  /*38b0*/  FADD.FTZ R48, R48, R25 ;  /* 0x0000001930307221 */ /* 0x008fe20000010000 */
[----:B--2---:R-:W-:-:S03]  /*38c0*/  FFMA.FTZ R15, R51, R25, R15 ;  /* 0x00000019330f7223 */ /* 0x004fc6000001000f */
[----:B------:R-:W-:Y:S01]  /*38d0*/  FADD.FTZ R48, R48, R21 ;  /* 0x0000001530307221 */ /* 0x000fe20000010000 */
[----:B------:R0:W5:Y:S01]  /*38e0*/  LDL.LU R25, [R1+0xfc] ;  /* 0x0000fc0001197983 */ /* 0x0001620000300800 */
[----:B----4-:R-:W-:Y:S01]  /*38f0*/  FADD.FTZ R59, R59, R50 ;  /* 0x000000323b3b7221 */ /* 0x010fe20000010000 */
[----:B------:R-:W-:-:S03]  /*3900*/  FFMA.FTZ R49, R60, R50, R49 ;  /* 0x000000323c317223 */ /* 0x000fc60000010031 */
[----:B------:R-:W-:Y:S01]  /*3910*/  FADD.FTZ R59, R59, R24 ;  /* 0x000000183b3b7221 */ /* 0x000fe20000010000 */
[----:B------:R-:W-:Y:S01]  /*3920*/  FFMA.FTZ R15, R22, R21, R15 ;  /* 0x00000015160f7223 */ /* 0x000fe2000001000f */
[----:B------:R-:W-:Y:S02]  /*3930*/  FFMA.FTZ R49, R23, R24, R49 ;  /* 0x0000001817317223 */ /* 0x000fe40000010031 */
[----:B------:R-:W-:Y:S01]  /*3940*/  FADD.FTZ R59, R59, R54 ;  /* 0x000000363b3b7221 */ /* 0x000fe20000010000 */
[----:B------:R-:W-:Y:S01]  /*3950*/  FFMA.FTZ R15, R19, R53, R15 ;  /* 0x00000035130f7223 */ /* 0x000fe2000001000f */
[----:B------:R-:W-:Y:S01]  /*3960*/  FADD.FTZ R48, R48, R53 ;  /* 0x0000003530307221 */ /* 0x000fe20000010000 */
[----:B------:R-:W-:Y:S01]  /*3970*/  FFMA.FTZ R49, R20, R54, R49 ;  /* 0x0000003614317223 */ /* 0x000fe20000010031 */
[----:B------:R-:W-:Y:S01]  /*3980*/  FADD.FTZ R59, R59, R52 ;  /* 0x000000343b3b7221 */ /* 0x000fe20000010000 */
[----:B------:R-:W-:Y:S01]  /*3990*/  FFMA.FTZ R15, R17, R4, R15 ;  /* 0x00000004110f7223 */ /* 0x000fe2000001000f */
[----:B------:R0:W5:Y:S01]  /*39a0*/  LDL.LU R23, [R1+0xf8] ;  /* 0x0000f80001177983 */ /* 0x0001620000300800 */
[----:B------:R-:W-:Y:S01]  /*39b0*/  FFMA.FTZ R49, R18, R52, R49 ;  /* 0x0000003412317223 */ /* 0x000fe20000010031 */
[----:B------:R-:W-:Y:S01]  /*39c0*/  FADD.FTZ R48, R48, R4 ;  /* 0x0000000430307221 */ /* 0x000fe20000010000 */
[----:B------:R-:W-:Y:S01]  /*39d0*/  FADD.FTZ R59, R59, R5 ;  /* 0x000000053b3b7221 */ /* 0x000fe20000010000 */
[----:B------:R-:W-:Y:S01]  /*39e0*/  FFMA.FTZ R15, R56, R6, R15 ;  /* 0x00000006380f7223 */ /* 0x000fe2000001000f */
[----:B------:R-:W-:Y:S01]  /*39f0*/  FFMA.FTZ R49, R16, R5, R49 ;  /* 0x0000000510317223 */ /* 0x000fe20000010031 */
[----:B------:R0:W5:Y:S01]  /*3a00*/  LDL.LU R24, [R1+0xf4] ;  /* 0x0000f40001187983 */ /* 0x0001620000300800 */
[----:B------:R-:W-:Y:S01]  /*3a10*/  FADD.FTZ R48, R48, R6 ;  /* 0x0000000630307221 */ /* 0x000fe20000010000 */
[----:B------:R-:W-:Y:S01]  /*3a20*/  FADD.FTZ R59, R59, R7 ;  /* 0x000000073b3b7221 */ /* 0x000fe20000010000 */
[----:B------:R-:W-:Y:S01]  /*3a30*/  FFMA.FTZ R49, R55, R7, R49 ;  /* 0x0000000737317223 */ /* 0x000fe20000010031 */
[----:B------:R0:W5:Y:S01]  /*3a40*/  LDL.LU R22, [R1+0xf0] ;  /* 0x0000f00001167983 */ /* 0x0001620000300800 */
[----:B------:R-:W-:Y:S01]  /*3a50*/  FFMA.FTZ R15, R58, R8, R15 ;  /* 0x000000083a0f7223 */ /* 0x000fe2000001000f */
[----:B------:R-:W-:-:S02]  /*3a60*/  FADD.FTZ R60, R48, R8 ;  /* 0x00000008303c7221 */ /* 0x000fc40000010000 */
[----:B------:R0:W5:Y:S01]  /*3a70*/  LDL.LU R21, [R1+0xec] ;  /* 0x0000ec0001157983 */ /* 0x0001620000300800 */
[----:B------:R-:W-:-:S03]  /*3a80*/  FADD.FTZ R50, R59, R9 ;  /* 0x000000093b327221 */ /* 0x000fc60000010000 */
[----:B------:R0:W5:Y:S01]  /*3a90*/  LDL.LU R20, [R1+0xe8] ;  /* 0x0000e80001147983 */ /* 0x0001620000300800 */
[----:B------:R-:W-:-:S03]  /*3aa0*/  FFMA.FTZ R51, R57, R9, R49 ;  /* 0x0000000939337223 */ /* 0x000fc60000010031 */
        /* <DEDUP_REMOVED lines=9> */
[----:B------:R1:W-:Y:S04]  /*3b40*/  STL.64 [R1+0xe8], R4 ;  /* 0x0000e80401007387 */ /* 0x0003e80000100a00 */
[----:B------:R2:W-:Y:S04]  /*3b50*/  STL.64 [R1+0xe0], R2 ;  /* 0x0000e00201007387 */ /* 0x0005e80000100a00 */
[----:B------:R-:W-:Y:S01]  /*3b60*/  STL [R1+0xd8], R0 ;  /* 0x0000d80001007387 */ /* 0x000fe20000100800 */
[----:B------:R-:W3:Y:S01]  /*3b70*/  S2UR UR15, SR_CgaCtaId ;  /* 0x00000000000f79c3 */ /* 0x000ee20000008800 */
[----:B------:R-:W-:Y:S01]  /*3b80*/  UMOV UR5, 0x400 ;  /* 0x0000040000057882 */ /* 0x000fe20000000000 */
[----:B------:R-:W-:-:S02]  /*3b90*/  SHF.L.U32 R48, R61, 0x1, RZ ;  /* 0x000000013d307819 */ /* 0x000fc400000006ff */
[----:B-1----:R-:W-:Y:S02]  /*3ba0*/  MOV R4, R15 ;  /* 0x0000000f00047202 */ /* 0x002fe40000000f00 */
[----:B------:R-:W-:Y:S02]  /*3bb0*/  MOV R5, R60 ;  /* 0x0000003c00057202 */ /* 0x000fe40000000f00 */
[----:B--2---:R-:W-:Y:S02]  /*3bc0*/  MOV R2, R51 ;  /* 0x0000003300027202 */ /* 0x004fe40000000f00 */
[----:B0-----:R-:W2:Y:S01]  /*3bd0*/  LDL R51, [R1+0xd4] ;  /* 0x0000d40001337983 */ /* 0x001ea20000100800 */
[----:B------:R-:W-:-:S03]  /*3be0*/  MOV R3, R50 ;  /* 0x0000003200037202 */ /* 0x000fc60000000f00 */
[----:B------:R-:W4:Y:S01]  /*3bf0*/  LDL R50, [R1+0xd0] ;  /* 0x0000d00001327983 */ /* 0x000f220000100800 */
[----:B------:R-:W-:Y:S01]  /*3c00*/  LOP3.LUT R48, R48, 0x18, RZ, 0xc0, !PT ;  /* 0x0000001830307812 */ /* 0x000fe200078ec0ff */
[----:B---3--:R-:W-:-:S06]  /*3c10*/  ULEA UR5, UR15, UR5, 0x18 ;  /* 0x000000050f057291 */ /* 0x008fcc000f8ec03f */
[----:B------:R-:W-:-:S04]  /*3c20*/  LEA R15, R61, UR5, 0x5 ;  /* 0x000000053d0f7c11 */ /* 0x000fc8000f8e28ff */
[----:B------:R-:W-:-:S05]  /*3c30*/  IADD3 R49, R15, R48, RZ ;  /* 0x000000300f317210 */ /* 0x000fca0007ffe0ff */
[----:B------:R0:W-:Y:S04]  /*3c40*/  STS.64 [R49], R4 ;  /* 0x0000000431007388 */ /* 0x0001e80000000a00 */
[----:B0-----:R1:W5:Y:S04]  /*3c50*/  LDL.LU.64 R4, [R1+0xe8] ;  /* 0x0000e80001047983 */ /* 0x0013680000300a00 */
[----:B------:R-:W3:Y:S01]  /*3c60*/  LDL R60, [R1+0xcc] ;  /* 0x0000cc00013c7983 */ /* 0x000ee20000100800 */
[----:B------:R-:W-:-:S04]  /*3c70*/  LOP3.LUT R49, R48, 0x8, RZ, 0x3c, !PT ;  /* 0x0000000830317812 */ /* 0x000fc800078e3cff */
[----:B------:R-:W-:-:S05]  /*3c80*/  IADD3 R49, R15, R49, RZ ;  /* 0x000000310f317210 */ /* 0x000fca0007ffe0ff */
[----:B------:R0:W-:Y:S02]  /*3c90*/  STS.64 [R49], R10 ;  /* 0x0000000a31007388 */ /* 0x0001e40000000a00 */
[----:B0-----:R-:W-:-:S04]  /*3ca0*/  LOP3.LUT R49, R48, 0x10, RZ, 0x3c, !PT ;  /* 0x0000001030317812 */ /* 0x001fc800078e3cff */
[----:B------:R-:W-:-:S05]  /*3cb0*/  IADD3 R49, R15, R49, RZ ;  /* 0x000000310f317210 */ /* 0x000fca0007ffe0ff */
[----:B------:R0:W-:Y:S04]  /*3cc0*/  STS.64 [R49], R2 ;  /* 0x0000000231007388 */ /* 0x0001e80000000a00 */
[----:B0-----:R1:W5:Y:S04]  /*3cd0*/  LDL.LU.64 R2, [R1+0xe0] ;  /* 0x0000e00001027983 */ /* 0x0013680000300a00 */
[----:B------:R-:W3:Y:S01]  /*3ce0*/  LDL R59, [R1+0xc8] ;  /* 0x0000c800013b7983 */ /* 0x000ee20000100800 */
[----:B------:R-:W0:Y:S02]  /*3cf0*/  S2R R0, SR_TID.X ;  /* 0x0000000000007919 */ /* 0x000e240000002100 */
[----:B0-----:R-:W-:-:S04]  /*3d00*/  SHF.R.S32.HI R49, RZ, 0x1f, R0 ;  /* 0x0000001fff317819 */ /* 0x001fc80000011400 */
[----:B------:R-:W-:Y:S02]  /*3d10*/  LEA.HI R49, R49, R0, RZ, 0x2 ;  /* 0x0000000031317211 */ /* 0x000fe400078f10ff */
[----:B------:R1:W5:Y:S01]  /*3d20*/  LDL.LU R0, [R1+0xd8] ;  /* 0x0000d80001007983 */ /* 0x0003620000300800 */
[----:B------:R-:W-:-:S04]  /*3d30*/  LOP3.LUT R48, R48, 0x18, RZ, 0x3c, !PT ;  /* 0x0000001830307812 */ /* 0x000fc800078e3cff */
[----:B------:R-:W-:-:S05]  /*3d40*/  IADD3 R48, R15, R48, RZ ;  /* 0x000000300f307210 */ /* 0x000fca0007ffe0ff */
[----:B------:R2:W-:Y:S01]  /*3d50*/  STS.64 [R48], R12 ;  /* 0x0000000c30007388 */ /* 0x0005e20000000a00 */
[----:B------:R-:W-:-:S04]  /*3d60*/  SHF.R.S32.HI R49, RZ, 0x2, R49 ;  /* 0x00000002ff317819 */ /* 0x000fc80000011431 */
[----:B------:R-:W-:Y:S01]  /*3d70*/  LEA R15, R49, UR5, 0x5 ;  /* 0x00000005310f7c11 */ /* 0x000fe2000f8e28ff */
[----:B------:R-:W-:-:S04]  /*3d80*/  USHF.R.U32.HI UR5, URZ, 0x1, UR6 ;  /* 0x000000013f057899 */ /* 0x000fc80008011606 */
[----:B------:R-:W-:Y:S01]  /*3d90*/  USHF.L.U32 UR5, UR5, 0x5, URZ ;  /* 0x0000000505057899 */ /* 0x000fe2000800063f */
[-C--:B--2---:R-:W-:Y:S01]  /*3da0*/  LEA R48, R51, R15.reuse, 0x3 ;  /* 0x0000000f33307211 */ /* 0x084fe200078e18ff */
[----:B------:R-:W-:Y:S01]  /*3db0*/  BAR.SYNC.DEFER_BLOCKING 0x0 ;  /* 0x0000000000007b1d */ /* 0x000fe20000010000 */
[----:B----4-:R-:W-:-:S05]  /*3dc0*/  LEA R50, R50, R15, 0x3 ;  /* 0x0000000f32327211 */ /* 0x010fca00078e18ff */
[----:B------:R-:W0:Y:S04]  /*3dd0*/  LDS.64 R48, [R48] ;  /* 0x0000000030307984 */ /* 0x000e280000000a00 */
[----:B------:R-:W2:Y:S01]  /*3de0*/  LDS.64 R50, [R50+0xa00] ;  /* 0x000a000032327984 */ /* 0x000ea20000000a00 */
[----:B0-----:R-:W-:Y:S01]  /*3df0*/  FADD.FTZ R48, RZ, R48 ;  /* 0x00000030ff307221 */ /* 0x001fe20000010000 */
[----:B------:R-:W-:-:S03]  /*3e00*/  FADD.FTZ R49, RZ, R49 ;  /* 0x00000031ff317221 */ /* 0x000fc60000010000 */
[----:B--2---:R-:W-:Y:S01]  /*3e10*/  FADD.FTZ R50, R48, R50 ;  /* 0x0000003230327221 */ /* 0x004fe20000010000 */
[----:B---3--:R-:W-:Y:S01]  /*3e20*/  LEA R48, R60, R15, 0x3 ;  /* 0x0000000f3c307211 */ /* 0x008fe200078e18ff */
[----:B------:R-:W-:-:S05]  /*3e30*/  FADD.FTZ R51, R49, R51 ;  /* 0x0000003331337221 */ /* 0x000fca0000010000 */
[----:B------:R-:W0:Y:S02]  /*3e40*/  LDS.64 R48, [R48+0x1400] ;  /* 0x0014000030307984 */ /* 0x000e240000000a00 */
[----:B0-----:R-:W-:Y:S01]  /*3e50*/  FADD.FTZ R50, R50, R48 ;  /* 0x0000003032327221 */ /* 0x001fe20000010000 */
[----:B------:R-:W-:Y:S01]  /*3e60*/  LEA R48, R59, R15, 0x3 ;  /* 0x0000000f3b307211 */ /* 0x000fe200078e18ff */
[----:B------:R-:W-:-:S05]  /*3e70*/  FADD.FTZ R51, R51, R49 ;  /* 0x0000003133337221 */ /* 0x000fca0000010000 */
[----:B------:R-:W0:Y:S01]  /*3e80*/  LDS.64 R48, [R48+0x1e00] ;  /* 0x001e000030307984 */ /* 0x000e220000000a00 */
[----:B------:R-:W-:-:S06]  /*3e90*/  ULOP3.LUT UR5, UR5, 0xffffffe0, UR17, 0xe2, !UPT ;  /* 0xffffffe005057892 */ /* 0x000fcc000f8ee211 */
[----:B------:R-:W-:-:S05]  /*3ea0*/  MOV R15, UR5 ;  /* 0x00000005000f7c02 */ /* 0x000fca0008000f00 */
[----:B------:R-:W-:-:S05]  /*3eb0*/  IMAD R15, R15, 0x280, R61 ;  /* 0x000002800f0f7824 */ /* 0x000fca00078e023d */
[----:B------:R-:W-:Y:S01]  /*3ec0*/  IADD3 R15, R15, UR14, RZ ;  /* 0x0000000e0f0f7c10 */ /* 0x000fe2000fffe0ff */
[----:B0-----:R-:W-:Y:S01]  /*3ed0*/  FADD.FTZ R49, R51, R49 ;  /* 0x0000003133317221 */ /* 0x001fe20000010000 */
[----:B------:R-:W-:Y:S02]  /*3ee0*/  FADD.FTZ R48, R50, R48 ;  /* 0x0000003032307221 */ /* 0x000fe40000010000 */
[----:B------:R-:W0:Y:S01]  /*3ef0*/  LDC.64 R50, c[0x0][0x260] ;  /* 0x00009800ff327b82 */ /* 0x000e220000000a00 */
[----:B------:R-:W-:-:S05]  /*3f00*/  SHF.L.U32 R15, R15, 0x1, RZ ;  /* 0x000000010f0f7819 */ /* 0x000fca00000006ff */
[----:B0-----:R-:W-:-:S05]  /*3f10*/  IMAD.WIDE.U32 R50, R15, 0x4, R50 ;  /* 0x000000040f327825 */ /* 0x001fca00078e0032 */
[----:B------:R1:W-:Y:S02]  /*3f20*/  STG.E.64 desc[UR12][R50.64+0xa000], R48 ;  /* 0x00a0003032007986 */ /* 0x0003e4000c101b0c */
.L_x_1372:
[----:B------:R-:W-:Y:S01]  /*3f30*/  BSSY B0, `(.L_x_1373) ;  /* 0x000006d000007945 */ /* 0x000fe20003800000 */
[----:B-1----:R-:W-:-:S03]  /*3f40*/  CS2R R48, SRZ ;  /* 0x0000000000307805 */ /* 0x002fc6000001ff00 */
[----:B------:R-:W-:Y:S05]  /*3f50*/  @P1 BRA `(.L_x_1374) ;  /* 0x0000000400a81947 */ /* 0x000fea0003800000 */
[----:B------:R-:W-:Y:S01]  /*3f60*/  USHF.L.U32 UR5, UR11, 0x3, URZ ;  /* 0x000000030b057899 */ /* 0x000fe2000800063f */
[----:B------:R-:W-:Y:S01]  /*3f70*/  MOV R48, 0x28 ;  /* 0x0000002800307802 */ /* 0x000fe20000000f00 */
[----:B------:R-:W-:Y:S01]  /*3f80*/  HFMA2.MMA R49, -RZ, RZ, 0, 2.384185791015625e-06 ;  /* 0x00000028ff317435 */ /* 0x000fe200000001ff */
[----:B------:R-:W-:Y:S01]  /*3f90*/  SHF.L.U32 R59, R61, 0x3, RZ ;  /* 0x000000033d3b7819 */ /* 0x000fe200000006ff */
[----:B------:R-:W-:Y:S01]  /*3fa0*/  ULOP3.LUT UR5, UR5, 0x8, URZ, 0xc0, !UPT ;  /* 0x0000000805057892 */ /* 0x000fe2000f8ec03f */
[----:B0-----:R-:W-:Y:S02]  /*3fb0*/  HFMA2.MMA R60, -RZ, RZ, 0, 2.384185791015625e-06 ;  /* 0x00000028ff3c7435 */ /* 0x001fe400000001ff */
[----:B------:R-:W-:-:S03]  /*3fc0*/  LOP3.LUT R59, R59, 0x18, RZ, 0xc0, !PT ;  /* 0x000000183b3b7812 */ /* 0x000fc600078ec0ff */
        /* <DEDUP_REMOVED lines=90> */
[----:B------:R-:W-:-:S03]  /*4570*/  FADD.FTZ R51, R51, R49 ;  /* 0x0000003133337221 */ /* 0x000fc60000010000 */
[----:B------:R-:W-:Y:S02]  /*4580*/  LEA.HI R48, R48, R15, RZ, 0x2 ;  /* 0x0000000f30307211 */ /* 0x000fe400078f10ff */
[----:B------:R-:W-:Y:S02]  /*4590*/  MOV R15, 0x28 ;  /* 0x00000028000f7802 */ /* 0x000fe40000000f00 */
[----:B------:R-:W-:-:S05]  /*45a0*/  SHF.R.S32.HI R48, RZ, 0x2, R48 ;  /* 0x00000002ff307819 */ /* 0x000fca0000011430 */
[----:B------:R-:W-:-:S05]  /*45b0*/  IMAD R48, R48, R15, UR8 ;  /* 0x0000000830307e24 */ /* 0x000fca000f8e020f */
[----:B------:R-:W-:-:S06]  /*45c0*/  IADD3 R48, R59, R48, RZ ;  /* 0x000000303b307210 */ /* 0x000fcc0007ffe0ff */
[----:B------:R-:W0:Y:S02]  /*45d0*/  LDS.64 R48, [R48] ;  /* 0x0000000030307984 */ /* 0x000e240000000a00 */
[----:B0-----:R-:W-:Y:S01]  /*45e0*/  FADD.FTZ R48, R50, R48 ;  /* 0x0000003032307221 */ /* 0x001fe20000010000 */
[----:B------:R-:W-:-:S07]  /*45f0*/  FADD.FTZ R49, R51, R49 ;  /* 0x0000003133317221 */ /* 0x000fce0000010000 */
.L_x_1374:
[----:B------:R-:W-:Y:S05]  /*4600*/  BSYNC B0 ;  /* 0x0000000000007941 */ /* 0x000fea0003800000 */
.L_x_1373:
[----:B-----5:R1:W-:Y:S04]  /*4610*/  STL [R1+0xd8], R0 ;  /* 0x0000d80001007387 */ /* 0x0203e80000100800 */
[----:B-1----:R-:W2:Y:S04]  /*4620*/  LDL.LU R0, [R1+0x18] ;  /* 0x0000180001007983 */ /* 0x002ea80000300800 */
[----:B0-----:R-:W3:Y:S01]  /*4630*/  LDL.LU R51, [R1+0x1c] ;  /* 0x00001c0001337983 */ /* 0x001ee20000300800 */
[----:B------:R-:W-:-:S03]  /*4640*/  LOP3.LUT P1, RZ, R61, 0xffffffe3, RZ, 0xc0, !PT ;  /* 0xffffffe33dff7812 */ /* 0x000fc6000782c0ff */
[----:B------:R-:W0:Y:S04]  /*4650*/  SHFL.BFLY PT, R50, R48, 0x2, 0x1f ;  /* 0x0c401f0030327f89 */ /* 0x000e2800000e0000 */
[----:B------:R-:W1:Y:S01]  /*4660*/  SHFL.BFLY PT, R15, R49, 0x2, 0x1f ;  /* 0x0c401f00310f7f89 */ /* 0x000e6200000e0000 */
[----:B0-----:R-:W-:Y:S01]  /*4670*/  FADD.FTZ R48, R50, R48 ;  /* 0x0000003032307221 */ /* 0x001fe20000010000 */
[----:B-1----:R-:W-:-:S04]  /*4680*/  FADD.FTZ R49, R15, R49 ;  /* 0x000000310f317221 */ /* 0x002fc80000010000 */
[----:B------:R-:W0:Y:S04]  /*4690*/  SHFL.BFLY PT, R50, R48, 0x1, 0x1f ;  /* 0x0c201f0030327f89 */ /* 0x000e2800000e0000 */
[----:B------:R-:W1:Y:S01]  /*46a0*/  SHFL.BFLY PT, R15, R49, 0x1, 0x1f ;  /* 0x0c201f00310f7f89 */ /* 0x000e6200000e0000 */
[----:B--2---:R-:W-:-:S03]  /*46b0*/  PRMT R59, R0, 0x7632, R59 ;  /* 0x00007632003b7816 */ /* 0x004fc6000000003b */
[----:B------:R2:W5:Y:S01]  /*46c0*/  LDL.LU R0, [R1+0xd8] ;  /* 0x0000d80001007983 */ /* 0x0005620000300800 */
[----:B------:R-:W-:Y:S01]  /*46d0*/  BSSY B0, `(.L_x_1375) ;  /* 0x0000011000007945 */ /* 0x000fe20003800000 */
[----:B---3--:R-:W-:Y:S01]  /*46e0*/  PRMT R60, R51, 0x7632, R60 ;  /* 0x00007632333c7816 */ /* 0x008fe2000000003c */
[----:B0-----:R-:W-:Y:S01]  /*46f0*/  FADD.FTZ R48, R48, R50 ;  /* 0x0000003230307221 */ /* 0x001fe20000010000 */
[----:B-1----:R-:W-:Y:S01]  /*4700*/  FADD.FTZ R49, R49, R15 ;  /* 0x0000000f31317221 */ /* 0x002fe20000010000 */
[----:B------:R-:W-:Y:S06]  /*4710*/  @P1 BRA `(.L_x_1376) ;  /* 0x0000000000301947 */ /* 0x000fec0003800000 */
[----:B------:R-:W-:Y:S01]  /*4720*/  SHF.R.U32.HI R50, RZ, 0x2, R61 ;  /* 0x00000002ff327819 */ /* 0x000fe2000001163d */
[----:B------:R-:W-:Y:S01]  /*4730*/  ULDC UR5, c[0x0][0x10] ;  /* 0x0000040000057ab9 */ /* 0x000fe20000000800 */
[----:B------:R-:W-:Y:S01]  /*4740*/  MOV R15, UR17 ;  /* 0x00000011000f7c02 */ /* 0x000fe20008000f00 */
[----:B------:R-:W-:Y:S01]  /*4750*/  UIMAD UR5, UR5, UR4, UR6 ;  /* 0x00000004050572a4 */ /* 0x000fe2000f8e0206 */
[----:B------:R-:W-:-:S04]  /*4760*/  SHF.L.U32 R50, R50, 0x5, RZ ;  /* 0x0000000532327819 */ /* 0x000fc800000006ff */
[----:B------:R-:W-:Y:S02]  /*4770*/  LOP3.LUT R15, R50, 0xffffffe0, R15, 0xe2, !PT ;  /* 0xffffffe0320f7812 */ /* 0x000fe400078ee20f */
[----:B------:R-:W-:-:S04]  /*4780*/  MOV R50, UR5 ;  /* 0x0000000500327c02 */ /* 0x000fc80008000f00 */
[----:B------:R-:W-:Y:S02]  /*4790*/  LEA R15, R50, R15, 0x8 ;  /* 0x0000000f320f7211 */ /* 0x000fe400078e40ff */
[----:B------:R-:W0:Y:S02]  /*47a0*/  LDC.64 R50, c[0x0][0x260] ;  /* 0x00009800ff327b82 */ /* 0x000e240000000a00 */
[----:B------:R-:W-:-:S05]  /*47b0*/  SHF.L.U32 R15, R15, 0x1, RZ ;  /* 0x000000010f0f7819 */ /* 0x000fca00000006ff */
[----:B0-----:R-:W-:-:S05]  /*47c0*/  IMAD.WIDE.U32 R50, R15, 0x4, R50 ;  /* 0x000000040f327825 */ /* 0x001fca00078e0032 */
[----:B------:R0:W-:Y:S02]  /*47d0*/  STG.E.64 desc[UR12][R50.64], R48 ;  /* 0x0000003032007986 */ /* 0x0001e4000c101b0c */
.L_x_1376:
[----:B------:R-:W-:Y:S05]  /*47e0*/  BSYNC B0 ;  /* 0x0000000000007941 */ /* 0x000fea0003800000 */
.L_x_1375:
[----:B0-----:R-:W3:Y:S04]  /*47f0*/  LDL.LU R49, [R1+0x10] ;  /* 0x0000100001317983 */ /* 0x001ee80000300800 */
[----:B------:R-:W4:Y:S01]  /*4800*/  LDL.LU R48, [R1+0x14] ;  /* 0x0000140001307983 */ /* 0x000f220000300800 */
[----:B------:R-:W-:Y:S01]  /*4810*/  PRMT R20, R16, 0x7632, R20 ;  /* 0x0000763210147816 */ /* 0x000fe20000000014 */
[----:B------:R-:W-:Y:S01]  /*4820*/  UISETP.GE.U32.AND UP0, UPT, UR9, UR16, UPT ;  /* 0x000000100900728c */ /* 0x000fe2000bf06070 */
[----:B------:R-:W-:Y:S02]  /*4830*/  PRMT R47, R17, 0x7632, R47 ;  /* 0x00007632112f7816 */ /* 0x000fe4000000002f */
[----:B------:R-:W-:Y:S01]  /*4840*/  PRMT R46, R20, 0x7632, R46 ;  /* 0x00007632142e7816 */ /* 0x000fe2000000002e */
[----:B------:R-:W-:Y:S01]  /*4850*/  UISETP.GE.AND.EX UP0, UPT, UR10, UR7, UPT, UP0 ;  /* 0x000000070a00728c */ /* 0x000fe2000bf06300 */
[----:B------:R-:W-:-:S02]  /*4860*/  PRMT R16, R47, 0x7632, R16 ;  /* 0x000076322f107816 */ /* 0x000fc40000000010 */
[----:B------:R-:W-:Y:S02]  /*4870*/  PRMT R17, R46, 0x7632, R17 ;  /* 0x000076322e117816 */ /* 0x000fe40000000011 */
[----:B------:R-:W-:Y:S01]  /*4880*/  PRMT R21, R21, 0x7632, R21 ;  /* 0x0000763215157816 */ /* 0x000fe20000000015 */
[----:B------:R0:W-:Y:S01]  /*4890*/  STL.S16 [R1], R16 ;  /* 0x0000001001007387 */ /* 0x0001e20000100600 */
[----:B------:R-:W-:Y:S02]  /*48a0*/  PLOP3.LUT P1, PT, PT, PT, UP0, 0x80, 0x0 ;  /* 0x000000000000781c */ /* 0x000fe40003f2f008 */
[----:B------:R-:W-:Y:S01]  /*48b0*/  PRMT R18, R18, 0x7632, R18 ;  /* 0x0000763212127816 */ /* 0x000fe20000000012 */
[----:B------:R0:W-:Y:S01]  /*48c0*/  STL.S16 [R1+0x4], R17 ;  /* 0x0000041101007387 */ /* 0x0001e20000100600 */
        /* <DEDUP_REMOVED lines=24> */
[----:B---3--:R-:W-:Y:S02]  /*4a50*/  PRMT R43, R49, 0x7632, R43 ;  /* 0x00007632312b7816 */ /* 0x008fe4000000002b */
[----:B----4-:R-:W-:-:S02]  /*4a60*/  PRMT R15, R48, 0x7632, R15 ;  /* 0x00007632300f7816 */ /* 0x010fc4000000000f */
[----:B------:R-:W-:Y:S01]  /*4a70*/  PRMT R61, R43, 0x7632, R61 ;  /* 0x000076322b3d7816 */ /* 0x000fe2000000003d */
[----:B0-----:R-:W-:Y:S06]  /*4a80*/  @P1 BRA `(.L_x_1377) ;  /* 0x00000000005c1947 */ /* 0x001fec0003800000 */
[----:B------:R-:W0:Y:S01]  /*4a90*/  S2R R48, SR_TID.X ;  /* 0x0000000000307919 */ /* 0x000e220000002100 */
[----:B------:R-:W-:Y:S01]  /*4aa0*/  BAR.SYNC.DEFER_BLOCKING 0x0 ;  /* 0x0000000000007b1d */ /* 0x000fe20000010000 */
[----:B0-----:R-:W-:-:S13]  /*4ab0*/  ISETP.NE.AND P1, PT, R48, RZ, PT ;  /* 0x000000ff3000720c */ /* 0x001fda0003f25270 */
        /* <DEDUP_REMOVED lines=11> */
.L_x_1379:
[----:B------:R-:W3:Y:S04]  /*4b70*/  LD.E.STRONG.GPU R49, desc[UR12][R16.64] ;  /* 0x0000000c10317980 */ /* 0x000ee8000c10f900 */
[----:B---3--:R-:W-:Y:S01]  /*4b80*/  CCTL.IVALL ;  /* 0x00000000ff00798f */ /* 0x008fe20002000000 */
[----:B------:R-:W-:Y:S05]  /*4b90*/  YIELD ;  /* 0x0000000000007946 */ /* 0x000fea0003800000 */
[----:B-----5:R-:W-:-:S04]  /*4ba0*/  LOP3.LUT R49, R49, R48, RZ, 0x3c, !PT ;  /* 0x0000003031317212 */ /* 0x020fc800078e3cff */
[----:B------:R-:W-:-:S13]  /*4bb0*/  ISETP.GT.AND P1, PT, R49, -0x1, PT ;  /* 0xffffffff3100780c */ /* 0x000fda0003f24270 */
[----:B------:R-:W-:Y:S05]  /*4bc0*/  @P1 BRA `(.L_x_1379) ;  /* 0xfffffffc00e81947 */ /* 0x000fea000383ffff */
.L_x_1378:
[----:B------:R-:W-:Y:S05]  /*4bd0*/  WARPSYNC.ALL ;  /* 0x0000000000007948 */ /* 0x000fea0003800000 */
[----:B------:R-:W-:Y:S06]  /*4be0*/  BAR.SYNC.DEFER_BLOCKING 0x0 ;  /* 0x0000000000007b1d */ /* 0x000fec0000010000 */
[----:B------:R-:W-:Y:S05]  /*4bf0*/  BRA `(.L_x_1380) ;  /* 0x0000000000687947 */ /* 0x000fea0003800000 */
.L_x_1377:
        /* <DEDUP_REMOVED lines=18> */
.L_x_1382:
[----:B------:R-:W3:Y:S04]  /*4d20*/  LD.E.STRONG.GPU R49, desc[UR12][R16.64] ;  /* 0x0000000c10317980 */ /* 0x000ee8000c10f900 */
[----:B---3--:R-:W-:Y:S01]  /*4d30*/  CCTL.IVALL ;  /* 0x00000000ff00798f */ /* 0x008fe20002000000 */
[----:B------:R-:W-:Y:S05]  /*4d40*/  YIELD ;  /* 0x0000000000007946 */ /* 0x000fea0003800000 */
[----:B-----5:R-:W-:-:S04]  /*4d50*/  LOP3.LUT R49, R49, R48, RZ, 0x3c, !PT ;  /* 0x0000003031317212 */ /* 0x020fc800078e3cff */
[----:B------:R-:W-:-:S13]  /*4d60*/  ISETP.GT.AND P1, PT, R49, -0x1, PT ;  /* 0xffffffff3100780c */ /* 0x000fda0003f24270 */
[----:B------:R-:W-:Y:S05]  /*4d70*/  @P1 BRA `(.L_x_1382) ;  /* 0xfffffffc00e81947 */ /* 0x000fea000383ffff */
.L_x_1381:
[----:B------:R-:W-:Y:S05]  /*4d80*/  WARPSYNC.ALL ;  /* 0x0000000000007948 */ /* 0x000fea0003800000 */
[----:B------:R-:W-:Y:S06]  /*4d90*/  BAR.SYNC.DEFER_BLOCKING 0x0 ;  /* 0x0000000000007b1d */ /* 0x000fec0000010000 */
.L_x_1380:
[----:B------:R-:W1:Y:S01]  /*4da0*/  S2R R50, SR_TID.X ;  /* 0x0000000000327919 */ /* 0x000e620000002100 */
[----:B------:R-:W3:Y:S01]  /*4db0*/  LDL.LU R51, [R1+0xc0] ;  /* 0x0000c00001337983 */ /* 0x000ee20000300800 */
[----:B0-----:R-:W-:Y:S01]  /*4dc0*/  MOV R17, UR4 ;  /* 0x0000000400117c02 */ /* 0x001fe20008000f00 */
[----:B------:R-:W0:Y:S01]  /*4dd0*/  S2UR UR14, SR_CgaCtaId ;  /* 0x00000000000e79c3 */ /* 0x000e220000008800 */
[----:B------:R-:W-:Y:S01]  /*4de0*/  UMOV UR5, 0x400 ;  /* 0x0000040000057882 */ /* 0x000fe20000000000 */
[----:B------:R-:W-:Y:S02]  /*4df0*/  SHF.L.U32 R43, R43, 0x10, RZ ;  /* 0x000000102b2b7819 */ /* 0x000fe400000006ff */
[----:B-1----:R-:W-:Y:S01]  /*4e00*/  ISETP.GT.U32.AND P1, PT, R50, 0xff, PT ;  /* 0x000000ff3200780c */ /* 0x002fe20003f24070 */
[----:B------:R-:W-:-:S12]  /*4e10*/  STL [R1+0xd8], R10 ;  /* 0x0000d80a01007387 */ /* 0x000fd80000100800 */
[----:B------:R-:W1:Y:S08]  /*4e20*/  @!P1 LDC R16, c[0x0][0x10] ;  /* 0x00000400ff109b82 */ /* 0x000e700000000800 */
[----:B------:R-:W4:Y:S01]  /*4e30*/  @!P1 LDC.64 R48, c[0x0][0x260] ;  /* 0x00009800ff309b82 */ /* 0x000f220000000a00 */
[----:B-1----:R-:W-:Y:S01]  /*4e40*/  @!P1 IMAD R16, R16, R17, UR6 ;  /* 0x0000000610109e24 */ /* 0x002fe2000f8e0211 */
[----:B------:R-:W-:-:S04]  /*4e50*/  @!P1 LOP3.LUT R17, R50, 0x7fffffe0, RZ, 0xc0, !PT ;  /* 0x7fffffe032119812 */ /* 0x000fc800078ec0ff */
[----:B------:R-:W-:Y:S02]  /*4e60*/  @!P1 LEA R16, R16, R17, 0x8 ;  /* 0x0000001110109211 */ /* 0x000fe400078e40ff */
[----:B------:R-:W-:-:S04]  /*4e70*/  @!P1 LOP3.LUT R17, R50, 0x1f, RZ, 0xc0, !PT ;  /* 0x0000001f32119812 */ /* 0x000fc800078ec0ff */
[----:B------:R-:W-:-:S04]  /*4e80*/  @!P1 IADD3 R16, R16, R17, RZ ;  /* 0x0000001110109210 */ /* 0x000fc80007ffe0ff */
[----:B------:R-:W-:-:S05]  /*4e90*/  @!P1 SHF.L.U32 R16, R16, 0x1, RZ ;  /* 0x0000000110109819 */ /* 0x000fca00000006ff */
[----:B----4-:R-:W-:-:S06]  /*4ea0*/  @!P1 IMAD.WIDE.U32 R16, R16, 0x4, R48 ;  /* 0x0000000410109825 */ /* 0x010fcc00078e0030 */
[----:B------:R-:W4:Y:S01]  /*4eb0*/  @!P1 LDG.E.64 R16, desc[UR12][R16.64] ;  /* 0x0000000c10109981 */ /* 0x000f22000c1e1b00 */
[----:B------:R-:W-:Y:S01]  /*4ec0*/  HFMA2.MMA R48, -RZ, RZ, 0, 0 ;  /* 0x00000000ff307435 */ /* 0x000fe200000001ff */
[----:B------:R-:W-:Y:S01]  /*4ed0*/  UIADD3 UR5, UR5, 0x3480, URZ ;  /* 0x0000348005057890 */ /* 0x000fe2000fffe03f */
[----:B------:R-:W-:-:S03]  /*4ee0*/  FADD.FTZ R43, -R14, R43 ;  /* 0x0000002b0e2b7221 */ /* 0x000fc60000010100 */
[----:B0-----:R-:W-:Y:S01]  /*4ef0*/  ULEA UR5, UR14, UR5, 0x18 ;  /* 0x000000050e057291 */ /* 0x001fe2000f8ec03f */
[----:B------:R-:W-:Y:S01]  /*4f00*/  SHF.L.U32 R59, R59, 0x10, RZ ;  /* 0x000000103b3b7819 */ /* 0x000fe200000006ff */
[----:B------:R-:W-:Y:S01]  /*4f10*/  FMUL.FTZ R43, R2, R43 ;  /* 0x0000002b022b7220 */ /* 0x000fe20000410000 */
[----:B------:R-:W-:Y:S01]  /*4f20*/  SHF.L.U32 R20, R20, 0x10, RZ ;  /* 0x0000001014147819 */ /* 0x000fe200000006ff */
[----:B------:R-:W-:Y:S01]  /*4f30*/  USHF.L.U32 UR11, UR11, 0x3, URZ ;  /* 0x000000030b0b7899 */ /* 0x000fe2000800063f */
[----:B------:R-:W-:Y:S01]  /*4f40*/  SHF.L.U32 R46, R46, 0x10, RZ ;  /* 0x000000102e2e7819 */ /* 0x000fe200000006ff */
[----:B------:R-:W-:Y:S01]  /*4f50*/  ULDC.64 UR14, c[0x0][0x210] ;  /* 0x00008400000e7ab9 */ /* 0x000fe20000000a00 */
[----:B----4-:R-:W-:Y:S01]  /*4f60*/  @!P1 FADD.FTZ R48, RZ, R16 ;  /* 0x00000010ff309221 */ /* 0x010fe20000010000 */
        /* <DEDUP_REMOVED lines=22> */
[----:B------:R-:W-:Y:S01]  /*50d0*/  @!P1 FMUL.FTZ R16, R16, 2.4414062863797880709e-05 ;  /* 0x37cccccd10109820 */ /* 0x000fe20000410000 */
[----:B0-----:R-:W-:Y:S01]  /*50e0*/  FADD.FTZ R17, R17, R48 ;  /* 0x0000003011117221 */ /* 0x001fe20000010000 */
[----:B------:R-:W-:Y:S02]  /*50f0*/  @!P1 SHF.R.U32.HI R48, RZ, 0x2, R50 ;  /* 0x00000002ff309819 */ /* 0x000fe40000011632 */
[----:B------:R-:W4:Y:S01]  /*5100*/  LDL.LU R50, [R1+0x20] ;  /* 0x0000200001327983 */ /* 0x000f220000300800 */
[----:B------:R-:W-:Y:S01]  /*5110*/  @!P1 FMUL.FTZ R17, R17, 2.4414062863797880709e-05 ;  /* 0x37cccccd11119820 */ /* 0x000fe20000410000 */
[----:B------:R-:W-:Y:S02]  /*5120*/  @!P1 LOP3.LUT R48, R48, 0x3ffffff8, RZ, 0xc0, !PT ;  /* 0x3ffffff830309812 */ /* 0x000fe400078ec0ff */
[----:B------:R-:W2:Y:S01]  /*5130*/  LDL.LU R49, [R1+0x40] ;  /* 0x0000400001317983 */ /* 0x000ea20000300800 */
[----:B------:R-:W-:-:S03]  /*5140*/  ULOP3.LUT UR11, UR11, 0x8, URZ, 0xc0, !UPT ;  /* 0x000000080b0b7892 */ /* 0x000fc6000f8ec03f */
        /* <DEDUP_REMOVED lines=8> */
[----:B---3--:R-:W-:Y:S02]  /*51d0*/  IADD3 R16, R51, -UR11, RZ ;  /* 0x8000000b33107c10 */ /* 0x008fe4000fffe0ff */
[----:B------:R-:W3:Y:S01]  /*51e0*/  LDL.LU R51, [R1+0x24] ;  /* 0x0000240001337983 */ /* 0x000ee20000300800 */
[----:B------:R-:W-:Y:S01]  /*51f0*/  FMUL.FTZ R17, R17, R48 ;  /* 0x0000003011117220 */ /* 0x000fe20000410000 */
[----:B------:R-:W-:Y:S02]  /*5200*/  LEA R16, R16, UR5, 0x3 ;  /* 0x0000000510107c11 */ /* 0x000fe4000f8e18ff */
[----:B------:R-:W-:Y:S01]  /*5210*/  SHF.L.U32 R60, R60, 0x10, RZ ;  /* 0x000000103c3c7819 */ /* 0x000fe200000006ff */
[----:B------:R-:W-:Y:S01]  /*5220*/  FMUL.FTZ R46, R46, R17 ;  /* 0x000000112e2e7220 */ /* 0x000fe20000410000 */
[----:B------:R-:W-:Y:S01]  /*5230*/  BAR.SYNC.DEFER_BLOCKING 0x0 ;  /* 0x0000000000007b1d */ /* 0x000fe20000010000 */
[----:B------:R-:W-:-:S02]  /*5240*/  SHF.L.U32 R47, R47, 0x10, RZ ;  /* 0x000000102f2f7819 */ /* 0x000fc400000006ff */
[----:B------:R-:W-:Y:S02]  /*5250*/  SHF.L.U32 R18, R18, 0x10, RZ ;  /* 0x0000001012127819 */ /* 0x000fe400000006ff */
[----:B------:R-:W-:Y:S02]  /*5260*/  SHF.L.U32 R21, R21, 0x10, RZ ;  /* 0x0000001015157819 */ /* 0x000fe400000006ff */
[----:B------:R-:W-:Y:S01]  /*5270*/  SHF.L.U32 R19, R19, 0x10, RZ ;  /* 0x0000001013137819 */ /* 0x000fe200000006ff */
[----:B------:R-:W3:Y:S04]  /*5280*/  LDL.LU R10, [R1+0x44] ;  /* 0x00004400010a7983 */ /* 0x000ee80000300800 */
[----:B------:R-:W4:Y:S01]  /*5290*/  LDS.64 R16, [R16] ;  /* 0x0000000010107984 */ /* 0x000f220000000a00 */
[----:B------:R-:W-:-:S05]  /*52a0*/  SHF.L.U32 R48, R15, 0x10, RZ ;  /* 0x000000100f307819 */ /* 0x000fca00000006ff */
[C---:B------:R-:W-:Y:S01]  /*52b0*/  FADD.FTZ R48, -R14.reuse, R48 ;  /* 0x000000300e307221 */ /* 0x040fe20000010100 */
[C---:B------:R-:W-:Y:S01]  /*52c0*/  FADD.FTZ R18, -R14.reuse, R18 ;  /* 0x000000120e127221 */ /* 0x040fe20000010100 */
[----:B------:R-:W-:-:S04]  /*52d0*/  FADD.FTZ R19, -R14, R19 ;  /* 0x000000130e137221 */ /* 0x000fc80000010100 */
[----:B------:R-:W-:Y:S01]  /*52e0*/  FMUL.FTZ R19, R2, R19 ;  /* 0x0000001302137220 */ /* 0x000fe20000410000 */
[----:B------:R-:W-:Y:S02]  /*52f0*/  SHF.L.U32 R24, R24, 0x10, RZ ;  /* 0x0000001018187819 */ /* 0x000fe400000006ff */
[----:B------:R-:W-:Y:S01]  /*5300*/  SHF.L.U32 R22, R22, 0x10, RZ ;  /* 0x0000001016167819 */ /* 0x000fe200000006ff */
[----:B----45:R-:W-:-:S04]  /*5310*/  FFMA.FTZ R15, R0, R50, -R16 ;  /* 0x00000032000f7223 */ /* 0x030fc80000010810 */
[----:B--2---:R-:W-:Y:S01]  /*5320*/  FFMA.FTZ R15, R49, -R17, R15 ;  /* 0x80000011310f7223 */ /* 0x004fe2000001000f */
[----:B------:R-:W-:Y:S01]  /*5330*/  FFMA.FTZ R49, R59, R46, -R16 ;  /* 0x0000002e3b317223 */ /* 0x000fe20000010810 */
[----:B------:R-:W-:-:S04]  /*5340*/  FMUL.FTZ R46, R2, R48 ;  /* 0x00000030022e7220 */ /* 0x000fc80000410000 */
[----:B------:R-:W-:-:S04]  /*5350*/  FFMA.FTZ R50, R46, R60, R47 ;  /* 0x0000003c2e327223 */ /* 0x000fc8000001002f */
[----:B------:R-:W-:-:S06]  /*5360*/  FMUL.FTZ R48, R50, -1.4426950216293334961 ;  /* 0xbfb8aa3b32307820 */ /* 0x000fcc0000410000 */
[----:B------:R-:W0:Y:S01]  /*5370*/  MUFU.EX2 R48, R48 ;  /* 0x0000003000307308 */ /* 0x000e220000000800 */
[----:B------:R-:W-:Y:S01]  /*5380*/  FFMA.FTZ R43, -R17, R43, R49 ;  /* 0x0000002b112b7223 */ /* 0x000fe20000010131 */
[----:B0-----:R-:W-:-:S06]  /*5390*/  FADD.FTZ R48, R48, 1 ;  /* 0x3f80000030307421 */ /* 0x001fcc0000010000 */
[----:B------:R3:W0:Y:S02]  /*53a0*/  MUFU.RCP R49, R48 ;  /* 0x0000003000317308 */ /* 0x0006240000001000 */
[----:B---3--:R-:W-:Y:S01]  /*53b0*/  FFMA.FTZ R48, R3, R51, -R16 ;  /* 0x0000003303307223 */ /* 0x008fe20000010810 */
        /* <DEDUP_REMOVED lines=170> */
[----:B------:R-:W-:Y:S02]  /*5e60*/  FFMA.FTZ R48, R10, -R17, R48 ;  /* 0x800000110a307223 */ /* 0x000fe40000010030 */
[----:B------:R-:W-:Y:S01]  /*5e70*/  FMUL.FTZ R49, R42, R49 ;  /* 0x000000312a317220 */ /* 0x000fe20000410000 */
[----:B------:R-:W2:Y:S01]  /*5e80*/  LDL.LU R10, [R1+0x28] ;  /* 0x00002800010a7983 */ /* 0x000ea20000300800 */
[----:B------:R-:W-:-:S03]  /*5e90*/  FFMA.FTZ R47, R20, R47, 1 ;  /* 0x3f800000142f7423 */ /* 0x000fc6000001002f */
[----:B------:R-:W3:Y:S01]  /*5ea0*/  LDL.LU R42, [R1] ;  /* 0x00000000012a7983 */ /* 0x000ee20000300800 */
[----:B------:R-:W-:-:S03]  /*5eb0*/  FMUL.FTZ R47, R45, R47 ;  /* 0x0000002f2d2f7220 */ /* 0x000fc60000410000 */
[----:B------:R-:W4:Y:S01]  /*5ec0*/  LDL.LU R45, [R1+0x4] ;  /* 0x00000400012d7983 */ /* 0x000f220000300800 */
[----:B------:R-:W-:-:S03]  /*5ed0*/  SHF.L.U32 R20, R61, 0x10, RZ ;  /* 0x000000103d147819 */ /* 0x000fc600000006ff */
[----:B------:R-:W2:Y:S02]  /*5ee0*/  LDL.LU R61, [R1+0x3c] ;  /* 0x00003c00013d7983 */ /* 0x000ea40000300800 */
[----:B------:R-:W-:Y:S02]  /*5ef0*/  FMUL.FTZ R20, R20, R41 ;  /* 0x0000002914147220 */ /* 0x000fe40000410000 */
[----:B------:R-:W2:Y:S01]  /*5f00*/  LDL.LU R41, [R1+0x38] ;  /* 0x0000380001297983 */ /* 0x000ea20000300800 */
[----:B---3--:R-:W-:Y:S02]  /*5f10*/  SHF.L.U32 R42, R42, 0x10, RZ ;  /* 0x000000102a2a7819 */ /* 0x008fe400000006ff */
[----:B----4-:R-:W-:-:S03]  /*5f20*/  SHF.L.U32 R45, R45, 0x10, RZ ;  /* 0x000000102d2d7819 */ /* 0x010fc600000006ff */
[----:B------:R-:W-:Y:S02]  /*5f30*/  FMUL.FTZ R42, R42, R49 ;  /* 0x000000312a2a7220 */ /* 0x000fe40000410000 */
[----:B------:R-:W3:Y:S01]  /*5f40*/  LDL.LU R49, [R1+0x8] ;  /* 0x0000080001317983 */ /* 0x000ee20000300800 */
[----:B------:R-:W-:-:S03]  /*5f50*/  FMUL.FTZ R45, R45, R47 ;  /* 0x0000002f2d2d7220 */ /* 0x000fc60000410000 */
[----:B------:R-:W4:Y:S01]  /*5f60*/  LDL.LU R47, [R1+0x2c] ;  /* 0x00002c00012f7983 */ /* 0x000f220000300800 */
[C-C-:B--2---:R-:W-:Y:S01]  /*5f70*/  FFMA.FTZ R41, R0.reuse, R41, -R16.reuse ;  /* 0x0000002900297223 */ /* 0x144fe20000010810 */
        /* <DEDUP_REMOVED lines=14> */
[C-C-:B---3--:R-:W-:Y:S01]  /*6060*/  FFMA.FTZ R49, R0.reuse, R49, -R16.reuse ;  /* 0x0000003100317223 */ /* 0x148fe20000010810 */
[C-C-:B----4-:R-:W-:Y:S01]  /*6070*/  FFMA.FTZ R47, R0.reuse, R47, -R16.reuse ;  /* 0x0000002f002f7223 */ /* 0x150fe20000010810 */
[--C-:B------:R-:W-:Y:S01]  /*6080*/  FFMA.FTZ R0, R0, R8, -R16.reuse ;  /* 0x0000000800007223 */ /* 0x100fe20000010810 */
[C-C-:B------:R-:W-:Y:S01]  /*6090*/  FFMA.FTZ R8, R3.reuse, R61, -R16.reuse ;  /* 0x0000003d03087223 */ /* 0x140fe20000010810 */
[C-C-:B------:R-:W-:Y:S01]  /*60a0*/  FFMA.FTZ R61, R3.reuse, R10, -R16.reuse ;  /* 0x0000000a033d7223 */ /* 0x140fe20000010810 */
[--C-:B------:R-:W-:Y:S01]  /*60b0*/  FFMA.FTZ R3, R3, R9, -R16.reuse ;  /* 0x0000000903037223 */ /* 0x100fe20000010810 */
[----:B------:R-:W2:Y:S04]  /*60c0*/  LDL.LU R10, [R1+0x60] ;  /* 0x00006000010a7983 */ /* 0x000ea80000300800 */
[----:B------:R-:W3:Y:S04]  /*60d0*/  LDL.LU R9, [R1+0x74] ;  /* 0x0000740001097983 */ /* 0x000ee80000300800 */
        /* <DEDUP_REMOVED lines=8> */
[----:B------:R-:W-:Y:S01]  /*6160*/  FFMA.FTZ R42, R60, R42, -R16 ;  /* 0x0000002a3c2a7223 */ /* 0x000fe20000010810 */
[C---:B------:R-:W-:Y:S01]  /*6170*/  FFMA.FTZ R18, -R17.reuse, R46, R18 ;  /* 0x0000002e11127223 */ /* 0x040fe20000010112 */
[----:B------:R-:W4:Y:S01]  /*6180*/  LDL.LU R60, [R1+0x50] ;  /* 0x00005000013c7983 */ /* 0x000f220000300800 */
[C---:B------:R-:W-:Y:S01]  /*6190*/  FFMA.FTZ R24, -R17.reuse, R50, R24 ;  /* 0x0000003211187223 */ /* 0x040fe20000010118 */
[----:B------:R-:W-:Y:S01]  /*61a0*/  FFMA.FTZ R28, -R17, R21, R28 ;  /* 0x00000015111c7223 */ /* 0x000fe2000001011c */
[-C--:B--2---:R-:W-:Y:S01]  /*61b0*/  FFMA.FTZ R47, R10, -R17.reuse, R47 ;  /* 0x800000110a2f7223 */ /* 0x084fe2000001002f */
[-C--:B---3--:R-:W-:Y:S01]  /*61c0*/  FFMA.FTZ R8, R9, -R17.reuse, R8 ;  /* 0x8000001109087223 */ /* 0x088fe20000010008 */
[----:B----4-:R-:W-:-:S02]  /*61d0*/  FFMA.FTZ R41, R59, -R17, R41 ;  /* 0x800000113b297223 */ /* 0x010fc40000010029 */
[----:B------:R-:W2:Y:S04]  /*61e0*/  LDL.LU R59, [R1+0x4c] ;  /* 0x00004c00013b7983 */ /* 0x000ea80000300800 */
[----:B------:R-:W3:Y:S04]  /*61f0*/  LDL.LU R46, [R1+0x48] ;  /* 0x00004800012e7983 */ /* 0x000ee80000300800 */
[----:B------:R-:W4:Y:S04]  /*6200*/  LDL.LU R50, [R1+0x54] ;  /* 0x0000540001327983 */ /* 0x000f280000300800 */
[----:B------:R-:W2:Y:S04]  /*6210*/  LDL.LU R9, [R1+0x34] ;  /* 0x0000340001097983 */ /* 0x000ea80000300800 */
[----:B------:R-:W3:Y:S04]  /*6220*/  LDL.LU R16, [R1+0x30] ;  /* 0x0000300001107983 */ /* 0x000ee80000300800 */
[----:B------:R0:W5:Y:S04]  /*6230*/  LDL.LU R10, [R1+0xd8] ;  /* 0x0000d800010a7983 */ /* 0x0001680000300800 */
[----:B------:R-:W4:Y:S01]  /*6240*/  LDL.LU R21, [R1+0x5c] ;  /* 0x00005c0001157983 */ /* 0x000f220000300800 */
[----:B------:R-:W-:-:S03]  /*6250*/  FFMA.FTZ R29, -R17, R22, R29 ;  /* 0x00000016111d7223 */ /* 0x000fc6000001011d */
[----:B------:R-:W3:Y:S01]  /*6260*/  LDL.LU R22, [R1+0x98] ;  /* 0x0000980001167983 */ /* 0x000ee20000300800 */
[----:B----4-:R-:W-:-:S03]  /*6270*/  FFMA.FTZ R61, R21, -R17, R61 ;  /* 0x80000011153d7223 */ /* 0x010fc6000001003d */
[----:B------:R-:W4:Y:S01]  /*6280*/  LDL.LU R21, [R1+0xbc] ;  /* 0x0000bc0001157983 */ /* 0x000f220000300800 */
[-C--:B--2---:R-:W-:Y:S01]  /*6290*/  FFMA.FTZ R9, R9, -R17.reuse, R4 ;  /* 0x8000001109097223 */ /* 0x084fe20000010004 */
[----:B---3--:R-:W-:Y:S02]  /*62a0*/  IADD3 R4, P1, R22, UR14, RZ ;  /* 0x0000000e16047c10 */ /* 0x008fe4000ff3e0ff */
[----:B------:R-:W2:Y:S01]  /*62b0*/  LDL.LU R22, [R1+0xb4] ;  /* 0x0000b40001167983 */ /* 0x000ea20000300800 */
[----:B------:R-:W-:Y:S01]  /*62c0*/  FFMA.FTZ R16, R16, -R17, R5 ;  /* 0x8000001110107223 */ /* 0x000fe20000010005 */
[C---:B------:R-:W-:Y:S01]  /*62d0*/  FMUL.FTZ R15, R2.reuse, R15 ;  /* 0x0000000f020f7220 */ /* 0x040fe20000410000 */
[----:B------:R-:W-:Y:S01]  /*62e0*/  FMUL.FTZ R43, R2, R43 ;  /* 0x0000002b022b7220 */ /* 0x000fe20000410000 */
[----:B------:R-:W-:Y:S01]  /*62f0*/  FFMA.FTZ R3, R57, -R17, R3 ;  /* 0x8000001139037223 */ /* 0x000fe20000010003 */
[----:B------:R-:W-:Y:S01]  /*6300*/  FFMA.FTZ R34, -R17, R27, R34 ;  /* 0x0000001b11227223 */ /* 0x000fe20000010122 */
[----:B----4-:R-:W-:-:S02]  /*6310*/  IADD3.X R5, R21, UR15, RZ, P1, !PT ;  /* 0x0000000f15057c10 */ /* 0x010fc40008ffe4ff */
[----:B------:R-:W3:Y:S01]  /*6320*/  LDL.LU R21, [R1+0xb8] ;  /* 0x0000b80001157983 */ /* 0x000ee20000300800 */
[C---:B------:R-:W-:Y:S01]  /*6330*/  FMUL.FTZ R48, R2.reuse, R48 ;  /* 0x0000003002307220 */ /* 0x040fe20000410000 */
[----:B------:R-:W-:Y:S01]  /*6340*/  FMUL.FTZ R18, R2, R18 ;  /* 0x0000001202127220 */ /* 0x000fe20000410000 */
[----:B------:R-:W-:Y:S01]  /*6350*/  F2FP.BF16.F32.PACK_AB R15, R43, R15 ;  /* 0x0000000f2b0f723e */ /* 0x000fe200000010ff */
[C---:B------:R-:W-:Y:S01]  /*6360*/  FFMA.FTZ R25, -R17.reuse, R19, R25 ;  /* 0x0000001311197223 */ /* 0x040fe20000010119 */
[----:B------:R-:W-:Y:S01]  /*6370*/  FFMA.FTZ R49, R50, -R17, R49 ;  /* 0x8000001132317223 */ /* 0x000fe20000010031 */
[C---:B------:R-:W-:Y:S01]  /*6380*/  FFMA.FTZ R32, -R17.reuse, R23, R32 ;  /* 0x0000001711207223 */ /* 0x040fe20000010120 */
[-C--:B------:R-:W-:Y:S01]  /*6390*/  FFMA.FTZ R54, R60, -R17.reuse, R54 ;  /* 0x800000113c367223 */ /* 0x080fe20000010036 */
[----:B------:R-:W-:Y:S01]  /*63a0*/  FFMA.FTZ R33, -R17, R26, R33 ;  /* 0x0000001a11217223 */ /* 0x000fe20000010121 */
[-C--:B------:R-:W-:Y:S01]  /*63b0*/  FFMA.FTZ R53, R59, -R17.reuse, R53 ;  /* 0x800000113b357223 */ /* 0x080fe20000010035 */
[----:B------:R-:W-:Y:S01]  /*63c0*/  FFMA.FTZ R52, R46, -R17, R52 ;  /* 0x800000112e347223 */ /* 0x000fe20000010034 */
[C---:B------:R-:W-:Y:S01]  /*63d0*/  FFMA.FTZ R35, -R17.reuse, R30, R35 ;  /* 0x0000001e11237223 */ /* 0x040fe20000010123 */
[C---:B------:R-:W-:Y:S01]  /*63e0*/  FFMA.FTZ R38, -R17.reuse, R31, R38 ;  /* 0x0000001f11267223 */ /* 0x040fe20000010126 */
[C---:B------:R-:W-:Y:S01]  /*63f0*/  FFMA.FTZ R39, -R17.reuse, R36, R39 ;  /* 0x0000002411277223 */ /* 0x040fe20000010127 */
[----:B------:R-:W-:Y:S01]  /*6400*/  FFMA.FTZ R6, R56, -R17, R6 ;  /* 0x8000001138067223 */ /* 0x000fe20000010006 */
[----:B------:R-:W-:Y:S01]  /*6410*/  FFMA.FTZ R51, -R17, R37, R51 ;  /* 0x0000002511337223 */ /* 0x000fe20000010133 */
[-C--:B------:R-:W-:Y:S01]  /*6420*/  FFMA.FTZ R7, R55, -R17.reuse, R7 ;  /* 0x8000001137077223 */ /* 0x080fe20000010007 */
[C---:B------:R-:W-:Y:S01]  /*6430*/  FFMA.FTZ R20, -R17.reuse, R40, R20 ;  /* 0x0000002811147223 */ /* 0x040fe20000010114 */
[----:B------:R-:W-:Y:S01]  /*6440*/  FFMA.FTZ R0, R58, -R17, R0 ;  /* 0x800000113a007223 */ /* 0x000fe20000010000 */
[C---:B------:R-:W-:Y:S01]  /*6450*/  FFMA.FTZ R45, -R17.reuse, R44, R45 ;  /* 0x0000002c112d7223 */ /* 0x040fe2000001012d */
[----:B------:R-:W-:Y:S01]  /*6460*/  FFMA.FTZ R42, -R17, R14, R42 ;  /* 0x0000000e112a7223 */ /* 0x000fe2000001012a */
[----:B------:R-:W4:Y:S01]  /*6470*/  LDL.LU R27, [R1+0xac] ;  /* 0x0000ac00011b7983 */ /* 0x000f220000300800 */
[C---:B------:R-:W-:Y:S01]  /*6480*/  FMUL.FTZ R41, R2.reuse, R41 ;  /* 0x0000002902297220 */ /* 0x040fe20000410000 */
[C---:B------:R-:W-:Y:S01]  /*6490*/  FMUL.FTZ R24, R2.reuse, R24 ;  /* 0x0000001802187220 */ /* 0x040fe20000410000 */
[----:B------:R-:W-:Y:S01]  /*64a0*/  FMUL.FTZ R14, R2, R3 ;  /* 0x00000003020e7220 */ /* 0x000fe20000410000 */
[----:B------:R-:W-:Y:S01]  /*64b0*/  PRMT R3, R15, 0x7632, R3 ;  /* 0x000076320f037816 */ /* 0x000fe20000000003 */
[----:B------:R-:W4:Y:S01]  /*64c0*/  LDL.LU R26, [R1+0xb0] ;  /* 0x0000b000011a7983 */ /* 0x000f220000300800 */
        /* <DEDUP_REMOVED lines=26> */
[----:B------:R-:W4:Y:S01]  /*6670*/  LDL.LU R23, [R1+0xa4] ;  /* 0x0000a40001177983 */ /* 0x000f220000300800 */
[----:B--2---:R-:W-:-:S02]  /*6680*/  IADD3 R2, P1, R22, UR14, RZ ;  /* 0x0000000e16027c10 */ /* 0x004fc4000ff3e0ff */
[----:B------:R-:W-:Y:S01]  /*6690*/  F2FP.BF16.F32.PACK_AB R24, R24, R41 ;  /* 0x000000291818723e */ /* 0x000fe200000010ff */
[----:B------:R3:W-:Y:S01]  /*66a0*/  STG.E.U16 desc[UR12][R4.64+0x2], R3 ;  /* 0x0000020304007986 */ /* 0x0007e2000c10150c */
[----:B------:R-:W-:Y:S02]  /*66b0*/  PRMT R17, R18, 0x7632, R17 ;  /* 0x0000763212117816 */ /* 0x000fe40000000011 */
[----:B------:R-:W-:Y:S01]  /*66c0*/  PRMT R19, R24, 0x7632, R19 ;  /* 0x0000763218137816 */ /* 0x000fe20000000013 */
[----:B------:R-:W2:Y:S04]  /*66d0*/  LDL.LU R22, [R1+0xa8] ;  /* 0x0000a80001167983 */ /* 0x000ea80000300800 */
[----:B------:R-:W-:Y:S04]  /*66e0*/  STG.E.U16 desc[UR12][R4.64], R15 ;  /* 0x0000000f04007986 */ /* 0x000fe8000c10150c */
[----:B------:R-:W-:Y:S04]  /*66f0*/  STG.E.U16 desc[UR12][R4.64+0x4], R18 ;  /* 0x0000041204007986 */ /* 0x000fe8000c10150c */
[----:B------:R-:W-:Y:S01]  /*6700*/  STG.E.U16 desc[UR12][R4.64+0x6], R17 ;  /* 0x0000061104007986 */ /* 0x000fe2000c10150c */
[----:B---3--:R-:W-:-:S03]  /*6710*/  IADD3.X R3, R21, UR15, RZ, P1, !PT ;  /* 0x0000000f15037c10 */ /* 0x008fc60008ffe4ff */
[----:B------:R-:W3:Y:S04]  /*6720*/  LDL.LU R21, [R1+0x9c] ;  /* 0x00009c0001157983 */ /* 0x000ee80000300800 */
[----:B------:R1:W-:Y:S04]  /*6730*/  STG.E.U16 desc[UR12][R2.64+0x2], R19 ;  /* 0x0000021302007986 */ /* 0x0003e8000c10150c */
[----:B-1----:R-:W3:Y:S01]  /*6740*/  LDL.LU R19, [R1+0xa0] ;  /* 0x0000a00001137983 */ /* 0x002ee20000300800 */
[----:B------:R-:W-:Y:S02]  /*6750*/  F2FP.BF16.F32.PACK_AB R8, R25, R8 ;  /* 0x000000081908723e */ /* 0x000fe400000010ff */
[----:B----4-:R-:W-:-:S02]  /*6760*/  IADD3 R4, P1, R27, UR14, RZ ;  /* 0x0000000e1b047c10 */ /* 0x010fc4000ff3e0ff */
[----:B------:R-:W-:Y:S02]  /*6770*/  PRMT R15, R8, 0x7632, R15 ;  /* 0x00007632080f7816 */ /* 0x000fe4000000000f */
[----:B------:R-:W-:Y:S02]  /*6780*/  F2FP.BF16.F32.PACK_AB R28, R28, R47 ;  /* 0x0000002f1c1c723e */ /* 0x000fe400000010ff */
[----:B------:R-:W-:Y:S01]  /*6790*/  F2FP.BF16.F32.PACK_AB R29, R29, R61 ;  /* 0x0000003d1d1d723e */ /* 0x000fe200000010ff */
[----:B------:R1:W-:Y:S01]  /*67a0*/  STG.E.U16 desc[UR12][R2.64], R24 ;  /* 0x0000001802007986 */ /* 0x0003e2000c10150c */
[----:B------:R-:W-:Y:S02]  /*67b0*/  IADD3.X R5, R26, UR15, RZ, P1, !PT ;  /* 0x0000000f1a057c10 */ /* 0x000fe40008ffe4ff */
[----:B------:R-:W-:Y:S01]  /*67c0*/  PRMT R18, R28, 0x7632, R18 ;  /* 0x000076321c127816 */ /* 0x000fe20000000012 */
[----:B------:R4:W-:Y:S04]  /*67d0*/  STG.E.U16 desc[UR12][R2.64+0x4], R8 ;  /* 0x0000040802007986 */ /* 0x0009e8000c10150c */
[----:B------:R0:W-:Y:S04]  /*67e0*/  STG.E.U16 desc[UR12][R2.64+0x6], R15 ;  /* 0x0000060f02007986 */ /* 0x0001e8000c10150c */
[----:B-1----:R-:W3:Y:S01]  /*67f0*/  LDL.LU R24, [R1+0x90] ;  /* 0x0000900001187983 */ /* 0x002ee20000300800 */
[----:B----4-:R-:W-:-:S03]  /*6800*/  PRMT R8, R29, 0x7632, R8 ;  /* 0x000076321d087816 */ /* 0x010fc60000000008 */
[----:B------:R-:W-:Y:S01]  /*6810*/  STG.E.U16 desc[UR12][R4.64], R28 ;  /* 0x0000001c04007986 */ /* 0x000fe2000c10150c */
[----:B------:R-:W-:Y:S02]  /*6820*/  F2FP.BF16.F32.PACK_AB R32, R32, R49 ;  /* 0x000000312020723e */ /* 0x000fe400000010ff */
[----:B0-----:R-:W-:Y:S02]  /*6830*/  IADD3 R2, P1, R23, UR14, RZ ;  /* 0x0000000e17027c10 */ /* 0x001fe4000ff3e0ff */
[----:B------:R-:W4:Y:S04]  /*6840*/  LDL.LU R23, [R1+0x94] ;  /* 0x0000940001177983 */ /* 0x000f280000300800 */
[----:B------:R-:W-:Y:S01]  /*6850*/  STG.E.U16 desc[UR12][R4.64+0x2], R18 ;  /* 0x0000021204007986 */ /* 0x000fe2000c10150c */
[----:B--2---:R-:W-:-:S03]  /*6860*/  IADD3.X R3, R22, UR15, RZ, P1, !PT ;  /* 0x0000000f16037c10 */ /* 0x004fc60008ffe4ff */
[----:B------:R-:W-:Y:S04]  /*6870*/  STG.E.U16 desc[UR12][R4.64+0x4], R29 ;  /* 0x0000041d04007986 */ /* 0x000fe8000c10150c */
[----:B------:R-:W2:Y:S04]  /*6880*/  LDL.LU R22, [R1+0x88] ;  /* 0x0000880001167983 */ /* 0x000ea80000300800 */
[----:B------:R3:W-:Y:S01]  /*6890*/  STG.E.U16 desc[UR12][R4.64+0x6], R8 ;  /* 0x0000060804007986 */ /* 0x0007e2000c10150c */
[----:B------:R-:W-:-:S05]  /*68a0*/  PRMT R17, R32, 0x7632, R17 ;  /* 0x0000763220117816 */ /* 0x000fca0000000011 */
[----:B------:R0:W-:Y:S01]  /*68b0*/  STG.E.U16 desc[UR12][R2.64+0x2], R17 ;  /* 0x0000021102007986 */ /* 0x0001e2000c10150c */
[----:B---3--:R-:W-:-:S03]  /*68c0*/  IADD3 R4, P1, R21, UR14, RZ ;  /* 0x0000000e15047c10 */ /* 0x008fc6000ff3e0ff */
[----:B------:R-:W3:Y:S01]  /*68d0*/  LDL.LU R21, [R1+0x8c] ;  /* 0x00008c0001157983 */ /* 0x000ee20000300800 */
[----:B------:R-:W-:-:S03]  /*68e0*/  IADD3.X R5, R19, UR15, RZ, P1, !PT ;  /* 0x0000000f13057c10 */ /* 0x000fc60008ffe4ff */
[----:B------:R-:W3:Y:S04]  /*68f0*/  LDL.LU R19, [R1+0x6c] ;  /* 0x00006c0001137983 */ /* 0x000ee80000300800 */
[----:B0-----:R-:W3:Y:S01]  /*6900*/  LDL.LU R17, [R1+0x70] ;  /* 0x0000700001117983 */ /* 0x001ee20000300800 */
[----:B------:R-:W-:Y:S02]  /*6910*/  F2FP.BF16.F32.PACK_AB R33, R33, R54 ;  /* 0x000000362121723e */ /* 0x000fe400000010ff */
[----:B------:R-:W-:Y:S02]  /*6920*/  F2FP.BF16.F32.PACK_AB R34, R34, R53 ;  /* 0x000000352222723e */ /* 0x000fe400000010ff */
[----:B------:R-:W-:Y:S02]  /*6930*/  PRMT R15, R33, 0x7632, R15 ;  /* 0x00007632210f7816 */ /* 0x000fe4000000000f */
[----:B------:R-:W-:Y:S01]  /*6940*/  F2FP.BF16.F32.PACK_AB R35, R35, R52 ;  /* 0x000000342323723e */ /* 0x000fe200000010ff */
[----:B------:R-:W-:Y:S01]  /*6950*/  STG.E.U16 desc[UR12][R2.64], R32 ;  /* 0x0000002002007986 */ /* 0x000fe2000c10150c */
[----:B------:R-:W-:-:S03]  /*6960*/  PRMT R18, R34, 0x7632, R18 ;  /* 0x0000763222127816 */ /* 0x000fc60000000012 */
[----:B------:R-:W-:Y:S01]  /*6970*/  STG.E.U16 desc[UR12][R2.64+0x4], R33 ;  /* 0x0000042102007986 */ /* 0x000fe2000c10150c */
[----:B------:R-:W-:-:S03]  /*6980*/  F2FP.BF16.F32.PACK_AB R38, R38, R9 ;  /* 0x000000092626723e */ /* 0x000fc600000010ff */
[----:B------:R0:W-:Y:S01]  /*6990*/  STG.E.U16 desc[UR12][R2.64+0x6], R15 ;  /* 0x0000060f02007986 */ /* 0x0001e2000c10150c */
[----:B------:R-:W-:Y:S02]  /*69a0*/  IADD3 R8, P1, R24, UR14, RZ ;  /* 0x0000000e18087c10 */ /* 0x000fe4000ff3e0ff */
[----:B------:R-:W-:Y:S01]  /*69b0*/  F2FP.BF16.F32.PACK_AB R16, R39, R16 ;  /* 0x000000102710723e */ /* 0x000fe200000010ff */
[----:B------:R-:W-:Y:S01]  /*69c0*/  STG.E.U16 desc[UR12][R4.64], R34 ;  /* 0x0000002204007986 */ /* 0x000fe2000c10150c */
[----:B0-----:R-:W-:-:S03]  /*69d0*/  PRMT R3, R35, 0x7632, R3 ;  /* 0x0000763223037816 */ /* 0x001fc60000000003 */
[----:B------:R-:W-:Y:S01]  /*69e0*/  STG.E.U16 desc[UR12][R4.64+0x2], R18 ;  /* 0x0000021204007986 */ /* 0x000fe2000c10150c */
[----:B------:R-:W-:Y:S02]  /*69f0*/  PRMT R15, R38, 0x7632, R15 ;  /* 0x00007632260f7816 */ /* 0x000fe4000000000f */
[----:B----4-:R-:W-:Y:S01]  /*6a00*/  IADD3.X R9, R23, UR15, RZ, P1, !PT ;  /* 0x0000000f17097c10 */ /* 0x010fe20008ffe4ff */
[----:B------:R-:W-:Y:S01]  /*6a10*/  STG.E.U16 desc[UR12][R4.64+0x4], R35 ;  /* 0x0000042304007986 */ /* 0x000fe2000c10150c */
[----:B------:R-:W-:-:S03]  /*6a20*/  F2FP.BF16.F32.PACK_AB R6, R51, R6 ;  /* 0x000000063306723e */ /* 0x000fc600000010ff */
[----:B------:R0:W-:Y:S01]  /*6a30*/  STG.E.U16 desc[UR12][R4.64+0x6], R3 ;  /* 0x0000060304007986 */ /* 0x0001e2000c10150c */
[----:B------:R-:W-:Y:S02]  /*6a40*/  F2FP.BF16.F32.PACK_AB R7, R20, R7 ;  /* 0x000000071407723e */ /* 0x000fe400000010ff */
[----:B--2---:R-:W-:Y:S01]  /*6a50*/  IADD3 R2, P1, R22, UR14, RZ ;  /* 0x0000000e16027c10 */ /* 0x004fe2000ff3e0ff */
[----:B------:R-:W-:Y:S01]  /*6a60*/  STG.E.U16 desc[UR12][R8.64], R38 ;  /* 0x0000002608007986 */ /* 0x000fe2000c10150c */
[----:B0-----:R-:W-:-:S03]  /*6a70*/  PRMT R5, R16, 0x7632, R5 ;  /* 0x0000763210057816 */ /* 0x001fc60000000005 */
[----:B------:R0:W-:Y:S01]  /*6a80*/  STG.E.U16 desc[UR12][R8.64+0x2], R15 ;  /* 0x0000020f08007986 */ /* 0x0001e2000c10150c */
[----:B------:R-:W-:-:S03]  /*6a90*/  F2FP.BF16.F32.PACK_AB R0, R45, R0 ;  /* 0x000000002d00723e */ /* 0x000fc600000010ff */
[----:B------:R-:W-:Y:S01]  /*6aa0*/  STG.E.U16 desc[UR12][R8.64+0x4], R16 ;  /* 0x0000041008007986 */ /* 0x000fe2000c10150c */
[----:B------:R-:W-:-:S03]  /*6ab0*/  F2FP.BF16.F32.PACK_AB R14, R42, R14 ;  /* 0x0000000e2a0e723e */ /* 0x000fc600000010ff */
[----:B------:R1:W-:Y:S01]  /*6ac0*/  STG.E.U16 desc[UR12][R8.64+0x6], R5 ;  /* 0x0000060508007986 */ /* 0x0003e2000c10150c */
[----:B0-----:R-:W-:Y:S02]  /*6ad0*/  PRMT R15, R7, 0x7632, R15 ;  /* 0x00007632070f7816 */ /* 0x001fe4000000000f */
[----:B-1----:R-:W-:Y:S01]  /*6ae0*/  PRMT R9, R6, 0x7632, R9 ;  /* 0x0000763206097816 */ /* 0x002fe20000000009 */
[----:B------:R-:W-:Y:S01]  /*6af0*/  ULOP3.LUT UR4, UR4, 0x1, URZ, 0x3c, !UPT ;  /* 0x0000000104047892 */ /* 0x000fe2000f8e3c3f */
[----:B------:R-:W-:Y:S01]  /*6b00*/  UMOV UR5, UR10 ;  /* 0x0000000a00057c82 */ /* 0x000fe20008000000 */
[----:B------:R-:W-:Y:S01]  /*6b10*/  UMOV UR11, UR9 ;  /* 0x00000009000b7c82 */ /* 0x000fe20008000000 */
[----:B---3--:R-:W-:-:S05]  /*6b20*/  IADD3.X R3, R21, UR15, RZ, P1, !PT ;  /* 0x0000000f15037c10 */ /* 0x008fca0008ffe4ff */
[----:B------:R0:W-:Y:S04]  /*6b30*/  STG.E.U16 desc[UR12][R2.64], R6 ;  /* 0x0000000602007986 */ /* 0x0001e8000c10150c */
[----:B------:R-:W-:Y:S04]  /*6b40*/  STG.E.U16 desc[UR12][R2.64+0x2], R9 ;  /* 0x0000020902007986 */ /* 0x000fe8000c10150c */
[----:B------:R-:W-:Y:S01]  /*6b50*/  STG.E.U16 desc[UR12][R2.64+0x4], R7 ;  /* 0x0000040702007986 */ /* 0x000fe2000c10150c */
[----:B------:R-:W-:-:S03]  /*6b60*/  IADD3 R4, P1, R19, UR14, RZ ;  /* 0x0000000e13047c10 */ /* 0x000fc6000ff3e0ff */
[----:B------:R1:W-:Y:S01]  /*6b70*/  STG.E.U16 desc[UR12][R2.64+0x6], R15 ;  /* 0x0000060f02007986 */ /* 0x0003e2000c10150c */
[----:B0-----:R-:W-:Y:S02]  /*6b80*/  PRMT R6, R14, 0x7632, R6 ;  /* 0x000076320e067816 */ /* 0x001fe40000000006 */
[----:B------:R-:W-:Y:S02]  /*6b90*/  IADD3.X R5, R17, UR15, RZ, P1, !PT ;  /* 0x0000000f11057c10 */ /* 0x000fe40008ffe4ff */
[----:B-1----:R-:W-:-:S03]  /*6ba0*/  PRMT R3, R0, 0x7632, R3 ;  /* 0x0000763200037816 */ /* 0x002fc60000000003 */
[----:B------:R2:W-:Y:S04]  /*6bb0*/  STG.E.U16 desc[UR12][R4.64], R0 ;  /* 0x0000000004007986 */ /* 0x0005e8000c10150c */
[----:B------:R2:W-:Y:S04]  /*6bc0*/  STG.E.U16 desc[UR12][R4.64+0x2], R3 ;  /* 0x0000020304007986 */ /* 0x0005e8000c10150c */
[----:B------:R2:W-:Y:S04]  /*6bd0*/  STG.E.U16 desc[UR12][R4.64+0x4], R14 ;  /* 0x0000040e04007986 */ /* 0x0005e8000c10150c */
[----:B------:R2:W-:Y:S01]  /*6be0*/  STG.E.U16 desc[UR12][R4.64+0x6], R6 ;  /* 0x0000060604007986 */ /* 0x0005e2000c10150c */
[----:B------:R-:W-:Y:S05]  /*6bf0*/  @!P0 BRA `(.L_x_1383) ;  /* 0xffffff9800408947 */ /* 0x000fea000383ffff */
.L_x_1371:
        /* <DEDUP_REMOVED lines=10> */
[----:B--2---:R-:W0:Y:S01]  /*6ca0*/  LDC.64 R14, c[0x0][0x258] ;  /* 0x00009600ff0e7b82 */ /* 0x004e220000000a00 */
        /* <DEDUP_REMOVED lines=17> */
[----:B-----5:R-:W-:Y:S01]  /*6dc0*/  LOP3.LUT R10, RZ, R4, RZ, 0x33, !PT ;  /* 0x00000004ff0a7212 */ /* 0x020fe200078e33ff */
        /* <DEDUP_REMOVED lines=17> */
[----:B------:R-:W-:Y:S02]  /*6ee0*/  IADD3 R9, P2, R0, 0x1e, RZ ;  /* 0x0000001e00097810 */ /* 0x000fe40007f5e0ff */
[----:B------:R-:W-:Y:S02]  /*6ef0*/  IADD3 R51, R51, 0x1, RZ ;  /* 0x0000000133337810 */ /* 0x000fe40007ffe0ff */
[----:B------:R-:W-:Y:S02]  /*6f00*/  SHF.L.U64.HI R48, R49, 0x5, R48 ;  /* 0x0000000531307819 */ /* 0x000fe40000010230 */
[----:B------:R-:W-:Y:S02]  /*6f10*/  LOP3.LUT R10, R56, 0xf, RZ, 0xc0, !PT ;  /* 0x0000000f380a7812 */ /* 0x000fe400078ec0ff */
[----:B------:R-:W-:Y:S02]  /*6f20*/  IADD3.X R11, RZ, RZ, RZ, P0, !PT ;  /* 0x000000ffff0b7210 */ /* 0x000fe400007fe4ff */
[----:B------:R-:W-:-:S02]  /*6f30*/  IADD3.X R12, RZ, RZ, RZ, P1, !PT ;  /* 0x000000ffff0c7210 */ /* 0x000fc40000ffe4ff */
[----:B------:R-:W-:Y:S02]  /*6f40*/  IADD3.X R13, RZ, RZ, RZ, P2, !PT ;  /* 0x000000ffff0d7210 */ /* 0x000fe400017fe4ff */
[----:B------:R-:W-:Y:S02]  /*6f50*/  SHF.L.U32 R49, R49, 0x5, RZ ;  /* 0x0000000531317819 */ /* 0x000fe400000006ff */
[----:B------:R-:W-:Y:S02]  /*6f60*/  LOP3.LUT R50, R50, 0x3, RZ, 0xc0, !PT ;  /* 0x0000000332327812 */ /* 0x000fe400078ec0ff */
[----:B------:R-:W-:-:S07]  /*6f70*/  LOP3.LUT R51, R51, 0x3, RZ, 0xc0, !PT ;  /* 0x0000000333337812 */ /* 0x000fce00078ec0ff */
.L_x_1400:
        /* <DEDUP_REMOVED lines=45> */
.L_x_1387:
[----:B------:R-:W-:Y:S05]  /*7250*/  BSYNC B1 ;  /* 0x0000000000017941 */ /* 0x000fea0003800000 */
.L_x_1386:
        /* <DEDUP_REMOVED lines=21> */
.L_x_1390:
        /* <DEDUP_REMOVED lines=55> */
.L_x_1389:
[----:B------:R-:W-:Y:S05]  /*7720*/  BSYNC B1 ;  /* 0x0000000000017941 */ /* 0x000fea0003800000 */
.L_x_1388:
        /* <DEDUP_REMOVED lines=35> */
.L_x_1392:
[----:B------:R-:W-:Y:S05]  /*7960*/  BSYNC B1 ;  /* 0x0000000000017941 */ /* 0x000fea0003800000 */
.L_x_1391:
        /* <DEDUP_REMOVED lines=15> */
.L_x_1385:
[----:B------:R-:W-:Y:S05]  /*7a60*/  BSYNC B0 ;  /* 0x0000000000007941 */ /* 0x000fea0003800000 */
.L_x_1384:
        /* <DEDUP_REMOVED lines=50> */
.L_x_1409:
        /* <DEDUP_REMOVED lines=46> */
.L_x_1419:
        /* <DEDUP_REMOVED lines=41> */
.L_x_1429:
[----:B--2---:R-:W-:Y:S01]  /*8300*/  FADD.FTZ R15, R14, R30 ;  /* 0x0000001e0e0f7221 */ /* 0x004fe20000010000 */
[----:B------:R-:W-:-:S04]  /*8310*/  @!P1 F2FP.BF16.F32.PACK_AB R14, RZ, R24 ;  /* 0x00000018ff0e923e */ /* 0x000fc800000010ff */
[----:B------:R-:W-:Y:S01]  /*8320*/  @!P1 F2FP.BF16.F32.PACK_AB R15, RZ, R15 ;  /* 0x0000000fff0f923e */ /* 0x000fe200000010ff */
[----:B------:R3:W-:Y:S03]  /*8330*/  @!P1 STG.E.U16 desc[UR12][R16.64+0x50], R14 ;  /* 0x0000500e10009986 */ /* 0x0007e6000c10150c */
[----:B------:R-:W-:Y:S02]  /*8340*/  PRMT R20, R15, 0x7610, R20 ;  /* 0x000076100f147816 */ /* 0x000fe40000000014 */
[----:B------:R-:W-:-:S03]  /*8350*/  LEA.HI R15, R56, 0x3c, RZ, 0x1c ;  /* 0x0000003c380f7811 */ /* 0x000fc600078fe0ff */
[----:B------:R3:W-:Y:S04]  /*8360*/  @!P1 STG.E.U16 desc[UR12][R18.64+0x50], R20 ;  /* 0x0000501412009986 */ /* 0x0007e8000c10150c */
.L_x_1395:
[----:B------:R-:W-:Y:S05]  /*8370*/  BSYNC B0 ;  /* 0x0000000000007941 */ /* 0x000fea0003800000 */
.L_x_1394:
[----:B------:R-:W-:-:S13]  /*8380*/  ISETP.GE.U32.AND P0, PT, R5, 0x3c, PT ;  /* 0x0000003c0500780c */ /* 0x000fda0003f06070 */
[----:B------:R-:W-:Y:S05]  /*8390*/  @!P0 BRA `(.L_x_1393) ;  /* 0x0000000800b08947 */ /* 0x000fea0003800000 */
[----:B------:R-:W-:Y:S01]  /*83a0*/  ISETP.GT.U32.AND P0, PT, R10, 0x9, PT ;  /* 0x000000090a00780c */ /* 0x000fe20003f04070 */
[----:B-123--:R-:W-:Y:S01]  /*83b0*/  HFMA2.MMA R16, -RZ, RZ, 0, 0 ;  /* 0x00000000ff107435 */ /* 0x00efe200000001ff */
[----:B------:R-:W-:-:S11]  /*83c0*/  UMOV UR5, 0xffff ;  /* 0x0000ffff00057882 */ /* 0x000fd60000000000 */
[C---:B0-----:R-:W-:Y:S02]  /*83d0*/  @!P0 SHF.L.U32 R14, R10.reuse, 0x1, RZ ;  /* 0x000000010a0e8819 */ /* 0x041fe400000006ff */
[----:B------:R-:W-:Y:S02]  /*83e0*/  @!P0 LEA R17, R10, UR4, 0x7 ;  /* 0x000000040a118c11 */ /* 0x000fe4000f8e38ff */
[----:B------:R-:W-:-:S04]  /*83f0*/  @!P0 LOP3.LUT R14, R15, R14, RZ, 0x3c, !PT ;  /* 0x0000000e0f0e8212 */ /* 0x000fc800078e3cff */
[----:B------:R-:W-:Y:S02]  /*8400*/  @!P0 LEA R17, R14, R17, 0x2 ;  /* 0x000000110e118211 */ /* 0x000fe400078e10ff */
[----:B------:R-:W-:-:S03]  /*8410*/  MOV R14, RZ ;  /* 0x000000ff000e7202 */ /* 0x000fc60000000f00 */
[----:B------:R0:W1:Y:S04]  /*8420*/  @!P0 LDS R16, [R17] ;  /* 0x0000000011108984 */ /* 0x0000680000000800 */
[----:B------:R0:W2:Y:S01]  /*8430*/  @!P0 LDS R14, [R17+0x500] ;  /* 0x00050000110e8984 */ /* 0x0000a20000000800 */
[----:B------:R-:W-:Y:S05]  /*8440*/  BRA.DIV UR5, `(.L_x_1399) ;  /* 0x0000001605487947 */ /* 0x000fea000b800000 */
[C---:B------:R-:W-:Y:S02]  /*8450*/  @!P0 SHF.L.U32 R19, R10.reuse, 0x1, RZ ;  /* 0x000000010a138819 */ /* 0x040fe400000006ff */
[----:B------:R-:W-:Y:S02]  /*8460*/  @!P0 IADD3 R18, R15, 0x14, RZ ;  /* 0x000000140f128810 */ /* 0x000fe40007ffe0ff */
[----:B------:R-:W-:Y:S02]  /*8470*/  @!P0 LEA R23, R10, UR4, 0x7 ;  /* 0x000000040a178c11 */ /* 0x000fe4000f8e38ff */
[----:B------:R-:W-:Y:S02]  /*8480*/  @!P0 LOP3.LUT R18, R18, R19, RZ, 0x3c, !PT ;  /* 0x0000001312128212 */ /* 0x000fe400078e3cff */
[----:B------:R-:W-:Y:S02]  /*8490*/  @!P0 SHF.L.U32 R22, R10, 0x1, RZ ;  /* 0x000000010a168819 */ /* 0x000fe400000006ff */
[----:B------:R-:W-:-:S02]  /*84a0*/  @!P0 LEA R18, R18, R23, 0x2 ;  /* 0x0000001712128211 */ /* 0x000fc400078e10ff */
[----:B------:R-:W-:Y:S02]  /*84b0*/  @!P0 IADD3 R21, R15, 0x28, RZ ;  /* 0x000000280f158810 */ /* 0x000fe40007ffe0ff */
[----:B------:R-:W-:Y:S01]  /*84c0*/  @!P0 LEA R24, R10, UR4, 0x7 ;  /* 0x000000040a188c11 */ /* 0x000fe2000f8e38ff */
[----:B------:R-:W3:Y:S01]  /*84d0*/  @!P0 LDS R20, [R18] ;  /* 0x0000000012148984 */ /* 0x000ee20000000800 */
[----:B------:R-:W-:Y:S02]  /*84e0*/  @!P0 LOP3.LUT R21, R21, R22, RZ, 0x3c, !PT ;  /* 0x0000001615158212 */ /* 0x000fe400078e3cff */
[----:B0-----:R-:W-:Y:S02]  /*84f0*/  MOV R17, 0xffff ;  /* 0x0000ffff00117802 */ /* 0x001fe40000000f00 */
[----:B------:R-:W-:Y:S02]  /*8500*/  @!P0 LEA R22, R21, R24, 0x2 ;  /* 0x0000001815168211 */ /* 0x000fe400078e10ff */
[----:B------:R0:W-:Y:S01]  /*8510*/  @!P0 LDS R21, [R18+0x500] ;  /* 0x0005000012158984 */ /* 0x0001e20000000800 */
[----:B------:R-:W-:-:S02]  /*8520*/  @!P0 IADD3 R23, R15, 0x3c, RZ ;  /* 0x0000003c0f178810 */ /* 0x000fc40007ffe0ff */
[C---:B------:R-:W-:Y:S01]  /*8530*/  @!P0 SHF.L.U32 R24, R10.reuse, 0x1, RZ ;  /* 0x000000010a188819 */ /* 0x040fe200000006ff */
[----:B------:R-:W-:Y:S01]  /*8540*/  @!P0 LDS R38, [R22+0x500] ;  /* 0x0005000016268984 */ /* 0x000fe20000000800 */
[----:B------:R-:W-:Y:S02]  /*8550*/  @!P0 LEA R30, R10, UR4, 0x7 ;  /* 0x000000040a1e8c11 */ /* 0x000fe4000f8e38ff */
[----:B------:R-:W-:Y:S01]  /*8560*/  @!P0 LOP3.LUT R23, R23, R24, RZ, 0x3c, !PT ;  /* 0x0000001817178212 */ /* 0x000fe200078e3cff */
[----:B------:R-:W-:Y:S01]  /*8570*/  @!P0 LDS R37, [R22] ;  /* 0x0000000016258984 */ /* 0x000fe20000000800 */
[----:B------:R-:W-:Y:S02]  /*8580*/  MOV R27, 0xffff ;  /* 0x0000ffff001b7802 */ /* 0x000fe40000000f00 */
[----:B------:R-:W-:Y:S01]  /*8590*/  @!P0 LEA R39, R23, R30, 0x2 ;  /* 0x0000001e17278211 */ /* 0x000fe200078e10ff */
[----:B-1----:R-:W1:Y:S01]  /*85a0*/  SHFL.BFLY PT, R17, R16, 0x8, 0x101f ;  /* 0x0d101f0010117f89 */ /* 0x002e6200000e0000 */
[----:B------:R-:W-:-:S02]  /*85b0*/  MOV R32, RZ ;  /* 0x000000ff00207202 */ /* 0x000fc40000000f00 */
[----:B------:R-:W-:Y:S01]  /*85c0*/  MOV R23, RZ ;  /* 0x000000ff00177202 */ /* 0x000fe20000000f00 */
[----:B--2---:R-:W2:Y:S01]  /*85d0*/  SHFL.BFLY PT, R30, R14, 0x8, 0x101f ;  /* 0x0d101f000e1e7f89 */ /* 0x004ea200000e0000 */
[----:B------:R-:W-:Y:S02]  /*85e0*/  MOV R29, 0xffff ;  /* 0x0000ffff001d7802 */ /* 0x000fe40000000f00 */
[----:B------:R-:W-:Y:S01]  /*85f0*/  MOV R24, RZ ;  /* 0x000000ff00187202 */ /* 0x000fe20000000f00 */
[----:B------:R-:W4:Y:S01]  /*8600*/  @!P0 LDS R22, [R39] ;  /* 0x0000000027168984 */ /* 0x000f220000000800 */
[----:B------:R-:W-:Y:S02]  /*8610*/  MOV R34, RZ ;  /* 0x000000ff00227202 */ /* 0x000fe40000000f00 */
[----:B------:R-:W-:Y:S02]  /*8620*/  MOV R35, 0xffff ;  /* 0x0000ffff00237802 */ /* 0x000fe40000000f00 */
[----:B0-----:R-:W-:-:S02]  /*8630*/  MOV R18, RZ ;  /* 0x000000ff00127202 */ /* 0x001fc40000000f00 */
[----:B------:R-:W-:Y:S02]  /*8640*/  MOV R28, 0xffff ;  /* 0x0000ffff001c7802 */ /* 0x000fe40000000f00 */
[----:B------:R-:W-:Y:S02]  /*8650*/  MOV R26, 0xffff ;  /* 0x0000ffff001a7802 */ /* 0x000fe40000000f00 */
[----:B------:R-:W-:Y:S02]  /*8660*/  MOV R41, 0xffff ;  /* 0x0000ffff00297802 */ /* 0x000fe40000000f00 */
[----:B---3--:R-:W-:Y:S02]  /*8670*/  @!P0 MOV R32, R20 ;  /* 0x0000001400208202 */ /* 0x008fe40000000f00 */
[----:B------:R0:W-:Y:S01]  /*8680*/  @!P0 LDS R20, [R39+0x500] ;  /* 0x0005000027148984 */ /* 0x0001e20000000800 */
[----:B-1----:R-:W-:Y:S01]  /*8690*/  FADD.FTZ R25, R17, R16 ;  /* 0x0000001011197221 */ /* 0x002fe20000010000 */
[----:B------:R-:W-:-:S02]  /*86a0*/  MOV R16, 0xffff ;  /* 0x0000ffff00107802 */ /* 0x000fc40000000f00 */
[----:B------:R-:W1:Y:S01]  /*86b0*/  SHFL.BFLY PT, R31, R32, 0x8, 0x101f ;  /* 0x0d101f00201f7f89 */ /* 0x000e6200000e0000 */
[----:B------:R-:W-:Y:S01]  /*86c0*/  @!P0 MOV R34, R21 ;  /* 0x0000001500228202 */ /* 0x000fe20000000f00 */
[----:B--2---:R-:W-:Y:S01]  /*86d0*/  FADD.FTZ R17, R30, R14 ;  /* 0x0000000e1e117221 */ /* 0x004fe20000010000 */
[----:B------:R-:W-:Y:S01]  /*86e0*/  MOV R30, 0xffff ;  /* 0x0000ffff001e7802 */ /* 0x000fe20000000f00 */
[----:B------:R-:W2:Y:S01]  /*86f0*/  SHFL.BFLY PT, R16, R25, 0x4, 0x101f ;  /* 0x0c901f0019107f89 */ /* 0x000ea200000e0000 */
[----:B------:R-:W-:Y:S02]  /*8700*/  @!P0 MOV R23, R38 ;  /* 0x0000002600178202 */ /* 0x000fe40000000f00 */
[----:B------:R-:W-:Y:S01]  /*8710*/  MOV R38, 0xffff ;  /* 0x0000ffff00267802 */ /* 0x000fe20000000f00 */
[----:B------:R-:W3:Y:S01]  /*8720*/  SHFL.BFLY PT, R33, R34, 0x8, 0x101f ;  /* 0x0d101f0022217f89 */ /* 0x000ee200000e0000 */
[----:B------:R-:W-:Y:S02]  /*8730*/  @!P0 MOV R24, R37 ;  /* 0x0000002500188202 */ /* 0x000fe40000000f00 */
[----:B------:R-:W-:Y:S01]  /*8740*/  MOV R37, 0xffff ;  /* 0x0000ffff00257802 */ /* 0x000fe20000000f00 */
[----:B------:R-:W5:Y:S01]  /*8750*/  SHFL.BFLY PT, R30, R17, 0x4, 0x101f ;  /* 0x0c901f00111e7f89 */ /* 0x000f6200000e0000 */
[----:B------:R-:W-:-:S02]  /*8760*/  MOV R21, RZ ;  /* 0x000000ff00157202 */ /* 0x000fc40000000f00 */
[----:B0-----:R-:W-:Y:S01]  /*8770*/  MOV R39, 0xffff ;  /* 0x0000ffff00277802 */ /* 0x001fe20000000f00 */
[----:B------:R-:W0:Y:S01]  /*8780*/  SHFL.BFLY PT, R38, R23, 0x8, 0x101f ;  /* 0x0d101f0017267f89 */ /* 0x000e2200000e0000 */
[----:B------:R-:W-:Y:S02]  /*8790*/  MOV R40, 0xffff ;  /* 0x0000ffff00287802 */ /* 0x000fe40000000f00 */
[----:B------:R-:W-:Y:S01]  /*87a0*/  MOV R43, 0xffff ;  /* 0x0000ffff002b7802 */ /* 0x000fe20000000f00 */
[----:B------:R-:W0:Y:S01]  /*87b0*/  SHFL.BFLY PT, R37, R24, 0x8, 0x101f ;  /* 0x0d101f0018257f89 */ /* 0x000e2200000e0000 */
[----:B----4-:R-:W-:Y:S02]  /*87c0*/  @!P0 MOV R21, R22 ;  /* 0x0000001600158202 */ /* 0x010fe40000000f00 */
[----:B------:R-:W-:Y:S01]  /*87d0*/  MOV R22, 0xffff ;  /* 0x0000ffff00167802 */ /* 0x000fe20000000f00 */
[----:B-1----:R-:W-:Y:S02]  /*87e0*/  FADD.FTZ R31, R31, R32 ;  /* 0x000000201f1f7221 */ /* 0x002fe40000010000 */
[----:B------:R-:W1:Y:S01]  /*87f0*/  SHFL.BFLY PT, R42, R21, 0x8, 0x101f ;  /* 0x0d101f00152a7f89 */ /* 0x000e6200000e0000 */
[----:B--2---:R-:W-:Y:S01]  /*8800*/  FADD.FTZ R19, R25, R16 ;  /* 0x0000001019137221 */ /* 0x004fe20000010000 */
[----:B---3--:R-:W-:-:S04]  /*8810*/  FADD.FTZ R33, R33, R34 ;  /* 0x0000002221217221 */ /* 0x008fc80000010000 */
[----:B------:R-:W2:Y:S01]  /*8820*/  SHFL.BFLY PT, R16, R19, 0x2, 0x101f ;  /* 0x0c501f0013107f89 */ /* 0x000ea200000e0000 */
[----:B------:R-:W-:Y:S02]  /*8830*/  MOV R34, 0xffff ;  /* 0x0000ffff00227802 */ /* 0x000fe40000000f00 */
[----:B------:R-:W-:Y:S01]  /*8840*/  @!P0 MOV R18, R20 ;  /* 0x0000001400128202 */ /* 0x000fe20000000f00 */
[----:B-----5:R-:W-:Y:S01]  /*8850*/  FADD.FTZ R14, R17, R30 ;  /* 0x0000001e110e7221 */ /* 0x020fe20000010000 */
[----:B------:R-:W-:Y:S01]  /*8860*/  MOV R20, 0xffff ;  /* 0x0000ffff00147802 */ /* 0x000fe20000000f00 */
[----:B0-----:R-:W-:Y:S01]  /*8870*/  FADD.FTZ R32, R38, R23 ;  /* 0x0000001726207221 */ /* 0x001fe20000010000 */
[----:B------:R-:W-:Y:S02]  /*8880*/  MOV R23, 0xffff ;  /* 0x0000ffff00177802 */ /* 0x000fe40000000f00 */
[----:B------:R-:W-:Y:S01]  /*8890*/  MOV R17, 0xffff ;  /* 0x0000ffff00117802 */ /* 0x000fe20000000f00 */
[----:B------:R-:W-:Y:S01]  /*88a0*/  FADD.FTZ R25, R37, R24 ;  /* 0x0000001825197221 */ /* 0x000fe20000010000 */
[----:B------:R-:W-:Y:S01]  /*88b0*/  MOV R24, 0xffff ;  /* 0x0000ffff00187802 */ /* 0x000fe20000000f00 */
[----:B------:R-:W0:Y:S01]  /*88c0*/  SHFL.BFLY PT, R20, R31, 0x4, 0x101f ;  /* 0x0c901f001f147f89 */ /* 0x000e2200000e0000 */
[----:B------:R-:W-:-:S03]  /*88d0*/  ISETP.NE.AND P0, PT, R10, RZ, PT ;  /* 0x000000ff0a00720c */ /* 0x000fc60003f05270 */
[----:B------:R-:W3:Y:S01]  /*88e0*/  SHFL.BFLY PT, R23, R18, 0x8, 0x101f ;  /* 0x0d101f0012177f89 */ /* 0x000ee200000e0000 */
[----:B-1----:R-:W-:Y:S01]  /*88f0*/  FADD.FTZ R42, R42, R21 ;  /* 0x000000152a2a7221 */ /* 0x002fe20000010000 */
[----:B------:R-:W-:Y:S02]  /*8900*/  MOV R21, 0xffff ;  /* 0x0000ffff00157802 */ /* 0x000fe40000000f00 */
[----:B------:R-:W1:Y:S01]  /*8910*/  SHFL.BFLY PT, R36, R33, 0x4, 0x101f ;  /* 0x0c901f0021247f89 */ /* 0x000e6200000e0000 */
[----:B--2---:R-:W-:-:S03]  /*8920*/  FADD.FTZ R16, R19, R16 ;  /* 0x0000001013107221 */ /* 0x004fc60000010000 */
[----:B------:R-:W2:Y:S01]  /*8930*/  SHFL.BFLY PT, R38, R25, 0x4, 0x101f ;  /* 0x0c901f0019267f89 */ /* 0x000ea200000e0000 */
[----:B------:R-:W-:-:S03]  /*8940*/  MOV R19, 0xffff ;  /* 0x0000ffff00137802 */ /* 0x000fc60000000f00 */
[----:B------:R-:W4:Y:S04]  /*8950*/  SHFL.BFLY PT, R37, R32, 0x4, 0x101f ;  /* 0x0c901f0020257f89 */ /* 0x000f2800000e0000 */
[----:B------:R-:W5:Y:S01]  /*8960*/  SHFL.BFLY PT, R30, R14, 0x2, 0x101f ;  /* 0x0c501f000e1e7f89 */ /* 0x000f6200000e0000 */
[----:B0-----:R-:W-:Y:S01]  /*8970*/  FADD.FTZ R35, R31, R20 ;  /* 0x000000141f237221 */ /* 0x001fe20000010000 */
[----:B------:R-:W-:Y:S02]  /*8980*/  MOV R20, 0xffff ;  /* 0x0000ffff00147802 */ /* 0x000fe40000000f00 */
[----:B------:R-:W0:Y:S01]  /*8990*/  SHFL.BFLY PT, R41, R42, 0x4, 0x101f ;  /* 0x0c901f002a297f89 */ /* 0x000e2200000e0000 */
[----:B---3--:R-:W-:Y:S01]  /*89a0*/  FADD.FTZ R31, R23, R18 ;  /* 0x00000012171f7221 */ /* 0x008fe20000010000 */
[----:B------:R-:W-:-:S02]  /*89b0*/  MOV R18, 0xffff ;  /* 0x0000ffff00127802 */ /* 0x000fc40000000f00 */
[----:B------:R-:W3:Y:S01]  /*89c0*/  SHFL.BFLY PT, R19, R16, 0x1, 0x101f ;  /* 0x0c301f0010137f89 */ /* 0x000ee200000e0000 */
[----:B------:R-:W-:Y:S01]  /*89d0*/  MOV R23, 0xffff ;  /* 0x0000ffff00177802 */ /* 0x000fe20000000f00 */
[----:B-1----:R-:W-:Y:S01]  /*89e0*/  FADD.FTZ R36, R33, R36 ;  /* 0x0000002421247221 */ /* 0x002fe20000010000 */
[----:B------:R-:W-:Y:S01]  /*89f0*/  MOV R33, 0xffff ;  /* 0x0000ffff00217802 */ /* 0x000fe20000000f00 */
[----:B------:R-:W1:Y:S01]  /*8a00*/  SHFL.BFLY PT, R20, R31, 0x4, 0x101f ;  /* 0x0c901f001f147f89 */ /* 0x000e6200000e0000 */
[----:B--2---:R-:W-:-:S03]  /*8a10*/  FADD.FTZ R38, R25, R38 ;  /* 0x0000002619267221 */ /* 0x004fc60000010000 */
[----:B------:R-:W2:Y:S01]  /*8a20*/  SHFL.BFLY PT, R18, R35, 0x2, 0x101f ;  /* 0x0c501f0023127f89 */ /* 0x000ea200000e0000 */
[----:B----4-:R-:W-:Y:S01]  /*8a30*/  FADD.FTZ R37, R32, R37 ;  /* 0x0000002520257221 */ /* 0x010fe20000010000 */
[----:B------:R-:W-:Y:S02]  /*8a40*/  MOV R32, 0xffff ;  /* 0x0000ffff00207802 */ /* 0x000fe40000000f00 */
[----:B------:R-:W4:Y:S01]  /*8a50*/  SHFL.BFLY PT, R21, R36, 0x2, 0x101f ;  /* 0x0c501f0024157f89 */ /* 0x000f2200000e0000 */
[----:B-----5:R-:W-:Y:S01]  /*8a60*/  FADD.FTZ R17, R14, R30 ;  /* 0x0000001e0e117221 */ /* 0x020fe20000010000 */
[----:B------:R-:W-:Y:S02]  /*8a70*/  MOV R14, 0xffff ;  /* 0x0000ffff000e7802 */ /* 0x000fe40000000f00 */
[----:B------:R-:W5:Y:S04]  /*8a80*/  SHFL.BFLY PT, R23, R38, 0x2, 0x101f ;  /* 0x0c501f0026177f89 */ /* 0x000f6800000e0000 */
[----:B------:R-:W5:Y:S01]  /*8a90*/  SHFL.BFLY PT, R24, R37, 0x2, 0x101f ;  /* 0x0c501f0025187f89 */ /* 0x000f6200000e0000 */
[----:B0-----:R-:W-:Y:S01]  /*8aa0*/  FADD.FTZ R42, R42, R41 ;  /* 0x000000292a2a7221 */ /* 0x001fe20000010000 */
[----:B------:R-:W-:-:S02]  /*8ab0*/  IADD3 R41, R15, R6, RZ ;  /* 0x000000060f297210 */ /* 0x000fc40007ffe0ff */
[----:B------:R-:W0:Y:S01]  /*8ac0*/  SHFL.BFLY PT, R14, R17, 0x1, 0x101f ;  /* 0x0c301f00110e7f89 */ /* 0x000e2200000e0000 */
[----:B---3--:R-:W-:Y:S01]  /*8ad0*/  FADD.FTZ R16, R16, R19 ;  /* 0x0000001310107221 */ /* 0x008fe20000010000 */
[----:B-1----:R-:W-:Y:S02]  /*8ae0*/  FADD.FTZ R31, R31, R20 ;  /* 0x000000141f1f7221 */ /* 0x002fe40000010000 */
[----:B------:R-:W1:Y:S02]  /*8af0*/  SHFL.BFLY PT, R43, R42, 0x2, 0x101f ;  /* 0x0c501f002a2b7f89 */ /* 0x000e6400000e0000 */
[----:B------:R-:W-:Y:S01]  /*8b00*/  @!P0 F2FP.BF16.F32.PACK_AB R30, RZ, R16 ;  /* 0x00000010ff1e823e */ /* 0x000fe200000010ff */
[----:B--2---:R-:W-:Y:S01]  /*8b10*/  FADD.FTZ R35, R35, R18 ;  /* 0x0000001223237221 */ /* 0x004fe20000010000 */
[----:B------:R-:W2:Y:S01]  /*8b20*/  SHFL.BFLY PT, R32, R31, 0x2, 0x101f ;  /* 0x0c501f001f207f89 */ /* 0x000ea200000e0000 */
[----:B------:R-:W3:Y:S01]  /*8b30*/  @!P0 LDC.64 R18, c[0x0][0x220] ;  /* 0x00008800ff128b82 */ /* 0x000ee20000000a00 */
[----:B----4-:R-:W-:-:S02]  /*8b40*/  FADD.FTZ R36, R36, R21 ;  /* 0x0000001524247221 */ /* 0x010fc40000010000 */
[----:B------:R-:W4:Y:S01]  /*8b50*/  SHFL.BFLY PT, R34, R35, 0x1, 0x101f ;  /* 0x0c301f0023227f89 */ /* 0x000f2200000e0000 */
[----:B-----5:R-:W-:-:S03]  /*8b60*/  FADD.FTZ R38, R38, R23 ;  /* 0x0000001726267221 */ /* 0x020fc60000010000 */
[----:B------:R-:W5:Y:S01]  /*8b70*/  SHFL.BFLY PT, R33, R36, 0x1, 0x101f ;  /* 0x0c301f0024217f89 */ /* 0x000f6200000e0000 */
[----:B------:R-:W5:Y:S01]  /*8b80*/  @!P0 LDC.64 R22, c[0x0][0x220] ;  /* 0x00008800ff168b82 */ /* 0x000f620000000a00 */
[----:B------:R-:W-:Y:S02]  /*8b90*/  FADD.FTZ R37, R37, R24 ;  /* 0x0000001825257221 */ /* 0x000fe40000010000 */
[----:B------:R-:W5:Y:S01]  /*8ba0*/  SHFL.BFLY PT, R39, R38, 0x1, 0x101f ;  /* 0x0c301f0026277f89 */ /* 0x000f6200000e0000 */
[----:B0-----:R-:W-:-:S03]  /*8bb0*/  FADD.FTZ R44, R17, R14 ;  /* 0x0000000e112c7221 */ /* 0x001fc60000010000 */
[----:B------:R-:W0:Y:S01]  /*8bc0*/  SHFL.BFLY PT, R40, R37, 0x1, 0x101f ;  /* 0x0c301f0025287f89 */ /* 0x000e2200000e0000 */
[----:B------:R-:W0:Y:S01]  /*8bd0*/  @!P0 LDC.64 R24, c[0x0][0x218] ;  /* 0x00008600ff188b82 */ /* 0x000e220000000a00 */
[----:B------:R-:W-:Y:S01]  /*8be0*/  @!P0 F2FP.BF16.F32.PACK_AB R44, RZ, R44 ;  /* 0x0000002cff2c823e */ /* 0x000fe200000010ff */
[----:B-1----:R-:W-:Y:S01]  /*8bf0*/  FADD.FTZ R42, R42, R43 ;  /* 0x0000002b2a2a7221 */ /* 0x002fe20000010000 */
[----:B--2---:R-:W-:-:S05]  /*8c00*/  FADD.FTZ R31, R31, R32 ;  /* 0x000000201f1f7221 */ /* 0x004fca0000010000 */
[----:B------:R-:W1:Y:S01]  /*8c10*/  @!P0 LDC.64 R20, c[0x0][0x218] ;  /* 0x00008600ff148b82 */ /* 0x000e620000000a00 */
[----:B---3--:R-:W-:-:S04]  /*8c20*/  @!P0 IMAD.WIDE R18, R41, 0x2, R18 ;  /* 0x0000000229128825 */ /* 0x008fc800078e0212 */
[----:B----4-:R-:W-:Y:S01]  /*8c30*/  FADD.FTZ R34, R35, R34 ;  /* 0x0000002223227221 */ /* 0x010fe20000010000 */
[----:B------:R-:W-:Y:S01]  /*8c40*/  MOV R35, 0xffff ;  /* 0x0000ffff00237802 */ /* 0x000fe20000000f00 */
[----:B-----5:R-:W-:Y:S01]  /*8c50*/  FADD.FTZ R33, R36, R33 ;  /* 0x0000002124217221 */ /* 0x020fe20000010000 */
[----:B------:R-:W2:Y:S01]  /*8c60*/  @!P0 LDC.64 R16, c[0x0][0x218] ;  /* 0x00008600ff108b82 */ /* 0x000ea20000000a00 */
[----:B------:R-:W-:-:S03]  /*8c70*/  @!P0 IMAD.WIDE R22, R41, 0x2, R22 ;  /* 0x0000000229168825 */ /* 0x000fc600078e0216 */
[----:B------:R-:W3:Y:S01]  /*8c80*/  SHFL.BFLY PT, R35, R42, 0x1, 0x101f ;  /* 0x0c301f002a237f89 */ /* 0x000ee200000e0000 */
[----:B------:R-:W-:Y:S01]  /*8c90*/  FADD.FTZ R38, R38, R39 ;  /* 0x0000002726267221 */ /* 0x000fe20000010000 */
[----:B0-----:R-:W-:Y:S02]  /*8ca0*/  FADD.FTZ R37, R37, R40 ;  /* 0x0000002825257221 */ /* 0x001fe40000010000 */
[----:B------:R-:W0:Y:S01]  /*8cb0*/  @!P0 LDC.64 R14, c[0x0][0x220] ;  /* 0x00008800ff0e8b82 */ /* 0x000e220000000a00 */
[----:B------:R-:W-:Y:S01]  /*8cc0*/  @!P0 IMAD.WIDE R24, R41, 0x2, R24 ;  /* 0x0000000229188825 */ /* 0x000fe200078e0218 */
[----:B------:R-:W-:-:S04]  /*8cd0*/  @!P0 F2FP.BF16.F32.PACK_AB R26, RZ, R38 ;  /* 0x00000026ff1a823e */ /* 0x000fc800000010ff */
[----:B------:R4:W-:Y:S01]  /*8ce0*/  @!P0 STG.E.U16 desc[UR12][R24.64], R30 ;  /* 0x0000001e18008986 */ /* 0x0009e2000c10150c */
[----:B-1----:R-:W-:-:S03]  /*8cf0*/  @!P0 IMAD.WIDE R20, R41, 0x2, R20 ;  /* 0x0000000229148825 */ /* 0x002fc600078e0214 */
[----:B------:R1:W-:Y:S01]  /*8d00*/  @!P0 STG.E.U16 desc[UR12][R22.64], R44 ;  /* 0x0000002c16008986 */ /* 0x0003e2000c10150c */
[----:B--2---:R-:W-:Y:S01]  /*8d10*/  @!P0 IMAD.WIDE R16, R41, 0x2, R16 ;  /* 0x0000000229108825 */ /* 0x004fe200078e0210 */
[----:B----4-:R-:W-:-:S03]  /*8d20*/  @!P0 F2FP.BF16.F32.PACK_AB R25, RZ, R33 ;  /* 0x00000021ff19823e */ /* 0x010fc600000010ff */
[----:B---3--:R-:W-:Y:S01]  /*8d30*/  FADD.FTZ R35, R42, R35 ;  /* 0x000000232a237221 */ /* 0x008fe20000010000 */
[----:B------:R-:W-:Y:S02]  /*8d40*/  MOV R30, 0xffff ;  /* 0x0000ffff001e7802 */ /* 0x000fe40000000f00 */
[----:B-1----:R-:W-:Y:S02]  /*8d50*/  @!P0 F2FP.BF16.F32.PACK_AB R23, RZ, R34 ;  /* 0x00000022ff17823e */ /* 0x002fe400000010ff */
[----:B------:R-:W-:Y:S01]  /*8d60*/  @!P0 F2FP.BF16.F32.PACK_AB R33, RZ, R37 ;  /* 0x00000025ff21823e */ /* 0x000fe200000010ff */
[----:B0-----:R-:W-:Y:S01]  /*8d70*/  @!P0 IMAD.WIDE R14, R41, 0x2, R14 ;  /* 0x00000002290e8825 */ /* 0x001fe200078e020e */
[----:B------:R0:W1:Y:S04]  /*8d80*/  SHFL.BFLY PT, R30, R31, 0x1, 0x101f ;  /* 0x0c301f001f1e7f89 */ /* 0x00006800000e0000 */
[----:B------:R0:W-:Y:S04]  /*8d90*/  @!P0 STG.E.U16 desc[UR12][R20.64+0x28], R23 ;  /* 0x0000281714008986 */ /* 0x0001e8000c10150c */
[----:B------:R0:W-:Y:S04]  /*8da0*/  @!P0 STG.E.U16 desc[UR12][R18.64+0x28], R25 ;  /* 0x0000281912008986 */ /* 0x0001e8000c10150c */
[----:B------:R0:W-:Y:S04]  /*8db0*/  @!P0 STG.E.U16 desc[UR12][R16.64+0x50], R26 ;  /* 0x0000501a10008986 */ /* 0x0001e8000c10150c */
[----:B------:R0:W-:Y:S02]  /*8dc0*/  @!P0 STG.E.U16 desc[UR12][R14.64+0x50], R33 ;  /* 0x000050210e008986 */ /* 0x0001e4000c10150c */
.L_x_1463:
[----:B0-----:R-:W0:Y:S01]  /*8dd0*/  @!P0 LDC.64 R14, c[0x0][0x218] ;  /* 0x00008600ff0e8b82 */ /* 0x001e220000000a00 */
[----:B-1----:R-:W-:Y:S01]  /*8de0*/  FADD.FTZ R19, R31, R30 ;  /* 0x0000001e1f137221 */ /* 0x002fe20000010000 */
[----:B------:R-:W-:-:S04]  /*8df0*/  @!P0 F2FP.BF16.F32.PACK_AB R18, RZ, R35 ;  /* 0x00000023ff12823e */ /* 0x000fc800000010ff */
[----:B------:R-:W-:Y:S02]  /*8e00*/  @!P0 F2FP.BF16.F32.PACK_AB R19, RZ, R19 ;  /* 0x00000013ff13823e */ /* 0x000fe400000010ff */
[----:B------:R-:W1:Y:S01]  /*8e10*/  @!P0 LDC.64 R16, c[0x0][0x220] ;  /* 0x00008800ff108b82 */ /* 0x000e620000000a00 */
[----:B0-----:R-:W-:-:S05]  /*8e20*/  @!P0 IMAD.WIDE R14, R41, 0x2, R14 ;  /* 0x00000002290e8825 */ /* 0x001fca00078e020e */
[----:B------:R4:W-:Y:S01]  /*8e30*/  @!P0 STG.E.U16 desc[UR12][R14.64+0x78], R18 ;  /* 0x000078120e008986 */ /* 0x0009e2000c10150c */
[----:B-1----:R-:W-:-:S05]  /*8e40*/  @!P0 IMAD.WIDE R16, R41, 0x2, R16 ;  /* 0x0000000229108825 */ /* 0x002fca00078e0210 */
[----:B------:R4:W-:Y:S02]  /*8e50*/  @!P0 STG.E.U16 desc[UR12][R16.64+0x78], R19 ;  /* 0x0000781310008986 */ /* 0x0009e4000c10150c */
.L_x_1393:
        /* <DEDUP_REMOVED lines=8> */
.L_x_1396:
[----:B------:R-:W-:Y:S01]  /*8ee0*/  HFMA2.MMA R28, -RZ, RZ, 0, 4.76837158203125e-07 ;  /* 0x00000008ff1c7435 */ /* 0x000fe200000001ff */
[----:B-1----:R-:W-:Y:S02]  /*8ef0*/  MOV R29, R14 ;  /* 0x0000000e001d7202 */ /* 0x002fe40000000f00 */
[----:B------:R-:W-:Y:S02]  /*8f00*/  MOV R27, 0x101f ;  /* 0x0000101f001b7802 */ /* 0x000fe40000000f00 */
[----:B------:R-:W-:-:S07]  /*8f10*/  MOV R26, 0xffff ;  /* 0x0000ffff001a7802 */ /* 0x000fce0000000f00 */
[----:B0-2---:R-:W-:Y:S05]  /*8f20*/  WARPSYNC.COLLECTIVE R26, `(.L_x_1401) ;  /* 0x000000001a087348 */ /* 0x005fea0003c00000 */
[----:B------:R1:W3:Y:S02]  /*8f30*/  SHFL.BFLY P2, R30, R29, R28, R27 ;  /* 0x0c00001c1d1e7389 */ /* 0x0002e4000004001b */
[----:B0123--:R-:W-:Y:S01]  /*8f40*/  ENDCOLLECTIVE ;  /* 0x000000000000791b */ /* 0x00ffe20003800000 */
.L_x_1401:
[----:B------:R-:W-:Y:S02]  /*8f50*/  MOV R29, R15 ;  /* 0x0000000f001d7202 */ /* 0x000fe40000000f00 */
[----:B------:R-:W-:-:S07]  /*8f60*/  MOV R17, R30 ;  /* 0x0000001e00117202 */ /* 0x000fce0000000f00 */
[----:B------:R-:W-:Y:S05]  /*8f70*/  WARPSYNC.COLLECTIVE R26, `(.L_x_1402) ;  /* 0x000000001a087348 */ /* 0x000fea0003c00000 */
[----:B------:R0:W1:Y:S02]  /*8f80*/  SHFL.BFLY P2, R30, R29, R28, R27 ;  /* 0x0c00001c1d1e7389 */ /* 0x000064000004001b */
[----:B01----:R-:W-:Y:S01]  /*8f90*/  ENDCOLLECTIVE ;  /* 0x000000000000791b */ /* 0x003fe20003800000 */
.L_x_1402:
[----:B------:R-:W-:Y:S01]  /*8fa0*/  FADD.FTZ R17, R17, R14 ;  /* 0x0000000e11117221 */ /* 0x000fe20000010000 */
[----:B------:R-:W-:-:S04]  /*8fb0*/  HFMA2.MMA R28, -RZ, RZ, 0, 2.384185791015625e-07 ;  /* 0x00000004ff1c7435 */ /* 0x000fc800000001ff */
[----:B------:R-:W-:Y:S02]  /*8fc0*/  MOV R29, R17 ;  /* 0x00000011001d7202 */ /* 0x000fe40000000f00 */
[----:B------:R-:W-:-:S07]  /*8fd0*/  MOV R16, R30 ;  /* 0x0000001e00107202 */ /* 0x000fce0000000f00 */
[----:B------:R-:W-:Y:S05]  /*8fe0*/  WARPSYNC.COLLECTIVE R26, `(.L_x_1403) ;  /* 0x000000001a087348 */ /* 0x000fea0003c00000 */
[----:B------:R0:W1:Y:S02]  /*8ff0*/  SHFL.BFLY P2, R30, R29, R28, R27 ;  /* 0x0c00001c1d1e7389 */ /* 0x000064000004001b */
[----:B01----:R-:W-:Y:S01]  /*9000*/  ENDCOLLECTIVE ;  /* 0x000000000000791b */ /* 0x003fe20003800000 */
.L_x_1403:
[----:B------:R-:W-:-:S05]  /*9010*/  FADD.FTZ R16, R16, R15 ;  /* 0x0000000f10107221 */ /* 0x000fca0000010000 */
[----:B------:R-:W-:Y:S02]  /*9020*/  MOV R29, R16 ;  /* 0x00000010001d7202 */ /* 0x000fe40000000f00 */
[----:B------:R-:W-:-:S07]  /*9030*/  MOV R18, R30 ;  /* 0x0000001e00127202 */ /* 0x000fce0000000f00 */
[----:B------:R-:W-:Y:S05]  /*9040*/  WARPSYNC.COLLECTIVE R26, `(.L_x_1404) ;  /* 0x000000001a087348 */ /* 0x000fea0003c00000 */
[----:B------:R0:W1:Y:S02]  /*9050*/  SHFL.BFLY P2, R30, R29, R28, R27 ;  /* 0x0c00001c1d1e7389 */ /* 0x000064000004001b */
[----:B01----:R-:W-:Y:S01]  /*9060*/  ENDCOLLECTIVE ;  /* 0x000000000000791b */ /* 0x003fe20003800000 */
.L_x_1404:
[----:B------:R-:W-:Y:S01]  /*9070*/  FADD.FTZ R18, R17, R18 ;  /* 0x0000001211127221 */ /* 0x000fe20000010000 */
[----:B------:R-:W-:-:S04]  /*9080*/  HFMA2.MMA R28, -RZ, RZ, 0, 1.1920928955078125e-07 ;  /* 0x00000002ff1c7435 */ /* 0x000fc800000001ff */
[----:B------:R-:W-:Y:S02]  /*9090*/  MOV R29, R18 ;  /* 0x00000012001d7202 */ /* 0x000fe40000000f00 */
[----:B------:R-:W-:-:S07]  /*90a0*/  MOV R19, R30 ;  /* 0x0000001e00137202 */ /* 0x000fce0000000f00 */
[----:B------:R-:W-:Y:S05]  /*90b0*/  WARPSYNC.COLLECTIVE R26, `(.L_x_1405) ;  /* 0x000000001a087348 */ /* 0x000fea0003c00000 */
[----:B------:R0:W1:Y:S02]  /*90c0*/  SHFL.BFLY P2, R30, R29, R28, R27 ;  /* 0x0c00001c1d1e7389 */ /* 0x000064000004001b */
[----:B01----:R-:W-:Y:S01]  /*90d0*/  ENDCOLLECTIVE ;  /* 0x000000000000791b */ /* 0x003fe20003800000 */
.L_x_1405:
[----:B------:R-:W-:-:S05]  /*90e0*/  FADD.FTZ R19, R16, R19 ;  /* 0x0000001310137221 */ /* 0x000fca0000010000 */
[----:B------:R-:W-:Y:S02]  /*90f0*/  MOV R29, R19 ;  /* 0x00000013001d7202 */ /* 0x000fe40000000f00 */
[----:B------:R-:W-:-:S07]  /*9100*/  MOV R21, R30 ;  /* 0x0000001e00157202 */ /* 0x000fce0000000f00 */
[----:B------:R-:W-:Y:S05]  /*9110*/  WARPSYNC.COLLECTIVE R26, `(.L_x_1406) ;  /* 0x000000001a087348 */ /* 0x000fea0003c00000 */
[----:B------:R0:W1:Y:S02]  /*9120*/  SHFL.BFLY P2, R30, R29, R28, R27 ;  /* 0x0c00001c1d1e7389 */ /* 0x000064000004001b */
[----:B01----:R-:W-:Y:S01]  /*9130*/  ENDCOLLECTIVE ;  /* 0x000000000000791b */ /* 0x003fe20003800000 */
.L_x_1406:
[----:B------:R-:W-:Y:S01]  /*9140*/  FADD.FTZ R21, R18, R21 ;  /* 0x0000001512157221 */ /* 0x000fe20000010000 */
[----:B------:R-:W-:-:S04]  /*9150*/  HFMA2.MMA R28, -RZ, RZ, 0, 5.9604644775390625e-08 ;  /* 0x00000001ff1c7435 */ /* 0x000fc800000001ff */
[----:B------:R-:W-:Y:S02]  /*9160*/  MOV R29, R21 ;  /* 0x00000015001d7202 */ /* 0x000fe40000000f00 */
[----:B------:R-:W-:-:S07]  /*9170*/  MOV R14, R30 ;  /* 0x0000001e000e7202 */ /* 0x000fce0000000f00 */
[----:B------:R-:W-:Y:S05]  /*9180*/  WARPSYNC.COLLECTIVE R26, `(.L_x_1407) ;  /* 0x000000001a087348 */ /* 0x000fea0003c00000 */
[----:B------:R0:W1:Y:S02]  /*9190*/  SHFL.BFLY P2, R30, R29, R28, R27 ;  /* 0x0c00001c1d1e7389 */ /* 0x000064000004001b */
[----:B01----:R-:W-:Y:S01]  /*91a0*/  ENDCOLLECTIVE ;  /* 0x000000000000791b */ /* 0x003fe20003800000 */
.L_x_1407:
[----:B------:R-:W-:-:S05]  /*91b0*/  FADD.FTZ R14, R19, R14 ;  /* 0x0000000e130e7221 */ /* 0x000fca0000010000 */
[----:B------:R-:W-:Y:S02]  /*91c0*/  MOV R29, R14 ;  /* 0x0000000e001d7202 */ /* 0x000fe40000000f00 */
[----:B------:R-:W-:-:S07]  /*91d0*/  MOV R20, R30 ;  /* 0x0000001e00147202 */ /* 0x000fce0000000f00 */
[----:B------:R-:W-:Y:S05]  /*91e0*/  WARPSYNC.COLLECTIVE R26, `(.L_x_1408) ;  /* 0x000000001a087348 */ /* 0x000fea0003c00000 */
[----:B------:R0:W1:Y:S02]  /*91f0*/  SHFL.BFLY P2, R30, R29, R28, R27 ;  /* 0x0c00001c1d1e7389 */ /* 0x000064000004001b */
[----:B01----:R-:W-:Y:S01]  /*9200*/  ENDCOLLECTIVE ;  /* 0x000000000000791b */ /* 0x003fe20003800000 */
.L_x_1408:
[----:B------:R-:W-:Y:S01]  /*9210*/  FADD.FTZ R20, R21, R20 ;  /* 0x0000001415147221 */ /* 0x000fe20000010000 */
[----:B------:R-:W-:Y:S06]  /*9220*/  BRA `(.L_x_1409) ;  /* 0xffffffe800d87947 */ /* 0x000fec000383ffff */
.L_x_1397:
[----:B------:R-:W-:Y:S01]  /*9230*/  HFMA2.MMA R28, -RZ, RZ, 0, 4.76837158203125e-07 ;  /* 0x00000008ff1c7435 */ /* 0x000fe200000001ff */
[----:B------:R-:W-:Y:S01]  /*9240*/  BSSY B1, `(.L_x_1410) ;  /* 0x0000007000017945 */ /* 0x000fe20003800000 */
[----:B-1----:R-:W-:Y:S02]  /*9250*/  MOV R29, R14 ;  /* 0x0000000e001d7202 */ /* 0x002fe40000000f00 */
[----:B------:R-:W-:Y:S02]  /*9260*/  MOV R27, 0x101f ;  /* 0x0000101f001b7802 */ /* 0x000fe40000000f00 */
[----:B------:R-:W-:-:S07]  /*9270*/  MOV R26, 0xffff ;  /* 0x0000ffff001a7802 */ /* 0x000fce0000000f00 */
[----:B0-2---:R-:W-:Y:S05]  /*9280*/  WARPSYNC.COLLECTIVE R26, `(.L_x_1411) ;  /* 0x000000001a087348 */ /* 0x005fea0003c00000 */
[----:B------:R1:W3:Y:S02]  /*9290*/  SHFL.BFLY P2, R30, R29, R28, R27 ;  /* 0x0c00001c1d1e7389 */ /* 0x0002e4000004001b */
[----:B0123--:R-:W-:Y:S01]  /*92a0*/  ENDCOLLECTIVE ;  /* 0x000000000000791b */ /* 0x00ffe20003800000 */
.L_x_1411:
[----:B------:R-:W-:Y:S05]  /*92b0*/  BSYNC B1 ;  /* 0x0000000000017941 */ /* 0x000fea0003800000 */
.L_x_1410:
        /* <DEDUP_REMOVED lines=8> */
.L_x_1412:
[----:B------:R-:W-:Y:S01]  /*9340*/  FADD.FTZ R21, R21, R14 ;  /* 0x0000000e15157221 */ /* 0x000fe20000010000 */
[----:B------:R-:W-:-:S04]  /*9350*/  HFMA2.MMA R28, -RZ, RZ, 0, 2.384185791015625e-07 ;  /* 0x00000004ff1c7435 */ /* 0x000fc800000001ff */
[----:B------:R-:W-:Y:S02]  /*9360*/  MOV R29, R21 ;  /* 0x00000015001d7202 */ /* 0x000fe40000000f00 */
[----:B------:R-:W-:-:S07]  /*9370*/  MOV R20, R30 ;  /* 0x0000001e00147202 */ /* 0x000fce0000000f00 */
[----:B------:R-:W-:Y:S05]  /*9380*/  WARPSYNC.COLLECTIVE R26, `(.L_x_1413) ;  /* 0x000000001a087348 */ /* 0x000fea0003c00000 */
[----:B------:R0:W1:Y:S02]  /*9390*/  SHFL.BFLY P2, R30, R29, R28, R27 ;  /* 0x0c00001c1d1e7389 */ /* 0x000064000004001b */
[----:B01----:R-:W-:Y:S01]  /*93a0*/  ENDCOLLECTIVE ;  /* 0x000000000000791b */ /* 0x003fe20003800000 */
.L_x_1413:
[----:B------:R-:W-:-:S05]  /*93b0*/  FADD.FTZ R20, R20, R15 ;  /* 0x0000000f14147221 */ /* 0x000fca0000010000 */
[----:B------:R-:W-:Y:S02]  /*93c0*/  MOV R29, R20 ;  /* 0x00000014001d7202 */ /* 0x000fe40000000f00 */
[----:B------:R-:W-:-:S07]  /*93d0*/  MOV R22, R30 ;  /* 0x0000001e00167202 */ /* 0x000fce0000000f00 */
[----:B------:R-:W-:Y:S05]  /*93e0*/  WARPSYNC.COLLECTIVE R26, `(.L_x_1414) ;  /* 0x000000001a087348 */ /* 0x000fea0003c00000 */
[----:B------:R0:W1:Y:S02]  /*93f0*/  SHFL.BFLY P2, R30, R29, R28, R27 ;  /* 0x0c00001c1d1e7389 */ /* 0x000064000004001b */
[----:B01----:R-:W-:Y:S01]  /*9400*/  ENDCOLLECTIVE ;  /* 0x000000000000791b */ /* 0x003fe20003800000 */
.L_x_1414:
[----:B------:R-:W-:Y:S01]  /*9410*/  FADD.FTZ R22, R21, R22 ;  /* 0x0000001615167221 */ /* 0x000fe20000010000 */
[----:B------:R-:W-:-:S04]  /*9420*/  HFMA2.MMA R28, -RZ, RZ, 0, 1.1920928955078125e-07 ;  /* 0x00000002ff1c7435 */ /* 0x000fc800000001ff */
[----:B------:R-:W-:Y:S02]  /*9430*/  MOV R29, R22 ;  /* 0x00000016001d7202 */ /* 0x000fe40000000f00 */
[----:B------:R-:W-:-:S07]  /*9440*/  MOV R23, R30 ;  /* 0x0000001e00177202 */ /* 0x000fce0000000f00 */
[----:B------:R-:W-:Y:S05]  /*9450*/  WARPSYNC.COLLECTIVE R26, `(.L_x_1415) ;  /* 0x000000001a087348 */ /* 0x000fea0003c00000 */
[----:B------:R0:W1:Y:S02]  /*9460*/  SHFL.BFLY P2, R30, R29, R28, R27 ;  /* 0x0c00001c1d1e7389 */ /* 0x000064000004001b */
[----:B01----:R-:W-:Y:S01]  /*9470*/  ENDCOLLECTIVE ;  /* 0x000000000000791b */ /* 0x003fe20003800000 */
.L_x_1415:
[----:B------:R-:W-:-:S05]  /*9480*/  FADD.FTZ R23, R20, R23 ;  /* 0x0000001714177221 */ /* 0x000fca0000010000 */
[----:B------:R-:W-:Y:S02]  /*9490*/  MOV R29, R23 ;  /* 0x00000017001d7202 */ /* 0x000fe40000000f00 */
[----:B------:R-:W-:-:S07]  /*94a0*/  MOV R25, R30 ;  /* 0x0000001e00197202 */ /* 0x000fce0000000f00 */
[----:B------:R-:W-:Y:S05]  /*94b0*/  WARPSYNC.COLLECTIVE R26, `(.L_x_1416) ;  /* 0x000000001a087348 */ /* 0x000fea0003c00000 */
[----:B------:R0:W1:Y:S02]  /*94c0*/  SHFL.BFLY P2, R30, R29, R28, R27 ;  /* 0x0c00001c1d1e7389 */ /* 0x000064000004001b */
[----:B01----:R-:W-:Y:S01]  /*94d0*/  ENDCOLLECTIVE ;  /* 0x000000000000791b */ /* 0x003fe20003800000 */
.L_x_1416:
[----:B------:R-:W-:Y:S01]  /*94e0*/  FADD.FTZ R25, R22, R25 ;  /* 0x0000001916197221 */ /* 0x000fe20000010000 */
[----:B------:R-:W-:-:S04]  /*94f0*/  HFMA2.MMA R28, -RZ, RZ, 0, 5.9604644775390625e-08 ;  /* 0x00000001ff1c7435 */ /* 0x000fc800000001ff */
[----:B------:R-:W-:Y:S02]  /*9500*/  MOV R29, R25 ;  /* 0x00000019001d7202 */ /* 0x000fe40000000f00 */
[----:B------:R-:W-:-:S07]  /*9510*/  MOV R14, R30 ;  /* 0x0000001e000e7202 */ /* 0x000fce0000000f00 */
[----:B------:R-:W-:Y:S05]  /*9520*/  WARPSYNC.COLLECTIVE R26, `(.L_x_1417) ;  /* 0x000000001a087348 */ /* 0x000fea0003c00000 */
[----:B------:R0:W1:Y:S02]  /*9530*/  SHFL.BFLY P2, R30, R29, R28, R27 ;  /* 0x0c00001c1d1e7389 */ /* 0x000064000004001b */
[----:B01----:R-:W-:Y:S01]  /*9540*/  ENDCOLLECTIVE ;  /* 0x000000000000791b */ /* 0x003fe20003800000 */
.L_x_1417:
[----:B------:R-:W-:-:S05]  /*9550*/  FADD.FTZ R14, R23, R14 ;  /* 0x0000000e170e7221 */ /* 0x000fca0000010000 */
[----:B------:R-:W-:Y:S02]  /*9560*/  MOV R29, R14 ;  /* 0x0000000e001d7202 */ /* 0x000fe40000000f00 */
[----:B------:R-:W-:-:S07]  /*9570*/  MOV R24, R30 ;  /* 0x0000001e00187202 */ /* 0x000fce0000000f00 */
[----:B------:R-:W-:Y:S05]  /*9580*/  WARPSYNC.COLLECTIVE R26, `(.L_x_1418) ;  /* 0x000000001a087348 */ /* 0x000fea0003c00000 */
[----:B------:R0:W1:Y:S02]  /*9590*/  SHFL.BFLY P2, R30, R29, R28, R27 ;  /* 0x0c00001c1d1e7389 */ /* 0x000064000004001b */
[----:B01----:R-:W-:Y:S01]  /*95a0*/  ENDCOLLECTIVE ;  /* 0x000000000000791b */ /* 0x003fe20003800000 */
.L_x_1418:
[----:B------:R-:W-:Y:S01]  /*95b0*/  FADD.FTZ R24, R25, R24 ;  /* 0x0000001819187221 */ /* 0x000fe20000010000 */
[----:B------:R-:W-:Y:S06]  /*95c0*/  BRA `(.L_x_1419) ;  /* 0xffffffe800a87947 */ /* 0x000fec000383ffff */
.L_x_1398:
        /* <DEDUP_REMOVED lines=8> */
.L_x_1421:
[----:B------:R-:W-:Y:S05]  /*9650*/  BSYNC B1 ;  /* 0x0000000000017941 */ /* 0x000fea0003800000 */
.L_x_1420:
        /* <DEDUP_REMOVED lines=8> */
.L_x_1422:
[----:B------:R-:W-:Y:S01]  /*96e0*/  FADD.FTZ R21, R21, R14 ;  /* 0x0000000e15157221 */ /* 0x000fe20000010000 */
[----:B------:R-:W-:-:S04]  /*96f0*/  HFMA2.MMA R28, -RZ, RZ, 0, 2.384185791015625e-07 ;  /* 0x00000004ff1c7435 */ /* 0x000fc800000001ff */
[----:B------:R-:W-:Y:S02]  /*9700*/  MOV R29, R21 ;  /* 0x00000015001d7202 */ /* 0x000fe40000000f00 */
[----:B------:R-:W-:-:S07]  /*9710*/  MOV R20, R30 ;  /* 0x0000001e00147202 */ /* 0x000fce0000000f00 */
[----:B------:R-:W-:Y:S05]  /*9720*/  WARPSYNC.COLLECTIVE R26, `(.L_x_1423) ;  /* 0x000000001a087348 */ /* 0x000fea0003c00000 */
[----:B------:R0:W1:Y:S02]  /*9730*/  SHFL.BFLY P2, R30, R29, R28, R27 ;  /* 0x0c00001c1d1e7389 */ /* 0x000064000004001b */
[----:B01----:R-:W-:Y:S01]  /*9740*/  ENDCOLLECTIVE ;  /* 0x000000000000791b */ /* 0x003fe20003800000 */
.L_x_1423:
[----:B------:R-:W-:-:S05]  /*9750*/  FADD.FTZ R20, R20, R15 ;  /* 0x0000000f14147221 */ /* 0x000fca0000010000 */
[----:B------:R-:W-:Y:S02]  /*9760*/  MOV R29, R20 ;  /* 0x00000014001d7202 */ /* 0x000fe40000000f00 */
[----:B------:R-:W-:-:S07]  /*9770*/  MOV R22, R30 ;  /* 0x0000001e00167202 */ /* 0x000fce0000000f00 */
[----:B------:R-:W-:Y:S05]  /*9780*/  WARPSYNC.COLLECTIVE R26, `(.L_x_1424) ;  /* 0x000000001a087348 */ /* 0x000fea0003c00000 */
[----:B------:R0:W1:Y:S02]  /*9790*/  SHFL.BFLY P2, R30, R29, R28, R27 ;  /* 0x0c00001c1d1e7389 */ /* 0x000064000004001b */
[----:B01----:R-:W-:Y:S01]  /*97a0*/  ENDCOLLECTIVE ;  /* 0x000000000000791b */ /* 0x003fe20003800000 */
.L_x_1424:
[----:B------:R-:W-:Y:S01]  /*97b0*/  FADD.FTZ R22, R21, R22 ;  /* 0x0000001615167221 */ /* 0x000fe20000010000 */
[----:B------:R-:W-:-:S04]  /*97c0*/  HFMA2.MMA R28, -RZ, RZ, 0, 1.1920928955078125e-07 ;  /* 0x00000002ff1c7435 */ /* 0x000fc800000001ff */
[----:B------:R-:W-:Y:S02]  /*97d0*/  MOV R29, R22 ;  /* 0x00000016001d7202 */ /* 0x000fe40000000f00 */
[----:B------:R-:W-:-:S07]  /*97e0*/  MOV R23, R30 ;  /* 0x0000001e00177202 */ /* 0x000fce0000000f00 */
[----:B------:R-:W-:Y:S05]  /*97f0*/  WARPSYNC.COLLECTIVE R26, `(.L_x_1425) ;  /* 0x000000001a087348 */ /* 0x000fea0003c00000 */
[----:B------:R0:W1:Y:S02]  /*9800*/  SHFL.BFLY P2, R30, R29, R28, R27 ;  /* 0x0c00001c1d1e7389 */ /* 0x000064000004001b */
[----:B01----:R-:W-:Y:S01]  /*9810*/  ENDCOLLECTIVE ;  /* 0x000000000000791b */ /* 0x003fe20003800000 */
.L_x_1425:
[----:B------:R-:W-:-:S05]  /*9820*/  FADD.FTZ R23, R20, R23 ;  /* 0x0000001714177221 */ /* 0x000fca0000010000 */
[----:B------:R-:W-:Y:S02]  /*9830*/  MOV R29, R23 ;  /* 0x00000017001d7202 */ /* 0x000fe40000000f00 */
[----:B------:R-:W-:-:S07]  /*9840*/  MOV R25, R30 ;  /* 0x0000001e00197202 */ /* 0x000fce0000000f00 */
[----:B------:R-:W-:Y:S05]  /*9850*/  WARPSYNC.COLLECTIVE R26, `(.L_x_1426) ;  /* 0x000000001a087348 */ /* 0x000fea0003c00000 */
[----:B------:R0:W1:Y:S02]  /*9860*/  SHFL.BFLY P2, R30, R29, R28, R27 ;  /* 0x0c00001c1d1e7389 */ /* 0x000064000004001b */
[----:B01----:R-:W-:Y:S01]  /*9870*/  ENDCOLLECTIVE ;  /* 0x000000000000791b */ /* 0x003fe20003800000 */
.L_x_1426:
[----:B------:R-:W-:Y:S01]  /*9880*/  FADD.FTZ R25, R22, R25 ;  /* 0x0000001916197221 */ /* 0x000fe20000010000 */
[----:B------:R-:W-:-:S04]  /*9890*/  HFMA2.MMA R28, -RZ, RZ, 0, 5.9604644775390625e-08 ;  /* 0x00000001ff1c7435 */ /* 0x000fc800000001ff */
[----:B------:R-:W-:Y:S02]  /*98a0*/  MOV R29, R25 ;  /* 0x00000019001d7202 */ /* 0x000fe40000000f00 */
[----:B------:R-:W-:-:S07]  /*98b0*/  MOV R14, R30 ;  /* 0x0000001e000e7202 */ /* 0x000fce0000000f00 */
[----:B------:R-:W-:Y:S05]  /*98c0*/  WARPSYNC.COLLECTIVE R26, `(.L_x_1427) ;  /* 0x000000001a087348 */ /* 0x000fea0003c00000 */
[----:B------:R0:W1:Y:S02]  /*98d0*/  SHFL.BFLY P2, R30, R29, R28, R27 ;  /* 0x0c00001c1d1e7389 */ /* 0x000064000004001b */
[----:B01----:R-:W-:Y:S01]  /*98e0*/  ENDCOLLECTIVE ;  /* 0x000000000000791b */ /* 0x003fe20003800000 */
.L_x_1427:
[----:B------:R-:W-:-:S05]  /*98f0*/  FADD.FTZ R14, R23, R14 ;  /* 0x0000000e170e7221 */ /* 0x000fca0000010000 */
[----:B------:R-:W-:Y:S02]  /*9900*/  MOV R29, R14 ;  /* 0x0000000e001d7202 */ /* 0x000fe40000000f00 */
[----:B------:R-:W-:-:S07]  /*9910*/  MOV R24, R30 ;  /* 0x0000001e00187202 */ /* 0x000fce0000000f00 */
[----:B------:R-:W-:Y:S05]  /*9920*/  WARPSYNC.COLLECTIVE R26, `(.L_x_1428) ;  /* 0x000000001a087348 */ /* 0x000fea0003c00000 */
[----:B------:R0:W1:Y:S02]  /*9930*/  SHFL.BFLY P2, R30, R29, R28, R27 ;  /* 0x0c00001c1d1e7389 */ /* 0x000064000004001b */
[----:B01----:R-:W-:Y:S01]  /*9940*/  ENDCOLLECTIVE ;  /* 0x000000000000791b */ /* 0x003fe20003800000 */
.L_x_1428:
[----:B------:R-:W-:Y:S01]  /*9950*/  FADD.FTZ R24, R25, R24 ;  /* 0x0000001819187221 */ /* 0x000fe20000010000 */
[----:B------:R-:W-:Y:S06]  /*9960*/  BRA `(.L_x_1429) ;  /* 0xffffffe800647947 */ /* 0x000fec000383ffff */
.L_x_1399:
        /* <DEDUP_REMOVED lines=8> */
.L_x_1431:
[----:B------:R-:W-:Y:S05]  /*99f0*/  BSYNC B0 ;  /* 0x0000000000007941 */ /* 0x000fea0003800000 */
.L_x_1430:
        /* <DEDUP_REMOVED lines=10> */
.L_x_1432:
[----:B------:R-:W-:Y:S01]  /*9aa0*/  @!P0 IADD3 R18, R15, 0x14, RZ ;  /* 0x000000140f128810 */ /* 0x000fe20007ffe0ff */
[----:B------:R-:W-:Y:S01]  /*9ab0*/  FADD.FTZ R25, R17, R16 ;  /* 0x0000001011197221 */ /* 0x000fe20000010000 */
[----:B------:R-:W-:Y:S02]  /*9ac0*/  @!P0 LEA R23, R10, UR4, 0x7 ;  /* 0x000000040a178c11 */ /* 0x000fe4000f8e38ff */
[----:B------:R-:W-:Y:S02]  /*9ad0*/  @!P0 LOP3.LUT R18, R18, R19, RZ, 0x3c, !PT ;  /* 0x0000001312128212 */ /* 0x000fe400078e3cff */
[----:B------:R-:W-:Y:S02]  /*9ae0*/  MOV R34, RZ ;  /* 0x000000ff00227202 */ /* 0x000fe40000000f00 */
[----:B------:R-:W-:Y:S02]  /*9af0*/  @!P0 LEA R18, R18, R23, 0x2 ;  /* 0x0000001712128211 */ /* 0x000fe400078e10ff */
[----:B------:R-:W-:-:S02]  /*9b00*/  @!P0 SHF.L.U32 R22, R10, 0x1, RZ ;  /* 0x000000010a168819 */ /* 0x000fc400000006ff */
[----:B------:R-:W-:Y:S01]  /*9b10*/  @!P0 LEA R24, R10, UR4, 0x7 ;  /* 0x000000040a188c11 */ /* 0x000fe2000f8e38ff */
[----:B------:R-:W-:Y:S01]  /*9b20*/  HFMA2.MMA R28, -RZ, RZ, 0, 2.384185791015625e-07 ;  /* 0x00000004ff1c7435 */ /* 0x000fe200000001ff */
[----:B------:R-:W-:Y:S01]  /*9b30*/  MOV R29, R25 ;  /* 0x00000019001d7202 */ /* 0x000fe20000000f00 */
[----:B------:R0:W1:Y:S01]  /*9b40*/  @!P0 LDS R20, [R18] ;  /* 0x0000000012148984 */ /* 0x0000620000000800 */
[----:B------:R-:W-:-:S03]  /*9b50*/  MOV R23, RZ ;  /* 0x000000ff00177202 */ /* 0x000fc60000000f00 */
[----:B------:R0:W2:Y:S01]  /*9b60*/  @!P0 LDS R21, [R18+0x500] ;  /* 0x0005000012158984 */ /* 0x0000a20000000800 */
[----:B------:R-:W-:-:S07]  /*9b70*/  FADD.FTZ R17, R30, R14 ;  /* 0x0000000e1e117221 */ /* 0x000fce0000010000 */
[----:B012---:R-:W-:Y:S05]  /*9b80*/  WARPSYNC.COLLECTIVE R26, `(.L_x_1433) ;  /* 0x000000001a087348 */ /* 0x007fea0003c00000 */
[----:B------:R3:W4:Y:S02]  /*9b90*/  SHFL.BFLY P2, R30, R29, R28, R27 ;  /* 0x0c00001c1d1e7389 */ /* 0x000724000004001b */
[----:B01234-:R-:W-:Y:S01]  /*9ba0*/  ENDCOLLECTIVE ;  /* 0x000000000000791b */ /* 0x01ffe20003800000 */
.L_x_1433:
[----:B------:R-:W-:Y:S02]  /*9bb0*/  MOV R29, R17 ;  /* 0x00000011001d7202 */ /* 0x000fe40000000f00 */
[----:B------:R-:W-:-:S07]  /*9bc0*/  MOV R16, R30 ;  /* 0x0000001e00107202 */ /* 0x000fce0000000f00 */
[----:B------:R-:W-:Y:S05]  /*9bd0*/  WARPSYNC.COLLECTIVE R26, `(.L_x_1434) ;  /* 0x000000001a087348 */ /* 0x000fea0003c00000 */
[----:B------:R0:W1:Y:S02]  /*9be0*/  SHFL.BFLY P2, R30, R29, R28, R27 ;  /* 0x0c00001c1d1e7389 */ /* 0x000064000004001b */
[----:B01----:R-:W-:Y:S01]  /*9bf0*/  ENDCOLLECTIVE ;  /* 0x000000000000791b */ /* 0x003fe20003800000 */
.L_x_1434:
[----:B------:R-:W-:Y:S01]  /*9c00*/  FADD.FTZ R19, R25, R16 ;  /* 0x0000001019137221 */ /* 0x000fe20000010000 */
[----:B------:R-:W-:Y:S02]  /*9c10*/  @!P0 MOV R32, R20 ;  /* 0x0000001400208202 */ /* 0x000fe40000000f00 */
[----:B------:R-:W-:Y:S02]  /*9c20*/  @!P0 MOV R34, R21 ;  /* 0x0000001500228202 */ /* 0x000fe40000000f00 */
[----:B------:R-:W-:Y:S01]  /*9c30*/  @!P0 IADD3 R21, R15, 0x28, RZ ;  /* 0x000000280f158810 */ /* 0x000fe20007ffe0ff */
[----:B------:R-:W-:Y:S01]  /*9c40*/  HFMA2.MMA R28, -RZ, RZ, 0, 1.1920928955078125e-07 ;  /* 0x00000002ff1c7435 */ /* 0x000fe200000001ff */
[----:B------:R-:W-:Y:S02]  /*9c50*/  MOV R29, R19 ;  /* 0x00000013001d7202 */ /* 0x000fe40000000f00 */
[----:B------:R-:W-:-:S04]  /*9c60*/  @!P0 LOP3.LUT R21, R21, R22, RZ, 0x3c, !PT ;  /* 0x0000001615158212 */ /* 0x000fc800078e3cff */
[----:B------:R-:W-:Y:S01]  /*9c70*/  @!P0 LEA R22, R21, R24, 0x2 ;  /* 0x0000001815168211 */ /* 0x000fe200078e10ff */
[----:B------:R-:W-:Y:S01]  /*9c80*/  HFMA2.MMA R24, -RZ, RZ, 0, 0 ;  /* 0x00000000ff187435 */ /* 0x000fe200000001ff */
[----:B------:R-:W-:-:S10]  /*9c90*/  FADD.FTZ R14, R17, R30 ;  /* 0x0000001e110e7221 */ /* 0x000fd40000010000 */
[----:B------:R-:W-:Y:S05]  /*9ca0*/  WARPSYNC.COLLECTIVE R26, `(.L_x_1435) ;  /* 0x000000001a087348 */ /* 0x000fea0003c00000 */
[----:B------:R0:W1:Y:S02]  /*9cb0*/  SHFL.BFLY P2, R30, R29, R28, R27 ;  /* 0x0c00001c1d1e7389 */ /* 0x000064000004001b */
[----:B01----:R-:W-:Y:S01]  /*9cc0*/  ENDCOLLECTIVE ;  /* 0x000000000000791b */ /* 0x003fe20003800000 */
.L_x_1435:
[----:B------:R0:W1:Y:S04]  /*9cd0*/  @!P0 LDS R37, [R22] ;  /* 0x0000000016258984 */ /* 0x0000680000000800 */
[----:B------:R0:W2:Y:S01]  /*9ce0*/  @!P0 LDS R38, [R22+0x500] ;  /* 0x0005000016268984 */ /* 0x0000a20000000800 */
[----:B------:R-:W-:Y:S02]  /*9cf0*/  MOV R29, R14 ;  /* 0x0000000e001d7202 */ /* 0x000fe40000000f00 */
[----:B------:R-:W-:-:S07]  /*9d00*/  MOV R16, R30 ;  /* 0x0000001e00107202 */ /* 0x000fce0000000f00 */
[----:B012---:R-:W-:Y:S05]  /*9d10*/  WARPSYNC.COLLECTIVE R26, `(.L_x_1436) ;  /* 0x000000001a087348 */ /* 0x007fea0003c00000 */
[----:B------:R3:W4:Y:S02]  /*9d20*/  SHFL.BFLY P2, R30, R29, R28, R27 ;  /* 0x0c00001c1d1e7389 */ /* 0x000724000004001b */
[----:B01234-:R-:W-:Y:S01]  /*9d30*/  ENDCOLLECTIVE ;  /* 0x000000000000791b */ /* 0x01ffe20003800000 */
.L_x_1436:
[----:B------:R-:W-:Y:S01]  /*9d40*/  FADD.FTZ R16, R19, R16 ;  /* 0x0000001013107221 */ /* 0x000fe20000010000 */
[----:B------:R-:W-:-:S04]  /*9d50*/  HFMA2.MMA R28, -RZ, RZ, 0, 5.9604644775390625e-08 ;  /* 0x00000001ff1c7435 */ /* 0x000fc800000001ff */
[----:B------:R-:W-:Y:S02]  /*9d60*/  MOV R29, R16 ;  /* 0x00000010001d7202 */ /* 0x000fe40000000f00 */
[----:B------:R-:W-:Y:S02]  /*9d70*/  @!P0 MOV R24, R37 ;  /* 0x0000002500188202 */ /* 0x000fe40000000f00 */
[----:B------:R-:W-:Y:S01]  /*9d80*/  @!P0 MOV R23, R38 ;  /* 0x0000002600178202 */ /* 0x000fe20000000f00 */
[----:B------:R-:W-:-:S07]  /*9d90*/  FADD.FTZ R17, R14, R30 ;  /* 0x0000001e0e117221 */ /* 0x000fce0000010000 */
[----:B------:R-:W-:Y:S05]  /*9da0*/  WARPSYNC.COLLECTIVE R26, `(.L_x_1437) ;  /* 0x000000001a087348 */ /* 0x000fea0003c00000 */
[----:B------:R0:W1:Y:S02]  /*9db0*/  SHFL.BFLY P2, R30, R29, R28, R27 ;  /* 0x0c00001c1d1e7389 */ /* 0x000064000004001b */
[----:B01----:R-:W-:Y:S01]  /*9dc0*/  ENDCOLLECTIVE ;  /* 0x000000000000791b */ /* 0x003fe20003800000 */
.L_x_1437:
[----:B------:R-:W-:Y:S02]  /*9dd0*/  MOV R29, R17 ;  /* 0x00000011001d7202 */ /* 0x000fe40000000f00 */
[----:B------:R-:W-:-:S07]  /*9de0*/  MOV R19, R30 ;  /* 0x0000001e00137202 */ /* 0x000fce0000000f00 */
[----:B------:R-:W-:Y:S05]  /*9df0*/  WARPSYNC.COLLECTIVE R26, `(.L_x_1438) ;  /* 0x000000001a087348 */ /* 0x000fea0003c00000 */
[----:B------:R0:W1:Y:S02]  /*9e00*/  SHFL.BFLY P2, R30, R29, R28, R27 ;  /* 0x0c00001c1d1e7389 */ /* 0x000064000004001b */
[----:B01----:R-:W-:Y:S01]  /*9e10*/  ENDCOLLECTIVE ;  /* 0x000000000000791b */ /* 0x003fe20003800000 */
.L_x_1438:
[----:B------:R-:W-:Y:S01]  /*9e20*/  FADD.FTZ R16, R16, R19 ;  /* 0x0000001310107221 */ /* 0x000fe20000010000 */
[----:B------:R-:W-:Y:S01]  /*9e30*/  HFMA2.MMA R28, -RZ, RZ, 0, 4.76837158203125e-07 ;  /* 0x00000008ff1c7435 */ /* 0x000fe200000001ff */
[----:B------:R-:W-:Y:S02]  /*9e40*/  MOV R29, R32 ;  /* 0x00000020001d7202 */ /* 0x000fe40000000f00 */
[----:B------:R-:W-:-:S08]  /*9e50*/  MOV R14, R30 ;  /* 0x0000001e000e7202 */ /* 0x000fd00000000f00 */
[----:B------:R-:W-:Y:S05]  /*9e60*/  WARPSYNC.COLLECTIVE R26, `(.L_x_1439) ;  /* 0x000000001a087348 */ /* 0x000fea0003c00000 */
[----:B------:R0:W1:Y:S02]  /*9e70*/  SHFL.BFLY P2, R30, R29, R28, R27 ;  /* 0x0c00001c1d1e7389 */ /* 0x000064000004001b */
[----:B01----:R-:W-:Y:S01]  /*9e80*/  ENDCOLLECTIVE ;  /* 0x000000000000791b */ /* 0x003fe20003800000 */
.L_x_1439:
[----:B------:R-:W-:Y:S01]  /*9e90*/  FADD.FTZ R44, R17, R14 ;  /* 0x0000000e112c7221 */ /* 0x000fe20000010000 */
[----:B------:R-:W-:Y:S02]  /*9ea0*/  MOV R29, R34 ;  /* 0x00000022001d7202 */ /* 0x000fe40000000f00 */
[----:B------:R-:W-:-:S07]  /*9eb0*/  MOV R31, R30 ;  /* 0x0000001e001f7202 */ /* 0x000fce0000000f00 */
[----:B------:R-:W-:Y:S05]  /*9ec0*/  WARPSYNC.COLLECTIVE R26, `(.L_x_1440) ;  /* 0x000000001a087348 */ /* 0x000fea0003c00000 */
[----:B------:R0:W1:Y:S02]  /*9ed0*/  SHFL.BFLY P2, R30, R29, R28, R27 ;  /* 0x0c00001c1d1e7389 */ /* 0x000064000004001b */
[----:B01----:R-:W-:Y:S01]  /*9ee0*/  ENDCOLLECTIVE ;  /* 0x000000000000791b */ /* 0x003fe20003800000 */
.L_x_1440:
[----:B------:R-:W-:Y:S01]  /*9ef0*/  FADD.FTZ R31, R31, R32 ;  /* 0x000000201f1f7221 */ /* 0x000fe20000010000 */
[----:B------:R-:W-:-:S04]  /*9f00*/  HFMA2.MMA R28, -RZ, RZ, 0, 2.384185791015625e-07 ;  /* 0x00000004ff1c7435 */ /* 0x000fc800000001ff */
[----:B------:R-:W-:Y:S02]  /*9f10*/  MOV R29, R31 ;  /* 0x0000001f001d7202 */ /* 0x000fe40000000f00 */
[----:B------:R-:W-:-:S07]  /*9f20*/  MOV R33, R30 ;  /* 0x0000001e00217202 */ /* 0x000fce0000000f00 */
[----:B------:R-:W-:Y:S05]  /*9f30*/  WARPSYNC.COLLECTIVE R26, `(.L_x_1441) ;  /* 0x000000001a087348 */ /* 0x000fea0003c00000 */
[----:B------:R0:W1:Y:S02]  /*9f40*/  SHFL.BFLY P2, R30, R29, R28, R27 ;  /* 0x0c00001c1d1e7389 */ /* 0x000064000004001b */
[----:B01----:R-:W-:Y:S01]  /*9f50*/  ENDCOLLECTIVE ;  /* 0x000000000000791b */ /* 0x003fe20003800000 */
.L_x_1441:
[----:B------:R-:W-:-:S05]  /*9f60*/  FADD.FTZ R33, R33, R34 ;  /* 0x0000002221217221 */ /* 0x000fca0000010000 */
[----:B------:R-:W-:Y:S02]  /*9f70*/  MOV R29, R33 ;  /* 0x00000021001d7202 */ /* 0x000fe40000000f00 */
[----:B------:R-:W-:-:S07]  /*9f80*/  MOV R20, R30 ;  /* 0x0000001e00147202 */ /* 0x000fce0000000f00 */
[----:B------:R-:W-:Y:S05]  /*9f90*/  WARPSYNC.COLLECTIVE R26, `(.L_x_1442) ;  /* 0x000000001a087348 */ /* 0x000fea0003c00000 */
[----:B------:R0:W1:Y:S02]  /*9fa0*/  SHFL.BFLY P2, R30, R29, R28, R27 ;  /* 0x0c00001c1d1e7389 */ /* 0x000064000004001b */
[----:B01----:R-:W-:Y:S01]  /*9fb0*/  ENDCOLLECTIVE ;  /* 0x000000000000791b */ /* 0x003fe20003800000 */
.L_x_1442:
[----:B------:R-:W-:Y:S01]  /*9fc0*/  FADD.FTZ R35, R31, R20 ;  /* 0x000000141f237221 */ /* 0x000fe20000010000 */
[----:B------:R-:W-:-:S04]  /*9fd0*/  HFMA2.MMA R28, -RZ, RZ, 0, 1.1920928955078125e-07 ;  /* 0x00000002ff1c7435 */ /* 0x000fc800000001ff */
[----:B------:R-:W-:Y:S02]  /*9fe0*/  MOV R29, R35 ;  /* 0x00000023001d7202 */ /* 0x000fe40000000f00 */
[----:B------:R-:W-:-:S07]  /*9ff0*/  MOV R36, R30 ;  /* 0x0000001e00247202 */ /* 0x000fce0000000f00 */
[----:B------:R-:W-:Y:S05]  /*a000*/  WARPSYNC.COLLECTIVE R26, `(.L_x_1443) ;  /* 0x000000001a087348 */ /* 0x000fea0003c00000 */
[----:B------:R0:W1:Y:S02]  /*a010*/  SHFL.BFLY P2, R30, R29, R28, R27 ;  /* 0x0c00001c1d1e7389 */ /* 0x000064000004001b */
[----:B01----:R-:W-:Y:S01]  /*a020*/  ENDCOLLECTIVE ;  /* 0x000000000000791b */ /* 0x003fe20003800000 */
.L_x_1443:
[----:B------:R-:W-:-:S05]  /*a030*/  FADD.FTZ R36, R33, R36 ;  /* 0x0000002421247221 */ /* 0x000fca0000010000 */
[----:B------:R-:W-:Y:S02]  /*a040*/  MOV R29, R36 ;  /* 0x00000024001d7202 */ /* 0x000fe40000000f00 */
[----:B------:R-:W-:-:S07]  /*a050*/  MOV R18, R30 ;  /* 0x0000001e00127202 */ /* 0x000fce0000000f00 */
[----:B------:R-:W-:Y:S05]  /*a060*/  WARPSYNC.COLLECTIVE R26, `(.L_x_1444) ;  /* 0x000000001a087348 */ /* 0x000fea0003c00000 */
[----:B------:R0:W1:Y:S02]  /*a070*/  SHFL.BFLY P2, R30, R29, R28, R27 ;  /* 0x0c00001c1d1e7389 */ /* 0x000064000004001b */
[----:B01----:R-:W-:Y:S01]  /*a080*/  ENDCOLLECTIVE ;  /* 0x000000000000791b */ /* 0x003fe20003800000 */
.L_x_1444:
        /* <DEDUP_REMOVED lines=8> */
.L_x_1445:
[----:B------:R-:W-:Y:S01]  /*a110*/  FADD.FTZ R36, R36, R21 ;  /* 0x0000001524247221 */ /* 0x000fe20000010000 */
[----:B------:R-:W-:-:S04]  /*a120*/  HFMA2.MMA R21, -RZ, RZ, 0, 0 ;  /* 0x00000000ff157435 */ /* 0x000fc800000001ff */
[----:B------:R-:W-:Y:S02]  /*a130*/  MOV R29, R36 ;  /* 0x00000024001d7202 */ /* 0x000fe40000000f00 */
[----:B------:R-:W-:-:S07]  /*a140*/  MOV R34, R30 ;  /* 0x0000001e00227202 */ /* 0x000fce0000000f00 */
[----:B------:R-:W-:Y:S05]  /*a150*/  WARPSYNC.COLLECTIVE R26, `(.L_x_1446) ;  /* 0x000000001a087348 */ /* 0x000fea0003c00000 */
[----:B------:R0:W1:Y:S02]  /*a160*/  SHFL.BFLY P2, R30, R29, R28, R27 ;  /* 0x0c00001c1d1e7389 */ /* 0x000064000004001b */
[----:B01----:R-:W-:Y:S01]  /*a170*/  ENDCOLLECTIVE ;  /* 0x000000000000791b */ /* 0x003fe20003800000 */
.L_x_1446:
[----:B------:R-:W-:Y:S01]  /*a180*/  FADD.FTZ R34, R35, R34 ;  /* 0x0000002223227221 */ /* 0x000fe20000010000 */
[----:B------:R-:W-:Y:S01]  /*a190*/  HFMA2.MMA R28, -RZ, RZ, 0, 4.76837158203125e-07 ;  /* 0x00000008ff1c7435 */ /* 0x000fe200000001ff */
[----:B------:R-:W-:Y:S02]  /*a1a0*/  MOV R29, R24 ;  /* 0x00000018001d7202 */ /* 0x000fe40000000f00 */
[----:B------:R-:W-:-:S08]  /*a1b0*/  MOV R33, R30 ;  /* 0x0000001e00217202 */ /* 0x000fd00000000f00 */
[----:B------:R-:W-:Y:S05]  /*a1c0*/  WARPSYNC.COLLECTIVE R26, `(.L_x_1447) ;  /* 0x000000001a087348 */ /* 0x000fea0003c00000 */
[----:B------:R0:W1:Y:S02]  /*a1d0*/  SHFL.BFLY P2, R30, R29, R28, R27 ;  /* 0x0c00001c1d1e7389 */ /* 0x000064000004001b */
[----:B01----:R-:W-:Y:S01]  /*a1e0*/  ENDCOLLECTIVE ;  /* 0x000000000000791b */ /* 0x003fe20003800000 */
.L_x_1447:
[----:B------:R-:W-:Y:S01]  /*a1f0*/  FADD.FTZ R33, R36, R33 ;  /* 0x0000002124217221 */ /* 0x000fe20000010000 */
[----:B------:R-:W-:Y:S02]  /*a200*/  MOV R29, R23 ;  /* 0x00000017001d7202 */ /* 0x000fe40000000f00 */
[----:B------:R-:W-:-:S07]  /*a210*/  MOV R37, R30 ;  /* 0x0000001e00257202 */ /* 0x000fce0000000f00 */
[----:B------:R-:W-:Y:S05]  /*a220*/  WARPSYNC.COLLECTIVE R26, `(.L_x_1448) ;  /* 0x000000001a087348 */ /* 0x000fea0003c00000 */
[----:B------:R0:W1:Y:S02]  /*a230*/  SHFL.BFLY P2, R30, R29, R28, R27 ;  /* 0x0c00001c1d1e7389 */ /* 0x000064000004001b */
[----:B01----:R-:W-:Y:S01]  /*a240*/  ENDCOLLECTIVE ;  /* 0x000000000000791b */ /* 0x003fe20003800000 */
.L_x_1448:
[----:B------:R-:W-:Y:S01]  /*a250*/  FADD.FTZ R25, R37, R24 ;  /* 0x0000001825197221 */ /* 0x000fe20000010000 */
[----:B------:R-:W-:Y:S01]  /*a260*/  @!P0 SHF.L.U32 R24, R10, 0x1, RZ ;  /* 0x000000010a188819 */ /* 0x000fe200000006ff */
[----:B------:R-:W-:-:S03]  /*a270*/  HFMA2.MMA R28, -RZ, RZ, 0, 2.384185791015625e-07 ;  /* 0x00000004ff1c7435 */ /* 0x000fc600000001ff */
[----:B------:R-:W-:Y:S02]  /*a280*/  MOV R29, R25 ;  /* 0x00000019001d7202 */ /* 0x000fe40000000f00 */
[----:B------:R-:W-:-:S07]  /*a290*/  MOV R38, R30 ;  /* 0x0000001e00267202 */ /* 0x000fce0000000f00 */
[----:B------:R-:W-:Y:S05]  /*a2a0*/  WARPSYNC.COLLECTIVE R26, `(.L_x_1449) ;  /* 0x000000001a087348 */ /* 0x000fea0003c00000 */
[----:B------:R0:W1:Y:S02]  /*a2b0*/  SHFL.BFLY P2, R30, R29, R28, R27 ;  /* 0x0c00001c1d1e7389 */ /* 0x000064000004001b */
[----:B01----:R-:W-:Y:S01]  /*a2c0*/  ENDCOLLECTIVE ;  /* 0x000000000000791b */ /* 0x003fe20003800000 */
.L_x_1449:
        /* <DEDUP_REMOVED lines=8> */
.L_x_1450:
[----:B------:R-:W-:Y:S01]  /*a350*/  FADD.FTZ R38, R25, R38 ;  /* 0x0000002619267221 */ /* 0x000fe20000010000 */
[----:B------:R-:W-:-:S04]  /*a360*/  HFMA2.MMA R28, -RZ, RZ, 0, 1.1920928955078125e-07 ;  /* 0x00000002ff1c7435 */ /* 0x000fc800000001ff */
[----:B------:R-:W-:Y:S02]  /*a370*/  MOV R29, R38 ;  /* 0x00000026001d7202 */ /* 0x000fe40000000f00 */
[----:B------:R-:W-:Y:S02]  /*a380*/  MOV R37, R30 ;  /* 0x0000001e00257202 */ /* 0x000fe40000000f00 */
[----:B------:R-:W-:-:S03]  /*a390*/  @!P0 LEA R30, R10, UR4, 0x7 ;  /* 0x000000040a1e8c11 */ /* 0x000fc6000f8e38ff */
[----:B------:R-:W-:Y:S01]  /*a3a0*/  FADD.FTZ R37, R32, R37 ;  /* 0x0000002520257221 */ /* 0x000fe20000010000 */
[----:B------:R-:W-:-:S07]  /*a3b0*/  @!P0 LEA R39, R23, R30, 0x2 ;  /* 0x0000001e17278211 */ /* 0x000fce00078e10ff */
[----:B------:R-:W-:Y:S05]  /*a3c0*/  WARPSYNC.COLLECTIVE R26, `(.L_x_1451) ;  /* 0x000000001a087348 */ /* 0x000fea0003c00000 */
[----:B------:R0:W1:Y:S02]  /*a3d0*/  SHFL.BFLY P2, R30, R29, R28, R27 ;  /* 0x0c00001c1d1e7389 */ /* 0x000064000004001b */
[----:B01----:R-:W-:Y:S01]  /*a3e0*/  ENDCOLLECTIVE ;  /* 0x000000000000791b */ /* 0x003fe20003800000 */
.L_x_1451:
[----:B------:R0:W1:Y:S04]  /*a3f0*/  @!P0 LDS R22, [R39] ;  /* 0x0000000027168984 */ /* 0x0000680000000800 */
[----:B------:R0:W2:Y:S01]  /*a400*/  @!P0 LDS R20, [R39+0x500] ;  /* 0x0005000027148984 */ /* 0x0000a20000000800 */
[----:B------:R-:W-:Y:S02]  /*a410*/  MOV R29, R37 ;  /* 0x00000025001d7202 */ /* 0x000fe40000000f00 */
[----:B------:R-:W-:-:S07]  /*a420*/  MOV R23, R30 ;  /* 0x0000001e00177202 */ /* 0x000fce0000000f00 */
[----:B012---:R-:W-:Y:S05]  /*a430*/  WARPSYNC.COLLECTIVE R26, `(.L_x_1452) ;  /* 0x000000001a087348 */ /* 0x007fea0003c00000 */
[----:B------:R3:W4:Y:S02]  /*a440*/  SHFL.BFLY P2, R30, R29, R28, R27 ;  /* 0x0c00001c1d1e7389 */ /* 0x000724000004001b */
[----:B01234-:R-:W-:Y:S01]  /*a450*/  ENDCOLLECTIVE ;  /* 0x000000000000791b */ /* 0x01ffe20003800000 */
.L_x_1452:
        /* <DEDUP_REMOVED lines=9> */
.L_x_1453:
[----:B------:R-:W-:Y:S01]  /*a4f0*/  ISETP.NE.AND P0, PT, R10, RZ, PT ;  /* 0x000000ff0a00720c */ /* 0x000fe20003f05270 */
[----:B------:R-:W-:-:S05]  /*a500*/  FADD.FTZ R37, R37, R24 ;  /* 0x0000001825257221 */ /* 0x000fca0000010000 */
[----:B------:R-:W-:-:S07]  /*a510*/  MOV R29, R37 ;  /* 0x00000025001d7202 */ /* 0x000fce0000000f00 */
[----:B------:R-:W0:Y:S01]  /*a520*/  @!P0 LDC.64 R24, c[0x0][0x218] ;  /* 0x00008600ff188b82 */ /* 0x000e220000000a00 */
[----:B------:R-:W-:Y:S02]  /*a530*/  @!P0 F2FP.BF16.F32.PACK_AB R44, RZ, R44 ;  /* 0x0000002cff2c823e */ /* 0x000fe400000010ff */
[----:B------:R-:W-:-:S07]  /*a540*/  MOV R39, R30 ;  /* 0x0000001e00277202 */ /* 0x000fce0000000f00 */
[----:B0-----:R-:W-:Y:S05]  /*a550*/  WARPSYNC.COLLECTIVE R26, `(.L_x_1454) ;  /* 0x000000001a087348 */ /* 0x001fea0003c00000 */
[----:B------:R1:W2:Y:S02]  /*a560*/  SHFL.BFLY P2, R30, R29, R28, R27 ;  /* 0x0c00001c1d1e7389 */ /* 0x0002a4000004001b */
[----:B012---:R-:W-:Y:S01]  /*a570*/  ENDCOLLECTIVE ;  /* 0x000000000000791b */ /* 0x007fe20003800000 */
.L_x_1454:
[----:B------:R-:W-:Y:S01]  /*a580*/  FADD.FTZ R38, R38, R39 ;  /* 0x0000002726267221 */ /* 0x000fe20000010000 */
[----:B------:R-:W-:Y:S01]  /*a590*/  HFMA2.MMA R28, -RZ, RZ, 0, 4.76837158203125e-07 ;  /* 0x00000008ff1c7435 */ /* 0x000fe200000001ff */
[----:B------:R-:W-:Y:S02]  /*a5a0*/  MOV R29, R21 ;  /* 0x00000015001d7202 */ /* 0x000fe40000000f00 */
[----:B------:R-:W-:-:S08]  /*a5b0*/  MOV R40, R30 ;  /* 0x0000001e00287202 */ /* 0x000fd00000000f00 */
[----:B------:R-:W-:Y:S05]  /*a5c0*/  WARPSYNC.COLLECTIVE R26, `(.L_x_1455) ;  /* 0x000000001a087348 */ /* 0x000fea0003c00000 */
[----:B------:R0:W1:Y:S02]  /*a5d0*/  SHFL.BFLY P2, R30, R29, R28, R27 ;  /* 0x0c00001c1d1e7389 */ /* 0x000064000004001b */
[----:B01----:R-:W-:Y:S01]  /*a5e0*/  ENDCOLLECTIVE ;  /* 0x000000000000791b */ /* 0x003fe20003800000 */
.L_x_1455:
[----:B------:R-:W-:Y:S01]  /*a5f0*/  FADD.FTZ R37, R37, R40 ;  /* 0x0000002825257221 */ /* 0x000fe20000010000 */
[----:B------:R-:W-:Y:S02]  /*a600*/  MOV R29, R18 ;  /* 0x00000012001d7202 */ /* 0x000fe40000000f00 */
[----:B------:R-:W-:-:S07]  /*a610*/  MOV R42, R30 ;  /* 0x0000001e002a7202 */ /* 0x000fce0000000f00 */
[----:B------:R-:W-:Y:S05]  /*a620*/  WARPSYNC.COLLECTIVE R26, `(.L_x_1456) ;  /* 0x000000001a087348 */ /* 0x000fea0003c00000 */
[----:B------:R0:W1:Y:S02]  /*a630*/  SHFL.BFLY P2, R30, R29, R28, R27 ;  /* 0x0c00001c1d1e7389 */ /* 0x000064000004001b */
[----:B01----:R-:W-:Y:S01]  /*a640*/  ENDCOLLECTIVE ;  /* 0x000000000000791b */ /* 0x003fe20003800000 */
.L_x_1456:
[----:B------:R-:W-:Y:S01]  /*a650*/  FADD.FTZ R42, R42, R21 ;  /* 0x000000152a2a7221 */ /* 0x000fe20000010000 */
[----:B------:R-:W-:-:S04]  /*a660*/  HFMA2.MMA R28, -RZ, RZ, 0, 2.384185791015625e-07 ;  /* 0x00000004ff1c7435 */ /* 0x000fc800000001ff */
[----:B------:R-:W-:Y:S02]  /*a670*/  MOV R29, R42 ;  /* 0x0000002a001d7202 */ /* 0x000fe40000000f00 */
[----:B------:R-:W-:-:S07]  /*a680*/  MOV R23, R30 ;  /* 0x0000001e00177202 */ /* 0x000fce0000000f00 */
[----:B------:R-:W-:Y:S05]  /*a690*/  WARPSYNC.COLLECTIVE R26, `(.L_x_1457) ;  /* 0x000000001a087348 */ /* 0x000fea0003c00000 */
[----:B------:R0:W1:Y:S02]  /*a6a0*/  SHFL.BFLY P2, R30, R29, R28, R27 ;  /* 0x0c00001c1d1e7389 */ /* 0x000064000004001b */
[----:B01----:R-:W-:Y:S01]  /*a6b0*/  ENDCOLLECTIVE ;  /* 0x000000000000791b */ /* 0x003fe20003800000 */
.L_x_1457:
        /* <DEDUP_REMOVED lines=8> */
.L_x_1458:
[----:B------:R-:W-:Y:S01]  /*a740*/  FADD.FTZ R42, R42, R41 ;  /* 0x000000292a2a7221 */ /* 0x000fe20000010000 */
[----:B------:R-:W-:Y:S02]  /*a750*/  IADD3 R41, R15, R6, RZ ;  /* 0x000000060f297210 */ /* 0x000fe40007ffe0ff */
[----:B------:R-:W0:Y:S03]  /*a760*/  @!P0 LDC.64 R14, c[0x0][0x220] ;  /* 0x00008800ff0e8b82 */ /* 0x000e260000000a00 */
[----:B------:R-:W-:-:S04]  /*a770*/  @!P0 IMAD.WIDE R24, R41, 0x2, R24 ;  /* 0x0000000229188825 */ /* 0x000fc800078e0218 */
[C---:B------:R-:W-:Y:S01]  /*a780*/  @!P0 IMAD.WIDE R22, R41.reuse, 0x2, R22 ;  /* 0x0000000229168825 */ /* 0x040fe200078e0216 */
[----:B------:R-:W-:Y:S01]  /*a790*/  HFMA2.MMA R28, -RZ, RZ, 0, 1.1920928955078125e-07 ;  /* 0x00000002ff1c7435 */ /* 0x000fe200000001ff */
[----:B------:R-:W-:Y:S02]  /*a7a0*/  MOV R29, R42 ;  /* 0x0000002a001d7202 */ /* 0x000fe40000000f00 */
[----:B------:R-:W-:Y:S01]  /*a7b0*/  @!P0 IMAD.WIDE R18, R41, 0x2, R18 ;  /* 0x0000000229128825 */ /* 0x000fe200078e0212 */
[----:B------:R-:W-:-:S07]  /*a7c0*/  MOV R20, R30 ;  /* 0x0000001e00147202 */ /* 0x000fce0000000f00 */
[----:B0-----:R-:W-:Y:S05]  /*a7d0*/  WARPSYNC.COLLECTIVE R26, `(.L_x_1459) ;  /* 0x000000001a087348 */ /* 0x001fea0003c00000 */
[----:B------:R1:W2:Y:S02]  /*a7e0*/  SHFL.BFLY P2, R30, R29, R28, R27 ;  /* 0x0c00001c1d1e7389 */ /* 0x0002a4000004001b */
[----:B012---:R-:W-:Y:S01]  /*a7f0*/  ENDCOLLECTIVE ;  /* 0x000000000000791b */ /* 0x007fe20003800000 */
.L_x_1459:
[----:B------:R-:W-:Y:S01]  /*a800*/  FADD.FTZ R31, R31, R20 ;  /* 0x000000141f1f7221 */ /* 0x000fe20000010000 */
[C---:B------:R-:W-:Y:S01]  /*a810*/  @!P0 IMAD.WIDE R14, R41.reuse, 0x2, R14 ;  /* 0x00000002290e8825 */ /* 0x040fe200078e020e */
[----:B------:R-:W0:Y:S03]  /*a820*/  @!P0 LDC.64 R20, c[0x0][0x218] ;  /* 0x00008600ff148b82 */ /* 0x000e260000000a00 */
        /* <DEDUP_REMOVED lines=10> */
.L_x_1460:
        /* <DEDUP_REMOVED lines=14> */
.L_x_1461:
        /* <DEDUP_REMOVED lines=11> */
.L_x_1462:
[----:B------:R-:W-:Y:S01]  /*aa60*/  FADD.FTZ R35, R42, R35 ;  /* 0x000000232a237221 */ /* 0x000fe20000010000 */
[----:B------:R-:W-:Y:S06]  /*aa70*/  BRA `(.L_x_1463) ;  /* 0xffffffe000d47947 */ /* 0x000fec000383ffff */
.L_x_1464:
        /* <DEDUP_REMOVED lines=16> */
.L_x_3480:


//--------------------- .text._ZN13group_norm_v218gn_bwd_cuda_kernelI13__nv_bfloat16Li320ELi3ELi16ELi40ELi1024ELb1ELb1ELi32ELi320ELi320ELi4ELb1ELi12ELb0ELb0ELNS_15WgradSyncMethodE3ENS_16CompileConditionILi900EEEEEvPT_S6_S6_PKS5_S8_S8_S8_PKfflPfPj --------------------------
	.section	.text._ZN13group_norm_v218gn_bwd_cuda_kernelI13__nv_bfloat16Li320ELi3ELi16ELi40ELi1024ELb1ELb1ELi32ELi320ELi320ELi4ELb1ELi12ELb0ELb0ELNS_15WgradSyncMethodE3ENS_16CompileConditionILi900EEEEEvPT_S6_S6_PKS5_S8_S8_S8_PKfflPfPj,"ax",@progbits
	.align	128
        .global         _ZN13group_norm_v218gn_bwd_cuda_kernelI13__nv_bfloat16Li320ELi3ELi16ELi40ELi1024ELb1ELb1ELi32ELi320ELi320ELi4ELb1ELi12ELb0ELb0ELNS_15WgradSyncMethodE3ENS_16CompileConditionILi900EEEEEvPT_S6_S6_PKS5_S8_S8_S8_PKfflPfPj
        .type           _ZN13group_norm_v218gn_bwd_cuda_kernelI13__nv_bfloat16Li320ELi3ELi16ELi40ELi1024ELb1ELb1ELi32ELi320ELi320ELi4ELb1ELi12ELb0ELb0ELNS_15WgradSyncMethodE3ENS_16CompileConditionILi900EEEEEvPT_S6_S6_PKS5_S8_S8_S8_PKfflPfPj,@function
        .size           _ZN13group_norm_v218gn_bwd_cuda_kernelI13__nv_bfloat16Li320ELi3ELi16ELi40ELi1024ELb1ELb1ELi32ELi320ELi320ELi4ELb1ELi12ELb0ELb0ELNS_15WgradSyncMethodE3ENS_16CompileConditionILi900EEEEEvPT_S6_S6_PKS5_S8_S8_S8_PKfflPfPj,(.L_x_3481 - _ZN13group_norm_v218gn_bwd_cuda_kernelI13__nv_bfloat16Li320ELi3ELi16ELi40ELi1024ELb1ELb1ELi32ELi320ELi320ELi4ELb1ELi12ELb0ELb0ELNS_15WgradSyncMethodE3ENS_16CompileConditionILi900EEEEEvPT_S6_S6_PKS5_S8_S8_S8_PKfflPfPj)
        .other          _ZN13group_norm_v218gn_bwd_cuda_kernelI13__nv_bfloat16Li320ELi3ELi16ELi40ELi1024ELb1ELb1ELi32ELi320ELi320ELi4ELb1ELi12ELb0ELb0ELNS_15WgradSyncMethodE3ENS_16CompileConditionILi900EEEEEvPT_S6_S6_PKS5_S8_S8_S8_PKfflPfPj,@"STO_CUDA_ENTRY STV_DEFAULT"
_ZN13group_norm_v218gn_bwd_cuda_kernelI13__nv_bfloat16Li320ELi3ELi16ELi40ELi1024ELb1ELb1ELi32ELi320ELi320ELi4ELb1ELi12ELb0ELb0ELNS_15WgradSyncMethodE3ENS_16CompileConditionILi900EEEEEvPT_S6_S6_PKS5_S8_S8_S8_PKfflPfPj:
.text._ZN13group_norm_v218gn_bwd_cuda_kernelI13__nv_bfloat16Li320ELi3ELi16ELi40ELi1024ELb1ELb1ELi32ELi320ELi320ELi4ELb1ELi12ELb0ELb0ELNS_15WgradSyncMethodE3ENS_16CompileConditionILi900EEEEEvPT_S6_S6_PKS5_S8_S8_S8_PKfflPfPj:
        /* <DEDUP_REMOVED lines=32> */
.L_x_1467:
[----:B------:R-:W2:Y:S04]  /*0200*/  LD.E.STRONG.GPU R0, desc[UR12][R2.64] ;  /* 0x0000000c02007980 */ /* 0x000ea8000c10f900 */
[----:B--2---:R-:W-:Y:S01]  /*0210*/  CCTL.IVALL ;  /* 0x00000000ff00798f */ /* 0x004fe20002000000 */
[----:B------:R-:W-:Y:S05]  /*0220*/  YIELD ;  /* 0x0000000000007946 */ /* 0x000fea0003800000 */
[----:B-----5:R-:W-:-:S04]  /*0230*/  LOP3.LUT R0, R0, R5, RZ, 0x3c, !PT ;  /* 0x0000000500007212 */ /* 0x020fc800078e3cff */
[----:B------:R-:W-:-:S13]  /*0240*/  ISETP.GT.AND P0, PT, R0, -0x1, PT ;  /* 0xffffffff0000780c */ /* 0x000fda0003f04270 */
[----:B------:R-:W-:Y:S05]  /*0250*/  @P0 BRA `(.L_x_1467) ;  /* 0xfffffffc00e80947 */ /* 0x000fea000383ffff */
.L_x_1466:
[----:B------:R-:W-:Y:S05]  /*0260*/  WARPSYNC.ALL ;  /* 0x0000000000007948 */ /* 0x000fea0003800000 */
[----:B------:R-:W-:Y:S06]  /*0270*/  BAR.SYNC.DEFER_BLOCKING 0x0 ;  /* 0x0000000000007b1d */ /* 0x000fec0000010000 */
[----:B------:R-:W-:Y:S05]  /*0280*/  BRA `(.L_x_1468) ;  /* 0x00000068005c7947 */ /* 0x000fea0003800000 */
.L_x_1465:
        /* <DEDUP_REMOVED lines=39> */
.L_x_1480:
        /* <DEDUP_REMOVED lines=931> */
.L_x_1469:
        /* <DEDUP_REMOVED lines=109> */
.L_x_1471:
[----:B------:R-:W-:Y:S05]  /*4600*/  BSYNC B0 ;  /* 0x0000000000007941 */ /* 0x000fea0003800000 */
.L_x_1470:
        /* <DEDUP_REMOVED lines=29> */
.L_x_1473:
[----:B------:R-:W-:Y:S05]  /*47e0*/  BSYNC B0 ;  /* 0x0000000000007941 */ /* 0x000fea0003800000 */
.L_x_1472:
        /* <DEDUP_REMOVED lines=56> */
.L_x_1476:
[----:B------:R-:W3:Y:S04]  /*4b70*/  LD.E.STRONG.GPU R49, desc[UR12][R16.64] ;  /* 0x0000000c10317980 */ /* 0x000ee8000c10f900 */
[----:B---3--:R-:W-:Y:S01]  /*4b80*/  CCTL.IVALL ;  /* 0x00000000ff00798f */ /* 0x008fe20002000000 */
[----:B------:R-:W-:Y:S05]  /*4b90*/  YIELD ;  /* 0x0000000000007946 */ /* 0x000fea0003800000 */
[----:B-----5:R-:W-:-:S04]  /*4ba0*/  LOP3.LUT R49, R49, R48, RZ, 0x3c, !PT ;  /* 0x0000003031317212 */ /* 0x020fc800078e3cff */
[----:B------:R-:W-:-:S13]  /*4bb0*/  ISETP.GT.AND P1, PT, R49, -0x1, PT ;  /* 0xffffffff3100780c */ /* 0x000fda0003f24270 */
[----:B------:R-:W-:Y:S05]  /*4bc0*/  @P1 BRA `(.L_x_1476) ;  /* 0xfffffffc00e81947 */ /* 0x000fea000383ffff */
.L_x_1475:
[----:B------:R-:W-:Y:S05]  /*4bd0*/  WARPSYNC.ALL ;  /* 0x0000000000007948 */ /* 0x000fea0003800000 */
[----:B------:R-:W-:Y:S06]  /*4be0*/  BAR.SYNC.DEFER_BLOCKING 0x0 ;  /* 0x0000000000007b1d */ /* 0x000fec0000010000 */
[----:B------:R-:W-:Y:S05]  /*4bf0*/  BRA `(.L_x_1477) ;  /* 0x0000000000687947 */ /* 0x000fea0003800000 */
.L_x_1474:
        /* <DEDUP_REMOVED lines=18> */
.L_x_1479:
[----:B------:R-:W3:Y:S04]  /*4d20*/  LD.E.STRONG.GPU R49, desc[UR12][R16.64] ;  /* 0x0000000c10317980 */ /* 0x000ee8000c10f900 */
[----:B---3--:R-:W-:Y:S01]  /*4d30*/  CCTL.IVALL ;  /* 0x00000000ff00798f */ /* 0x008fe20002000000 */
[----:B------:R-:W-:Y:S05]  /*4d40*/  YIELD ;  /* 0x0000000000007946 */ /* 0x000fea0003800000 */
[----:B-----5:R-:W-:-:S04]  /*4d50*/  LOP3.LUT R49, R49, R48, RZ, 0x3c, !PT ;  /* 0x0000003031317212 */ /* 0x020fc800078e3cff */
[----:B------:R-:W-:-:S13]  /*4d60*/  ISETP.GT.AND P1, PT, R49, -0x1, PT ;  /* 0xffffffff3100780c */ /* 0x000fda0003f24270 */
[----:B------:R-:W-:Y:S05]  /*4d70*/  @P1 BRA `(.L_x_1479) ;  /* 0xfffffffc00e81947 */ /* 0x000fea000383ffff */
.L_x_1478:
[----:B------:R-:W-:Y:S05]  /*4d80*/  WARPSYNC.ALL ;  /* 0x0000000000007948 */ /* 0x000fea0003800000 */
[----:B------:R-:W-:Y:S06]  /*4d90*/  BAR.SYNC.DEFER_BLOCKING 0x0 ;  /* 0x0000000000007b1d */ /* 0x000fec0000010000 */
.L_x_1477:
        /* <DEDUP_REMOVED lines=486> */
.L_x_1468:
        /* <DEDUP_REMOVED lines=56> */
.L_x_1497:
        /* <DEDUP_REMOVED lines=45> */
.L_x_1484:
[----:B------:R-:W-:Y:S05]  /*7250*/  BSYNC B1 ;  /* 0x0000000000017941 */ /* 0x000fea0003800000 */
.L_x_1483:
        /* <DEDUP_REMOVED lines=21> */
.L_x_1487:
        /* <DEDUP_REMOVED lines=55> */
.L_x_1486:
[----:B------:R-:W-:Y:S05]  /*7720*/  BSYNC B1 ;  /* 0x0000000000017941 */ /* 0x000fea0003800000 */
.L_x_1485:
        /* <DEDUP_REMOVED lines=35> */
.L_x_1489:
[----:B------:R-:W-:Y:S05]  /*7960*/  BSYNC B1 ;  /* 0x0000000000017941 */ /* 0x000fea0003800000 */
.L_x_1488:
        /* <DEDUP_REMOVED lines=15> */
.L_x_1482:
[----:B------:R-:W-:Y:S05]  /*7a60*/  BSYNC B0 ;  /* 0x0000000000007941 */ /* 0x000fea0003800000 */
.L_x_1481:
        /* <DEDUP_REMOVED lines=50> */
.L_x_1506:
        /* <DEDUP_REMOVED lines=46> */
.L_x_1516:
        /* <DEDUP_REMOVED lines=41> */
.L_x_1526:
[----:B--2---:R-:W-:Y:S01]  /*8300*/  FADD.FTZ R15, R14, R30 ;  /* 0x0000001e0e0f7221 */ /* 0x004fe20000010000 */
[----:B------:R-:W-:-:S04]  /*8310*/  @!P1 F2FP.BF16.F32.PACK_AB R14, RZ, R24 ;  /* 0x00000018ff0e923e */ /* 0x000fc800000010ff */
[----:B------:R-:W-:Y:S01]  /*8320*/  @!P1 F2FP.BF16.F32.PACK_AB R15, RZ, R15 ;  /* 0x0000000fff0f923e */ /* 0x000fe200000010ff */
[----:B------:R3:W-:Y:S03]  /*8330*/  @!P1 STG.E.U16 desc[UR12][R16.64+0x50], R14 ;  /* 0x0000500e10009986 */ /* 0x0007e6000c10150c */
[----:B------:R-:W-:Y:S02]  /*8340*/  PRMT R20, R15, 0x7610, R20 ;  /* 0x000076100f147816 */ /* 0x000fe40000000014 */
[----:B------:R-:W-:-:S03]  /*8350*/  LEA.HI R15, R56, 0x3c, RZ, 0x1c ;  /* 0x0000003c380f7811 */ /* 0x000fc600078fe0ff */
[----:B------:R3:W-:Y:S04]  /*8360*/  @!P1 STG.E.U16 desc[UR12][R18.64+0x50], R20 ;  /* 0x0000501412009986 */ /* 0x0007e8000c10150c */
.L_x_1492:
[----:B------:R-:W-:Y:S05]  /*8370*/  BSYNC B0 ;  /* 0x0000000000007941 */ /* 0x000fea0003800000 */
.L_x_1491:
        /* <DEDUP_REMOVED lines=165> */
.L_x_1560:
        /* <DEDUP_REMOVED lines=9> */
.L_x_1490:
        /* <DEDUP_REMOVED lines=8> */
.L_x_1493:
[----:B------:R-:W-:Y:S01]  /*8ee0*/  HFMA2.MMA R28, -RZ, RZ, 0, 4.76837158203125e-07 ;  /* 0x00000008ff1c7435 */ /* 0x000fe200000001ff */
[----:B-1----:R-:W-:Y:S02]  /*8ef0*/  MOV R29, R14 ;  /* 0x0000000e001d7202 */ /* 0x002fe40000000f00 */
[----:B------:R-:W-:Y:S02]  /*8f00*/  MOV R27, 0x101f ;  /* 0x0000101f001b7802 */ /* 0x000fe40000000f00 */
[----:B------:R-:W-:-:S07]  /*8f10*/  MOV R26, 0xffff ;  /* 0x0000ffff001a7802 */ /* 0x000fce0000000f00 */
[----:B0-2---:R-:W-:Y:S05]  /*8f20*/  WARPSYNC.COLLECTIVE R26, `(.L_x_1498) ;  /* 0x000000001a087348 */ /* 0x005fea0003c00000 */
[----:B------:R1:W3:Y:S02]  /*8f30*/  SHFL.BFLY P2, R30, R29, R28, R27 ;  /* 0x0c00001c1d1e7389 */ /* 0x0002e4000004001b */
[----:B0123--:R-:W-:Y:S01]  /*8f40*/  ENDCOLLECTIVE ;  /* 0x000000000000791b */ /* 0x00ffe20003800000 */
.L_x_1498:
[----:B------:R-:W-:Y:S02]  /*8f50*/  MOV R29, R15 ;  /* 0x0000000f001d7202 */ /* 0x000fe40000000f00 */
[----:B------:R-:W-:-:S07]  /*8f60*/  MOV R17, R30 ;  /* 0x0000001e00117202 */ /* 0x000fce0000000f00 */
[----:B------:R-:W-:Y:S05]  /*8f70*/  WARPSYNC.COLLECTIVE R26, `(.L_x_1499) ;  /* 0x000000001a087348 */ /* 0x000fea0003c00000 */
[----:B------:R0:W1:Y:S02]  /*8f80*/  SHFL.BFLY P2, R30, R29, R28, R27 ;  /* 0x0c00001c1d1e7389 */ /* 0x000064000004001b */
[----:B01----:R-:W-:Y:S01]  /*8f90*/  ENDCOLLECTIVE ;  /* 0x000000000000791b */ /* 0x003fe20003800000 */
.L_x_1499:
[----:B------:R-:W-:Y:S01]  /*8fa0*/  FADD.FTZ R17, R17, R14 ;  /* 0x0000000e11117221 */ /* 0x000fe20000010000 */
[----:B------:R-:W-:-:S04]  /*8fb0*/  HFMA2.MMA R28, -RZ, RZ, 0, 2.384185791015625e-07 ;  /* 0x00000004ff1c7435 */ /* 0x000fc800000001ff */
[----:B------:R-:W-:Y:S02]  /*8fc0*/  MOV R29, R17 ;  /* 0x00000011001d7202 */ /* 0x000fe40000000f00 */
[----:B------:R-:W-:-:S07]  /*8fd0*/  MOV R16, R30 ;  /* 0x0000001e00107202 */ /* 0x000fce0000000f00 */
[----:B------:R-:W-:Y:S05]  /*8fe0*/  WARPSYNC.COLLECTIVE R26, `(.L_x_1500) ;  /* 0x000000001a087348 */ /* 0x000fea0003c00000 */
[----:B------:R0:W1:Y:S02]  /*8ff0*/  SHFL.BFLY P2, R30, R29, R28, R27 ;  /* 0x0c00001c1d1e7389 */ /* 0x000064000004001b */
[----:B01----:R-:W-:Y:S01]  /*9000*/  ENDCOLLECTIVE ;  /* 0x000000000000791b */ /* 0x003fe20003800000 */
.L_x_1500:
[----:B------:R-:W-:-:S05]  /*9010*/  FADD.FTZ R16, R16, R15 ;  /* 0x0000000f10107221 */ /* 0x000fca0000010000 */
[----:B------:R-:W-:Y:S02]  /*9020*/  MOV R29, R16 ;  /* 0x00000010001d7202 */ /* 0x000fe40000000f00 */
[----:B------:R-:W-:-:S07]  /*9030*/  MOV R18, R30 ;  /* 0x0000001e00127202 */ /* 0x000fce0000000f00 */
[----:B------:R-:W-:Y:S05]  /*9040*/  WARPSYNC.COLLECTIVE R26, `(.L_x_1501) ;  /* 0x000000001a087348 */ /* 0x000fea0003c00000 */
[----:B------:R0:W1:Y:S02]  /*9050*/  SHFL.BFLY P2, R30, R29, R28, R27 ;  /* 0x0c00001c1d1e7389 */ /* 0x000064000004001b */
[----:B01----:R-:W-:Y:S01]  /*9060*/  ENDCOLLECTIVE ;  /* 0x000000000000791b */ /* 0x003fe20003800000 */
.L_x_1501:
[----:B------:R-:W-:Y:S01]  /*9070*/  FADD.FTZ R18, R17, R18 ;  /* 0x0000001211127221 */ /* 0x000fe20000010000 */
[----:B------:R-:W-:-:S04]  /*9080*/  HFMA2.MMA R28, -RZ, RZ, 0, 1.1920928955078125e-07 ;  /* 0x00000002ff1c7435 */ /* 0x000fc800000001ff */
[----:B------:R-:W-:Y:S02]  /*9090*/  MOV R29, R18 ;  /* 0x00000012001d7202 */ /* 0x000fe40000000f00 */
[----:B------:R-:W-:-:S07]  /*90a0*/  MOV R19, R30 ;  /* 0x0000001e00137202 */ /* 0x000fce0000000f00 */
[----:B------:R-:W-:Y:S05]  /*90b0*/  WARPSYNC.COLLECTIVE R26, `(.L_x_1502) ;  /* 0x000000001a087348 */ /* 0x000fea0003c00000 */
[----:B------:R0:W1:Y:S02]  /*90c0*/  SHFL.BFLY P2, R30, R29, R28, R27 ;  /* 0x0c00001c1d1e7389 */ /* 0x000064000004001b */
[----:B01----:R-:W-:Y:S01]  /*90d0*/  ENDCOLLECTIVE ;  /* 0x000000000000791b */ /* 0x003fe20003800000 */
.L_x_1502:
[----:B------:R-:W-:-:S05]  /*90e0*/  FADD.FTZ R19, R16, R19 ;  /* 0x0000001310137221 */ /* 0x000fca0000010000 */
[----:B------:R-:W-:Y:S02]  /*90f0*/  MOV R29, R19 ;  /* 0x00000013001d7202 */ /* 0x000fe40000000f00 */
[----:B------:R-:W-:-:S07]  /*9100*/  MOV R21, R30 ;  /* 0x0000001e00157202 */ /* 0x000fce0000000f00 */
[----:B------:R-:W-:Y:S05]  /*9110*/  WARPSYNC.COLLECTIVE R26, `(.L_x_1503) ;  /* 0x000000001a087348 */ /* 0x000fea0003c00000 */
[----:B------:R0:W1:Y:S02]  /*9120*/  SHFL.BFLY P2, R30, R29, R28, R27 ;  /* 0x0c00001c1d1e7389 */ /* 0x000064000004001b */
[----:B01----:R-:W-:Y:S01]  /*9130*/  ENDCOLLECTIVE ;  /* 0x000000000000791b */ /* 0x003fe20003800000 */
.L_x_1503:
[----:B------:R-:W-:Y:S01]  /*9140*/  FADD.FTZ R21, R18, R21 ;  /* 0x0000001512157221 */ /* 0x000fe20000010000 */
[----:B------:R-:W-:-:S04]  /*9150*/  HFMA2.MMA R28, -RZ, RZ, 0, 5.9604644775390625e-08 ;  /* 0x00000001ff1c7435 */ /* 0x000fc800000001ff */
[----:B------:R-:W-:Y:S02]  /*9160*/  MOV R29, R21 ;  /* 0x00000015001d7202 */ /* 0x000fe40000000f00 */
[----:B------:R-:W-:-:S07]  /*9170*/  MOV R14, R30 ;  /* 0x0000001e000e7202 */ /* 0x000fce0000000f00 */
[----:B------:R-:W-:Y:S05]  /*9180*/  WARPSYNC.COLLECTIVE R26, `(.L_x_1504) ;  /* 0x000000001a087348 */ /* 0x000fea0003c00000 */
[----:B------:R0:W1:Y:S02]  /*9190*/  SHFL.BFLY P2, R30, R29, R28, R27 ;  /* 0x0c00001c1d1e7389 */ /* 0x000064000004001b */
[----:B01----:R-:W-:Y:S01]  /*91a0*/  ENDCOLLECTIVE ;  /* 0x000000000000791b */ /* 0x003fe20003800000 */
.L_x_1504:
[----:B------:R-:W-:-:S05]  /*91b0*/  FADD.FTZ R14, R19, R14 ;  /* 0x0000000e130e7221 */ /* 0x000fca0000010000 */
[----:B------:R-:W-:Y:S02]  /*91c0*/  MOV R29, R14 ;  /* 0x0000000e001d7202 */ /* 0x000fe40000000f00 */
[----:B------:R-:W-:-:S07]  /*91d0*/  MOV R20, R30 ;  /* 0x0000001e00147202 */ /* 0x000fce0000000f00 */
[----:B------:R-:W-:Y:S05]  /*91e0*/  WARPSYNC.COLLECTIVE R26, `(.L_x_1505) ;  /* 0x000000001a087348 */ /* 0x000fea0003c00000 */
[----:B------:R0:W1:Y:S02]  /*91f0*/  SHFL.BFLY P2, R30, R29, R28, R27 ;  /* 0x0c00001c1d1e7389 */ /* 0x000064000004001b */
[----:B01----:R-:W-:Y:S01]  /*9200*/  ENDCOLLECTIVE ;  /* 0x000000000000791b */ /* 0x003fe20003800000 */
.L_x_1505:
[----:B------:R-:W-:Y:S01]  /*9210*/  FADD.FTZ R20, R21, R20 ;  /* 0x0000001415147221 */ /* 0x000fe20000010000 */
[----:B------:R-:W-:Y:S06]  /*9220*/  BRA `(.L_x_1506) ;  /* 0xffffffe800d87947 */ /* 0x000fec000383ffff */
.L_x_1494:
        /* <DEDUP_REMOVED lines=8> */
.L_x_1508:
[----:B------:R-:W-:Y:S05]  /*92b0*/  BSYNC B1 ;  /* 0x0000000000017941 */ /* 0x000fea0003800000 */
.L_x_1507:
        /* <DEDUP_REMOVED lines=8> */
.L_x_1509:
[----:B------:R-:W-:Y:S01]  /*9340*/  FADD.FTZ R21, R21, R14 ;  /* 0x0000000e15157221 */ /* 0x000fe20000010000 */
[----:B------:R-:W-:-:S04]  /*9350*/  HFMA2.MMA R28, -RZ, RZ, 0, 2.384185791015625e-07 ;  /* 0x00000004ff1c7435 */ /* 0x000fc800000001ff */
[----:B------:R-:W-:Y:S02]  /*9360*/  MOV R29, R21 ;  /* 0x00000015001d7202 */ /* 0x000fe40000000f00 */
[----:B------:R-:W-:-:S07]  /*9370*/  MOV R20, R30 ;  /* 0x0000001e00147202 */ /* 0x000fce0000000f00 */
[----:B------:R-:W-:Y:S05]  /*9380*/  WARPSYNC.COLLECTIVE R26, `(.L_x_1510) ;  /* 0x000000001a087348 */ /* 0x000fea0003c00000 */
[----:B------:R0:W1:Y:S02]  /*9390*/  SHFL.BFLY P2, R30, R29, R28, R27 ;  /* 0x0c00001c1d1e7389 */ /* 0x000064000004001b */
[----:B01----:R-:W-:Y:S01]  /*93a0*/  ENDCOLLECTIVE ;  /* 0x000000000000791b */ /* 0x003fe20003800000 */
.L_x_1510:
[----:B------:R-:W-:-:S05]  /*93b0*/  FADD.FTZ R20, R20, R15 ;  /* 0x0000000f14147221 */ /* 0x000fca0000010000 */
[----:B------:R-:W-:Y:S02]  /*93c0*/  MOV R29, R20 ;  /* 0x00000014001d7202 */ /* 0x000fe40000000f00 */
[----:B------:R-:W-:-:S07]  /*93d0*/  MOV R22, R30 ;  /* 0x0000001e00167202 */ /* 0x000fce0000000f00 */
[----:B------:R-:W-:Y:S05]  /*93e0*/  WARPSYNC.COLLECTIVE R26, `(.L_x_1511) ;  /* 0x000000001a087348 */ /* 0x000fea0003c00000 */
[----:B------:R0:W1:Y:S02]  /*93f0*/  SHFL.BFLY P2, R30, R29, R28, R27 ;  /* 0x0c00001c1d1e7389 */ /* 0x000064000004001b */
[----:B01----:R-:W-:Y:S01]  /*9400*/  ENDCOLLECTIVE ;  /* 0x000000000000791b */ /* 0x003fe20003800000 */
.L_x_1511:
[----:B------:R-:W-:Y:S01]  /*9410*/  FADD.FTZ R22, R21, R22 ;  /* 0x0000001615167221 */ /* 0x000fe20000010000 */
[----:B------:R-:W-:-:S04]  /*9420*/  HFMA2.MMA R28, -RZ, RZ, 0, 1.1920928955078125e-07 ;  /* 0x00000002ff1c7435 */ /* 0x000fc800000001ff */
[----:B------:R-:W-:Y:S02]  /*9430*/  MOV R29, R22 ;  /* 0x00000016001d7202 */ /* 0x000fe40000000f00 */
[----:B------:R-:W-:-:S07]  /*9440*/  MOV R23, R30 ;  /* 0x0000001e00177202 */ /* 0x000fce0000000f00 */
[----:B------:R-:W-:Y:S05]  /*9450*/  WARPSYNC.COLLECTIVE R26, `(.L_x_1512) ;  /* 0x000000001a087348 */ /* 0x000fea0003c00000 */
[----:B------:R0:W1:Y:S02]  /*9460*/  SHFL.BFLY P2, R30, R29, R28, R27 ;  /* 0x0c00001c1d1e7389 */ /* 0x000064000004001b */
[----:B01----:R-:W-:Y:S01]  /*9470*/  ENDCOLLECTIVE ;  /* 0x000000000000791b */ /* 0x003fe20003800000 */
.L_x_1512:
[----:B------:R-:W-:-:S05]  /*9480*/  FADD.FTZ R23, R20, R23 ;  /* 0x0000001714177221 */ /* 0x000fca0000010000 */
[----:B------:R-:W-:Y:S02]  /*9490*/  MOV R29, R23 ;  /* 0x00000017001d7202 */ /* 0x000fe40000000f00 */
[----:B------:R-:W-:-:S07]  /*94a0*/  MOV R25, R30 ;  /* 0x0000001e00197202 */ /* 0x000fce0000000f00 */
[----:B------:R-:W-:Y:S05]  /*94b0*/  WARPSYNC.COLLECTIVE R26, `(.L_x_1513) ;  /* 0x000000001a087348 */ /* 0x000fea0003c00000 */
[----:B------:R0:W1:Y:S02]  /*94c0*/  SHFL.BFLY P2, R30, R29, R28, R27 ;  /* 0x0c00001c1d1e7389 */ /* 0x000064000004001b */
[----:B01----:R-:W-:Y:S01]  /*94d0*/  ENDCOLLECTIVE ;  /* 0x000000000000791b */ /* 0x003fe20003800000 */
.L_x_1513:
[----:B------:R-:W-:Y:S01]  /*94e0*/  FADD.FTZ R25, R22, R25 ;  /* 0x0000001916197221 */ /* 0x000fe20000010000 */
[----:B------:R-:W-:-:S04]  /*94f0*/  HFMA2.MMA R28, -RZ, RZ, 0, 5.9604644775390625e-08 ;  /* 0x00000001ff1c7435 */ /* 0x000fc800000001ff */
[----:B------:R-:W-:Y:S02]  /*9500*/  MOV R29, R25 ;  /* 0x00000019001d7202 */ /* 0x000fe40000000f00 */
[----:B------:R-:W-:-:S07]  /*9510*/  MOV R14, R30 ;  /* 0x0000001e000e7202 */ /* 0x000fce0000000f00 */
[----:B------:R-:W-:Y:S05]  /*9520*/  WARPSYNC.COLLECTIVE R26, `(.L_x_1514) ;  /* 0x000000001a087348 */ /* 0x000fea0003c00000 */
[----:B------:R0:W1:Y:S02]  /*9530*/  SHFL.BFLY P2, R30, R29, R28, R27 ;  /* 0x0c00001c1d1e7389 */ /* 0x000064000004001b */
[----:B01----:R-:W-:Y:S01]  /*9540*/  ENDCOLLECTIVE ;  /* 0x000000000000791b */ /* 0x003fe20003800000 */
.L_x_1514:
[----:B------:R-:W-:-:S05]  /*9550*/  FADD.FTZ R14, R23, R14 ;  /* 0x0000000e170e7221 */ /* 0x000fca0000010000 */
[----:B------:R-:W-:Y:S02]  /*9560*/  MOV R29, R14 ;  /* 0x0000000e001d7202 */ /* 0x000fe40000000f00 */
[----:B------:R-:W-:-:S07]  /*9570*/  MOV R24, R30 ;  /* 0x0000001e00187202 */ /* 0x000fce0000000f00 */
[----:B------:R-:W-:Y:S05]  /*9580*/  WARPSYNC.COLLECTIVE R26, `(.L_x_1515) ;  /* 0x000000001a087348 */ /* 0x000fea0003c00000 */
[----:B------:R0:W1:Y:S02]  /*9590*/  SHFL.BFLY P2, R30, R29, R28, R27 ;  /* 0x0c00001c1d1e7389 */ /* 0x000064000004001b */
[----:B01----:R-:W-:Y:S01]  /*95a0*/  ENDCOLLECTIVE ;  /* 0x000000000000791b */ /* 0x003fe20003800000 */
.L_x_1515:
[----:B------:R-:W-:Y:S01]  /*95b0*/  FADD.FTZ R24, R25, R24 ;  /* 0x0000001819187221 */ /* 0x000fe20000010000 */
[----:B------:R-:W-:Y:S06]  /*95c0*/  BRA `(.L_x_1516) ;  /* 0xffffffe800a87947 */ /* 0x000fec000383ffff */
.L_x_1495:
        /* <DEDUP_REMOVED lines=8> */
.L_x_1518:
[----:B------:R-:W-:Y:S05]  /*9650*/  BSYNC B1 ;  /* 0x0000000000017941 */ /* 0x000fea0003800000 */
.L_x_1517:
        /* <DEDUP_REMOVED lines=8> */
.L_x_1519:
[----:B------:R-:W-:Y:S01]  /*96e0*/  FADD.FTZ R21, R21, R14 ;  /* 0x0000000e15157221 */ /* 0x000fe20000010000 */
[----:B------:R-:W-:-:S04]  /*96f0*/  HFMA2.MMA R28, -RZ, RZ, 0, 2.384185791015625e-07 ;  /* 0x00000004ff1c7435 */ /* 0x000fc800000001ff */
[----:B------:R-:W-:Y:S02]  /*9700*/  MOV R29, R21 ;  /* 0x00000015001d7202 */ /* 0x000fe40000000f00 */
[----:B------:R-:W-:-:S07]  /*9710*/  MOV R20, R30 ;  /* 0x0000001e00147202 */ /* 0x000fce0000000f00 */
[----:B------:R-:W-:Y:S05]  /*9720*/  WARPSYNC.COLLECTIVE R26, `(.L_x_1520) ;  /* 0x000000001a087348 */ /* 0x000fea0003c00000 */
[----:B------:R0:W1:Y:S02]  /*9730*/  SHFL.BFLY P2, R30, R29, R28, R27 ;  /* 0x0c00001c1d1e7389 */ /* 0x000064000004001b */
[----:B01----:R-:W-:Y:S01]  /*9740*/  ENDCOLLECTIVE ;  /* 0x000000000000791b */ /* 0x003fe20003800000 */
.L_x_1520:
[----:B------:R-:W-:-:S05]  /*9750*/  FADD.FTZ R20, R20, R15 ;  /* 0x0000000f14147221 */ /* 0x000fca0000010000 */
[----:B------:R-:W-:Y:S02]  /*9760*/  MOV R29, R20 ;  /* 0x00000014001d7202 */ /* 0x000fe40000000f00 */
[----:B------:R-:W-:-:S07]  /*9770*/  MOV R22, R30 ;  /* 0x0000001e00167202 */ /* 0x000fce0000000f00 */
[----:B------:R-:W-:Y:S05]  /*9780*/  WARPSYNC.COLLECTIVE R26, `(.L_x_1521) ;  /* 0x000000001a087348 */ /* 0x000fea0003c00000 */
[----:B------:R0:W1:Y:S02]  /*9790*/  SHFL.BFLY P2, R30, R29, R28, R27 ;  /* 0x0c00001c1d1e7389 */ /* 0x000064000004001b */
[----:B01----:R-:W-:Y:S01]  /*97a0*/  ENDCOLLECTIVE ;  /* 0x000000000000791b */ /* 0x003fe20003800000 */
.L_x_1521:
[----:B------:R-:W-:Y:S01]  /*97b0*/  FADD.FTZ R22, R21, R22 ;  /* 0x0000001615167221 */ /* 0x000fe20000010000 */
[----:B------:R-:W-:-:S04]  /*97c0*/  HFMA2.MMA R28, -RZ, RZ, 0, 1.1920928955078125e-07 ;  /* 0x00000002ff1c7435 */ /* 0x000fc800000001ff */
[----:B------:R-:W-:Y:S02]  /*97d0*/  MOV R29, R22 ;  /* 0x00000016001d7202 */ /* 0x000fe40000000f00 */
[----:B------:R-:W-:-:S07]  /*97e0*/  MOV R23, R30 ;  /* 0x0000001e00177202 */ /* 0x000fce0000000f00 */
[----:B------:R-:W-:Y:S05]  /*97f0*/  WARPSYNC.COLLECTIVE R26, `(.L_x_1522) ;  /* 0x000000001a087348 */ /* 0x000fea0003c00000 */
[----:B------:R0:W1:Y:S02]  /*9800*/  SHFL.BFLY P2, R30, R29, R28, R27 ;  /* 0x0c00001c1d1e7389 */ /* 0x000064000004001b */
[----:B01----:R-:W-:Y:S01]  /*9810*/  ENDCOLLECTIVE ;  /* 0x000000000000791b */ /* 0x003fe20003800000 */
.L_x_1522:
[----:B------:R-:W-:-:S05]  /*9820*/  FADD.FTZ R23, R20, R23 ;  /* 0x0000001714177221 */ /* 0x000fca0000010000 */
[----:B------:R-:W-:Y:S02]  /*9830*/  MOV R29, R23 ;  /* 0x00000017001d7202 */ /* 0x000fe40000000f00 */
[----:B------:R-:W-:-:S07]  /*9840*/  MOV R25, R30 ;  /* 0x0000001e00197202 */ /* 0x000fce0000000f00 */
[----:B------:R-:W-:Y:S05]  /*9850*/  WARPSYNC.COLLECTIVE R26, `(.L_x_1523) ;  /* 0x000000001a087348 */ /* 0x000fea0003c00000 */
[----:B------:R0:W1:Y:S02]  /*9860*/  SHFL.BFLY P2, R30, R29, R28, R27 ;  /* 0x0c00001c1d1e7389 */ /* 0x000064000004001b */
[----:B01----:R-:W-:Y:S01]  /*9870*/  ENDCOLLECTIVE ;  /* 0x000000000000791b */ /* 0x003fe20003800000 */
.L_x_1523:
[----:B------:R-:W-:Y:S01]  /*9880*/  FADD.FTZ R25, R22, R25 ;  /* 0x0000001916197221 */ /* 0x000fe20000010000 */
[----:B------:R-:W-:-:S04]  /*9890*/  HFMA2.MMA R28, -RZ, RZ, 0, 5.9604644775390625e-08 ;  /* 0x00000001ff1c7435 */ /* 0x000fc800000001ff */
[----:B------:R-:W-:Y:S02]  /*98a0*/  MOV R29, R25 ;  /* 0x00000019001d7202 */ /* 0x000fe40000000f00 */
[----:B------:R-:W-:-:S07]  /*98b0*/  MOV R14, R30 ;  /* 0x0000001e000e7202 */ /* 0x000fce0000000f00 */
[----:B------:R-:W-:Y:S05]  /*98c0*/  WARPSYNC.COLLECTIVE R26, `(.L_x_1524) ;  /* 0x000000001a087348 */ /* 0x000fea0003c00000 */
[----:B------:R0:W1:Y:S02]  /*98d0*/  SHFL.BFLY P2, R30, R29, R28, R27 ;  /* 0x0c00001c1d1e7389 */ /* 0x000064000004001b */
[----:B01----:R-:W-:Y:S01]  /*98e0*/  ENDCOLLECTIVE ;  /* 0x000000000000791b */ /* 0x003fe20003800000 */
.L_x_1524:
[----:B------:R-:W-:-:S05]  /*98f0*/  FADD.FTZ R14, R23, R14 ;  /* 0x0000000e170e7221 */ /* 0x000fca0000010000 */
[----:B------:R-:W-:Y:S02]  /*9900*/  MOV R29, R14 ;  /* 0x0000000e001d7202 */ /* 0x000fe40000000f00 */
[----:B------:R-:W-:-:S07]  /*9910*/  MOV R24, R30 ;  /* 0x0000001e00187202 */ /* 0x000fce0000000f00 */
[----:B------:R-:W-:Y:S05]  /*9920*/  WARPSYNC.COLLECTIVE R26, `(.L_x_1525) ;  /* 0x000000001a087348 */ /* 0x000fea0003c00000 */
[----:B------:R0:W1:Y:S02]  /*9930*/  SHFL.BFLY P2, R30, R29, R28, R27 ;  /* 0x0c00001c1d1e7389 */ /* 0x000064000004001b */
[----:B01----:R-:W-:Y:S01]  /*9940*/  ENDCOLLECTIVE ;  /* 0x000000000000791b */ /* 0x003fe20003800000 */
.L_x_1525:
[----:B------:R-:W-:Y:S01]  /*9950*/  FADD.FTZ R24, R25, R24 ;  /* 0x0000001819187221 */ /* 0x000fe20000010000 */
[----:B------:R-:W-:Y:S06]  /*9960*/  BRA `(.L_x_1526) ;  /* 0xffffffe800647947 */ /* 0x000fec000383ffff */
.L_x_1496:
        /* <DEDUP_REMOVED lines=8> */
.L_x_1528:
[----:B------:R-:W-:Y:S05]  /*99f0*/  BSYNC B0 ;  /* 0x0000000000007941 */ /* 0x000fea0003800000 */
.L_x_1527:
        /* <DEDUP_REMOVED lines=10> */
.L_x_1529:
        /* <DEDUP_REMOVED lines=17> */
.L_x_1530:
[----:B------:R-:W-:Y:S02]  /*9bb0*/  MOV R29, R17 ;  /* 0x00000011001d7202 */ /* 0x000fe40000000f00 */
[----:B------:R-:W-:-:S07]  /*9bc0*/  MOV R16, R30 ;  /* 0x0000001e00107202 */ /* 0x000fce0000000f00 */
[----:B------:R-:W-:Y:S05]  /*9bd0*/  WARPSYNC.COLLECTIVE R26, `(.L_x_1531) ;  /* 0x000000001a087348 */ /* 0x000fea0003c00000 */
[----:B------:R0:W1:Y:S02]  /*9be0*/  SHFL.BFLY P2, R30, R29, R28, R27 ;  /* 0x0c00001c1d1e7389 */ /* 0x000064000004001b */
[----:B01----:R-:W-:Y:S01]  /*9bf0*/  ENDCOLLECTIVE ;  /* 0x000000000000791b */ /* 0x003fe20003800000 */
.L_x_1531:
        /* <DEDUP_REMOVED lines=13> */
.L_x_1532:
[----:B------:R0:W1:Y:S04]  /*9cd0*/  @!P0 LDS R37, [R22] ;  /* 0x0000000016258984 */ /* 0x0000680000000800 */
[----:B------:R0:W2:Y:S01]  /*9ce0*/  @!P0 LDS R38, [R22+0x500] ;  /* 0x0005000016268984 */ /* 0x0000a20000000800 */
[----:B------:R-:W-:Y:S02]  /*9cf0*/  MOV R29, R14 ;  /* 0x0000000e001d7202 */ /* 0x000fe40000000f00 */
[----:B------:R-:W-:-:S07]  /*9d00*/  MOV R16, R30 ;  /* 0x0000001e00107202 */ /* 0x000fce0000000f00 */
[----:B012---:R-:W-:Y:S05]  /*9d10*/  WARPSYNC.COLLECTIVE R26, `(.L_x_1533) ;  /* 0x000000001a087348 */ /* 0x007fea0003c00000 */
[----:B------:R3:W4:Y:S02]  /*9d20*/  SHFL.BFLY P2, R30, R29, R28, R27 ;  /* 0x0c00001c1d1e7389 */ /* 0x000724000004001b */
[----:B01234-:R-:W-:Y:S01]  /*9d30*/  ENDCOLLECTIVE ;  /* 0x000000000000791b */ /* 0x01ffe20003800000 */
.L_x_1533:
        /* <DEDUP_REMOVED lines=9> */
.L_x_1534:
[----:B------:R-:W-:Y:S02]  /*9dd0*/  MOV R29, R17 ;  /* 0x00000011001d7202 */ /* 0x000fe40000000f00 */
[----:B------:R-:W-:-:S07]  /*9de0*/  MOV R19, R30 ;  /* 0x0000001e00137202 */ /* 0x000fce0000000f00 */
[----:B------:R-:W-:Y:S05]  /*9df0*/  WARPSYNC.COLLECTIVE R26, `(.L_x_1535) ;  /* 0x000000001a087348 */ /* 0x000fea0003c00000 */
[----:B------:R0:W1:Y:S02]  /*9e00*/  SHFL.BFLY P2, R30, R29, R28, R27 ;  /* 0x0c00001c1d1e7389 */ /* 0x000064000004001b */
[----:B01----:R-:W-:Y:S01]  /*9e10*/  ENDCOLLECTIVE ;  /* 0x000000000000791b */ /* 0x003fe20003800000 */
.L_x_1535:
[----:B------:R-:W-:Y:S01]  /*9e20*/  FADD.FTZ R16, R16, R19 ;  /* 0x0000001310107221 */ /* 0x000fe20000010000 */
[----:B------:R-:W-:Y:S01]  /*9e30*/  HFMA2.MMA R28, -RZ, RZ, 0, 4.76837158203125e-07 ;  /* 0x00000008ff1c7435 */ /* 0x000fe200000001ff */
[----:B------:R-:W-:Y:S02]  /*9e40*/  MOV R29, R32 ;  /* 0x00000020001d7202 */ /* 0x000fe40000000f00 */
[----:B------:R-:W-:-:S08]  /*9e50*/  MOV R14, R30 ;  /* 0x0000001e000e7202 */ /* 0x000fd00000000f00 */
[----:B------:R-:W-:Y:S05]  /*9e60*/  WARPSYNC.COLLECTIVE R26, `(.L_x_1536) ;  /* 0x000000001a087348 */ /* 0x000fea0003c00000 */
[----:B------:R0:W1:Y:S02]  /*9e70*/  SHFL.BFLY P2, R30, R29, R28, R27 ;  /* 0x0c00001c1d1e7389 */ /* 0x000064000004001b */
[----:B01----:R-:W-:Y:S01]  /*9e80*/  ENDCOLLECTIVE ;  /* 0x000000000000791b */ /* 0x003fe20003800000 */
.L_x_1536:
[----:B------:R-:W-:Y:S01]  /*9e90*/  FADD.FTZ R44, R17, R14 ;  /* 0x0000000e112c7221 */ /* 0x000fe20000010000 */
[----:B------:R-:W-:Y:S02]  /*9ea0*/  MOV R29, R34 ;  /* 0x00000022001d7202 */ /* 0x000fe40000000f00 */
[----:B------:R-:W-:-:S07]  /*9eb0*/  MOV R31, R30 ;  /* 0x0000001e001f7202 */ /* 0x000fce0000000f00 */
[----:B------:R-:W-:Y:S05]  /*9ec0*/  WARPSYNC.COLLECTIVE R26, `(.L_x_1537) ;  /* 0x000000001a087348 */ /* 0x000fea0003c00000 */
[----:B------:R0:W1:Y:S02]  /*9ed0*/  SHFL.BFLY P2, R30, R29, R28, R27 ;  /* 0x0c00001c1d1e7389 */ /* 0x000064000004001b */
[----:B01----:R-:W-:Y:S01]  /*9ee0*/  ENDCOLLECTIVE ;  /* 0x000000000000791b */ /* 0x003fe20003800000 */
.L_x_1537:
[----:B------:R-:W-:Y:S01]  /*9ef0*/  FADD.FTZ R31, R31, R32 ;  /* 0x000000201f1f7221 */ /* 0x000fe20000010000 */
[----:B------:R-:W-:-:S04]  /*9f00*/  HFMA2.MMA R28, -RZ, RZ, 0, 2.384185791015625e-07 ;  /* 0x00000004ff1c7435 */ /* 0x000fc800000001ff */
[----:B------:R-:W-:Y:S02]  /*9f10*/  MOV R29, R31 ;  /* 0x0000001f001d7202 */ /* 0x000fe40000000f00 */
[----:B------:R-:W-:-:S07]  /*9f20*/  MOV R33, R30 ;  /* 0x0000001e00217202 */ /* 0x000fce0000000f00 */
[----:B------:R-:W-:Y:S05]  /*9f30*/  WARPSYNC.COLLECTIVE R26, `(.L_x_1538) ;  /* 0x000000001a087348 */ /* 0x000fea0003c00000 */
[----:B------:R0:W1:Y:S02]  /*9f40*/  SHFL.BFLY P2, R30, R29, R28, R27 ;  /* 0x0c00001c1d1e7389 */ /* 0x000064000004001b */
[----:B01----:R-:W-:Y:S01]  /*9f50*/  ENDCOLLECTIVE ;  /* 0x000000000000791b */ /* 0x003fe20003800000 */
.L_x_1538:
[----:B------:R-:W-:-:S05]  /*9f60*/  FADD.FTZ R33, R33, R34 ;  /* 0x0000002221217221 */ /* 0x000fca0000010000 */
[----:B------:R-:W-:Y:S02]  /*9f70*/  MOV R29, R33 ;  /* 0x00000021001d7202 */ /* 0x000fe40000000f00 */
[----:B------:R-:W-:-:S07]  /*9f80*/  MOV R20, R30 ;  /* 0x0000001e00147202 */ /* 0x000fce0000000f00 */
[----:B------:R-:W-:Y:S05]  /*9f90*/  WARPSYNC.COLLECTIVE R26, `(.L_x_1539) ;  /* 0x000000001a087348 */ /* 0x000fea0003c00000 */
[----:B------:R0:W1:Y:S02]  /*9fa0*/  SHFL.BFLY P2, R30, R29, R28, R27 ;  /* 0x0c00001c1d1e7389 */ /* 0x000064000004001b */
[----:B01----:R-:W-:Y:S01]  /*9fb0*/  ENDCOLLECTIVE ;  /* 0x000000000000791b */ /* 0x003fe20003800000 */
.L_x_1539:
[----:B------:R-:W-:Y:S01]  /*9fc0*/  FADD.FTZ R35, R31, R20 ;  /* 0x000000141f237221 */ /* 0x000fe20000010000 */
[----:B------:R-:W-:-:S04]  /*9fd0*/  HFMA2.MMA R28, -RZ, RZ, 0, 1.1920928955078125e-07 ;  /* 0x00000002ff1c7435 */ /* 0x000fc800000001ff */
[----:B------:R-:W-:Y:S02]  /*9fe0*/  MOV R29, R35 ;  /* 0x00000023001d7202 */ /* 0x000fe40000000f00 */
[----:B------:R-:W-:-:S07]  /*9ff0*/  MOV R36, R30 ;  /* 0x0000001e00247202 */ /* 0x000fce0000000f00 */
[----:B------:R-:W-:Y:S05]  /*a000*/  WARPSYNC.COLLECTIVE R26, `(.L_x_1540) ;  /* 0x000000001a087348 */ /* 0x000fea0003c00000 */
[----:B------:R0:W1:Y:S02]  /*a010*/  SHFL.BFLY P2, R30, R29, R28, R27 ;  /* 0x0c00001c1d1e7389 */ /* 0x000064000004001b */
[----:B01----:R-:W-:Y:S01]  /*a020*/  ENDCOLLECTIVE ;  /* 0x000000000000791b */ /* 0x003fe20003800000 */
.L_x_1540:
[----:B------:R-:W-:-:S05]  /*a030*/  FADD.FTZ R36, R33, R36 ;  /* 0x0000002421247221 */ /* 0x000fca0000010000 */
[----:B------:R-:W-:Y:S02]  /*a040*/  MOV R29, R36 ;  /* 0x00000024001d7202 */ /* 0x000fe40000000f00 */
[----:B------:R-:W-:-:S07]  /*a050*/  MOV R18, R30 ;  /* 0x0000001e00127202 */ /* 0x000fce0000000f00 */
[----:B------:R-:W-:Y:S05]  /*a060*/  WARPSYNC.COLLECTIVE R26, `(.L_x_1541) ;  /* 0x000000001a087348 */ /* 0x000fea0003c00000 */
[----:B------:R0:W1:Y:S02]  /*a070*/  SHFL.BFLY P2, R30, R29, R28, R27 ;  /* 0x0c00001c1d1e7389 */ /* 0x000064000004001b */
[----:B01----:R-:W-:Y:S01]  /*a080*/  ENDCOLLECTIVE ;  /* 0x000000000000791b */ /* 0x003fe20003800000 */
.L_x_1541:
        /* <DEDUP_REMOVED lines=8> */
.L_x_1542:
[----:B------:R-:W-:Y:S01]  /*a110*/  FADD.FTZ R36, R36, R21 ;  /* 0x0000001524247221 */ /* 0x000fe20000010000 */
[----:B------:R-:W-:-:S04]  /*a120*/  HFMA2.MMA R21, -RZ, RZ, 0, 0 ;  /* 0x00000000ff157435 */ /* 0x000fc800000001ff */
[----:B------:R-:W-:Y:S02]  /*a130*/  MOV R29, R36 ;  /* 0x00000024001d7202 */ /* 0x000fe40000000f00 */
[----:B------:R-:W-:-:S07]  /*a140*/  MOV R34, R30 ;  /* 0x0000001e00227202 */ /* 0x000fce0000000f00 */
[----:B------:R-:W-:Y:S05]  /*a150*/  WARPSYNC.COLLECTIVE R26, `(.L_x_1543) ;  /* 0x000000001a087348 */ /* 0x000fea0003c00000 */
[----:B------:R0:W1:Y:S02]  /*a160*/  SHFL.BFLY P2, R30, R29, R28, R27 ;  /* 0x0c00001c1d1e7389 */ /* 0x000064000004001b */
[----:B01----:R-:W-:Y:S01]  /*a170*/  ENDCOLLECTIVE ;  /* 0x000000000000791b */ /* 0x003fe20003800000 */
.L_x_1543:
[----:B------:R-:W-:Y:S01]  /*a180*/  FADD.FTZ R34, R35, R34 ;  /* 0x0000002223227221 */ /* 0x000fe20000010000 */
[----:B------:R-:W-:Y:S01]  /*a190*/  HFMA2.MMA R28, -RZ, RZ, 0, 4.76837158203125e-07 ;  /* 0x00000008ff1c7435 */ /* 0x000fe200000001ff */
[----:B------:R-:W-:Y:S02]  /*a1a0*/  MOV R29, R24 ;  /* 0x00000018001d7202 */ /* 0x000fe40000000f00 */
[----:B------:R-:W-:-:S08]  /*a1b0*/  MOV R33, R30 ;  /* 0x0000001e00217202 */ /* 0x000fd00000000f00 */
[----:B------:R-:W-:Y:S05]  /*a1c0*/  WARPSYNC.COLLECTIVE R26, `(.L_x_1544) ;  /* 0x000000001a087348 */ /* 0x000fea0003c00000 */
[----:B------:R0:W1:Y:S02]  /*a1d0*/  SHFL.BFLY P2, R30, R29, R28, R27 ;  /* 0x0c00001c1d1e7389 */ /* 0x000064000004001b */
[----:B01----:R-:W-:Y:S01]  /*a1e0*/  ENDCOLLECTIVE ;  /* 0x000000000000791b */ /* 0x003fe20003800000 */
.L_x_1544:
[----:B------:R-:W-:Y:S01]  /*a1f0*/  FADD.FTZ R33, R36, R33 ;  /* 0x0000002124217221 */ /* 0x000fe20000010000 */
[----:B------:R-:W-:Y:S02]  /*a200*/  MOV R29, R23 ;  /* 0x00000017001d7202 */ /* 0x000fe40000000f00 */
[----:B------:R-:W-:-:S07]  /*a210*/  MOV R37, R30 ;  /* 0x0000001e00257202 */ /* 0x000fce0000000f00 */
[----:B------:R-:W-:Y:S05]  /*a220*/  WARPSYNC.COLLECTIVE R26, `(.L_x_1545) ;  /* 0x000000001a087348 */ /* 0x000fea0003c00000 */
[----:B------:R0:W1:Y:S02]  /*a230*/  SHFL.BFLY P2, R30, R29, R28, R27 ;  /* 0x0c00001c1d1e7389 */ /* 0x000064000004001b */
[----:B01----:R-:W-:Y:S01]  /*a240*/  ENDCOLLECTIVE ;  /* 0x000000000000791b */ /* 0x003fe20003800000 */
.L_x_1545:
        /* <DEDUP_REMOVED lines=8> */
.L_x_1546:
        /* <DEDUP_REMOVED lines=8> */
.L_x_1547:
        /* <DEDUP_REMOVED lines=10> */
.L_x_1548:
[----:B------:R0:W1:Y:S04]  /*a3f0*/  @!P0 LDS R22, [R39] ;  /* 0x0000000027168984 */ /* 0x0000680000000800 */
[----:B------:R0:W2:Y:S01]  /*a400*/  @!P0 LDS R20, [R39+0x500] ;  /* 0x0005000027148984 */ /* 0x0000a20000000800 */
[----:B------:R-:W-:Y:S02]  /*a410*/  MOV R29, R37 ;  /* 0x00000025001d7202 */ /* 0x000fe40000000f00 */
[----:B------:R-:W-:-:S07]  /*a420*/  MOV R23, R30 ;  /* 0x0000001e00177202 */ /* 0x000fce0000000f00 */
[----:B012---:R-:W-:Y:S05]  /*a430*/  WARPSYNC.COLLECTIVE R26, `(.L_x_1549) ;  /* 0x000000001a087348 */ /* 0x007fea0003c00000 */
[----:B------:R3:W4:Y:S02]  /*a440*/  SHFL.BFLY P2, R30, R29, R28, R27 ;  /* 0x0c00001c1d1e7389 */ /* 0x000724000004001b */
[----:B01234-:R-:W-:Y:S01]  /*a450*/  ENDCOLLECTIVE ;  /* 0x000000000000791b */ /* 0x01ffe20003800000 */
.L_x_1549:
        /* <DEDUP_REMOVED lines=9> */
.L_x_1550:
        /* <DEDUP_REMOVED lines=9> */
.L_x_1551:
[----:B------:R-:W-:Y:S01]  /*a580*/  FADD.FTZ R38, R38, R39 ;  /* 0x0000002726267221 */ /* 0x000fe20000010000 */
[----:B------:R-:W-:Y:S01]  /*a590*/  HFMA2.MMA R28, -RZ, RZ, 0, 4.76837158203125e-07 ;  /* 0x00000008ff1c7435 */ /* 0x000fe200000001ff */
[----:B------:R-:W-:Y:S02]  /*a5a0*/  MOV R29, R21 ;  /* 0x00000015001d7202 */ /* 0x000fe40000000f00 */
[----:B------:R-:W-:-:S08]  /*a5b0*/  MOV R40, R30 ;  /* 0x0000001e00287202 */ /* 0x000fd00000000f00 */
[----:B------:R-:W-:Y:S05]  /*a5c0*/  WARPSYNC.COLLECTIVE R26, `(.L_x_1552) ;  /* 0x000000001a087348 */ /* 0x000fea0003c00000 */
[----:B------:R0:W1:Y:S02]  /*a5d0*/  SHFL.BFLY P2, R30, R29, R28, R27 ;  /* 0x0c00001c1d1e7389 */ /* 0x000064000004001b */
[----:B01----:R-:W-:Y:S01]  /*a5e0*/  ENDCOLLECTIVE ;  /* 0x000000000000791b */ /* 0x003fe20003800000 */
.L_x_1552:
[----:B------:R-:W-:Y:S01]  /*a5f0*/  FADD.FTZ R37, R37, R40 ;  /* 0x0000002825257221 */ /* 0x000fe20000010000 */
[----:B------:R-:W-:Y:S02]  /*a600*/  MOV R29, R18 ;  /* 0x00000012001d7202 */ /* 0x000fe40000000f00 */
[----:B------:R-:W-:-:S07]  /*a610*/  MOV R42, R30 ;  /* 0x0000001e002a7202 */ /* 0x000fce0000000f00 */
[----:B------:R-:W-:Y:S05]  /*a620*/  WARPSYNC.COLLECTIVE R26, `(.L_x_1553) ;  /* 0x000000001a087348 */ /* 0x000fea0003c00000 */
[----:B------:R0:W1:Y:S02]  /*a630*/  SHFL.BFLY P2, R30, R29, R28, R27 ;  /* 0x0c00001c1d1e7389 */ /* 0x000064000004001b */
[----:B01----:R-:W-:Y:S01]  /*a640*/  ENDCOLLECTIVE ;  /* 0x000000000000791b */ /* 0x003fe20003800000 */
.L_x_1553:
[----:B------:R-:W-:Y:S01]  /*a650*/  FADD.FTZ R42, R42, R21 ;  /* 0x000000152a2a7221 */ /* 0x000fe20000010000 */
[----:B------:R-:W-:-:S04]  /*a660*/  HFMA2.MMA R28, -RZ, RZ, 0, 2.384185791015625e-07 ;  /* 0x00000004ff1c7435 */ /* 0x000fc800000001ff */
[----:B------:R-:W-:Y:S02]  /*a670*/  MOV R29, R42 ;  /* 0x0000002a001d7202 */ /* 0x000fe40000000f00 */
[----:B------:R-:W-:-:S07]  /*a680*/  MOV R23, R30 ;  /* 0x0000001e00177202 */ /* 0x000fce0000000f00 */
[----:B------:R-:W-:Y:S05]  /*a690*/  WARPSYNC.COLLECTIVE R26, `(.L_x_1554) ;  /* 0x000000001a087348 */ /* 0x000fea0003c00000 */
[----:B------:R0:W1:Y:S02]  /*a6a0*/  SHFL.BFLY P2, R30, R29, R28, R27 ;  /* 0x0c00001c1d1e7389 */ /* 0x000064000004001b */
[----:B01----:R-:W-:Y:S01]  /*a6b0*/  ENDCOLLECTIVE ;  /* 0x000000000000791b */ /* 0x003fe20003800000 */
.L_x_1554:
        /* <DEDUP_REMOVED lines=8> */
.L_x_1555:
        /* <DEDUP_REMOVED lines=12> */
.L_x_1556:
        /* <DEDUP_REMOVED lines=13> */
.L_x_1557:
        /* <DEDUP_REMOVED lines=14> */
.L_x_1558:
        /* <DEDUP_REMOVED lines=11> */
.L_x_1559:
[----:B------:R-:W-:Y:S01]  /*aa60*/  FADD.FTZ R35, R42, R35 ;  /* 0x000000232a237221 */ /* 0x000fe20000010000 */
[----:B------:R-:W-:Y:S06]  /*aa70*/  BRA `(.L_x_1560) ;  /* 0xffffffe000d47947 */ /* 0x000fec000383ffff */
.L_x_1561:
        /* <DEDUP_REMOVED lines=16> */
.L_x_3481:


//--------------------- .text._ZN13group_norm_v214gn_cuda_kernelI13__nv_bfloat16Li320ELi3ELi32ELi20ELi1024ELb0ELi8ELi320ELi320ELi4ELb1ELi2ELb0ELb0ENS_16CompileConditionILi900EEEEEvPT_PKS4_S7_S7_flPfS8_Pj --------------------------
	.section	.text._ZN13group_norm_v214gn_cuda_kernelI13__nv_bfloat16Li320ELi3ELi32ELi20ELi1024ELb0ELi8ELi320ELi320ELi4ELb1ELi2ELb0ELb0ENS_16CompileConditionILi900EEEEEvPT_PKS4_S7_S7_flPfS8_Pj,"ax",@progbits
	.align	128
        .global         _ZN13group_norm_v214gn_cuda_kernelI13__nv_bfloat16Li320ELi3ELi32ELi20ELi1024ELb0ELi8ELi320ELi320ELi4ELb1ELi2ELb0ELb0ENS_16CompileConditionILi900EEEEEvPT_PKS4_S7_S7_flPfS8_Pj
        .type           _ZN13group_norm_v214gn_cuda_kernelI13__nv_bfloat16Li320ELi3ELi32ELi20ELi1024ELb0ELi8ELi320ELi320ELi4ELb1ELi2ELb0ELb0ENS_16CompileConditionILi900EEEEEvPT_PKS4_S7_S7_flPfS8_Pj,@function
        .size           _ZN13group_norm_v214gn_cuda_kernelI13__nv_bfloat16Li320ELi3ELi32ELi20ELi1024ELb0ELi8ELi320ELi320ELi4ELb1ELi2ELb0ELb0ENS_16CompileConditionILi900EEEEEvPT_PKS4_S7_S7_flPfS8_Pj,(.L_x_3482 - _ZN13group_norm_v214gn_cuda_kernelI13__nv_bfloat16Li320ELi3ELi32ELi20ELi1024ELb0ELi8ELi320ELi320ELi4ELb1ELi2ELb0ELb0ENS_16CompileConditionILi900EEEEEvPT_PKS4_S7_S7_flPfS8_Pj)
        .other          _ZN13group_norm_v214gn_cuda_kernelI13__nv_bfloat16Li320ELi3ELi32ELi20ELi1024ELb0ELi8ELi320ELi320ELi4ELb1ELi2ELb0ELb0ENS_16CompileConditionILi900EEEEEvPT_PKS4_S7_S7_flPfS8_Pj,@"STO_CUDA_ENTRY STV_DEFAULT"
_ZN13group_norm_v214gn_cuda_kernelI13__nv_bfloat16Li320ELi3ELi32ELi20ELi1024ELb0ELi8ELi320ELi320ELi4ELb1ELi2ELb0ELb0ENS_16CompileConditionILi900EEEEEvPT_PKS4_S7_S7_flPfS8_Pj:
.text._ZN13group_norm_v214gn_cuda_kernelI13__nv_bfloat16Li320ELi3ELi32ELi20ELi1024ELb0ELi8ELi320ELi320ELi4ELb1ELi2ELb0ELb0ENS_16CompileConditionILi900EEEEEvPT_PKS4_S7_S7_flPfS8_Pj:
[----:B------:R-:W-:Y:S01]  /*0000*/  LDC R1, c[0x0][0x28] ;  /* 0x00000a00ff017b82 */ /* 0x000fe20000000800 */
[----:B------:R-:W0:Y:S01]  /*0010*/  S2R R12, SR_CTAID.Y ;  /* 0x00000000000c7919 */ /* 0x000e220000002600 */
[----:B------:R-:W-:Y:S01]  /*0020*/  ULDC.64 UR4, c[0x0][0x238] ;  /* 0x00008e0000047ab9 */ /* 0x000fe20000000a00 */
[----:B0-----:R-:W-:-:S04]  /*0030*/  SHF.R.U32.HI R5, RZ, 0x1, R12 ;  /* 0x00000001ff057819 */ /* 0x001fc8000001160c */
[----:B------:R-:W-:-:S04]  /*0040*/  ISETP.GE.U32.AND P0, PT, R5, UR4, PT ;  /* 0x0000000405007c0c */ /* 0x000fc8000bf06070 */
[----:B------:R-:W-:-:S13]  /*0050*/  ISETP.GE.AND.EX P0, PT, RZ, UR5, PT, P0 ;  /* 0x00000005ff007c0c */ /* 0x000fda000bf06300 */
[----:B------:R-:W-:Y:S05]  /*0060*/  @P0 EXIT ;  /* 0x000000000000094d */ /* 0x000fea0003800000 */
[----:B------:R-:W0:Y:S01]  /*0070*/  S2R R11, SR_TID.X ;  /* 0x00000000000b7919 */ /* 0x000e220000002100 */
[----:B------:R-:W1:Y:S01]  /*0080*/  S2UR UR5, SR_CgaCtaId ;  /* 0x00000000000579c3 */ /* 0x000e620000008800 */
[----:B------:R-:W-:Y:S01]  /*0090*/  UMOV UR4, 0x400 ;  /* 0x0000040000047882 */ /* 0x000fe20000000000 */
[C---:B------:R-:W-:Y:S01]  /*00a0*/  LOP3.LUT R0, R12.reuse, 0x1, RZ, 0xc0, !PT ;  /* 0x000000010c007812 */ /* 0x040fe200078ec0ff */
[----:B------:R-:W2:Y:S01]  /*00b0*/  S2R R9, SR_CTAID.X ;  /* 0x0000000000097919 */ /* 0x000ea20000002500 */
[----:B------:R-:W-:-:S03]  /*00c0*/  SHF.L.U32 R44, R12, 0x4, RZ ;  /* 0x000000040c2c7819 */ /* 0x000fc600000006ff */
[----:B------:R-:W-:Y:S01]  /*00d0*/  IMAD R0, R0, 0x140, RZ ;  /* 0x0000014000007824 */ /* 0x000fe200078e02ff */
[----:B------:R-:W-:-:S04]  /*00e0*/  LOP3.LUT R44, R44, 0x10, RZ, 0xc0, !PT ;  /* 0x000000102c2c7812 */ /* 0x000fc800078ec0ff */
[----:B------:R-:W-:Y:S01]  /*00f0*/  IADD3 R6, RZ, -R44, RZ ;  /* 0x8000002cff067210 */ /* 0x000fe20007ffe0ff */
[----:B-1----:R-:W-:Y:S02]  /*0100*/  ULEA UR6, UR5, UR4, 0x18 ;  /* 0x0000000405067291 */ /* 0x002fe4000f8ec03f */
[----:B------:R-:W-:-:S04]  /*0110*/  UIADD3 UR4, UR4, 0xc80, URZ ;  /* 0x00000c8004047890 */ /* 0x000fc8000fffe03f */
[----:B------:R-:W-:Y:S01]  /*0120*/  MOV R15, UR6 ;  /* 0x00000006000f7c02 */ /* 0x000fe20008000f00 */
[C---:B0-----:R-:W-:Y:S01]  /*0130*/  IMAD.WIDE.U32 R2, R11.reuse, -0x33333333, RZ ;  /* 0xcccccccd0b027825 */ /* 0x041fe200078e00ff */
[C---:B------:R-:W-:Y:S01]  /*0140*/  LEA.HI R7, R11.reuse, R44, RZ, 0x1e ;  /* 0x0000002c0b077211 */ /* 0x040fe200078ff0ff */
[----:B------:R-:W-:Y:S01]  /*0150*/  ULEA UR5, UR5, UR4, 0x18 ;  /* 0x0000000405057291 */ /* 0x000fe2000f8ec03f */
[----:B------:R-:W-:Y:S01]  /*0160*/  SHF.L.U32 R10, R11, 0x3, RZ ;  /* 0x000000030b0a7819 */ /* 0x000fe200000006ff */
[----:B------:R-:W-:Y:S01]  /*0170*/  ULDC.64 UR6, c[0x0][0x208] ;  /* 0x0000820000067ab9 */ /* 0x000fe20000000a00 */
[----:B------:R-:W-:Y:S01]  /*0180*/  SHF.R.U32.HI R4, RZ, 0x6, R3 ;  /* 0x00000006ff047819 */ /* 0x000fe20000011603 */
[----:B------:R-:W-:Y:S01]  /*0190*/  IMAD R7, R7, 0x14, -R0 ;  /* 0x0000001407077824 */ /* 0x000fe200078e0a00 */
[----:B------:R-:W-:Y:S01]  /*01a0*/  LOP3.LUT R13, R10, 0x18, RZ, 0xc0, !PT ;  /* 0x000000180a0d7812 */ /* 0x000fe200078ec0ff */
[----:B------:R-:W-:Y:S02]  /*01b0*/  UMOV UR4, URZ ;  /* 0x0000003f00047c82 */ /* 0x000fe40008000000 */
[----:B------:R-:W-:-:S04]  /*01c0*/  IMAD R3, R4, -0x50, R11 ;  /* 0xffffffb004037824 */ /* 0x000fc800078e020b */
[C---:B------:R-:W-:Y:S01]  /*01d0*/  IMAD R2, R3.reuse, 0x4, R0 ;  /* 0x0000000403027824 */ /* 0x040fe200078e0200 */
[----:B------:R-:W-:Y:S01]  /*01e0*/  SHF.R.S32.HI R0, RZ, 0x2, R7 ;  /* 0x00000002ff007819 */ /* 0x000fe20000011407 */
[--C-:B------:R-:W-:Y:S02]  /*01f0*/  IMAD R46, R3, 0x28, R15.reuse ;  /* 0x00000028032e7824 */ /* 0x100fe400078e020f */
[----:B------:R-:W-:Y:S01]  /*0200*/  IMAD.WIDE.U32 R2, R2, -0x33333333, RZ ;  /* 0xcccccccd02027825 */ /* 0x000fe200078e00ff */
[----:B------:R-:W-:Y:S02]  /*0210*/  MOV R2, R6 ;  /* 0x0000000600027202 */ /* 0x000fe40000000f00 */
[----:B------:R-:W-:Y:S01]  /*0220*/  IADD3 R6, R7, 0xc, RZ ;  /* 0x0000000c07067810 */ /* 0x000fe20007ffe0ff */
[----:B------:R-:W-:Y:S01]  /*0230*/  IMAD R46, R4, 0x8, R46 ;  /* 0x00000008042e7824 */ /* 0x000fe200078e022e */
[----:B------:R-:W-:Y:S01]  /*0240*/  LEA.HI R3, R3, R2, RZ, 0x1c ;  /* 0x0000000203037211 */ /* 0x000fe200078fe0ff */
[C---:B------:R-:W-:Y:S01]  /*0250*/  VIADD R4, R7.reuse, 0x8 ;  /* 0x0000000807047836 */ /* 0x040fe20000000000 */
[C---:B------:R-:W-:Y:S01]  /*0260*/  IADD3 R2, R7.reuse, 0x4, RZ ;  /* 0x0000000407027810 */ /* 0x040fe20007ffe0ff */
[----:B------:R-:W-:Y:S01]  /*0270*/  IMAD R0, R0, 0x28, R15 ;  /* 0x0000002800007824 */ /* 0x000fe200078e020f */
[----:B------:R-:W-:-:S02]  /*0280*/  IADD3 R7, R7, 0x10, RZ ;  /* 0x0000001007077810 */ /* 0x000fc40007ffe0ff */
[----:B------:R-:W-:Y:S01]  /*0290*/  SHF.R.S32.HI R2, RZ, 0x2, R2 ;  /* 0x00000002ff027819 */ /* 0x000fe20000011402 */
[----:B------:R-:W-:Y:S01]  /*02a0*/  IMAD.IADD R8, R0, 0x1, R13 ;  /* 0x0000000100087824 */ /* 0x000fe200078e020d */
[----:B------:R-:W-:Y:S01]  /*02b0*/  SHF.R.S32.HI R4, RZ, 0x2, R4 ;  /* 0x00000002ff047819 */ /* 0x000fe20000011404 */
[----:B------:R-:W-:Y:S01]  /*02c0*/  HFMA2.MMA R0, -RZ, RZ, 0, 0 ;  /* 0x00000000ff007435 */ /* 0x000fe200000001ff */
[----:B------:R-:W-:Y:S01]  /*02d0*/  SHF.R.S32.HI R7, RZ, 0x2, R7 ;  /* 0x00000002ff077819 */ /* 0x000fe20000011407 */
[--C-:B------:R-:W-:Y:S01]  /*02e0*/  IMAD R2, R2, 0x28, R15.reuse ;  /* 0x0000002802027824 */ /* 0x100fe200078e020f */
[----:B------:R-:W-:Y:S01]  /*02f0*/  SHF.R.S32.HI R6, RZ, 0x2, R6 ;  /* 0x00000002ff067819 */ /* 0x000fe20000011406 */
[--C-:B------:R-:W-:Y:S01]  /*0300*/  IMAD R4, R4, 0x28, R15.reuse ;  /* 0x0000002804047824 */ /* 0x100fe200078e020f */
[----:B------:R-:W-:Y:S01]  /*0310*/  LEA R42, R3, UR5, 0x3 ;  /* 0x00000005032a7c11 */ /* 0x000fe2000f8e18ff */
[--C-:B------:R-:W-:Y:S01]  /*0320*/  IMAD R16, R7, 0x28, R15.reuse ;  /* 0x0000002807107824 */ /* 0x100fe200078e020f */
[C---:B------:R-:W-:Y:S01]  /*0330*/  IADD3 R7, R13.reuse, R2, RZ ;  /* 0x000000020d077210 */ /* 0x040fe20007ffe0ff */
[----:B------:R-:W-:Y:S01]  /*0340*/  IMAD R14, R6, 0x28, R15 ;  /* 0x00000028060e7824 */ /* 0x000fe200078e020f */
[----:B------:R-:W-:-:S02]  /*0350*/  IADD3 R6, R13, R4, RZ ;  /* 0x000000040d067210 */ /* 0x000fc40007ffe0ff */
[C---:B------:R-:W-:Y:S01]  /*0360*/  IADD3 R2, R13.reuse, R16, RZ ;  /* 0x000000100d027210 */ /* 0x040fe20007ffe0ff */
[----:B--2---:R-:W-:-:S07]  /*0370*/  IMAD.IADD R4, R13, 0x1, R14 ;  /* 0x000000010d047824 */ /* 0x004fce00078e020e */
.L_x_1570:
[----:B0-----:R-:W-:Y:S01]  /*0380*/  IMAD.WIDE.U32 R14, R11, -0x33333333, RZ ;  /* 0xcccccccd0b0e7825 */ /* 0x001fe200078e00ff */
[----:B------:R-:W-:Y:S01]  /*0390*/  LOP3.LUT R20, R12, 0x1, RZ, 0xc0, !PT ;  /* 0x000000010c147812 */ /* 0x000fe200078ec0ff */
[----:B------:R-:W-:Y:S01]  /*03a0*/  ULDC.64 UR8, c[0x0][0x218] ;  /* 0x0000860000087ab9 */ /* 0x000fe20000000a00 */
[----:B------:R-:W-:Y:S01]  /*03b0*/  ULDC.64 UR10, c[0x0][0x228] ;  /* 0x00008a00000a7ab9 */ /* 0x000fe20000000a00 */
[----:B------:R-:W-:Y:S01]  /*03c0*/  IMAD.SHL.U32 R3, R9, 0x8, RZ ;  /* 0x0000000809037824 */ /* 0x000fe200078e00ff */
[----:B------:R-:W-:Y:S01]  /*03d0*/  SHF.R.U32.HI R14, RZ, 0x6, R15 ;  /* 0x00000006ff0e7819 */ /* 0x000fe2000001160f */
[----:B------:R-:W-:-:S03]  /*03e0*/  IMAD.MOV.U32 R21, RZ, RZ, RZ ;  /* 0x000000ffff157224 */ /* 0x000fc600078e00ff */
[----:B------:R-:W-:Y:S01]  /*03f0*/  LOP3.LUT R3, R3, 0x3f8, RZ, 0xc0, !PT ;  /* 0x000003f803037812 */ /* 0x000fe200078ec0ff */
[----:B------:R-:W-:-:S03]  /*0400*/  IMAD R13, R14, -0x50, R11 ;  /* 0xffffffb00e0d7824 */ /* 0x000fc600078e020b */
[----:B------:R-:W-:Y:S01]  /*0410*/  IADD3 R3, R3, R14, RZ ;  /* 0x0000000e03037210 */ /* 0x000fe20007ffe0ff */
[----:B------:R-:W-:Y:S02]  /*0420*/  IMAD R20, R20, 0x50, R13 ;  /* 0x0000005014147824 */ /* 0x000fe400078e020d */
[----:B------:R-:W-:Y:S02]  /*0430*/  IMAD R13, R0, 0xa0000, RZ ;  /* 0x000a0000000d7824 */ /* 0x000fe400078e02ff */
[----:B------:R-:W-:Y:S01]  /*0440*/  IMAD R3, R3, 0x280, RZ ;  /* 0x0000028003037824 */ /* 0x000fe200078e02ff */
[----:B------:R-:W-:-:S03]  /*0450*/  SHF.L.U32 R20, R20, 0x2, RZ ;  /* 0x0000000214147819 */ /* 0x000fc600000006ff */
[----:B------:R-:W-:Y:S02]  /*0460*/  VIADD R15, R3, 0xa00 ;  /* 0x00000a00030f7836 */ /* 0x000fe40000000000 */
[----:B------:R-:W-:-:S05]  /*0470*/  IMAD.WIDE.U32 R18, R5, 0xa0000, R20 ;  /* 0x000a000005127825 */ /* 0x000fca00078e0014 */
[----:B------:R-:W-:Y:S02]  /*0480*/  IADD3 R40, R19, R13, RZ ;  /* 0x0000000d13287210 */ /* 0x000fe40007ffe0ff */
[----:B------:R-:W-:-:S04]  /*0490*/  IADD3 R13, P0, R3, R18, RZ ;  /* 0x00000012030d7210 */ /* 0x000fc80007f1e0ff */
[----:B------:R-:W-:Y:S02]  /*04a0*/  IADD3.X R14, RZ, R40, RZ, P0, !PT ;  /* 0x00000028ff0e7210 */ /* 0x000fe400007fe4ff */
[----:B------:R-:W-:-:S04]  /*04b0*/  LEA R16, P0, R13, UR8, 0x1 ;  /* 0x000000080d107c11 */ /* 0x000fc8000f8008ff */
[----:B------:R-:W-:Y:S02]  /*04c0*/  LEA.HI.X R17, R13, UR9, R14, 0x1, P0 ;  /* 0x000000090d117c11 */ /* 0x000fe400080f0c0e */
[----:B------:R-:W-:-:S04]  /*04d0*/  IADD3 R15, P0, R15, R18, RZ ;  /* 0x000000120f0f7210 */ /* 0x000fc80007f1e0ff */
[----:B------:R-:W2:Y:S01]  /*04e0*/  LDG.E.64.CONSTANT R16, desc[UR6][R16.64] ;  /* 0x0000000610107981 */ /* 0x000ea2000c1e9b00 */
[----:B------:R-:W-:Y:S02]  /*04f0*/  IADD3.X R40, RZ, R40, RZ, P0, !PT ;  /* 0x00000028ff287210 */ /* 0x000fe400007fe4ff */
[----:B------:R-:W-:-:S04]  /*0500*/  LEA R18, P0, R15, UR8, 0x1 ;  /* 0x000000080f127c11 */ /* 0x000fc8000f8008ff */
[----:B------:R-:W-:Y:S01]  /*0510*/  LEA.HI.X R19, R15, UR9, R40, 0x1, P0 ;  /* 0x000000090f137c11 */ /* 0x000fe200080f0c28 */
[----:B------:R-:W-:-:S05]  /*0520*/  ULDC.64 UR8, c[0x0][0x220] ;  /* 0x0000880000087ab9 */ /* 0x000fca0000000a00 */
[----:B------:R-:W3:Y:S01]  /*0530*/  LDG.E.64.CONSTANT R18, desc[UR6][R18.64] ;  /* 0x0000000612127981 */ /* 0x000ee2000c1e9b00 */
[----:B------:R-:W-:Y:S02]  /*0540*/  SHF.L.U32 R22, R20, 0x1, RZ ;  /* 0x0000000114167819 */ /* 0x000fe400000006ff */
[----:B------:R-:W-:Y:S02]  /*0550*/  SHF.R.U32.HI R3, RZ, 0x1f, R20 ;  /* 0x0000001fff037819 */ /* 0x000fe40000011614 */
[C---:B------:R-:W-:Y:S02]  /*0560*/  IADD3 R20, P0, R22.reuse, UR8, RZ ;  /* 0x0000000816147c10 */ /* 0x040fe4000ff1e0ff */
[----:B------:R-:W-:Y:S02]  /*0570*/  IADD3 R22, P1, R22, UR10, RZ ;  /* 0x0000000a16167c10 */ /* 0x000fe4000ff3e0ff */
[C---:B------:R-:W-:Y:S02]  /*0580*/  IADD3.X R21, R3.reuse, UR9, RZ, P0, !PT ;  /* 0x0000000903157c10 */ /* 0x040fe400087fe4ff */
[----:B------:R-:W-:-:S04]  /*0590*/  IADD3.X R23, R3, UR11, RZ, P1, !PT ;  /* 0x0000000b03177c10 */ /* 0x000fc80008ffe4ff */
[----:B------:R-:W5:Y:S04]  /*05a0*/  LDG.E.64.CONSTANT R20, desc[UR6][R20.64] ;  /* 0x0000000614147981 */ /* 0x000f68000c1e9b00 */
[----:B------:R-:W5:Y:S01]  /*05b0*/  LDG.E.64.CONSTANT R22, desc[UR6][R22.64] ;  /* 0x0000000616167981 */ /* 0x000f62000c1e9b00 */
[C---:B------:R-:W-:Y:S01]  /*05c0*/  ISETP.GT.U32.AND P0, PT, R11.reuse, 0x3f, PT ;  /* 0x0000003f0b00780c */ /* 0x040fe20003f04070 */
[----:B------:R-:W-:Y:S01]  /*05d0*/  BSSY B0, `(.L_x_1562) ;  /* 0x0000045000007945 */ /* 0x000fe20003800000 */
[C---:B------:R-:W-:Y:S02]  /*05e0*/  LOP3.LUT P1, RZ, R11.reuse, 0xffffffc3, RZ, 0xc0, !PT ;  /* 0xffffffc30bff7812 */ /* 0x040fe4000782c0ff */
[----:B------:R-:W-:Y:S02]  /*05f0*/  ISETP.NE.AND P2, PT, R11, RZ, PT ;  /* 0x000000ff0b00720c */ /* 0x000fe40003f45270 */
[C---:B--2---:R-:W-:Y:S01]  /*0600*/  PRMT R24, R16.reuse, 0x7632, R24 ;  /* 0x0000763210187816 */ /* 0x044fe20000000018 */
[----:B------:R-:W-:Y:S01]  /*0610*/  IMAD.U32 R3, R16, 0x10000, RZ ;  /* 0x0001000010037824 */ /* 0x000fe200078e00ff */
[----:B------:R-:W-:-:S02]  /*0620*/  SHF.L.U32 R41, R17, 0x10, RZ ;  /* 0x0000001011297819 */ /* 0x000fc400000006ff */
[----:B------:R-:W-:Y:S01]  /*0630*/  SHF.L.U32 R27, R24, 0x10, RZ ;  /* 0x00000010181b7819 */ /* 0x000fe200000006ff */
[----:B------:R-:W-:Y:S01]  /*0640*/  FFMA.FTZ R26, R3, R3, RZ ;  /* 0x00000003031a7223 */ /* 0x000fe200000100ff */
[----:B------:R-:W-:Y:S01]  /*0650*/  FADD.FTZ R25, RZ, R3 ;  /* 0x00000003ff197221 */ /* 0x000fe20000010000 */
[----:B------:R-:W-:Y:S02]  /*0660*/  PRMT R24, R17, 0x7632, R24 ;  /* 0x0000763211187816 */ /* 0x000fe40000000018 */
[----:B------:R-:W-:Y:S01]  /*0670*/  FFMA.FTZ R28, R27, R27, R26 ;  /* 0x0000001b1b1c7223 */ /* 0x000fe2000001001a */
[----:B------:R-:W-:Y:S01]  /*0680*/  FADD.FTZ R26, R25, R27 ;  /* 0x0000001b191a7221 */ /* 0x000fe20000010000 */
[----:B------:R-:W-:Y:S02]  /*0690*/  SHF.L.U32 R25, R24, 0x10, RZ ;  /* 0x0000001018197819 */ /* 0x000fe400000006ff */
[----:B------:R-:W-:Y:S01]  /*06a0*/  FFMA.FTZ R28, R41, R41, R28 ;  /* 0x00000029291c7223 */ /* 0x000fe2000001001c */
[----:B------:R-:W-:Y:S01]  /*06b0*/  FADD.FTZ R26, R26, R41 ;  /* 0x000000291a1a7221 */ /* 0x000fe20000010000 */
[C---:B---3--:R-:W-:Y:S01]  /*06c0*/  PRMT R24, R18.reuse, 0x7632, R24 ;  /* 0x0000763212187816 */ /* 0x048fe20000000018 */
[----:B------:R-:W-:-:S02]  /*06d0*/  IMAD.U32 R43, R18, 0x10000, RZ ;  /* 0x00010000122b7824 */ /* 0x000fc400078e00ff */
[----:B------:R-:W-:Y:S01]  /*06e0*/  FFMA.FTZ R28, R25, R25, R28 ;  /* 0x00000019191c7223 */ /* 0x000fe2000001001c */
[----:B------:R-:W-:Y:S01]  /*06f0*/  FADD.FTZ R26, R26, R25 ;  /* 0x000000191a1a7221 */ /* 0x000fe20000010000 */
[----:B------:R-:W-:Y:S02]  /*0700*/  SHF.L.U32 R25, R24, 0x10, RZ ;  /* 0x0000001018197819 */ /* 0x000fe400000006ff */
[----:B------:R-:W-:Y:S01]  /*0710*/  FFMA.FTZ R28, R43, R43, R28 ;  /* 0x0000002b2b1c7223 */ /* 0x000fe2000001001c */
[----:B------:R-:W-:Y:S01]  /*0720*/  FADD.FTZ R26, R26, R43 ;  /* 0x0000002b1a1a7221 */ /* 0x000fe20000010000 */
[C---:B------:R-:W-:Y:S02]  /*0730*/  SHF.L.U32 R45, R19.reuse, 0x10, RZ ;  /* 0x00000010132d7819 */ /* 0x040fe400000006ff */
[----:B------:R-:W-:Y:S01]  /*0740*/  PRMT R24, R19, 0x7632, R24 ;  /* 0x0000763213187816 */ /* 0x000fe20000000018 */
[----:B------:R-:W-:Y:S01]  /*0750*/  FFMA.FTZ R28, R25, R25, R28 ;  /* 0x00000019191c7223 */ /* 0x000fe2000001001c */
[----:B------:R-:W-:-:S02]  /*0760*/  FADD.FTZ R26, R26, R25 ;  /* 0x000000191a1a7221 */ /* 0x000fc40000010000 */
[----:B------:R-:W-:Y:S01]  /*0770*/  SHF.L.U32 R25, R24, 0x10, RZ ;  /* 0x0000001018197819 */ /* 0x000fe200000006ff */
[----:B------:R-:W-:Y:S01]  /*0780*/  FFMA.FTZ R28, R45, R45, R28 ;  /* 0x0000002d2d1c7223 */ /* 0x000fe2000001001c */
[----:B------:R-:W-:-:S03]  /*0790*/  FADD.FTZ R26, R26, R45 ;  /* 0x0000002d1a1a7221 */ /* 0x000fc60000010000 */
[----:B------:R-:W-:Y:S01]  /*07a0*/  FFMA.FTZ R35, R25, R25, R28 ;  /* 0x0000001919237223 */ /* 0x000fe2000001001c */
[----:B------:R-:W-:-:S05]  /*07b0*/  FADD.FTZ R34, R26, R25 ;  /* 0x000000191a227221 */ /* 0x000fca0000010000 */
[----:B------:R-:W-:Y:S01]  /*07c0*/  STS.64 [R46], R34 ;  /* 0x000000222e007388 */ /* 0x000fe20000000a00 */
[----:B------:R-:W-:Y:S06]  /*07d0*/  BAR.SYNC.DEFER_BLOCKING 0x0 ;  /* 0x0000000000007b1d */ /* 0x000fec0000010000 */
[----:B------:R-:W0:Y:S04]  /*07e0*/  @!P0 LDS.64 R24, [R8] ;  /* 0x0000000008188984 */ /* 0x000e280000000a00 */
[----:B------:R-:W1:Y:S04]  /*07f0*/  @!P0 LDS.64 R26, [R7] ;  /* 0x00000000071a8984 */ /* 0x000e680000000a00 */
[----:B------:R-:W2:Y:S04]  /*0800*/  @!P0 LDS.64 R28, [R6] ;  /* 0x00000000061c8984 */ /* 0x000ea80000000a00 */
[----:B------:R-:W3:Y:S04]  /*0810*/  @!P0 LDS.64 R30, [R4] ;  /* 0x00000000041e8984 */ /* 0x000ee80000000a00 */
[----:B------:R-:W4:Y:S01]  /*0820*/  @!P0 LDS.64 R32, [R2] ;  /* 0x0000000002208984 */ /* 0x000f220000000a00 */
[----:B0-----:R-:W-:Y:S01]  /*0830*/  @!P0 FADD.FTZ R37, RZ, R24 ;  /* 0x00000018ff258221 */ /* 0x001fe20000010000 */
[----:B------:R-:W-:-:S03]  /*0840*/  @!P0 FADD.FTZ R24, RZ, R25 ;  /* 0x00000019ff188221 */ /* 0x000fc60000010000 */
[----:B-1----:R-:W-:Y:S01]  /*0850*/  @!P0 FADD.FTZ R37, R37, R26 ;  /* 0x0000001a25258221 */ /* 0x002fe20000010000 */
[----:B------:R-:W-:Y:S01]  /*0860*/  @!P0 FADD.FTZ R24, R24, R27 ;  /* 0x0000001b18188221 */ /* 0x000fe20000010000 */
[----:B------:R-:W-:Y:S02]  /*0870*/  CS2R R26, SRZ ;  /* 0x00000000001a7805 */ /* 0x000fe4000001ff00 */
[----:B--2---:R-:W-:Y:S01]  /*0880*/  @!P0 FADD.FTZ R37, R37, R28 ;  /* 0x0000001c25258221 */ /* 0x004fe20000010000 */
[----:B------:R-:W-:-:S03]  /*0890*/  @!P0 FADD.FTZ R24, R24, R29 ;  /* 0x0000001d18188221 */ /* 0x000fc60000010000 */
[----:B---3--:R-:W-:Y:S01]  /*08a0*/  @!P0 FADD.FTZ R37, R37, R30 ;  /* 0x0000001e25258221 */ /* 0x008fe20000010000 */
[----:B------:R-:W-:-:S03]  /*08b0*/  @!P0 FADD.FTZ R24, R24, R31 ;  /* 0x0000001f18188221 */ /* 0x000fc60000010000 */
[----:B----4-:R-:W-:Y:S01]  /*08c0*/  @!P0 FADD.FTZ R26, R37, R32 ;  /* 0x00000020251a8221 */ /* 0x010fe20000010000 */
[----:B------:R-:W-:Y:S01]  /*08d0*/  @!P0 FADD.FTZ R27, R24, R33 ;  /* 0x00000021181b8221 */ /* 0x000fe20000010000 */
[----:B------:R-:W-:-:S03]  /*08e0*/  ISETP.GT.U32.AND P0, PT, R11, 0xff, PT ;  /* 0x000000ff0b00780c */ /* 0x000fc60003f04070 */
        /* <DEDUP_REMOVED lines=15> */
[----:B------:R-:W-:-:S04]  /*09e0*/  LEA R28, R28, R29, 0xb ;  /* 0x0000001d1c1c7211 */ /* 0x000fc800078e58ff */
[----:B------:R-:W-:-:S05]  /*09f0*/  SHF.L.U32 R29, R28, 0x1, RZ ;  /* 0x000000011c1d7819 */ /* 0x000fca00000006ff */
[----:B-1----:R-:W-:-:S05]  /*0a00*/  IMAD.WIDE.U32 R26, R29, 0x4, R26 ;  /* 0x000000041d1a7825 */ /* 0x002fca00078e001a */
[----:B------:R0:W-:Y:S02]  /*0a10*/  STG.E.64 desc[UR6][R26.64], R24 ;  /* 0x000000181a007986 */ /* 0x0001e4000c101b06 */
.L_x_1563:
[----:B------:R-:W-:Y:S05]  /*0a20*/  BSYNC B0 ;  /* 0x0000000000007941 */ /* 0x000fea0003800000 */
.L_x_1562:
[----:B------:R-:W-:Y:S01]  /*0a30*/  BAR.SYNC.DEFER_BLOCKING 0x0 ;  /* 0x0000000000007b1d */ /* 0x000fe20000010000 */
[----:B------:R-:W-:-:S05]  /*0a40*/  CS2R R38, SRZ ;  /* 0x0000000000267805 */ /* 0x000fca000001ff00 */
[----:B------:R-:W-:Y:S05]  /*0a50*/  @P2 BRA `(.L_x_1564) ;  /* 0x00000000003c2947 */ /* 0x000fea0003800000 */
[----:B0-----:R-:W0:Y:S01]  /*0a60*/  LDC.64 R24, c[0x0][0x250] ;  /* 0x00009400ff187b82 */ /* 0x001e220000000a00 */
        /* <DEDUP_REMOVED lines=8> */
.L_x_1565:
[----:B------:R-:W2:Y:S04]  /*0af0*/  LD.E.STRONG.GPU R26, desc[UR6][R24.64] ;  /* 0x00000006181a7980 */ /* 0x000ea8000c10f900 */
[----:B--2---:R-:W-:Y:S01]  /*0b00*/  CCTL.IVALL ;  /* 0x00000000ff00798f */ /* 0x004fe20002000000 */
[----:B------:R-:W-:Y:S05]  /*0b10*/  YIELD ;  /* 0x0000000000007946 */ /* 0x000fea0003800000 */
[----:B-----5:R-:W-:-:S04]  /*0b20*/  LOP3.LUT R26, R26, R27, RZ, 0x3c, !PT ;  /* 0x0000001b1a1a7212 */ /* 0x020fc800078e3cff */
[----:B------:R-:W-:-:S13]  /*0b30*/  ISETP.GT.AND P1, PT, R26, -0x1, PT ;  /* 0xffffffff1a00780c */ /* 0x000fda0003f24270 */
[----:B------:R-:W-:Y:S05]  /*0b40*/  @P1 BRA `(.L_x_1565) ;  /* 0xfffffffc00e81947 */ /* 0x000fea000383ffff */
.L_x_1564:
[----:B------:R-:W-:Y:S05]  /*0b50*/  WARPSYNC.ALL ;  /* 0x0000000000007948 */ /* 0x000fea0003800000 */
[----:B------:R-:W-:Y:S06]  /*0b60*/  BAR.SYNC.DEFER_BLOCKING 0x0 ;  /* 0x0000000000007b1d */ /* 0x000fec0000010000 */
[----:B------:R-:W-:Y:S04]  /*0b70*/  BSSY B0, `(.L_x_1566) ;  /* 0x0000031000007945 */ /* 0x000fe80003800000 */
[----:B------:R-:W-:Y:S05]  /*0b80*/  @P0 BRA `(.L_x_1567) ;  /* 0x0000000000bc0947 */ /* 0x000fea0003800000 */
[----:B0-----:R-:W0:Y:S01]  /*0b90*/  LDC R25, c[0x0][0x10] ;  /* 0x00000400ff197b82 */ /* 0x001e220000000800 */
[----:B------:R-:W-:-:S07]  /*0ba0*/  LOP3.LUT R27, R11, 0xf, RZ, 0xc0, !PT ;  /* 0x0000000f0b1b7812 */ /* 0x000fce00078ec0ff */
[----:B------:R-:W1:Y:S01]  /*0bb0*/  LDC.64 R38, c[0x0][0x248] ;  /* 0x00009200ff267b82 */ /* 0x000e620000000a00 */
[----:B0-----:R-:W-:Y:S01]  /*0bc0*/  IMAD R24, R25, UR4, R12 ;  /* 0x0000000419187c24 */ /* 0x001fe2000f8e020c */
[----:B------:R-:W-:-:S05]  /*0bd0*/  LOP3.LUT R25, R10, 0x7fffff80, RZ, 0xc0, !PT ;  /* 0x7fffff800a197812 */ /* 0x000fca00078ec0ff */
[----:B------:R-:W-:-:S05]  /*0be0*/  IMAD R24, R24, 0x800, R25 ;  /* 0x0000080018187824 */ /* 0x000fca00078e0219 */
[----:B------:R-:W-:-:S04]  /*0bf0*/  IADD3 R24, R24, R27, RZ ;  /* 0x0000001b18187210 */ /* 0x000fc80007ffe0ff */
[----:B------:R-:W-:-:S04]  /*0c00*/  SHF.L.U32 R37, R24, 0x1, RZ ;  /* 0x0000000118257819 */ /* 0x000fc800000006ff */
[C---:B------:R-:W-:Y:S01]  /*0c10*/  IADD3 R27, R37.reuse, 0x20, RZ ;  /* 0x00000020251b7810 */ /* 0x040fe20007ffe0ff */
[C---:B-1----:R-:W-:Y:S01]  /*0c20*/  IMAD.WIDE.U32 R24, R37.reuse, 0x4, R38 ;  /* 0x0000000425187825 */ /* 0x042fe200078e0026 */
[----:B------:R-:W-:-:S03]  /*0c30*/  IADD3 R31, R37, 0x60, RZ ;  /* 0x00000060251f7810 */ /* 0x000fc60007ffe0ff */
[----:B------:R-:W-:Y:S02]  /*0c40*/  VIADD R29, R37, 0x40 ;  /* 0x00000040251d7836 */ /* 0x000fe40000000000 */
[--C-:B------:R-:W-:Y:S01]  /*0c50*/  IMAD.WIDE.U32 R26, R27, 0x4, R38.reuse ;  /* 0x000000041b1a7825 */ /* 0x100fe200078e0026 */
[----:B------:R-:W2:Y:S03]  /*0c60*/  LDG.E.64 R24, desc[UR6][R24.64] ;  /* 0x0000000618187981 */ /* 0x000ea6000c1e1b00 */
[--C-:B------:R-:W-:Y:S01]  /*0c70*/  IMAD.WIDE.U32 R28, R29, 0x4, R38.reuse ;  /* 0x000000041d1c7825 */ /* 0x100fe200078e0026 */
[----:B------:R-:W-:Y:S01]  /*0c80*/  IADD3 R33, R37, 0x80, RZ ;  /* 0x0000008025217810 */ /* 0x000fe20007ffe0ff */
[----:B------:R-:W3:Y:S02]  /*0c90*/  LDG.E.64 R26, desc[UR6][R26.64] ;  /* 0x000000061a1a7981 */ /* 0x000ee4000c1e1b00 */
[--C-:B------:R-:W-:Y:S01]  /*0ca0*/  IMAD.WIDE.U32 R30, R31, 0x4, R38.reuse ;  /* 0x000000041f1e7825 */ /* 0x100fe200078e0026 */
[----:B------:R-:W-:Y:S01]  /*0cb0*/  IADD3 R35, R37, 0xa0, RZ ;  /* 0x000000a025237810 */ /* 0x000fe20007ffe0ff */
[----:B------:R-:W4:Y:S02]  /*0cc0*/  LDG.E.64 R28, desc[UR6][R28.64] ;  /* 0x000000061c1c7981 */ /* 0x000f24000c1e1b00 */
[----:B------:R-:W-:-:S02]  /*0cd0*/  IMAD.WIDE.U32 R32, R33, 0x4, R38 ;  /* 0x0000000421207825 */ /* 0x000fc400078e0026 */
[----:B------:R-:W4:Y:S02]  /*0ce0*/  LDG.E.64 R30, desc[UR6][R30.64] ;  /* 0x000000061e1e7981 */ /* 0x000f24000c1e1b00 */
[----:B------:R-:W-:Y:S02]  /*0cf0*/  VIADD R47, R37, 0xc0 ;  /* 0x000000c0252f7836 */ /* 0x000fe40000000000 */
[--C-:B------:R-:W-:Y:S01]  /*0d00*/  IMAD.WIDE.U32 R34, R35, 0x4, R38.reuse ;  /* 0x0000000423227825 */ /* 0x100fe200078e0026 */
[----:B------:R-:W4:Y:S01]  /*0d10*/  LDG.E.64 R32, desc[UR6][R32.64] ;  /* 0x0000000620207981 */ /* 0x000f22000c1e1b00 */
[----:B------:R-:W-:Y:S02]  /*0d20*/  IADD3 R49, R37, 0xe0, RZ ;  /* 0x000000e025317810 */ /* 0x000fe40007ffe0ff */
[--C-:B------:R-:W-:Y:S02]  /*0d30*/  IMAD.WIDE.U32 R36, R47, 0x4, R38.reuse ;  /* 0x000000042f247825 */ /* 0x100fe400078e0026 */
[----:B------:R-:W4:Y:S02]  /*0d40*/  LDG.E.64 R34, desc[UR6][R34.64] ;  /* 0x0000000622227981 */ /* 0x000f24000c1e1b00 */
[----:B------:R-:W-:-:S02]  /*0d50*/  IMAD.WIDE.U32 R38, R49, 0x4, R38 ;  /* 0x0000000431267825 */ /* 0x000fc400078e0026 */
[----:B------:R-:W4:Y:S04]  /*0d60*/  LDG.E.64 R36, desc[UR6][R36.64] ;  /* 0x0000000624247981 */ /* 0x000f28000c1e1b00 */
[----:B------:R-:W4:Y:S01]  /*0d70*/  LDG.E.64 R38, desc[UR6][R38.64] ;  /* 0x0000000626267981 */ /* 0x000f22000c1e1b00 */
[----:B--2---:R-:W-:Y:S01]  /*0d80*/  FADD.FTZ R47, RZ, R24 ;  /* 0x00000018ff2f7221 */ /* 0x004fe20000010000 */
[----:B------:R-:W-:-:S03]  /*0d90*/  FADD.FTZ R24, RZ, R25 ;  /* 0x00000019ff187221 */ /* 0x000fc60000010000 */
[----:B---3--:R-:W-:Y:S01]  /*0da0*/  FADD.FTZ R47, R26, R47 ;  /* 0x0000002f1a2f7221 */ /* 0x008fe20000010000 */
[----:B------:R-:W-:-:S03]  /*0db0*/  FADD.FTZ R24, R27, R24 ;  /* 0x000000181b187221 */ /* 0x000fc60000010000 */
[----:B----4-:R-:W-:Y:S01]  /*0dc0*/  FADD.FTZ R47, R28, R47 ;  /* 0x0000002f1c2f7221 */ /* 0x010fe20000010000 */
        /* <DEDUP_REMOVED lines=11> */
.L_x_1567:
[----:B------:R-:W-:Y:S05]  /*0e80*/  BSYNC B0 ;  /* 0x0000000000007941 */ /* 0x000fea0003800000 */
.L_x_1566:
[----:B0-----:R-:W0:Y:S01]  /*0e90*/  SHFL.BFLY PT, R25, R38, 0x8, 0x1f ;  /* 0x0d001f0026197f89 */ /* 0x001e2200000e0000 */
[----:B------:R-:W-:Y:S01]  /*0ea0*/  LOP3.LUT P0, RZ, R11, 0xffffff0f, RZ, 0xc0, !PT ;  /* 0xffffff0f0bff7812 */ /* 0x000fe2000780c0ff */
[----:B------:R-:W-:Y:S01]  /*0eb0*/  ULDC.64 UR8, c[0x0][0x240] ;  /* 0x0000900000087ab9 */ /* 0x000fe20000000a00 */
[----:B------:R-:W-:Y:S01]  /*0ec0*/  BSSY B0, `(.L_x_1568) ;  /* 0x000002d000007945 */ /* 0x000fe20003800000 */
[----:B------:R-:W1:Y:S01]  /*0ed0*/  SHFL.BFLY PT, R24, R39, 0x8, 0x1f ;  /* 0x0d001f0027187f89 */ /* 0x000e6200000e0000 */
[----:B------:R-:W-:Y:S02]  /*0ee0*/  ISETP.EQ.U32.AND P1, PT, RZ, UR8, PT ;  /* 0x00000008ff007c0c */ /* 0x000fe4000bf22070 */
[----:B------:R-:W-:Y:S02]  /*0ef0*/  PRMT R32, R18, 0x7632, R32 ;  /* 0x0000763212207816 */ /* 0x000fe40000000020 */
[----:B------:R-:W-:Y:S01]  /*0f00*/  PRMT R33, R19, 0x7632, R33 ;  /* 0x0000763213217816 */ /* 0x000fe20000000021 */
        /* <DEDUP_REMOVED lines=9> */
[----:B------:R-:W-:Y:S01]  /*0fa0*/  @!P0 SHF.R.U32.HI R26, RZ, 0x1, R11 ;  /* 0x00000001ff1a8819 */ /* 0x000fe2000001160b */
[----:B-1----:R-:W-:-:S03]  /*0fb0*/  FADD.FTZ R28, R27, R28 ;  /* 0x0000001c1b1c7221 */ /* 0x002fc60000010000 */
[----:B------:R-:W0:Y:S01]  /*0fc0*/  SHFL.BFLY PT, R30, R29, 0x1, 0x1f ;  /* 0x0c201f001d1e7f89 */ /* 0x000e2200000e0000 */
[----:B------:R-:W-:Y:S02]  /*0fd0*/  @!P0 LOP3.LUT R26, R26, 0x7ffffff8, RZ, 0xc0, !PT ;  /* 0x7ffffff81a1a8812 */ /* 0x000fe400078ec0ff */
[----:B-----5:R-:W-:Y:S01]  /*0fe0*/  PRMT R27, R21, 0x7632, R27 ;  /* 0x00007632151b7816 */ /* 0x020fe2000000001b */
[----:B------:R-:W1:Y:S01]  /*0ff0*/  SHFL.BFLY PT, R31, R28, 0x1, 0x1f ;  /* 0x0c201f001c1f7f89 */ /* 0x000e6200000e0000 */
[----:B0-----:R-:W-:Y:S01]  /*1000*/  FADD.FTZ R30, R29, R30 ;  /* 0x0000001e1d1e7221 */ /* 0x001fe20000010000 */
[----:B------:R-:W-:-:S03]  /*1010*/  PRMT R29, R22, 0x7632, R29 ;  /* 0x00007632161d7816 */ /* 0x000fc6000000001d */
[----:B------:R-:W-:Y:S01]  /*1020*/  @!P0 FMUL.FTZ R24, R30, 4.8828125727595761418e-05 ;  /* 0x384ccccd1e188820 */ /* 0x000fe20000410000 */
[--C-:B-1----:R-:W-:Y:S01]  /*1030*/  FADD.FTZ R30, R28, R31.reuse ;  /* 0x0000001f1c1e7221 */ /* 0x102fe20000010000 */
[----:B------:R-:W-:Y:S02]  /*1040*/  PRMT R31, R17, 0x7632, R31 ;  /* 0x00007632111f7816 */ /* 0x000fe4000000001f */
[----:B------:R-:W-:Y:S01]  /*1050*/  @!P0 FMUL.FTZ R25, R24, R24 ;  /* 0x0000001818198220 */ /* 0x000fe20000410000 */
[----:B------:R-:W-:-:S03]  /*1060*/  PRMT R28, R20, 0x7632, R28 ;  /* 0x00007632141c7816 */ /* 0x000fc6000000001c */
[----:B------:R-:W-:Y:S01]  /*1070*/  @!P0 FFMA.FTZ R25, R30, 4.8828125727595761418e-05, -R25 ;  /* 0x384ccccd1e198823 */ /* 0x000fe20000010819 */
[----:B------:R-:W-:-:S04]  /*1080*/  PRMT R30, R16, 0x7632, R30 ;  /* 0x00007632101e7816 */ /* 0x000fc8000000001e */
[----:B------:R-:W-:-:S05]  /*1090*/  @!P0 FMNMX.FTZ R25, RZ, R25, !PT ;  /* 0x00000019ff198209 */ /* 0x000fca0007810000 */
[----:B------:R0:W-:Y:S01]  /*10a0*/  @!P0 STS.64 [R26+UR5], R24 ;  /* 0x000000181a008988 */ /* 0x0001e20008000a05 */
[----:B------:R-:W-:Y:S01]  /*10b0*/  BAR.SYNC.DEFER_BLOCKING 0x0 ;  /* 0x0000000000007b1d */ /* 0x000fe20000010000 */
[----:B------:R-:W-:-:S04]  /*10c0*/  LOP3.LUT P0, RZ, R9, 0x7f, RZ, 0xc0, !PT ;  /* 0x0000007f09ff7812 */ /* 0x000fc8000780c0ff */
[----:B------:R-:W-:Y:S02]  /*10d0*/  ISETP.GT.U32.OR P0, PT, R11, 0xf, P0 ;  /* 0x0000000f0b00780c */ /* 0x000fe40000704470 */
[----:B0-----:R-:W-:Y:S02]  /*10e0*/  PRMT R26, R23, 0x7632, R26 ;  /* 0x00007632171a7816 */ /* 0x001fe4000000001a */
[----:B------:R-:W-:-:S13]  /*10f0*/  ISETP.EQ.OR.EX P0, PT, RZ, UR9, P0, P1 ;  /* 0x00000009ff007c0c */ /* 0x000fda0008702710 */
[----:B------:R-:W-:Y:S05]  /*1100*/  @P0 BRA `(.L_x_1569) ;  /* 0x0000000000200947 */ /* 0x000fea0003800000 */
[----:B------:R-:W0:Y:S01]  /*1110*/  LDS.64 R16, [R10+UR5] ;  /* 0x000000050a107984 */ /* 0x000e220008000a00 */
[----:B------:R-:W-:-:S04]  /*1120*/  IADD3 R18, R44, R11, RZ ;  /* 0x0000000b2c127210 */ /* 0x000fc80007ffe0ff */
[----:B------:R-:W-:Y:S02]  /*1130*/  SHF.R.S32.HI R19, RZ, 0x1f, R18 ;  /* 0x0000001fff137819 */ /* 0x000fe40000011412 */
[----:B------:R-:W-:-:S04]  /*1140*/  LEA R24, P0, R5, R18, 0x5 ;  /* 0x0000001205187211 */ /* 0x000fc800078028ff */
[----:B------:R-:W-:Y:S02]  /*1150*/  LEA.HI.X R19, R5, R19, R0, 0x5, P0 ;  /* 0x0000001305137211 */ /* 0x000fe400000f2c00 */
[----:B------:R-:W-:-:S04]  /*1160*/  LEA R18, P0, R24, UR8, 0x3 ;  /* 0x0000000818127c11 */ /* 0x000fc8000f8018ff */
[----:B------:R-:W-:-:S05]  /*1170*/  LEA.HI.X R19, R24, UR9, R19, 0x3, P0 ;  /* 0x0000000918137c11 */ /* 0x000fca00080f1c13 */
[----:B0-----:R0:W-:Y:S04]  /*1180*/  STG.E.64 desc[UR6][R18.64], R16 ;  /* 0x0000001012007986 */ /* 0x0011e8000c101b06 */
.L_x_1569:
[----:B------:R-:W-:Y:S05]  /*1190*/  BSYNC B0 ;  /* 0x0000000000007941 */ /* 0x000fea0003800000 */
.L_x_1568:
[----:B0-----:R-:W0:Y:S01]  /*11a0*/  LDS.64 R16, [R42] ;  /* 0x000000002a107984 */ /* 0x001e220000000a00 */
[----:B------:R-:W-:Y:S01]  /*11b0*/  ULDC.64 UR8, c[0x0][0x210] ;  /* 0x0000840000087ab9 */ /* 0x000fe20000000a00 */
[----:B------:R-:W-:Y:S01]  /*11c0*/  IMAD.U32 R31, R31, 0x10000, RZ ;  /* 0x000100001f1f7824 */ /* 0x000fe200078e00ff */
[----:B------:R-:W-:Y:S01]  /*11d0*/  LEA R24, P0, R13, UR8, 0x1 ;  /* 0x000000080d187c11 */ /* 0x000fe2000f8008ff */
[----:B------:R-:W-:Y:S01]  /*11e0*/  IMAD.U32 R21, R21, 0x10000, RZ ;  /* 0x0001000015157824 */ /* 0x000fe200078e00ff */
[----:B------:R-:W-:Y:S01]  /*11f0*/  LEA R18, P1, R15, UR8, 0x1 ;  /* 0x000000080f127c11 */ /* 0x000fe2000f8208ff */
[----:B------:R-:W-:Y:S01]  /*1200*/  ULDC UR8, c[0x0][0x230] ;  /* 0x00008c0000087ab9 */ /* 0x000fe20000000800 */
[----:B------:R-:W-:Y:S01]  /*1210*/  LEA.HI.X R25, R13, UR9, R14, 0x1, P0 ;  /* 0x000000090d197c11 */ /* 0x000fe200080f0c0e */
[----:B------:R-:W-:Y:S01]  /*1220*/  ULOP3.LUT UR4, UR4, 0x1, URZ, 0x3c, !UPT ;  /* 0x0000000104047892 */ /* 0x000fe2000f8e3c3f */
[----:B------:R-:W-:Y:S02]  /*1230*/  LEA.HI.X R19, R15, UR9, R40, 0x1, P1 ;  /* 0x000000090f137c11 */ /* 0x000fe400088f0c28 */
[----:B------:R-:W-:-:S02]  /*1240*/  SHF.L.U32 R15, R30, 0x10, RZ ;  /* 0x000000101e0f7819 */ /* 0x000fc400000006ff */
[----:B------:R-:W-:Y:S02]  /*1250*/  SHF.L.U32 R33, R33, 0x10, RZ ;  /* 0x0000001021217819 */ /* 0x000fe400000006ff */
[----:B------:R-:W-:Y:S02]  /*1260*/  SHF.L.U32 R20, R20, 0x10, RZ ;  /* 0x0000001014147819 */ /* 0x000fe400000006ff */
[----:B------:R-:W-:Y:S02]  /*1270*/  SHF.L.U32 R14, R23, 0x10, RZ ;  /* 0x00000010170e7819 */ /* 0x000fe400000006ff */
[----:B------:R-:W-:Y:S02]  /*1280*/  SHF.L.U32 R27, R27, 0x10, RZ ;  /* 0x000000101b1b7819 */ /* 0x000fe400000006ff */
[----:B------:R-:W-:Y:S02]  /*1290*/  SHF.L.U32 R26, R26, 0x10, RZ ;  /* 0x000000101a1a7819 */ /* 0x000fe400000006ff */
[----:B------:R-:W-:-:S04]  /*12a0*/  IADD3 R5, P0, R5, 0x1, RZ ;  /* 0x0000000105057810 */ /* 0x000fc80007f1e0ff */
[----:B------:R-:W-:Y:S01]  /*12b0*/  IADD3.X R0, RZ, R0, RZ, P0, !PT ;  /* 0x00000000ff007210 */ /* 0x000fe200007fe4ff */
[----:B0-----:R-:W-:Y:S01]  /*12c0*/  FADD.FTZ R13, R17, UR8 ;  /* 0x00000008110d7e21 */ /* 0x001fe20008010000 */
[----:B------:R-:W-:Y:S01]  /*12d0*/  SHF.L.U32 R17, R32, 0x10, RZ ;  /* 0x0000001020117819 */ /* 0x000fe200000006ff */
[--C-:B------:R-:W-:Y:S01]  /*12e0*/  FADD.FTZ R30, R3, -R16.reuse ;  /* 0x80000010031e7221 */ /* 0x100fe20000010000 */
[C---:B------:R-:W-:Y:S01]  /*12f0*/  FADD.FTZ R32, -R16.reuse, R15 ;  /* 0x0000000f10207221 */ /* 0x040fe20000010100 */
[--C-:B------:R-:W-:Y:S01]  /*1300*/  FADD.FTZ R34, R41, -R16.reuse ;  /* 0x8000001029227221 */ /* 0x100fe20000010000 */
[C---:B------:R-:W-:Y:S01]  /*1310*/  FADD.FTZ R36, -R16.reuse, R31 ;  /* 0x0000001f10247221 */ /* 0x040fe20000010100 */
[----:B------:R-:W0:Y:S01]  /*1320*/  MUFU.RSQ R13, R13 ;  /* 0x0000000d000d7308 */ /* 0x000e220000001400 */
[--C-:B------:R-:W-:Y:S01]  /*1330*/  FADD.FTZ R38, R43, -R16.reuse ;  /* 0x800000102b267221 */ /* 0x100fe20000010000 */
[C---:B------:R-:W-:Y:S01]  /*1340*/  FADD.FTZ R40, -R16.reuse, R17 ;  /* 0x0000001110287221 */ /* 0x040fe20000010100 */
[----:B------:R-:W-:Y:S01]  /*1350*/  FADD.FTZ R48, R45, -R16 ;  /* 0x800000102d307221 */ /* 0x000fe20000010000 */
[----:B------:R-:W-:Y:S01]  /*1360*/  FADD.FTZ R50, -R16, R33 ;  /* 0x0000002110327221 */ /* 0x000fe20000010100 */
[----:B------:R-:W-:Y:S01]  /*1370*/  SHF.L.U32 R15, R22, 0x10, RZ ;  /* 0x00000010160f7819 */ /* 0x000fe200000006ff */
[----:B------:R-:W-:Y:S01]  /*1380*/  IMAD.U32 R16, R29, 0x10000, RZ ;  /* 0x000100001d107824 */ /* 0x000fe200078e00ff */
[----:B------:R-:W-:Y:S01]  /*1390*/  SHF.L.U32 R17, R28, 0x10, RZ ;  /* 0x000000101c117819 */ /* 0x000fe200000006ff */
[----:B------:R-:W-:-:S02]  /*13a0*/  ULDC.64 UR8, c[0x0][0x238] ;  /* 0x00008e0000087ab9 */ /* 0x000fc40000000a00 */
[----:B------:R-:W-:-:S04]  /*13b0*/  ISETP.GE.U32.AND P0, PT, R5, UR8, PT ;  /* 0x0000000805007c0c */ /* 0x000fc8000bf06070 */
[----:B------:R-:W-:Y:S01]  /*13c0*/  ISETP.GE.AND.EX P0, PT, R0, UR9, PT, P0 ;  /* 0x0000000900007c0c */ /* 0x000fe2000bf06300 */
[----:B0-----:R-:W-:Y:S01]  /*13d0*/  FMUL.FTZ R3, R30, R13 ;  /* 0x0000000d1e037220 */ /* 0x001fe20000410000 */
[C---:B------:R-:W-:Y:S01]  /*13e0*/  FMUL.FTZ R32, R13.reuse, R32 ;  /* 0x000000200d207220 */ /* 0x040fe20000410000 */
[C---:B------:R-:W-:Y:S01]  /*13f0*/  FMUL.FTZ R23, R13.reuse, R34 ;  /* 0x000000220d177220 */ /* 0x040fe20000410000 */
[C---:B------:R-:W-:Y:S01]  /*1400*/  FMUL.FTZ R36, R13.reuse, R36 ;  /* 0x000000240d247220 */ /* 0x040fe20000410000 */
[C---:B------:R-:W-:Y:S01]  /*1410*/  FMUL.FTZ R38, R13.reuse, R38 ;  /* 0x000000260d267220 */ /* 0x040fe20000410000 */
[C---:B------:R-:W-:Y:S01]  /*1420*/  FMUL.FTZ R40, R13.reuse, R40 ;  /* 0x000000280d287220 */ /* 0x040fe20000410000 */
[C---:B------:R-:W-:Y:S01]  /*1430*/  FMUL.FTZ R48, R13.reuse, R48 ;  /* 0x000000300d307220 */ /* 0x040fe20000410000 */
[----:B------:R-:W-:Y:S01]  /*1440*/  FMUL.FTZ R50, R13, R50 ;  /* 0x000000320d327220 */ /* 0x000fe20000410000 */
[--C-:B------:R-:W-:Y:S01]  /*1450*/  FFMA.FTZ R3, R3, R20, R15.reuse ;  /* 0x0000001403037223 */ /* 0x100fe2000001000f */
[----:B------:R-:W-:Y:S01]  /*1460*/  FFMA.FTZ R32, R32, R17, R16 ;  /* 0x0000001120207223 */ /* 0x000fe20000010010 */
[----:B------:R-:W-:Y:S01]  /*1470*/  FFMA.FTZ R23, R23, R21, R14 ;  /* 0x0000001517177223 */ /* 0x000fe2000001000e */
[----:B------:R-:W-:Y:S01]  /*1480*/  FFMA.FTZ R36, R36, R27, R26 ;  /* 0x0000001b24247223 */ /* 0x000fe2000001001a */
[----:B------:R-:W-:Y:S01]  /*1490*/  FFMA.FTZ R38, R20, R38, R15 ;  /* 0x0000002614267223 */ /* 0x000fe2000001000f */
[----:B------:R-:W-:Y:S01]  /*14a0*/  FFMA.FTZ R17, R17, R40, R16 ;  /* 0x0000002811117223 */ /* 0x000fe20000010010 */
[----:B------:R-:W-:Y:S01]  /*14b0*/  FFMA.FTZ R48, R21, R48, R14 ;  /* 0x0000003015307223 */ /* 0x000fe2000001000e */
[----:B------:R-:W-:Y:S01]  /*14c0*/  FFMA.FTZ R27, R27, R50, R26 ;  /* 0x000000321b1b7223 */ /* 0x000fe2000001001a */
[----:B------:R-:W-:-:S02]  /*14d0*/  F2FP.BF16.F32.PACK_AB R3, R32, R3 ;  /* 0x000000032003723e */ /* 0x000fc400000010ff */
[----:B------:R-:W-:Y:S02]  /*14e0*/  F2FP.BF16.F32.PACK_AB R23, R36, R23 ;  /* 0x000000172417723e */ /* 0x000fe400000010ff */
[----:B------:R-:W-:Y:S01]  /*14f0*/  F2FP.BF16.F32.PACK_AB R38, R17, R38 ;  /* 0x000000261126723e */ /* 0x000fe200000010ff */
[----:B------:R0:W-:Y:S01]  /*1500*/  STG.E.U16 desc[UR6][R24.64], R3 ;  /* 0x0000000318007986 */ /* 0x0001e2000c101506 */
[----:B------:R-:W-:Y:S02]  /*1510*/  F2FP.BF16.F32.PACK_AB R48, R27, R48 ;  /* 0x000000301b30723e */ /* 0x000fe400000010ff */
[----:B------:R-:W-:Y:S01]  /*1520*/  PRMT R13, R3, 0x7632, R13 ;  /* 0x00007632030d7816 */ /* 0x000fe2000000000d */
[----:B------:R0:W-:Y:S01]  /*1530*/  STG.E.U16 desc[UR6][R24.64+0x4], R23 ;  /* 0x0000041718007986 */ /* 0x0001e2000c101506 */
[----:B------:R-:W-:Y:S02]  /*1540*/  PRMT R14, R23, 0x7632, R14 ;  /* 0x00007632170e7816 */ /* 0x000fe4000000000e */
[----:B------:R-:W-:Y:S01]  /*1550*/  PRMT R15, R38, 0x7632, R15 ;  /* 0x00007632260f7816 */ /* 0x000fe2000000000f */
[----:B------:R0:W-:Y:S01]  /*1560*/  STG.E.U16 desc[UR6][R24.64+0x2], R13 ;  /* 0x0000020d18007986 */ /* 0x0001e2000c101506 */
[----:B------:R-:W-:-:S03]  /*1570*/  PRMT R16, R48, 0x7632, R16 ;  /* 0x0000763230107816 */ /* 0x000fc60000000010 */
[----:B------:R0:W-:Y:S04]  /*1580*/  STG.E.U16 desc[UR6][R24.64+0x6], R14 ;  /* 0x0000060e18007986 */ /* 0x0001e8000c101506 */
[----:B------:R0:W-:Y:S04]  /*1590*/  STG.E.U16 desc[UR6][R18.64], R38 ;  /* 0x0000002612007986 */ /* 0x0001e8000c101506 */
[----:B------:R0:W-:Y:S04]  /*15a0*/  STG.E.U16 desc[UR6][R18.64+0x2], R15 ;  /* 0x0000020f12007986 */ /* 0x0001e8000c101506 */
[----:B------:R0:W-:Y:S04]  /*15b0*/  STG.E.U16 desc[UR6][R18.64+0x4], R48 ;  /* 0x0000043012007986 */ /* 0x0001e8000c101506 */
[----:B------:R0:W-:Y:S01]  /*15c0*/  STG.E.U16 desc[UR6][R18.64+0x6], R16 ;  /* 0x0000061012007986 */ /* 0x0001e2000c101506 */
[----:B------:R-:W-:Y:S05]  /*15d0*/  @!P0 BRA `(.L_x_1570) ;  /* 0xffffffec00688947 */ /* 0x000fea000383ffff */
[----:B------:R-:W-:Y:S05]  /*15e0*/  EXIT ;  /* 0x000000000000794d */ /* 0x000fea0003800000 */
.L_x_1571:
        /* <DEDUP_REMOVED lines=9> */
.L_x_3482:


//--------------------- .text._ZN13group_norm_v214gn_cuda_kernelI13__nv_bfloat16Li320ELi1ELi32ELi20ELi1024ELb0ELi16ELi320ELi320ELi4ELb1ELi2ELb0ELb0ENS_16CompileConditionILi900EEEEEvPT_PKS4_S7_S7_flPfS8_Pj --------------------------
	.section	.text._ZN13group_norm_v214gn_cuda_kernelI13__nv_bfloat16Li320ELi1ELi32ELi20ELi1024ELb0ELi16ELi320ELi320ELi4ELb1ELi2ELb0ELb0ENS_16CompileConditionILi900EEEEEvPT_PKS4_S7_S7_flPfS8_Pj,"ax",@progbits
	.align	128
        .global         _ZN13group_norm_v214gn_cuda_kernelI13__nv_bfloat16Li320ELi1ELi32ELi20ELi1024ELb0ELi16ELi320ELi320ELi4ELb1ELi2ELb0ELb0ENS_16CompileConditionILi900EEEEEvPT_PKS4_S7_S7_flPfS8_Pj
        .type           _ZN13group_norm_v214gn_cuda_kernelI13__nv_bfloat16Li320ELi1ELi32ELi20ELi1024ELb0ELi16ELi320ELi320ELi4ELb1ELi2ELb0ELb0ENS_16CompileConditionILi900EEEEEvPT_PKS4_S7_S7_flPfS8_Pj,@function
        .size           _ZN13group_norm_v214gn_cuda_kernelI13__nv_bfloat16Li320ELi1ELi32ELi20ELi1024ELb0ELi16ELi320ELi320ELi4ELb1ELi2ELb0ELb0ENS_16CompileConditionILi900EEEEEvPT_PKS4_S7_S7_flPfS8_Pj,(.L_x_3483 - _ZN13group_norm_v214gn_cuda_kernelI13__nv_bfloat16Li320ELi1ELi32ELi20ELi1024ELb0ELi16ELi320ELi320ELi4ELb1ELi2ELb0ELb0ENS_16CompileConditionILi900EEEEEvPT_PKS4_S7_S7_flPfS8_Pj)
        .other          _ZN13group_norm_v214gn_cuda_kernelI13__nv_bfloat16Li320ELi1ELi32ELi20ELi1024ELb0ELi16ELi320ELi320ELi4ELb1ELi2ELb0ELb0ENS_16CompileConditionILi900EEEEEvPT_PKS4_S7_S7_flPfS8_Pj,@"STO_CUDA_ENTRY STV_DEFAULT"
_ZN13group_norm_v214gn_cuda_kernelI13__nv_bfloat16Li320ELi1ELi32ELi20ELi1024ELb0ELi16ELi320ELi320ELi4ELb1ELi2ELb0ELb0ENS_16CompileConditionILi900EEEEEvPT_PKS4_S7_S7_flPfS8_Pj:
.text._ZN13group_norm_v214gn_cuda_kernelI13__nv_bfloat16Li320ELi1ELi32ELi20ELi1024ELb0ELi16ELi320ELi320ELi4ELb1ELi2ELb0ELb0ENS_16CompileConditionILi900EEEEEvPT_PKS4_S7_S7_flPfS8_Pj:
        /* <DEDUP_REMOVED lines=9> */
[----:B------:R-:W-:Y:S01]  /*0090*/  LOP3.LUT R3, R0, 0x1, RZ, 0xc0, !PT ;  /* 0x0000000100037812 */ /* 0x000fe200078ec0ff */
[----:B------:R-:W-:Y:S01]  /*00a0*/  UMOV UR4, 0x400 ;  /* 0x0000040000047882 */ /* 0x000fe20000000000 */
[----:B------:R-:W2:Y:S01]  /*00b0*/  S2R R54, SR_CTAID.X ;  /* 0x0000000000367919 */ /* 0x000ea20000002500 */
[----:B------:R-:W-:Y:S01]  /*00c0*/  MOV R50, 0x7fffffc1 ;  /* 0x7fffffc100327802 */ /* 0x000fe20000000f00 */
[----:B------:R-:W-:Y:S01]  /*00d0*/  ULDC.64 UR8, c[0x0][0x208] ;  /* 0x0000820000087ab9 */ /* 0x000fe20000000a00 */
[----:B------:R-:W-:Y:S02]  /*00e0*/  IMAD R3, R3, 0x140, RZ ;  /* 0x0000014003037824 */ /* 0x000fe400078e02ff */
[----:B------:R-:W3:Y:S01]  /*00f0*/  LDC.64 R58, c[0x0][0x250] ;  /* 0x00009400ff3a7b82 */ /* 0x000ee20000000a00 */
[----:B-1----:R-:W-:-:S02]  /*0100*/  ULEA UR6, UR5, UR4, 0x18 ;  /* 0x0000000405067291 */ /* 0x002fc4000f8ec03f */
[----:B------:R-:W-:-:S04]  /*0110*/  UIADD3 UR4, UR4, 0xc80, URZ ;  /* 0x00000c8004047890 */ /* 0x000fc8000fffe03f */
[----:B------:R-:W-:Y:S01]  /*0120*/  MOV R12, UR6 ;  /* 0x00000006000c7c02 */ /* 0x000fe20008000f00 */
[----:B0-----:R-:W-:Y:S01]  /*0130*/  IMAD.WIDE.U32 R4, R2, -0x33333333, RZ ;  /* 0xcccccccd02047825 */ /* 0x001fe200078e00ff */
[----:B------:R-:W-:Y:S01]  /*0140*/  SHF.L.U32 R4, R0, 0x4, RZ ;  /* 0x0000000400047819 */ /* 0x000fe200000006ff */
[----:B------:R-:W-:Y:S01]  /*0150*/  ULDC.64 UR6, c[0x0][0x240] ;  /* 0x0000900000067ab9 */ /* 0x000fe20000000a00 */
[--C-:B------:R-:W-:Y:S01]  /*0160*/  SHF.R.U32.HI R6, RZ, 0x2, R2.reuse ;  /* 0x00000002ff067819 */ /* 0x100fe20000011602 */
[----:B------:R-:W-:Y:S01]  /*0170*/  IMAD.SHL.U32 R44, R2, 0x8, RZ ;  /* 0x00000008022c7824 */ /* 0x000fe200078e00ff */
[----:B------:R-:W-:Y:S01]  /*0180*/  SHF.R.U32.HI R7, RZ, 0x6, R5 ;  /* 0x00000006ff077819 */ /* 0x000fe20000011605 */
[----:B------:R-:W-:Y:S01]  /*0190*/  ULEA UR5, UR5, UR4, 0x18 ;  /* 0x0000000405057291 */ /* 0x000fe2000f8ec03f */
[----:B------:R-:W-:Y:S01]  /*01a0*/  LOP3.LUT R57, R4, 0x10, RZ, 0xc0, !PT ;  /* 0x0000001004397812 */ /* 0x000fe200078ec0ff */
[----:B------:R-:W-:Y:S01]  /*01b0*/  IMAD.SHL.U32 R9, R6, 0x40, RZ ;  /* 0x0000004006097824 */ /* 0x000fe200078e00ff */
[----:B--2---:R-:W-:Y:S01]  /*01c0*/  ISETP.NE.AND P2, PT, R54, RZ, PT ;  /* 0x000000ff3600720c */ /* 0x004fe20003f45270 */
[----:B------:R-:W-:Y:S01]  /*01d0*/  IMAD R4, R7, -0x50, R2 ;  /* 0xffffffb007047824 */ /* 0x000fe200078e0202 */
[----:B------:R-:W-:Y:S01]  /*01e0*/  IADD3 R6, R6, R57, RZ ;  /* 0x0000003906067210 */ /* 0x000fe20007ffe0ff */
[----:B------:R-:W-:Y:S01]  /*01f0*/  IMAD.MOV R8, RZ, RZ, -R57 ;  /* 0x000000ffff087224 */ /* 0x000fe200078e0a39 */
[----:B------:R-:W-:Y:S01]  /*0200*/  LOP3.LUT P0, RZ, R54, 0x3f, RZ, 0xc0, !PT ;  /* 0x0000003f36ff7812 */ /* 0x000fe2000780c0ff */
[C---:B------:R-:W-:Y:S01]  /*0210*/  IMAD R56, R4.reuse, 0x28, R12 ;  /* 0x0000002804387824 */ /* 0x040fe200078e020c */
[----:B------:R-:W-:Y:S01]  /*0220*/  LEA R5, R4, R3, 0x2 ;  /* 0x0000000304057211 */ /* 0x000fe200078e10ff */
[----:B------:R-:W-:Y:S01]  /*0230*/  IMAD R6, R6, 0x14, -R3 ;  /* 0x0000001406067824 */ /* 0x000fe200078e0a03 */
[----:B------:R-:W-:Y:S01]  /*0240*/  LOP3.LUT R54, R54, 0x3f, RZ, 0xc0, !PT ;  /* 0x0000003f36367812 */ /* 0x000fe200078ec0ff */
[----:B------:R-:W-:Y:S01]  /*0250*/  IMAD.IADD R57, R57, 0x1, R2 ;  /* 0x0000000139397824 */ /* 0x000fe200078e0202 */
[----:B------:R-:W-:Y:S01]  /*0260*/  LEA R56, R7, R56, 0x3 ;  /* 0x0000003807387211 */ /* 0x000fe200078e18ff */
[----:B------:R-:W-:Y:S01]  /*0270*/  IMAD.WIDE.U32 R4, R5, -0x33333333, RZ ;  /* 0xcccccccd05047825 */ /* 0x000fe200078e00ff */
[----:B------:R-:W-:Y:S01]  /*0280*/  MOV R4, R8 ;  /* 0x0000000800047202 */ /* 0x000fe20000000f00 */
[----:B------:R-:W-:Y:S01]  /*0290*/  UMOV UR4, URZ ;  /* 0x0000003f00047c82 */ /* 0x000fe20008000000 */
[C---:B------:R-:W-:Y:S01]  /*02a0*/  IADD3 R11, R6.reuse, 0x10, RZ ;  /* 0x00000010060b7810 */ /* 0x040fe20007ffe0ff */
[----:B------:R-:W-:Y:S01]  /*02b0*/  VIADD R7, R6, 0xc ;  /* 0x0000000c06077836 */ /* 0x000fe20000000000 */
[----:B------:R-:W-:Y:S01]  /*02c0*/  LEA.HI R46, R5, R4, RZ, 0x1c ;  /* 0x00000004052e7211 */ /* 0x000fe200078fe0ff */
[----:B---3--:R-:W-:Y:S01]  /*02d0*/  IMAD.WIDE.U32 R58, R0, 0x4, R58 ;  /* 0x00000004003a7825 */ /* 0x008fe200078e003a */
[----:B------:R-:W-:-:S02]  /*02e0*/  IADD3 R4, R6, 0x4, RZ ;  /* 0x0000000406047810 */ /* 0x000fc40007ffe0ff */
[----:B------:R-:W-:Y:S02]  /*02f0*/  IADD3 R5, R6, 0x8, RZ ;  /* 0x0000000806057810 */ /* 0x000fe40007ffe0ff */
[----:B------:R-:W-:Y:S02]  /*0300*/  SHF.R.S32.HI R3, RZ, 0x2, R6 ;  /* 0x00000002ff037819 */ /* 0x000fe40000011406 */
[----:B------:R-:W-:Y:S02]  /*0310*/  LOP3.LUT R54, R9, 0xffffffc0, R54, 0xe2, !PT ;  /* 0xffffffc009367812 */ /* 0x000fe400078ee236 */
[----:B------:R-:W-:Y:S01]  /*0320*/  SHF.R.S32.HI R4, RZ, 0x2, R4 ;  /* 0x00000002ff047819 */ /* 0x000fe20000011404 */
[--C-:B------:R-:W-:Y:S01]  /*0330*/  IMAD R3, R3, 0x28, R12.reuse ;  /* 0x0000002803037824 */ /* 0x100fe200078e020c */
[----:B------:R-:W-:Y:S02]  /*0340*/  SHF.R.S32.HI R6, RZ, 0x2, R5 ;  /* 0x00000002ff067819 */ /* 0x000fe40000011405 */
[----:B------:R-:W-:Y:S01]  /*0350*/  SHF.R.S32.HI R9, RZ, 0x2, R7 ;  /* 0x00000002ff097819 */ /* 0x000fe20000011407 */
[--C-:B------:R-:W-:Y:S01]  /*0360*/  IMAD R5, R4, 0x28, R12.reuse ;  /* 0x0000002804057824 */ /* 0x100fe200078e020c */
[----:B------:R-:W-:Y:S01]  /*0370*/  SHF.R.S32.HI R11, RZ, 0x2, R11 ;  /* 0x00000002ff0b7819 */ /* 0x000fe2000001140b */
[--C-:B------:R-:W-:Y:S01]  /*0380*/  IMAD R7, R6, 0x28, R12.reuse ;  /* 0x0000002806077824 */ /* 0x100fe200078e020c */
[----:B------:R-:W-:Y:S01]  /*0390*/  LOP3.LUT R8, R44, 0x18, RZ, 0xc0, !PT ;  /* 0x000000182c087812 */ /* 0x000fe200078ec0ff */
[--C-:B------:R-:W-:Y:S01]  /*03a0*/  IMAD R9, R9, 0x28, R12.reuse ;  /* 0x0000002809097824 */ /* 0x100fe200078e020c */
[----:B------:R-:W-:Y:S01]  /*03b0*/  ISETP.EQ.U32.AND P1, PT, RZ, UR6, PT ;  /* 0x00000006ff007c0c */ /* 0x000fe2000bf22070 */
[----:B------:R-:W-:Y:S01]  /*03c0*/  IMAD R11, R11, 0x28, R12 ;  /* 0x000000280b0b7824 */ /* 0x000fe200078e020c */
[----:B------:R-:W-:Y:S01]  /*03d0*/  ISETP.GT.U32.OR P0, PT, R2, 0xf, P0 ;  /* 0x0000000f0200780c */ /* 0x000fe20000704470 */
[C---:B------:R-:W-:Y:S01]  /*03e0*/  IMAD.IADD R4, R8.reuse, 0x1, R5 ;  /* 0x0000000108047824 */ /* 0x040fe200078e0205 */
[C---:B------:R-:W-:Y:S01]  /*03f0*/  IADD3 R5, R8.reuse, R7, RZ ;  /* 0x0000000708057210 */ /* 0x040fe20007ffe0ff */
[----:B------:R-:W-:Y:S01]  /*0400*/  IMAD.IADD R7, R8, 0x1, R11 ;  /* 0x0000000108077824 */ /* 0x000fe200078e020b */
[----:B------:R-:W-:-:S02]  /*0410*/  SHF.R.U32.HI R48, RZ, 0x4, R2 ;  /* 0x00000004ff307819 */ /* 0x000fc40000011602 */
[----:B------:R-:W-:Y:S02]  /*0420*/  IADD3 R20, R3, R8, RZ ;  /* 0x0000000803147210 */ /* 0x000fe40007ffe0ff */
[----:B------:R-:W-:Y:S01]  /*0430*/  IADD3 R6, R8, R9, RZ ;  /* 0x0000000908067210 */ /* 0x000fe20007ffe0ff */
[----:B------:R-:W-:Y:S01]  /*0440*/  HFMA2.MMA R8, -RZ, RZ, 0, 0 ;  /* 0x00000000ff087435 */ /* 0x000fe200000001ff */
[----:B------:R-:W-:Y:S02]  /*0450*/  ISETP.EQ.OR.EX P0, PT, RZ, UR7, P0, P1 ;  /* 0x00000007ff007c0c */ /* 0x000fe40008702710 */
[----:B------:R-:W-:Y:S02]  /*0460*/  SEL R50, R50, 0x1, !P2 ;  /* 0x0000000132327807 */ /* 0x000fe40005000000 */
[----:B------:R-:W-:Y:S02]  /*0470*/  LEA R48, R48, UR5, 0x3 ;  /* 0x0000000530307c11 */ /* 0x000fe4000f8e18ff */
[----:B------:R-:W-:-:S02]  /*0480*/  SHF.R.S32.HI R9, RZ, 0x1f, R57 ;  /* 0x0000001fff097819 */ /* 0x000fc40000011439 */
[----:B------:R-:W-:-:S07]  /*0490*/  LEA R46, R46, UR5, 0x3 ;  /* 0x000000052e2e7c11 */ /* 0x000fce000f8e18ff */
.L_x_1578:
[----:B------:R-:W0:Y:S01]  /*04a0*/  S2UR UR6, SR_CTAID.X ;  /* 0x00000000000679c3 */ /* 0x000e220000002500 */
[----:B--2---:R-:W-:Y:S01]  /*04b0*/  IMAD.WIDE.U32 R12, R2, -0x33333333, RZ ;  /* 0xcccccccd020c7825 */ /* 0x004fe200078e00ff */
[----:B------:R-:W-:Y:S01]  /*04c0*/  LOP3.LUT R22, R0, 0x1, RZ, 0xc0, !PT ;  /* 0x0000000100167812 */ /* 0x000fe200078ec0ff */
[----:B------:R-:W-:Y:S02]  /*04d0*/  ULDC.64 UR10, c[0x0][0x228] ;  /* 0x00008a00000a7ab9 */ /* 0x000fe40000000a00 */
[----:B------:R-:W-:Y:S01]  /*04e0*/  IMAD.MOV.U32 R23, RZ, RZ, RZ ;  /* 0x000000ffff177224 */ /* 0x000fe200078e00ff */
[----:B------:R-:W-:Y:S01]  /*04f0*/  SHF.R.U32.HI R13, RZ, 0x6, R13 ;  /* 0x00000006ff0d7819 */ /* 0x000fe2000001160d */
[----:B------:R-:W-:-:S04]  /*0500*/  IMAD R55, R8, 0xa0000, RZ ;  /* 0x000a000008377824 */ /* 0x000fc800078e02ff */
[----:B------:R-:W-:-:S04]  /*0510*/  IMAD R3, R13, -0x50, R2 ;  /* 0xffffffb00d037824 */ /* 0x000fc800078e0202 */
[----:B------:R-:W-:-:S05]  /*0520*/  IMAD R22, R22, 0x50, R3 ;  /* 0x0000005016167824 */ /* 0x000fca00078e0203 */
[----:B------:R-:W-:Y:S01]  /*0530*/  SHF.L.U32 R22, R22, 0x2, RZ ;  /* 0x0000000216167819 */ /* 0x000fe200000006ff */
[----:B0-----:R-:W-:-:S04]  /*0540*/  USHF.L.U32 UR6, UR6, 0x4, URZ ;  /* 0x0000000406067899 */ /* 0x001fc8000800063f */
[----:B------:R-:W-:Y:S01]  /*0550*/  IMAD.WIDE.U32 R18, R10, 0xa0000, R22 ;  /* 0x000a00000a127825 */ /* 0x000fe200078e0016 */
[----:B------:R-:W-:-:S04]  /*0560*/  ULOP3.LUT UR6, UR6, 0x3f0, URZ, 0xc0, !UPT ;  /* 0x000003f006067892 */ /* 0x000fc8000f8ec03f */
[----:B------:R-:W-:Y:S02]  /*0570*/  IADD3 R55, R19, R55, RZ ;  /* 0x0000003713377210 */ /* 0x000fe40007ffe0ff */
[----:B------:R-:W-:Y:S01]  /*0580*/  IADD3 R3, R13, UR6, RZ ;  /* 0x000000060d037c10 */ /* 0x000fe2000fffe0ff */
[----:B------:R-:W-:-:S04]  /*0590*/  ULDC.64 UR6, c[0x0][0x218] ;  /* 0x0000860000067ab9 */ /* 0x000fc80000000a00 */
[----:B------:R-:W-:-:S04]  /*05a0*/  IMAD R3, R3, 0x280, RZ ;  /* 0x0000028003037824 */ /* 0x000fc800078e02ff */
[C---:B------:R-:W-:Y:S01]  /*05b0*/  VIADD R13, R3.reuse, 0xa00 ;  /* 0x00000a00030d7836 */ /* 0x040fe20000000000 */
[----:B------:R-:W-:-:S04]  /*05c0*/  IADD3 R12, P1, R3, R18, RZ ;  /* 0x00000012030c7210 */ /* 0x000fc80007f3e0ff */
[----:B------:R-:W-:Y:S02]  /*05d0*/  IADD3.X R11, RZ, R55, RZ, P1, !PT ;  /* 0x00000037ff0b7210 */ /* 0x000fe40000ffe4ff */
[----:B------:R-:W-:-:S04]  /*05e0*/  LEA R32, P1, R12, UR6, 0x1 ;  /* 0x000000060c207c11 */ /* 0x000fc8000f8208ff */
[----:B------:R-:W-:Y:S02]  /*05f0*/  LEA.HI.X R33, R12, UR7, R11, 0x1, P1 ;  /* 0x000000070c217c11 */ /* 0x000fe400088f0c0b */
[----:B------:R-:W-:-:S04]  /*0600*/  IADD3 R14, P1, R13, R18, RZ ;  /* 0x000000120d0e7210 */ /* 0x000fc80007f3e0ff */
[----:B------:R-:W2:Y:S01]  /*0610*/  LDG.E.64.CONSTANT R32, desc[UR8][R32.64] ;  /* 0x0000000820207981 */ /* 0x000ea2000c1e9b00 */
[----:B------:R-:W-:Y:S02]  /*0620*/  IADD3.X R13, RZ, R55, RZ, P1, !PT ;  /* 0x00000037ff0d7210 */ /* 0x000fe40000ffe4ff */
[C---:B------:R-:W-:Y:S02]  /*0630*/  LEA R30, P1, R14.reuse, UR6, 0x1 ;  /* 0x000000060e1e7c11 */ /* 0x040fe4000f8208ff */
[----:B------:R-:W-:Y:S02]  /*0640*/  IADD3 R51, R3, 0x1400, RZ ;  /* 0x0000140003337810 */ /* 0x000fe40007ffe0ff */
[----:B------:R-:W-:Y:S02]  /*0650*/  LEA.HI.X R31, R14, UR7, R13, 0x1, P1 ;  /* 0x000000070e1f7c11 */ /* 0x000fe400088f0c0d */
[----:B------:R-:W-:-:S04]  /*0660*/  IADD3 R51, P1, R51, R18, RZ ;  /* 0x0000001233337210 */ /* 0x000fc80007f3e0ff */
[----:B------:R-:W3:Y:S01]  /*0670*/  LDG.E.64.CONSTANT R30, desc[UR8][R30.64] ;  /* 0x000000081e1e7981 */ /* 0x000ee2000c1e9b00 */
[----:B------:R-:W-:Y:S01]  /*0680*/  IMAD.X R16, RZ, RZ, R55, P1 ;  /* 0x000000ffff107224 */ /* 0x000fe200008e0637 */
[----:B------:R-:W-:Y:S02]  /*0690*/  LEA R28, P1, R51, UR6, 0x1 ;  /* 0x00000006331c7c11 */ /* 0x000fe4000f8208ff */
[----:B------:R-:W-:Y:S02]  /*06a0*/  IADD3 R3, R3, 0x1e00, RZ ;  /* 0x00001e0003037810 */ /* 0x000fe40007ffe0ff */
[----:B------:R-:W-:Y:S02]  /*06b0*/  LEA.HI.X R29, R51, UR7, R16, 0x1, P1 ;  /* 0x00000007331d7c11 */ /* 0x000fe400088f0c10 */
[----:B------:R-:W-:-:S04]  /*06c0*/  IADD3 R18, P1, R3, R18, RZ ;  /* 0x0000001203127210 */ /* 0x000fc80007f3e0ff */
[----:B------:R-:W4:Y:S01]  /*06d0*/  LDG.E.64.CONSTANT R28, desc[UR8][R28.64] ;  /* 0x000000081c1c7981 */ /* 0x000f22000c1e9b00 */
[----:B------:R-:W-:Y:S02]  /*06e0*/  IADD3.X R55, RZ, R55, RZ, P1, !PT ;  /* 0x00000037ff377210 */ /* 0x000fe40000ffe4ff */
[----:B------:R-:W-:-:S04]  /*06f0*/  LEA R26, P1, R18, UR6, 0x1 ;  /* 0x00000006121a7c11 */ /* 0x000fc8000f8208ff */
[----:B------:R-:W-:Y:S01]  /*0700*/  LEA.HI.X R27, R18, UR7, R55, 0x1, P1 ;  /* 0x00000007121b7c11 */ /* 0x000fe200088f0c37 */
[----:B------:R-:W-:Y:S01]  /*0710*/  IMAD.SHL.U32 R23, R22, 0x2, RZ ;  /* 0x0000000216177824 */ /* 0x000fe200078e00ff */
[----:B------:R-:W-:-:S04]  /*0720*/  ULDC.64 UR6, c[0x0][0x220] ;  /* 0x0000880000067ab9 */ /* 0x000fc80000000a00 */
[----:B------:R-:W4:Y:S01]  /*0730*/  LDG.E.64.CONSTANT R26, desc[UR8][R26.64] ;  /* 0x000000081a1a7981 */ /* 0x000f22000c1e9b00 */
        /* <DEDUP_REMOVED lines=9> */
[----:B------:R-:W-:Y:S02]  /*07d0*/  ISETP.NE.AND P2, PT, R2, RZ, PT ;  /* 0x000000ff0200720c */ /* 0x000fe40003f45270 */
[C---:B--2---:R-:W-:Y:S01]  /*07e0*/  PRMT R15, R32.reuse, 0x7632, R15 ;  /* 0x00007632200f7816 */ /* 0x044fe2000000000f */
[----:B------:R-:W-:Y:S01]  /*07f0*/  IMAD.U32 R49, R33, 0x10000, RZ ;  /* 0x0001000021317824 */ /* 0x000fe200078e00ff */
[----:B------:R-:W-:-:S02]  /*0800*/  SHF.L.U32 R3, R32, 0x10, RZ ;  /* 0x0000001020037819 */ /* 0x000fc400000006ff */
[----:B------:R-:W-:Y:S02]  /*0810*/  SHF.L.U32 R34, R15, 0x10, RZ ;  /* 0x000000100f227819 */ /* 0x000fe400000006ff */
[----:B------:R-:W-:Y:S01]  /*0820*/  PRMT R15, R33, 0x7632, R15 ;  /* 0x00007632210f7816 */ /* 0x000fe2000000000f */
[----:B------:R-:W-:Y:S01]  /*0830*/  FFMA.FTZ R19, R3, R3, RZ ;  /* 0x0000000303137223 */ /* 0x000fe200000100ff */
[----:B------:R-:W-:-:S03]  /*0840*/  FADD.FTZ R17, RZ, R3 ;  /* 0x00000003ff117221 */ /* 0x000fc60000010000 */
[----:B------:R-:W-:Y:S01]  /*0850*/  FFMA.FTZ R36, R34, R34, R19 ;  /* 0x0000002222247223 */ /* 0x000fe20000010013 */
[----:B------:R-:W-:Y:S01]  /*0860*/  FADD.FTZ R34, R17, R34 ;  /* 0x0000002211227221 */ /* 0x000fe20000010000 */
[----:B------:R-:W-:Y:S02]  /*0870*/  SHF.L.U32 R19, R15, 0x10, RZ ;  /* 0x000000100f137819 */ /* 0x000fe400000006ff */
[----:B------:R-:W-:Y:S01]  /*0880*/  FFMA.FTZ R36, R49, R49, R36 ;  /* 0x0000003131247223 */ /* 0x000fe20000010024 */
[----:B------:R-:W-:Y:S01]  /*0890*/  FADD.FTZ R34, R34, R49 ;  /* 0x0000003122227221 */ /* 0x000fe20000010000 */
[C---:B---3--:R-:W-:Y:S02]  /*08a0*/  SHF.L.U32 R15, R30.reuse, 0x10, RZ ;  /* 0x000000101e0f7819 */ /* 0x048fe400000006ff */
[----:B------:R-:W-:Y:S01]  /*08b0*/  PRMT R17, R30, 0x7632, R17 ;  /* 0x000076321e117816 */ /* 0x000fe20000000011 */
[----:B------:R-:W-:Y:S01]  /*08c0*/  FFMA.FTZ R36, R19, R19, R36 ;  /* 0x0000001313247223 */ /* 0x000fe20000010024 */
[----:B------:R-:W-:Y:S01]  /*08d0*/  FADD.FTZ R34, R34, R19 ;  /* 0x0000001322227221 */ /* 0x000fe20000010000 */
[----:B------:R-:W-:-:S02]  /*08e0*/  SHF.L.U32 R45, R31, 0x10, RZ ;  /* 0x000000101f2d7819 */ /* 0x000fc400000006ff */
[----:B------:R-:W-:Y:S02]  /*08f0*/  IMAD.U32 R19, R17, 0x10000, RZ ;  /* 0x0001000011137824 */ /* 0x000fe400078e00ff */
[----:B------:R-:W-:Y:S01]  /*0900*/  FFMA.FTZ R36, R15, R15, R36 ;  /* 0x0000000f0f247223 */ /* 0x000fe20000010024 */
[----:B------:R-:W-:Y:S01]  /*0910*/  FADD.FTZ R34, R34, R15 ;  /* 0x0000000f22227221 */ /* 0x000fe20000010000 */
[----:B------:R-:W-:Y:S02]  /*0920*/  PRMT R17, R31, 0x7632, R17 ;  /* 0x000076321f117816 */ /* 0x000fe40000000011 */
[----:B------:R-:W-:Y:S01]  /*0930*/  FFMA.FTZ R36, R19, R19, R36 ;  /* 0x0000001313247223 */ /* 0x000fe20000010024 */
[----:B------:R-:W-:Y:S01]  /*0940*/  FADD.FTZ R34, R34, R19 ;  /* 0x0000001322227221 */ /* 0x000fe20000010000 */
[----:B------:R-:W-:Y:S02]  /*0950*/  SHF.L.U32 R21, R17, 0x10, RZ ;  /* 0x0000001011157819 */ /* 0x000fe400000006ff */
[----:B------:R-:W-:Y:S01]  /*0960*/  FFMA.FTZ R36, R45, R45, R36 ;  /* 0x0000002d2d247223 */ /* 0x000fe20000010024 */
[----:B------:R-:W-:Y:S01]  /*0970*/  FADD.FTZ R34, R34, R45 ;  /* 0x0000002d22227221 */ /* 0x000fe20000010000 */
[----:B----4-:R-:W-:-:S02]  /*0980*/  SHF.L.U32 R17, R28, 0x10, RZ ;  /* 0x000000101c117819 */ /* 0x010fc400000006ff */
[----:B------:R-:W-:Y:S01]  /*0990*/  PRMT R19, R28, 0x7632, R19 ;  /* 0x000076321c137816 */ /* 0x000fe20000000013 */
[----:B------:R-:W-:Y:S01]  /*09a0*/  FFMA.FTZ R36, R21, R21, R36 ;  /* 0x0000001515247223 */ /* 0x000fe20000010024 */
[----:B------:R-:W-:Y:S01]  /*09b0*/  FADD.FTZ R34, R34, R21 ;  /* 0x0000001522227221 */ /* 0x000fe20000010000 */
[----:B------:R-:W-:Y:S02]  /*09c0*/  SHF.L.U32 R21, R29, 0x10, RZ ;  /* 0x000000101d157819 */ /* 0x000fe400000006ff */
[----:B------:R-:W-:Y:S02]  /*09d0*/  IMAD.U32 R35, R19, 0x10000, RZ ;  /* 0x0001000013237824 */ /* 0x000fe400078e00ff */
[----:B------:R-:W-:Y:S01]  /*09e0*/  FFMA.FTZ R36, R17, R17, R36 ;  /* 0x0000001111247223 */ /* 0x000fe20000010024 */
[----:B------:R-:W-:Y:S01]  /*09f0*/  FADD.FTZ R34, R34, R17 ;  /* 0x0000001122227221 */ /* 0x000fe20000010000 */
[----:B------:R-:W-:Y:S02]  /*0a00*/  PRMT R19, R29, 0x7632, R19 ;  /* 0x000076321d137816 */ /* 0x000fe40000000013 */
[----:B------:R-:W-:Y:S01]  /*0a10*/  FFMA.FTZ R36, R35, R35, R36 ;  /* 0x0000002323247223 */ /* 0x000fe20000010024 */
[----:B------:R-:W-:Y:S01]  /*0a20*/  FADD.FTZ R34, R34, R35 ;  /* 0x0000002322227221 */ /* 0x000fe20000010000 */
[----:B------:R-:W-:-:S02]  /*0a30*/  SHF.L.U32 R37, R19, 0x10, RZ ;  /* 0x0000001013257819 */ /* 0x000fc400000006ff */
[----:B------:R-:W-:Y:S01]  /*0a40*/  FFMA.FTZ R36, R21, R21, R36 ;  /* 0x0000001515247223 */ /* 0x000fe20000010024 */
[----:B------:R-:W-:Y:S01]  /*0a50*/  FADD.FTZ R35, R34, R21 ;  /* 0x0000001522237221 */ /* 0x000fe20000010000 */
[C---:B------:R-:W-:Y:S02]  /*0a60*/  SHF.L.U32 R19, R26.reuse, 0x10, RZ ;  /* 0x000000101a137819 */ /* 0x040fe400000006ff */
[----:B------:R-:W-:Y:S01]  /*0a70*/  PRMT R34, R26, 0x7632, R34 ;  /* 0x000076321a227816 */ /* 0x000fe20000000022 */
[----:B------:R-:W-:Y:S01]  /*0a80*/  FFMA.FTZ R38, R37, R37, R36 ;  /* 0x0000002525267223 */ /* 0x000fe20000010024 */
[----:B------:R-:W-:Y:S01]  /*0a90*/  FADD.FTZ R36, R35, R37 ;  /* 0x0000002523247221 */ /* 0x000fe20000010000 */
[----:B------:R-:W-:Y:S02]  /*0aa0*/  SHF.L.U32 R47, R27, 0x10, RZ ;  /* 0x000000101b2f7819 */ /* 0x000fe400000006ff */
[----:B------:R-:W-:Y:S02]  /*0ab0*/  IMAD.U32 R35, R34, 0x10000, RZ ;  /* 0x0001000022237824 */ /* 0x000fe400078e00ff */
[----:B------:R-:W-:Y:S01]  /*0ac0*/  FFMA.FTZ R38, R19, R19, R38 ;  /* 0x0000001313267223 */ /* 0x000fe20000010026 */
[----:B------:R-:W-:Y:S01]  /*0ad0*/  FADD.FTZ R36, R36, R19 ;  /* 0x0000001324247221 */ /* 0x000fe20000010000 */
[----:B------:R-:W-:-:S02]  /*0ae0*/  PRMT R34, R27, 0x7632, R34 ;  /* 0x000076321b227816 */ /* 0x000fc40000000022 */
[----:B------:R-:W-:Y:S01]  /*0af0*/  FFMA.FTZ R38, R35, R35, R38 ;  /* 0x0000002323267223 */ /* 0x000fe20000010026 */
[----:B------:R-:W-:Y:S01]  /*0b00*/  FADD.FTZ R36, R36, R35 ;  /* 0x0000002324247221 */ /* 0x000fe20000010000 */
[----:B------:R-:W-:Y:S02]  /*0b10*/  SHF.L.U32 R35, R34, 0x10, RZ ;  /* 0x0000001022237819 */ /* 0x000fe400000006ff */
        /* <DEDUP_REMOVED lines=14> */
[----:B------:R-:W-:-:S03]  /*0c00*/  @!P1 FADD.FTZ R34, R34, R37 ;  /* 0x0000002522229221 */ /* 0x000fc60000010000 */
[----:B--2---:R-:W-:Y:S01]  /*0c10*/  @!P1 FADD.FTZ R61, R61, R38 ;  /* 0x000000263d3d9221 */ /* 0x004fe20000010000 */
[----:B------:R-:W-:Y:S01]  /*0c20*/  @!P1 FADD.FTZ R36, R34, R39 ;  /* 0x0000002722249221 */ /* 0x000fe20000010000 */
[----:B------:R-:W-:Y:S02]  /*0c30*/  CS2R R34, SRZ ;  /* 0x0000000000227805 */ /* 0x000fe4000001ff00 */
[----:B---3--:R-:W-:Y:S01]  /*0c40*/  @!P1 FADD.FTZ R61, R61, R40 ;  /* 0x000000283d3d9221 */ /* 0x008fe20000010000 */
[----:B------:R-:W-:-:S03]  /*0c50*/  @!P1 FADD.FTZ R36, R36, R41 ;  /* 0x0000002924249221 */ /* 0x000fc60000010000 */
[----:B----4-:R-:W-:Y:S01]  /*0c60*/  @!P1 FADD.FTZ R34, R61, R42 ;  /* 0x0000002a3d229221 */ /* 0x010fe20000010000 */
[----:B------:R-:W-:Y:S01]  /*0c70*/  @!P1 FADD.FTZ R35, R36, R43 ;  /* 0x0000002b24239221 */ /* 0x000fe20000010000 */
[----:B------:R-:W-:-:S03]  /*0c80*/  LOP3.LUT P1, RZ, R2, 0xffffffc3, RZ, 0xc0, !PT ;  /* 0xffffffc302ff7812 */ /* 0x000fc6000782c0ff */
[----:B------:R-:W0:Y:S04]  /*0c90*/  SHFL.BFLY PT, R37, R34, 0x2, 0x1f ;  /* 0x0c401f0022257f89 */ /* 0x000e2800000e0000 */
[----:B------:R-:W1:Y:S01]  /*0ca0*/  SHFL.BFLY PT, R36, R35, 0x2, 0x1f ;  /* 0x0c401f0023247f89 */ /* 0x000e6200000e0000 */
[----:B0-----:R-:W-:Y:S01]  /*0cb0*/  FADD.FTZ R38, R37, R34 ;  /* 0x0000002225267221 */ /* 0x001fe20000010000 */
[----:B-1----:R-:W-:-:S04]  /*0cc0*/  FADD.FTZ R40, R36, R35 ;  /* 0x0000002324287221 */ /* 0x002fc80000010000 */
[----:B------:R0:W1:Y:S04]  /*0cd0*/  SHFL.BFLY PT, R41, R38, 0x1, 0x1f ;  /* 0x0c201f0026297f89 */ /* 0x00006800000e0000 */
[----:B------:R0:W2:Y:S01]  /*0ce0*/  SHFL.BFLY PT, R43, R40, 0x1, 0x1f ;  /* 0x0c201f00282b7f89 */ /* 0x0000a200000e0000 */
[----:B------:R-:W-:Y:S05]  /*0cf0*/  @P1 BRA `(.L_x_1573) ;  /* 0x0000000000241947 */ /* 0x000fea0003800000 */
[----:B------:R-:W3:Y:S01]  /*0d00*/  LDC R35, c[0x0][0x10] ;  /* 0x00000400ff237b82 */ /* 0x000ee20000000800 */
[----:B-1----:R-:W-:-:S07]  /*0d10*/  FADD.FTZ R34, R38, R41 ;  /* 0x0000002926227221 */ /* 0x002fce0000010000 */
[----:B------:R-:W1:Y:S01]  /*0d20*/  LDC.64 R36, c[0x0][0x248] ;  /* 0x00009200ff247b82 */ /* 0x000e620000000a00 */
[----:B---3--:R-:W-:-:S05]  /*0d30*/  IMAD R35, R35, UR4, R0 ;  /* 0x0000000423237c24 */ /* 0x008fca000f8e0200 */
[----:B------:R-:W-:-:S05]  /*0d40*/  LEA R35, R35, R54, 0xa ;  /* 0x0000003623237211 */ /* 0x000fca00078e50ff */
[----:B------:R-:W-:Y:S02]  /*0d50*/  IMAD.SHL.U32 R39, R35, 0x2, RZ ;  /* 0x0000000223277824 */ /* 0x000fe400078e00ff */
[----:B--2---:R-:W-:Y:S02]  /*0d60*/  FADD.FTZ R35, R40, R43 ;  /* 0x0000002b28237221 */ /* 0x004fe40000010000 */
[----:B-1----:R-:W-:-:S05]  /*0d70*/  IMAD.WIDE.U32 R36, R39, 0x4, R36 ;  /* 0x0000000427247825 */ /* 0x002fca00078e0024 */
[----:B------:R3:W-:Y:S02]  /*0d80*/  STG.E.64 desc[UR8][R36.64], R34 ;  /* 0x0000002224007986 */ /* 0x0007e4000c101b08 */
.L_x_1573:
[----:B------:R-:W-:Y:S05]  /*0d90*/  BSYNC B0 ;  /* 0x0000000000007941 */ /* 0x000fea0003800000 */
.L_x_1572:
[----:B------:R-:W-:Y:S06]  /*0da0*/  BAR.SYNC.DEFER_BLOCKING 0x0 ;  /* 0x0000000000007b1d */ /* 0x000fec0000010000 */
[----:B------:R-:W-:Y:S05]  /*0db0*/  @P2 BRA `(.L_x_1574) ;  /* 0x0000000000282947 */ /* 0x000fea0003800000 */
[----:B------:R-:W-:Y:S06]  /*0dc0*/  MEMBAR.ALL.GPU ;  /* 0x0000000000007992 */ /* 0x000fec000000a000 */
[----:B------:R-:W-:-:S00]  /*0dd0*/  ERRBAR ;  /* 0x00000000000079ab */ /* 0x000fc00000000000 */
[----:B------:R-:W-:Y:S06]  /*0de0*/  CGAERRBAR ;  /* 0x00000000000075ab */ /* 0x000fec0000000000 */
[----:B---3--:R3:W5:Y:S02]  /*0df0*/  ATOM.E.ADD.STRONG.GPU PT, R34, desc[UR8][R58.64], R50 ;  /* 0x000000323a22798a */ /* 0x00876400081ee1c8 */
.L_x_1575:
[----:B------:R-:W4:Y:S04]  /*0e00*/  LD.E.STRONG.GPU R35, desc[UR8][R58.64] ;  /* 0x000000083a237980 */ /* 0x000f28000c10f900 */
[----:B----4-:R-:W-:Y:S01]  /*0e10*/  CCTL.IVALL ;  /* 0x00000000ff00798f */ /* 0x010fe20002000000 */
[----:B------:R-:W-:Y:S05]  /*0e20*/  YIELD ;  /* 0x0000000000007946 */ /* 0x000fea0003800000 */
[----:B-----5:R-:W-:-:S04]  /*0e30*/  LOP3.LUT R35, R35, R34, RZ, 0x3c, !PT ;  /* 0x0000002223237212 */ /* 0x020fc800078e3cff */
[----:B------:R-:W-:-:S13]  /*0e40*/  ISETP.GT.AND P1, PT, R35, -0x1, PT ;  /* 0xffffffff2300780c */ /* 0x000fda0003f24270 */
[----:B------:R-:W-:Y:S05]  /*0e50*/  @P1 BRA `(.L_x_1575) ;  /* 0xfffffffc00e81947 */ /* 0x000fea000383ffff */
.L_x_1574:
[----:B------:R-:W-:Y:S01]  /*0e60*/  ISETP.GT.U32.AND P1, PT, R2, 0xff, PT ;  /* 0x000000ff0200780c */ /* 0x000fe20003f24070 */
[----:B------:R-:W-:Y:S05]  /*0e70*/  WARPSYNC.ALL ;  /* 0x0000000000007948 */ /* 0x000fea0003800000 */
[----:B------:R-:W-:Y:S01]  /*0e80*/  BAR.SYNC.DEFER_BLOCKING 0x0 ;  /* 0x0000000000007b1d */ /* 0x000fe20000010000 */
[----:B---3--:R-:W-:Y:S02]  /*0e90*/  PRMT R36, R26, 0x7632, R36 ;  /* 0x000076321a247816 */ /* 0x008fe40000000024 */
[----:B------:R-:W-:Y:S02]  /*0ea0*/  PRMT R37, R27, 0x7632, R37 ;  /* 0x000076321b257816 */ /* 0x000fe40000000025 */
[----:B------:R-:W-:-:S02]  /*0eb0*/  CS2R R26, SRZ ;  /* 0x00000000001a7805 */ /* 0x000fc4000001ff00 */
[----:B------:R-:W-:Y:S01]  /*0ec0*/  PRMT R53, R32, 0x7632, R53 ;  /* 0x0000763220357816 */ /* 0x000fe20000000035 */
[----:B------:R-:W-:Y:S01]  /*0ed0*/  BSSY B0, `(.L_x_1576) ;  /* 0x0000026000007945 */ /* 0x000fe20003800000 */
[----:B------:R-:W-:Y:S02]  /*0ee0*/  PRMT R52, R33, 0x7632, R52 ;  /* 0x0000763221347816 */ /* 0x000fe40000000034 */
[----:B--2---:R-:W-:Y:S02]  /*0ef0*/  PRMT R43, R30, 0x7632, R43 ;  /* 0x000076321e2b7816 */ /* 0x004fe4000000002b */
[----:B------:R-:W-:Y:S02]  /*0f00*/  PRMT R42, R31, 0x7632, R42 ;  /* 0x000076321f2a7816 */ /* 0x000fe4000000002a */
[----:B------:R-:W-:Y:S02]  /*0f10*/  PRMT R34, R28, 0x7632, R34 ;  /* 0x000076321c227816 */ /* 0x000fe40000000022 */
[----:B------:R-:W-:-:S02]  /*0f20*/  PRMT R35, R29, 0x7632, R35 ;  /* 0x000076321d237816 */ /* 0x000fc40000000023 */
[----:B0----5:R-:W-:Y:S02]  /*0f30*/  PRMT R38, R24, 0x7632, R38 ;  /* 0x0000763218267816 */ /* 0x021fe40000000026 */
[----:B------:R-:W-:Y:S02]  /*0f40*/  PRMT R39, R25, 0x7632, R39 ;  /* 0x0000763219277816 */ /* 0x000fe40000000027 */
[----:B------:R-:W-:Y:S02]  /*0f50*/  PRMT R40, R22, 0x7632, R40 ;  /* 0x0000763216287816 */ /* 0x000fe40000000028 */
[----:B-1----:R-:W-:Y:S01]  /*0f60*/  PRMT R41, R23, 0x7632, R41 ;  /* 0x0000763217297816 */ /* 0x002fe20000000029 */
[----:B------:R-:W-:Y:S06]  /*0f70*/  @P1 BRA `(.L_x_1577) ;  /* 0x00000000006c1947 */ /* 0x000fec0003800000 */
[----:B------:R-:W0:Y:S01]  /*0f80*/  LDC R27, c[0x0][0x10] ;  /* 0x00000400ff1b7b82 */ /* 0x000e220000000800 */
[----:B------:R-:W-:Y:S02]  /*0f90*/  SHF.R.U32.HI R28, RZ, 0x4, R2 ;  /* 0x00000004ff1c7819 */ /* 0x000fe40000011602 */
[----:B------:R-:W-:-:S05]  /*0fa0*/  LOP3.LUT R26, R2, 0xf, RZ, 0xc0, !PT ;  /* 0x0000000f021a7812 */ /* 0x000fca00078ec0ff */
[----:B------:R-:W1:Y:S01]  /*0fb0*/  LDC.64 R32, c[0x0][0x248] ;  /* 0x00009200ff207b82 */ /* 0x000e620000000a00 */
[----:B0-----:R-:W-:-:S05]  /*0fc0*/  IMAD R27, R27, UR4, R0 ;  /* 0x000000041b1b7c24 */ /* 0x001fca000f8e0200 */
[----:B------:R-:W-:-:S04]  /*0fd0*/  LEA R27, R27, R28, 0x4 ;  /* 0x0000001c1b1b7211 */ /* 0x000fc800078e20ff */
[----:B------:R-:W-:-:S04]  /*0fe0*/  LEA R26, R27, R26, 0x6 ;  /* 0x0000001a1b1a7211 */ /* 0x000fc800078e30ff */
        /* <DEDUP_REMOVED lines=20> */
.L_x_1577:
[----:B------:R-:W-:Y:S05]  /*1130*/  BSYNC B0 ;  /* 0x0000000000007941 */ /* 0x000fea0003800000 */
.L_x_1576:
[----:B------:R-:W0:Y:S01]  /*1140*/  SHFL.BFLY PT, R28, R27, 0x8, 0x1f ;  /* 0x0d001f001b1c7f89 */ /* 0x000e2200000e0000 */
[----:B------:R-:W-:Y:S01]  /*1150*/  LOP3.LUT P1, RZ, R2, 0xffffff0f, RZ, 0xc0, !PT ;  /* 0xffffff0f02ff7812 */ /* 0x000fe2000782c0ff */
[----:B------:R-:W-:Y:S01]  /*1160*/  ULDC.64 UR6, c[0x0][0x210] ;  /* 0x0000840000067ab9 */ /* 0x000fe20000000a00 */
[----:B------:R-:W-:Y:S01]  /*1170*/  SHF.L.U32 R43, R43, 0x10, RZ ;  /* 0x000000102b2b7819 */ /* 0x000fe200000006ff */
[----:B------:R-:W1:Y:S01]  /*1180*/  SHFL.BFLY PT, R29, R26, 0x8, 0x1f ;  /* 0x0d001f001a1d7f89 */ /* 0x000e6200000e0000 */
[C---:B------:R-:W-:Y:S01]  /*1190*/  LEA R62, P2, R14.reuse, UR6, 0x1 ;  /* 0x000000060e3e7c11 */ /* 0x040fe2000f8408ff */
[----:B------:R-:W-:Y:S01]  /*11a0*/  IMAD.U32 R35, R35, 0x10000, RZ ;  /* 0x0001000023237824 */ /* 0x000fe200078e00ff */
[----:B------:R-:W-:Y:S01]  /*11b0*/  SHF.L.U32 R37, R37, 0x10, RZ ;  /* 0x0000001025257819 */ /* 0x000fe200000006ff */
[----:B------:R-:W-:Y:S01]  /*11c0*/  ULOP3.LUT UR4, UR4, 0x1, URZ, 0x3c, !UPT ;  /* 0x0000000104047892 */ /* 0x000fe2000f8e3c3f */
[----:B------:R-:W-:Y:S02]  /*11d0*/  LEA.HI.X R63, R14, UR7, R13, 0x1, P2 ;  /* 0x000000070e3f7c11 */ /* 0x000fe400090f0c0d */
[----:B------:R-:W-:-:S02]  /*11e0*/  SHF.L.U32 R13, R42, 0x10, RZ ;  /* 0x000000102a0d7819 */ /* 0x000fc400000006ff */
[----:B------:R-:W-:Y:S02]  /*11f0*/  SHF.L.U32 R24, R24, 0x10, RZ ;  /* 0x0000001018187819 */ /* 0x000fe400000006ff */
[----:B------:R-:W-:Y:S02]  /*1200*/  SHF.L.U32 R38, R38, 0x10, RZ ;  /* 0x0000001026267819 */ /* 0x000fe400000006ff */
[----:B------:R-:W-:Y:S01]  /*1210*/  SHF.L.U32 R40, R40, 0x10, RZ ;  /* 0x0000001028287819 */ /* 0x000fe200000006ff */
[----:B0-----:R-:W-:Y:S01]  /*1220*/  FADD.FTZ R28, R28, R27 ;  /* 0x0000001b1c1c7221 */ /* 0x001fe20000010000 */
[----:B-1----:R-:W-:-:S04]  /*1230*/  FADD.FTZ R29, R29, R26 ;  /* 0x0000001a1d1d7221 */ /* 0x002fc80000010000 */
[----:B------:R-:W0:Y:S04]  /*1240*/  SHFL.BFLY PT, R31, R28, 0x4, 0x1f ;  /* 0x0c801f001c1f7f89 */ /* 0x000e2800000e0000 */
[----:B------:R-:W1:Y:S01]  /*1250*/  SHFL.BFLY PT, R30, R29, 0x4, 0x1f ;  /* 0x0c801f001d1e7f89 */ /* 0x000e6200000e0000 */
[----:B0-----:R-:W-:Y:S01]  /*1260*/  FADD.FTZ R31, R28, R31 ;  /* 0x0000001f1c1f7221 */ /* 0x001fe20000010000 */
[----:B-1----:R-:W-:-:S04]  /*1270*/  FADD.FTZ R30, R29, R30 ;  /* 0x0000001e1d1e7221 */ /* 0x002fc80000010000 */
[----:B------:R-:W0:Y:S01]  /*1280*/  SHFL.BFLY PT, R32, R31, 0x2, 0x1f ;  /* 0x0c401f001f207f89 */ /* 0x000e2200000e0000 */
[----:B------:R-:W1:Y:S03]  /*1290*/  @!P0 LDC.64 R28, c[0x0][0x240] ;  /* 0x00009000ff1c8b82 */ /* 0x000e660000000a00 */
[----:B------:R-:W2:Y:S01]  /*12a0*/  SHFL.BFLY PT, R33, R30, 0x2, 0x1f ;  /* 0x0c401f001e217f89 */ /* 0x000ea200000e0000 */
[----:B0-----:R-:W-:Y:S01]  /*12b0*/  FADD.FTZ R60, R31, R32 ;  /* 0x000000201f3c7221 */ /* 0x001fe20000010000 */
[----:B--2---:R-:W-:-:S04]  /*12c0*/  FADD.FTZ R61, R30, R33 ;  /* 0x000000211e3d7221 */ /* 0x004fc80000010000 */
[----:B------:R-:W0:Y:S04]  /*12d0*/  SHFL.BFLY PT, R27, R60, 0x1, 0x1f ;  /* 0x0c201f003c1b7f89 */ /* 0x000e2800000e0000 */
[----:B------:R-:W2:Y:S01]  /*12e0*/  SHFL.BFLY PT, R26, R61, 0x1, 0x1f ;  /* 0x0c201f003d1a7f89 */ /* 0x000ea200000e0000 */
[----:B0-----:R-:W-:-:S04]  /*12f0*/  @!P1 FADD.FTZ R32, R60, R27 ;  /* 0x0000001b3c209221 */ /* 0x001fc80000010000 */
[----:B------:R-:W-:Y:S01]  /*1300*/  @!P1 FMUL.FTZ R32, R32, 4.8828125727595761418e-05 ;  /* 0x384ccccd20209820 */ /* 0x000fe20000410000 */
[----:B--2---:R-:W-:-:S03]  /*1310*/  @!P1 FADD.FTZ R27, R61, R26 ;  /* 0x0000001a3d1b9221 */ /* 0x004fc60000010000 */
[----:B------:R-:W-:-:S04]  /*1320*/  @!P1 FMUL.FTZ R26, R32, R32 ;  /* 0x00000020201a9220 */ /* 0x000fc80000410000 */
[----:B------:R-:W-:-:S05]  /*1330*/  @!P1 FFMA.FTZ R26, R27, 4.8828125727595761418e-05, -R26 ;  /* 0x384ccccd1b1a9823 */ /* 0x000fca000001081a */
[----:B------:R-:W-:-:S05]  /*1340*/  @!P1 FMNMX.FTZ R33, RZ, R26, !PT ;  /* 0x0000001aff219209 */ /* 0x000fca0007810000 */
[----:B------:R0:W-:Y:S01]  /*1350*/  @!P1 STS.64 [R48], R32 ;  /* 0x0000002030009388 */ /* 0x0001e20000000a00 */
[----:B------:R-:W-:Y:S01]  /*1360*/  BAR.SYNC.DEFER_BLOCKING 0x0 ;  /* 0x0000000000007b1d */ /* 0x000fe20000010000 */
[----:B------:R-:W-:-:S04]  /*1370*/  @!P0 LEA R60, P1, R10, R57, 0x5 ;  /* 0x000000390a3c8211 */ /* 0x000fc800078228ff */
[----:B------:R-:W-:Y:S02]  /*1380*/  @!P0 LEA.HI.X R61, R10, R9, R8, 0x5, P1 ;  /* 0x000000090a3d8211 */ /* 0x000fe400008f2c08 */
[----:B-1----:R-:W-:Y:S02]  /*1390*/  @!P0 LEA R28, P1, R60, R28, 0x3 ;  /* 0x0000001c3c1c8211 */ /* 0x002fe400078218ff */
[----:B0-----:R-:W-:Y:S02]  /*13a0*/  LEA R32, P4, R18, UR6, 0x1 ;  /* 0x0000000612207c11 */ /* 0x001fe4000f8808ff */
[----:B------:R-:W-:Y:S02]  /*13b0*/  @!P0 LEA.HI.X R29, R60, R29, R61, 0x3, P1 ;  /* 0x0000001d3c1d8211 */ /* 0x000fe400008f1c3d */
[----:B------:R-:W-:Y:S02]  /*13c0*/  LEA R64, P1, R12, UR6, 0x1 ;  /* 0x000000060c407c11 */ /* 0x000fe4000f8208ff */
[----:B------:R-:W-:Y:S01]  /*13d0*/  LEA R60, P3, R51, UR6, 0x1 ;  /* 0x00000006333c7c11 */ /* 0x000fe2000f8608ff */
[----:B------:R-:W-:Y:S01]  /*13e0*/  ULDC UR6, c[0x0][0x230] ;  /* 0x00008c0000067ab9 */ /* 0x000fe20000000800 */
[----:B------:R-:W-:-:S02]  /*13f0*/  LEA.HI.X R33, R18, UR7, R55, 0x1, P4 ;  /* 0x0000000712217c11 */ /* 0x000fc4000a0f0c37 */
[----:B------:R-:W-:Y:S02]  /*1400*/  LEA.HI.X R61, R51, UR7, R16, 0x1, P3 ;  /* 0x00000007333d7c11 */ /* 0x000fe400098f0c10 */
[----:B------:R-:W-:Y:S02]  /*1410*/  SHF.L.U32 R55, R53, 0x10, RZ ;  /* 0x0000001035377819 */ /* 0x000fe400000006ff */
[----:B------:R-:W-:Y:S01]  /*1420*/  LEA.HI.X R65, R12, UR7, R11, 0x1, P1 ;  /* 0x000000070c417c11 */ /* 0x000fe200088f0c0b */
[----:B------:R-:W0:Y:S01]  /*1430*/  LDS.64 R30, [R46] ;  /* 0x000000002e1e7984 */ /* 0x000e220000000a00 */
[----:B------:R-:W-:Y:S01]  /*1440*/  SHF.L.U32 R51, R34, 0x10, RZ ;  /* 0x0000001022337819 */ /* 0x000fe200000006ff */
[----:B------:R-:W-:Y:S01]  /*1450*/  IMAD.U32 R11, R52, 0x10000, RZ ;  /* 0x00010000340b7824 */ /* 0x000fe200078e00ff */
[----:B------:R-:W-:Y:S01]  /*1460*/  SHF.L.U32 R53, R36, 0x10, RZ ;  /* 0x0000001024357819 */ /* 0x000fe200000006ff */
[----:B------:R-:W1:Y:S01]  /*1470*/  @!P0 LDS.64 R26, [R44+UR5] ;  /* 0x000000052c1a8984 */ /* 0x000e620008000a00 */
[----:B------:R-:W-:-:S04]  /*1480*/  IADD3 R10, P1, R10, 0x1, RZ ;  /* 0x000000010a0a7810 */ /* 0x000fc80007f3e0ff */
[----:B------:R-:W-:Y:S01]  /*1490*/  IADD3.X R8, RZ, R8, RZ, P1, !PT ;  /* 0x00000008ff087210 */ /* 0x000fe20000ffe4ff */
[----:B0-----:R-:W-:Y:S01]  /*14a0*/  FADD.FTZ R14, R31, UR6 ;  /* 0x000000061f0e7e21 */ /* 0x001fe20008010000 */
[--C-:B------:R-:W-:Y:S01]  /*14b0*/  FADD.FTZ R12, R3, -R30.reuse ;  /* 0x8000001e030c7221 */ /* 0x100fe20000010000 */
[--C-:B------:R-:W-:Y:S01]  /*14c0*/  FADD.FTZ R15, R15, -R30.reuse ;  /* 0x8000001e0f0f7221 */ /* 0x100fe20000010000 */
[--C-:B------:R-:W-:Y:S01]  /*14d0*/  FADD.FTZ R17, R17, -R30.reuse ;  /* 0x8000001e11117221 */ /* 0x100fe20000010000 */
[--C-:B------:R-:W-:Y:S01]  /*14e0*/  FADD.FTZ R19, R19, -R30.reuse ;  /* 0x8000001e13137221 */ /* 0x100fe20000010000 */
[----:B-1----:R0:W-:Y:S01]  /*14f0*/  @!P0 STG.E.64 desc[UR8][R28.64], R26 ;  /* 0x0000001a1c008986 */ /* 0x0021e2000c101b08 */
[----:B------:R-:W1:Y:S01]  /*1500*/  MUFU.RSQ R14, R14 ;  /* 0x0000000e000e7308 */ /* 0x000e620000001400 */
[C---:B------:R-:W-:Y:S01]  /*1510*/  FADD.FTZ R3, -R30.reuse, R55 ;  /* 0x000000371e037221 */ /* 0x040fe20000010100 */
[--C-:B------:R-:W-:Y:S01]  /*1520*/  FADD.FTZ R49, R49, -R30.reuse ;  /* 0x8000001e31317221 */ /* 0x100fe20000010000 */
[C---:B------:R-:W-:Y:S01]  /*1530*/  FADD.FTZ R11, -R30.reuse, R11 ;  /* 0x0000000b1e0b7221 */ /* 0x040fe20000010100 */
[C---:B------:R-:W-:Y:S01]  /*1540*/  FADD.FTZ R43, -R30.reuse, R43 ;  /* 0x0000002b1e2b7221 */ /* 0x040fe20000010100 */
[--C-:B------:R-:W-:Y:S01]  /*1550*/  FADD.FTZ R45, R45, -R30.reuse ;  /* 0x8000001e2d2d7221 */ /* 0x100fe20000010000 */
[C---:B------:R-:W-:Y:S01]  /*1560*/  FADD.FTZ R13, -R30.reuse, R13 ;  /* 0x0000000d1e0d7221 */ /* 0x040fe20000010100 */
[C---:B------:R-:W-:Y:S01]  /*1570*/  FADD.FTZ R51, -R30.reuse, R51 ;  /* 0x000000331e337221 */ /* 0x040fe20000010100 */
[--C-:B------:R-:W-:Y:S01]  /*1580*/  FADD.FTZ R21, R21, -R30.reuse ;  /* 0x8000001e15157221 */ /* 0x100fe20000010000 */
[C---:B------:R-:W-:Y:S01]  /*1590*/  FADD.FTZ R35, -R30.reuse, R35 ;  /* 0x000000231e237221 */ /* 0x040fe20000010100 */
[C---:B------:R-:W-:Y:S01]  /*15a0*/  FADD.FTZ R53, -R30.reuse, R53 ;  /* 0x000000351e357221 */ /* 0x040fe20000010100 */
[----:B------:R-:W-:Y:S01]  /*15b0*/  FADD.FTZ R47, R47, -R30 ;  /* 0x8000001e2f2f7221 */ /* 0x000fe20000010000 */
[----:B------:R-:W-:Y:S01]  /*15c0*/  FADD.FTZ R37, -R30, R37 ;  /* 0x000000251e257221 */ /* 0x000fe20000010100 */
[----:B0-----:R-:W-:Y:S01]  /*15d0*/  IMAD.U32 R27, R22, 0x10000, RZ ;  /* 0x00010000161b7824 */ /* 0x001fe200078e00ff */
[----:B------:R-:W-:Y:S01]  /*15e0*/  SHF.L.U32 R26, R25, 0x10, RZ ;  /* 0x00000010191a7819 */ /* 0x000fe200000006ff */
[----:B------:R-:W-:Y:S01]  /*15f0*/  IMAD.U32 R28, R23, 0x10000, RZ ;  /* 0x00010000171c7824 */ /* 0x000fe200078e00ff */
[----:B------:R-:W-:Y:S01]  /*1600*/  ULDC.64 UR6, c[0x0][0x238] ;  /* 0x00008e0000067ab9 */ /* 0x000fe20000000a00 */
[----:B-1----:R-:W-:Y:S01]  /*1610*/  FMUL.FTZ R12, R12, R14 ;  /* 0x0000000e0c0c7220 */ /* 0x002fe20000410000 */
        /* <DEDUP_REMOVED lines=18> */
[----:B------:R-:W-:Y:S01]  /*1740*/  FFMA.FTZ R24, R24, R18, R27 ;  /* 0x0000001218187223 */ /* 0x000fe2000001001b */
[----:B------:R-:W-:Y:S01]  /*1750*/  SHF.L.U32 R16, R39, 0x10, RZ ;  /* 0x0000001027107819 */ /* 0x000fe200000006ff */
[----:B------:R-:W-:Y:S01]  /*1760*/  FFMA.FTZ R3, R3, R38, R40 ;  /* 0x0000002603037223 */ /* 0x000fe20000010028 */
[----:B------:R-:W-:Y:S01]  /*1770*/  SHF.L.U32 R18, R41, 0x10, RZ ;  /* 0x0000001029127819 */ /* 0x000fe200000006ff */
[--C-:B------:R-:W-:Y:S01]  /*1780*/  FFMA.FTZ R49, R49, R26, R28.reuse ;  /* 0x0000001a31317223 */ /* 0x100fe2000001001c */
[C-C-:B------:R-:W-:Y:S01]  /*1790*/  FFMA.FTZ R45, R26.reuse, R45, R28.reuse ;  /* 0x0000002d1a2d7223 */ /* 0x140fe2000001001c */
[C-C-:B------:R-:W-:Y:S01]  /*17a0*/  FFMA.FTZ R21, R26.reuse, R21, R28.reuse ;  /* 0x000000151a157223 */ /* 0x140fe2000001001c */
[----:B------:R-:W-:Y:S01]  /*17b0*/  FFMA.FTZ R47, R26, R47, R28 ;  /* 0x0000002f1a2f7223 */ /* 0x000fe2000001001c */
[----:B------:R-:W-:Y:S01]  /*17c0*/  FFMA.FTZ R30, R11, R16, R18 ;  /* 0x000000100b1e7223 */ /* 0x000fe20000010012 */
[----:B------:R-:W-:Y:S01]  /*17d0*/  FFMA.FTZ R22, R38, R43, R40 ;  /* 0x0000002b26167223 */ /* 0x000fe20000010028 */
[----:B------:R-:W-:Y:S01]  /*17e0*/  F2FP.BF16.F32.PACK_AB R14, R3, R14 ;  /* 0x0000000e030e723e */ /* 0x000fe200000010ff */
[----:B------:R-:W-:Y:S01]  /*17f0*/  FFMA.FTZ R26, R16, R13, R18 ;  /* 0x0000000d101a7223 */ /* 0x000fe20000010012 */
[----:B------:R-:W-:Y:S01]  /*1800*/  FFMA.FTZ R51, R38, R51, R40 ;  /* 0x0000003326337223 */ /* 0x000fe20000010028 */
[----:B------:R-:W-:Y:S01]  /*1810*/  F2FP.BF16.F32.PACK_AB R49, R30, R49 ;  /* 0x000000311e31723e */ /* 0x000fe200000010ff */
[----:B------:R-:W-:Y:S01]  /*1820*/  FFMA.FTZ R28, R16, R35, R18 ;  /* 0x00000023101c7223 */ /* 0x000fe20000010012 */
[----:B------:R-:W-:Y:S01]  /*1830*/  FFMA.FTZ R53, R38, R53, R40 ;  /* 0x0000003526357223 */ /* 0x000fe20000010028 */
[----:B------:R-:W-:Y:S01]  /*1840*/  FFMA.FTZ R16, R16, R37, R18 ;  /* 0x0000002510107223 */ /* 0x000fe20000010012 */
[----:B------:R-:W-:Y:S01]  /*1850*/  PRMT R3, R14, 0x7632, R3 ;  /* 0x000076320e037816 */ /* 0x000fe20000000003 */
[----:B------:R-:W-:Y:S01]  /*1860*/  STG.E.U16 desc[UR8][R64.64], R14 ;  /* 0x0000000e40007986 */ /* 0x000fe2000c101508 */
[----:B------:R-:W-:-:S02]  /*1870*/  F2FP.BF16.F32.PACK_AB R15, R22, R15 ;  /* 0x0000000f160f723e */ /* 0x000fc400000010ff */
[----:B------:R-:W-:Y:S01]  /*1880*/  PRMT R11, R49, 0x7632, R11 ;  /* 0x00007632310b7816 */ /* 0x000fe2000000000b */
[----:B------:R0:W-:Y:S01]  /*1890*/  STG.E.U16 desc[UR8][R64.64+0x2], R3 ;  /* 0x0000020340007986 */ /* 0x0001e2000c101508 */
[----:B------:R-:W-:Y:S02]  /*18a0*/  F2FP.BF16.F32.PACK_AB R45, R26, R45 ;  /* 0x0000002d1a2d723e */ /* 0x000fe400000010ff */
[----:B------:R-:W-:Y:S01]  /*18b0*/  F2FP.BF16.F32.PACK_AB R12, R51, R12 ;  /* 0x0000000c330c723e */ /* 0x000fe200000010ff */
[----:B------:R1:W-:Y:S01]  /*18c0*/  STG.E.U16 desc[UR8][R64.64+0x6], R11 ;  /* 0x0000060b40007986 */ /* 0x0003e2000c101508 */
[----:B------:R-:W-:Y:S02]  /*18d0*/  F2FP.BF16.F32.PACK_AB R21, R28, R21 ;  /* 0x000000151c15723e */ /* 0x000fe400000010ff */
[----:B------:R-:W-:Y:S01]  /*18e0*/  F2FP.BF16.F32.PACK_AB R24, R53, R24 ;  /* 0x000000183518723e */ /* 0x000fe200000010ff */
[----:B------:R2:W-:Y:S01]  /*18f0*/  STG.E.U16 desc[UR8][R64.64+0x4], R49 ;  /* 0x0000043140007986 */ /* 0x0005e2000c101508 */
[----:B------:R-:W-:-:S02]  /*1900*/  F2FP.BF16.F32.PACK_AB R47, R16, R47 ;  /* 0x0000002f102f723e */ /* 0x000fc400000010ff */
[----:B------:R-:W-:Y:S01]  /*1910*/  PRMT R31, R15, 0x7632, R31 ;  /* 0x000076320f1f7816 */ /* 0x000fe2000000001f */
[----:B------:R2:W-:Y:S01]  /*1920*/  STG.E.U16 desc[UR8][R62.64], R15 ;  /* 0x0000000f3e007986 */ /* 0x0005e2000c101508 */
[----:B------:R-:W-:Y:S02]  /*1930*/  PRMT R13, R45, 0x7632, R13 ;  /* 0x000076322d0d7816 */ /* 0x000fe4000000000d */
[----:B------:R-:W-:Y:S01]  /*1940*/  PRMT R30, R12, 0x7632, R30 ;  /* 0x000076320c1e7816 */ /* 0x000fe2000000001e */
[----:B------:R2:W-:Y:S01]  /*1950*/  STG.E.U16 desc[UR8][R62.64+0x2], R31 ;  /* 0x0000021f3e007986 */ /* 0x0005e2000c101508 */
[----:B0-----:R-:W-:Y:S02]  /*1960*/  PRMT R3, R21, 0x7632, R3 ;  /* 0x0000763215037816 */ /* 0x001fe40000000003 */
[----:B------:R-:W-:Y:S01]  /*1970*/  PRMT R16, R24, 0x7632, R16 ;  /* 0x0000763218107816 */ /* 0x000fe20000000010 */
[----:B------:R2:W-:Y:S01]  /*1980*/  STG.E.U16 desc[UR8][R62.64+0x4], R45 ;  /* 0x0000042d3e007986 */ /* 0x0005e2000c101508 */
[----:B-1----:R-:W-:-:S02]  /*1990*/  PRMT R11, R47, 0x7632, R11 ;  /* 0x000076322f0b7816 */ /* 0x002fc4000000000b */
[----:B------:R-:W-:Y:S01]  /*19a0*/  ISETP.GE.U32.AND P1, PT, R10, UR6, PT ;  /* 0x000000060a007c0c */ /* 0x000fe2000bf26070 */
[----:B------:R2:W-:Y:S03]  /*19b0*/  STG.E.U16 desc[UR8][R62.64+0x6], R13 ;  /* 0x0000060d3e007986 */ /* 0x0005e6000c101508 */
[----:B------:R-:W-:Y:S01]  /*19c0*/  ISETP.GE.AND.EX P1, PT, R8, UR7, PT, P1 ;  /* 0x0000000708007c0c */ /* 0x000fe2000bf26310 */
        /* <DEDUP_REMOVED lines=9> */
[----:B------:R-:W-:Y:S05]  /*1a60*/  EXIT ;  /* 0x000000000000794d */ /* 0x000fea0003800000 */
.L_x_1579:
        /* <DEDUP_REMOVED lines=9> */
.L_x_3483:


//--------------------- .text._ZN13group_norm_v214gn_cuda_kernelI13__nv_bfloat16Li320ELi3ELi32ELi20ELi1024ELb0ELi16ELi320ELi320ELi4ELb1ELi5ELb0ELb0ENS_16CompileConditionILi900EEEEEvPT_PKS4_S7_S7_flPfS8_Pj --------------------------
	.section	.text._ZN13group_norm_v214gn_cuda_kernelI13__nv_bfloat16Li320ELi3ELi32ELi20ELi1024ELb0ELi16ELi320ELi320ELi4ELb1ELi5ELb0ELb0ENS_16CompileConditionILi900EEEEEvPT_PKS4_S7_S7_flPfS8_Pj,"ax",@progbits
	.align	128
        .global         _ZN13group_norm_v214gn_cuda_kernelI13__nv_bfloat16Li320ELi3ELi32ELi20ELi1024ELb0ELi16ELi320ELi320ELi4ELb1ELi5ELb0ELb0ENS_16CompileConditionILi900EEEEEvPT_PKS4_S7_S7_flPfS8_Pj
        .type           _ZN13group_norm_v214gn_cuda_kernelI13__nv_bfloat16Li320ELi3ELi32ELi20ELi1024ELb0ELi16ELi320ELi320ELi4ELb1ELi5ELb0ELb0ENS_16CompileConditionILi900EEEEEvPT_PKS4_S7_S7_flPfS8_Pj,@function
        .size           _ZN13group_norm_v214gn_cuda_kernelI13__nv_bfloat16Li320ELi3ELi32ELi20ELi1024ELb0ELi16ELi320ELi320ELi4ELb1ELi5ELb0ELb0ENS_16CompileConditionILi900EEEEEvPT_PKS4_S7_S7_flPfS8_Pj,(.L_x_3484 - _ZN13group_norm_v214gn_cuda_kernelI13__nv_bfloat16Li320ELi3ELi32ELi20ELi1024ELb0ELi16ELi320ELi320ELi4ELb1ELi5ELb0ELb0ENS_16CompileConditionILi900EEEEEvPT_PKS4_S7_S7_flPfS8_Pj)
        .other          _ZN13group_norm_v214gn_cuda_kernelI13__nv_bfloat16Li320ELi3ELi32ELi20ELi1024ELb0ELi16ELi320ELi320ELi4ELb1ELi5ELb0ELb0ENS_16CompileConditionILi900EEEEEvPT_PKS4_S7_S7_flPfS8_Pj,@"STO_CUDA_ENTRY STV_DEFAULT"
_ZN13group_norm_v214gn_cuda_kernelI13__nv_bfloat16Li320ELi3ELi32ELi20ELi1024ELb0ELi16ELi320ELi320ELi4ELb1ELi5ELb0ELb0ENS_16CompileConditionILi900EEEEEvPT_PKS4_S7_S7_flPfS8_Pj:
.text._ZN13group_norm_v214gn_cuda_kernelI13__nv_bfloat16Li320ELi3ELi32ELi20ELi1024ELb0ELi16ELi320ELi320ELi4ELb1ELi5ELb0ELb0ENS_16CompileConditionILi900EEEEEvPT_PKS4_S7_S7_flPfS8_Pj:
[----:B------:R-:W-:Y:S01]  /*0000*/  LDC R1, c[0x0][0x28] ;  /* 0x00000a00ff017b82 */ /* 0x000fe20000000800 */
[----:B------:R-:W0:Y:S01]  /*0010*/  S2R R10, SR_CTAID.Y ;  /* 0x00000000000a7919 */ /* 0x000e220000002600 */
[----:B------:R-:W-:Y:S02]  /*0020*/  ULDC.64 UR6, c[0x0][0x238] ;  /* 0x00008e0000067ab9 */ /* 0x000fe40000000a00 */
[----:B------:R-:W-:Y:S02]  /*0030*/  USHF.L.U32 UR10, UR6, 0x1, URZ ;  /* 0x00000001060a7899 */ /* 0x000fe4000800063f */
[----:B------:R-:W-:-:S06]  /*0040*/  USHF.L.U64.HI UR6, UR6, 0x1, UR7 ;  /* 0x0000000106067899 */ /* 0x000fcc0008010207 */
[----:B------:R-:W-:Y:S02]  /*0050*/  MOV R0, UR6 ;  /* 0x0000000600007c02 */ /* 0x000fe40008000f00 */
[----:B0-----:R-:W-:-:S04]  /*0060*/  ISETP.LT.U32.AND P0, PT, R10, UR10, PT ;  /* 0x0000000a0a007c0c */ /* 0x001fc8000bf01070 */
[----:B------:R-:W-:-:S13]  /*0070*/  ISETP.GT.AND.EX P0, PT, R0, RZ, PT, P0 ;  /* 0x000000ff0000720c */ /* 0x000fda0003f04300 */
[----:B------:R-:W-:Y:S05]  /*0080*/  @!P0 EXIT ;  /* 0x000000000000894d */ /* 0x000fea0003800000 */
[----:B------:R-:W0:Y:S01]  /*0090*/  S2R R8, SR_TID.X ;  /* 0x0000000000087919 */ /* 0x000e220000002100 */
[----:B------:R-:W-:Y:S01]  /*00a0*/  MOV R0, 0x400 ;  /* 0x0000040000007802 */ /* 0x000fe20000000f00 */
[----:B------:R-:W-:Y:S01]  /*00b0*/  IMAD.MOV.U32 R41, RZ, RZ, R10 ;  /* 0x000000ffff297224 */ /* 0x000fe200078e000a */
[----:B------:R-:W-:Y:S01]  /*00c0*/  UMOV UR4, URZ ;  /* 0x0000003f00047c82 */ /* 0x000fe20008000000 */
[----:B------:R-:W1:Y:S01]  /*00d0*/  S2R R5, SR_CgaCtaId ;  /* 0x0000000000057919 */ /* 0x000e620000008800 */
[----:B------:R-:W-:Y:S01]  /*00e0*/  IMAD.MOV.U32 R4, RZ, RZ, RZ ;  /* 0x000000ffff047224 */ /* 0x000fe200078e00ff */
[----:B------:R-:W-:Y:S01]  /*00f0*/  ULDC.64 UR8, c[0x0][0x208] ;  /* 0x0000820000087ab9 */ /* 0x000fe20000000a00 */
[----:B------:R-:W2:Y:S01]  /*0100*/  S2R R6, SR_CTAID.X ;  /* 0x0000000000067919 */ /* 0x000ea20000002500 */
[----:B0-----:R-:W-:-:S05]  /*0110*/  IMAD.WIDE.U32 R2, R8, -0x33333333, RZ ;  /* 0xcccccccd08027825 */ /* 0x001fca00078e00ff */
[----:B------:R-:W-:Y:S02]  /*0120*/  SHF.R.U32.HI R7, RZ, 0x6, R3 ;  /* 0x00000006ff077819 */ /* 0x000fe40000011603 */
[----:B-1----:R-:W-:-:S03]  /*0130*/  LEA R3, R5, R0, 0x18 ;  /* 0x0000000005037211 */ /* 0x002fc600078ec0ff */
[----:B------:R-:W-:-:S04]  /*0140*/  IMAD R0, R7, -0x50, R8 ;  /* 0xffffffb007007824 */ /* 0x000fc800078e0208 */
[----:B------:R-:W-:-:S05]  /*0150*/  IMAD R0, R0, 0x28, R3 ;  /* 0x0000002800007824 */ /* 0x000fca00078e0203 */
[----:B--2---:R-:W-:-:S07]  /*0160*/  LEA R42, R7, R0, 0x3 ;  /* 0x00000000072a7211 */ /* 0x004fce00078e18ff */
.L_x_1592:
[----:B-1----:R-:W-:Y:S01]  /*0170*/  IMAD.WIDE.U32 R2, R8, -0x33333333, RZ ;  /* 0xcccccccd08027825 */ /* 0x002fe200078e00ff */
[----:B------:R-:W-:Y:S01]  /*0180*/  LOP3.LUT R44, R41, 0x1, RZ, 0xc0, !PT ;  /* 0x00000001292c7812 */ /* 0x000fe200078ec0ff */
[----:B------:R-:W-:Y:S01]  /*0190*/  ULDC.64 UR12, c[0x0][0x218] ;  /* 0x00008600000c7ab9 */ /* 0x000fe20000000a00 */
[----:B------:R-:W-:Y:S01]  /*01a0*/  SHF.L.U32 R0, R6, 0x4, RZ ;  /* 0x0000000406007819 */ /* 0x000fe200000006ff */
[----:B------:R-:W0:Y:S01]  /*01b0*/  LDC.64 R30, c[0x0][0x220] ;  /* 0x00008800ff1e7b82 */ /* 0x000e220000000a00 */
[----:B------:R-:W-:Y:S01]  /*01c0*/  SHF.R.U32.HI R5, RZ, 0x6, R3 ;  /* 0x00000006ff057819 */ /* 0x000fe20000011603 */
[----:B------:R-:W-:Y:S01]  /*01d0*/  IMAD R32, R44, 0x140, RZ ;  /* 0x000001402c207824 */ /* 0x000fe200078e02ff */
[----:B------:R-:W-:Y:S02]  /*01e0*/  LOP3.LUT R0, R0, 0x3f0, RZ, 0xc0, !PT ;  /* 0x000003f000007812 */ /* 0x000fe400078ec0ff */
[----:B------:R-:W-:Y:S01]  /*01f0*/  SHF.R.U32.HI R3, RZ, 0x1, R4 ;  /* 0x00000001ff037819 */ /* 0x000fe20000011604 */
[----:B------:R-:W-:Y:S01]  /*0200*/  IMAD R43, R5, -0x50, R8 ;  /* 0xffffffb0052b7824 */ /* 0x000fe200078e0208 */
[----:B------:R-:W-:-:S02]  /*0210*/  SHF.R.U64 R2, R41, 0x1, R4 ;  /* 0x0000000129027819 */ /* 0x000fc40000001204 */
[----:B------:R-:W-:Y:S01]  /*0220*/  IADD3 R40, R0, R5, RZ ;  /* 0x0000000500287210 */ /* 0x000fe20007ffe0ff */
[----:B------:R-:W-:Y:S02]  /*0230*/  IMAD R26, R43, 0x4, R32 ;  /* 0x000000042b1a7824 */ /* 0x000fe400078e0220 */
[----:B------:R-:W-:Y:S02]  /*0240*/  IMAD R0, R3, 0xa0000, RZ ;  /* 0x000a000003007824 */ /* 0x000fe400078e02ff */
[----:B------:R-:W-:Y:S01]  /*0250*/  IMAD R40, R40, 0x280, RZ ;  /* 0x0000028028287824 */ /* 0x000fe200078e02ff */
[----:B------:R-:W-:-:S03]  /*0260*/  SHF.R.S32.HI R27, RZ, 0x1f, R26 ;  /* 0x0000001fff1b7819 */ /* 0x000fc6000001141a */
[----:B------:R-:W-:Y:S02]  /*0270*/  VIADD R16, R40, 0xa00 ;  /* 0x00000a0028107836 */ /* 0x000fe40000000000 */
[----:B------:R-:W-:-:S04]  /*0280*/  IMAD.WIDE.U32 R24, R2, 0xa0000, R26 ;  /* 0x000a000002187825 */ /* 0x000fc800078e001a */
[----:B------:R-:W-:Y:S01]  /*0290*/  IMAD.IADD R28, R25, 0x1, R0 ;  /* 0x00000001191c7824 */ /* 0x000fe200078e0200 */
[----:B------:R-:W-:-:S04]  /*02a0*/  IADD3 R3, P0, R40, R24, RZ ;  /* 0x0000001828037210 */ /* 0x000fc80007f1e0ff */
[----:B------:R-:W-:Y:S02]  /*02b0*/  IADD3.X R12, RZ, R28, RZ, P0, !PT ;  /* 0x0000001cff0c7210 */ /* 0x000fe400007fe4ff */
[----:B------:R-:W-:-:S04]  /*02c0*/  LEA R18, P0, R3, UR12, 0x1 ;  /* 0x0000000c03127c11 */ /* 0x000fc8000f8008ff */
[----:B------:R-:W-:Y:S02]  /*02d0*/  LEA.HI.X R19, R3, UR13, R12, 0x1, P0 ;  /* 0x0000000d03137c11 */ /* 0x000fe400080f0c0c */
[----:B------:R-:W-:-:S04]  /*02e0*/  IADD3 R3, P0, R16, R24, RZ ;  /* 0x0000001810037210 */ /* 0x000fc80007f1e0ff */
[----:B------:R-:W2:Y:S01]  /*02f0*/  LDG.E.64.CONSTANT R18, desc[UR8][R18.64] ;  /* 0x0000000812127981 */ /* 0x000ea2000c1e9b00 */
[----:B------:R-:W-:Y:S01]  /*0300*/  IADD3.X R12, RZ, R28, RZ, P0, !PT ;  /* 0x0000001cff0c7210 */ /* 0x000fe200007fe4ff */
[----:B------:R-:W-:Y:S01]  /*0310*/  VIADD R14, R40, 0x1400 ;  /* 0x00001400280e7836 */ /* 0x000fe20000000000 */
[----:B------:R-:W-:-:S04]  /*0320*/  LEA R20, P0, R3, UR12, 0x1 ;  /* 0x0000000c03147c11 */ /* 0x000fc8000f8008ff */
[----:B------:R-:W-:Y:S02]  /*0330*/  LEA.HI.X R21, R3, UR13, R12, 0x1, P0 ;  /* 0x0000000d03157c11 */ /* 0x000fe400080f0c0c */
[----:B------:R-:W-:-:S04]  /*0340*/  IADD3 R3, P0, R14, R24, RZ ;  /* 0x000000180e037210 */ /* 0x000fc80007f1e0ff */
[----:B------:R-:W3:Y:S01]  /*0350*/  LDG.E.64.CONSTANT R20, desc[UR8][R20.64] ;  /* 0x0000000814147981 */ /* 0x000ee2000c1e9b00 */
[----:B------:R-:W-:Y:S02]  /*0360*/  IADD3.X R12, RZ, R28, RZ, P0, !PT ;  /* 0x0000001cff0c7210 */ /* 0x000fe400007fe4ff */
[----:B------:R-:W-:-:S04]  /*0370*/  LEA R22, P0, R3, UR12, 0x1 ;  /* 0x0000000c03167c11 */ /* 0x000fc8000f8008ff */
[----:B------:R-:W-:Y:S01]  /*0380*/  LEA.HI.X R23, R3, UR13, R12, 0x1, P0 ;  /* 0x0000000d03177c11 */ /* 0x000fe200080f0c0c */
[----:B------:R-:W-:-:S05]  /*0390*/  VIADD R12, R40, 0x1e00 ;  /* 0x00001e00280c7836 */ /* 0x000fca0000000000 */
[----:B------:R-:W4:Y:S01]  /*03a0*/  LDG.E.64.CONSTANT R22, desc[UR8][R22.64] ;  /* 0x0000000816167981 */ /* 0x000f22000c1e9b00 */
[----:B------:R-:W-:-:S04]  /*03b0*/  IADD3 R25, P0, R12, R24, RZ ;  /* 0x000000180c197210 */ /* 0x000fc80007f1e0ff */
[----:B------:R-:W-:Y:S02]  /*03c0*/  IADD3.X R28, RZ, R28, RZ, P0, !PT ;  /* 0x0000001cff1c7210 */ /* 0x000fe400007fe4ff */
[----:B------:R-:W-:-:S04]  /*03d0*/  LEA R24, P0, R25, UR12, 0x1 ;  /* 0x0000000c19187c11 */ /* 0x000fc8000f8008ff */
[----:B------:R-:W-:Y:S02]  /*03e0*/  LEA.HI.X R25, R25, UR13, R28, 0x1, P0 ;  /* 0x0000000d19197c11 */ /* 0x000fe400080f0c1c */
[----:B------:R-:W1:Y:S04]  /*03f0*/  LDC.64 R28, c[0x0][0x228] ;  /* 0x00008a00ff1c7b82 */ /* 0x000e680000000a00 */
[----:B------:R-:W4:Y:S01]  /*0400*/  LDG.E.64.CONSTANT R24, desc[UR8][R24.64] ;  /* 0x0000000818187981 */ /* 0x000f22000c1e9b00 */
[----:B0-----:R-:W-:-:S04]  /*0410*/  IMAD.WIDE R30, R26, 0x2, R30 ;  /* 0x000000021a1e7825 */ /* 0x001fc800078e021e */
[----:B-1----:R-:W-:Y:S02]  /*0420*/  IMAD.WIDE R28, R26, 0x2, R28 ;  /* 0x000000021a1c7825 */ /* 0x002fe400078e021c */
[----:B------:R0:W5:Y:S04]  /*0430*/  LDG.E.64.CONSTANT R26, desc[UR8][R30.64] ;  /* 0x000000081e1a7981 */ /* 0x000168000c1e9b00 */
[----:B------:R-:W5:Y:S01]  /*0440*/  LDG.E.64.CONSTANT R28, desc[UR8][R28.64] ;  /* 0x000000081c1c7981 */ /* 0x000f62000c1e9b00 */
[----:B------:R-:W-:Y:S01]  /*0450*/  ISETP.GT.U32.AND P0, PT, R8, 0x3f, PT ;  /* 0x0000003f0800780c */ /* 0x000fe20003f04070 */
[----:B------:R-:W-:Y:S01]  /*0460*/  BSSY B0, `(.L_x_1580) ;  /* 0x0000072000007945 */ /* 0x000fe20003800000 */
[C---:B--2---:R-:W-:Y:S01]  /*0470*/  PRMT R5, R18.reuse, 0x7632, R5 ;  /* 0x0000763212057816 */ /* 0x044fe20000000005 */
[----:B------:R-:W-:-:S02]  /*0480*/  IMAD.U32 R3, R18, 0x10000, RZ ;  /* 0x0001000012037824 */ /* 0x000fc400078e00ff */
[----:B------:R-:W-:Y:S01]  /*0490*/  IMAD.U32 R17, R19, 0x10000, RZ ;  /* 0x0001000013117824 */ /* 0x000fe200078e00ff */
        /* <DEDUP_REMOVED lines=13> */
[----:B------:R-:W-:Y:S01]  /*0570*/  SHF.L.U32 R7, R5, 0x10, RZ ;  /* 0x0000001005077819 */ /* 0x000fe200000006ff */
[----:B------:R-:W-:Y:S02]  /*0580*/  IMAD.U32 R13, R21, 0x10000, RZ ;  /* 0x00010000150d7824 */ /* 0x000fe400078e00ff */
[----:B------:R-:W-:Y:S01]  /*0590*/  FFMA.FTZ R36, R15, R15, R36 ;  /* 0x0000000f0f247223 */ /* 0x000fe20000010024 */
[----:B------:R-:W-:Y:S01]  /*05a0*/  FADD.FTZ R34, R34, R15 ;  /* 0x0000000f22227221 */ /* 0x000fe20000010000 */
[----:B------:R-:W-:Y:S02]  /*05b0*/  PRMT R5, R21, 0x7632, R5 ;  /* 0x0000763215057816 */ /* 0x000fe40000000005 */
[----:B------:R-:W-:Y:S01]  /*05c0*/  FFMA.FTZ R36, R7, R7, R36 ;  /* 0x0000000707247223 */ /* 0x000fe20000010024 */
[----:B------:R-:W-:Y:S01]  /*05d0*/  FADD.FTZ R34, R34, R7 ;  /* 0x0000000722227221 */ /* 0x000fe20000010000 */
[----:B------:R-:W-:Y:S01]  /*05e0*/  SHF.L.U32 R7, R5, 0x10, RZ ;  /* 0x0000001005077819 */ /* 0x000fe200000006ff */
[----:B----4-:R-:W-:-:S02]  /*05f0*/  IMAD.U32 R11, R22, 0x10000, RZ ;  /* 0x00010000160b7824 */ /* 0x010fc400078e00ff */
[----:B------:R-:W-:Y:S01]  /*0600*/  FFMA.FTZ R36, R13, R13, R36 ;  /* 0x0000000d0d247223 */ /* 0x000fe20000010024 */
[----:B------:R-:W-:Y:S01]  /*0610*/  FADD.FTZ R34, R34, R13 ;  /* 0x0000000d22227221 */ /* 0x000fe20000010000 */
[----:B------:R-:W-:Y:S01]  /*0620*/  PRMT R5, R22, 0x7632, R5 ;  /* 0x0000763216057816 */ /* 0x000fe20000000005 */
[----:B------:R-:W-:Y:S02]  /*0630*/  IMAD.U32 R9, R23, 0x10000, RZ ;  /* 0x0001000017097824 */ /* 0x000fe400078e00ff */
[----:B------:R-:W-:Y:S01]  /*0640*/  FFMA.FTZ R36, R7, R7, R36 ;  /* 0x0000000707247223 */ /* 0x000fe20000010024 */
[----:B------:R-:W-:Y:S01]  /*0650*/  FADD.FTZ R34, R34, R7 ;  /* 0x0000000722227221 */ /* 0x000fe20000010000 */
[----:B------:R-:W-:Y:S02]  /*0660*/  SHF.L.U32 R7, R5, 0x10, RZ ;  /* 0x0000001005077819 */ /* 0x000fe400000006ff */
[----:B------:R-:W-:Y:S01]  /*0670*/  FFMA.FTZ R36, R11, R11, R36 ;  /* 0x0000000b0b247223 */ /* 0x000fe20000010024 */
[----:B------:R-:W-:Y:S01]  /*0680*/  FADD.FTZ R34, R34, R11 ;  /* 0x0000000b22227221 */ /* 0x000fe20000010000 */
[----:B------:R-:W-:-:S02]  /*0690*/  PRMT R5, R23, 0x7632, R5 ;  /* 0x0000763217057816 */ /* 0x000fc40000000005 */
[----:B------:R-:W-:Y:S01]  /*06a0*/  FFMA.FTZ R36, R7, R7, R36 ;  /* 0x0000000707247223 */ /* 0x000fe20000010024 */
[----:B------:R-:W-:Y:S01]  /*06b0*/  FADD.FTZ R34, R34, R7 ;  /* 0x0000000722227221 */ /* 0x000fe20000010000 */
[----:B0-----:R-:W-:Y:S01]  /*06c0*/  SHF.L.U32 R31, R5, 0x10, RZ ;  /* 0x00000010051f7819 */ /* 0x001fe200000006ff */
[----:B------:R-:W-:Y:S02]  /*06d0*/  IMAD.U32 R7, R24, 0x10000, RZ ;  /* 0x0001000018077824 */ /* 0x000fe400078e00ff */
[----:B------:R-:W-:Y:S01]  /*06e0*/  FFMA.FTZ R36, R9, R9, R36 ;  /* 0x0000000909247223 */ /* 0x000fe20000010024 */
[----:B------:R-:W-:Y:S01]  /*06f0*/  FADD.FTZ R34, R34, R9 ;  /* 0x0000000922227221 */ /* 0x000fe20000010000 */
[----:B------:R-:W-:Y:S02]  /*0700*/  PRMT R5, R24, 0x7632, R5 ;  /* 0x0000763218057816 */ /* 0x000fe40000000005 */
[----:B------:R-:W-:Y:S01]  /*0710*/  FFMA.FTZ R36, R31, R31, R36 ;  /* 0x0000001f1f247223 */ /* 0x000fe20000010024 */
[----:B------:R-:W-:Y:S01]  /*0720*/  FADD.FTZ R34, R34, R31 ;  /* 0x0000001f22227221 */ /* 0x000fe20000010000 */
[----:B------:R-:W-:Y:S01]  /*0730*/  SHF.L.U32 R31, R5, 0x10, RZ ;  /* 0x00000010051f7819 */ /* 0x000fe200000006ff */
[----:B------:R-:W-:-:S02]  /*0740*/  IMAD.U32 R5, R25, 0x10000, RZ ;  /* 0x0001000019057824 */ /* 0x000fc400078e00ff */
[----:B------:R-:W-:Y:S01]  /*0750*/  FFMA.FTZ R36, R7, R7, R36 ;  /* 0x0000000707247223 */ /* 0x000fe20000010024 */
[----:B------:R-:W-:Y:S01]  /*0760*/  FADD.FTZ R34, R34, R7 ;  /* 0x0000000722227221 */ /* 0x000fe20000010000 */
[----:B------:R-:W-:Y:S02]  /*0770*/  PRMT R30, R25, 0x7632, R30 ;  /* 0x00007632191e7816 */ /* 0x000fe4000000001e */
[----:B------:R-:W-:Y:S01]  /*0780*/  FFMA.FTZ R36, R31, R31, R36 ;  /* 0x0000001f1f247223 */ /* 0x000fe20000010024 */
[----:B------:R-:W-:Y:S01]  /*0790*/  FADD.FTZ R34, R34, R31 ;  /* 0x0000001f22227221 */ /* 0x000fe20000010000 */
[----:B------:R-:W-:Y:S02]  /*07a0*/  SHF.L.U32 R38, R30, 0x10, RZ ;  /* 0x000000101e267819 */ /* 0x000fe400000006ff */
[----:B------:R-:W-:Y:S01]  /*07b0*/  FFMA.FTZ R31, R5, R5, R36 ;  /* 0x00000005051f7223 */ /* 0x000fe20000010024 */
[----:B------:R-:W-:-:S03]  /*07c0*/  FADD.FTZ R30, R34, R5 ;  /* 0x00000005221e7221 */ /* 0x000fc60000010000 */
[----:B------:R-:W-:Y:S01]  /*07d0*/  FFMA.FTZ R31, R38, R38, R31 ;  /* 0x00000026261f7223 */ /* 0x000fe2000001001f */
[----:B------:R-:W-:Y:S01]  /*07e0*/  FADD.FTZ R30, R30, R38 ;  /* 0x000000261e1e7221 */ /* 0x000fe20000010000 */
[----:B------:R-:W-:-:S04]  /*07f0*/  CS2R R38, SRZ ;  /* 0x0000000000267805 */ /* 0x000fc8000001ff00 */
[----:B------:R0:W-:Y:S01]  /*0800*/  STS.64 [R42], R30 ;  /* 0x0000001e2a007388 */ /* 0x0001e20000000a00 */
[----:B------:R-:W-:Y:S06]  /*0810*/  BAR.SYNC.DEFER_BLOCKING 0x0 ;  /* 0x0000000000007b1d */ /* 0x000fec0000010000 */
[----:B------:R-:W-:Y:S05]  /*0820*/  @P0 BRA `(.L_x_1581) ;  /* 0x0000000000d40947 */ /* 0x000fea0003800000 */
[----:B------:R-:W1:Y:S01]  /*0830*/  S2R R33, SR_CgaCtaId ;  /* 0x0000000000217919 */ /* 0x000e620000008800 */
[----:B0-----:R-:W-:Y:S01]  /*0840*/  IMAD.SHL.U32 R30, R41, 0x10, RZ ;  /* 0x00000010291e7824 */ /* 0x001fe200078e00ff */
[----:B------:R-:W-:-:S04]  /*0850*/  MOV R34, 0x400 ;  /* 0x0000040000227802 */ /* 0x000fc80000000f00 */
[----:B------:R-:W-:-:S04]  /*0860*/  LOP3.LUT R31, R30, 0x10, RZ, 0xc0, !PT ;  /* 0x000000101e1f7812 */ /* 0x000fc800078ec0ff */
[----:B------:R-:W-:-:S05]  /*0870*/  LEA.HI R31, R8, R31, RZ, 0x1e ;  /* 0x0000001f081f7211 */ /* 0x000fca00078ff0ff */
[----:B------:R-:W-:-:S04]  /*0880*/  IMAD R32, R31, 0x14, -R32 ;  /* 0x000000141f207824 */ /* 0x000fc800078e0a20 */
[C---:B------:R-:W-:Y:S01]  /*0890*/  VIADD R38, R32.reuse, 0x8 ;  /* 0x0000000820267836 */ /* 0x040fe20000000000 */
[----:B------:R-:W-:Y:S02]  /*08a0*/  SHF.R.S32.HI R31, RZ, 0x1f, R32 ;  /* 0x0000001fff1f7819 */ /* 0x000fe40000011420 */
[----:B------:R-:W-:Y:S02]  /*08b0*/  IADD3 R30, R32, 0x4, RZ ;  /* 0x00000004201e7810 */ /* 0x000fe40007ffe0ff */
[----:B------:R-:W-:Y:S02]  /*08c0*/  LEA.HI R35, R31, R32, RZ, 0x2 ;  /* 0x000000201f237211 */ /* 0x000fe400078f10ff */
[----:B------:R-:W-:Y:S02]  /*08d0*/  SHF.R.S32.HI R37, RZ, 0x1f, R30 ;  /* 0x0000001fff257819 */ /* 0x000fe4000001141e */
[----:B------:R-:W-:Y:S02]  /*08e0*/  SHF.R.S32.HI R39, RZ, 0x1f, R38 ;  /* 0x0000001fff277819 */ /* 0x000fe40000011426 */
[----:B------:R-:W-:-:S02]  /*08f0*/  SHF.R.S32.HI R35, RZ, 0x2, R35 ;  /* 0x00000002ff237819 */ /* 0x000fc40000011423 */
[----:B-1----:R-:W-:Y:S02]  /*0900*/  LEA R34, R33, R34, 0x18 ;  /* 0x0000002221227211 */ /* 0x002fe400078ec0ff */
[----:B------:R-:W-:Y:S02]  /*0910*/  IADD3 R33, R32, 0xc, RZ ;  /* 0x0000000c20217810 */ /* 0x000fe40007ffe0ff */
[----:B------:R-:W-:Y:S01]  /*0920*/  LEA.HI R31, R37, R30, RZ, 0x2 ;  /* 0x0000001e251f7211 */ /* 0x000fe200078f10ff */
[----:B------:R-:W-:Y:S01]  /*0930*/  IMAD R35, R35, 0x28, R34 ;  /* 0x0000002823237824 */ /* 0x000fe200078e0222 */
[----:B------:R-:W-:Y:S02]  /*0940*/  SHF.R.S32.HI R36, RZ, 0x1f, R33 ;  /* 0x0000001fff247819 */ /* 0x000fe40000011421 */
[----:B------:R-:W-:Y:S02]  /*0950*/  LEA.HI R30, R39, R38, RZ, 0x2 ;  /* 0x00000026271e7211 */ /* 0x000fe400078f10ff */
[----:B------:R-:W-:Y:S01]  /*0960*/  LEA.HI R33, R36, R33, RZ, 0x2 ;  /* 0x0000002124217211 */ /* 0x000fe200078f10ff */
[----:B------:R-:W-:Y:S01]  /*0970*/  IMAD.SHL.U32 R36, R8, 0x8, RZ ;  /* 0x0000000808247824 */ /* 0x000fe200078e00ff */
[----:B------:R-:W-:-:S02]  /*0980*/  SHF.R.S32.HI R31, RZ, 0x2, R31 ;  /* 0x00000002ff1f7819 */ /* 0x000fc4000001141f */
[----:B------:R-:W-:Y:S02]  /*0990*/  IADD3 R32, R32, 0x10, RZ ;  /* 0x0000001020207810 */ /* 0x000fe40007ffe0ff */
[----:B------:R-:W-:Y:S01]  /*09a0*/  LOP3.LUT R36, R36, 0x18, RZ, 0xc0, !PT ;  /* 0x0000001824247812 */ /* 0x000fe200078ec0ff */
[----:B------:R-:W-:Y:S01]  /*09b0*/  IMAD R45, R31, 0x28, R34 ;  /* 0x000000281f2d7824 */ /* 0x000fe200078e0222 */
[----:B------:R-:W-:Y:S02]  /*09c0*/  SHF.R.S32.HI R37, RZ, 0x2, R30 ;  /* 0x00000002ff257819 */ /* 0x000fe4000001141e */
[----:B------:R-:W-:Y:S01]  /*09d0*/  SHF.R.S32.HI R39, RZ, 0x1f, R32 ;  /* 0x0000001fff277819 */ /* 0x000fe20000011420 */
[----:B------:R-:W-:Y:S01]  /*09e0*/  IMAD.IADD R30, R35, 0x1, R36 ;  /* 0x00000001231e7824 */ /* 0x000fe200078e0224 */
[----:B------:R-:W-:Y:S01]  /*09f0*/  SHF.R.S32.HI R33, RZ, 0x2, R33 ;  /* 0x00000002ff217819 */ /* 0x000fe20000011421 */
[----:B------:R-:W-:Y:S01]  /*0a00*/  IMAD R37, R37, 0x28, R34 ;  /* 0x0000002825257824 */ /* 0x000fe200078e0222 */
[----:B------:R-:W-:-:S02]  /*0a10*/  LEA.HI R32, R39, R32, RZ, 0x2 ;  /* 0x0000002027207211 */ /* 0x000fc400078f10ff */
[C---:B------:R-:W-:Y:S01]  /*0a20*/  IADD3 R45, R36.reuse, R45, RZ ;  /* 0x0000002d242d7210 */ /* 0x040fe20007ffe0ff */
[----:B------:R-:W0:Y:S01]  /*0a30*/  LDS.64 R30, [R30] ;  /* 0x000000001e1e7984 */ /* 0x000e220000000a00 */
[----:B------:R-:W-:Y:S01]  /*0a40*/  IMAD R39, R33, 0x28, R34 ;  /* 0x0000002821277824 */ /* 0x000fe200078e0222 */
[----:B------:R-:W-:Y:S01]  /*0a50*/  SHF.R.S32.HI R35, RZ, 0x2, R32 ;  /* 0x00000002ff237819 */ /* 0x000fe20000011420 */
[C---:B------:R-:W-:Y:S01]  /*0a60*/  IMAD.IADD R46, R36.reuse, 0x1, R37 ;  /* 0x00000001242e7824 */ /* 0x040fe200078e0225 */
[----:B------:R-:W1:Y:S02]  /*0a70*/  LDS.64 R32, [R45] ;  /* 0x000000002d207984 */ /* 0x000e640000000a00 */
[C---:B------:R-:W-:Y:S01]  /*0a80*/  IADD3 R37, R36.reuse, R39, RZ ;  /* 0x0000002724257210 */ /* 0x040fe20007ffe0ff */
[----:B------:R-:W-:Y:S02]  /*0a90*/  IMAD R47, R35, 0x28, R34 ;  /* 0x00000028232f7824 */ /* 0x000fe400078e0222 */
[----:B------:R-:W2:Y:S02]  /*0aa0*/  LDS.64 R34, [R46] ;  /* 0x000000002e227984 */ /* 0x000ea40000000a00 */
[----:B------:R-:W-:-:S02]  /*0ab0*/  IMAD.IADD R48, R36, 0x1, R47 ;  /* 0x0000000124307824 */ /* 0x000fc400078e022f */
        /* <DEDUP_REMOVED lines=12> */
.L_x_1581:
[----:B------:R-:W-:Y:S05]  /*0b80*/  BSYNC B0 ;  /* 0x0000000000007941 */ /* 0x000fea0003800000 */
.L_x_1580:
[----:B0-----:R-:W0:Y:S01]  /*0b90*/  SHFL.BFLY PT, R31, R38, 0x2, 0x1f ;  /* 0x0c401f00261f7f89 */ /* 0x001e2200000e0000 */
[C---:B------:R-:W-:Y:S01]  /*0ba0*/  LOP3.LUT P1, RZ, R8.reuse, 0xffffffc3, RZ, 0xc0, !PT ;  /* 0xffffffc308ff7812 */ /* 0x040fe2000782c0ff */
[----:B------:R-:W-:Y:S01]  /*0bb0*/  BSSY B0, `(.L_x_1582) ;  /* 0x0000015000007945 */ /* 0x000fe20003800000 */
[C---:B------:R-:W-:Y:S01]  /*0bc0*/  ISETP.NE.AND P2, PT, R8.reuse, RZ, PT ;  /* 0x000000ff0800720c */ /* 0x040fe20003f45270 */
[----:B------:R-:W1:Y:S01]  /*0bd0*/  SHFL.BFLY PT, R30, R39, 0x2, 0x1f ;  /* 0x0c401f00271e7f89 */ /* 0x000e6200000e0000 */
[----:B------:R-:W-:Y:S01]  /*0be0*/  ISETP.GT.U32.AND P0, PT, R8, 0xff, PT ;  /* 0x000000ff0800780c */ /* 0x000fe20003f04070 */
        /* <DEDUP_REMOVED lines=13> */
[----:B------:R-:W-:-:S05]  /*0cc0*/  LEA R34, R34, R35, 0xa ;  /* 0x0000002322227211 */ /* 0x000fca00078e50ff */
[----:B------:R-:W-:-:S04]  /*0cd0*/  IMAD.SHL.U32 R35, R34, 0x2, RZ ;  /* 0x0000000222237824 */ /* 0x000fc800078e00ff */
[----:B-1----:R-:W-:-:S05]  /*0ce0*/  IMAD.WIDE.U32 R32, R35, 0x4, R32 ;  /* 0x0000000423207825 */ /* 0x002fca00078e0020 */
[----:B------:R0:W-:Y:S02]  /*0cf0*/  STG.E.64 desc[UR8][R32.64], R30 ;  /* 0x0000001e20007986 */ /* 0x0001e4000c101b08 */
.L_x_1583:
[----:B------:R-:W-:Y:S05]  /*0d00*/  BSYNC B0 ;  /* 0x0000000000007941 */ /* 0x000fea0003800000 */
.L_x_1582:
[----:B------:R-:W-:Y:S01]  /*0d10*/  BAR.SYNC.DEFER_BLOCKING 0x0 ;  /* 0x0000000000007b1d */ /* 0x000fe20000010000 */
[----:B0-----:R-:W-:Y:S01]  /*0d20*/  HFMA2.MMA R32, -RZ, RZ, 0, 0 ;  /* 0x00000000ff207435 */ /* 0x001fe200000001ff */
[----:B------:R-:W-:-:S04]  /*0d30*/  MOV R38, RZ ;  /* 0x000000ff00267202 */ /* 0x000fc80000000f00 */
[----:B------:R-:W-:Y:S06]  /*0d40*/  @P2 BRA `(.L_x_1584) ;  /* 0x00000000003c2947 */ /* 0x000fec0003800000 */
[----:B------:R-:W0:Y:S01]  /*0d50*/  LDC.64 R30, c[0x0][0x250] ;  /* 0x00009400ff1e7b82 */ /* 0x000e220000000a00 */
[----:B------:R-:W-:Y:S01]  /*0d60*/  IMAD.MOV.U32 R33, RZ, RZ, 0x7fffffc1 ;  /* 0x7fffffc1ff217424 */ /* 0x000fe200078e00ff */
[----:B------:R-:W-:-:S04]  /*0d70*/  ISETP.NE.AND P1, PT, R6, RZ, PT ;  /* 0x000000ff0600720c */ /* 0x000fc80003f25270 */
[----:B------:R-:W-:Y:S01]  /*0d80*/  SEL R33, R33, 0x1, !P1 ;  /* 0x0000000121217807 */ /* 0x000fe20004800000 */
[----:B0-----:R-:W-:Y:S01]  /*0d90*/  IMAD.WIDE.U32 R30, R10, 0x4, R30 ;  /* 0x000000040a1e7825 */ /* 0x001fe200078e001e */
[----:B------:R-:W-:Y:S06]  /*0da0*/  MEMBAR.ALL.GPU ;  /* 0x0000000000007992 */ /* 0x000fec000000a000 */
[----:B------:R-:W-:-:S00]  /*0db0*/  ERRBAR ;  /* 0x00000000000079ab */ /* 0x000fc00000000000 */
[----:B------:R-:W-:Y:S06]  /*0dc0*/  CGAERRBAR ;  /* 0x00000000000075ab */ /* 0x000fec0000000000 */
[----:B------:R0:W5:Y:S02]  /*0dd0*/  ATOM.E.ADD.STRONG.GPU PT, R33, desc[UR8][R30.64], R33 ;  /* 0x000000211e21798a */ /* 0x00016400081ee1c8 */
.L_x_1585:
[----:B------:R-:W2:Y:S04]  /*0de0*/  LD.E.STRONG.GPU R34, desc[UR8][R30.64] ;  /* 0x000000081e227980 */ /* 0x000ea8000c10f900 */
[----:B--2---:R-:W-:Y:S01]  /*0df0*/  CCTL.IVALL ;  /* 0x00000000ff00798f */ /* 0x004fe20002000000 */
[----:B------:R-:W-:Y:S05]  /*0e00*/  YIELD ;  /* 0x0000000000007946 */ /* 0x000fea0003800000 */
[----:B-----5:R-:W-:-:S04]  /*0e10*/  LOP3.LUT R34, R34, R33, RZ, 0x3c, !PT ;  /* 0x0000002122227212 */ /* 0x020fc800078e3cff */
[----:B------:R-:W-:-:S13]  /*0e20*/  ISETP.GT.AND P1, PT, R34, -0x1, PT ;  /* 0xffffffff2200780c */ /* 0x000fda0003f24270 */
[----:B------:R-:W-:Y:S05]  /*0e30*/  @P1 BRA `(.L_x_1585) ;  /* 0xfffffffc00e81947 */ /* 0x000fea000383ffff */
.L_x_1584:
[----:B------:R-:W-:Y:S05]  /*0e40*/  WARPSYNC.ALL ;  /* 0x0000000000007948 */ /* 0x000fea0003800000 */
[----:B------:R-:W-:Y:S06]  /*0e50*/  BAR.SYNC.DEFER_BLOCKING 0x0 ;  /* 0x0000000000007b1d */ /* 0x000fec0000010000 */
[----:B------:R-:W-:Y:S04]  /*0e60*/  BSSY B0, `(.L_x_1586) ;  /* 0x000001e000007945 */ /* 0x000fe80003800000 */
[----:B------:R-:W-:Y:S05]  /*0e70*/  @P0 BRA `(.L_x_1587) ;  /* 0x0000000000700947 */ /* 0x000fea0003800000 */
[----:B------:R-:W1:Y:S01]  /*0e80*/  LDC R33, c[0x0][0x10] ;  /* 0x00000400ff217b82 */ /* 0x000e620000000800 */
[----:B0-----:R-:W-:-:S04]  /*0e90*/  SHF.L.U32 R31, R8, 0x2, RZ ;  /* 0x00000002081f7819 */ /* 0x001fc800000006ff */
[----:B------:R-:W-:-:S03]  /*0ea0*/  LOP3.LUT R31, R31, 0x7fffffc0, RZ, 0xc0, !PT ;  /* 0x7fffffc01f1f7812 */ /* 0x000fc600078ec0ff */
[----:B------:R-:W0:Y:S01]  /*0eb0*/  LDC.64 R36, c[0x0][0x248] ;  /* 0x00009200ff247b82 */ /* 0x000e220000000a00 */
[----:B-1----:R-:W-:Y:S01]  /*0ec0*/  IMAD R30, R33, UR4, R10 ;  /* 0x00000004211e7c24 */ /* 0x002fe2000f8e020a */
[----:B------:R-:W-:-:S04]  /*0ed0*/  LOP3.LUT R33, R8, 0xf, RZ, 0xc0, !PT ;  /* 0x0000000f08217812 */ /* 0x000fc800078ec0ff */
[----:B------:R-:W-:-:S05]  /*0ee0*/  LEA R30, R30, R31, 0xa ;  /* 0x0000001f1e1e7211 */ /* 0x000fca00078e50ff */
[----:B------:R-:W-:-:S05]  /*0ef0*/  IMAD.IADD R30, R30, 0x1, R33 ;  /* 0x000000011e1e7824 */ /* 0x000fca00078e0221 */
[----:B------:R-:W-:-:S04]  /*0f00*/  SHF.L.U32 R39, R30, 0x1, RZ ;  /* 0x000000011e277819 */ /* 0x000fc800000006ff */
[C---:B------:R-:W-:Y:S01]  /*0f10*/  IADD3 R33, R39.reuse, 0x20, RZ ;  /* 0x0000002027217810 */ /* 0x040fe20007ffe0ff */
[----:B0-----:R-:W-:-:S04]  /*0f20*/  IMAD.WIDE.U32 R30, R39, 0x4, R36 ;  /* 0x00000004271e7825 */ /* 0x001fc800078e0024 */
[----:B------:R-:W-:Y:S02]  /*0f30*/  VIADD R35, R39, 0x40 ;  /* 0x0000004027237836 */ /* 0x000fe40000000000 */
[--C-:B------:R-:W-:Y:S01]  /*0f40*/  IMAD.WIDE.U32 R32, R33, 0x4, R36.reuse ;  /* 0x0000000421207825 */ /* 0x100fe200078e0024 */
[----:B------:R-:W2:Y:S01]  /*0f50*/  LDG.E.64 R30, desc[UR8][R30.64] ;  /* 0x000000081e1e7981 */ /* 0x000ea2000c1e1b00 */
[----:B------:R-:W-:Y:S02]  /*0f60*/  IADD3 R39, R39, 0x60, RZ ;  /* 0x0000006027277810 */ /* 0x000fe40007ffe0ff */
[--C-:B------:R-:W-:Y:S02]  /*0f70*/  IMAD.WIDE.U32 R34, R35, 0x4, R36.reuse ;  /* 0x0000000423227825 */ /* 0x100fe400078e0024 */
[----:B------:R-:W3:Y:S02]  /*0f80*/  LDG.E.64 R32, desc[UR8][R32.64] ;  /* 0x0000000820207981 */ /* 0x000ee4000c1e1b00 */
        /* <DEDUP_REMOVED lines=10> */
[----:B------:R-:W-:-:S07]  /*1030*/  FADD.FTZ R32, R37, R30 ;  /* 0x0000001e25207221 */ /* 0x000fce0000010000 */
.L_x_1587:
[----:B------:R-:W-:Y:S05]  /*1040*/  BSYNC B0 ;  /* 0x0000000000007941 */ /* 0x000fea0003800000 */
.L_x_1586:
        /* <DEDUP_REMOVED lines=20> */
[----:B------:R-:W-:Y:S01]  /*1190*/  FMUL.FTZ R30, R32, 4.8828125727595761418e-05 ;  /* 0x384ccccd201e7820 */ /* 0x000fe20000410000 */
[----:B------:R-:W-:Y:S01]  /*11a0*/  UMOV UR5, 0x400 ;  /* 0x0000040000057882 */ /* 0x000fe20000000000 */
[----:B------:R-:W-:Y:S01]  /*11b0*/  SHF.R.U32.HI R32, RZ, 0x1, R8 ;  /* 0x00000001ff207819 */ /* 0x000fe20000011608 */
[----:B------:R-:W-:Y:S01]  /*11c0*/  UIADD3 UR5, UR5, 0xc80, URZ ;  /* 0x00000c8005057890 */ /* 0x000fe2000fffe03f */
[----:B------:R-:W-:Y:S02]  /*11d0*/  FMUL.FTZ R31, R30, R30 ;  /* 0x0000001e1e1f7220 */ /* 0x000fe40000410000 */
[----:B------:R-:W-:Y:S02]  /*11e0*/  LOP3.LUT R32, R32, 0x7ffffff8, RZ, 0xc0, !PT ;  /* 0x7ffffff820207812 */ /* 0x000fe400078ec0ff */
[----:B------:R-:W-:-:S05]  /*11f0*/  FFMA.FTZ R31, R36, 4.8828125727595761418e-05, -R31 ;  /* 0x384ccccd241f7823 */ /* 0x000fca000001081f */
[----:B------:R-:W-:Y:S01]  /*1200*/  FMNMX.FTZ R31, RZ, R31, !PT ;  /* 0x0000001fff1f7209 */ /* 0x000fe20007810000 */
[----:B0-----:R-:W-:-:S09]  /*1210*/  ULEA UR5, UR7, UR5, 0x18 ;  /* 0x0000000507057291 */ /* 0x001fd2000f8ec03f */
[----:B------:R0:W-:Y:S03]  /*1220*/  STS.64 [R32+UR5], R30 ;  /* 0x0000001e20007988 */ /* 0x0001e60008000a05 */
.L_x_1589:
[----:B------:R-:W-:Y:S05]  /*1230*/  BSYNC B0 ;  /* 0x0000000000007941 */ /* 0x000fea0003800000 */
.L_x_1588:
[----:B------:R-:W-:Y:S01]  /*1240*/  LOP3.LUT P0, RZ, R6, 0x3f, RZ, 0xc0, !PT ;  /* 0x0000003f06ff7812 */ /* 0x000fe2000780c0ff */
[----:B------:R-:W-:Y:S01]  /*1250*/  ULDC.64 UR12, c[0x0][0x240] ;  /* 0x00009000000c7ab9 */ /* 0x000fe20000000a00 */
[----:B------:R-:W-:Y:S01]  /*1260*/  BSSY B0, `(.L_x_1590) ;  /* 0x0000023000007945 */ /* 0x000fe20003800000 */
[----:B------:R-:W-:Y:S02]  /*1270*/  ISETP.EQ.U32.AND P1, PT, RZ, UR12, PT ;  /* 0x0000000cff007c0c */ /* 0x000fe4000bf22070 */
[----:B------:R-:W-:Y:S02]  /*1280*/  ISETP.GT.U32.OR P0, PT, R8, 0xf, P0 ;  /* 0x0000000f0800780c */ /* 0x000fe40000704470 */
[----:B------:R-:W-:Y:S02]  /*1290*/  PRMT R33, R20, 0x7632, R33 ;  /* 0x0000763214217816 */ /* 0x000fe40000000021 */
[----:B------:R-:W-:Y:S02]  /*12a0*/  ISETP.EQ.OR.EX P0, PT, RZ, UR13, P0, P1 ;  /* 0x0000000dff007c0c */ /* 0x000fe40008702710 */
[----:B------:R-:W-:-:S02]  /*12b0*/  PRMT R37, R18, 0x7632, R37 ;  /* 0x0000763212257816 */ /* 0x000fc40000000025 */
[----:B0-----:R-:W-:Y:S02]  /*12c0*/  PRMT R32, R19, 0x7632, R32 ;  /* 0x0000763213207816 */ /* 0x001fe40000000020 */
[----:B------:R-:W-:Y:S02]  /*12d0*/  PRMT R21, R21, 0x7632, R21 ;  /* 0x0000763215157816 */ /* 0x000fe40000000015 */
[----:B------:R-:W-:Y:S02]  /*12e0*/  PRMT R22, R22, 0x7632, R22 ;  /* 0x0000763216167816 */ /* 0x000fe40000000016 */
[----:B------:R-:W-:Y:S02]  /*12f0*/  PRMT R23, R23, 0x7632, R23 ;  /* 0x0000763217177816 */ /* 0x000fe40000000017 */
[----:B------:R-:W-:Y:S02]  /*1300*/  PRMT R34, R24, 0x7632, R34 ;  /* 0x0000763218227816 */ /* 0x000fe40000000022 */
[----:B------:R-:W-:-:S02]  /*1310*/  PRMT R30, R25, 0x7632, R30 ;  /* 0x00007632191e7816 */ /* 0x000fc4000000001e */
[----:B-----5:R-:W-:Y:S02]  /*1320*/  PRMT R20, R26, 0x7632, R20 ;  /* 0x000076321a147816 */ /* 0x020fe40000000014 */
[----:B------:R-:W-:Y:S02]  /*1330*/  PRMT R31, R27, 0x7632, R31 ;  /* 0x000076321b1f7816 */ /* 0x000fe4000000001f */
[----:B------:R-:W-:Y:S02]  /*1340*/  PRMT R36, R28, 0x7632, R36 ;  /* 0x000076321c247816 */ /* 0x000fe40000000024 */
[----:B------:R-:W-:Y:S01]  /*1350*/  PRMT R35, R29, 0x7632, R35 ;  /* 0x000076321d237816 */ /* 0x000fe20000000023 */
[----:B------:R-:W-:Y:S06]  /*1360*/  BAR.SYNC.DEFER_BLOCKING 0x0 ;  /* 0x0000000000007b1d */ /* 0x000fec0000010000 */
[----:B------:R-:W-:Y:S05]  /*1370*/  @P0 BRA `(.L_x_1591) ;  /* 0x0000000000440947 */ /* 0x000fea0003800000 */
[----:B------:R-:W0:Y:S01]  /*1380*/  S2UR UR7, SR_CgaCtaId ;  /* 0x00000000000779c3 */ /* 0x000e220000008800 */
[----:B------:R-:W-:Y:S01]  /*1390*/  UMOV UR5, 0x400 ;  /* 0x0000040000057882 */ /* 0x000fe20000000000 */
[C---:B------:R-:W-:Y:S01]  /*13a0*/  SHF.L.U32 R25, R41.reuse, 0x4, RZ ;  /* 0x0000000429197819 */ /* 0x040fe200000006ff */
[----:B------:R-:W-:Y:S01]  /*13b0*/  UIADD3 UR5, UR5, 0xc80, URZ ;  /* 0x00000c8005057890 */ /* 0x000fe2000fffe03f */
[----:B------:R-:W-:Y:S02]  /*13c0*/  SHF.L.U64.HI R39, R41, 0x4, R4 ;  /* 0x0000000429277819 */ /* 0x000fe40000010204 */
[C---:B------:R-:W-:Y:S02]  /*13d0*/  LOP3.LUT R45, R25.reuse, 0x10, RZ, 0xc0, !PT ;  /* 0x00000010192d7812 */ /* 0x040fe400078ec0ff */
[----:B------:R-:W-:Y:S02]  /*13e0*/  LOP3.LUT R25, R25, 0xffffffe0, RZ, 0xc0, !PT ;  /* 0xffffffe019197812 */ /* 0x000fe400078ec0ff */
[----:B------:R-:W-:Y:S01]  /*13f0*/  LOP3.LUT R39, R39, 0x1fffffff, RZ, 0xc0, !PT ;  /* 0x1fffffff27277812 */ /* 0x000fe200078ec0ff */
[----:B------:R-:W-:-:S05]  /*1400*/  IMAD.IADD R24, R45, 0x1, R8 ;  /* 0x000000012d187824 */ /* 0x000fca00078e0208 */
[----:B------:R-:W-:-:S04]  /*1410*/  IADD3 R25, P0, R24, R25, RZ ;  /* 0x0000001918197210 */ /* 0x000fc80007f1e0ff */
[----:B------:R-:W-:Y:S02]  /*1420*/  LEA.HI.X.SX32 R38, R24, R39, 0x1, P0 ;  /* 0x0000002718267211 */ /* 0x000fe400000f0eff */
[----:B------:R-:W-:Y:S01]  /*1430*/  LEA R24, P0, R25, UR12, 0x3 ;  /* 0x0000000c19187c11 */ /* 0x000fe2000f8018ff */
[----:B0-----:R-:W-:-:S03]  /*1440*/  ULEA UR5, UR7, UR5, 0x18 ;  /* 0x0000000507057291 */ /* 0x001fc6000f8ec03f */
[----:B------:R-:W-:-:S03]  /*1450*/  LEA.HI.X R25, R25, UR13, R38, 0x3, P0 ;  /* 0x0000000d19197c11 */ /* 0x000fc600080f1c26 */
[----:B------:R-:W-:-:S06]  /*1460*/  LEA R18, R8, UR5, 0x3 ;  /* 0x0000000508127c11 */ /* 0x000fcc000f8e18ff */
[----:B------:R-:W0:Y:S04]  /*1470*/  LDS.64 R18, [R18] ;  /* 0x0000000012127984 */ /* 0x000e280000000a00 */
[----:B0-----:R0:W-:Y:S02]  /*1480*/  STG.E.64 desc[UR8][R24.64], R18 ;  /* 0x0000001218007986 */ /* 0x0011e4000c101b08 */
.L_x_1591:
[----:B------:R-:W-:Y:S05]  /*1490*/  BSYNC B0 ;  /* 0x0000000000007941 */ /* 0x000fea0003800000 */
.L_x_1590:
[----:B------:R-:W1:Y:S01]  /*14a0*/  S2UR UR7, SR_CgaCtaId ;  /* 0x00000000000779c3 */ /* 0x000e620000008800 */
[----:B0-----:R-:W-:Y:S01]  /*14b0*/  SHF.L.U32 R18, R41, 0x4, RZ ;  /* 0x0000000429127819 */ /* 0x001fe200000006ff */
[----:B------:R-:W-:Y:S01]  /*14c0*/  IMAD R24, R44, 0x50, R43 ;  /* 0x000000502c187824 */ /* 0x000fe200078e022b */
[----:B------:R-:W-:Y:S01]  /*14d0*/  UMOV UR5, 0x400 ;  /* 0x0000040000057882 */ /* 0x000fe20000000000 */
[----:B------:R-:W-:Y:S01]  /*14e0*/  ULDC.64 UR12, c[0x0][0x210] ;  /* 0x00008400000c7ab9 */ /* 0x000fe20000000a00 */
[----:B------:R-:W-:Y:S01]  /*14f0*/  LOP3.LUT R18, R18, 0x10, RZ, 0xc0, !PT ;  /* 0x0000001012127812 */ /* 0x000fe200078ec0ff */
[----:B------:R-:W-:Y:S01]  /*1500*/  UIADD3 UR5, UR5, 0xc80, URZ ;  /* 0x00000c8005057890 */ /* 0x000fe2000fffe03f */
[----:B------:R-:W-:Y:S01]  /*1510*/  SHF.L.U32 R24, R24, 0x2, RZ ;  /* 0x0000000218187819 */ /* 0x000fe200000006ff */
[----:B------:R-:W-:Y:S01]  /*1520*/  IMAD.U32 R33, R33, 0x10000, RZ ;  /* 0x0001000021217824 */ /* 0x000fe200078e00ff */
[----:B------:R-:W-:Y:S01]  /*1530*/  SHF.L.U32 R37, R37, 0x10, RZ ;  /* 0x0000001025257819 */ /* 0x000fe200000006ff */
[----:B------:R-:W-:Y:S01]  /*1540*/  IMAD.MOV R25, RZ, RZ, -R18 ;  /* 0x000000ffff197224 */ /* 0x000fe200078e0a12 */
[----:B------:R-:W-:Y:S01]  /*1550*/  SHF.L.U32 R21, R21, 0x10, RZ ;  /* 0x0000001015157819 */ /* 0x000fe200000006ff */
[----:B------:R-:W-:Y:S01]  /*1560*/  IMAD.WIDE.U32 R18, R24, -0x33333333, RZ ;  /* 0xcccccccd18127825 */ /* 0x000fe200078e00ff */
[----:B------:R-:W-:Y:S01]  /*1570*/  SHF.L.U32 R49, R22, 0x10, RZ ;  /* 0x0000001016317819 */ /* 0x000fe200000006ff */
[----:B------:R-:W-:Y:S01]  /*1580*/  ULOP3.LUT UR4, UR4, 0x1, URZ, 0x3c, !UPT ;  /* 0x0000000104047892 */ /* 0x000fe2000f8e3c3f */
[----:B------:R-:W-:Y:S01]  /*1590*/  MOV R18, R25 ;  /* 0x0000001900127202 */ /* 0x000fe20000000f00 */
[----:B------:R-:W-:Y:S01]  /*15a0*/  IMAD.U32 R23, R23, 0x10000, RZ ;  /* 0x0001000017177824 */ /* 0x000fe200078e00ff */
[--C-:B------:R-:W-:Y:S01]  /*15b0*/  SHF.R.S32.HI R25, RZ, 0x1f, R24.reuse ;  /* 0x0000001fff197819 */ /* 0x100fe20000011418 */
[----:B------:R-:W-:Y:S01]  /*15c0*/  IMAD.U32 R26, R26, 0x10000, RZ ;  /* 0x000100001a1a7824 */ /* 0x000fe200078e00ff */
[----:B------:R-:W-:Y:S01]  /*15d0*/  LEA.HI R18, R19, R18, RZ, 0x1c ;  /* 0x0000001213127211 */ /* 0x000fe200078fe0ff */
[----:B------:R-:W-:Y:S01]  /*15e0*/  IMAD.U32 R36, R36, 0x10000, RZ ;  /* 0x0001000024247824 */ /* 0x000fe200078e00ff */
[----:B------:R-:W-:Y:S01]  /*15f0*/  SHF.L.U32 R51, R34, 0x10, RZ ;  /* 0x0000001022337819 */ /* 0x000fe200000006ff */
[----:B------:R-:W-:Y:S01]  /*1600*/  IMAD.WIDE.U32 R24, R2, 0xa0000, R24 ;  /* 0x000a000002187825 */ /* 0x000fe200078e0018 */
[----:B------:R-:W-:Y:S01]  /*1610*/  SHF.L.U32 R53, R28, 0x10, RZ ;  /* 0x000000101c357819 */ /* 0x000fe200000006ff */
[----:B-1----:R-:W-:Y:S01]  /*1620*/  ULEA UR5, UR7, UR5, 0x18 ;  /* 0x0000000507057291 */ /* 0x002fe2000f8ec03f */
[----:B------:R-:W-:-:S02]  /*1630*/  SHF.L.U32 R22, R20, 0x10, RZ ;  /* 0x0000001014167819 */ /* 0x000fc400000006ff */
[----:B------:R-:W-:Y:S02]  /*1640*/  IADD3 R0, R0, R25, RZ ;  /* 0x0000001900007210 */ /* 0x000fe40007ffe0ff */
[-C--:B------:R-:W-:Y:S02]  /*1650*/  IADD3 R12, P0, R12, R24.reuse, RZ ;  /* 0x000000180c0c7210 */ /* 0x080fe40007f1e0ff */
[----:B------:R-:W-:Y:S01]  /*1660*/  LEA R18, R18, UR5, 0x3 ;  /* 0x0000000512127c11 */ /* 0x000fe2000f8e18ff */
[----:B------:R-:W-:Y:S01]  /*1670*/  ULDC UR5, c[0x0][0x230] ;  /* 0x00008c0000057ab9 */ /* 0x000fe20000000800 */
[-C--:B------:R-:W-:Y:S01]  /*1680*/  IADD3 R14, P1, R14, R24.reuse, RZ ;  /* 0x000000180e0e7210 */ /* 0x080fe20007f3e0ff */
[----:B------:R-:W-:Y:S01]  /*1690*/  IMAD.X R25, RZ, RZ, R0, P0 ;  /* 0x000000ffff197224 */ /* 0x000fe200000e0600 */
[-C--:B------:R-:W-:Y:S02]  /*16a0*/  IADD3 R16, P2, R16, R24.reuse, RZ ;  /* 0x0000001810107210 */ /* 0x080fe40007f5e0ff */
[----:B------:R-:W0:Y:S01]  /*16b0*/  LDS.64 R18, [R18] ;  /* 0x0000000012127984 */ /* 0x000e220000000a00 */
[----:B------:R-:W-:-:S02]  /*16c0*/  IADD3 R43, P3, R40, R24, RZ ;  /* 0x00000018282b7210 */ /* 0x000fc40007f7e0ff */
[-C--:B------:R-:W-:Y:S02]  /*16d0*/  IADD3.X R39, RZ, R0.reuse, RZ, P1, !PT ;  /* 0x00000000ff277210 */ /* 0x080fe40000ffe4ff */
[----:B------:R-:W-:Y:S01]  /*16e0*/  IADD3.X R45, RZ, R0, RZ, P2, !PT ;  /* 0x00000000ff2d7210 */ /* 0x000fe200017fe4ff */
[----:B------:R-:W-:Y:S01]  /*16f0*/  IMAD.X R0, RZ, RZ, R0, P3 ;  /* 0x000000ffff007224 */ /* 0x000fe200018e0600 */
[C---:B------:R-:W-:Y:S02]  /*1700*/  LEA R46, P0, R43.reuse, UR12, 0x1 ;  /* 0x0000000c2b2e7c11 */ /* 0x040fe4000f8008ff */
[----:B------:R-:W-:Y:S02]  /*1710*/  LEA R24, P3, R12, UR12, 0x1 ;  /* 0x0000000c0c187c11 */ /* 0x000fe4000f8608ff */
[----:B------:R-:W-:Y:S02]  /*1720*/  LEA.HI.X R47, R43, UR13, R0, 0x1, P0 ;  /* 0x0000000d2b2f7c11 */ /* 0x000fe400080f0c00 */
[----:B------:R-:W-:-:S02]  /*1730*/  LEA R38, P2, R14, UR12, 0x1 ;  /* 0x0000000c0e267c11 */ /* 0x000fc4000f8408ff */
[----:B------:R-:W-:Y:S02]  /*1740*/  SHF.L.U32 R43, R32, 0x10, RZ ;  /* 0x00000010202b7819 */ /* 0x000fe400000006ff */
[----:B------:R-:W-:Y:S02]  /*1750*/  LEA.HI.X R25, R12, UR13, R25, 0x1, P3 ;  /* 0x0000000d0c197c11 */ /* 0x000fe400098f0c19 */
[----:B------:R-:W-:Y:S02]  /*1760*/  LEA.HI.X R39, R14, UR13, R39, 0x1, P2 ;  /* 0x0000000d0e277c11 */ /* 0x000fe400090f0c27 */
[C---:B------:R-:W-:Y:S02]  /*1770*/  LEA R44, P1, R16.reuse, UR12, 0x1 ;  /* 0x0000000c102c7c11 */ /* 0x040fe4000f8208ff */
[----:B------:R-:W-:Y:S02]  /*1780*/  IADD3 R41, P0, R41, 0x5, RZ ;  /* 0x0000000529297810 */ /* 0x000fe40007f1e0ff */
[----:B------:R-:W-:-:S02]  /*1790*/  LEA.HI.X R45, R16, UR13, R45, 0x1, P1 ;  /* 0x0000000d102d7c11 */ /* 0x000fc400088f0c2d */
[----:B------:R-:W-:Y:S02]  /*17a0*/  SHF.L.U32 R16, R35, 0x10, RZ ;  /* 0x0000001023107819 */ /* 0x000fe400000006ff */
[----:B------:R-:W-:Y:S02]  /*17b0*/  IADD3.X R4, RZ, R4, RZ, P0, !PT ;  /* 0x00000004ff047210 */ /* 0x000fe400007fe4ff */
[----:B------:R-:W-:-:S04]  /*17c0*/  ISETP.GE.U32.AND P0, PT, R41, UR10, PT ;  /* 0x0000000a29007c0c */ /* 0x000fc8000bf06070 */
[----:B------:R-:W-:Y:S01]  /*17d0*/  ISETP.GE.AND.EX P0, PT, R4, UR6, PT, P0 ;  /* 0x0000000604007c0c */ /* 0x000fe2000bf06300 */
[----:B0-----:R-:W-:Y:S01]  /*17e0*/  FADD.FTZ R0, R19, UR5 ;  /* 0x0000000513007e21 */ /* 0x001fe20008010000 */
[--C-:B------:R-:W-:Y:S01]  /*17f0*/  FADD.FTZ R3, R3, -R18.reuse ;  /* 0x8000001203037221 */ /* 0x100fe20000010000 */
[--C-:B------:R-:W-:Y:S01]  /*1800*/  FADD.FTZ R15, R15, -R18.reuse ;  /* 0x800000120f0f7221 */ /* 0x100fe20000010000 */
[--C-:B------:R-:W-:Y:S01]  /*1810*/  FADD.FTZ R11, R11, -R18.reuse ;  /* 0x800000120b0b7221 */ /* 0x100fe20000010000 */
[----:B------:R-:W-:Y:S01]  /*1820*/  SHF.L.U32 R19, R30, 0x10, RZ ;  /* 0x000000101e137819 */ /* 0x000fe200000006ff */
[--C-:B------:R-:W-:Y:S01]  /*1830*/  FADD.FTZ R7, R7, -R18.reuse ;  /* 0x8000001207077221 */ /* 0x100fe20000010000 */
[----:B------:R-:W0:Y:S01]  /*1840*/  MUFU.RSQ R0, R0 ;  /* 0x0000000000007308 */ /* 0x000e220000001400 */
        /* <DEDUP_REMOVED lines=12> */
[----:B------:R-:W-:Y:S01]  /*1910*/  SHF.L.U32 R18, R29, 0x10, RZ ;  /* 0x000000101d127819 */ /* 0x000fe200000006ff */
[----:B0-----:R-:W-:Y:S01]  /*1920*/  FMUL.FTZ R2, R3, R0 ;  /* 0x0000000003027220 */ /* 0x001fe20000410000 */
[C---:B------:R-:W-:Y:S01]  /*1930*/  FMUL.FTZ R15, R0.reuse, R15 ;  /* 0x0000000f000f7220 */ /* 0x040fe20000410000 */
[C---:B------:R-:W-:Y:S01]  /*1940*/  FMUL.FTZ R12, R0.reuse, R11 ;  /* 0x0000000b000c7220 */ /* 0x040fe20000410000 */
[----:B------:R-:W-:Y:S01]  /*1950*/  FMUL.FTZ R14, R0, R7 ;  /* 0x00000007000e7220 */ /* 0x000fe20000410000 */
[--C-:B------:R-:W-:Y:S01]  /*1960*/  FFMA.FTZ R2, R2, R26, R53.reuse ;  /* 0x0000001a02027223 */ /* 0x100fe20000010035 */
[C-C-:B------:R-:W-:Y:S01]  /*1970*/  FFMA.FTZ R15, R26.reuse, R15, R53.reuse ;  /* 0x0000000f1a0f7223 */ /* 0x140fe20000010035 */
[C-C-:B------:R-:W-:Y:S01]  /*1980*/  FFMA.FTZ R12, R26.reuse, R12, R53.reuse ;  /* 0x0000000c1a0c7223 */ /* 0x140fe20000010035 */
[----:B------:R-:W-:Y:S01]  /*1990*/  FFMA.FTZ R26, R26, R14, R53 ;  /* 0x0000000e1a1a7223 */ /* 0x000fe20000010035 */
        /* <DEDUP_REMOVED lines=12> */
[----:B------:R-:W-:Y:S01]  /*1a60*/  SHF.L.U32 R14, R27, 0x10, RZ ;  /* 0x000000101b0e7819 */ /* 0x000fe200000006ff */
[----:B------:R-:W-:-:S02]  /*1a70*/  IMAD.U32 R0, R31, 0x10000, RZ ;  /* 0x000100001f007824 */ /* 0x000fc400078e00ff */
[--C-:B------:R-:W-:Y:S01]  /*1a80*/  FFMA.FTZ R37, R37, R22, R36.reuse ;  /* 0x0000001625257223 */ /* 0x100fe20000010024 */
[C-C-:B------:R-:W-:Y:S01]  /*1a90*/  FFMA.FTZ R20, R22.reuse, R33, R36.reuse ;  /* 0x0000002116147223 */ /* 0x140fe20000010024 */
[C-C-:B------:R-:W-:Y:S01]  /*1aa0*/  FFMA.FTZ R49, R22.reuse, R49, R36.reuse ;  /* 0x0000003116317223 */ /* 0x140fe20000010024 */
[----:B------:R-:W-:Y:S01]  /*1ab0*/  FFMA.FTZ R51, R22, R51, R36 ;  /* 0x0000003316337223 */ /* 0x000fe20000010024 */
[----:B------:R-:W-:Y:S01]  /*1ac0*/  FFMA.FTZ R17, R17, R14, R18 ;  /* 0x0000000e11117223 */ /* 0x000fe20000010012 */
[----:B------:R-:W-:Y:S01]  /*1ad0*/  FFMA.FTZ R22, R43, R0, R16 ;  /* 0x000000002b167223 */ /* 0x000fe20000010010 */
[C-C-:B------:R-:W-:Y:S01]  /*1ae0*/  FFMA.FTZ R13, R14.reuse, R13, R18.reuse ;  /* 0x0000000d0e0d7223 */ /* 0x140fe20000010012 */
[C-C-:B------:R-:W-:Y:S01]  /*1af0*/  FFMA.FTZ R9, R14.reuse, R9, R18.reuse ;  /* 0x000000090e097223 */ /* 0x140fe20000010012 */
[----:B------:R-:W-:Y:S01]  /*1b00*/  FFMA.FTZ R5, R14, R5, R18 ;  /* 0x000000050e057223 */ /* 0x000fe20000010012 */
[C-C-:B------:R-:W-:Y:S01]  /*1b10*/  FFMA.FTZ R14, R0.reuse, R21, R16.reuse ;  /* 0x00000015000e7223 */ /* 0x140fe20000010010 */
[----:B------:R-:W-:Y:S01]  /*1b20*/  F2FP.BF16.F32.PACK_AB R2, R37, R2 ;  /* 0x000000022502723e */ /* 0x000fe200000010ff */
[--C-:B------:R-:W-:Y:S01]  /*1b30*/  FFMA.FTZ R18, R0, R23, R16.reuse ;  /* 0x0000001700127223 */ /* 0x100fe20000010010 */
[----:B------:R-:W-:Y:S01]  /*1b40*/  F2FP.BF16.F32.PACK_AB R17, R22, R17 ;  /* 0x000000111611723e */ /* 0x000fe200000010ff */
[----:B------:R-:W-:Y:S01]  /*1b50*/  FFMA.FTZ R0, R0, R19, R16 ;  /* 0x0000001300007223 */ /* 0x000fe20000010010 */
[----:B------:R-:W-:Y:S01]  /*1b60*/  F2FP.BF16.F32.PACK_AB R13, R14, R13 ;  /* 0x0000000d0e0d723e */ /* 0x000fe200000010ff */
[----:B------:R0:W-:Y:S01]  /*1b70*/  STG.E.U16 desc[UR8][R46.64], R2 ;  /* 0x000000022e007986 */ /* 0x0001e2000c101508 */
[----:B------:R-:W-:-:S02]  /*1b80*/  PRMT R23, R2, 0x7632, R23 ;  /* 0x0000763202177816 */ /* 0x000fc40000000017 */
[----:B------:R-:W-:Y:S01]  /*1b90*/  PRMT R3, R17, 0x7632, R3 ;  /* 0x0000763211037816 */ /* 0x000fe20000000003 */
[----:B------:R-:W-:Y:S01]  /*1ba0*/  STG.E.U16 desc[UR8][R46.64+0x4], R17 ;  /* 0x000004112e007986 */ /* 0x000fe2000c101508 */
[----:B------:R-:W-:Y:S02]  /*1bb0*/  F2FP.BF16.F32.PACK_AB R15, R20, R15 ;  /* 0x0000000f140f723e */ /* 0x000fe400000010ff */
[----:B------:R-:W-:Y:S01]  /*1bc0*/  F2FP.BF16.F32.PACK_AB R12, R49, R12 ;  /* 0x0000000c310c723e */ /* 0x000fe200000010ff */
[----:B------:R-:W-:Y:S01]  /*1bd0*/  STG.E.U16 desc[UR8][R46.64+0x2], R23 ;  /* 0x000002172e007986 */ /* 0x000fe2000c101508 */
[----:B------:R-:W-:Y:S02]  /*1be0*/  F2FP.BF16.F32.PACK_AB R9, R18, R9 ;  /* 0x000000091209723e */ /* 0x000fe400000010ff */
[----:B------:R-:W-:Y:S01]  /*1bf0*/  F2FP.BF16.F32.PACK_AB R26, R51, R26 ;  /* 0x0000001a331a723e */ /* 0x000fe200000010ff */
[----:B------:R1:W-:Y:S01]  /*1c00*/  STG.E.U16 desc[UR8][R46.64+0x6], R3 ;  /* 0x000006032e007986 */ /* 0x0003e2000c101508 */
[----:B0-----:R-:W-:-:S02]  /*1c10*/  PRMT R2, R13, 0x7632, R2 ;  /* 0x000076320d027816 */ /* 0x001fc40000000002 */
[----:B------:R-:W-:Y:S01]  /*1c20*/  F2FP.BF16.F32.PACK_AB R5, R0, R5 ;  /* 0x000000050005723e */ /* 0x000fe200000010ff */
[----:B------:R-:W-:Y:S01]  /*1c30*/  STG.E.U16 desc[UR8][R44.64], R15 ;  /* 0x0000000f2c007986 */ /* 0x000fe2000c101508 */
[----:B------:R-:W-:Y:S02]  /*1c40*/  PRMT R22, R15, 0x7632, R22 ;  /* 0x000076320f167816 */ /* 0x000fe40000000016 */
[----:B------:R-:W-:Y:S01]  /*1c50*/  PRMT R19, R12, 0x7632, R19 ;  /* 0x000076320c137816 */ /* 0x000fe20000000013 */
[----:B------:R0:W-:Y:S01]  /*1c60*/  STG.E.U16 desc[UR8][R44.64+0x6], R2 ;  /* 0x000006022c007986 */ /* 0x0001e2000c101508 */
[----:B------:R-:W-:Y:S02]  /*1c70*/  PRMT R0, R26, 0x7632, R0 ;  /* 0x000076321a007816 */ /* 0x000fe40000000000 */
[----:B-1----:R-:W-:Y:S01]  /*1c80*/  PRMT R3, R9, 0x7632, R3 ;  /* 0x0000763209037816 */ /* 0x002fe20000000003 */
[----:B------:R1:W-:Y:S04]  /*1c90*/  STG.E.U16 desc[UR8][R44.64+0x2], R22 ;  /* 0x000002162c007986 */ /* 0x0003e8000c101508 */
        /* <DEDUP_REMOVED lines=12> */
.L_x_1593:
        /* <DEDUP_REMOVED lines=10> */
.L_x_3484:


//--------------------- .text._ZN13group_norm_v214gn_cuda_kernelI13__nv_bfloat16Li320ELi1ELi32ELi20ELi1024ELb0ELi32ELi320ELi320ELi4ELb1ELi4ELb0ELb0ENS_16CompileConditionILi900EEEEEvPT_PKS4_S7_S7_flPfS8_Pj --------------------------
	.section	.text._ZN13group_norm_v214gn_cuda_kernelI13__nv_bfloat16Li320ELi1ELi32ELi20ELi1024ELb0ELi32ELi320ELi320ELi4ELb1ELi4ELb0ELb0ENS_16CompileConditionILi900EEEEEvPT_PKS4_S7_S7_flPfS8_Pj,"ax",@progbits
	.align	128
        .global         _ZN13group_norm_v214gn_cuda_kernelI13__nv_bfloat16Li320ELi1ELi32ELi20ELi1024ELb0ELi32ELi320ELi320ELi4ELb1ELi4ELb0ELb0ENS_16CompileConditionILi900EEEEEvPT_PKS4_S7_S7_flPfS8_Pj
        .type           _ZN13group_norm_v214gn_cuda_kernelI13__nv_bfloat16Li320ELi1ELi32ELi20ELi1024ELb0ELi32ELi320ELi320ELi4ELb1ELi4ELb0ELb0ENS_16CompileConditionILi900EEEEEvPT_PKS4_S7_S7_flPfS8_Pj,@function
        .size           _ZN13group_norm_v214gn_cuda_kernelI13__nv_bfloat16Li320ELi1ELi32ELi20ELi1024ELb0ELi32ELi320ELi320ELi4ELb1ELi4ELb0ELb0ENS_16CompileConditionILi900EEEEEvPT_PKS4_S7_S7_flPfS8_Pj,(.L_x_3485 - _ZN13group_norm_v214gn_cuda_kernelI13__nv_bfloat16Li320ELi1ELi32ELi20ELi1024ELb0ELi32ELi320ELi320ELi4ELb1ELi4ELb0ELb0ENS_16CompileConditionILi900EEEEEvPT_PKS4_S7_S7_flPfS8_Pj)
        .other          _ZN13group_norm_v214gn_cuda_kernelI13__nv_bfloat16Li320ELi1ELi32ELi20ELi1024ELb0ELi32ELi320ELi320ELi4ELb1ELi4ELb0ELb0ENS_16CompileConditionILi900EEEEEvPT_PKS4_S7_S7_flPfS8_Pj,@"STO_CUDA_ENTRY STV_DEFAULT"
_ZN13group_norm_v214gn_cuda_kernelI13__nv_bfloat16Li320ELi1ELi32ELi20ELi1024ELb0ELi32ELi320ELi320ELi4ELb1ELi4ELb0ELb0ENS_16CompileConditionILi900EEEEEvPT_PKS4_S7_S7_flPfS8_Pj:
.text._ZN13group_norm_v214gn_cuda_kernelI13__nv_bfloat16Li320ELi1ELi32ELi20ELi1024ELb0ELi32ELi320ELi320ELi4ELb1ELi4ELb0ELb0ENS_16CompileConditionILi900EEEEEvPT_PKS4_S7_S7_flPfS8_Pj:
        /* <DEDUP_REMOVED lines=10> */
[----:B------:R-:W-:Y:S01]  /*00a0*/  ULDC.64 UR8, c[0x0][0x208] ;  /* 0x0000820000087ab9 */ /* 0x000fe20000000a00 */
[----:B------:R-:W2:Y:S05]  /*00b0*/  S2R R66, SR_CTAID.X ;  /* 0x0000000000427919 */ /* 0x000eaa0000002500 */
[----:B------:R-:W3:Y:S01]  /*00c0*/  LDC.64 R78, c[0x0][0x250] ;  /* 0x00009400ff4e7b82 */ /* 0x000ee20000000a00 */
[----:B-1----:R-:W-:-:S02]  /*00d0*/  ULEA UR6, UR5, UR4, 0x18 ;  /* 0x0000000405067291 */ /* 0x002fc4000f8ec03f */
[----:B------:R-:W-:-:S04]  /*00e0*/  UIADD3 UR4, UR4, 0xc80, URZ ;  /* 0x00000c8004047890 */ /* 0x000fc8000fffe03f */
[----:B------:R-:W-:Y:S01]  /*00f0*/  MOV R26, UR6 ;  /* 0x00000006001a7c02 */ /* 0x000fe20008000f00 */
[----:B0-----:R-:W-:Y:S01]  /*0100*/  IMAD.WIDE.U32 R4, R2, -0x33333333, RZ ;  /* 0xcccccccd02047825 */ /* 0x001fe200078e00ff */
[----:B------:R-:W-:Y:S01]  /*0110*/  LOP3.LUT R4, R0, 0x1, RZ, 0xc0, !PT ;  /* 0x0000000100047812 */ /* 0x000fe200078ec0ff */
[----:B------:R-:W-:Y:S01]  /*0120*/  ULDC.64 UR6, c[0x0][0x240] ;  /* 0x0000900000067ab9 */ /* 0x000fe20000000a00 */
[----:B------:R-:W-:Y:S01]  /*0130*/  SHF.R.U32.HI R7, RZ, 0x2, R2 ;  /* 0x00000002ff077819 */ /* 0x000fe20000011602 */
[----:B------:R-:W-:Y:S01]  /*0140*/  ULEA UR5, UR5, UR4, 0x18 ;  /* 0x0000000405057291 */ /* 0x000fe2000f8ec03f */
[----:B------:R-:W-:Y:S01]  /*0150*/  SHF.R.U32.HI R11, RZ, 0x6, R5 ;  /* 0x00000006ff0b7819 */ /* 0x000fe20000011605 */
[----:B------:R-:W-:Y:S01]  /*0160*/  IMAD R6, R4, 0x140, RZ ;  /* 0x0000014004067824 */ /* 0x000fe200078e02ff */
[C---:B------:R-:W-:Y:S01]  /*0170*/  SHF.L.U32 R5, R0.reuse, 0x4, RZ ;  /* 0x0000000400057819 */ /* 0x040fe200000006ff */
[----:B---3--:R-:W-:Y:S01]  /*0180*/  IMAD.WIDE.U32 R78, R0, 0x4, R78 ;  /* 0x00000004004e7825 */ /* 0x008fe200078e004e */
[C---:B--2---:R-:W-:Y:S01]  /*0190*/  LOP3.LUT P0, RZ, R66.reuse, 0x1f, RZ, 0xc0, !PT ;  /* 0x0000001f42ff7812 */ /* 0x044fe2000780c0ff */
[----:B------:R-:W-:Y:S01]  /*01a0*/  UMOV UR4, URZ ;  /* 0x0000003f00047c82 */ /* 0x000fe20008000000 */
[----:B------:R-:W-:Y:S01]  /*01b0*/  LOP3.LUT R36, R5, 0x10, RZ, 0xc0, !PT ;  /* 0x0000001005247812 */ /* 0x000fe200078ec0ff */
[----:B------:R-:W-:Y:S01]  /*01c0*/  IMAD R5, R11, -0x50, R2 ;  /* 0xffffffb00b057824 */ /* 0x000fe200078e0202 */
[----:B------:R-:W-:-:S02]  /*01d0*/  LOP3.LUT R66, R66, 0x1f, RZ, 0xc0, !PT ;  /* 0x0000001f42427812 */ /* 0x000fc400078ec0ff */
[-C--:B------:R-:W-:Y:S01]  /*01e0*/  IADD3 R9, R7, R36.reuse, RZ ;  /* 0x0000002407097210 */ /* 0x080fe20007ffe0ff */
[C---:B------:R-:W-:Y:S01]  /*01f0*/  IMAD R4, R5.reuse, 0x4, R6 ;  /* 0x0000000405047824 */ /* 0x040fe200078e0206 */
[----:B------:R-:W-:Y:S01]  /*0200*/  IADD3 R8, RZ, -R36, RZ ;  /* 0x80000024ff087210 */ /* 0x000fe20007ffe0ff */
[----:B------:R-:W-:Y:S01]  /*0210*/  IMAD R70, R5, 0x28, R26 ;  /* 0x0000002805467824 */ /* 0x000fe200078e021a */
[----:B------:R-:W-:Y:S01]  /*0220*/  ISETP.EQ.U32.AND P1, PT, RZ, UR6, PT ;  /* 0x00000006ff007c0c */ /* 0x000fe2000bf22070 */
[----:B------:R-:W-:Y:S01]  /*0230*/  IMAD.SHL.U32 R7, R7, 0x20, RZ ;  /* 0x0000002007077824 */ /* 0x000fe200078e00ff */
[----:B------:R-:W-:Y:S01]  /*0240*/  ISETP.GT.U32.OR P0, PT, R2, 0xf, P0 ;  /* 0x0000000f0200780c */ /* 0x000fe20000704470 */
[----:B------:R-:W-:Y:S01]  /*0250*/  IMAD.WIDE.U32 R4, R4, -0x33333333, RZ ;  /* 0xcccccccd04047825 */ /* 0x000fe200078e00ff */
[----:B------:R-:W-:Y:S02]  /*0260*/  MOV R4, R8 ;  /* 0x0000000800047202 */ /* 0x000fe40000000f00 */
[----:B------:R-:W-:Y:S01]  /*0270*/  LOP3.LUT R66, R7, 0xffffffe0, R66, 0xe2, !PT ;  /* 0xffffffe007427812 */ /* 0x000fe200078ee242 */
[----:B------:R-:W-:Y:S01]  /*0280*/  IMAD R9, R9, 0x14, -R6 ;  /* 0x0000001409097824 */ /* 0x000fe200078e0a06 */
[----:B------:R-:W-:Y:S01]  /*0290*/  LEA.HI R64, R5, R4, RZ, 0x1c ;  /* 0x0000000405407211 */ /* 0x000fe200078fe0ff */
[----:B------:R-:W-:Y:S01]  /*02a0*/  IMAD.SHL.U32 R5, R2, 0x8, RZ ;  /* 0x0000000802057824 */ /* 0x000fe200078e00ff */
[----:B------:R-:W-:Y:S01]  /*02b0*/  LEA R70, R11, R70, 0x3 ;  /* 0x000000460b467211 */ /* 0x000fe200078e18ff */
[C---:B------:R-:W-:Y:S01]  /*02c0*/  VIADD R8, R9.reuse, 0xc ;  /* 0x0000000c09087836 */ /* 0x040fe20000000000 */
[C---:B------:R-:W-:Y:S01]  /*02d0*/  IADD3 R6, R9.reuse, 0x4, RZ ;  /* 0x0000000409067810 */ /* 0x040fe20007ffe0ff */
[----:B------:R-:W-:Y:S01]  /*02e0*/  IMAD.IADD R36, R36, 0x1, R2 ;  /* 0x0000000124247824 */ /* 0x000fe200078e0202 */
[----:B------:R-:W-:-:S02]  /*02f0*/  IADD3 R7, R9, 0x8, RZ ;  /* 0x0000000809077810 */ /* 0x000fc40007ffe0ff */
[----:B------:R-:W-:Y:S02]  /*0300*/  SHF.R.S32.HI R4, RZ, 0x2, R9 ;  /* 0x00000002ff047819 */ /* 0x000fe40000011409 */
[----:B------:R-:W-:Y:S02]  /*0310*/  IADD3 R9, R9, 0x10, RZ ;  /* 0x0000001009097810 */ /* 0x000fe40007ffe0ff */
[----:B------:R-:W-:Y:S01]  /*0320*/  SHF.R.S32.HI R6, RZ, 0x2, R6 ;  /* 0x00000002ff067819 */ /* 0x000fe20000011406 */
[----:B------:R-:W-:Y:S01]  /*0330*/  IMAD R4, R4, 0x28, R26 ;  /* 0x0000002804047824 */ /* 0x000fe200078e021a */
[----:B------:R-:W-:Y:S02]  /*0340*/  SHF.R.S32.HI R7, RZ, 0x2, R7 ;  /* 0x00000002ff077819 */ /* 0x000fe40000011407 */
[----:B------:R-:W-:Y:S01]  /*0350*/  SHF.R.S32.HI R8, RZ, 0x2, R8 ;  /* 0x00000002ff087819 */ /* 0x000fe20000011408 */
[--C-:B------:R-:W-:Y:S01]  /*0360*/  IMAD R6, R6, 0x28, R26.reuse ;  /* 0x0000002806067824 */ /* 0x100fe200078e021a */
[----:B------:R-:W-:Y:S01]  /*0370*/  SHF.R.S32.HI R9, RZ, 0x2, R9 ;  /* 0x00000002ff097819 */ /* 0x000fe20000011409 */
[--C-:B------:R-:W-:Y:S01]  /*0380*/  IMAD R30, R7, 0x28, R26.reuse ;  /* 0x00000028071e7824 */ /* 0x100fe200078e021a */
[----:B------:R-:W-:Y:S01]  /*0390*/  LOP3.LUT R5, R5, 0x18, RZ, 0xc0, !PT ;  /* 0x0000001805057812 */ /* 0x000fe200078ec0ff */
[--C-:B------:R-:W-:Y:S01]  /*03a0*/  IMAD R8, R8, 0x28, R26.reuse ;  /* 0x0000002808087824 */ /* 0x100fe200078e021a */
[----:B------:R-:W-:Y:S01]  /*03b0*/  ISETP.EQ.OR.EX P0, PT, RZ, UR7, P0, P1 ;  /* 0x00000007ff007c0c */ /* 0x000fe20008702710 */
[----:B------:R-:W-:Y:S01]  /*03c0*/  IMAD R26, R9, 0x28, R26 ;  /* 0x00000028091a7824 */ /* 0x000fe200078e021a */
[----:B------:R-:W-:Y:S01]  /*03d0*/  IADD3 R34, R4, R5, RZ ;  /* 0x0000000504227210 */ /* 0x000fe20007ffe0ff */
[C---:B------:R-:W-:Y:S01]  /*03e0*/  IMAD.IADD R32, R5.reuse, 0x1, R6 ;  /* 0x0000000105207824 */ /* 0x040fe200078e0206 */
[----:B------:R-:W-:-:S02]  /*03f0*/  IADD3 R30, R5, R30, RZ ;  /* 0x0000001e051e7210 */ /* 0x000fc40007ffe0ff */
[C---:B------:R-:W-:Y:S02]  /*0400*/  IADD3 R28, R5.reuse, R8, RZ ;  /* 0x00000008051c7210 */ /* 0x040fe40007ffe0ff */
[----:B------:R-:W-:Y:S02]  /*0410*/  IADD3 R26, R5, R26, RZ ;  /* 0x0000001a051a7210 */ /* 0x000fe40007ffe0ff */
[----:B------:R-:W-:Y:S01]  /*0420*/  MOV R5, R3 ;  /* 0x0000000300057202 */ /* 0x000fe20000000f00 */
[----:B------:R-:W-:Y:S01]  /*0430*/  HFMA2.MMA R3, -RZ, RZ, 0, 0 ;  /* 0x00000000ff037435 */ /* 0x000fe200000001ff */
[----:B------:R-:W-:Y:S02]  /*0440*/  SHF.R.S32.HI R4, RZ, 0x1f, R36 ;  /* 0x0000001fff047819 */ /* 0x000fe40000011424 */
[----:B------:R-:W-:-:S08]  /*0450*/  LEA R64, R64, UR5, 0x3 ;  /* 0x0000000540407c11 */ /* 0x000fd0000f8e18ff */
.L_x_1598:
[----:B0-----:R-:W0:Y:S01]  /*0460*/  S2UR UR12, SR_CTAID.X ;  /* 0x00000000000c79c3 */ /* 0x001e220000002500 */
[----:B---3--:R-:W-:Y:S01]  /*0470*/  IMAD.WIDE.U32 R6, R2, -0x33333333, RZ ;  /* 0xcccccccd02067825 */ /* 0x008fe200078e00ff */
[----:B------:R-:W-:Y:S01]  /*0480*/  LOP3.LUT R9, R0, 0x1, RZ, 0xc0, !PT ;  /* 0x0000000100097812 */ /* 0x000fe200078ec0ff */
[----:B------:R-:W-:Y:S01]  /*0490*/  ULDC.64 UR10, c[0x0][0x228] ;  /* 0x00008a00000a7ab9 */ /* 0x000fe20000000a00 */
[----:B------:R-:W-:Y:S01]  /*04a0*/  MOV R73, RZ ;  /* 0x000000ff00497202 */ /* 0x000fe20000000f00 */
[----:B------:R-:W-:Y:S01]  /*04b0*/  IMAD R71, R3, 0xa0000, RZ ;  /* 0x000a000003477824 */ /* 0x000fe200078e02ff */
[----:B------:R-:W-:-:S05]  /*04c0*/  SHF.R.U32.HI R7, RZ, 0x6, R7 ;  /* 0x00000006ff077819 */ /* 0x000fca0000011607 */
[----:B------:R-:W-:-:S04]  /*04d0*/  IMAD R72, R7, -0x50, R2 ;  /* 0xffffffb007487824 */ /* 0x000fc800078e0202 */
[----:B------:R-:W-:-:S05]  /*04e0*/  IMAD R72, R9, 0x50, R72 ;  /* 0x0000005009487824 */ /* 0x000fca00078e0248 */
[----:B------:R-:W-:Y:S01]  /*04f0*/  SHF.L.U32 R72, R72, 0x2, RZ ;  /* 0x0000000248487819 */ /* 0x000fe200000006ff */
[----:B0-----:R-:W-:-:S04]  /*0500*/  USHF.L.U32 UR6, UR12, 0x5, URZ ;  /* 0x000000050c067899 */ /* 0x001fc8000800063f */
[----:B------:R-:W-:Y:S01]  /*0510*/  IMAD.WIDE.U32 R16, R5, 0xa0000, R72 ;  /* 0x000a000005107825 */ /* 0x000fe200078e0048 */
[----:B------:R-:W-:-:S04]  /*0520*/  ULOP3.LUT UR6, UR6, 0x3e0, URZ, 0xc0, !UPT ;  /* 0x000003e006067892 */ /* 0x000fc8000f8ec03f */
[----:B------:R-:W-:Y:S02]  /*0530*/  IADD3 R71, R17, R71, RZ ;  /* 0x0000004711477210 */ /* 0x000fe40007ffe0ff */
[----:B------:R-:W-:Y:S01]  /*0540*/  VIADD R6, R7, UR6 ;  /* 0x0000000607067c36 */ /* 0x000fe20008000000 */
[----:B------:R-:W-:-:S03]  /*0550*/  ULDC.64 UR6, c[0x0][0x218] ;  /* 0x0000860000067ab9 */ /* 0x000fc60000000a00 */
        /* <DEDUP_REMOVED lines=9> */
[----:B------:R-:W-:Y:S02]  /*05f0*/  LEA R50, P1, R27, UR6, 0x1 ;  /* 0x000000061b327c11 */ /* 0x000fe4000f8208ff */
[----:B------:R-:W-:Y:S02]  /*0600*/  IADD3 R77, R9, 0x1400, RZ ;  /* 0x00001400094d7810 */ /* 0x000fe40007ffe0ff */
[----:B------:R-:W-:Y:S02]  /*0610*/  LEA.HI.X R51, R27, UR7, R12, 0x1, P1 ;  /* 0x000000071b337c11 */ /* 0x000fe400088f0c0c */
[----:B------:R-:W-:-:S04]  /*0620*/  IADD3 R77, P1, R77, R16, RZ ;  /* 0x000000104d4d7210 */ /* 0x000fc80007f3e0ff */
[----:B------:R-:W3:Y:S01]  /*0630*/  LDG.E.64.CONSTANT R50, desc[UR8][R50.64] ;  /* 0x0000000832327981 */ /* 0x000ee2000c1e9b00 */
[----:B------:R-:W-:Y:S01]  /*0640*/  IADD3.X R14, RZ, R71, RZ, P1, !PT ;  /* 0x00000047ff0e7210 */ /* 0x000fe20000ffe4ff */
[----:B------:R-:W-:Y:S01]  /*0650*/  VIADD R7, R9, 0x1e00 ;  /* 0x00001e0009077836 */ /* 0x000fe20000000000 */
[----:B------:R-:W-:-:S04]  /*0660*/  LEA R48, P1, R77, UR6, 0x1 ;  /* 0x000000064d307c11 */ /* 0x000fc8000f8208ff */
[----:B------:R-:W-:Y:S02]  /*0670*/  LEA.HI.X R49, R77, UR7, R14, 0x1, P1 ;  /* 0x000000074d317c11 */ /* 0x000fe400088f0c0e */
[----:B------:R-:W-:-:S04]  /*0680*/  IADD3 R20, P1, R7, R16, RZ ;  /* 0x0000001007147210 */ /* 0x000fc80007f3e0ff */
[----:B------:R-:W4:Y:S01]  /*0690*/  LDG.E.64.CONSTANT R48, desc[UR8][R48.64] ;  /* 0x0000000830307981 */ /* 0x000f22000c1e9b00 */
[----:B------:R-:W-:Y:S02]  /*06a0*/  IADD3.X R75, RZ, R71, RZ, P1, !PT ;  /* 0x00000047ff4b7210 */ /* 0x000fe40000ffe4ff */
[C---:B------:R-:W-:Y:S02]  /*06b0*/  LEA R46, P1, R20.reuse, UR6, 0x1 ;  /* 0x00000006142e7c11 */ /* 0x040fe4000f8208ff */
[----:B------:R-:W-:Y:S02]  /*06c0*/  IADD3 R7, R9, 0x2800, RZ ;  /* 0x0000280009077810 */ /* 0x000fe40007ffe0ff */
[----:B------:R-:W-:Y:S02]  /*06d0*/  LEA.HI.X R47, R20, UR7, R75, 0x1, P1 ;  /* 0x00000007142f7c11 */ /* 0x000fe400088f0c4b */
[----:B------:R-:W-:-:S04]  /*06e0*/  IADD3 R7, P1, R7, R16, RZ ;  /* 0x0000001007077210 */ /* 0x000fc80007f3e0ff */
[----:B------:R-:W5:Y:S01]  /*06f0*/  LDG.E.64.CONSTANT R46, desc[UR8][R46.64] ;  /* 0x000000082e2e7981 */ /* 0x000f62000c1e9b00 */
[----:B------:R-:W-:Y:S01]  /*0700*/  IADD3.X R6, RZ, R71, RZ, P1, !PT ;  /* 0x00000047ff067210 */ /* 0x000fe20000ffe4ff */
[----:B------:R-:W-:Y:S01]  /*0710*/  VIADD R11, R9, 0x3200 ;  /* 0x00003200090b7836 */ /* 0x000fe20000000000 */
[----:B------:R-:W-:-:S04]  /*0720*/  LEA R44, P1, R7, UR6, 0x1 ;  /* 0x00000006072c7c11 */ /* 0x000fc8000f8208ff */
[----:B------:R-:W-:Y:S02]  /*0730*/  LEA.HI.X R45, R7, UR7, R6, 0x1, P1 ;  /* 0x00000007072d7c11 */ /* 0x000fe400088f0c06 */
[----:B------:R-:W-:-:S04]  /*0740*/  IADD3 R11, P1, R11, R16, RZ ;  /* 0x000000100b0b7210 */ /* 0x000fc80007f3e0ff */
[----:B------:R-:W5:Y:S01]  /*0750*/  LDG.E.64.CONSTANT R44, desc[UR8][R44.64] ;  /* 0x000000082c2c7981 */ /* 0x000f62000c1e9b00 */
[----:B------:R-:W-:Y:S02]  /*0760*/  IADD3.X R8, RZ, R71, RZ, P1, !PT ;  /* 0x00000047ff087210 */ /* 0x000fe40000ffe4ff */
[----:B------:R-:W-:Y:S02]  /*0770*/  LEA R42, P1, R11, UR6, 0x1 ;  /* 0x000000060b2a7c11 */ /* 0x000fe4000f8208ff */
        /* <DEDUP_REMOVED lines=11> */
[----:B------:R-:W-:-:S04]  /*0830*/  LEA R38, P1, R16, UR6, 0x1 ;  /* 0x0000000610267c11 */ /* 0x000fc8000f8208ff */
[----:B------:R-:W-:Y:S01]  /*0840*/  LEA.HI.X R39, R16, UR7, R71, 0x1, P1 ;  /* 0x0000000710277c11 */ /* 0x000fe200088f0c47 */
[----:B------:R-:W-:-:S05]  /*0850*/  ULDC.64 UR6, c[0x0][0x220] ;  /* 0x0000880000067ab9 */ /* 0x000fca0000000a00 */
[----:B------:R-:W5:Y:S01]  /*0860*/  LDG.E.64.CONSTANT R38, desc[UR8][R38.64] ;  /* 0x0000000826267981 */ /* 0x000f62000c1e9b00 */
[C---:B------:R-:W-:Y:S02]  /*0870*/  ISETP.GT.U32.AND P1, PT, R2.reuse, 0x3f, PT ;  /* 0x0000003f0200780c */ /* 0x040fe40003f24070 */
[----:B------:R-:W-:Y:S02]  /*0880*/  LOP3.LUT P2, RZ, R2, 0xffffffc3, RZ, 0xc0, !PT ;  /* 0xffffffc302ff7812 */ /* 0x000fe4000784c0ff */
[C---:B--2---:R-:W-:Y:S01]  /*0890*/  PRMT R9, R52.reuse, 0x7632, R9 ;  /* 0x0000763234097816 */ /* 0x044fe20000000009 */
[----:B------:R-:W-:Y:S01]  /*08a0*/  IMAD.U32 R22, R53, 0x10000, RZ ;  /* 0x0001000035167824 */ /* 0x000fe200078e00ff */
[----:B------:R-:W-:Y:S02]  /*08b0*/  SHF.L.U32 R24, R52, 0x10, RZ ;  /* 0x0000001034187819 */ /* 0x000fe400000006ff */
[----:B------:R-:W-:Y:S02]  /*08c0*/  SHF.L.U32 R54, R9, 0x10, RZ ;  /* 0x0000001009367819 */ /* 0x000fe400000006ff */
[----:B------:R-:W-:Y:S01]  /*08d0*/  PRMT R9, R53, 0x7632, R9 ;  /* 0x0000763235097816 */ /* 0x000fe20000000009 */
[----:B------:R-:W-:Y:S01]  /*08e0*/  FFMA.FTZ R15, R24, R24, RZ ;  /* 0x00000018180f7223 */ /* 0x000fe200000100ff */
[----:B------:R-:W-:-:S03]  /*08f0*/  FADD.FTZ R13, RZ, R24 ;  /* 0x00000018ff0d7221 */ /* 0x000fc60000010000 */
[----:B------:R-:W-:Y:S01]  /*0900*/  FFMA.FTZ R15, R54, R54, R15 ;  /* 0x00000036360f7223 */ /* 0x000fe2000001000f */
[----:B------:R-:W-:Y:S01]  /*0910*/  FADD.FTZ R13, R13, R54 ;  /* 0x000000360d0d7221 */ /* 0x000fe20000010000 */
[----:B------:R-:W-:Y:S01]  /*0920*/  SHF.L.U32 R54, R9, 0x10, RZ ;  /* 0x0000001009367819 */ /* 0x000fe200000006ff */
[----:B---3--:R-:W-:Y:S02]  /*0930*/  IMAD.U32 R37, R51, 0x10000, RZ ;  /* 0x0001000033257824 */ /* 0x008fe400078e00ff */
        /* <DEDUP_REMOVED lines=8> */
[----:B------:R-:W-:Y:S01]  /*09c0*/  FADD.FTZ R54, R54, R9 ;  /* 0x0000000936367221 */ /* 0x000fe20000010000 */
[----:B------:R-:W-:Y:S01]  /*09d0*/  PRMT R13, R51, 0x7632, R13 ;  /* 0x00007632330d7816 */ /* 0x000fe2000000000d */
[----:B----4-:R-:W-:Y:S02]  /*09e0*/  IMAD.U32 R35, R49, 0x10000, RZ ;  /* 0x0001000031237824 */ /* 0x010fe400078e00ff */
[----:B------:R-:W-:Y:S01]  /*09f0*/  FFMA.FTZ R56, R15, R15, R56 ;  /* 0x0000000f0f387223 */ /* 0x000fe20000010038 */
[----:B------:R-:W-:Y:S01]  /*0a00*/  FADD.FTZ R54, R54, R15 ;  /* 0x0000000f36367221 */ /* 0x000fe20000010000 */
[----:B------:R-:W-:Y:S02]  /*0a10*/  SHF.L.U32 R17, R13, 0x10, RZ ;  /* 0x000000100d117819 */ /* 0x000fe400000006ff */
[----:B------:R-:W-:Y:S01]  /*0a20*/  FFMA.FTZ R56, R37, R37, R56 ;  /* 0x0000002525387223 */ /* 0x000fe20000010038 */
[----:B------:R-:W-:Y:S01]  /*0a30*/  FADD.FTZ R54, R54, R37 ;  /* 0x0000002536367221 */ /* 0x000fe20000010000 */
[----:B------:R-:W-:-:S02]  /*0a40*/  SHF.L.U32 R13, R48, 0x10, RZ ;  /* 0x00000010300d7819 */ /* 0x000fc400000006ff */
[----:B------:R-:W-:Y:S01]  /*0a50*/  PRMT R15, R48, 0x7632, R15 ;  /* 0x00007632300f7816 */ /* 0x000fe2000000000f */
[----:B------:R-:W-:Y:S01]  /*0a60*/  FFMA.FTZ R56, R17, R17, R56 ;  /* 0x0000001111387223 */ /* 0x000fe20000010038 */
[----:B------:R-:W-:Y:S01]  /*0a70*/  FADD.FTZ R54, R54, R17 ;  /* 0x0000001136367221 */ /* 0x000fe20000010000 */
[----:B-----5:R-:W-:Y:S01]  /*0a80*/  SHF.L.U32 R33, R46, 0x10, RZ ;  /* 0x000000102e217819 */ /* 0x020fe200000006ff */
[----:B------:R-:W-:Y:S01]  /*0a90*/  IMAD.U32 R31, R47, 0x10000, RZ ;  /* 0x000100002f1f7824 */ /* 0x000fe200078e00ff */
[----:B------:R-:W-:Y:S01]  /*0aa0*/  SHF.L.U32 R17, R15, 0x10, RZ ;  /* 0x000000100f117819 */ /* 0x000fe200000006ff */
        /* <DEDUP_REMOVED lines=18> */
[----:B------:R-:W-:Y:S01]  /*0bd0*/  SHF.L.U32 R17, R15, 0x10, RZ ;  /* 0x000000100f117819 */ /* 0x000fe200000006ff */
[----:B------:R-:W-:Y:S02]  /*0be0*/  IMAD.U32 R23, R43, 0x10000, RZ ;  /* 0x000100002b177824 */ /* 0x000fe400078e00ff */
[----:B------:R-:W-:Y:S01]  /*0bf0*/  FFMA.FTZ R56, R31, R31, R56 ;  /* 0x0000001f1f387223 */ /* 0x000fe20000010038 */
[----:B------:R-:W-:Y:S01]  /*0c00*/  FADD.FTZ R54, R54, R31 ;  /* 0x0000001f36367221 */ /* 0x000fe20000010000 */
[C---:B------:R-:W-:Y:S02]  /*0c10*/  SHF.L.U32 R29, R44.reuse, 0x10, RZ ;  /* 0x000000102c1d7819 */ /* 0x040fe400000006ff */
[----:B------:R-:W-:Y:S01]  /*0c20*/  PRMT R15, R44, 0x7632, R15 ;  /* 0x000076322c0f7816 */ /* 0x000fe2000000000f */
[----:B------:R-:W-:Y:S01]  /*0c30*/  FFMA.FTZ R56, R17, R17, R56 ;  /* 0x0000001111387223 */ /* 0x000fe20000010038 */
[----:B------:R-:W-:Y:S01]  /*0c40*/  FADD.FTZ R54, R54, R17 ;  /* 0x0000001136367221 */ /* 0x000fe20000010000 */
[----:B------:R-:W-:-:S02]  /*0c50*/  SHF.L.U32 R25, R42, 0x10, RZ ;  /* 0x000000102a197819 */ /* 0x000fc400000006ff */
[----:B------:R-:W-:Y:S01]  /*0c60*/  SHF.L.U32 R17, R15, 0x10, RZ ;  /* 0x000000100f117819 */ /* 0x000fe200000006ff */
        /* <DEDUP_REMOVED lines=25> */
[----:B------:R-:W-:Y:S01]  /*0e00*/  IMAD.U32 R17, R41, 0x10000, RZ ;  /* 0x0001000029117824 */ /* 0x000fe200078e00ff */
[----:B------:R-:W-:Y:S01]  /*0e10*/  SHF.L.U32 R55, R15, 0x10, RZ ;  /* 0x000000100f377819 */ /* 0x000fe200000006ff */
[----:B------:R-:W-:Y:S01]  /*0e20*/  FFMA.FTZ R56, R21, R21, R56 ;  /* 0x0000001515387223 */ /* 0x000fe20000010038 */
[----:B------:R-:W-:Y:S01]  /*0e30*/  FADD.FTZ R54, R54, R21 ;  /* 0x0000001536367221 */ /* 0x000fe20000010000 */
[----:B------:R-:W-:-:S02]  /*0e40*/  PRMT R15, R41, 0x7632, R15 ;  /* 0x00007632290f7816 */ /* 0x000fc4000000000f */
        /* <DEDUP_REMOVED lines=31> */
[----:B------:R-:W-:Y:S02]  /*1040*/  MOV R56, RZ ;  /* 0x000000ff00387202 */ /* 0x000fe40000000f00 */
[----:B--2---:R-:W-:Y:S01]  /*1050*/  @!P1 FADD.FTZ R81, R81, R58 ;  /* 0x0000003a51519221 */ /* 0x004fe20000010000 */
[----:B------:R-:W-:Y:S01]  /*1060*/  @!P1 FADD.FTZ R54, R54, R59 ;  /* 0x0000003b36369221 */ /* 0x000fe20000010000 */
[----:B------:R-:W-:Y:S01]  /*1070*/  MOV R58, RZ ;  /* 0x000000ff003a7202 */ /* 0x000fe20000000f00 */
[----:B------:R-:W0:Y:S01]  /*1080*/  @!P2 LDC R59, c[0x0][0x10] ;  /* 0x00000400ff3bab82 */ /* 0x000e220000000800 */
[----:B---3--:R-:W-:Y:S01]  /*1090*/  @!P1 FADD.FTZ R81, R81, R60 ;  /* 0x0000003c51519221 */ /* 0x008fe20000010000 */
[----:B------:R-:W-:-:S03]  /*10a0*/  @!P1 FADD.FTZ R54, R54, R61 ;  /* 0x0000003d36369221 */ /* 0x000fc60000010000 */
[----:B----4-:R-:W-:Y:S01]  /*10b0*/  @!P1 FADD.FTZ R56, R81, R62 ;  /* 0x0000003e51389221 */ /* 0x010fe20000010000 */
[----:B------:R-:W-:Y:S01]  /*10c0*/  @!P1 FADD.FTZ R58, R54, R63 ;  /* 0x0000003f363a9221 */ /* 0x000fe20000010000 */
[----:B------:R-:W-:Y:S01]  /*10d0*/  ISETP.GT.U32.AND P1, PT, R2, 0xff, PT ;  /* 0x000000ff0200780c */ /* 0x000fe20003f24070 */
[----:B------:R-:W1:Y:S02]  /*10e0*/  @!P2 LDC.64 R60, c[0x0][0x248] ;  /* 0x00009200ff3cab82 */ /* 0x000e640000000a00 */
[----:B------:R-:W2:Y:S04]  /*10f0*/  SHFL.BFLY PT, R57, R56, 0x2, 0x1f ;  /* 0x0c401f0038397f89 */ /* 0x000ea800000e0000 */
[----:B------:R-:W3:Y:S06]  /*1100*/  SHFL.BFLY PT, R55, R58, 0x2, 0x1f ;  /* 0x0c401f003a377f89 */ /* 0x000eec00000e0000 */
[----:B------:R-:W4:Y:S01]  /*1110*/  @!P1 LDC R69, c[0x0][0x10] ;  /* 0x00000400ff459b82 */ /* 0x000f220000000800 */
[----:B0-----:R-:W-:-:S05]  /*1120*/  @!P2 IMAD R59, R59, UR4, R0 ;  /* 0x000000043b3bac24 */ /* 0x001fca000f8e0200 */
[----:B------:R-:W-:-:S04]  /*1130*/  @!P2 LEA R63, R59, R66, 0x9 ;  /* 0x000000423b3fa211 */ /* 0x000fc800078e48ff */
[----:B------:R-:W-:Y:S01]  /*1140*/  @!P2 SHF.L.U32 R63, R63, 0x1, RZ ;  /* 0x000000013f3fa819 */ /* 0x000fe200000006ff */
[----:B--2---:R-:W-:Y:S01]  /*1150*/  FADD.FTZ R57, R57, R56 ;  /* 0x0000003839397221 */ /* 0x004fe20000010000 */
[----:B------:R-:W-:Y:S02]  /*1160*/  @!P1 IMAD.SHL.U32 R56, R2, 0x2, RZ ;  /* 0x0000000202389824 */ /* 0x000fe400078e00ff */
[----:B---3--:R-:W-:Y:S02]  /*1170*/  FADD.FTZ R55, R55, R58 ;  /* 0x0000003a37377221 */ /* 0x008fe40000010000 */
[----:B------:R-:W0:Y:S01]  /*1180*/  SHFL.BFLY PT, R54, R57, 0x1, 0x1f ;  /* 0x0c201f0039367f89 */ /* 0x000e2200000e0000 */
[----:B------:R-:W2:Y:S01]  /*1190*/  @!P1 LDC.64 R58, c[0x0][0x248] ;  /* 0x00009200ff3a9b82 */ /* 0x000ea20000000a00 */
[----:B------:R-:W-:Y:S01]  /*11a0*/  @!P1 LOP3.LUT R56, R56, 0x7fffffe0, RZ, 0xc0, !PT ;  /* 0x7fffffe038389812 */ /* 0x000fe200078ec0ff */
[----:B-1----:R-:W-:Y:S01]  /*11b0*/  @!P2 IMAD.WIDE.U32 R60, R63, 0x4, R60 ;  /* 0x000000043f3ca825 */ /* 0x002fe200078e003c */
[----:B------:R-:W1:Y:S03]  /*11c0*/  SHFL.BFLY PT, R62, R55, 0x1, 0x1f ;  /* 0x0c201f00373e7f89 */ /* 0x000e6600000e0000 */
[----:B----4-:R-:W-:-:S05]  /*11d0*/  @!P1 IMAD R69, R69, UR4, R0 ;  /* 0x0000000445459c24 */ /* 0x010fca000f8e0200 */
[----:B------:R-:W-:Y:S01]  /*11e0*/  @!P1 LEA R56, R69, R56, 0x9 ;  /* 0x0000003845389211 */ /* 0x000fe200078e48ff */
[----:B0-----:R-:W-:Y:S01]  /*11f0*/  FADD.FTZ R54, R57, R54 ;  /* 0x0000003639367221 */ /* 0x001fe20000010000 */
[----:B------:R-:W-:Y:S01]  /*1200*/  @!P1 LOP3.LUT R57, R2, 0xf, RZ, 0xc0, !PT ;  /* 0x0000000f02399812 */ /* 0x000fe200078ec0ff */
[----:B-1----:R-:W-:-:S04]  /*1210*/  FADD.FTZ R55, R55, R62 ;  /* 0x0000003e37377221 */ /* 0x002fc80000010000 */
[----:B------:R-:W-:Y:S01]  /*1220*/  @!P1 IMAD.IADD R56, R56, 0x1, R57 ;  /* 0x0000000138389824 */ /* 0x000fe200078e0239 */
[----:B------:R0:W-:Y:S01]  /*1230*/  @!P2 STG.E.64 desc[UR8][R60.64], R54 ;  /* 0x000000363c00a986 */ /* 0x0001e2000c101b08 */
[----:B------:R-:W-:Y:S01]  /*1240*/  BAR.SYNC.DEFER_BLOCKING 0x0 ;  /* 0x0000000000007b1d */ /* 0x000fe20000010000 */
[----:B------:R-:W-:Y:S02]  /*1250*/  ISETP.NE.AND P2, PT, R2, RZ, PT ;  /* 0x000000ff0200720c */ /* 0x000fe40003f45270 */
[----:B------:R-:W-:Y:S02]  /*1260*/  @!P1 SHF.L.U32 R69, R56, 0x1, RZ ;  /* 0x0000000138459819 */ /* 0x000fe400000006ff */
[----:B------:R-:W-:Y:S02]  /*1270*/  SHF.L.U32 R56, R72, 0x1, RZ ;  /* 0x0000000148387819 */ /* 0x000fe400000006ff */
[C---:B------:R-:W-:Y:S01]  /*1280*/  @!P1 IADD3 R57, R69.reuse, 0x20, RZ ;  /* 0x0000002045399810 */ /* 0x040fe20007ffe0ff */
[----:B--2---:R-:W-:Y:S01]  /*1290*/  @!P1 IMAD.WIDE.U32 R68, R69, 0x4, R58 ;  /* 0x0000000445449825 */ /* 0x004fe200078e003a */
[----:B------:R-:W-:-:S02]  /*12a0*/  IADD3 R62, P3, R56, UR6, RZ ;  /* 0x00000006383e7c10 */ /* 0x000fc4000ff7e0ff */
[----:B------:R-:W-:Y:S01]  /*12b0*/  SHF.R.U32.HI R72, RZ, 0x1f, R72 ;  /* 0x0000001fff487819 */ /* 0x000fe20000011648 */
[----:B0-----:R-:W-:Y:S01]  /*12c0*/  @!P1 IMAD.WIDE.U32 R60, R57, 0x4, R58 ;  /* 0x00000004393c9825 */ /* 0x001fe200078e003a */
[----:B------:R-:W-:Y:S02]  /*12d0*/  IADD3 R56, P4, R56, UR10, RZ ;  /* 0x0000000a38387c10 */ /* 0x000fe4000ff9e0ff */
[C---:B------:R-:W-:Y:S02]  /*12e0*/  IADD3.X R63, R72.reuse, UR7, RZ, P3, !PT ;  /* 0x00000007483f7c10 */ /* 0x040fe40009ffe4ff */
[----:B------:R-:W-:Y:S01]  /*12f0*/  IADD3.X R57, R72, UR11, RZ, P4, !PT ;  /* 0x0000000b48397c10 */ /* 0x000fe2000a7fe4ff */
[----:B------:R-:W-:Y:S08]  /*1300*/  @P2 BRA `(.L_x_1594) ;  /* 0x0000000000342947 */ /* 0x000ff00003800000 */
[----:B------:R-:W-:Y:S01]  /*1310*/  IMAD.MOV.U32 R55, RZ, RZ, 0x7fffffe1 ;  /* 0x7fffffe1ff377424 */ /* 0x000fe200078e00ff */
[----:B------:R-:W-:-:S04]  /*1320*/  ISETP.NE.AND P2, PT, RZ, UR12, PT ;  /* 0x0000000cff007c0c */ /* 0x000fc8000bf45270 */
[----:B------:R-:W-:Y:S01]  /*1330*/  SEL R55, R55, 0x1, !P2 ;  /* 0x0000000137377807 */ /* 0x000fe20005000000 */
[----:B------:R-:W-:Y:S06]  /*1340*/  MEMBAR.ALL.GPU ;  /* 0x0000000000007992 */ /* 0x000fec000000a000 */
[----:B------:R-:W-:-:S00]  /*1350*/  ERRBAR ;  /* 0x00000000000079ab */ /* 0x000fc00000000000 */
[----:B------:R-:W-:Y:S06]  /*1360*/  CGAERRBAR ;  /* 0x00000000000075ab */ /* 0x000fec0000000000 */
[----:B------:R0:W5:Y:S02]  /*1370*/  ATOM.E.ADD.STRONG.GPU PT, R55, desc[UR8][R78.64], R55 ;  /* 0x000000374e37798a */ /* 0x00016400081ee1c8 */
.L_x_1595:
[----:B------:R-:W2:Y:S04]  /*1380*/  LD.E.STRONG.GPU R54, desc[UR8][R78.64] ;  /* 0x000000084e367980 */ /* 0x000ea8000c10f900 */
[----:B--2---:R-:W-:Y:S01]  /*1390*/  CCTL.IVALL ;  /* 0x00000000ff00798f */ /* 0x004fe20002000000 */
[----:B------:R-:W-:Y:S05]  /*13a0*/  YIELD ;  /* 0x0000000000007946 */ /* 0x000fea0003800000 */
[----:B-----5:R-:W-:-:S04]  /*13b0*/  LOP3.LUT R54, R54, R55, RZ, 0x3c, !PT ;  /* 0x0000003736367212 */ /* 0x020fc800078e3cff */
[----:B------:R-:W-:-:S13]  /*13c0*/  ISETP.GT.AND P2, PT, R54, -0x1, PT ;  /* 0xffffffff3600780c */ /* 0x000fda0003f44270 */
[----:B------:R-:W-:Y:S05]  /*13d0*/  @P2 BRA `(.L_x_1595) ;  /* 0xfffffffc00e82947 */ /* 0x000fea000383ffff */
.L_x_1594:
[----:B------:R-:W-:Y:S05]  /*13e0*/  WARPSYNC.ALL ;  /* 0x0000000000007948 */ /* 0x000fea0003800000 */
[----:B------:R-:W-:Y:S06]  /*13f0*/  BAR.SYNC.DEFER_BLOCKING 0x0 ;  /* 0x0000000000007b1d */ /* 0x000fec0000010000 */
[----:B------:R1:W2:Y:S04]  /*1400*/  LDG.E.64.CONSTANT R54, desc[UR8][R62.64] ;  /* 0x000000083e367981 */ /* 0x0002a8000c1e9b00 */
[----:B------:R-:W3:Y:S04]  /*1410*/  LDG.E.64.CONSTANT R56, desc[UR8][R56.64] ;  /* 0x0000000838387981 */ /* 0x000ee8000c1e9b00 */
[----:B------:R-:W4:Y:S04]  /*1420*/  @!P1 LDG.E.64 R58, desc[UR8][R68.64] ;  /* 0x00000008443a9981 */ /* 0x000f28000c1e1b00 */
[----:B------:R-:W5:Y:S01]  /*1430*/  @!P1 LDG.E.64 R60, desc[UR8][R60.64] ;  /* 0x000000083c3c9981 */ /* 0x000f62000c1e1b00 */
[----:B------:R-:W-:Y:S01]  /*1440*/  HFMA2.MMA R72, -RZ, RZ, 0, 0 ;  /* 0x00000000ff487435 */ /* 0x000fe200000001ff */
[----:B------:R-:W-:Y:S01]  /*1450*/  BSSY B0, `(.L_x_1596) ;  /* 0x000003c000007945 */ /* 0x000fe20003800000 */
[----:B------:R-:W-:-:S02]  /*1460*/  PRMT R53, R53, 0x7632, R53 ;  /* 0x0000763235357816 */ /* 0x000fc40000000035 */
[----:B------:R-:W-:Y:S02]  /*1470*/  PRMT R51, R51, 0x7632, R51 ;  /* 0x0000763233337816 */ /* 0x000fe40000000033 */
[----:B------:R-:W-:Y:S02]  /*1480*/  PRMT R48, R48, 0x7632, R48 ;  /* 0x0000763230307816 */ /* 0x000fe40000000030 */
[----:B------:R-:W-:Y:S01]  /*1490*/  PRMT R49, R49, 0x7632, R49 ;  /* 0x0000763231317816 */ /* 0x000fe20000000031 */
[----:B----4-:R-:W-:-:S04]  /*14a0*/  @!P1 FADD.FTZ R81, RZ, R58 ;  /* 0x0000003aff519221 */ /* 0x010fc80000010000 */
[----:B-----5:R-:W-:Y:S01]  /*14b0*/  @!P1 FADD.FTZ R72, R60, R81 ;  /* 0x000000513c489221 */ /* 0x020fe20000010000 */
[----:B------:R-:W-:Y:S01]  /*14c0*/  @!P1 FADD.FTZ R74, RZ, R59 ;  /* 0x0000003bff4a9221 */ /* 0x000fe20000010000 */
[----:B------:R-:W-:-:S03]  /*14d0*/  MOV R58, RZ ;  /* 0x000000ff003a7202 */ /* 0x000fc60000000f00 */
[----:B------:R-:W4:Y:S01]  /*14e0*/  SHFL.BFLY PT, R59, R72, 0x8, 0x1f ;  /* 0x0d001f00483b7f89 */ /* 0x000f2200000e0000 */
[----:B------:R-:W-:-:S05]  /*14f0*/  @!P1 FADD.FTZ R58, R61, R74 ;  /* 0x0000004a3d3a9221 */ /* 0x000fca0000010000 */
[----:B------:R-:W5:Y:S01]  /*1500*/  SHFL.BFLY PT, R69, R58, 0x8, 0x1f ;  /* 0x0d001f003a457f89 */ /* 0x000f6200000e0000 */
[----:B----4-:R-:W-:-:S05]  /*1510*/  FADD.FTZ R59, R59, R72 ;  /* 0x000000483b3b7221 */ /* 0x010fca0000010000 */
[----:B------:R-:W4:Y:S01]  /*1520*/  SHFL.BFLY PT, R60, R59, 0x4, 0x1f ;  /* 0x0c801f003b3c7f89 */ /* 0x000f2200000e0000 */
[----:B-----5:R-:W-:-:S05]  /*1530*/  FADD.FTZ R69, R69, R58 ;  /* 0x0000003a45457221 */ /* 0x020fca0000010000 */
[----:B-1----:R-:W1:Y:S01]  /*1540*/  SHFL.BFLY PT, R62, R69, 0x4, 0x1f ;  /* 0x0c801f00453e7f89 */ /* 0x002e6200000e0000 */
[----:B----4-:R-:W-:-:S05]  /*1550*/  FADD.FTZ R60, R59, R60 ;  /* 0x0000003c3b3c7221 */ /* 0x010fca0000010000 */
[----:B------:R-:W4:Y:S01]  /*1560*/  SHFL.BFLY PT, R61, R60, 0x2, 0x1f ;  /* 0x0c401f003c3d7f89 */ /* 0x000f2200000e0000 */
[----:B-1----:R-:W-:-:S05]  /*1570*/  FADD.FTZ R62, R69, R62 ;  /* 0x0000003e453e7221 */ /* 0x002fca0000010000 */
[----:B------:R-:W1:Y:S01]  /*1580*/  SHFL.BFLY PT, R63, R62, 0x2, 0x1f ;  /* 0x0c401f003e3f7f89 */ /* 0x000e6200000e0000 */
[----:B----4-:R-:W-:-:S05]  /*1590*/  FADD.FTZ R61, R60, R61 ;  /* 0x0000003d3c3d7221 */ /* 0x010fca0000010000 */
[----:B------:R-:W4:Y:S01]  /*15a0*/  SHFL.BFLY PT, R68, R61, 0x1, 0x1f ;  /* 0x0c201f003d447f89 */ /* 0x000f2200000e0000 */
[----:B-1----:R-:W-:-:S05]  /*15b0*/  FADD.FTZ R63, R62, R63 ;  /* 0x0000003f3e3f7221 */ /* 0x002fca0000010000 */
[----:B------:R-:W1:Y:S01]  /*15c0*/  SHFL.BFLY PT, R72, R63, 0x1, 0x1f ;  /* 0x0c201f003f487f89 */ /* 0x000e6200000e0000 */
[----:B------:R-:W-:Y:S01]  /*15d0*/  LOP3.LUT P1, RZ, R2, 0xffffff0f, RZ, 0xc0, !PT ;  /* 0xffffff0f02ff7812 */ /* 0x000fe2000782c0ff */
[----:B----4-:R-:W-:-:S12]  /*15e0*/  FADD.FTZ R58, R61, R68 ;  /* 0x000000443d3a7221 */ /* 0x010fd80000010000 */
[----:B------:R-:W-:Y:S01]  /*15f0*/  @!P1 FMUL.FTZ R58, R58, 4.8828125727595761418e-05 ;  /* 0x384ccccd3a3a9820 */ /* 0x000fe20000410000 */
[----:B-1----:R-:W-:-:S03]  /*1600*/  FADD.FTZ R72, R63, R72 ;  /* 0x000000483f487221 */ /* 0x002fc60000010000 */
[----:B------:R-:W-:Y:S01]  /*1610*/  @!P1 FMUL.FTZ R59, R58, R58 ;  /* 0x0000003a3a3b9220 */ /* 0x000fe20000410000 */
[----:B------:R-:W-:-:S03]  /*1620*/  @!P1 SHF.R.U32.HI R60, RZ, 0x1, R2 ;  /* 0x00000001ff3c9819 */ /* 0x000fc60000011602 */
[----:B------:R-:W-:Y:S01]  /*1630*/  @!P1 FFMA.FTZ R59, R72, 4.8828125727595761418e-05, -R59 ;  /* 0x384ccccd483b9823 */ /* 0x000fe2000001083b */
[----:B------:R-:W-:-:S04]  /*1640*/  @!P1 LOP3.LUT R68, R60, 0x7ffffff8, RZ, 0xc0, !PT ;  /* 0x7ffffff83c449812 */ /* 0x000fc800078ec0ff */
[----:B------:R-:W-:Y:S02]  /*1650*/  @!P1 FMNMX.FTZ R59, RZ, R59, !PT ;  /* 0x0000003bff3b9209 */ /* 0x000fe40007810000 */
[----:B------:R-:W-:Y:S02]  /*1660*/  PRMT R63, R52, 0x7632, R63 ;  /* 0x00007632343f7816 */ /* 0x000fe4000000003f */
[----:B------:R-:W-:Y:S01]  /*1670*/  PRMT R60, R50, 0x7632, R60 ;  /* 0x00007632323c7816 */ /* 0x000fe2000000003c */
[----:B------:R3:W-:Y:S01]  /*1680*/  @!P1 STS.64 [R68+UR5], R58 ;  /* 0x0000003a44009988 */ /* 0x0007e20008000a05 */
        /* <DEDUP_REMOVED lines=10> */
[----:B--2---:R-:W-:Y:S02]  /*1730*/  PRMT R40, R54, 0x7632, R40 ;  /* 0x0000763236287816 */ /* 0x004fe40000000028 */
[----:B------:R-:W-:Y:S02]  /*1740*/  PRMT R41, R55, 0x7632, R41 ;  /* 0x0000763237297816 */ /* 0x000fe40000000029 */
[----:B---3--:R-:W-:Y:S02]  /*1750*/  PRMT R59, R56, 0x7632, R59 ;  /* 0x00007632383b7816 */ /* 0x008fe4000000003b */
[----:B------:R-:W-:Y:S01]  /*1760*/  PRMT R58, R57, 0x7632, R58 ;  /* 0x00007632393a7816 */ /* 0x000fe2000000003a */
[----:B------:R-:W-:Y:S06]  /*1770*/  BAR.SYNC.DEFER_BLOCKING 0x0 ;  /* 0x0000000000007b1d */ /* 0x000fec0000010000 */
[----:B------:R-:W-:Y:S05]  /*1780*/  @P0 BRA `(.L_x_1597) ;  /* 0x0000000000200947 */ /* 0x000fea0003800000 */
[----:B------:R-:W-:Y:S01]  /*1790*/  LEA R38, R2, UR5, 0x3 ;  /* 0x0000000502267c11 */ /* 0x000fe2000f8e18ff */
[----:B------:R-:W-:Y:S01]  /*17a0*/  ULDC.64 UR6, c[0x0][0x240] ;  /* 0x0000900000067ab9 */ /* 0x000fe20000000a00 */
[----:B------:R-:W-:-:S04]  /*17b0*/  LEA R68, P1, R5, R36, 0x5 ;  /* 0x0000002405447211 */ /* 0x000fc800078228ff */
[----:B------:R-:W1:Y:S01]  /*17c0*/  LDS.64 R38, [R38] ;  /* 0x0000000026267984 */ /* 0x000e620000000a00 */
[----:B------:R-:W-:Y:S02]  /*17d0*/  LEA.HI.X R69, R5, R4, R3, 0x5, P1 ;  /* 0x0000000405457211 */ /* 0x000fe400008f2c03 */
[----:B------:R-:W-:-:S04]  /*17e0*/  LEA R80, P1, R68, UR6, 0x3 ;  /* 0x0000000644507c11 */ /* 0x000fc8000f8218ff */
[----:B------:R-:W-:-:S05]  /*17f0*/  LEA.HI.X R81, R68, UR7, R69, 0x3, P1 ;  /* 0x0000000744517c11 */ /* 0x000fca00088f1c45 */
[----:B-1----:R1:W-:Y:S04]  /*1800*/  STG.E.64 desc[UR8][R80.64], R38 ;  /* 0x0000002650007986 */ /* 0x0023e8000c101b08 */
.L_x_1597:
[----:B------:R-:W-:Y:S05]  /*1810*/  BSYNC B0 ;  /* 0x0000000000007941 */ /* 0x000fea0003800000 */
.L_x_1596:
[----:B-1----:R-:W1:Y:S01]  /*1820*/  LDS.64 R38, [R64] ;  /* 0x0000000040267984 */ /* 0x002e620000000a00 */
[----:B------:R-:W-:Y:S01]  /*1830*/  ULDC.64 UR6, c[0x0][0x210] ;  /* 0x0000840000067ab9 */ /* 0x000fe20000000a00 */
[----:B------:R-:W-:Y:S01]  /*1840*/  SHF.L.U32 R63, R63, 0x10, RZ ;  /* 0x000000103f3f7819 */ /* 0x000fe200000006ff */
[----:B------:R-:W-:Y:S01]  /*1850*/  IMAD.U32 R53, R53, 0x10000, RZ ;  /* 0x0001000035357824 */ /* 0x000fe200078e00ff */
[----:B------:R-:W-:Y:S01]  /*1860*/  LEA R82, P1, R19, UR6, 0x1 ;  /* 0x0000000613527c11 */ /* 0x000fe2000f8208ff */
[----:B------:R-:W-:Y:S01]  /*1870*/  IMAD.U32 R49, R49, 0x10000, RZ ;  /* 0x0001000031317824 */ /* 0x000fe200078e00ff */
[----:B------:R-:W-:Y:S01]  /*1880*/  LEA R80, P2, R27, UR6, 0x1 ;  /* 0x000000061b507c11 */ /* 0x000fe2000f8408ff */
[----:B------:R-:W-:Y:S01]  /*1890*/  IMAD.U32 R87, R50, 0x10000, RZ ;  /* 0x0001000032577824 */ /* 0x000fe200078e00ff */
[----:B------:R-:W-:Y:S01]  /*18a0*/  LEA R76, P3, R77, UR6, 0x1 ;  /* 0x000000064d4c7c11 */ /* 0x000fe2000f8608ff */
[----:B------:R-:W-:Y:S01]  /*18b0*/  IMAD.U32 R91, R44, 0x10000, RZ ;  /* 0x000100002c5b7824 */ /* 0x000fe200078e00ff */
[----:B------:R-:W-:Y:S01]  /*18c0*/  LEA R68, P4, R20, UR6, 0x1 ;  /* 0x0000000614447c11 */ /* 0x000fe2000f8808ff */
[----:B------:R-:W-:Y:S01]  /*18d0*/  ULOP3.LUT UR4, UR4, 0x1, URZ, 0x3c, !UPT ;  /* 0x0000000104047892 */ /* 0x000fe2000f8e3c3f */
[----:B------:R-:W-:-:S02]  /*18e0*/  LEA.HI.X R83, R19, UR7, R10, 0x1, P1 ;  /* 0x0000000713537c11 */ /* 0x000fc400088f0c0a */
[----:B------:R-:W-:Y:S02]  /*18f0*/  LEA.HI.X R81, R27, UR7, R12, 0x1, P2 ;  /* 0x000000071b517c11 */ /* 0x000fe400090f0c0c */
[----:B------:R-:W-:Y:S02]  /*1900*/  LEA.HI.X R77, R77, UR7, R14, 0x1, P3 ;  /* 0x000000074d4d7c11 */ /* 0x000fe400098f0c0e */
[----:B------:R-:W-:Y:S02]  /*1910*/  LEA.HI.X R69, R20, UR7, R75, 0x1, P4 ;  /* 0x0000000714457c11 */ /* 0x000fe4000a0f0c4b */
[----:B------:R-:W-:Y:S02]  /*1920*/  LEA R84, P1, R7, UR6, 0x1 ;  /* 0x0000000607547c11 */ /* 0x000fe4000f8208ff */
[----:B------:R-:W-:Y:S02]  /*1930*/  LEA R74, P2, R11, UR6, 0x1 ;  /* 0x000000060b4a7c11 */ /* 0x000fe4000f8408ff */
[----:B------:R-:W-:-:S02]  /*1940*/  LEA R72, P3, R18, UR6, 0x1 ;  /* 0x0000000612487c11 */ /* 0x000fc4000f8608ff */
[C---:B------:R-:W-:Y:S01]  /*1950*/  LEA R10, P4, R16.reuse, UR6, 0x1 ;  /* 0x00000006100a7c11 */ /* 0x040fe2000f8808ff */
[----:B------:R-:W-:Y:S01]  /*1960*/  ULDC UR6, c[0x0][0x230] ;  /* 0x00008c0000067ab9 */ /* 0x000fe20000000800 */
[----:B------:R-:W-:Y:S02]  /*1970*/  LEA.HI.X R85, R7, UR7, R6, 0x1, P1 ;  /* 0x0000000707557c11 */ /* 0x000fe400088f0c06 */
[----:B------:R-:W-:Y:S02]  /*1980*/  LEA.HI.X R75, R11, UR7, R8, 0x1, P2 ;  /* 0x000000070b4b7c11 */ /* 0x000fe400090f0c08 */
[----:B------:R-:W-:Y:S02]  /*1990*/  LEA.HI.X R11, R16, UR7, R71, 0x1, P4 ;  /* 0x00000007100b7c11 */ /* 0x000fe4000a0f0c47 */
[----:B------:R-:W-:Y:S02]  /*19a0*/  SHF.L.U32 R7, R60, 0x10, RZ ;  /* 0x000000103c077819 */ /* 0x000fe400000006ff */
[----:B------:R-:W-:-:S02]  /*19b0*/  SHF.L.U32 R51, R51, 0x10, RZ ;  /* 0x0000001033337819 */ /* 0x000fc400000006ff */
[----:B------:R-:W-:Y:S01]  /*19c0*/  SHF.L.U32 R19, R48, 0x10, RZ ;  /* 0x0000001030137819 */ /* 0x000fe200000006ff */
[----:B-1----:R-:W-:Y:S01]  /*19d0*/  FADD.FTZ R39, R39, UR6 ;  /* 0x0000000627277e21 */ /* 0x002fe20008010000 */
[----:B------:R-:W-:Y:S01]  /*19e0*/  SHF.L.U32 R27, R62, 0x10, RZ ;  /* 0x000000103e1b7819 */ /* 0x000fe200000006ff */
[--C-:B------:R-:W-:Y:S01]  /*19f0*/  FADD.FTZ R24, R24, -R38.reuse ;  /* 0x8000002618187221 */ /* 0x100fe20000010000 */
[----:B------:R-:W-:Y:S01]  /*1a00*/  SHF.L.U32 R61, R61, 0x10, RZ ;  /* 0x000000103d3d7819 */ /* 0x000fe200000006ff */
[----:B------:R-:W1:Y:S01]  /*1a10*/  MUFU.RSQ R6, R39 ;  /* 0x0000002700067308 */ /* 0x000e620000001400 */
[----:B------:R-:W-:Y:S01]  /*1a20*/  SHF.L.U32 R71, R52, 0x10, RZ ;  /* 0x0000001034477819 */ /* 0x000fe200000006ff */
[----:B------:R-:W-:Y:S01]  /*1a30*/  FADD.FTZ R63, -R38, R63 ;  /* 0x0000003f263f7221 */ /* 0x000fe20000010100 */
[----:B------:R-:W-:Y:S01]  /*1a40*/  SHF.L.U32 R47, R47, 0x10, RZ ;  /* 0x000000102f2f7819 */ /* 0x000fe200000006ff */
[--C-:B------:R-:W-:Y:S01]  /*1a50*/  FADD.FTZ R22, R22, -R38.reuse ;  /* 0x8000002616167221 */ /* 0x100fe20000010000 */
[----:B------:R-:W-:Y:S01]  /*1a60*/  SHF.L.U32 R89, R46, 0x10, RZ ;  /* 0x000000102e597819 */ /* 0x000fe200000006ff */
[C---:B------:R-:W-:Y:S01]  /*1a70*/  FADD.FTZ R53, -R38.reuse, R53 ;  /* 0x0000003526357221 */ /* 0x040fe20000010100 */
[----:B------:R-:W-:Y:S01]  /*1a80*/  SHF.L.U32 R45, R45, 0x10, RZ ;  /* 0x000000102d2d7819 */ /* 0x000fe200000006ff */
[--C-:B------:R-:W-:Y:S01]  /*1a90*/  FADD.FTZ R9, R9, -R38.reuse ;  /* 0x8000002609097221 */ /* 0x100fe20000010000 */
[----:B------:R-:W-:Y:S01]  /*1aa0*/  SHF.L.U32 R43, R43, 0x10, RZ ;  /* 0x000000102b2b7819 */ /* 0x000fe200000006ff */
[----:B------:R-:W-:Y:S01]  /*1ab0*/  FADD.FTZ R7, -R38, R7 ;  /* 0x0000000726077221 */ /* 0x000fe20000010100 */
[----:B------:R-:W-:Y:S01]  /*1ac0*/  SHF.L.U32 R93, R42, 0x10, RZ ;  /* 0x000000102a5d7819 */ /* 0x000fe200000006ff */
[--C-:B------:R-:W-:Y:S01]  /*1ad0*/  FADD.FTZ R37, R37, -R38.reuse ;  /* 0x8000002625257221 */ /* 0x100fe20000010000 */
[C---:B------:R-:W-:Y:S01]  /*1ae0*/  FADD.FTZ R51, -R38.reuse, R51 ;  /* 0x0000003326337221 */ /* 0x040fe20000010100 */
        /* <DEDUP_REMOVED lines=22> */
[----:B------:R-:W-:Y:S01]  /*1c50*/  FADD.FTZ R65, R65, -R38 ;  /* 0x8000002641417221 */ /* 0x000fe20000010000 */
[----:B------:R-:W-:Y:S01]  /*1c60*/  FADD.FTZ R93, -R38, R93 ;  /* 0x0000005d265d7221 */ /* 0x000fe20000010100 */
[----:B------:R-:W-:Y:S01]  /*1c70*/  LEA.HI.X R73, R18, UR7, R73, 0x1, P3 ;  /* 0x0000000712497c11 */ /* 0x000fe200098f0c49 */
        /* <DEDUP_REMOVED lines=33> */
[----:B------:R-:W-:Y:S01]  /*1e90*/  IMAD.U32 R39, R56, 0x10000, RZ ;  /* 0x0001000038277824 */ /* 0x000fe200078e00ff */
[----:B------:R-:W-:Y:S01]  /*1ea0*/  SHF.L.U32 R6, R59, 0x10, RZ ;  /* 0x000000103b067819 */ /* 0x000fe200000006ff */
[----:B------:R-:W-:Y:S01]  /*1eb0*/  IMAD.U32 R42, R57, 0x10000, RZ ;  /* 0x00010000392a7824 */ /* 0x000fe200078e00ff */
[----:B------:R-:W-:Y:S01]  /*1ec0*/  SHF.L.U32 R54, R54, 0x10, RZ ;  /* 0x0000001036367819 */ /* 0x000fe200000006ff */
[----:B------:R-:W-:Y:S01]  /*1ed0*/  ULDC.64 UR6, c[0x0][0x238] ;  /* 0x00008e0000067ab9 */ /* 0x000fe20000000a00 */
[----:B------:R-:W-:Y:S01]  /*1ee0*/  SHF.L.U32 R38, R55, 0x10, RZ ;  /* 0x0000001037267819 */ /* 0x000fe200000006ff */
[--C-:B------:R-:W-:Y:S01]  /*1ef0*/  FFMA.FTZ R46, R40, R7, R6.reuse ;  /* 0x00000007282e7223 */ /* 0x100fe20000010006 */
[----:B------:R-:W-:Y:S01]  /*1f00*/  SHF.L.U32 R44, R41, 0x10, RZ ;  /* 0x00000010292c7819 */ /* 0x000fe200000006ff */
[--C-:B------:R-:W-:Y:S01]  /*1f10*/  FFMA.FTZ R24, R24, R54, R39.reuse ;  /* 0x0000003618187223 */ /* 0x100fe20000010027 */
[----:B------:R-:W-:Y:S01]  /*1f20*/  SHF.L.U32 R58, R58, 0x10, RZ ;  /* 0x000000103a3a7819 */ /* 0x000fe200000006ff */
[----:B------:R-:W-:Y:S01]  /*1f30*/  FFMA.FTZ R63, R63, R40, R6 ;  /* 0x000000283f3f7223 */ /* 0x000fe20000010006 */
[--C-:B------:R-:W-:Y:S01]  /*1f40*/  FFMA.FTZ R22, R22, R38, R42.reuse ;  /* 0x0000002616167223 */ /* 0x100fe2000001002a */
[C-C-:B------:R-:W-:Y:S01]  /*1f50*/  FFMA.FTZ R37, R38.reuse, R37, R42.reuse ;  /* 0x0000002526257223 */ /* 0x140fe2000001002a */
[C---:B------:R-:W-:Y:S01]  /*1f60*/  FFMA.FTZ R35, R38.reuse, R35, R42 ;  /* 0x0000002326237223 */ /* 0x040fe2000001002a */
[----:B------:R-:W-:Y:S01]  /*1f70*/  FFMA.FTZ R7, R53, R44, R58 ;  /* 0x0000002c35077223 */ /* 0x000fe2000001003a */
[C-C-:B------:R-:W-:Y:S01]  /*1f80*/  FFMA.FTZ R31, R38.reuse, R31, R42.reuse ;  /* 0x0000001f261f7223 */ /* 0x140fe2000001002a */
[C-C-:B------:R-:W-:Y:S01]  /*1f90*/  FFMA.FTZ R67, R38.reuse, R67, R42.reuse ;  /* 0x0000004326437223 */ /* 0x140fe2000001002a */
[C-C-:B------:R-:W-:Y:S01]  /*1fa0*/  FFMA.FTZ R23, R38.reuse, R23, R42.reuse ;  /* 0x0000001726177223 */ /* 0x140fe2000001002a */
[C-C-:B------:R-:W-:Y:S01]  /*1fb0*/  FFMA.FTZ R17, R38.reuse, R17, R42.reuse ;  /* 0x0000001126117223 */ /* 0x140fe2000001002a */
[----:B------:R-:W-:Y:S01]  /*1fc0*/  FFMA.FTZ R65, R38, R65, R42 ;  /* 0x0000004126417223 */ /* 0x000fe2000001002a */
[--C-:B------:R-:W-:Y:S01]  /*1fd0*/  FFMA.FTZ R9, R54, R9, R39.reuse ;  /* 0x0000000936097223 */ /* 0x100fe20000010027 */
[----:B------:R-:W-:Y:S01]  /*1fe0*/  FFMA.FTZ R42, R44, R51, R58 ;  /* 0x000000332c2a7223 */ /* 0x000fe2000001003a */
[----:B------:R-:W-:Y:S01]  /*1ff0*/  FFMA.FTZ R8, R54, R8, R39 ;  /* 0x0000000836087223 */ /* 0x000fe20000010027 */
[C-C-:B------:R-:W-:Y:S01]  /*2000*/  FFMA.FTZ R19, R40.reuse, R19, R6.reuse ;  /* 0x0000001328137223 */ /* 0x140fe20000010006 */
[----:B------:R-:W-:Y:S01]  /*2010*/  F2FP.BF16.F32.PACK_AB R63, R63, R24 ;  /* 0x000000183f3f723e */ /* 0x000fe200000010ff */
[C-C-:B------:R-:W-:Y:S01]  /*2020*/  FFMA.FTZ R27, R40.reuse, R27, R6.reuse ;  /* 0x0000001b281b7223 */ /* 0x140fe20000010006 */
[----:B------:R-:W-:Y:S01]  /*2030*/  F2FP.BF16.F32.PACK_AB R7, R7, R22 ;  /* 0x000000160707723e */ /* 0x000fe200000010ff */
[C-C-:B------:R-:W-:Y:S01]  /*2040*/  FFMA.FTZ R71, R40.reuse, R71, R6.reuse ;  /* 0x0000004728477223 */ /* 0x140fe20000010006 */
[C-C-:B------:R-:W-:Y:S01]  /*2050*/  FFMA.FTZ R47, R40.reuse, R47, R6.reuse ;  /* 0x0000002f282f7223 */ /* 0x140fe20000010006 */
[C-C-:B------:R-:W-:Y:S01]  /*2060*/  FFMA.FTZ R45, R40.reuse, R45, R6.reuse ;  /* 0x0000002d282d7223 */ /* 0x140fe20000010006 */
[----:B------:R-:W-:Y:S01]  /*2070*/  FFMA.FTZ R43, R40, R43, R6 ;  /* 0x0000002b282b7223 */ /* 0x000fe20000010006 */
[----:B------:R-:W-:Y:S01]  /*2080*/  F2FP.BF16.F32.PACK_AB R9, R46, R9 ;  /* 0x000000092e09723e */ /* 0x000fe200000010ff */
[--C-:B------:R-:W-:Y:S01]  /*2090*/  FFMA.FTZ R40, R44, R49, R58.reuse ;  /* 0x000000312c287223 */ /* 0x100fe2000001003a */
[----:B------:R-:W-:Y:S01]  /*20a0*/  F2FP.BF16.F32.PACK_AB R37, R42, R37 ;  /* 0x000000252a25723e */ /* 0x000fe200000010ff */
[--C-:B------:R-:W-:Y:S01]  /*20b0*/  FFMA.FTZ R38, R44, R61, R58.reuse ;  /* 0x0000003d2c267223 */ /* 0x100fe2000001003a */
[----:B------:R-:W-:Y:S01]  /*20c0*/  PRMT R41, R63, 0x7632, R41 ;  /* 0x000076323f297816 */ /* 0x000fe20000000029 */
[C---:B------:R-:W-:Y:S01]  /*20d0*/  FFMA.FTZ R12, R54.reuse, R12, R39 ;  /* 0x0000000c360c7223 */ /* 0x040fe20000010027 */
[----:B------:R-:W-:Y:S01]  /*20e0*/  PRMT R13, R7, 0x7632, R13 ;  /* 0x00007632070d7816 */ /* 0x000fe2000000000d */
[----:B------:R-:W-:Y:S01]  /*20f0*/  FFMA.FTZ R14, R54, R14, R39 ;  /* 0x0000000e360e7223 */ /* 0x000fe20000010027 */
[----:B------:R-:W-:Y:S01]  /*2100*/  F2FP.BF16.F32.PACK_AB R8, R19, R8 ;  /* 0x000000081308723e */ /* 0x000fe200000010ff */
[C-C-:B------:R-:W-:Y:S01]  /*2110*/  FFMA.FTZ R24, R44.reuse, R87, R58.reuse ;  /* 0x000000572c187223 */ /* 0x140fe2000001003a */
[----:B------:R-:W-:Y:S01]  /*2120*/  PRMT R15, R9, 0x7632, R15 ;  /* 0x00007632090f7816 */ /* 0x000fe2000000000f */
[--C-:B------:R-:W-:Y:S01]  /*2130*/  FFMA.FTZ R22, R44, R89, R58.reuse ;  /* 0x000000592c167223 */ /* 0x100fe2000001003a */
[----:B------:R-:W-:Y:S01]  /*2140*/  PRMT R19, R37, 0x7632, R19 ;  /* 0x0000763225137816 */ /* 0x000fe20000000013 */
[----:B------:R-:W-:Y:S01]  /*2150*/  STG.E.U16 desc[UR8][R82.64], R63 ;  /* 0x0000003f52007986 */ /* 0x000fe2000c101508 */
[----:B------:R-:W-:Y:S01]  /*2160*/  F2FP.BF16.F32.PACK_AB R35, R40, R35 ;  /* 0x000000232823723e */ /* 0x000fe200000010ff */
[--C-:B------:R-:W-:Y:S01]  /*2170*/  FFMA.FTZ R16, R54, R16, R39.reuse ;  /* 0x0000001036107223 */ /* 0x100fe20000010027 */
[----:B------:R-:W-:Y:S01]  /*2180*/  F2FP.BF16.F32.PACK_AB R31, R38, R31 ;  /* 0x0000001f261f723e */ /* 0x000fe200000010ff */
[----:B------:R-:W-:Y:S01]  /*2190*/  STG.E.U16 desc[UR8][R82.64+0x2], R41 ;  /* 0x0000022952007986 */ /* 0x000fe2000c101508 */
[----:B------:R-:W-:Y:S01]  /*21a0*/  F2FP.BF16.F32.PACK_AB R12, R27, R12 ;  /* 0x0000000c1b0c723e */ /* 0x000fe200000010ff */
[--C-:B------:R-:W-:Y:S01]  /*21b0*/  FFMA.FTZ R18, R54, R18, R39.reuse ;  /* 0x0000001236127223 */ /* 0x100fe20000010027 */
[----:B------:R-:W-:Y:S01]  /*21c0*/  F2FP.BF16.F32.PACK_AB R14, R71, R14 ;  /* 0x0000000e470e723e */ /* 0x000fe200000010ff */
[----:B------:R1:W-:Y:S01]  /*21d0*/  STG.E.U16 desc[UR8][R82.64+0x4], R7 ;  /* 0x0000040752007986 */ /* 0x0003e2000c101508 */
[----:B------:R-:W-:Y:S01]  /*21e0*/  F2FP.BF16.F32.PACK_AB R24, R24, R67 ;  /* 0x000000431818723e */ /* 0x000fe200000010ff */
[--C-:B------:R-:W-:Y:S01]  /*21f0*/  FFMA.FTZ R6, R44, R91, R58.reuse ;  /* 0x0000005b2c067223 */ /* 0x100fe2000001003a */
[----:B------:R-:W-:Y:S01]  /*2200*/  F2FP.BF16.F32.PACK_AB R22, R22, R23 ;  /* 0x000000171616723e */ /* 0x000fe200000010ff */
[----:B------:R2:W-:Y:S01]  /*2210*/  STG.E.U16 desc[UR8][R82.64+0x6], R13 ;  /* 0x0000060d52007986 */ /* 0x0005e2000c101508 */
[----:B------:R-:W-:Y:S01]  /*2220*/  FFMA.FTZ R20, R54, R20, R39 ;  /* 0x0000001436147223 */ /* 0x000fe20000010027 */
[----:B------:R-:W-:Y:S01]  /*2230*/  FFMA.FTZ R44, R44, R93, R58 ;  /* 0x0000005d2c2c7223 */ /* 0x000fe2000001003a */
[----:B------:R-:W-:Y:S01]  /*2240*/  PRMT R42, R14, 0x7632, R42 ;  /* 0x000076320e2a7816 */ /* 0x000fe2000000002a */
[----:B------:R3:W-:Y:S01]  /*2250*/  STG.E.U16 desc[UR8][R80.64], R9 ;  /* 0x0000000950007986 */ /* 0x0007e2000c101508 */
[----:B------:R-:W-:-:S02]  /*2260*/  F2FP.BF16.F32.PACK_AB R16, R47, R16 ;  /* 0x000000102f10723e */ /* 0x000fc400000010ff */
[----:B------:R-:W-:Y:S01]  /*2270*/  F2FP.BF16.F32.PACK_AB R18, R45, R18 ;  /* 0x000000122d12723e */ /* 0x000fe200000010ff */
[----:B------:R-:W-:Y:S01]  /*2280*/  STG.E.U16 desc[UR8][R80.64+0x2], R15 ;  /* 0x0000020f50007986 */ /* 0x000fe2000c101508 */
[----:B-1----:R-:W-:Y:S02]  /*2290*/  PRMT R7, R8, 0x7632, R7 ;  /* 0x0000763208077816 */ /* 0x002fe40000000007 */
[----:B------:R-:W-:Y:S01]  /*22a0*/  F2FP.BF16.F32.PACK_AB R6, R6, R17 ;  /* 0x000000110606723e */ /* 0x000fe200000010ff */
[----:B------:R1:W-:Y:S01]  /*22b0*/  STG.E.U16 desc[UR8][R80.64+0x4], R37 ;  /* 0x0000042550007986 */ /* 0x0003e2000c101508 */
[----:B--2---:R-:W-:Y:S02]  /*22c0*/  PRMT R13, R12, 0x7632, R13 ;  /* 0x000076320c0d7816 */ /* 0x004fe4000000000d */
[----:B------:R-:W-:Y:S01]  /*22d0*/  F2FP.BF16.F32.PACK_AB R20, R43, R20 ;  /* 0x000000142b14723e */ /* 0x000fe200000010ff */
[----:B------:R-:W-:Y:S01]  /*22e0*/  STG.E.U16 desc[UR8][R80.64+0x6], R19 ;  /* 0x0000061350007986 */ /* 0x000fe2000c101508 */
[----:B---3--:R-:W-:-:S02]  /*22f0*/  PRMT R9, R35, 0x7632, R9 ;  /* 0x0000763223097816 */ /* 0x008fc40000000009 */
[----:B------:R-:W-:Y:S01]  /*2300*/  F2FP.BF16.F32.PACK_AB R44, R44, R65 ;  /* 0x000000412c2c723e */ /* 0x000fe200000010ff */
[----:B------:R2:W-:Y:S01]  /*2310*/  STG.E.U16 desc[UR8][R76.64], R8 ;  /* 0x000000084c007986 */ /* 0x0005e2000c101508 */
[----:B------:R-:W-:-:S03]  /*2320*/  IADD3 R5, P1, R5, 0x2, RZ ;  /* 0x0000000205057810 */ /* 0x000fc60007f3e0ff */
[----:B------:R3:W-:Y:S01]  /*2330*/  STG.E.U16 desc[UR8][R76.64+0x2], R7 ;  /* 0x000002074c007986 */ /* 0x0007e2000c101508 */
[----:B-1----:R-:W-:Y:S02]  /*2340*/  PRMT R37, R16, 0x7632, R37 ;  /* 0x0000763210257816 */ /* 0x002fe40000000025 */
[----:B------:R-:W-:Y:S01]  /*2350*/  IADD3.X R3, RZ, R3, RZ, P1, !PT ;  /* 0x00000003ff037210 */ /* 0x000fe20000ffe4ff */
[----:B------:R-:W-:Y:S01]  /*2360*/  STG.E.U16 desc[UR8][R76.64+0x4], R35 ;  /* 0x000004234c007986 */ /* 0x000fe2000c101508 */
[----:B------:R-:W-:Y:S02]  /*2370*/  ISETP.GE.U32.AND P1, PT, R5, UR6, PT ;  /* 0x0000000605007c0c */ /* 0x000fe4000bf26070 */
[----:B--2---:R-:W-:Y:S01]  /*2380*/  PRMT R8, R31, 0x7632, R8 ;  /* 0x000076321f087816 */ /* 0x004fe20000000008 */
[----:B------:R1:W-:Y:S01]  /*2390*/  STG.E.U16 desc[UR8][R76.64+0x6], R9 ;  /* 0x000006094c007986 */ /* 0x0003e2000c101508 */
[----:B------:R-:W-:Y:S02]  /*23a0*/  ISETP.GE.AND.EX P1, PT, R3, UR7, PT, P1 ;  /* 0x0000000703007c0c */ /* 0x000fe4000bf26310 */
[----:B---3--:R-:W-:Y:S01]  /*23b0*/  PRMT R7, R24, 0x7632, R7 ;  /* 0x0000763218077816 */ /* 0x008fe20000000007 */
[----:B------:R2:W-:Y:S04]  /*23c0*/  STG.E.U16 desc[UR8][R68.64+0x6], R8 ;  /* 0x0000060844007986 */ /* 0x0005e8000c101508 */
[----:B------:R3:W-:Y:S04]  /*23d0*/  STG.E.U16 desc[UR8][R68.64], R12 ;  /* 0x0000000c44007986 */ /* 0x0007e8000c101508 */
[----:B------:R-:W-:Y:S01]  /*23e0*/  STG.E.U16 desc[UR8][R68.64+0x2], R13 ;  /* 0x0000020d44007986 */ /* 0x000fe2000c101508 */
[----:B-1----:R-:W-:-:S02]  /*23f0*/  PRMT R9, R6, 0x7632, R9 ;  /* 0x0000763206097816 */ /* 0x002fc40000000009 */
[----:B--2---:R-:W-:Y:S01]  /*2400*/  PRMT R8, R22, 0x7632, R8 ;  /* 0x0000763216087816 */ /* 0x004fe20000000008 */
[----:B------:R-:W-:Y:S01]  /*2410*/  STG.E.U16 desc[UR8][R68.64+0x4], R31 ;  /* 0x0000041f44007986 */ /* 0x000fe2000c101508 */
[----:B---3--:R-:W-:-:S03]  /*2420*/  PRMT R12, R44, 0x7632, R12 ;  /* 0x000076322c0c7816 */ /* 0x008fc6000000000c */
[----:B------:R-:W-:Y:S04]  /*2430*/  STG.E.U16 desc[UR8][R84.64], R14 ;  /* 0x0000000e54007986 */ /* 0x000fe8000c101508 */
[----:B------:R-:W-:Y:S04]  /*2440*/  STG.E.U16 desc[UR8][R84.64+0x2], R42 ;  /* 0x0000022a54007986 */ /* 0x000fe8000c101508 */
[----:B------:R-:W-:Y:S04]  /*2450*/  STG.E.U16 desc[UR8][R84.64+0x4], R24 ;  /* 0x0000041854007986 */ /* 0x000fe8000c101508 */
[----:B------:R1:W-:Y:S04]  /*2460*/  STG.E.U16 desc[UR8][R84.64+0x6], R7 ;  /* 0x0000060754007986 */ /* 0x0003e8000c101508 */
[----:B------:R2:W-:Y:S04]  /*2470*/  STG.E.U16 desc[UR8][R74.64+0x6], R8 ;  /* 0x000006084a007986 */ /* 0x0005e8000c101508 */
[----:B------:R3:W-:Y:S01]  /*2480*/  STG.E.U16 desc[UR8][R74.64], R16 ;  /* 0x000000104a007986 */ /* 0x0007e2000c101508 */
[----:B-1----:R-:W-:-:S03]  /*2490*/  PRMT R7, R18, 0x7632, R7 ;  /* 0x0000763212077816 */ /* 0x002fc60000000007 */
[----:B------:R3:W-:Y:S01]  /*24a0*/  STG.E.U16 desc[UR8][R74.64+0x2], R37 ;  /* 0x000002254a007986 */ /* 0x0007e2000c101508 */
[----:B--2---:R-:W-:-:S03]  /*24b0*/  PRMT R8, R20, 0x7632, R8 ;  /* 0x0000763214087816 */ /* 0x004fc60000000008 */
        /* <DEDUP_REMOVED lines=11> */
.L_x_1599:
        /* <DEDUP_REMOVED lines=9> */
.L_x_3485:


//--------------------- .text._ZN13group_norm_v214gn_cuda_kernelI13__nv_bfloat16Li320ELi3ELi32ELi20ELi1024ELb0ELi32ELi320ELi320ELi4ELb1ELi10ELb0ELb0ENS_16CompileConditionILi900EEEEEvPT_PKS4_S7_S7_flPfS8_Pj --------------------------
	.section	.text._ZN13group_norm_v214gn_cuda_kernelI13__nv_bfloat16Li320ELi3ELi32ELi20ELi1024ELb0ELi32ELi320ELi320ELi4ELb1ELi10ELb0ELb0ENS_16CompileConditionILi900EEEEEvPT_PKS4_S7_S7_flPfS8_Pj,"ax",@progbits
	.align	128
        .global         _ZN13group_norm_v214gn_cuda_kernelI13__nv_bfloat16Li320ELi3ELi32ELi20ELi1024ELb0ELi32ELi320ELi320ELi4ELb1ELi10ELb0ELb0ENS_16CompileConditionILi900EEEEEvPT_PKS4_S7_S7_flPfS8_Pj
        .type           _ZN13group_norm_v214gn_cuda_kernelI13__nv_bfloat16Li320ELi3ELi32ELi20ELi1024ELb0ELi32ELi320ELi320ELi4ELb1ELi10ELb0ELb0ENS_16CompileConditionILi900EEEEEvPT_PKS4_S7_S7_flPfS8_Pj,@function
        .size           _ZN13group_norm_v214gn_cuda_kernelI13__nv_bfloat16Li320ELi3ELi32ELi20ELi1024ELb0ELi32ELi320ELi320ELi4ELb1ELi10ELb0ELb0ENS_16CompileConditionILi900EEEEEvPT_PKS4_S7_S7_flPfS8_Pj,(.L_x_3486 - _ZN13group_norm_v214gn_cuda_kernelI13__nv_bfloat16Li320ELi3ELi32ELi20ELi1024ELb0ELi32ELi320ELi320ELi4ELb1ELi10ELb0ELb0ENS_16CompileConditionILi900EEEEEvPT_PKS4_S7_S7_flPfS8_Pj)
        .other          _ZN13group_norm_v214gn_cuda_kernelI13__nv_bfloat16Li320ELi3ELi32ELi20ELi1024ELb0ELi32ELi320ELi320ELi4ELb1ELi10ELb0ELb0ENS_16CompileConditionILi900EEEEEvPT_PKS4_S7_S7_flPfS8_Pj,@"STO_CUDA_ENTRY STV_DEFAULT"
_ZN13group_norm_v214gn_cuda_kernelI13__nv_bfloat16Li320ELi3ELi32ELi20ELi1024ELb0ELi32ELi320ELi320ELi4ELb1ELi10ELb0ELb0ENS_16CompileConditionILi900EEEEEvPT_PKS4_S7_S7_flPfS8_Pj:
.text._ZN13group_norm_v214gn_cuda_kernelI13__nv_bfloat16Li320ELi3ELi32ELi20ELi1024ELb0ELi32ELi320ELi320ELi4ELb1ELi10ELb0ELb0ENS_16CompileConditionILi900EEEEEvPT_PKS4_S7_S7_flPfS8_Pj:
[----:B------:R-:W0:Y:S08]  /*0000*/  LDC R1, c[0x0][0x28] ;  /* 0x00000a00ff017b82 */ /* 0x000e300000000800 */
[----:B------:R-:W1:Y:S01]  /*0010*/  S2UR UR12, SR_CTAID.Y ;  /* 0x00000000000c79c3 */ /* 0x000e620000002600 */
[----:B------:R-:W-:Y:S01]  /*0020*/  ULDC.64 UR6, c[0x0][0x238] ;  /* 0x00008e0000067ab9 */ /* 0x000fe20000000a00 */
[----:B0-----:R-:W-:Y:S01]  /*0030*/  IADD3 R1, R1, -0x28, RZ ;  /* 0xffffffd801017810 */ /* 0x001fe20007ffe0ff */
[----:B-1----:R-:W-:-:S04]  /*0040*/  USHF.R.U32.HI UR4, URZ, 0x1, UR12 ;  /* 0x000000013f047899 */ /* 0x002fc8000801160c */
[----:B------:R-:W-:-:S04]  /*0050*/  UISETP.GE.U32.AND UP0, UPT, UR4, UR6, UPT ;  /* 0x000000060400728c */ /* 0x000fc8000bf06070 */
[----:B------:R-:W-:-:S06]  /*0060*/  UISETP.GE.AND.EX UP0, UPT, URZ, UR7, UPT, UP0 ;  /* 0x000000073f00728c */ /* 0x000fcc000bf06300 */
[----:B------:R-:W-:-:S13]  /*0070*/  PLOP3.LUT P0, PT, PT, PT, UP0, 0x80, 0x0 ;  /* 0x000000000000781c */ /* 0x000fda0003f0f008 */
[----:B------:R-:W-:Y:S05]  /*0080*/  @P0 EXIT ;  /* 0x000000000000094d */ /* 0x000fea0003800000 */
[----:B------:R-:W0:Y:S01]  /*0090*/  S2R R8, SR_TID.X ;  /* 0x0000000000087919 */ /* 0x000e220000002100 */
[----:B------:R-:W1:Y:S01]  /*00a0*/  S2UR UR8, SR_CgaCtaId ;  /* 0x00000000000879c3 */ /* 0x000e620000008800 */
[----:B------:R-:W-:Y:S01]  /*00b0*/  UMOV UR6, 0x400 ;  /* 0x0000040000067882 */ /* 0x000fe20000000000 */
[----:B------:R-:W-:Y:S02]  /*00c0*/  ULOP3.LUT UR5, UR12, 0x1, URZ, 0xc0, !UPT ;  /* 0x000000010c057892 */ /* 0x000fe4000f8ec03f */
[----:B------:R-:W-:Y:S02]  /*00d0*/  USHF.L.U32 UR7, UR12, 0x4, URZ ;  /* 0x000000040c077899 */ /* 0x000fe4000800063f */
[----:B------:R-:W-:Y:S02]  /*00e0*/  UIMAD UR5, UR5, 0x140, URZ ;  /* 0x00000140050578a4 */ /* 0x000fe4000f8e023f */
[----:B------:R-:W-:Y:S01]  /*00f0*/  ULOP3.LUT UR7, UR7, 0x10, URZ, 0xc0, !UPT ;  /* 0x0000001007077892 */ /* 0x000fe2000f8ec03f */
[----:B------:R-:W-:-:S03]  /*0100*/  ULDC.64 UR10, c[0x0][0x208] ;  /* 0x00008200000a7ab9 */ /* 0x000fc60000000a00 */
[----:B------:R-:W-:Y:S02]  /*0110*/  MOV R7, UR5 ;  /* 0x0000000500077c02 */ /* 0x000fe40008000f00 */
[----:B------:R-:W-:Y:S01]  /*0120*/  IMAD R6, RZ, RZ, -UR7 ;  /* 0x80000007ff067e24 */ /* 0x000fe2000f8e02ff */
[----:B-1----:R-:W-:Y:S02]  /*0130*/  ULEA UR9, UR8, UR6, 0x18 ;  /* 0x0000000608097291 */ /* 0x002fe4000f8ec03f */
[----:B------:R-:W-:-:S04]  /*0140*/  UIADD3 UR6, UR6, 0xc80, URZ ;  /* 0x00000c8006067890 */ /* 0x000fc8000fffe03f */
[----:B------:R-:W-:Y:S01]  /*0150*/  MOV R10, UR9 ;  /* 0x00000009000a7c02 */ /* 0x000fe20008000f00 */
[C---:B0-----:R-:W-:Y:S01]  /*0160*/  IMAD.WIDE.U32 R2, R8.reuse, -0x33333333, RZ ;  /* 0xcccccccd08027825 */ /* 0x041fe200078e00ff */
[----:B------:R-:W-:Y:S01]  /*0170*/  LEA.HI R4, R8, UR7, RZ, 0x1e ;  /* 0x0000000708047c11 */ /* 0x000fe2000f8ff0ff */
[----:B------:R-:W-:Y:S01]  /*0180*/  ULEA UR6, UR8, UR6, 0x18 ;  /* 0x0000000608067291 */ /* 0x000fe2000f8ec03f */
[----:B------:R-:W-:Y:S02]  /*0190*/  UMOV UR9, UR4 ;  /* 0x0000000400097c82 */ /* 0x000fe40008000000 */
[----:B------:R-:W-:Y:S01]  /*01a0*/  SHF.R.U32.HI R5, RZ, 0x6, R3 ;  /* 0x00000006ff057819 */ /* 0x000fe20000011603 */
[----:B------:R-:W-:Y:S01]  /*01b0*/  IMAD R4, R4, 0x14, -R7 ;  /* 0x0000001404047824 */ /* 0x000fe200078e0a07 */
[----:B------:R-:W-:-:S03]  /*01c0*/  UMOV UR4, URZ ;  /* 0x0000003f00047c82 */ /* 0x000fc60008000000 */
[----:B------:R-:W-:Y:S01]  /*01d0*/  IMAD R0, R5, -0x50, R8 ;  /* 0xffffffb005007824 */ /* 0x000fe200078e0208 */
[----:B------:R-:W-:-:S04]  /*01e0*/  IADD3 R7, R4, 0xc, RZ ;  /* 0x0000000c04077810 */ /* 0x000fc80007ffe0ff */
[C---:B------:R-:W-:Y:S01]  /*01f0*/  LEA R2, R0.reuse, UR5, 0x2 ;  /* 0x0000000500027c11 */ /* 0x040fe2000f8e10ff */
[----:B------:R-:W-:Y:S01]  /*0200*/  IMAD R0, R0, 0x28, R10 ;  /* 0x0000002800007824 */ /* 0x000fe200078e020a */
[----:B------:R-:W-:Y:S01]  /*0210*/  SHF.R.S32.HI R7, RZ, 0x2, R7 ;  /* 0x00000002ff077819 */ /* 0x000fe20000011407 */
[----:B------:R-:W-:Y:S02]  /*0220*/  UMOV UR5, URZ ;  /* 0x0000003f00057c82 */ /* 0x000fe40008000000 */
[----:B------:R-:W-:Y:S01]  /*0230*/  IMAD R5, R5, 0x8, R0 ;  /* 0x0000000805057824 */ /* 0x000fe200078e0200 */
[----:B------:R-:W-:Y:S01]  /*0240*/  SHF.L.U32 R0, R8, 0x3, RZ ;  /* 0x0000000308007819 */ /* 0x000fe200000006ff */
[----:B------:R-:W-:Y:S01]  /*0250*/  IMAD.WIDE.U32 R2, R2, -0x33333333, RZ ;  /* 0xcccccccd02027825 */ /* 0x000fe200078e00ff */
[----:B------:R-:W-:Y:S02]  /*0260*/  MOV R2, R6 ;  /* 0x0000000600027202 */ /* 0x000fe40000000f00 */
[----:B------:R0:W-:Y:S01]  /*0270*/  STL [R1+0x1c], R5 ;  /* 0x00001c0501007387 */ /* 0x0001e20000100800 */
[----:B------:R-:W-:Y:S01]  /*0280*/  VIADD R6, R4, 0x8 ;  /* 0x0000000804067836 */ /* 0x000fe20000000000 */
[----:B------:R-:W-:Y:S01]  /*0290*/  LEA.HI R2, R3, R2, RZ, 0x1c ;  /* 0x0000000203027211 */ /* 0x000fe200078fe0ff */
[----:B------:R-:W-:Y:S01]  /*02a0*/  IMAD R8, R7, 0x28, R10 ;  /* 0x0000002807087824 */ /* 0x000fe200078e020a */
[----:B------:R-:W-:-:S02]  /*02b0*/  LOP3.LUT R3, R0, 0x18, RZ, 0xc0, !PT ;  /* 0x0000001800037812 */ /* 0x000fc400078ec0ff */
[----:B------:R-:W-:Y:S02]  /*02c0*/  SHF.R.S32.HI R0, RZ, 0x2, R4 ;  /* 0x00000002ff007819 */ /* 0x000fe40000011404 */
[----:B------:R-:W-:Y:S02]  /*02d0*/  SHF.R.S32.HI R6, RZ, 0x2, R6 ;  /* 0x00000002ff067819 */ /* 0x000fe40000011406 */
[----:B0-----:R-:W-:Y:S01]  /*02e0*/  IADD3 R5, R4, 0x4, RZ ;  /* 0x0000000404057810 */ /* 0x001fe20007ffe0ff */
[--C-:B------:R-:W-:Y:S01]  /*02f0*/  IMAD R0, R0, 0x28, R10.reuse ;  /* 0x0000002800007824 */ /* 0x100fe200078e020a */
[----:B------:R-:W-:Y:S01]  /*0300*/  IADD3 R4, R4, 0x10, RZ ;  /* 0x0000001004047810 */ /* 0x000fe20007ffe0ff */
[----:B------:R-:W-:Y:S01]  /*0310*/  IMAD R6, R6, 0x28, R10 ;  /* 0x0000002806067824 */ /* 0x000fe200078e020a */
[----:B------:R-:W-:Y:S01]  /*0320*/  SHF.R.S32.HI R5, RZ, 0x2, R5 ;  /* 0x00000002ff057819 */ /* 0x000fe20000011405 */
[----:B------:R-:W-:Y:S01]  /*0330*/  IMAD.IADD R7, R0, 0x1, R3 ;  /* 0x0000000100077824 */ /* 0x000fe200078e0203 */
[----:B------:R-:W-:-:S03]  /*0340*/  SHF.R.S32.HI R9, RZ, 0x2, R4 ;  /* 0x00000002ff097819 */ /* 0x000fc60000011404 */
[--C-:B------:R-:W-:Y:S01]  /*0350*/  IMAD R4, R5, 0x28, R10.reuse ;  /* 0x0000002805047824 */ /* 0x100fe200078e020a */
[----:B------:R-:W-:Y:S01]  /*0360*/  IADD3 R5, R3, R6, RZ ;  /* 0x0000000603057210 */ /* 0x000fe20007ffe0ff */
[----:B------:R-:W-:Y:S01]  /*0370*/  IMAD R10, R9, 0x28, R10 ;  /* 0x00000028090a7824 */ /* 0x000fe200078e020a */
[----:B------:R-:W-:Y:S02]  /*0380*/  STL [R1+0x14], R7 ;  /* 0x0000140701007387 */ /* 0x000fe40000100800 */
[C---:B------:R-:W-:Y:S02]  /*0390*/  IADD3 R0, R3.reuse, R4, RZ ;  /* 0x0000000403007210 */ /* 0x040fe40007ffe0ff */
[----:B------:R-:W-:-:S03]  /*03a0*/  IADD3 R4, R3, R8, RZ ;  /* 0x0000000803047210 */ /* 0x000fc60007ffe0ff */
[----:B------:R0:W-:Y:S04]  /*03b0*/  STL [R1+0x10], R0 ;  /* 0x0000100001007387 */ /* 0x0001e80000100800 */
[----:B------:R-:W-:Y:S04]  /*03c0*/  STL [R1+0xc], R5 ;  /* 0x00000c0501007387 */ /* 0x000fe80000100800 */
[----:B------:R-:W-:Y:S01]  /*03d0*/  STL [R1+0x8], R4 ;  /* 0x0000080401007387 */ /* 0x000fe20000100800 */
[----:B0-----:R-:W-:-:S05]  /*03e0*/  IMAD.IADD R0, R3, 0x1, R10 ;  /* 0x0000000103007824 */ /* 0x001fca00078e020a */
[----:B------:R0:W-:Y:S02]  /*03f0*/  STL [R1+0x4], R0 ;  /* 0x0000040001007387 */ /* 0x0001e40000100800 */
[----:B0-----:R-:W-:-:S05]  /*0400*/  LEA R0, R2, UR6, 0x3 ;  /* 0x0000000602007c11 */ /* 0x001fca000f8e18ff */
[----:B------:R0:W-:Y:S02]  /*0410*/  STL [R1+0x18], R0 ;  /* 0x0000180001007387 */ /* 0x0001e40000100800 */
.L_x_1606:
[----:B01----:R-:W0:Y:S01]  /*0420*/  S2R R0, SR_TID.X ;  /* 0x0000000000007919 */ /* 0x003e220000002100 */
[----:B------:R-:W1:Y:S01]  /*0430*/  S2R R61, SR_CTAID.X ;  /* 0x00000000003d7919 */ /* 0x000e620000002500 */
[----:B------:R-:W-:Y:S01]  /*0440*/  ULOP3.LUT UR8, UR12, 0x1, URZ, 0xc0, !UPT ;  /* 0x000000010c087892 */ /* 0x000fe2000f8ec03f */
[----:B------:R-:W-:Y:S01]  /*0450*/  HFMA2.MMA R35, -RZ, RZ, 0, 0 ;  /* 0x00000000ff237435 */ /* 0x000fe200000001ff */
[----:B------:R-:W-:Y:S01]  /*0460*/  ULDC.64 UR14, c[0x0][0x218] ;  /* 0x00008600000e7ab9 */ /* 0x000fe20000000a00 */
[----:B------:R-:W2:Y:S01]  /*0470*/  LDL R45, [R1+0x1c] ;  /* 0x00001c00012d7983 */ /* 0x000ea20000100800 */
[----:B------:R-:W-:Y:S02]  /*0480*/  ULDC.64 UR16, c[0x0][0x228] ;  /* 0x00008a0000107ab9 */ /* 0x000fe40000000a00 */
[----:B------:R-:W-:Y:S01]  /*0490*/  MOV R5, UR8 ;  /* 0x0000000800057c02 */ /* 0x000fe20008000f00 */
[----:B------:R-:W3:Y:S04]  /*04a0*/  LDL R43, [R1+0x14] ;  /* 0x00001400012b7983 */ /* 0x000ee80000100800 */
[----:B------:R-:W4:Y:S04]  /*04b0*/  LDL R39, [R1+0x10] ;  /* 0x0000100001277983 */ /* 0x000f280000100800 */
[----:B------:R-:W4:Y:S04]  /*04c0*/  LDL R41, [R1+0xc] ;  /* 0x00000c0001297983 */ /* 0x000f280000100800 */
[----:B------:R-:W4:Y:S04]  /*04d0*/  LDL R42, [R1+0x8] ;  /* 0x00000800012a7983 */ /* 0x000f280000100800 */
[----:B------:R-:W4:Y:S01]  /*04e0*/  LDL R44, [R1+0x4] ;  /* 0x00000400012c7983 */ /* 0x000f220000100800 */
[----:B------:R-:W-:Y:S01]  /*04f0*/  UIMAD UR8, UR5, 0xa0000, URZ ;  /* 0x000a0000050878a4 */ /* 0x000fe2000f8e023f */
[----:B0-----:R-:W-:-:S05]  /*0500*/  IMAD.WIDE.U32 R2, R0, -0x33333333, RZ ;  /* 0xcccccccd00027825 */ /* 0x001fca00078e00ff */
[----:B------:R-:W-:-:S05]  /*0510*/  SHF.R.U32.HI R3, RZ, 0x6, R3 ;  /* 0x00000006ff037819 */ /* 0x000fca0000011603 */
[----:B------:R-:W-:Y:S01]  /*0520*/  IMAD R34, R3, -0x50, R0 ;  /* 0xffffffb003227824 */ /* 0x000fe200078e0200 */
[----:B-1----:R-:W-:-:S03]  /*0530*/  SHF.L.U32 R0, R61, 0x5, RZ ;  /* 0x000000053d007819 */ /* 0x002fc600000006ff */
[----:B------:R-:W-:Y:S01]  /*0540*/  IMAD R34, R5, 0x50, R34 ;  /* 0x0000005005227824 */ /* 0x000fe200078e0222 */
[----:B------:R-:W-:Y:S01]  /*0550*/  LOP3.LUT R0, R0, 0x3e0, RZ, 0xc0, !PT ;  /* 0x000003e000007812 */ /* 0x000fe200078ec0ff */
[----:B------:R-:W-:-:S03]  /*0560*/  IMAD.U32 R5, RZ, RZ, UR9 ;  /* 0x00000009ff057e24 */ /* 0x000fc6000f8e00ff */
[----:B------:R-:W-:Y:S02]  /*0570*/  SHF.L.U32 R34, R34, 0x2, RZ ;  /* 0x0000000222227819 */ /* 0x000fe400000006ff */
[----:B------:R-:W-:-:S03]  /*0580*/  IADD3 R0, R0, R3, RZ ;  /* 0x0000000300007210 */ /* 0x000fc60007ffe0ff */
[----:B------:R-:W-:-:S04]  /*0590*/  IMAD.WIDE.U32 R2, R5, 0xa0000, R34 ;  /* 0x000a000005027825 */ /* 0x000fc800078e0022 */
[----:B------:R-:W-:Y:S01]  /*05a0*/  IMAD R11, R0, 0x280, RZ ;  /* 0x00000280000b7824 */ /* 0x000fe200078e02ff */
[----:B------:R-:W-:-:S04]  /*05b0*/  IADD3 R60, R3, UR8, RZ ;  /* 0x00000008033c7c10 */ /* 0x000fc8000fffe0ff */
[C---:B------:R-:W-:Y:S02]  /*05c0*/  IADD3 R9, P0, R11.reuse, R2, RZ ;  /* 0x000000020b097210 */ /* 0x040fe40007f1e0ff */
[----:B------:R-:W-:-:S03]  /*05d0*/  IADD3 R3, R11, 0xa00, RZ ;  /* 0x00000a000b037810 */ /* 0x000fc60007ffe0ff */
[----:B------:R-:W-:Y:S01]  /*05e0*/  IMAD.X R53, RZ, RZ, R60, P0 ;  /* 0x000000ffff357224 */ /* 0x000fe200000e063c */
        /* <DEDUP_REMOVED lines=21> */
[----:B------:R-:W4:Y:S01]  /*0740*/  LDG.E.64.CONSTANT R26, desc[UR10][R26.64] ;  /* 0x0000000a1a1a7981 */ /* 0x000f22000c1e9b00 */
        /* <DEDUP_REMOVED lines=21> */
[----:B------:R-:W-:-:S05]  /*08a0*/  ULDC.64 UR14, c[0x0][0x220] ;  /* 0x00008800000e7ab9 */ /* 0x000fca0000000a00 */
[----:B------:R-:W4:Y:S01]  /*08b0*/  LDG.E.64.CONSTANT R18, desc[UR10][R18.64] ;  /* 0x0000000a12127981 */ /* 0x000f22000c1e9b00 */
[C---:B--2---:R-:W-:Y:S02]  /*08c0*/  PRMT R10, R32.reuse, 0x7632, R10 ;  /* 0x00007632200a7816 */ /* 0x044fe4000000000a */
[----:B------:R-:W-:Y:S02]  /*08d0*/  SHF.L.U32 R0, R32, 0x10, RZ ;  /* 0x0000001020007819 */ /* 0x000fe400000006ff */
[C---:B------:R-:W-:Y:S01]  /*08e0*/  SHF.L.U32 R52, R33.reuse, 0x10, RZ ;  /* 0x0000001021347819 */ /* 0x040fe200000006ff */
[----:B------:R-:W-:Y:S01]  /*08f0*/  IMAD.U32 R13, R10, 0x10000, RZ ;  /* 0x000100000a0d7824 */ /* 0x000fe200078e00ff */
        /* <DEDUP_REMOVED lines=26> */
[----:B------:R-:W-:Y:S02]  /*0aa0*/  PRMT R12, R29, 0x7632, R12 ;  /* 0x000076321d0c7816 */ /* 0x000fe4000000000c */
[----:B------:R-:W-:Y:S02]  /*0ab0*/  IMAD.U32 R14, R11, 0x10000, RZ ;  /* 0x000100000b0e7824 */ /* 0x000fe400078e00ff */
[----:B------:R-:W-:Y:S01]  /*0ac0*/  FFMA.FTZ R15, R10, R10, R15 ;  /* 0x0000000a0a0f7223 */ /* 0x000fe2000001000f */
[----:B------:R-:W-:Y:S01]  /*0ad0*/  FADD.FTZ R13, R13, R10 ;  /* 0x0000000a0d0d7221 */ /* 0x000fe20000010000 */
[----:B------:R-:W-:Y:S02]  /*0ae0*/  SHF.L.U32 R11, R29, 0x10, RZ ;  /* 0x000000101d0b7819 */ /* 0x000fe400000006ff */
        /* <DEDUP_REMOVED lines=9> */
[----:B------:R-:W-:Y:S02]  /*0b80*/  PRMT R14, R27, 0x7632, R14 ;  /* 0x000076321b0e7816 */ /* 0x000fe4000000000e */
[----:B------:R-:W-:Y:S02]  /*0b90*/  IMAD.U32 R16, R13, 0x10000, RZ ;  /* 0x000100000d107824 */ /* 0x000fe400078e00ff */
[----:B------:R-:W-:Y:S01]  /*0ba0*/  FFMA.FTZ R17, R12, R12, R17 ;  /* 0x0000000c0c117223 */ /* 0x000fe20000010011 */
[----:B------:R-:W-:Y:S01]  /*0bb0*/  FADD.FTZ R15, R15, R12 ;  /* 0x0000000c0f0f7221 */ /* 0x000fe20000010000 */
[----:B------:R-:W-:-:S02]  /*0bc0*/  SHF.L.U32 R13, R27, 0x10, RZ ;  /* 0x000000101b0d7819 */ /* 0x000fc400000006ff */
        /* <DEDUP_REMOVED lines=8> */
[----:B------:R-:W-:Y:S01]  /*0c50*/  FADD.FTZ R17, R16, R17 ;  /* 0x0000001110117221 */ /* 0x000fe20000010000 */
[----:B------:R-:W-:-:S02]  /*0c60*/  PRMT R16, R25, 0x7632, R16 ;  /* 0x0000763219107816 */ /* 0x000fc40000000010 */
[----:B------:R-:W-:Y:S02]  /*0c70*/  IMAD.U32 R36, R15, 0x10000, RZ ;  /* 0x000100000f247824 */ /* 0x000fe400078e00ff */
[----:B------:R-:W-:Y:S01]  /*0c80*/  FFMA.FTZ R35, R14, R14, R35 ;  /* 0x0000000e0e237223 */ /* 0x000fe20000010023 */
[----:B------:R-:W-:Y:S01]  /*0c90*/  FADD.FTZ R17, R17, R14 ;  /* 0x0000000e11117221 */ /* 0x000fe20000010000 */
[----:B------:R-:W-:Y:S02]  /*0ca0*/  SHF.L.U32 R15, R25, 0x10, RZ ;  /* 0x00000010190f7819 */ /* 0x000fe400000006ff */
        /* <DEDUP_REMOVED lines=33> */
[C---:B------:R-:W-:Y:S01]  /*0ec0*/  SHF.L.U32 R48, R18.reuse, 0x10, RZ ;  /* 0x0000001012307819 */ /* 0x040fe200000006ff */
[----:B------:R-:W0:Y:S01]  /*0ed0*/  S2R R40, SR_TID.X ;  /* 0x0000000000287919 */ /* 0x000e220000002100 */
        /* <DEDUP_REMOVED lines=16> */
[----:B------:R-:W-:Y:S01]  /*0fe0*/  BAR.SYNC.DEFER_BLOCKING 0x0 ;  /* 0x0000000000007b1d */ /* 0x000fe20000010000 */
[----:B0-----:R-:W-:-:S13]  /*0ff0*/  ISETP.GT.U32.AND P0, PT, R40, 0x3f, PT ;  /* 0x0000003f2800780c */ /* 0x001fda0003f04070 */
        /* <DEDUP_REMOVED lines=9> */
[----:B------:R-:W-:Y:S02]  /*1090*/  SHF.R.U32.HI R37, RZ, 0x1f, R34 ;  /* 0x0000001fff257819 */ /* 0x000fe40000011622 */
[----:B--2---:R-:W-:Y:S01]  /*10a0*/  @!P0 FADD.FTZ R40, R36, R40 ;  /* 0x0000002824288221 */ /* 0x004fe20000010000 */
[----:B------:R-:W-:Y:S02]  /*10b0*/  IMAD.SHL.U32 R36, R34, 0x2, RZ ;  /* 0x0000000222247824 */ /* 0x000fe400078e00ff */
[----:B------:R-:W-:Y:S01]  /*10c0*/  @!P0 FADD.FTZ R39, R39, R41 ;  /* 0x0000002927278221 */ /* 0x000fe20000010000 */
[----:B------:R-:W-:Y:S01]  /*10d0*/  MOV R38, RZ ;  /* 0x000000ff00267202 */ /* 0x000fe20000000f00 */
[----:B---3--:R-:W-:Y:S01]  /*10e0*/  @!P0 FADD.FTZ R40, R40, R42 ;  /* 0x0000002a28288221 */ /* 0x008fe20000010000 */
[----:B------:R-:W-:-:S02]  /*10f0*/  IADD3 R34, P1, R36, UR14, RZ ;  /* 0x0000000e24227c10 */ /* 0x000fc4000ff3e0ff */
[----:B------:R-:W-:Y:S01]  /*1100*/  IADD3 R36, P2, R36, UR16, RZ ;  /* 0x0000001024247c10 */ /* 0x000fe2000ff5e0ff */
[----:B------:R-:W-:Y:S01]  /*1110*/  @!P0 FADD.FTZ R43, R39, R43 ;  /* 0x0000002b272b8221 */ /* 0x000fe20000010000 */
[C---:B------:R-:W-:Y:S01]  /*1120*/  IADD3.X R35, R37.reuse, UR15, RZ, P1, !PT ;  /* 0x0000000f25237c10 */ /* 0x040fe20008ffe4ff */
[----:B----4-:R-:W-:Y:S01]  /*1130*/  @!P0 FADD.FTZ R38, R40, R44 ;  /* 0x0000002c28268221 */ /* 0x010fe20000010000 */
[----:B------:R-:W-:-:S04]  /*1140*/  IADD3.X R37, R37, UR17, RZ, P2, !PT ;  /* 0x0000001125257c10 */ /* 0x000fc800097fe4ff */
[----:B------:R-:W5:Y:S04]  /*1150*/  LDG.E.64.CONSTANT R34, desc[UR10][R34.64] ;  /* 0x0000000a22227981 */ /* 0x000f68000c1e9b00 */
[----:B------:R-:W5:Y:S01]  /*1160*/  LDG.E.64.CONSTANT R36, desc[UR10][R36.64] ;  /* 0x0000000a24247981 */ /* 0x000f62000c1e9b00 */
[----:B------:R-:W-:Y:S01]  /*1170*/  HFMA2.MMA R39, -RZ, RZ, 0, 0 ;  /* 0x00000000ff277435 */ /* 0x000fe200000001ff */
[----:B------:R-:W-:Y:S02]  /*1180*/  BSSY B0, `(.L_x_1600) ;  /* 0x0000018000007945 */ /* 0x000fe40003800000 */
[----:B------:R-:W0:Y:S03]  /*1190*/  SHFL.BFLY PT, R41, R38, 0x2, 0x1f ;  /* 0x0c401f0026297f89 */ /* 0x000e2600000e0000 */
[----:B------:R-:W-:Y:S01]  /*11a0*/  @!P0 FADD.FTZ R39, R43, R45 ;  /* 0x0000002d2b278221 */ /* 0x000fe20000010000 */
[----:B------:R-:W1:Y:S04]  /*11b0*/  S2R R42, SR_TID.X ;  /* 0x00000000002a7919 */ /* 0x000e680000002100 */
[----:B------:R-:W2:Y:S01]  /*11c0*/  SHFL.BFLY PT, R40, R39, 0x2, 0x1f ;  /* 0x0c401f0027287f89 */ /* 0x000ea200000e0000 */
[----:B0-----:R-:W-:-:S05]  /*11d0*/  FADD.FTZ R38, R41, R38 ;  /* 0x0000002629267221 */ /* 0x001fca0000010000 */
[----:B------:R-:W0:Y:S01]  /*11e0*/  SHFL.BFLY PT, R41, R38, 0x1, 0x1f ;  /* 0x0c201f0026297f89 */ /* 0x000e2200000e0000 */
[----:B--2---:R-:W-:Y:S01]  /*11f0*/  FADD.FTZ R39, R40, R39 ;  /* 0x0000002728277221 */ /* 0x004fe20000010000 */
[----:B-1----:R-:W-:-:S04]  /*1200*/  LOP3.LUT P0, RZ, R42, 0xffffffc3, RZ, 0xc0, !PT ;  /* 0xffffffc32aff7812 */ /* 0x002fc8000780c0ff */
[----:B------:R-:W1:Y:S01]  /*1210*/  SHFL.BFLY PT, R40, R39, 0x1, 0x1f ;  /* 0x0c201f0027287f89 */ /* 0x000e6200000e0000 */
[----:B0-----:R-:W-:Y:S01]  /*1220*/  FADD.FTZ R38, R38, R41 ;  /* 0x0000002926267221 */ /* 0x001fe20000010000 */
[----:B-1----:R-:W-:-:S07]  /*1230*/  FADD.FTZ R39, R39, R40 ;  /* 0x0000002827277221 */ /* 0x002fce0000010000 */
[----:B------:R-:W-:Y:S05]  /*1240*/  @P0 BRA `(.L_x_1601) ;  /* 0x00000000002c0947 */ /* 0x000fea0003800000 */
[----:B------:R-:W-:Y:S01]  /*1250*/  SHF.R.U32.HI R40, RZ, 0x2, R42 ;  /* 0x00000002ff287819 */ /* 0x000fe2000001162a */
[----:B------:R-:W-:Y:S01]  /*1260*/  ULDC UR8, c[0x0][0x10] ;  /* 0x0000040000087ab9 */ /* 0x000fe20000000800 */
[----:B------:R-:W0:Y:S01]  /*1270*/  LDC.64 R42, c[0x0][0x248] ;  /* 0x00009200ff2a7b82 */ /* 0x000e220000000a00 */
[----:B------:R-:W-:Y:S01]  /*1280*/  UIMAD UR8, UR8, UR4, UR12 ;  /* 0x00000004080872a4 */ /* 0x000fe2000f8e020c */
[----:B------:R-:W-:-:S04]  /*1290*/  SHF.L.U32 R40, R40, 0x5, RZ ;  /* 0x0000000528287819 */ /* 0x000fc800000006ff */
[----:B------:R-:W-:Y:S02]  /*12a0*/  LOP3.LUT R40, R40, 0xffffffe0, R61, 0xe2, !PT ;  /* 0xffffffe028287812 */ /* 0x000fe400078ee23d */
[----:B------:R-:W-:-:S05]  /*12b0*/  MOV R41, UR8 ;  /* 0x0000000800297c02 */ /* 0x000fca0008000f00 */
[----:B------:R-:W-:-:S05]  /*12c0*/  IMAD R40, R41, 0x200, R40 ;  /* 0x0000020029287824 */ /* 0x000fca00078e0228 */
[----:B------:R-:W-:-:S05]  /*12d0*/  SHF.L.U32 R40, R40, 0x1, RZ ;  /* 0x0000000128287819 */ /* 0x000fca00000006ff */
[----:B0-----:R-:W-:-:S05]  /*12e0*/  IMAD.WIDE.U32 R40, R40, 0x4, R42 ;  /* 0x0000000428287825 */ /* 0x001fca00078e002a */
[----:B------:R0:W-:Y:S02]  /*12f0*/  STG.E.64 desc[UR10][R40.64], R38 ;  /* 0x0000002628007986 */ /* 0x0001e4000c101b0a */
.L_x_1601:
[----:B------:R-:W-:Y:S05]  /*1300*/  BSYNC B0 ;  /* 0x0000000000007941 */ /* 0x000fea0003800000 */
.L_x_1600:
[----:B0-----:R-:W0:Y:S01]  /*1310*/  S2R R39, SR_TID.X ;  /* 0x0000000000277919 */ /* 0x001e220000002100 */
[----:B------:R-:W-:Y:S02]  /*1320*/  PRMT R33, R32, 0x7632, R33 ;  /* 0x0000763220217816 */ /* 0x000fe40000000021 */
[----:B------:R-:W-:Y:S01]  /*1330*/  PRMT R45, R30, 0x7632, R45 ;  /* 0x000076321e2d7816 */ /* 0x000fe2000000002d */
[----:B------:R-:W-:Y:S01]  /*1340*/  BAR.SYNC.DEFER_BLOCKING 0x0 ;  /* 0x0000000000007b1d */ /* 0x000fe20000010000 */
        /* <DEDUP_REMOVED lines=14> */
[C---:B0-----:R-:W-:Y:S02]  /*1430*/  ISETP.NE.AND P1, PT, R39.reuse, RZ, PT ;  /* 0x000000ff2700720c */ /* 0x041fe40003f25270 */
[----:B------:R-:W-:-:S11]  /*1440*/  ISETP.GT.U32.AND P0, PT, R39, 0xff, PT ;  /* 0x000000ff2700780c */ /* 0x000fd60003f04070 */
[----:B------:R-:W-:Y:S05]  /*1450*/  @P1 BRA `(.L_x_1602) ;  /* 0x0000000000401947 */ /* 0x000fea0003800000 */
[----:B------:R-:W0:Y:S01]  /*1460*/  LDC.64 R20, c[0x0][0x250] ;  /* 0x00009400ff147b82 */ /* 0x000e220000000a00 */
[----:B------:R-:W-:Y:S02]  /*1470*/  MOV R18, UR12 ;  /* 0x0000000c00127c02 */ /* 0x000fe40008000f00 */
[----:B------:R-:W-:-:S03]  /*1480*/  ISETP.NE.AND P1, PT, R61, RZ, PT ;  /* 0x000000ff3d00720c */ /* 0x000fc60003f25270 */
[----:B0-----:R-:W-:Y:S01]  /*1490*/  IMAD.WIDE.U32 R18, R18, 0x4, R20 ;  /* 0x0000000412127825 */ /* 0x001fe200078e0014 */
[----:B------:R-:W-:-:S04]  /*14a0*/  MOV R20, 0x7fffffe1 ;  /* 0x7fffffe100147802 */ /* 0x000fc80000000f00 */
[----:B------:R-:W-:Y:S01]  /*14b0*/  SEL R20, R20, 0x1, !P1 ;  /* 0x0000000114147807 */ /* 0x000fe20004800000 */
[----:B------:R-:W-:Y:S06]  /*14c0*/  MEMBAR.ALL.GPU ;  /* 0x0000000000007992 */ /* 0x000fec000000a000 */
[----:B------:R-:W-:-:S00]  /*14d0*/  ERRBAR ;  /* 0x00000000000079ab */ /* 0x000fc00000000000 */
[----:B------:R-:W-:Y:S06]  /*14e0*/  CGAERRBAR ;  /* 0x00000000000075ab */ /* 0x000fec0000000000 */
[----:B------:R0:W5:Y:S02]  /*14f0*/  ATOM.E.ADD.STRONG.GPU PT, R20, desc[UR10][R18.64], R20 ;  /* 0x000000141214798a */ /* 0x00016400081ee1ca */
.L_x_1603:
[----:B------:R-:W2:Y:S04]  /*1500*/  LD.E.STRONG.GPU R21, desc[UR10][R18.64] ;  /* 0x0000000a12157980 */ /* 0x000ea8000c10f900 */
[----:B--2---:R-:W-:Y:S01]  /*1510*/  CCTL.IVALL ;  /* 0x00000000ff00798f */ /* 0x004fe20002000000 */
[----:B------:R-:W-:Y:S05]  /*1520*/  YIELD ;  /* 0x0000000000007946 */ /* 0x000fea0003800000 */
[----:B-----5:R-:W-:-:S04]  /*1530*/  LOP3.LUT R21, R21, R20, RZ, 0x3c, !PT ;  /* 0x0000001415157212 */ /* 0x020fc800078e3cff */
[----:B------:R-:W-:-:S13]  /*1540*/  ISETP.GT.AND P1, PT, R21, -0x1, PT ;  /* 0xffffffff1500780c */ /* 0x000fda0003f24270 */
[----:B------:R-:W-:Y:S05]  /*1550*/  @P1 BRA `(.L_x_1603) ;  /* 0xfffffffc00e81947 */ /* 0x000fea000383ffff */
.L_x_1602:
[----:B------:R-:W-:Y:S05]  /*1560*/  WARPSYNC.ALL ;  /* 0x0000000000007948 */ /* 0x000fea0003800000 */
[----:B-----5:R-:W-:Y:S02]  /*1570*/  PRMT R39, R34, 0x7632, R39 ;  /* 0x0000763222277816 */ /* 0x020fe40000000027 */
[----:B------:R-:W-:Y:S02]  /*1580*/  PRMT R40, R35, 0x7632, R40 ;  /* 0x0000763223287816 */ /* 0x000fe40000000028 */
[----:B------:R-:W-:Y:S02]  /*1590*/  PRMT R41, R36, 0x7632, R41 ;  /* 0x0000763224297816 */ /* 0x000fe40000000029 */
[----:B------:R-:W-:Y:S01]  /*15a0*/  PRMT R42, R37, 0x7632, R42 ;  /* 0x00007632252a7816 */ /* 0x000fe2000000002a */
[----:B------:R-:W1:Y:S01]  /*15b0*/  S2R R21, SR_TID.X ;  /* 0x0000000000157919 */ /* 0x000e620000002100 */
[----:B0-----:R-:W0:Y:S01]  /*15c0*/  @!P0 LDC R18, c[0x0][0x10] ;  /* 0x00000400ff128b82 */ /* 0x001e220000000800 */
[----:B------:R-:W-:Y:S01]  /*15d0*/  IMAD.U32 R19, RZ, RZ, UR4 ;  /* 0x00000004ff137e24 */ /* 0x000fe2000f8e00ff */
[----:B------:R2:W-:Y:S06]  /*15e0*/  STL.64 [R1+0x20], R2 ;  /* 0x0000200201007387 */ /* 0x0005ec0000100a00 */
[----:B------:R-:W-:Y:S01]  /*15f0*/  BAR.SYNC.DEFER_BLOCKING 0x0 ;  /* 0x0000000000007b1d */ /* 0x000fe20000010000 */
[----:B------:R-:W-:-:S05]  /*1600*/  HFMA2.MMA R61, -RZ, RZ, 0, 0 ;  /* 0x00000000ff3d7435 */ /* 0x000fca00000001ff */
[----:B------:R-:W-:Y:S02]  /*1610*/  ULDC.64 UR14, c[0x0][0x240] ;  /* 0x00009000000e7ab9 */ /* 0x000fe40000000a00 */
[----:B--2---:R-:W2:Y:S01]  /*1620*/  @!P0 LDC.64 R2, c[0x0][0x248] ;  /* 0x00009200ff028b82 */ /* 0x004ea20000000a00 */
[----:B0-----:R-:W-:Y:S01]  /*1630*/  @!P0 IMAD R18, R18, R19, UR12 ;  /* 0x0000000c12128e24 */ /* 0x001fe2000f8e0213 */
[----:B-1----:R-:W-:-:S04]  /*1640*/  @!P0 SHF.L.U32 R19, R21, 0x1, RZ ;  /* 0x0000000115138819 */ /* 0x002fc800000006ff */
[----:B------:R-:W-:-:S04]  /*1650*/  @!P0 LOP3.LUT R19, R19, 0x7fffffe0, RZ, 0xc0, !PT ;  /* 0x7fffffe013138812 */ /* 0x000fc800078ec0ff */
[----:B------:R-:W-:Y:S02]  /*1660*/  @!P0 LEA R18, R18, R19, 0x9 ;  /* 0x0000001312128211 */ /* 0x000fe400078e48ff */
[----:B------:R-:W-:-:S04]  /*1670*/  @!P0 LOP3.LUT R19, R21, 0xf, RZ, 0xc0, !PT ;  /* 0x0000000f15138812 */ /* 0x000fc800078ec0ff */
[----:B------:R-:W-:-:S05]  /*1680*/  @!P0 IADD3 R18, R18, R19, RZ ;  /* 0x0000001312128210 */ /* 0x000fca0007ffe0ff */
[----:B------:R-:W-:-:S05]  /*1690*/  @!P0 IMAD.SHL.U32 R20, R18, 0x2, RZ ;  /* 0x0000000212148824 */ /* 0x000fca00078e00ff */
[C---:B------:R-:W-:Y:S01]  /*16a0*/  @!P0 IADD3 R18, R20.reuse, 0x20, RZ ;  /* 0x0000002014128810 */ /* 0x040fe20007ffe0ff */
[----:B--2---:R-:W-:-:S04]  /*16b0*/  @!P0 IMAD.WIDE.U32 R20, R20, 0x4, R2 ;  /* 0x0000000414148825 */ /* 0x004fc800078e0002 */
[----:B------:R-:W-:Y:S02]  /*16c0*/  @!P0 IMAD.WIDE.U32 R18, R18, 0x4, R2 ;  /* 0x0000000412128825 */ /* 0x000fe400078e0002 */
[----:B------:R-:W2:Y:S04]  /*16d0*/  @!P0 LDG.E.64 R20, desc[UR10][R20.64] ;  /* 0x0000000a14148981 */ /* 0x000ea8000c1e1b00 */
[----:B------:R-:W3:Y:S04]  /*16e0*/  @!P0 LDG.E.64 R18, desc[UR10][R18.64] ;  /* 0x0000000a12128981 */ /* 0x000ee8000c1e1b00 */
[----:B------:R0:W5:Y:S01]  /*16f0*/  LDL.LU.64 R2, [R1+0x20] ;  /* 0x0000200001027983 */ /* 0x0001620000300a00 */
[----:B------:R-:W-:Y:S01]  /*1700*/  ISETP.EQ.U32.AND P1, PT, RZ, UR14, PT ;  /* 0x0000000eff007c0c */ /* 0x000fe2000bf22070 */
[----:B------:R-:W-:Y:S01]  /*1710*/  BSSY B0, `(.L_x_1604) ;  /* 0x0000032000007945 */ /* 0x000fe20003800000 */
[----:B--2---:R-:W-:Y:S01]  /*1720*/  @!P0 FADD.FTZ R20, RZ, R20 ;  /* 0x00000014ff148221 */ /* 0x004fe20000010000 */
[----:B------:R-:W-:-:S03]  /*1730*/  @!P0 FADD.FTZ R21, RZ, R21 ;  /* 0x00000015ff158221 */ /* 0x000fc60000010000 */
[----:B---3--:R-:W-:Y:S01]  /*1740*/  @!P0 FADD.FTZ R61, R18, R20 ;  /* 0x00000014123d8221 */ /* 0x008fe20000010000 */
[----:B------:R-:W-:Y:S01]  /*1750*/  MOV R18, RZ ;  /* 0x000000ff00127202 */ /* 0x000fe20000000f00 */
[----:B------:R-:W-:-:S03]  /*1760*/  @!P0 FADD.FTZ R18, R19, R21 ;  /* 0x0000001513128221 */ /* 0x000fc60000010000 */
[----:B------:R-:W1:Y:S04]  /*1770*/  SHFL.BFLY PT, R20, R61, 0x8, 0x1f ;  /* 0x0d001f003d147f89 */ /* 0x000e6800000e0000 */
        /* <DEDUP_REMOVED lines=8> */
[----:B------:R-:W2:Y:S01]  /*1800*/  SHFL.BFLY PT, R19, R18, 0x2, 0x1f ;  /* 0x0c401f0012137f89 */ /* 0x000ea200000e0000 */
[----:B------:R-:W3:Y:S01]  /*1810*/  S2R R21, SR_TID.X ;  /* 0x0000000000157919 */ /* 0x000ee20000002100 */
[----:B-1----:R-:W-:Y:S01]  /*1820*/  FADD.FTZ R61, R61, R20 ;  /* 0x000000143d3d7221 */ /* 0x002fe20000010000 */
[----:B--2---:R-:W-:-:S04]  /*1830*/  FADD.FTZ R19, R18, R19 ;  /* 0x0000001312137221 */ /* 0x004fc80000010000 */
[----:B------:R-:W1:Y:S04]  /*1840*/  SHFL.BFLY PT, R18, R61, 0x1, 0x1f ;  /* 0x0c201f003d127f89 */ /* 0x000e6800000e0000 */
[----:B------:R-:W2:Y:S01]  /*1850*/  SHFL.BFLY PT, R20, R19, 0x1, 0x1f ;  /* 0x0c201f0013147f89 */ /* 0x000ea200000e0000 */
[----:B---3--:R-:W-:Y:S02]  /*1860*/  LOP3.LUT P0, RZ, R21, 0xffffff0f, RZ, 0xc0, !PT ;  /* 0xffffff0f15ff7812 */ /* 0x008fe4000780c0ff */
[----:B------:R-:W3:Y:S01]  /*1870*/  S2R R21, SR_CTAID.X ;  /* 0x0000000000157919 */ /* 0x000ee20000002500 */
[----:B-1----:R-:W-:Y:S02]  /*1880*/  FADD.FTZ R18, R61, R18 ;  /* 0x000000123d127221 */ /* 0x002fe40000010000 */
[----:B------:R-:W1:Y:S08]  /*1890*/  S2R R61, SR_TID.X ;  /* 0x00000000003d7919 */ /* 0x000e700000002100 */
[----:B------:R-:W-:Y:S01]  /*18a0*/  @!P0 FMUL.FTZ R18, R18, 4.8828125727595761418e-05 ;  /* 0x384ccccd12128820 */ /* 0x000fe20000410000 */
[----:B--2---:R-:W-:-:S03]  /*18b0*/  FADD.FTZ R19, R19, R20 ;  /* 0x0000001413137221 */ /* 0x004fc60000010000 */
[----:B------:R-:W-:-:S04]  /*18c0*/  @!P0 FMUL.FTZ R20, R18, R18 ;  /* 0x0000001212148220 */ /* 0x000fc80000410000 */
[----:B------:R-:W-:-:S05]  /*18d0*/  @!P0 FFMA.FTZ R19, R19, 4.8828125727595761418e-05, -R20 ;  /* 0x384ccccd13138823 */ /* 0x000fca0000010814 */
[----:B------:R-:W-:Y:S02]  /*18e0*/  @!P0 FMNMX.FTZ R19, RZ, R19, !PT ;  /* 0x00000013ff138209 */ /* 0x000fe40007810000 */
[----:B-1----:R-:W-:-:S04]  /*18f0*/  @!P0 SHF.R.U32.HI R20, RZ, 0x1, R61 ;  /* 0x00000001ff148819 */ /* 0x002fc8000001163d */
[----:B------:R-:W-:-:S05]  /*1900*/  @!P0 LOP3.LUT R20, R20, 0x7ffffff8, RZ, 0xc0, !PT ;  /* 0x7ffffff814148812 */ /* 0x000fca00078ec0ff */
[----:B------:R0:W-:Y:S01]  /*1910*/  @!P0 STS.64 [R20+UR6], R18 ;  /* 0x0000001214008988 */ /* 0x0001e20008000a06 */
[----:B------:R-:W-:Y:S01]  /*1920*/  BAR.SYNC.DEFER_BLOCKING 0x0 ;  /* 0x0000000000007b1d */ /* 0x000fe20000010000 */
[----:B---3--:R-:W-:-:S04]  /*1930*/  LOP3.LUT P0, RZ, R21, 0x1f, RZ, 0xc0, !PT ;  /* 0x0000001f15ff7812 */ /* 0x008fc8000780c0ff */
[----:B------:R-:W-:-:S04]  /*1940*/  ISETP.GT.U32.OR P0, PT, R61, 0xf, P0 ;  /* 0x0000000f3d00780c */ /* 0x000fc80000704470 */
[----:B------:R-:W-:-:S13]  /*1950*/  ISETP.EQ.OR.EX P0, PT, RZ, UR15, P0, P1 ;  /* 0x0000000fff007c0c */ /* 0x000fda0008702710 */
[----:B0-----:R-:W-:Y:S05]  /*1960*/  @P0 BRA `(.L_x_1605) ;  /* 0x0000000000300947 */ /* 0x001fea0003800000 */
[----:B------:R-:W-:Y:S01]  /*1970*/  VIADD R18, R61, UR7 ;  /* 0x000000073d127c36 */ /* 0x000fe20008000000 */
[----:B------:R-:W-:Y:S02]  /*1980*/  MOV R19, UR9 ;  /* 0x0000000900137c02 */ /* 0x000fe40008000f00 */
[----:B------:R-:W-:Y:S02]  /*1990*/  MOV R20, UR9 ;  /* 0x0000000900147c02 */ /* 0x000fe40008000f00 */
[----:B------:R-:W-:Y:S02]  /*19a0*/  LEA R19, P0, R19, R18, 0x5 ;  /* 0x0000001213137211 */ /* 0x000fe400078028ff */
[----:B------:R-:W-:Y:S02]  /*19b0*/  SHF.R.S32.HI R18, RZ, 0x1f, R18 ;  /* 0x0000001fff127819 */ /* 0x000fe40000011412 */
[----:B------:R-:W-:-:S04]  /*19c0*/  MOV R21, UR5 ;  /* 0x0000000500157c02 */ /* 0x000fc80008000f00 */
[----:B------:R-:W-:Y:S02]  /*19d0*/  LEA.HI.X R20, R20, R18, R21, 0x5, P0 ;  /* 0x0000001214147211 */ /* 0x000fe400000f2c15 */
[----:B------:R-:W-:-:S04]  /*19e0*/  LEA R18, P0, R19, UR14, 0x3 ;  /* 0x0000000e13127c11 */ /* 0x000fc8000f8018ff */
[----:B------:R-:W-:Y:S02]  /*19f0*/  LEA.HI.X R19, R19, UR15, R20, 0x3, P0 ;  /* 0x0000000f13137c11 */ /* 0x000fe400080f1c14 */
[----:B------:R-:W-:-:S06]  /*1a00*/  LEA R20, R61, UR6, 0x3 ;  /* 0x000000063d147c11 */ /* 0x000fcc000f8e18ff */
[----:B------:R-:W0:Y:S04]  /*1a10*/  LDS.64 R20, [R20] ;  /* 0x0000000014147984 */ /* 0x000e280000000a00 */
[----:B0-----:R0:W-:Y:S02]  /*1a20*/  STG.E.64 desc[UR10][R18.64], R20 ;  /* 0x0000001412007986 */ /* 0x0011e4000c101b0a */
.L_x_1605:
[----:B------:R-:W-:Y:S05]  /*1a30*/  BSYNC B0 ;  /* 0x0000000000007941 */ /* 0x000fea0003800000 */
.L_x_1604:
[----:B0-----:R-:W2:Y:S01]  /*1a40*/  LDL R18, [R1+0x18] ;  /* 0x0000180001127983 */ /* 0x001ea20000100800 */
[----:B------:R-:W-:Y:S01]  /*1a50*/  ULDC UR8, c[0x0][0x230] ;  /* 0x00008c0000087ab9 */ /* 0x000fe20000000800 */
[----:B------:R-:W-:Y:S01]  /*1a60*/  IMAD.U32 R33, R33, 0x10000, RZ ;  /* 0x0001000021217824 */ /* 0x000fe200078e00ff */
[----:B------:R-:W-:Y:S01]  /*1a70*/  SHF.L.U32 R34, R34, 0x10, RZ ;  /* 0x0000001022227819 */ /* 0x000fe200000006ff */
[----:B------:R-:W-:Y:S01]  /*1a80*/  IMAD.U32 R41, R41, 0x10000, RZ ;  /* 0x0001000029297824 */ /* 0x000fe200078e00ff */
[----:B------:R-:W-:Y:S01]  /*1a90*/  SHF.L.U32 R36, R36, 0x10, RZ ;  /* 0x0000001024247819 */ /* 0x000fe200000006ff */
[----:B------:R-:W-:Y:S01]  /*1aa0*/  ULDC.64 UR14, c[0x0][0x210] ;  /* 0x00008400000e7ab9 */ /* 0x000fe20000000a00 */
[----:B------:R-:W-:Y:S01]  /*1ab0*/  SHF.L.U32 R39, R39, 0x10, RZ ;  /* 0x0000001027277819 */ /* 0x000fe200000006ff */
[----:B------:R-:W-:Y:S01]  /*1ac0*/  IMAD.U32 R40, R40, 0x10000, RZ ;  /* 0x0001000028287824 */ /* 0x000fe200078e00ff */
[C---:B------:R-:W-:Y:S01]  /*1ad0*/  LEA R20, P0, R9.reuse, UR14, 0x1 ;  /* 0x0000000e09147c11 */ /* 0x040fe2000f8008ff */
[----:B------:R-:W-:Y:S01]  /*1ae0*/  UIADD3 UR9, UP0, UR9, 0x5, URZ ;  /* 0x0000000509097890 */ /* 0x000fe2000ff1e03f */
[----:B------:R-:W-:Y:S01]  /*1af0*/  SHF.L.U32 R38, R38, 0x10, RZ ;  /* 0x0000001026267819 */ /* 0x000fe200000006ff */
[----:B------:R-:W-:Y:S01]  /*1b00*/  ULOP3.LUT UR4, UR4, 0x1, URZ, 0x3c, !UPT ;  /* 0x0000000104047892 */ /* 0x000fe2000f8e3c3f */
[----:B------:R-:W-:Y:S01]  /*1b10*/  LEA.HI.X R21, R9, UR15, R53, 0x1, P0 ;  /* 0x0000000f09157c11 */ /* 0x000fe200080f0c35 */
[----:B------:R-:W-:Y:S01]  /*1b20*/  UIADD3.X UR5, URZ, UR5, URZ, UP0, !UPT ;  /* 0x000000053f057290 */ /* 0x000fe200087fe43f */
[----:B------:R-:W-:-:S02]  /*1b30*/  SHF.L.U32 R35, R35, 0x10, RZ ;  /* 0x0000001023237819 */ /* 0x000fc400000006ff */
[----:B------:R-:W-:Y:S02]  /*1b40*/  SHF.L.U32 R37, R37, 0x10, RZ ;  /* 0x0000001025257819 */ /* 0x000fe400000006ff */
[----:B------:R-:W-:Y:S02]  /*1b50*/  SHF.L.U32 R42, R42, 0x10, RZ ;  /* 0x000000102a2a7819 */ /* 0x000fe400000006ff */
[----:B------:R-:W-:Y:S02]  /*1b60*/  SHF.L.U32 R45, R45, 0x10, RZ ;  /* 0x000000102d2d7819 */ /* 0x000fe400000006ff */
[----:B------:R-:W-:Y:S01]  /*1b70*/  SHF.L.U32 R29, R29, 0x10, RZ ;  /* 0x000000101d1d7819 */ /* 0x000fe200000006ff */
[----:B--2---:R-:W0:Y:S02]  /*1b80*/  LDS.64 R18, [R18] ;  /* 0x0000000012127984 */ /* 0x004e240000000a00 */
[----:B0-----:R-:W-:Y:S01]  /*1b90*/  FADD.FTZ R19, R19, UR8 ;  /* 0x0000000813137e21 */ /* 0x001fe20008010000 */
[--C-:B------:R-:W-:Y:S01]  /*1ba0*/  FADD.FTZ R0, R0, -R18.reuse ;  /* 0x8000001200007221 */ /* 0x100fe20000010000 */
[----:B------:R-:W-:Y:S01]  /*1bb0*/  FADD.FTZ R33, -R18, R33 ;  /* 0x0000002112217221 */ /* 0x000fe20000010100 */
[----:B------:R-:W-:Y:S01]  /*1bc0*/  FADD.FTZ R52, R52, -R18 ;  /* 0x8000001234347221 */ /* 0x000fe20000010000 */
[----:B------:R-:W-:Y:S01]  /*1bd0*/  FADD.FTZ R38, -R18, R38 ;  /* 0x0000002612267221 */ /* 0x000fe20000010100 */
[--C-:B------:R-:W-:Y:S01]  /*1be0*/  FADD.FTZ R51, R51, -R18.reuse ;  /* 0x8000001233337221 */ /* 0x100fe20000010000 */
[----:B------:R-:W0:Y:S01]  /*1bf0*/  MUFU.RSQ R19, R19 ;  /* 0x0000001300137308 */ /* 0x000e220000001400 */
[--C-:B------:R-:W-:Y:S01]  /*1c00*/  FADD.FTZ R10, R10, -R18.reuse ;  /* 0x800000120a0a7221 */ /* 0x100fe20000010000 */
[--C-:B------:R-:W-:Y:S01]  /*1c10*/  FADD.FTZ R12, R12, -R18.reuse ;  /* 0x800000120c0c7221 */ /* 0x100fe20000010000 */
[--C-:B------:R-:W-:Y:S01]  /*1c20*/  FADD.FTZ R14, R14, -R18.reuse ;  /* 0x800000120e0e7221 */ /* 0x100fe20000010000 */
[--C-:B------:R-:W-:Y:S01]  /*1c30*/  FADD.FTZ R16, R16, -R18.reuse ;  /* 0x8000001210107221 */ /* 0x100fe20000010000 */
[--C-:B------:R-:W-:Y:S01]  /*1c40*/  FADD.FTZ R46, R46, -R18.reuse ;  /* 0x800000122e2e7221 */ /* 0x100fe20000010000 */
[--C-:B------:R-:W-:Y:S01]  /*1c50*/  FADD.FTZ R48, R48, -R18.reuse ;  /* 0x8000001230307221 */ /* 0x100fe20000010000 */
[----:B------:R-:W-:Y:S01]  /*1c60*/  FADD.FTZ R29, -R18, R29 ;  /* 0x0000001d121d7221 */ /* 0x000fe20000010100 */
[--C-:B------:R-:W-:Y:S01]  /*1c70*/  FADD.FTZ R47, R47, -R18.reuse ;  /* 0x800000122f2f7221 */ /* 0x100fe20000010000 */
[----:B------:R-:W-:Y:S01]  /*1c80*/  FADD.FTZ R49, R49, -R18 ;  /* 0x8000001231317221 */ /* 0x000fe20000010000 */
[----:B0-----:R-:W-:Y:S01]  /*1c90*/  FMUL.FTZ R0, R0, R19 ;  /* 0x0000001300007220 */ /* 0x001fe20000410000 */
[C---:B------:R-:W-:Y:S01]  /*1ca0*/  FMUL.FTZ R33, R19.reuse, R33 ;  /* 0x0000002113217220 */ /* 0x040fe20000410000 */
[C---:B------:R-:W-:Y:S01]  /*1cb0*/  FMUL.FTZ R52, R19.reuse, R52 ;  /* 0x0000003413347220 */ /* 0x040fe20000410000 */
[----:B------:R-:W-:Y:S01]  /*1cc0*/  FMUL.FTZ R38, R19, R38 ;  /* 0x0000002613267220 */ /* 0x000fe20000410000 */
[----:B------:R-:W-:Y:S01]  /*1cd0*/  FFMA.FTZ R0, R0, R34, R36 ;  /* 0x0000002200007223 */ /* 0x000fe20000010024 */
[----:B------:R-:W-:Y:S01]  /*1ce0*/  FFMA.FTZ R33, R33, R39, R41 ;  /* 0x0000002721217223 */ /* 0x000fe20000010029 */
[C---:B------:R-:W-:Y:S01]  /*1cf0*/  FMUL.FTZ R10, R19.reuse, R10 ;  /* 0x0000000a130a7220 */ /* 0x040fe20000410000 */
[C---:B------:R-:W-:Y:S01]  /*1d00*/  FMUL.FTZ R12, R19.reuse, R12 ;  /* 0x0000000c130c7220 */ /* 0x040fe20000410000 */
[C---:B------:R-:W-:Y:S01]  /*1d10*/  FMUL.FTZ R14, R19.reuse, R14 ;  /* 0x0000000e130e7220 */ /* 0x040fe20000410000 */
[----:B------:R-:W-:Y:S01]  /*1d20*/  FMUL.FTZ R16, R19, R16 ;  /* 0x0000001013107220 */ /* 0x000fe20000410000 */
[----:B------:R-:W-:Y:S01]  /*1d30*/  F2FP.BF16.F32.PACK_AB R0, R33, R0 ;  /* 0x000000002100723e */ /* 0x000fe200000010ff */
[C---:B------:R-:W-:Y:S01]  /*1d40*/  FMUL.FTZ R46, R19.reuse, R46 ;  /* 0x0000002e132e7220 */ /* 0x040fe20000410000 */
[----:B------:R-:W-:Y:S01]  /*1d50*/  FMUL.FTZ R9, R19, R48 ;  /* 0x0000003013097220 */ /* 0x000fe20000410000 */
[----:B------:R-:W-:Y:S01]  /*1d60*/  FFMA.FTZ R33, R52, R35, R37 ;  /* 0x0000002334217223 */ /* 0x000fe20000010025 */
[----:B------:R-:W-:Y:S01]  /*1d70*/  FFMA.FTZ R38, R38, R40, R42 ;  /* 0x0000002826267223 */ /* 0x000fe2000001002a */
[----:B------:R0:W-:Y:S01]  /*1d80*/  STG.E.U16 desc[UR10][R20.64], R0 ;  /* 0x0000000014007986 */ /* 0x0001e2000c10150a */
[C-C-:B------:R-:W-:Y:S01]  /*1d90*/  FFMA.FTZ R53, R34.reuse, R10, R36.reuse ;  /* 0x0000000a22357223 */ /* 0x140fe20000010024 */
[C-C-:B------:R-:W-:Y:S01]  /*1da0*/  FFMA.FTZ R52, R34.reuse, R12, R36.reuse ;  /* 0x0000000c22347223 */ /* 0x140fe20000010024 */
[C-C-:B------:R-:W-:Y:S01]  /*1db0*/  FFMA.FTZ R48, R34.reuse, R16, R36.reuse ;  /* 0x0000001022307223 */ /* 0x140fe20000010024 */
[----:B------:R-:W-:Y:S01]  /*1dc0*/  FFMA.FTZ R46, R34, R46, R36 ;  /* 0x0000002e222e7223 */ /* 0x000fe20000010024 */
[----:B------:R-:W-:Y:S01]  /*1dd0*/  SHF.L.U32 R10, R44, 0x10, RZ ;  /* 0x000000102c0a7819 */ /* 0x000fe200000006ff */
[----:B------:R-:W-:Y:S01]  /*1de0*/  IMAD.U32 R44, R24, 0x10000, RZ ;  /* 0x00010000182c7824 */ /* 0x000fe200078e00ff */
[----:B------:R-:W-:Y:S01]  /*1df0*/  SHF.L.U32 R24, R30, 0x10, RZ ;  /* 0x000000101e187819 */ /* 0x000fe200000006ff */
[----:B------:R-:W-:Y:S01]  /*1e00*/  IMAD.U32 R16, R28, 0x10000, RZ ;  /* 0x000100001c107824 */ /* 0x000fe200078e00ff */
[----:B------:R-:W-:Y:S01]  /*1e10*/  F2FP.BF16.F32.PACK_AB R33, R38, R33 ;  /* 0x000000212621723e */ /* 0x000fe200000010ff */
[----:B------:R-:W-:Y:S01]  /*1e20*/  IMAD.U32 R12, R43, 0x10000, RZ ;  /* 0x000100002b0c7824 */ /* 0x000fe200078e00ff */
[----:B------:R-:W-:Y:S01]  /*1e30*/  SHF.L.U32 R43, R31, 0x10, RZ ;  /* 0x000000101f2b7819 */ /* 0x000fe200000006ff */
[----:B------:R-:W-:Y:S01]  /*1e40*/  FADD.FTZ R16, -R18, R16 ;  /* 0x0000001012107221 */ /* 0x000fe20000010100 */
[----:B0-----:R-:W-:Y:S01]  /*1e50*/  PRMT R0, R0, 0x7632, R0 ;  /* 0x0000763200007816 */ /* 0x001fe20000000000 */
[C---:B------:R-:W-:Y:S01]  /*1e60*/  FADD.FTZ R10, -R18.reuse, R10 ;  /* 0x0000000a120a7221 */ /* 0x040fe20000010100 */
[----:B------:R-:W-:Y:S01]  /*1e70*/  SHF.L.U32 R38, R23, 0x10, RZ ;  /* 0x0000001017267819 */ /* 0x000fe200000006ff */
[----:B------:R-:W-:Y:S01]  /*1e80*/  FADD.FTZ R12, -R18, R12 ;  /* 0x0000000c120c7221 */ /* 0x000fe20000010100 */
[----:B------:R-:W-:Y:S01]  /*1e90*/  SHF.L.U32 R31, R32, 0x10, RZ ;  /* 0x00000010201f7819 */ /* 0x000fe200000006ff */
[----:B------:R0:W-:Y:S01]  /*1ea0*/  STG.E.U16 desc[UR10][R20.64+0x2], R0 ;  /* 0x0000020014007986 */ /* 0x0001e2000c10150a */
[--C-:B------:R-:W-:Y:S01]  /*1eb0*/  FADD.FTZ R30, R11, -R18.reuse ;  /* 0x800000120b1e7221 */ /* 0x100fe20000010000 */
[----:B------:R-:W-:Y:S01]  /*1ec0*/  FADD.FTZ R28, R13, -R18 ;  /* 0x800000120d1c7221 */ /* 0x000fe20000010000 */
[C---:B------:R-:W-:Y:S01]  /*1ed0*/  FADD.FTZ R23, -R18.reuse, R44 ;  /* 0x0000002c12177221 */ /* 0x040fe20000010100 */
[----:B------:R-:W-:Y:S01]  /*1ee0*/  FADD.FTZ R38, -R18, R38 ;  /* 0x0000002612267221 */ /* 0x000fe20000010100 */
[C---:B------:R-:W-:Y:S01]  /*1ef0*/  FMUL.FTZ R11, R19.reuse, R12 ;  /* 0x0000000c130b7220 */ /* 0x040fe20000410000 */
[C---:B------:R-:W-:Y:S01]  /*1f00*/  FMUL.FTZ R10, R19.reuse, R10 ;  /* 0x0000000a130a7220 */ /* 0x040fe20000410000 */
[C---:B------:R-:W-:Y:S01]  /*1f10*/  FMUL.FTZ R12, R19.reuse, R30 ;  /* 0x0000001e130c7220 */ /* 0x040fe20000410000 */
[C---:B------:R-:W-:Y:S01]  /*1f20*/  FMUL.FTZ R13, R19.reuse, R29 ;  /* 0x0000001d130d7220 */ /* 0x040fe20000410000 */
[C---:B------:R-:W-:Y:S01]  /*1f30*/  FMUL.FTZ R23, R19.reuse, R23 ;  /* 0x0000001713177220 */ /* 0x040fe20000410000 */
[C---:B------:R-:W-:Y:S01]  /*1f40*/  FMUL.FTZ R38, R19.reuse, R38 ;  /* 0x0000002613267220 */ /* 0x040fe20000410000 */
[C---:B------:R-:W-:Y:S01]  /*1f50*/  FMUL.FTZ R47, R19.reuse, R47 ;  /* 0x0000002f132f7220 */ /* 0x040fe20000410000 */
[C---:B0-----:R-:W-:Y:S01]  /*1f60*/  FMUL.FTZ R0, R19.reuse, R51 ;  /* 0x0000003313007220 */ /* 0x041fe20000410000 */
[--C-:B------:R-:W-:Y:S01]  /*1f70*/  FFMA.FTZ R51, R34, R14, R36.reuse ;  /* 0x0000000e22337223 */ /* 0x100fe20000010024 */
[----:B------:R-:W-:Y:S01]  /*1f80*/  SHF.L.U32 R14, R26, 0x10, RZ ;  /* 0x000000101a0e7819 */ /* 0x000fe200000006ff */
[----:B------:R-:W-:Y:S01]  /*1f90*/  FMUL.FTZ R49, R19, R49 ;  /* 0x0000003113317220 */ /* 0x000fe20000410000 */
[C-C-:B------:R-:W-:Y:S01]  /*1fa0*/  FFMA.FTZ R0, R34.reuse, R0, R36.reuse ;  /* 0x0000000022007223 */ /* 0x140fe20000010024 */
[----:B------:R-:W-:Y:S01]  /*1fb0*/  FFMA.FTZ R34, R34, R9, R36 ;  /* 0x0000000922227223 */ /* 0x000fe20000010024 */
[----:B------:R-:W-:Y:S01]  /*1fc0*/  SHF.L.U32 R36, R22, 0x10, RZ ;  /* 0x0000001016247819 */ /* 0x000fe200000006ff */
[----:B------:R-:W-:Y:S01]  /*1fd0*/  FADD.FTZ R9, R50, -R18 ;  /* 0x8000001232097221 */ /* 0x000fe20000010000 */
[----:B------:R-:W-:Y:S01]  /*1fe0*/  SHF.L.U32 R26, R27, 0x10, RZ ;  /* 0x000000101b1a7819 */ /* 0x000fe200000006ff */
[C---:B------:R-:W-:Y:S01]  /*1ff0*/  FADD.FTZ R14, -R18.reuse, R14 ;  /* 0x0000000e120e7221 */ /* 0x040fe20000010100 */
[----:B------:R-:W-:Y:S01]  /*2000*/  SHF.L.U32 R27, R25, 0x10, RZ ;  /* 0x00000010191b7819 */ /* 0x000fe200000006ff */
[C---:B------:R-:W-:Y:S01]  /*2010*/  FADD.FTZ R32, -R18.reuse, R36 ;  /* 0x0000002412207221 */ /* 0x040fe20000010100 */
[----:B------:R-:W-:Y:S01]  /*2020*/  FADD.FTZ R36, R17, -R18 ;  /* 0x8000001211247221 */ /* 0x000fe20000010000 */
[C---:B------:R-:W-:Y:S01]  /*2030*/  FADD.FTZ R17, -R18.reuse, R24 ;  /* 0x0000001812117221 */ /* 0x040fe20000010100 */
[C---:B------:R-:W-:Y:S01]  /*2040*/  FADD.FTZ R22, -R18.reuse, R26 ;  /* 0x0000001a12167221 */ /* 0x040fe20000010100 */
[C---:B------:R-:W-:Y:S01]  /*2050*/  FADD.FTZ R24, -R18.reuse, R43 ;  /* 0x0000002b12187221 */ /* 0x040fe20000010100 */
[C---:B------:R-:W-:Y:S01]  /*2060*/  FADD.FTZ R25, -R18.reuse, R45 ;  /* 0x0000002d12197221 */ /* 0x040fe20000010100 */
[----:B------:R-:W-:Y:S01]  /*2070*/  FADD.FTZ R26, R15, -R18 ;  /* 0x800000120f1a7221 */ /* 0x000fe20000010000 */
[C---:B------:R-:W-:Y:S01]  /*2080*/  FADD.FTZ R27, -R18.reuse, R27 ;  /* 0x0000001b121b7221 */ /* 0x040fe20000010100 */
[C---:B------:R-:W-:Y:S01]  /*2090*/  FMUL.FTZ R43, R19.reuse, R16 ;  /* 0x00000010132b7220 */ /* 0x040fe20000410000 */
[----:B------:R-:W-:Y:S01]  /*20a0*/  FADD.FTZ R18, -R18, R31 ;  /* 0x0000001f12127221 */ /* 0x000fe20000010100 */
[C---:B------:R-:W-:Y:S01]  /*20b0*/  LEA R16, P0, R8.reuse, UR14, 0x1 ;  /* 0x0000000e08107c11 */ /* 0x040fe2000f8008ff */
[C---:B------:R-:W-:Y:S01]  /*20c0*/  FMUL.FTZ R44, R19.reuse, R17 ;  /* 0x00000011132c7220 */ /* 0x040fe20000410000 */
[C---:B------:R-:W-:Y:S01]  /*20d0*/  FMUL.FTZ R25, R19.reuse, R25 ;  /* 0x0000001913197220 */ /* 0x040fe20000410000 */
[C---:B------:R-:W-:Y:S01]  /*20e0*/  FMUL.FTZ R50, R19.reuse, R18 ;  /* 0x0000001213327220 */ /* 0x040fe20000410000 */
[----:B------:R-:W-:Y:S01]  /*20f0*/  LEA.HI.X R17, R8, UR15, R54, 0x1, P0 ;  /* 0x0000000f08117c11 */ /* 0x000fe200080f0c36 */
[----:B------:R-:W-:Y:S01]  /*2100*/  FMUL.FTZ R9, R19, R9 ;  /* 0x0000000913097220 */ /* 0x000fe20000410000 */
[----:B------:R-:W-:Y:S01]  /*2110*/  LEA R18, P0, R7, UR14, 0x1 ;  /* 0x0000000e07127c11 */ /* 0x000fe2000f8008ff */
[C---:B------:R-:W-:Y:S01]  /*2120*/  FMUL.FTZ R14, R19.reuse, R14 ;  /* 0x0000000e130e7220 */ /* 0x040fe20000410000 */
[C---:B------:R-:W-:Y:S01]  /*2130*/  FMUL.FTZ R15, R19.reuse, R28 ;  /* 0x0000001c130f7220 */ /* 0x040fe20000410000 */
[C---:B------:R-:W-:Y:S01]  /*2140*/  FMUL.FTZ R22, R19.reuse, R22 ;  /* 0x0000001613167220 */ /* 0x040fe20000410000 */
[C---:B------:R-:W-:Y:S01]  /*2150*/  FMUL.FTZ R26, R19.reuse, R26 ;  /* 0x0000001a131a7220 */ /* 0x040fe20000410000 */
[C---:B------:R-:W-:Y:S01]  /*2160*/  FMUL.FTZ R27, R19.reuse, R27 ;  /* 0x0000001b131b7220 */ /* 0x040fe20000410000 */
[C---:B------:R-:W-:Y:S01]  /*2170*/  FMUL.FTZ R32, R19.reuse, R32 ;  /* 0x0000002013207220 */ /* 0x040fe20000410000 */
[----:B------:R-:W-:Y:S01]  /*2180*/  FMUL.FTZ R36, R19, R36 ;  /* 0x0000002413247220 */ /* 0x000fe20000410000 */
[----:B------:R-:W-:Y:S01]  /*2190*/  FFMA.FTZ R25, R39, R25, R41 ;  /* 0x0000001927197223 */ /* 0x000fe20000010029 */
[----:B------:R-:W-:Y:S01]  /*21a0*/  FMUL.FTZ R45, R19, R24 ;  /* 0x00000018132d7220 */ /* 0x000fe20000410000 */
[----:B------:R-:W-:Y:S01]  /*21b0*/  LEA.HI.X R19, R7, UR15, R55, 0x1, P0 ;  /* 0x0000000f07137c11 */ /* 0x000fe200080f0c37 */
[--C-:B------:R-:W-:Y:S01]  /*21c0*/  FFMA.FTZ R9, R35, R9, R37.reuse ;  /* 0x0000000923097223 */ /* 0x100fe20000010025 */
[----:B------:R-:W-:Y:S01]  /*21d0*/  LEA R24, P0, R6, UR14, 0x1 ;  /* 0x0000000e06187c11 */ /* 0x000fe2000f8008ff */
[----:B------:R-:W-:Y:S01]  /*21e0*/  FFMA.FTZ R10, R40, R10, R42 ;  /* 0x0000000a280a7223 */ /* 0x000fe2000001002a */
[----:B------:R-:W-:Y:S01]  /*21f0*/  F2FP.BF16.F32.PACK_AB R0, R25, R0 ;  /* 0x000000001900723e */ /* 0x000fe200000010ff */
[--C-:B------:R-:W-:Y:S01]  /*2200*/  FFMA.FTZ R12, R35, R12, R37.reuse ;  /* 0x0000000c230c7223 */ /* 0x100fe20000010025 */
[----:B------:R-:W-:Y:S01]  /*2210*/  LEA.HI.X R25, R6, UR15, R56, 0x1, P0 ;  /* 0x0000000f06197c11 */ /* 0x000fe200080f0c38 */
[--C-:B------:R-:W-:Y:S01]  /*2220*/  FFMA.FTZ R13, R40, R13, R42.reuse ;  /* 0x0000000d280d7223 */ /* 0x100fe2000001002a */
[----:B------:R-:W-:Y:S01]  /*2230*/  LEA R6, P0, R5, UR14, 0x1 ;  /* 0x0000000e05067c11 */ /* 0x000fe2000f8008ff */
[----:B------:R-:W-:Y:S01]  /*2240*/  FFMA.FTZ R15, R35, R15, R37 ;  /* 0x0000000f230f7223 */ /* 0x000fe20000010025 */
[----:B-----5:R-:W-:Y:S01]  /*2250*/  LEA R30, P1, R2, UR14, 0x1 ;  /* 0x0000000e021e7c11 */ /* 0x020fe2000f8208ff */
[----:B------:R-:W-:Y:S01]  /*2260*/  FFMA.FTZ R22, R40, R22, R42 ;  /* 0x0000001628167223 */ /* 0x000fe2000001002a */
[----:B------:R-:W-:Y:S01]  /*2270*/  LEA.HI.X R7, R5, UR15, R57, 0x1, P0 ;  /* 0x0000000f05077c11 */ /* 0x000fe200080f0c39 */
[----:B------:R-:W-:Y:S01]  /*2280*/  STG.E.U16 desc[UR10][R20.64+0x4], R33 ;  /* 0x0000042114007986 */ /* 0x000fe2000c10150a */
[----:B------:R-:W-:Y:S01]  /*2290*/  LEA R28, P0, R4, UR14, 0x1 ;  /* 0x0000000e041c7c11 */ /* 0x000fe2000f8008ff */
[C-C-:B------:R-:W-:Y:S01]  /*22a0*/  FFMA.FTZ R8, R39.reuse, R23, R41.reuse ;  /* 0x0000001727087223 */ /* 0x140fe20000010029 */
[----:B------:R-:W-:Y:S01]  /*22b0*/  LEA.HI.X R31, R2, UR15, R60, 0x1, P1 ;  /* 0x0000000f021f7c11 */ /* 0x000fe200088f0c3c */
[----:B------:R-:W-:Y:S01]  /*22c0*/  FFMA.FTZ R2, R39, R11, R41 ;  /* 0x0000000b27027223 */ /* 0x000fe20000010029 */
[----:B------:R-:W-:Y:S01]  /*22d0*/  LEA.HI.X R29, R4, UR15, R58, 0x1, P0 ;  /* 0x0000000f041d7c11 */ /* 0x000fe200080f0c3a */
[--C-:B------:R-:W-:Y:S01]  /*22e0*/  FFMA.FTZ R26, R35, R26, R37.reuse ;  /* 0x0000001a231a7223 */ /* 0x100fe20000010025 */
[----:B------:R-:W-:Y:S01]  /*22f0*/  LEA R4, P0, R3, UR14, 0x1 ;  /* 0x0000000e03047c11 */ /* 0x000fe2000f8008ff */
[----:B------:R-:W-:Y:S01]  /*2300*/  FFMA.FTZ R27, R40, R27, R42 ;  /* 0x0000001b281b7223 */ /* 0x000fe2000001002a */
[----:B------:R-:W-:Y:S01]  /*2310*/  F2FP.BF16.F32.PACK_AB R9, R10, R9 ;  /* 0x000000090a09723e */ /* 0x000fe200000010ff */
[----:B------:R-:W-:Y:S01]  /*2320*/  FFMA.FTZ R36, R35, R36, R37 ;  /* 0x0000002423247223 */ /* 0x000fe20000010025 */
[----:B------:R-:W-:Y:S01]  /*2330*/  LEA.HI.X R5, R3, UR15, R59, 0x1, P0 ;  /* 0x0000000f03057c11 */ /* 0x000fe200080f0c3b */
[--C-:B------:R-:W-:Y:S01]  /*2340*/  FFMA.FTZ R3, R39, R14, R41.reuse ;  /* 0x0000000e27037223 */ /* 0x100fe20000010029 */
[----:B------:R-:W-:Y:S01]  /*2350*/  PRMT R14, R33, 0x7632, R14 ;  /* 0x00007632210e7816 */ /* 0x000fe2000000000e */
[----:B------:R-:W-:Y:S01]  /*2360*/  FFMA.FTZ R23, R40, R38, R42 ;  /* 0x0000002628177223 */ /* 0x000fe2000001002a */
[----:B------:R-:W-:Y:S01]  /*2370*/  PRMT R10, R0, 0x7632, R10 ;  /* 0x00007632000a7816 */ /* 0x000fe2000000000a */
[--C-:B------:R-:W-:Y:S01]  /*2380*/  FFMA.FTZ R11, R39, R32, R41.reuse ;  /* 0x00000020270b7223 */ /* 0x100fe20000010029 */
[----:B------:R-:W-:Y:S01]  /*2390*/  F2FP.BF16.F32.PACK_AB R2, R2, R53 ;  /* 0x000000350202723e */ /* 0x000fe200000010ff */
[----:B------:R0:W-:Y:S01]  /*23a0*/  STG.E.U16 desc[UR10][R20.64+0x6], R14 ;  /* 0x0000060e14007986 */ /* 0x0001e2000c10150a */
[----:B------:R-:W-:Y:S01]  /*23b0*/  F2FP.BF16.F32.PACK_AB R12, R13, R12 ;  /* 0x0000000c0d0c723e */ /* 0x000fe200000010ff */
[----:B------:R-:W-:Y:S01]  /*23c0*/  FFMA.FTZ R43, R39, R43, R41 ;  /* 0x0000002b272b7223 */ /* 0x000fe20000010029 */
[----:B------:R-:W-:Y:S01]  /*23d0*/  F2FP.BF16.F32.PACK_AB R15, R22, R15 ;  /* 0x0000000f160f723e */ /* 0x000fe200000010ff */
[----:B------:R1:W-:Y:S01]  /*23e0*/  STG.E.U16 desc[UR10][R16.64], R0 ;  /* 0x0000000010007986 */ /* 0x0003e2000c10150a */
[----:B------:R-:W-:Y:S01]  /*23f0*/  PRMT R13, R2, 0x7632, R13 ;  /* 0x00007632020d7816 */ /* 0x000fe2000000000d */
[----:B------:R-:W-:Y:S01]  /*2400*/  FFMA.FTZ R47, R35, R47, R37 ;  /* 0x0000002f232f7223 */ /* 0x000fe20000010025 */
[----:B------:R-:W-:Y:S01]  /*2410*/  F2FP.BF16.F32.PACK_AB R3, R3, R52 ;  /* 0x000000340303723e */ /* 0x000fe200000010ff */
[----:B------:R-:W-:Y:S01]  /*2420*/  STG.E.U16 desc[UR10][R16.64+0x2], R10 ;  /* 0x0000020a10007986 */ /* 0x000fe2000c10150a */
[----:B------:R-:W-:Y:S01]  /*2430*/  F2FP.BF16.F32.PACK_AB R8, R8, R51 ;  /* 0x000000330808723e */ /* 0x000fe200000010ff */
[----:B------:R-:W-:Y:S01]  /*2440*/  FFMA.FTZ R44, R40, R44, R42 ;  /* 0x0000002c282c7223 */ /* 0x000fe2000001002a */
[----:B------:R-:W-:Y:S01]  /*2450*/  F2FP.BF16.F32.PACK_AB R26, R27, R26 ;  /* 0x0000001a1b1a723e */ /* 0x000fe200000010ff */
[----:B------:R2:W-:Y:S01]  /*2460*/  STG.E.U16 desc[UR10][R16.64+0x4], R9 ;  /* 0x0000040910007986 */ /* 0x0005e2000c10150a */
[----:B0-----:R-:W-:Y:S01]  /*2470*/  PRMT R21, R9, 0x7632, R21 ;  /* 0x0000763209157816 */ /* 0x001fe20000000015 */
[----:B------:R-:W-:Y:S01]  /*2480*/  FFMA.FTZ R45, R39, R45, R41 ;  /* 0x0000002d272d7223 */ /* 0x000fe20000010029 */
[----:B------:R-:W-:Y:S01]  /*2490*/  F2FP.BF16.F32.PACK_AB R23, R23, R36 ;  /* 0x000000241717723e */ /* 0x000fe200000010ff */
[----:B------:R-:W-:Y:S01]  /*24a0*/  FFMA.FTZ R49, R35, R49, R37 ;  /* 0x0000003123317223 */ /* 0x000fe20000010025 */
[----:B-1----:R-:W-:Y:S01]  /*24b0*/  PRMT R0, R12, 0x7632, R0 ;  /* 0x000076320c007816 */ /* 0x002fe20000000000 */
[----:B------:R-:W-:Y:S01]  /*24c0*/  STG.E.U16 desc[UR10][R16.64+0x6], R21 ;  /* 0x0000061510007986 */ /* 0x000fe2000c10150a */
[----:B------:R-:W-:Y:S01]  /*24d0*/  FFMA.FTZ R50, R40, R50, R42 ;  /* 0x0000003228327223 */ /* 0x000fe2000001002a */
[----:B------:R-:W-:Y:S01]  /*24e0*/  F2FP.BF16.F32.PACK_AB R11, R11, R48 ;  /* 0x000000300b0b723e */ /* 0x000fe200000010ff */
[----:B------:R-:W-:Y:S01]  /*24f0*/  ULDC.64 UR14, c[0x0][0x238] ;  /* 0x00008e00000e7ab9 */ /* 0x000fe20000000a00 */
[----:B------:R0:W-:Y:S01]  /*2500*/  STG.E.U16 desc[UR10][R18.64], R2 ;  /* 0x0000000212007986 */ /* 0x0001e2000c10150a */
[----:B------:R-:W-:Y:S01]  /*2510*/  F2FP.BF16.F32.PACK_AB R43, R43, R46 ;  /* 0x0000002e2b2b723e */ /* 0x000fe200000010ff */
[----:B------:R-:W-:Y:S01]  /*2520*/  UISETP.GE.U32.AND UP0, UPT, UR9, UR14, UPT ;  /* 0x0000000e0900728c */ /* 0x000fe2000bf06070 */
[----:B--2---:R-:W-:Y:S01]  /*2530*/  PRMT R9, R3, 0x7632, R9 ;  /* 0x0000763203097816 */ /* 0x004fe20000000009 */
[----:B------:R-:W-:Y:S01]  /*2540*/  STG.E.U16 desc[UR10][R18.64+0x2], R13 ;  /* 0x0000020d12007986 */ /* 0x000fe2000c10150a */
[----:B------:R-:W-:Y:S01]  /*2550*/  F2FP.BF16.F32.PACK_AB R44, R44, R47 ;  /* 0x0000002f2c2c723e */ /* 0x000fe200000010ff */
[----:B------:R-:W-:Y:S01]  /*2560*/  UISETP.GE.AND.EX UP0, UPT, UR5, UR15, UPT, UP0 ;  /* 0x0000000f0500728c */ /* 0x000fe2000bf06300 */
[----:B------:R-:W-:Y:S01]  /*2570*/  F2FP.BF16.F32.PACK_AB R34, R45, R34 ;  /* 0x000000222d22723e */ /* 0x000fe200000010ff */
[----:B------:R-:W-:Y:S01]  /*2580*/  STG.E.U16 desc[UR10][R18.64+0x4], R12 ;  /* 0x0000040c12007986 */ /* 0x000fe2000c10150a */
[----:B------:R-:W-:-:S02]  /*2590*/  F2FP.BF16.F32.PACK_AB R49, R50, R49 ;  /* 0x000000313231723e */ /* 0x000fc400000010ff */
[----:B------:R-:W-:Y:S01]  /*25a0*/  PRMT R14, R11, 0x7632, R14 ;  /* 0x000076320b0e7816 */ /* 0x000fe2000000000e */
[----:B------:R1:W-:Y:S01]  /*25b0*/  STG.E.U16 desc[UR10][R18.64+0x6], R0 ;  /* 0x0000060012007986 */ /* 0x0003e2000c10150a */
[----:B0-----:R-:W-:Y:S02]  /*25c0*/  PRMT R2, R15, 0x7632, R2 ;  /* 0x000076320f027816 */ /* 0x001fe40000000002 */
[----:B------:R-:W-:Y:S01]  /*25d0*/  PLOP3.LUT P0, PT, PT, PT, UP0, 0x80, 0x0 ;  /* 0x000000000000781c */ /* 0x000fe20003f0f008 */
[----:B------:R0:W-:Y:S04]  /*25e0*/  STG.E.U16 desc[UR10][R24.64], R3 ;  /* 0x0000000318007986 */ /* 0x0001e8000c10150a */
[----:B------:R2:W-:Y:S01]  /*25f0*/  STG.E.U16 desc[UR10][R24.64+0x6], R2 ;  /* 0x0000060218007986 */ /* 0x0005e2000c10150a */
[----:B-1----:R-:W-:-:S03]  /*2600*/  PRMT R0, R8, 0x7632, R0 ;  /* 0x0000763208007816 */ /* 0x002fc60000000000 */
[----:B------:R-:W-:Y:S01]  /*2610*/  STG.E.U16 desc[UR10][R24.64+0x2], R9 ;  /* 0x0000020918007986 */ /* 0x000fe2000c10150a */
[----:B0-----:R-:W-:-:S03]  /*2620*/  PRMT R3, R26, 0x7632, R3 ;  /* 0x000076321a037816 */ /* 0x001fc60000000003 */
[----:B------:R0:W-:Y:S01]  /*2630*/  STG.E.U16 desc[UR10][R24.64+0x4], R15 ;  /* 0x0000040f18007986 */ /* 0x0001e2000c10150a */
[----:B--2---:R-:W-:-:S03]  /*2640*/  PRMT R2, R23, 0x7632, R2 ;  /* 0x0000763217027816 */ /* 0x004fc60000000002 */
[----:B------:R-:W-:Y:S04]  /*2650*/  STG.E.U16 desc[UR10][R6.64], R8 ;  /* 0x0000000806007986 */ /* 0x000fe8000c10150a */
[----:B------:R1:W-:Y:S04]  /*2660*/  STG.E.U16 desc[UR10][R6.64+0x2], R0 ;  /* 0x0000020006007986 */ /* 0x0003e8000c10150a */
[----:B------:R-:W-:Y:S01]  /*2670*/  STG.E.U16 desc[UR10][R6.64+0x4], R26 ;  /* 0x0000041a06007986 */ /* 0x000fe2000c10150a */
[----:B0-----:R-:W-:-:S03]  /*2680*/  PRMT R15, R34, 0x7632, R15 ;  /* 0x00007632220f7816 */ /* 0x001fc6000000000f */
[----:B------:R0:W-:Y:S04]  /*2690*/  STG.E.U16 desc[UR10][R6.64+0x6], R3 ;  /* 0x0000060306007986 */ /* 0x0001e8000c10150a */
[----:B------:R2:W-:Y:S01]  /*26a0*/  STG.E.U16 desc[UR10][R28.64+0x6], R2 ;  /* 0x000006021c007986 */ /* 0x0005e2000c10150a */
[----:B-1----:R-:W-:-:S03]  /*26b0*/  PRMT R0, R43, 0x7632, R0 ;  /* 0x000076322b007816 */ /* 0x002fc60000000000 */
[----:B------:R1:W-:Y:S01]  /*26c0*/  STG.E.U16 desc[UR10][R28.64], R11 ;  /* 0x0000000b1c007986 */ /* 0x0003e2000c10150a */
[----:B0-----:R-:W-:-:S03]  /*26d0*/  PRMT R3, R44, 0x7632, R3 ;  /* 0x000076322c037816 */ /* 0x001fc60000000003 */
        /* <DEDUP_REMOVED lines=13> */
.L_x_1607:
        /* <DEDUP_REMOVED lines=13> */
.L_x_3486:


//--------------------- .text._ZN13group_norm_v214gn_cuda_kernelI13__nv_bfloat16Li320ELi1ELi32ELi20ELi1024ELb0ELi64ELi320ELi320ELi4ELb1ELi9ELb0ELb0ENS_16CompileConditionILi900EEEEEvPT_PKS4_S7_S7_flPfS8_Pj --------------------------
	.section	.text._ZN13group_norm_v214gn_cuda_kernelI13__nv_bfloat16Li320ELi1ELi32ELi20ELi1024ELb0ELi64ELi320ELi320ELi4ELb1ELi9ELb0ELb0ENS_16CompileConditionILi900EEEEEvPT_PKS4_S7_S7_flPfS8_Pj,"ax",@progbits
	.align	128
        .global         _ZN13group_norm_v214gn_cuda_kernelI13__nv_bfloat16Li320ELi1ELi32ELi20ELi1024ELb0ELi64ELi320ELi320ELi4ELb1ELi9ELb0ELb0ENS_16CompileConditionILi900EEEEEvPT_PKS4_S7_S7_flPfS8_Pj
        .type           _ZN13group_norm_v214gn_cuda_kernelI13__nv_bfloat16Li320ELi1ELi32ELi20ELi1024ELb0ELi64ELi320ELi320ELi4ELb1ELi9ELb0ELb0ENS_16CompileConditionILi900EEEEEvPT_PKS4_S7_S7_flPfS8_Pj,@function
        .size           _ZN13group_norm_v214gn_cuda_kernelI13__nv_bfloat16Li320ELi1ELi32ELi20ELi1024ELb0ELi64ELi320ELi320ELi4ELb1ELi9ELb0ELb0ENS_16CompileConditionILi900EEEEEvPT_PKS4_S7_S7_flPfS8_Pj,(.L_x_3487 - _ZN13group_norm_v214gn_cuda_kernelI13__nv_bfloat16Li320ELi1ELi32ELi20ELi1024ELb0ELi64ELi320ELi320ELi4ELb1ELi9ELb0ELb0ENS_16CompileConditionILi900EEEEEvPT_PKS4_S7_S7_flPfS8_Pj)
        .other          _ZN13group_norm_v214gn_cuda_kernelI13__nv_bfloat16Li320ELi1ELi32ELi20ELi1024ELb0ELi64ELi320ELi320ELi4ELb1ELi9ELb0ELb0ENS_16CompileConditionILi900EEEEEvPT_PKS4_S7_S7_flPfS8_Pj,@"STO_CUDA_ENTRY STV_DEFAULT"
_ZN13group_norm_v214gn_cuda_kernelI13__nv_bfloat16Li320ELi1ELi32ELi20ELi1024ELb0ELi64ELi320ELi320ELi4ELb1ELi9ELb0ELb0ENS_16CompileConditionILi900EEEEEvPT_PKS4_S7_S7_flPfS8_Pj:
.text._ZN13group_norm_v214gn_cuda_kernelI13__nv_bfloat16Li320ELi1ELi32ELi20ELi1024ELb0ELi64ELi320ELi320ELi4ELb1ELi9ELb0ELb0ENS_16CompileConditionILi900EEEEEvPT_PKS4_S7_S7_flPfS8_Pj:
[----:B------:R-:W-:Y:S08]  /*0000*/  LDC R1, c[0x0][0x28] ;  /* 0x00000a00ff017b82 */ /* 0x000ff00000000800 */
[----:B------:R-:W0:Y:S08]  /*0010*/  LDC.64 R28, c[0x0][0x238] ;  /* 0x00008e00ff1c7b82 */ /* 0x000e300000000a00 */
[----:B------:R-:W1:Y:S01]  /*0020*/  S2UR UR8, SR_CTAID.Y ;  /* 0x00000000000879c3 */ /* 0x000e620000002600 */
[----:B0-----:R-:W-:-:S02]  /*0030*/  SHF.L.U32 R27, R28, 0x1, RZ ;  /* 0x000000011c1b7819 */ /* 0x001fc400000006ff */
[----:B------:R-:W-:Y:S02]  /*0040*/  SHF.L.U64.HI R28, R28, 0x1, R29 ;  /* 0x000000011c1c7819 */ /* 0x000fe4000001021d */
[----:B-1----:R-:W-:-:S04]  /*0050*/  ISETP.GT.U32.AND P0, PT, R27, UR8, PT ;  /* 0x000000081b007c0c */ /* 0x002fc8000bf04070 */
[----:B------:R-:W-:-:S13]  /*0060*/  ISETP.GT.AND.EX P0, PT, R28, RZ, PT, P0 ;  /* 0x000000ff1c00720c */ /* 0x000fda0003f04300 */
[----:B------:R-:W-:Y:S05]  /*0070*/  @!P0 EXIT ;  /* 0x000000000000894d */ /* 0x000fea0003800000 */
[----:B------:R-:W0:Y:S01]  /*0080*/  S2R R26, SR_TID.X ;  /* 0x00000000001a7919 */ /* 0x000e220000002100 */
[----:B------:R-:W1:Y:S01]  /*0090*/  S2UR UR5, SR_CgaCtaId ;  /* 0x00000000000579c3 */ /* 0x000e620000008800 */
[----:B------:R-:W-:Y:S01]  /*00a0*/  UMOV UR4, 0x400 ;  /* 0x0000040000047882 */ /* 0x000fe20000000000 */
[----:B------:R-:W-:Y:S01]  /*00b0*/  HFMA2.MMA R20, -RZ, RZ, 0, 5.9604644775390625e-08 ;  /* 0x00000001ff147435 */ /* 0x000fe200000001ff */
[----:B------:R-:W2:Y:S01]  /*00c0*/  S2R R4, SR_CTAID.X ;  /* 0x0000000000047919 */ /* 0x000ea20000002500 */
[----:B------:R-:W-:Y:S01]  /*00d0*/  ULDC.64 UR10, c[0x0][0x240] ;  /* 0x00009000000a7ab9 */ /* 0x000fe20000000a00 */
[----:B------:R-:W-:Y:S01]  /*00e0*/  HFMA2.MMA R21, -RZ, RZ, 0, 0 ;  /* 0x00000000ff157435 */ /* 0x000fe200000001ff */
[----:B------:R-:W-:Y:S01]  /*00f0*/  ISETP.EQ.U32.AND P2, PT, RZ, UR10, PT ;  /* 0x0000000aff007c0c */ /* 0x000fe2000bf42070 */
[----:B------:R-:W-:Y:S01]  /*0100*/  IMAD.U32 R22, RZ, RZ, UR8 ;  /* 0x00000008ff167e24 */ /* 0x000fe2000f8e00ff */
[----:B------:R-:W-:Y:S01]  /*0110*/  MOV R23, RZ ;  /* 0x000000ff00177202 */ /* 0x000fe20000000f00 */
[----:B-1----:R-:W-:-:S02]  /*0120*/  ULEA UR6, UR5, UR4, 0x18 ;  /* 0x0000000405067291 */ /* 0x002fc4000f8ec03f */
[----:B------:R-:W-:-:S04]  /*0130*/  UIADD3 UR4, UR4, 0xc80, URZ ;  /* 0x00000c8004047890 */ /* 0x000fc8000fffe03f */
[----:B------:R-:W-:Y:S01]  /*0140*/  IMAD.U32 R5, RZ, RZ, UR6 ;  /* 0x00000006ff057e24 */ /* 0x000fe2000f8e00ff */
[----:B0-----:R-:W-:Y:S01]  /*0150*/  SHF.R.U32.HI R0, RZ, 0x2, R26 ;  /* 0x00000002ff007819 */ /* 0x001fe2000001161a */
[----:B------:R-:W-:Y:S01]  /*0160*/  IMAD.WIDE.U32 R2, R26, -0x33333333, RZ ;  /* 0xcccccccd1a027825 */ /* 0x000fe200078e00ff */
[----:B------:R-:W-:Y:S01]  /*0170*/  ULDC.64 UR6, c[0x0][0x250] ;  /* 0x0000940000067ab9 */ /* 0x000fe20000000a00 */
[----:B------:R-:W-:Y:S01]  /*0180*/  ULEA UR4, UR5, UR4, 0x18 ;  /* 0x0000000405047291 */ /* 0x000fe2000f8ec03f */
[C---:B--2---:R-:W-:Y:S01]  /*0190*/  SHF.L.U32 R2, R4.reuse, 0x6, RZ ;  /* 0x0000000604027819 */ /* 0x044fe200000006ff */
[----:B------:R-:W-:Y:S01]  /*01a0*/  ULEA UR6, UP0, UR8, UR6, 0x2 ;  /* 0x0000000608067291 */ /* 0x000fe2000f80103f */
[----:B------:R-:W-:Y:S02]  /*01b0*/  SHF.R.U32.HI R3, RZ, 0x6, R3 ;  /* 0x00000006ff037819 */ /* 0x000fe40000011603 */
[----:B------:R-:W-:Y:S01]  /*01c0*/  LOP3.LUT R25, R4, 0xf, RZ, 0xc0, !PT ;  /* 0x0000000f04197812 */ /* 0x000fe200078ec0ff */
[----:B------:R-:W-:Y:S01]  /*01d0*/  ULEA.HI.X UR7, UR8, UR7, URZ, 0x2, UP0 ;  /* 0x0000000708077291 */ /* 0x000fe200080f143f */
[----:B------:R-:W-:-:S02]  /*01e0*/  SHF.L.U32 R0, R0, 0x4, RZ ;  /* 0x0000000400007819 */ /* 0x000fc400000006ff */
[----:B------:R-:W-:Y:S02]  /*01f0*/  LOP3.LUT R2, R2, 0x3c0, RZ, 0xc0, !PT ;  /* 0x000003c002027812 */ /* 0x000fe400078ec0ff */
[----:B------:R-:W-:Y:S01]  /*0200*/  LOP3.LUT R25, R0, 0xfffffff0, R25, 0xe2, !PT ;  /* 0xfffffff000197812 */ /* 0x000fe200078ee219 */
[C-C-:B------:R-:W-:Y:S01]  /*0210*/  IMAD R0, R3.reuse, -0x50, R26.reuse ;  /* 0xffffffb003007824 */ /* 0x140fe200078e021a */
[----:B------:R-:W-:Y:S01]  /*0220*/  IADD3 R2, R2, R3, RZ ;  /* 0x0000000302027210 */ /* 0x000fe20007ffe0ff */
[----:B------:R-:W-:Y:S01]  /*0230*/  IMAD.U32 R91, RZ, RZ, UR7 ;  /* 0x00000007ff5b7e24 */ /* 0x000fe2000f8e00ff */
[----:B------:R-:W-:Y:S01]  /*0240*/  LOP3.LUT P0, RZ, R4, 0xf, RZ, 0xc0, !PT ;  /* 0x0000000f04ff7812 */ /* 0x000fe2000780c0ff */
[----:B------:R-:W-:Y:S01]  /*0250*/  IMAD R0, R0, 0x28, R5 ;  /* 0x0000002800007824 */ /* 0x000fe200078e0205 */
[----:B------:R-:W-:Y:S01]  /*0260*/  ISETP.NE.AND P1, PT, R4, RZ, PT ;  /* 0x000000ff0400720c */ /* 0x000fe20003f25270 */
[----:B------:R-:W-:Y:S01]  /*0270*/  IMAD R19, R2, 0x280, RZ ;  /* 0x0000028002137824 */ /* 0x000fe200078e02ff */
[----:B------:R-:W-:Y:S01]  /*0280*/  SHF.R.U32.HI R18, RZ, 0x1, R26 ;  /* 0x00000001ff127819 */ /* 0x000fe2000001161a */
[----:B------:R-:W-:Y:S01]  /*0290*/  IMAD R24, R3, 0x8, R0 ;  /* 0x0000000803187824 */ /* 0x000fe200078e0200 */
[----:B------:R-:W-:Y:S01]  /*02a0*/  ISETP.GT.U32.OR P0, PT, R26, 0xf, P0 ;  /* 0x0000000f1a00780c */ /* 0x000fe20000704470 */
[C---:B------:R-:W-:Y:S01]  /*02b0*/  VIADD R14, R19.reuse, 0x1e00 ;  /* 0x00001e00130e7836 */ /* 0x040fe20000000000 */
[----:B------:R-:W-:Y:S01]  /*02c0*/  SEL R20, R20, 0x7ffffff1, P1 ;  /* 0x7ffffff114147807 */ /* 0x000fe20000800000 */
[C---:B------:R-:W-:Y:S01]  /*02d0*/  VIADD R11, R19.reuse, 0x3c00 ;  /* 0x00003c00130b7836 */ /* 0x040fe20000000000 */
[----:B------:R-:W-:Y:S01]  /*02e0*/  LOP3.LUT R18, R18, 0x7ffffff8, RZ, 0xc0, !PT ;  /* 0x7ffffff812127812 */ /* 0x000fe200078ec0ff */
[C---:B------:R-:W-:Y:S01]  /*02f0*/  VIADD R8, R19.reuse, 0x5a00 ;  /* 0x00005a0013087836 */ /* 0x040fe20000000000 */
[----:B------:R-:W-:Y:S01]  /*0300*/  MOV R90, UR6 ;  /* 0x00000006005a7c02 */ /* 0x000fe20008000f00 */
[C---:B------:R-:W-:Y:S01]  /*0310*/  VIADD R5, R19.reuse, 0x7800 ;  /* 0x0000780013057836 */ /* 0x040fe20000000000 */
[----:B------:R-:W-:Y:S01]  /*0320*/  LEA R17, R26, UR4, 0x3 ;  /* 0x000000041a117c11 */ /* 0x000fe2000f8e18ff */
[C---:B------:R-:W-:Y:S01]  /*0330*/  VIADD R0, R19.reuse, 0x9600 ;  /* 0x0000960013007836 */ /* 0x040fe20000000000 */
[----:B------:R-:W-:-:S02]  /*0340*/  IADD3 R16, R19, 0xa00, RZ ;  /* 0x00000a0013107810 */ /* 0x000fc40007ffe0ff */
[C---:B------:R-:W-:Y:S02]  /*0350*/  IADD3 R15, R19.reuse, 0x1400, RZ ;  /* 0x00001400130f7810 */ /* 0x040fe40007ffe0ff */
[C---:B------:R-:W-:Y:S02]  /*0360*/  IADD3 R13, R19.reuse, 0x2800, RZ ;  /* 0x00002800130d7810 */ /* 0x040fe40007ffe0ff */
[C---:B------:R-:W-:Y:S02]  /*0370*/  IADD3 R12, R19.reuse, 0x3200, RZ ;  /* 0x00003200130c7810 */ /* 0x040fe40007ffe0ff */
[C---:B------:R-:W-:Y:S02]  /*0380*/  IADD3 R10, R19.reuse, 0x4600, RZ ;  /* 0x00004600130a7810 */ /* 0x040fe40007ffe0ff */
[C---:B------:R-:W-:Y:S02]  /*0390*/  IADD3 R9, R19.reuse, 0x5000, RZ ;  /* 0x0000500013097810 */ /* 0x040fe40007ffe0ff */
[----:B------:R-:W-:-:S02]  /*03a0*/  IADD3 R7, R19, 0x6400, RZ ;  /* 0x0000640013077810 */ /* 0x000fc40007ffe0ff */
[C---:B------:R-:W-:Y:S02]  /*03b0*/  IADD3 R6, R19.reuse, 0x6e00, RZ ;  /* 0x00006e0013067810 */ /* 0x040fe40007ffe0ff */
[C---:B------:R-:W-:Y:S02]  /*03c0*/  IADD3 R4, R19.reuse, 0x8200, RZ ;  /* 0x0000820013047810 */ /* 0x040fe40007ffe0ff */
[----:B------:R-:W-:Y:S02]  /*03d0*/  IADD3 R2, R19, 0x8c00, RZ ;  /* 0x00008c0013027810 */ /* 0x000fe40007ffe0ff */
[----:B------:R-:W-:Y:S01]  /*03e0*/  ISETP.EQ.OR.EX P0, PT, RZ, UR11, P0, P2 ;  /* 0x0000000bff007c0c */ /* 0x000fe20008702720 */
[----:B------:R-:W-:-:S12]  /*03f0*/  ULDC.64 UR10, c[0x0][0x208] ;  /* 0x00008200000a7ab9 */ /* 0x000fd80000000a00 */
.L_x_1618:
[----:B--2---:R-:W-:Y:S01]  /*0400*/  IMAD.WIDE.U32 R30, R26, -0x33333333, RZ ;  /* 0xcccccccd1a1e7825 */ /* 0x004fe200078e00ff */
[----:B------:R-:W-:Y:S01]  /*0410*/  LOP3.LUT R114, R22, 0x1, RZ, 0xc0, !PT ;  /* 0x0000000116727812 */ /* 0x000fe200078ec0ff */
[----:B------:R-:W-:Y:S01]  /*0420*/  ULDC.64 UR6, c[0x0][0x218] ;  /* 0x0000860000067ab9 */ /* 0x000fe20000000a00 */
[----:B------:R-:W-:Y:S01]  /*0430*/  SHF.R.U32.HI R120, RZ, 0x1, R21 ;  /* 0x00000001ff787819 */ /* 0x000fe20000011615 */
[----:B------:R-:W0:Y:S01]  /*0440*/  LDC.64 R94, c[0x0][0x220] ;  /* 0x00008800ff5e7b82 */ /* 0x000e220000000a00 */
[----:B------:R-:W-:Y:S01]  /*0450*/  SHF.R.U32.HI R31, RZ, 0x6, R31 ;  /* 0x00000006ff1f7819 */ /* 0x000fe2000001161f */
[----:B------:R-:W-:Y:S01]  /*0460*/  IMAD R101, R114, 0x140, RZ ;  /* 0x0000014072657824 */ /* 0x000fe200078e02ff */
[----:B------:R-:W-:Y:S01]  /*0470*/  SHF.R.U64 R118, R22, 0x1, R21 ;  /* 0x0000000116767819 */ /* 0x000fe20000001215 */
[----:B------:R-:W-:Y:S02]  /*0480*/  IMAD R59, R120, 0xa0000, RZ ;  /* 0x000a0000783b7824 */ /* 0x000fe400078e02ff */
[----:B------:R-:W-:-:S02]  /*0490*/  IMAD R116, R31, -0x50, R26 ;  /* 0xffffffb01f747824 */ /* 0x000fc400078e021a */
[----:B------:R-:W1:Y:S03]  /*04a0*/  LDC.64 R96, c[0x0][0x228] ;  /* 0x00008a00ff607b82 */ /* 0x000e660000000a00 */
[----:B------:R-:W-:-:S04]  /*04b0*/  LEA R98, R116, R101, 0x2 ;  /* 0x0000006574627211 */ /* 0x000fc800078e10ff */
[----:B------:R-:W-:-:S03]  /*04c0*/  SHF.R.S32.HI R99, RZ, 0x1f, R98 ;  /* 0x0000001fff637819 */ /* 0x000fc60000011462 */
[----:B------:R-:W-:-:S05]  /*04d0*/  IMAD.WIDE.U32 R60, R118, 0xa0000, R98 ;  /* 0x000a0000763c7825 */ /* 0x000fca00078e0062 */
[----:B------:R-:W-:Y:S02]  /*04e0*/  IADD3 R59, R61, R59, RZ ;  /* 0x0000003b3d3b7210 */ /* 0x000fe40007ffe0ff */
[----:B------:R-:W-:-:S04]  /*04f0*/  IADD3 R30, P1, R19, R60, RZ ;  /* 0x0000003c131e7210 */ /* 0x000fc80007f3e0ff */
[----:B------:R-:W-:Y:S01]  /*0500*/  SHF.L.U32 R29, R30, 0x1, RZ ;  /* 0x000000011e1d7819 */ /* 0x000fe200000006ff */
[----:B------:R-:W-:-:S03]  /*0510*/  IMAD.X R3, RZ, RZ, R59, P1 ;  /* 0x000000ffff037224 */ /* 0x000fc600008e063b */
[----:B------:R-:W-:Y:S02]  /*0520*/  IADD3 R88, P1, R29, UR6, RZ ;  /* 0x000000061d587c10 */ /* 0x000fe4000ff3e0ff */
[----:B------:R-:W-:-:S04]  /*0530*/  SHF.L.U64.HI R30, R30, 0x1, R3 ;  /* 0x000000011e1e7819 */ /* 0x000fc80000010203 */
[----:B------:R-:W-:Y:S02]  /*0540*/  IADD3.X R89, R30, UR7, RZ, P1, !PT ;  /* 0x000000071e597c10 */ /* 0x000fe40008ffe4ff */
[----:B------:R-:W-:-:S04]  /*0550*/  IADD3 R32, P1, R16, R60, RZ ;  /* 0x0000003c10207210 */ /* 0x000fc80007f3e0ff */
[----:B------:R-:W2:Y:S01]  /*0560*/  LDG.E.64.CONSTANT R88, desc[UR10][R88.64] ;  /* 0x0000000a58587981 */ /* 0x000ea2000c1e9b00 */
[----:B------:R-:W-:Y:S01]  /*0570*/  IMAD.SHL.U32 R31, R32, 0x2, RZ ;  /* 0x00000002201f7824 */ /* 0x000fe200078e00ff */
[----:B------:R-:W-:-:S04]  /*0580*/  IADD3.X R3, RZ, R59, RZ, P1, !PT ;  /* 0x0000003bff037210 */ /* 0x000fc80000ffe4ff */
[----:B------:R-:W-:Y:S02]  /*0590*/  SHF.L.U64.HI R32, R32, 0x1, R3 ;  /* 0x0000000120207819 */ /* 0x000fe40000010203 */
[----:B------:R-:W-:-:S04]  /*05a0*/  IADD3 R86, P1, R31, UR6, RZ ;  /* 0x000000061f567c10 */ /* 0x000fc8000ff3e0ff */
[----:B------:R-:W-:Y:S02]  /*05b0*/  IADD3.X R87, R32, UR7, RZ, P1, !PT ;  /* 0x0000000720577c10 */ /* 0x000fe40008ffe4ff */
[----:B------:R-:W-:-:S04]  /*05c0*/  IADD3 R34, P1, R15, R60, RZ ;  /* 0x0000003c0f227210 */ /* 0x000fc80007f3e0ff */
[----:B---3--:R-:W3:Y:S01]  /*05d0*/  LDG.E.64.CONSTANT R86, desc[UR10][R86.64] ;  /* 0x0000000a56567981 */ /* 0x008ee2000c1e9b00 */
[----:B------:R-:W-:Y:S02]  /*05e0*/  IADD3.X R3, RZ, R59, RZ, P1, !PT ;  /* 0x0000003bff037210 */ /* 0x000fe40000ffe4ff */
[C---:B------:R-:W-:Y:S02]  /*05f0*/  SHF.L.U32 R33, R34.reuse, 0x1, RZ ;  /* 0x0000000122217819 */ /* 0x040fe400000006ff */
[----:B------:R-:W-:Y:S02]  /*0600*/  SHF.L.U64.HI R34, R34, 0x1, R3 ;  /* 0x0000000122227819 */ /* 0x000fe40000010203 */
[----:B------:R-:W-:-:S04]  /*0610*/  IADD3 R84, P1, R33, UR6, RZ ;  /* 0x0000000621547c10 */ /* 0x000fc8000ff3e0ff */
[----:B------:R-:W-:Y:S02]  /*0620*/  IADD3.X R85, R34, UR7, RZ, P1, !PT ;  /* 0x0000000722557c10 */ /* 0x000fe40008ffe4ff */
[----:B------:R-:W-:-:S04]  /*0630*/  IADD3 R36, P1, R14, R60, RZ ;  /* 0x0000003c0e247210 */ /* 0x000fc80007f3e0ff */
[----:B------:R-:W4:Y:S01]  /*0640*/  LDG.E.64.CONSTANT R84, desc[UR10][R84.64] ;  /* 0x0000000a54547981 */ /* 0x000f22000c1e9b00 */
[----:B------:R-:W-:Y:S01]  /*0650*/  IMAD.X R3, RZ, RZ, R59, P1 ;  /* 0x000000ffff037224 */ /* 0x000fe200008e063b */
[----:B------:R-:W-:-:S04]  /*0660*/  SHF.L.U32 R35, R36, 0x1, RZ ;  /* 0x0000000124237819 */ /* 0x000fc800000006ff */
[----:B------:R-:W-:Y:S02]  /*0670*/  SHF.L.U64.HI R36, R36, 0x1, R3 ;  /* 0x0000000124247819 */ /* 0x000fe40000010203 */
[----:B------:R-:W-:-:S04]  /*0680*/  IADD3 R82, P1, R35, UR6, RZ ;  /* 0x0000000623527c10 */ /* 0x000fc8000ff3e0ff */
[----:B------:R-:W-:Y:S02]  /*0690*/  IADD3.X R83, R36, UR7, RZ, P1, !PT ;  /* 0x0000000724537c10 */ /* 0x000fe40008ffe4ff */
[----:B------:R-:W-:-:S04]  /*06a0*/  IADD3 R38, P1, R13, R60, RZ ;  /* 0x0000003c0d267210 */ /* 0x000fc80007f3e0ff */
[----:B------:R-:W4:Y:S01]  /*06b0*/  LDG.E.64.CONSTANT R82, desc[UR10][R82.64] ;  /* 0x0000000a52527981 */ /* 0x000f22000c1e9b00 */
[----:B------:R-:W-:Y:S01]  /*06c0*/  IMAD.SHL.U32 R37, R38, 0x2, RZ ;  /* 0x0000000226257824 */ /* 0x000fe200078e00ff */
[----:B------:R-:W-:-:S04]  /*06d0*/  IADD3.X R3, RZ, R59, RZ, P1, !PT ;  /* 0x0000003bff037210 */ /* 0x000fc80000ffe4ff */
[----:B------:R-:W-:Y:S02]  /*06e0*/  SHF.L.U64.HI R38, R38, 0x1, R3 ;  /* 0x0000000126267819 */ /* 0x000fe40000010203 */
[----:B------:R-:W-:-:S04]  /*06f0*/  IADD3 R80, P1, R37, UR6, RZ ;  /* 0x0000000625507c10 */ /* 0x000fc8000ff3e0ff */
[----:B------:R-:W-:Y:S02]  /*0700*/  IADD3.X R81, R38, UR7, RZ, P1, !PT ;  /* 0x0000000726517c10 */ /* 0x000fe40008ffe4ff */
[----:B------:R-:W-:-:S04]  /*0710*/  IADD3 R40, P1, R12, R60, RZ ;  /* 0x0000003c0c287210 */ /* 0x000fc80007f3e0ff */
[----:B------:R-:W4:Y:S01]  /*0720*/  LDG.E.64.CONSTANT R80, desc[UR10][R80.64] ;  /* 0x0000000a50507981 */ /* 0x000f22000c1e9b00 */
        /* <DEDUP_REMOVED lines=68> */
[----:B------:R-:W-:-:S03]  /*0b70*/  IADD3 R108, P1, R0, R60, RZ ;  /* 0x0000003c006c7210 */ /* 0x000fc60007f3e0ff */
[----:B------:R2:W4:Y:S02]  /*0b80*/  LDG.E.64.CONSTANT R60, desc[UR10][R102.64] ;  /* 0x0000000a663c7981 */ /* 0x000524000c1e9b00 */
[----:B------:R-:W-:Y:S01]  /*0b90*/  IMAD.X R3, RZ, RZ, R59, P1 ;  /* 0x000000ffff037224 */ /* 0x000fe200008e063b */
[----:B------:R-:W-:-:S04]  /*0ba0*/  SHF.L.U32 R59, R108, 0x1, RZ ;  /* 0x000000016c3b7819 */ /* 0x000fc800000006ff */
[----:B------:R-:W-:Y:S02]  /*0bb0*/  SHF.L.U64.HI R108, R108, 0x1, R3 ;  /* 0x000000016c6c7819 */ /* 0x000fe40000010203 */
[----:B------:R-:W-:-:S04]  /*0bc0*/  IADD3 R92, P1, R59, UR6, RZ ;  /* 0x000000063b5c7c10 */ /* 0x000fc8000ff3e0ff */
[----:B------:R-:W-:-:S06]  /*0bd0*/  IADD3.X R93, R108, UR7, RZ, P1, !PT ;  /* 0x000000076c5d7c10 */ /* 0x000fcc0008ffe4ff */
[----:B------:R-:W4:Y:S01]  /*0be0*/  LDG.E.64.CONSTANT R92, desc[UR10][R92.64] ;  /* 0x0000000a5c5c7981 */ /* 0x000f22000c1e9b00 */
[----:B0-----:R-:W-:-:S04]  /*0bf0*/  IMAD.WIDE R94, R98, 0x2, R94 ;  /* 0x00000002625e7825 */ /* 0x001fc800078e025e */
[----:B-1----:R-:W-:Y:S02]  /*0c00*/  IMAD.WIDE R96, R98, 0x2, R96 ;  /* 0x0000000262607825 */ /* 0x002fe400078e0260 */
[----:B------:R-:W5:Y:S04]  /*0c10*/  LDG.E.64.CONSTANT R94, desc[UR10][R94.64] ;  /* 0x0000000a5e5e7981 */ /* 0x000f68000c1e9b00 */
[----:B------:R-:W5:Y:S01]  /*0c20*/  LDG.E.64.CONSTANT R96, desc[UR10][R96.64] ;  /* 0x0000000a60607981 */ /* 0x000f62000c1e9b00 */
[----:B------:R-:W-:Y:S01]  /*0c30*/  ISETP.GT.U32.AND P1, PT, R26, 0x3f, PT ;  /* 0x0000003f1a00780c */ /* 0x000fe20003f24070 */
[----:B------:R-:W-:Y:S01]  /*0c40*/  BSSY B0, `(.L_x_1608) ;  /* 0x000011a000007945 */ /* 0x000fe20003800000 */
[----:B------:R-:W-:Y:S02]  /*0c50*/  SHF.L.U32 R122, R22, 0x4, RZ ;  /* 0x00000004167a7819 */ /* 0x000fe400000006ff */
[----:B------:R-:W-:-:S02]  /*0c60*/  CS2R R106, SRZ ;  /* 0x00000000006a7805 */ /* 0x000fc4000001ff00 */
[----:B------:R-:W-:Y:S02]  /*0c70*/  LOP3.LUT R122, R122, 0x10, RZ, 0xc0, !PT ;  /* 0x000000107a7a7812 */ /* 0x000fe400078ec0ff */
        /* <DEDUP_REMOVED lines=12> */
[C---:B---3--:R-:W-:Y:S01]  /*0d40*/  PRMT R98, R86.reuse, 0x7632, R98 ;  /* 0x0000763256627816 */ /* 0x048fe20000000062 */
[----:B------:R-:W-:Y:S02]  /*0d50*/  IMAD.U32 R111, R86, 0x10000, RZ ;  /* 0x00010000566f7824 */ /* 0x000fe400078e00ff */
        /* <DEDUP_REMOVED lines=8> */
[----:B------:R-:W-:-:S03]  /*0de0*/  FADD.FTZ R100, R100, R99 ;  /* 0x0000006364647221 */ /* 0x000fc60000010000 */
[----:B------:R-:W-:Y:S02]  /*0df0*/  IMAD.U32 R99, R98, 0x10000, RZ ;  /* 0x0001000062637824 */ /* 0x000fe400078e00ff */
[----:B------:R-:W-:Y:S01]  /*0e00*/  FFMA.FTZ R102, R113, R113, R102 ;  /* 0x0000007171667223 */ /* 0x000fe20000010066 */
[----:B------:R-:W-:Y:S01]  /*0e10*/  FADD.FTZ R100, R100, R113 ;  /* 0x0000007164647221 */ /* 0x000fe20000010000 */
[C---:B----4-:R-:W-:Y:S01]  /*0e20*/  SHF.L.U32 R115, R84.reuse, 0x10, RZ ;  /* 0x0000001054737819 */ /* 0x050fe200000006ff */
[----:B------:R-:W-:Y:S01]  /*0e30*/  IMAD.U32 R117, R85, 0x10000, RZ ;  /* 0x0001000055757824 */ /* 0x000fe200078e00ff */
[----:B------:R-:W-:Y:S01]  /*0e40*/  PRMT R98, R84, 0x7632, R98 ;  /* 0x0000763254627816 */ /* 0x000fe20000000062 */
[----:B------:R-:W-:Y:S01]  /*0e50*/  FFMA.FTZ R102, R99, R99, R102 ;  /* 0x0000006363667223 */ /* 0x000fe20000010066 */
[----:B------:R-:W-:Y:S02]  /*0e60*/  FADD.FTZ R100, R100, R99 ;  /* 0x0000006364647221 */ /* 0x000fe40000010000 */
        /* <DEDUP_REMOVED lines=23> */
[C---:B------:R-:W-:Y:S01]  /*0fe0*/  PRMT R98, R80.reuse, 0x7632, R98 ;  /* 0x0000763250627816 */ /* 0x040fe20000000062 */
        /* <DEDUP_REMOVED lines=13> */
[C---:B------:R-:W-:Y:S01]  /*10c0*/  SHF.L.U32 R127, R78.reuse, 0x10, RZ ;  /* 0x000000104e7f7819 */ /* 0x040fe200000006ff */
        /* <DEDUP_REMOVED lines=155> */
[----:B------:R0:W-:Y:S01]  /*1a80*/  STS.64 [R24], R98 ;  /* 0x0000006218007388 */ /* 0x0001e20000000a00 */
[----:B------:R-:W-:Y:S06]  /*1a90*/  BAR.SYNC.DEFER_BLOCKING 0x0 ;  /* 0x0000000000007b1d */ /* 0x000fec0000010000 */
[----:B------:R-:W-:Y:S05]  /*1aa0*/  @P1 BRA `(.L_x_1609) ;  /* 0x0000000000cc1947 */ /* 0x000fea0003800000 */
[----:B0-----:R-:W0:Y:S01]  /*1ab0*/  S2R R99, SR_CgaCtaId ;  /* 0x0000000000637919 */ /* 0x001e220000008800 */
[----:B------:R-:W-:Y:S02]  /*1ac0*/  LEA.HI R98, R26, R122, RZ, 0x1e ;  /* 0x0000007a1a627211 */ /* 0x000fe400078ff0ff */
[----:B------:R-:W-:-:S03]  /*1ad0*/  MOV R102, 0x400 ;  /* 0x0000040000667802 */ /* 0x000fc60000000f00 */
[----:B------:R-:W-:-:S05]  /*1ae0*/  IMAD R101, R98, 0x14, -R101 ;  /* 0x0000001462657824 */ /* 0x000fca00078e0a65 */
[----:B------:R-:W-:Y:S02]  /*1af0*/  SHF.R.S32.HI R98, RZ, 0x1f, R101 ;  /* 0x0000001fff627819 */ /* 0x000fe40000011465 */
[C---:B------:R-:W-:Y:S02]  /*1b00*/  IADD3 R105, R101.reuse, 0xc, RZ ;  /* 0x0000000c65697810 */ /* 0x040fe40007ffe0ff */
[----:B------:R-:W-:Y:S02]  /*1b10*/  LEA.HI R98, R98, R101, RZ, 0x2 ;  /* 0x0000006562627211 */ /* 0x000fe400078f10ff */
[----:B------:R-:W-:Y:S02]  /*1b20*/  IADD3 R103, R101, 0x8, RZ ;  /* 0x0000000865677810 */ /* 0x000fe40007ffe0ff */
[----:B------:R-:W-:Y:S02]  /*1b30*/  SHF.R.S32.HI R106, RZ, 0x1f, R105 ;  /* 0x0000001fff6a7819 */ /* 0x000fe40000011469 */
[----:B------:R-:W-:-:S02]  /*1b40*/  SHF.R.S32.HI R104, RZ, 0x1f, R103 ;  /* 0x0000001fff687819 */ /* 0x000fc40000011467 */
[----:B------:R-:W-:Y:S01]  /*1b50*/  LEA.HI R106, R106, R105, RZ, 0x2 ;  /* 0x000000696a6a7211 */ /* 0x000fe200078f10ff */
[----:B------:R-:W-:Y:S01]  /*1b60*/  VIADD R105, R101, 0x10 ;  /* 0x0000001065697836 */ /* 0x000fe20000000000 */
[----:B------:R-:W-:-:S04]  /*1b70*/  LEA.HI R103, R104, R103, RZ, 0x2 ;  /* 0x0000006768677211 */ /* 0x000fc800078f10ff */
[----:B------:R-:W-:Y:S02]  /*1b80*/  SHF.R.S32.HI R103, RZ, 0x2, R103 ;  /* 0x00000002ff677819 */ /* 0x000fe40000011467 */
[----:B0-----:R-:W-:Y:S01]  /*1b90*/  LEA R102, R99, R102, 0x18 ;  /* 0x0000006663667211 */ /* 0x001fe200078ec0ff */
[----:B------:R-:W-:-:S04]  /*1ba0*/  VIADD R99, R101, 0x4 ;  /* 0x0000000465637836 */ /* 0x000fc80000000000 */
[----:B------:R-:W-:Y:S01]  /*1bb0*/  IMAD R103, R103, 0x28, R102 ;  /* 0x0000002867677824 */ /* 0x000fe200078e0266 */
[----:B------:R-:W-:-:S04]  /*1bc0*/  SHF.R.S32.HI R100, RZ, 0x1f, R99 ;  /* 0x0000001fff647819 */ /* 0x000fc80000011463 */
[----:B------:R-:W-:Y:S02]  /*1bd0*/  LEA.HI R100, R100, R99, RZ, 0x2 ;  /* 0x0000006364647211 */ /* 0x000fe400078f10ff */
[----:B------:R-:W-:Y:S02]  /*1be0*/  SHF.R.S32.HI R99, RZ, 0x2, R98 ;  /* 0x00000002ff637819 */ /* 0x000fe40000011462 */
[----:B------:R-:W-:Y:S02]  /*1bf0*/  SHF.L.U32 R98, R26, 0x3, RZ ;  /* 0x000000031a627819 */ /* 0x000fe400000006ff */
[----:B------:R-:W-:Y:S01]  /*1c00*/  SHF.R.S32.HI R101, RZ, 0x2, R100 ;  /* 0x00000002ff657819 */ /* 0x000fe20000011464 */
[--C-:B------:R-:W-:Y:S01]  /*1c10*/  IMAD R99, R99, 0x28, R102.reuse ;  /* 0x0000002863637824 */ /* 0x100fe200078e0266 */
[----:B------:R-:W-:Y:S02]  /*1c20*/  LOP3.LUT R104, R98, 0x18, RZ, 0xc0, !PT ;  /* 0x0000001862687812 */ /* 0x000fe400078ec0ff */
[----:B------:R-:W-:Y:S01]  /*1c30*/  SHF.R.S32.HI R98, RZ, 0x1f, R105 ;  /* 0x0000001fff627819 */ /* 0x000fe20000011469 */
[----:B------:R-:W-:Y:S01]  /*1c40*/  IMAD R101, R101, 0x28, R102 ;  /* 0x0000002865657824 */ /* 0x000fe200078e0266 */
[----:B------:R-:W-:-:S02]  /*1c50*/  IADD3 R99, R99, R104, RZ ;  /* 0x0000006863637210 */ /* 0x000fc40007ffe0ff */
[----:B------:R-:W-:Y:S02]  /*1c60*/  LEA.HI R100, R98, R105, RZ, 0x2 ;  /* 0x0000006962647211 */ /* 0x000fe400078f10ff */
[----:B------:R-:W-:Y:S02]  /*1c70*/  SHF.R.S32.HI R105, RZ, 0x2, R106 ;  /* 0x00000002ff697819 */ /* 0x000fe4000001146a */
[C---:B------:R-:W-:Y:S01]  /*1c80*/  IADD3 R101, R104.reuse, R101, RZ ;  /* 0x0000006568657210 */ /* 0x040fe20007ffe0ff */
[----:B------:R-:W0:Y:S01]  /*1c90*/  LDS.64 R98, [R99] ;  /* 0x0000000063627984 */ /* 0x000e220000000a00 */
[----:B------:R-:W-:Y:S01]  /*1ca0*/  SHF.R.S32.HI R107, RZ, 0x2, R100 ;  /* 0x00000002ff6b7819 */ /* 0x000fe20000011464 */
[--C-:B------:R-:W-:Y:S01]  /*1cb0*/  IMAD R105, R105, 0x28, R102.reuse ;  /* 0x0000002869697824 */ /* 0x100fe200078e0266 */
[----:B------:R-:W-:Y:S02]  /*1cc0*/  IADD3 R103, R104, R103, RZ ;  /* 0x0000006768677210 */ /* 0x000fe40007ffe0ff */
[----:B------:R-:W1:Y:S01]  /*1cd0*/  LDS.64 R100, [R101] ;  /* 0x0000000065647984 */ /* 0x000e620000000a00 */
[----:B------:R-:W-:-:S02]  /*1ce0*/  IMAD R107, R107, 0x28, R102 ;  /* 0x000000286b6b7824 */ /* 0x000fc400078e0266 */
        /* <DEDUP_REMOVED lines=15> */
.L_x_1609:
[----:B------:R-:W-:Y:S05]  /*1de0*/  BSYNC B0 ;  /* 0x0000000000007941 */ /* 0x000fea0003800000 */
.L_x_1608:
        /* <DEDUP_REMOVED lines=8> */
[----:B------:R0:W1:Y:S04]  /*1e70*/  SHFL.BFLY PT, R105, R102, 0x1, 0x1f ;  /* 0x0c201f0066697f89 */ /* 0x00006800000e0000 */
[----:B------:R0:W2:Y:S01]  /*1e80*/  SHFL.BFLY PT, R104, R99, 0x1, 0x1f ;  /* 0x0c201f0063687f89 */ /* 0x0000a200000e0000 */
[----:B------:R-:W-:Y:S05]  /*1e90*/  @P2 BRA `(.L_x_1611) ;  /* 0x0000000000242947 */ /* 0x000fea0003800000 */
[----:B------:R-:W3:Y:S01]  /*1ea0*/  LDC R98, c[0x0][0x10] ;  /* 0x00000400ff627b82 */ /* 0x000ee20000000800 */
[----:B0-2---:R-:W-:-:S07]  /*1eb0*/  FADD.FTZ R99, R99, R104 ;  /* 0x0000006863637221 */ /* 0x005fce0000010000 */
[----:B------:R-:W0:Y:S01]  /*1ec0*/  LDC.64 R100, c[0x0][0x248] ;  /* 0x00009200ff647b82 */ /* 0x000e220000000a00 */
[----:B---3--:R-:W-:-:S05]  /*1ed0*/  IMAD R98, R98, R23, UR8 ;  /* 0x0000000862627e24 */ /* 0x008fca000f8e0217 */
[----:B------:R-:W-:-:S04]  /*1ee0*/  LEA R98, R98, R25, 0x8 ;  /* 0x0000001962627211 */ /* 0x000fc800078e40ff */
[----:B------:R-:W-:Y:S01]  /*1ef0*/  SHF.L.U32 R103, R98, 0x1, RZ ;  /* 0x0000000162677819 */ /* 0x000fe200000006ff */
[----:B-1----:R-:W-:-:S04]  /*1f00*/  FADD.FTZ R98, R102, R105 ;  /* 0x0000006966627221 */ /* 0x002fc80000010000 */
[----:B0-----:R-:W-:-:S05]  /*1f10*/  IMAD.WIDE.U32 R100, R103, 0x4, R100 ;  /* 0x0000000467647825 */ /* 0x001fca00078e0064 */
[----:B------:R3:W-:Y:S02]  /*1f20*/  STG.E.64 desc[UR10][R100.64], R98 ;  /* 0x0000006264007986 */ /* 0x0007e4000c101b0a */
.L_x_1611:
[----:B------:R-:W-:Y:S05]  /*1f30*/  BSYNC B0 ;  /* 0x0000000000007941 */ /* 0x000fea0003800000 */
.L_x_1610:
[----:B------:R-:W-:Y:S01]  /*1f40*/  BAR.SYNC.DEFER_BLOCKING 0x0 ;  /* 0x0000000000007b1d */ /* 0x000fe20000010000 */
[----:B---3--:R-:W-:-:S05]  /*1f50*/  CS2R R100, SRZ ;  /* 0x0000000000647805 */ /* 0x008fca000001ff00 */
[----:B------:R-:W-:Y:S05]  /*1f60*/  @P3 BRA `(.L_x_1612) ;  /* 0x0000000000283947 */ /* 0x000fea0003800000 */
[----:B------:R-:W-:Y:S06]  /*1f70*/  MEMBAR.ALL.GPU ;  /* 0x0000000000007992 */ /* 0x000fec000000a000 */
[----:B------:R-:W-:-:S00]  /*1f80*/  ERRBAR ;  /* 0x00000000000079ab */ /* 0x000fc00000000000 */
[----:B------:R-:W-:Y:S06]  /*1f90*/  CGAERRBAR ;  /* 0x00000000000075ab */ /* 0x000fec0000000000 */
[----:B------:R3:W5:Y:S02]  /*1fa0*/  ATOM.E.ADD.STRONG.GPU PT, R98, desc[UR10][R90.64], R20 ;  /* 0x000000145a62798a */ /* 0x00076400081ee1ca */
.L_x_1613:
[----:B0-----:R-:W4:Y:S04]  /*1fb0*/  LD.E.STRONG.GPU R99, desc[UR10][R90.64] ;  /* 0x0000000a5a637980 */ /* 0x001f28000c10f900 */
[----:B----4-:R-:W-:Y:S01]  /*1fc0*/  CCTL.IVALL ;  /* 0x00000000ff00798f */ /* 0x010fe20002000000 */
[----:B------:R-:W-:Y:S05]  /*1fd0*/  YIELD ;  /* 0x0000000000007946 */ /* 0x000fea0003800000 */
[----:B-----5:R-:W-:-:S04]  /*1fe0*/  LOP3.LUT R99, R99, R98, RZ, 0x3c, !PT ;  /* 0x0000006263637212 */ /* 0x020fc800078e3cff */
[----:B------:R-:W-:-:S13]  /*1ff0*/  ISETP.GT.AND P2, PT, R99, -0x1, PT ;  /* 0xffffffff6300780c */ /* 0x000fda0003f44270 */
[----:B------:R-:W-:Y:S05]  /*2000*/  @P2 BRA `(.L_x_1613) ;  /* 0xfffffffc00e82947 */ /* 0x000fea000383ffff */
.L_x_1612:
[----:B------:R-:W-:Y:S05]  /*2010*/  WARPSYNC.ALL ;  /* 0x0000000000007948 */ /* 0x000fea0003800000 */
[----:B------:R-:W-:Y:S06]  /*2020*/  BAR.SYNC.DEFER_BLOCKING 0x0 ;  /* 0x0000000000007b1d */ /* 0x000fec0000010000 */
[----:B------:R-:W-:Y:S04]  /*2030*/  BSSY B0, `(.L_x_1614) ;  /* 0x000000e000007945 */ /* 0x000fe80003800000 */
[----:B------:R-:W-:Y:S05]  /*2040*/  @P1 BRA `(.L_x_1615) ;  /* 0x0000000000301947 */ /* 0x000fea0003800000 */
[----:B------:R-:W4:Y:S01]  /*2050*/  LDC R100, c[0x0][0x10] ;  /* 0x00000400ff647b82 */ /* 0x000f220000000800 */
[C---:B------:R-:W-:Y:S02]  /*2060*/  LOP3.LUT R101, R26.reuse, 0x7ffffff0, RZ, 0xc0, !PT ;  /* 0x7ffffff01a657812 */ /* 0x040fe400078ec0ff */
[----:B------:R-:W-:-:S05]  /*2070*/  LOP3.LUT R103, R26, 0xf, RZ, 0xc0, !PT ;  /* 0x0000000f1a677812 */ /* 0x000fca00078ec0ff */
[----:B0-----:R-:W0:Y:S01]  /*2080*/  LDC.64 R98, c[0x0][0x248] ;  /* 0x00009200ff627b82 */ /* 0x001e220000000a00 */
[----:B----4-:R-:W-:-:S04]  /*2090*/  IMAD R100, R100, R23, UR8 ;  /* 0x0000000864647e24 */ /* 0x010fc8000f8e0217 */
[----:B------:R-:W-:-:S05]  /*20a0*/  IMAD R100, R100, 0x100, R101 ;  /* 0x0000010064647824 */ /* 0x000fca00078e0265 */
[----:B------:R-:W-:-:S04]  /*20b0*/  IADD3 R100, R100, R103, RZ ;  /* 0x0000006764647210 */ /* 0x000fc80007ffe0ff */
[----:B------:R-:W-:-:S05]  /*20c0*/  SHF.L.U32 R101, R100, 0x1, RZ ;  /* 0x0000000164657819 */ /* 0x000fca00000006ff */
[----:B0-----:R-:W-:-:S06]  /*20d0*/  IMAD.WIDE.U32 R98, R101, 0x4, R98 ;  /* 0x0000000465627825 */ /* 0x001fcc00078e0062 */
[----:B------:R-:W4:Y:S02]  /*20e0*/  LDG.E.64 R98, desc[UR10][R98.64] ;  /* 0x0000000a62627981 */ /* 0x000f24000c1e1b00 */
[----:B----4-:R-:W-:Y:S01]  /*20f0*/  FADD.FTZ R101, RZ, R98 ;  /* 0x00000062ff657221 */ /* 0x010fe20000010000 */
[----:B------:R-:W-:-:S07]  /*2100*/  FADD.FTZ R100, RZ, R99 ;  /* 0x00000063ff647221 */ /* 0x000fce0000010000 */
.L_x_1615:
[----:B------:R-:W-:Y:S05]  /*2110*/  BSYNC B0 ;  /* 0x0000000000007941 */ /* 0x000fea0003800000 */
.L_x_1614:
[----:B------:R-:W4:Y:S01]  /*2120*/  SHFL.BFLY PT, R98, R101, 0x8, 0x1f ;  /* 0x0d001f0065627f89 */ /* 0x000f2200000e0000 */
[----:B------:R-:W-:Y:S01]  /*2130*/  LOP3.LUT P1, RZ, R26, 0xffffff0f, RZ, 0xc0, !PT ;  /* 0xffffff0f1aff7812 */ /* 0x000fe2000782c0ff */
[----:B------:R-:W-:Y:S01]  /*2140*/  BSSY B0, `(.L_x_1616) ;  /* 0x0000044000007945 */ /* 0x000fe20003800000 */
[----:B------:R-:W-:Y:S01]  /*2150*/  PRMT R70, R89, 0x7632, R70 ;  /* 0x0000763259467816 */ /* 0x000fe20000000046 */
[----:B0-----:R-:W0:Y:S01]  /*2160*/  SHFL.BFLY PT, R99, R100, 0x8, 0x1f ;  /* 0x0d001f0064637f89 */ /* 0x001e2200000e0000 */
        /* <DEDUP_REMOVED lines=10> */
[----:B----4-:R-:W-:Y:S01]  /*2210*/  FADD.FTZ R98, R98, R101 ;  /* 0x0000006562627221 */ /* 0x010fe20000010000 */
[----:B------:R-:W-:-:S02]  /*2220*/  PRMT R82, R79, 0x7632, R82 ;  /* 0x000076324f527816 */ /* 0x000fc40000000052 */
[----:B------:R-:W-:Y:S01]  /*2230*/  PRMT R83, R76, 0x7632, R83 ;  /* 0x000076324c537816 */ /* 0x000fe20000000053 */
[----:B0-----:R-:W-:Y:S01]  /*2240*/  FADD.FTZ R99, R99, R100 ;  /* 0x0000006463637221 */ /* 0x001fe20000010000 */
[----:B------:R-:W0:Y:S01]  /*2250*/  SHFL.BFLY PT, R103, R98, 0x4, 0x1f ;  /* 0x0c801f0062677f89 */ /* 0x000e2200000e0000 */
[----:B------:R-:W-:Y:S02]  /*2260*/  PRMT R85, R74, 0x7632, R85 ;  /* 0x000076324a557816 */ /* 0x000fe40000000055 */
[----:B------:R-:W-:Y:S01]  /*2270*/  PRMT R86, R75, 0x7632, R86 ;  /* 0x000076324b567816 */ /* 0x000fe20000000056 */
[----:B------:R-:W4:Y:S01]  /*2280*/  SHFL.BFLY PT, R102, R99, 0x4, 0x1f ;  /* 0x0c801f0063667f89 */ /* 0x000f2200000e0000 */
[----:B------:R-:W-:Y:S02]  /*2290*/  PRMT R87, R72, 0x7632, R87 ;  /* 0x0000763248577816 */ /* 0x000fe40000000057 */
[----:B------:R-:W-:Y:S02]  /*22a0*/  PRMT R89, R70, 0x7632, R89 ;  /* 0x0000763246597816 */ /* 0x000fe40000000059 */
[----:B------:R-:W-:-:S02]  /*22b0*/  PRMT R77, R63, 0x7632, R77 ;  /* 0x000076323f4d7816 */ /* 0x000fc4000000004d */
[----:B------:R-:W-:Y:S02]  /*22c0*/  PRMT R71, R60, 0x7632, R71 ;  /* 0x000076323c477816 */ /* 0x000fe40000000047 */
[----:B------:R-:W-:Y:S02]  /*22d0*/  PRMT R68, R61, 0x7632, R68 ;  /* 0x000076323d447816 */ /* 0x000fe40000000044 */
[----:B------:R-:W-:Y:S01]  /*22e0*/  PRMT R69, R92, 0x7632, R69 ;  /* 0x000076325c457816 */ /* 0x000fe20000000045 */
[----:B0-----:R-:W-:Y:S01]  /*22f0*/  FADD.FTZ R103, R98, R103 ;  /* 0x0000006762677221 */ /* 0x001fe20000010000 */
[----:B----4-:R-:W-:-:S04]  /*2300*/  FADD.FTZ R102, R99, R102 ;  /* 0x0000006663667221 */ /* 0x010fc80000010000 */
[----:B--2---:R-:W0:Y:S04]  /*2310*/  SHFL.BFLY PT, R104, R103, 0x2, 0x1f ;  /* 0x0c401f0067687f89 */ /* 0x004e2800000e0000 */
[----:B-1----:R-:W1:Y:S01]  /*2320*/  SHFL.BFLY PT, R105, R102, 0x2, 0x1f ;  /* 0x0c401f0066697f89 */ /* 0x002e6200000e0000 */
[----:B0-----:R-:W-:Y:S01]  /*2330*/  FADD.FTZ R104, R103, R104 ;  /* 0x0000006867687221 */ /* 0x001fe20000010000 */
[----:B------:R-:W-:Y:S02]  /*2340*/  PRMT R103, R65, 0x7632, R103 ;  /* 0x0000763241677816 */ /* 0x000fe40000000067 */
[----:B-----5:R-:W-:Y:S01]  /*2350*/  PRMT R65, R97, 0x7632, R65 ;  /* 0x0000763261417816 */ /* 0x020fe20000000041 */
[----:B-1----:R-:W-:Y:S01]  /*2360*/  FADD.FTZ R105, R102, R105 ;  /* 0x0000006966697221 */ /* 0x002fe20000010000 */
[----:B------:R-:W0:Y:S01]  /*2370*/  SHFL.BFLY PT, R101, R104, 0x1, 0x1f ;  /* 0x0c201f0068657f89 */ /* 0x000e2200000e0000 */
[----:B------:R-:W-:-:S02]  /*2380*/  PRMT R102, R80, 0x7632, R102 ;  /* 0x0000763250667816 */ /* 0x000fc40000000066 */
[----:B------:R-:W-:Y:S01]  /*2390*/  PRMT R80, R78, 0x7632, R80 ;  /* 0x000076324e507816 */ /* 0x000fe20000000050 */
[----:B------:R-:W1:Y:S01]  /*23a0*/  SHFL.BFLY PT, R100, R105, 0x1, 0x1f ;  /* 0x0c201f0069647f89 */ /* 0x000e6200000e0000 */
[--C-:B0-----:R-:W-:Y:S01]  /*23b0*/  @!P1 FADD.FTZ R98, R104, R101.reuse ;  /* 0x0000006568629221 */ /* 0x101fe20000010000 */
[----:B------:R-:W-:Y:S02]  /*23c0*/  PRMT R104, R81, 0x7632, R104 ;  /* 0x0000763251687816 */ /* 0x000fe40000000068 */
[----:B------:R-:W-:Y:S01]  /*23d0*/  PRMT R101, R64, 0x7632, R101 ;  /* 0x0000763240657816 */ /* 0x000fe20000000065 */
[----:B------:R-:W-:Y:S01]  /*23e0*/  @!P1 FMUL.FTZ R98, R98, 4.8828125727595761418e-05 ;  /* 0x384ccccd62629820 */ /* 0x000fe20000410000 */
[----:B-1----:R-:W-:Y:S01]  /*23f0*/  @!P1 FADD.FTZ R100, R105, R100 ;  /* 0x0000006469649221 */ /* 0x002fe20000010000 */
[----:B------:R-:W-:Y:S02]  /*2400*/  PRMT R105, R67, 0x7632, R105 ;  /* 0x0000763243697816 */ /* 0x000fe40000000069 */
[----:B------:R-:W-:Y:S01]  /*2410*/  @!P1 FMUL.FTZ R99, R98, R98 ;  /* 0x0000006262639220 */ /* 0x000fe20000410000 */
[----:B------:R-:W-:-:S02]  /*2420*/  PRMT R81, R62, 0x7632, R81 ;  /* 0x000076323e517816 */ /* 0x000fc40000000051 */
[----:B------:R-:W-:Y:S01]  /*2430*/  PRMT R64, R95, 0x7632, R64 ;  /* 0x000076325f407816 */ /* 0x000fe20000000040 */
[----:B------:R-:W-:Y:S01]  /*2440*/  @!P1 FFMA.FTZ R99, R100, 4.8828125727595761418e-05, -R99 ;  /* 0x384ccccd64639823 */ /* 0x000fe20000010863 */
[----:B------:R-:W-:Y:S02]  /*2450*/  PRMT R100, R88, 0x7632, R100 ;  /* 0x0000763258647816 */ /* 0x000fe40000000064 */
[----:B------:R-:W-:Y:S02]  /*2460*/  PRMT R88, R73, 0x7632, R88 ;  /* 0x0000763249587816 */ /* 0x000fe40000000058 */
[----:B------:R-:W-:Y:S02]  /*2470*/  @!P1 FMNMX.FTZ R99, RZ, R99, !PT ;  /* 0x00000063ff639209 */ /* 0x000fe40007810000 */
[----:B------:R-:W-:Y:S02]  /*2480*/  PRMT R73, R93, 0x7632, R73 ;  /* 0x000076325d497816 */ /* 0x000fe40000000049 */
[----:B------:R-:W-:Y:S01]  /*2490*/  PRMT R67, R96, 0x7632, R67 ;  /* 0x0000763260437816 */ /* 0x000fe20000000043 */
[----:B------:R0:W-:Y:S02]  /*24a0*/  @!P1 STS.64 [R18+UR4], R98 ;  /* 0x0000006212009988 */ /* 0x0001e40008000a04 */
[----:B0-----:R-:W-:-:S02]  /*24b0*/  PRMT R99, R66, 0x7632, R99 ;  /* 0x0000763242637816 */ /* 0x001fc40000000063 */
[----:B------:R-:W-:Y:S01]  /*24c0*/  PRMT R66, R94, 0x7632, R66 ;  /* 0x000076325e427816 */ /* 0x000fe20000000042 */
[----:B------:R-:W-:Y:S06]  /*24d0*/  BAR.SYNC.DEFER_BLOCKING 0x0 ;  /* 0x0000000000007b1d */ /* 0x000fec0000010000 */
[----:B------:R-:W-:Y:S05]  /*24e0*/  @P0 BRA `(.L_x_1617) ;  /* 0x0000000000240947 */ /* 0x000fea0003800000 */
[----:B------:R-:W0:Y:S01]  /*24f0*/  LDS.64 R60, [R17] ;  /* 0x00000000113c7984 */ /* 0x000e220000000a00 */
[----:B------:R-:W-:Y:S01]  /*2500*/  IADD3 R63, R122, R26, RZ ;  /* 0x0000001a7a3f7210 */ /* 0x000fe20007ffe0ff */
[----:B------:R-:W-:-:S03]  /*2510*/  ULDC.64 UR6, c[0x0][0x240] ;  /* 0x0000900000067ab9 */ /* 0x000fc60000000a00 */
[----:B------:R-:W-:Y:S02]  /*2520*/  SHF.R.S32.HI R62, RZ, 0x1f, R63 ;  /* 0x0000001fff3e7819 */ /* 0x000fe4000001143f */
[----:B------:R-:W-:-:S04]  /*2530*/  LEA R63, P1, R118, R63, 0x5 ;  /* 0x0000003f763f7211 */ /* 0x000fc800078228ff */
[----:B------:R-:W-:Y:S02]  /*2540*/  LEA.HI.X R118, R118, R62, R120, 0x5, P1 ;  /* 0x0000003e76767211 */ /* 0x000fe400008f2c78 */
[----:B------:R-:W-:-:S04]  /*2550*/  LEA R62, P1, R63, UR6, 0x3 ;  /* 0x000000063f3e7c11 */ /* 0x000fc8000f8218ff */
[----:B------:R-:W-:-:S05]  /*2560*/  LEA.HI.X R63, R63, UR7, R118, 0x3, P1 ;  /* 0x000000073f3f7c11 */ /* 0x000fca00088f1c76 */
[----:B0-----:R0:W-:Y:S04]  /*2570*/  STG.E.64 desc[UR10][R62.64], R60 ;  /* 0x0000003c3e007986 */ /* 0x0011e8000c101b0a */
.L_x_1617:
[----:B------:R-:W-:Y:S05]  /*2580*/  BSYNC B0 ;  /* 0x0000000000007941 */ /* 0x000fea0003800000 */
.L_x_1616:
[----:B------:R-:W1:Y:S01]  /*2590*/  S2UR UR6, SR_CgaCtaId ;  /* 0x00000000000679c3 */ /* 0x000e620000008800 */
[----:B0-----:R-:W-:Y:S01]  /*25a0*/  IMAD R60, R114, 0x50, R116 ;  /* 0x00000050723c7824 */ /* 0x001fe200078e0274 */
[----:B------:R-:W-:Y:S01]  /*25b0*/  UMOV UR5, 0x400 ;  /* 0x0000040000057882 */ /* 0x000fe20000000000 */
[----:B------:R-:W-:Y:S01]  /*25c0*/  IADD3 R122, RZ, -R122, RZ ;  /* 0x8000007aff7a7210 */ /* 0x000fe20007ffe0ff */
[----:B------:R-:W-:Y:S01]  /*25d0*/  UIADD3 UR5, UR5, 0xc80, URZ ;  /* 0x00000c8005057890 */ /* 0x000fe2000fffe03f */
[----:B------:R-:W-:Y:S01]  /*25e0*/  IMAD.SHL.U32 R60, R60, 0x4, RZ ;  /* 0x000000043c3c7824 */ /* 0x000fe200078e00ff */
[----:B------:R-:W-:Y:S01]  /*25f0*/  SHF.L.U32 R98, R72, 0x10, RZ ;  /* 0x0000001048627819 */ /* 0x000fe200000006ff */
[----:B------:R-:W-:Y:S01]  /*2600*/  IMAD.U32 R62, R70, 0x10000, RZ ;  /* 0x00010000463e7824 */ /* 0x000fe200078e00ff */
[----:B------:R-:W-:Y:S01]  /*2610*/  SHF.L.U32 R72, R75, 0x10, RZ ;  /* 0x000000104b487819 */ /* 0x000fe200000006ff */
[----:B------:R-:W-:Y:S01]  /*2620*/  IMAD.WIDE.U32 R60, R60, -0x33333333, RZ ;  /* 0xcccccccd3c3c7825 */ /* 0x000fe200078e00ff */
[----:B------:R-:W-:-:S02]  /*2630*/  MOV R60, R122 ;  /* 0x0000007a003c7202 */ /* 0x000fc40000000f00 */
[----:B------:R-:W-:Y:S01]  /*2640*/  SHF.L.U32 R75, R78, 0x10, RZ ;  /* 0x000000104e4b7819 */ /* 0x000fe200000006ff */
[----:B------:R-:W-:Y:S01]  /*2650*/  IMAD.U32 R107, R107, 0x10000, RZ ;  /* 0x000100006b6b7824 */ /* 0x000fe200078e00ff */
[----:B------:R-:W-:Y:S01]  /*2660*/  LEA.HI R60, R61, R60, RZ, 0x1c ;  /* 0x0000003c3d3c7211 */ /* 0x000fe200078fe0ff */
        /* <DEDUP_REMOVED lines=9> */
[----:B-1----:R-:W-:Y:S01]  /*2700*/  ULEA UR5, UR6, UR5, 0x18 ;  /* 0x0000000506057291 */ /* 0x002fe2000f8ec03f */
[----:B------:R-:W-:Y:S01]  /*2710*/  SHF.L.U32 R105, R105, 0x10, RZ ;  /* 0x0000001069697819 */ /* 0x000fe200000006ff */
[----:B------:R-:W-:Y:S01]  /*2720*/  IMAD.U32 R96, R96, 0x10000, RZ ;  /* 0x0001000060607824 */ /* 0x000fe200078e00ff */
[----:B------:R-:W-:Y:S01]  /*2730*/  SHF.L.U32 R76, R79, 0x10, RZ ;  /* 0x000000104f4c7819 */ /* 0x000fe200000006ff */
[----:B------:R-:W-:Y:S01]  /*2740*/  IMAD.U32 R79, R104, 0x10000, RZ ;  /* 0x00010000684f7824 */ /* 0x000fe200078e00ff */
[----:B------:R-:W-:Y:S01]  /*2750*/  SHF.L.U32 R80, R80, 0x10, RZ ;  /* 0x0000001050507819 */ /* 0x000fe200000006ff */
[----:B------:R-:W-:Y:S01]  /*2760*/  IMAD.U32 R126, R97, 0x10000, RZ ;  /* 0x00010000617e7824 */ /* 0x000fe200078e00ff */
[----:B------:R-:W-:Y:S01]  /*2770*/  LEA R60, R60, UR5, 0x3 ;  /* 0x000000053c3c7c11 */ /* 0x000fe2000f8e18ff */
[----:B------:R-:W-:Y:S01]  /*2780*/  ULDC UR5, c[0x0][0x230] ;  /* 0x00008c0000057ab9 */ /* 0x000fe20000000800 */
[----:B------:R-:W-:Y:S01]  /*2790*/  SHF.L.U32 R82, R82, 0x10, RZ ;  /* 0x0000001052527819 */ /* 0x000fe200000006ff */
[----:B------:R-:W-:Y:S01]  /*27a0*/  ULDC.64 UR6, c[0x0][0x210] ;  /* 0x0000840000067ab9 */ /* 0x000fe20000000a00 */
[----:B------:R-:W-:-:S02]  /*27b0*/  SHF.L.U32 R83, R83, 0x10, RZ ;  /* 0x0000001053537819 */ /* 0x000fc400000006ff */
[----:B------:R-:W0:Y:S01]  /*27c0*/  LDS.64 R60, [R60] ;  /* 0x000000003c3c7984 */ /* 0x000e220000000a00 */
[----:B------:R-:W-:Y:S02]  /*27d0*/  SHF.L.U32 R85, R85, 0x10, RZ ;  /* 0x0000001055557819 */ /* 0x000fe400000006ff */
[----:B------:R-:W-:Y:S02]  /*27e0*/  SHF.L.U32 R86, R86, 0x10, RZ ;  /* 0x0000001056567819 */ /* 0x000fe400000006ff */
[----:B------:R-:W-:Y:S02]  /*27f0*/  SHF.L.U32 R87, R87, 0x10, RZ ;  /* 0x0000001057577819 */ /* 0x000fe400000006ff */
[----:B------:R-:W-:Y:S02]  /*2800*/  SHF.L.U32 R89, R89, 0x10, RZ ;  /* 0x0000001059597819 */ /* 0x000fe400000006ff */
[----:B------:R-:W-:Y:S02]  /*2810*/  SHF.L.U32 R92, R92, 0x10, RZ ;  /* 0x000000105c5c7819 */ /* 0x000fe400000006ff */
[----:B------:R-:W-:-:S02]  /*2820*/  SHF.L.U32 R93, R93, 0x10, RZ ;  /* 0x000000105d5d7819 */ /* 0x000fc400000006ff */
        /* <DEDUP_REMOVED lines=12> */
[----:B------:R-:W-:Y:S01]  /*28f0*/  LOP3.LUT R23, R23, 0x1, RZ, 0x3c, !PT ;  /* 0x0000000117177812 */ /* 0x000fe200078e3cff */
[----:B0-----:R-:W-:Y:S01]  /*2900*/  FADD.FTZ R102, R61, UR5 ;  /* 0x000000053d667e21 */ /* 0x001fe20008010000 */
[----:B------:R-:W-:Y:S01]  /*2910*/  FADD.FTZ R3, R3, -R60 ;  /* 0x8000003c03037221 */ /* 0x000fe20000010000 */
[C---:B------:R-:W-:Y:S01]  /*2920*/  FADD.FTZ R61, -R60.reuse, R100 ;  /* 0x000000643c3d7221 */ /* 0x040fe20000010100 */
[C---:B------:R-:W-:Y:S01]  /*2930*/  FADD.FTZ R71, -R60.reuse, R71 ;  /* 0x000000473c477221 */ /* 0x040fe20000010100 */
[C---:B------:R-:W-:Y:S01]  /*2940*/  FADD.FTZ R68, -R60.reuse, R98 ;  /* 0x000000623c447221 */ /* 0x040fe20000010100 */
[C---:B------:R-:W-:Y:S01]  /*2950*/  FADD.FTZ R98, -R60.reuse, R107 ;  /* 0x0000006b3c627221 */ /* 0x040fe20000010100 */
[----:B------:R-:W0:Y:S01]  /*2960*/  MUFU.RSQ R102, R102 ;  /* 0x0000006600667308 */ /* 0x000e220000001400 */
[C---:B------:R-:W-:Y:S01]  /*2970*/  FADD.FTZ R100, -R60.reuse, R105 ;  /* 0x000000693c647221 */ /* 0x040fe20000010100 */
[----:B------:R-:W-:Y:S01]  /*2980*/  FADD.FTZ R109, R109, -R60 ;  /* 0x8000003c6d6d7221 */ /* 0x000fe20000010000 */
[C---:B------:R-:W-:Y:S01]  /*2990*/  FADD.FTZ R62, -R60.reuse, R62 ;  /* 0x0000003e3c3e7221 */ /* 0x040fe20000010100 */
[--C-:B------:R-:W-:Y:S01]  /*29a0*/  FADD.FTZ R111, R111, -R60.reuse ;  /* 0x8000003c6f6f7221 */ /* 0x100fe20000010000 */
[----:B------:R-:W-:Y:S01]  /*29b0*/  FADD.FTZ R113, R113, -R60 ;  /* 0x8000003c71717221 */ /* 0x000fe20000010000 */
[C---:B------:R-:W-:Y:S01]  /*29c0*/  FADD.FTZ R70, -R60.reuse, R70 ;  /* 0x000000463c467221 */ /* 0x040fe20000010100 */
[----:B------:R-:W-:Y:S01]  /*29d0*/  FADD.FTZ R115, R115, -R60 ;  /* 0x8000003c73737221 */ /* 0x000fe20000010000 */
[C---:B------:R-:W-:Y:S01]  /*29e0*/  FADD.FTZ R72, -R60.reuse, R72 ;  /* 0x000000483c487221 */ /* 0x040fe20000010100 */
[----:B------:R-:W-:Y:S01]  /*29f0*/  FADD.FTZ R117, R117, -R60 ;  /* 0x8000003c75757221 */ /* 0x000fe20000010000 */
[C---:B------:R-:W-:Y:S01]  /*2a00*/  FADD.FTZ R74, -R60.reuse, R74 ;  /* 0x0000004a3c4a7221 */ /* 0x040fe20000010100 */
[--C-:B------:R-:W-:Y:S01]  /*2a10*/  FADD.FTZ R119, R119, -R60.reuse ;  /* 0x8000003c77777221 */ /* 0x100fe20000010000 */
[C---:B------:R-:W-:Y:S01]  /*2a20*/  FADD.FTZ R75, -R60.reuse, R75 ;  /* 0x0000004b3c4b7221 */ /* 0x040fe20000010100 */
[----:B------:R-:W-:Y:S01]  /*2a30*/  FADD.FTZ R121, R121, -R60 ;  /* 0x8000003c79797221 */ /* 0x000fe20000010000 */
[C---:B------:R-:W-:Y:S01]  /*2a40*/  FADD.FTZ R76, -R60.reuse, R76 ;  /* 0x0000004c3c4c7221 */ /* 0x040fe20000010100 */
[----:B------:R-:W-:Y:S01]  /*2a50*/  FADD.FTZ R123, R123, -R60 ;  /* 0x8000003c7b7b7221 */ /* 0x000fe20000010000 */
[----:B------:R-:W-:Y:S01]  /*2a60*/  FADD.FTZ R78, -R60, R78 ;  /* 0x0000004e3c4e7221 */ /* 0x000fe20000010100 */
[----:B0-----:R-:W-:Y:S01]  /*2a70*/  FMUL.FTZ R3, R3, R102 ;  /* 0x0000006603037220 */ /* 0x001fe20000410000 */
[----:B------:R-:W-:Y:S01]  /*2a80*/  FMUL.FTZ R61, R102, R61 ;  /* 0x0000003d663d7220 */ /* 0x000fe20000410000 */
[--C-:B------:R-:W-:Y:S01]  /*2a90*/  FADD.FTZ R125, R125, -R60.reuse ;  /* 0x8000003c7d7d7221 */ /* 0x100fe20000010000 */
        /* <DEDUP_REMOVED lines=23> */
[--C-:B------:R-:W-:Y:S01]  /*2c10*/  FADD.FTZ R149, R149, -R60.reuse ;  /* 0x8000003c95957221 */ /* 0x100fe20000010000 */
[--C-:B------:R-:W-:Y:S01]  /*2c20*/  FADD.FTZ R151, R151, -R60.reuse ;  /* 0x8000003c97977221 */ /* 0x100fe20000010000 */
[C---:B------:R-:W-:Y:S01]  /*2c30*/  FADD.FTZ R99, -R60.reuse, R99 ;  /* 0x000000633c637221 */ /* 0x040fe20000010100 */
[--C-:B------:R-:W-:Y:S01]  /*2c40*/  FADD.FTZ R153, R153, -R60.reuse ;  /* 0x8000003c99997221 */ /* 0x100fe20000010000 */
        /* <DEDUP_REMOVED lines=9> */
[--C-:B------:R-:W-:Y:S01]  /*2ce0*/  FADD.FTZ R165, R165, -R60.reuse ;  /* 0x8000003ca5a57221 */ /* 0x100fe20000010000 */
[----:B------:R-:W-:Y:S01]  /*2cf0*/  FADD.FTZ R63, -R60, R63 ;  /* 0x0000003f3c3f7221 */ /* 0x000fe20000010100 */
[--C-:B------:R-:W-:Y:S01]  /*2d00*/  FADD.FTZ R105, R110, -R60.reuse ;  /* 0x8000003c6e697221 */ /* 0x100fe20000010000 */
[----:B------:R-:W-:Y:S01]  /*2d10*/  FADD.FTZ R69, -R60, R69 ;  /* 0x000000453c457221 */ /* 0x000fe20000010100 */
[----:B------:R-:W-:Y:S01]  /*2d20*/  FADD.FTZ R107, R112, -R60 ;  /* 0x8000003c706b7221 */ /* 0x000fe20000010000 */
[----:B------:R-:W-:Y:S01]  /*2d30*/  FADD.FTZ R73, -R60, R73 ;  /* 0x000000493c497221 */ /* 0x000fe20000010100 */
[C---:B------:R-:W-:Y:S01]  /*2d40*/  FMUL.FTZ R60, R102.reuse, R71 ;  /* 0x00000047663c7220 */ /* 0x040fe20000410000 */
[----:B------:R-:W-:Y:S01]  /*2d50*/  FFMA.FTZ R110, R3, R94, R96 ;  /* 0x0000005e036e7223 */ /* 0x000fe20000010060 */
[--C-:B------:R-:W-:Y:S01]  /*2d60*/  FFMA.FTZ R61, R61, R128, R95.reuse ;  /* 0x000000803d3d7223 */ /* 0x100fe2000001005f */
        /* <DEDUP_REMOVED lines=21> */
[----:B------:R-:W-:Y:S01]  /*2ec0*/  IADD3 R60, P1, R29, UR6, RZ ;  /* 0x000000061d3c7c10 */ /* 0x000fe2000ff3e0ff */
        /* <DEDUP_REMOVED lines=16> */
[C-C-:B------:R-:W-:Y:S01]  /*2fd0*/  FFMA.FTZ R113, R122.reuse, R113, R126.reuse ;  /* 0x000000717a717223 */ /* 0x140fe2000001007e */
        /* <DEDUP_REMOVED lines=13> */
[----:B------:R-:W-:Y:S01]  /*30b0*/  FFMA.FTZ R107, R122, R107, R126 ;  /* 0x0000006b7a6b7223 */ /* 0x000fe2000001007e */
[----:B------:R-:W-:Y:S01]  /*30c0*/  F2FP.BF16.F32.PACK_AB R110, R61, R110 ;  /* 0x0000006e3d6e723e */ /* 0x000fe200000010ff */
[----:B------:R-:W-:Y:S01]  /*30d0*/  FMUL.FTZ R75, R102, R75 ;  /* 0x0000004b664b7220 */ /* 0x000fe20000410000 */
[--C-:B------:R-:W-:Y:S01]  /*30e0*/  FFMA.FTZ R111, R94, R111, R96.reuse ;  /* 0x0000006f5e6f7223 */ /* 0x100fe20000010060 */
[----:B------:R-:W-:Y:S01]  /*30f0*/  FFMA.FTZ R118, R128, R68, R95 ;  /* 0x0000004480767223 */ /* 0x000fe2000001005f */
        /* <DEDUP_REMOVED lines=41> */
[----:B------:R-:W-:Y:S01]  /*3390*/  IADD3 R30, P1, R31, UR6, RZ ;  /* 0x000000061f1e7c10 */ /* 0x000fe2000ff3e0ff */
[----:B------:R-:W-:Y:S01]  /*33a0*/  FFMA.FTZ R94, R94, R112, R96 ;  /* 0x000000705e5e7223 */ /* 0x000fe20000010060 */
[----:B------:R-:W-:Y:S01]  /*33b0*/  PRMT R29, R110, 0x7632, R29 ;  /* 0x000076326e1d7816 */ /* 0x000fe2000000001d */
[--C-:B------:R-:W-:Y:S01]  /*33c0*/  FFMA.FTZ R96, R128, R75, R95.reuse ;  /* 0x0000004b80607223 */ /* 0x100fe2000001005f */
[----:B------:R-:W-:Y:S01]  /*33d0*/  F2FP.BF16.F32.PACK_AB R109, R62, R109 ;  /* 0x0000006d3e6d723e */ /* 0x000fe200000010ff */
[--C-:B------:R-:W-:Y:S01]  /*33e0*/  FFMA.FTZ R75, R128, R124, R95.reuse ;  /* 0x0000007c804b7223 */ /* 0x100fe2000001005f */
[----:B------:R-:W-:Y:S01]  /*33f0*/  F2FP.BF16.F32.PACK_AB R111, R118, R111 ;  /* 0x0000006f766f723e */ /* 0x000fe200000010ff */
[----:B------:R-:W-:Y:S01]  /*3400*/  FFMA.FTZ R114, R128, R72, R95 ;  /* 0x0000004880727223 */ /* 0x000fe2000001005f */
[----:B------:R-:W-:Y:S01]  /*3410*/  F2FP.BF16.F32.PACK_AB R113, R122, R113 ;  /* 0x000000717a71723e */ /* 0x000fe200000010ff */
[C-C-:B------:R-:W-:Y:S01]  /*3420*/  FFMA.FTZ R124, R67.reuse, R74, R65.reuse ;  /* 0x0000004a437c7223 */ /* 0x140fe20000010041 */
[----:B------:R-:W-:Y:S01]  /*3430*/  IADD3.X R31, R32, UR7, RZ, P1, !PT ;  /* 0x00000007201f7c10 */ /* 0x000fe20008ffe4ff */
[C-C-:B------:R-:W-:Y:S01]  /*3440*/  FFMA.FTZ R126, R67.reuse, R76, R65.reuse ;  /* 0x0000004c437e7223 */ /* 0x140fe20000010041 */
[--C-:B------:R-:W-:Y:S01]  /*3450*/  FFMA.FTZ R62, R67, R63, R65.reuse ;  /* 0x0000003f433e7223 */ /* 0x100fe20000010041 */
[----:B------:R-:W-:Y:S01]  /*3460*/  IADD3 R32, P1, R33, UR6, RZ ;  /* 0x0000000621207c10 */ /* 0x000fe2000ff3e0ff */
        /* <DEDUP_REMOVED lines=11> */
[----:B------:R0:W-:Y:S01]  /*3520*/  STG.E.U16 desc[UR10][R60.64+0x2], R29 ;  /* 0x0000021d3c007986 */ /* 0x0001e2000c10150a */
[----:B------:R-:W-:Y:S01]  /*3530*/  PRMT R63, R109, 0x7632, R63 ;  /* 0x000076326d3f7816 */ /* 0x000fe2000000003f */
[----:B------:R-:W-:Y:S01]  /*3540*/  FFMA.FTZ R78, R128, R78, R95 ;  /* 0x0000004e804e7223 */ /* 0x000fe2000001005f */
[----:B------:R-:W-:Y:S01]  /*3550*/  PRMT R65, R111, 0x7632, R65 ;  /* 0x000076326f417816 */ /* 0x000fe20000000041 */
[----:B------:R-:W-:Y:S01]  /*3560*/  STG.E.U16 desc[UR10][R60.64], R110 ;  /* 0x0000006e3c007986 */ /* 0x000fe2000c10150a */
[----:B------:R-:W-:Y:S01]  /*3570*/  F2FP.BF16.F32.PACK_AB R114, R114, R115 ;  /* 0x000000737272723e */ /* 0x000fe200000010ff */
[--C-:B------:R-:W-:Y:S01]  /*3580*/  FFMA.FTZ R80, R128, R80, R95.reuse ;  /* 0x0000005080507223 */ /* 0x100fe2000001005f */
[----:B------:R-:W-:Y:S01]  /*3590*/  F2FP.BF16.F32.PACK_AB R117, R124, R117 ;  /* 0x000000757c75723e */ /* 0x000fe200000010ff */
[----:B------:R-:W-:Y:S01]  /*35a0*/  STG.E.U16 desc[UR10][R60.64+0x4], R109 ;  /* 0x0000046d3c007986 */ /* 0x000fe2000c10150a */
[----:B------:R-:W-:Y:S01]  /*35b0*/  IADD3.X R33, R34, UR7, RZ, P1, !PT ;  /* 0x0000000722217c10 */ /* 0x000fe20008ffe4ff */
[C---:B------:R-:W-:Y:S01]  /*35c0*/  FFMA.FTZ R68, R128.reuse, R83, R95 ;  /* 0x0000005380447223 */ /* 0x040fe2000001005f */
[----:B------:R-:W-:Y:S01]  /*35d0*/  IADD3 R34, P1, R35, UR6, RZ ;  /* 0x0000000623227c10 */ /* 0x000fe2000ff3e0ff */
[----:B------:R1:W-:Y:S01]  /*35e0*/  STG.E.U16 desc[UR10][R60.64+0x6], R63 ;  /* 0x0000063f3c007986 */ /* 0x0003e2000c10150a */
[----:B0-----:R-:W-:Y:S01]  /*35f0*/  PRMT R29, R113, 0x7632, R29 ;  /* 0x00007632711d7816 */ /* 0x001fe2000000001d */
[--C-:B------:R-:W-:Y:S01]  /*3600*/  FFMA.FTZ R64, R128, R85, R95.reuse ;  /* 0x0000005580407223 */ /* 0x100fe2000001005f */
[----:B------:R-:W-:Y:S01]  /*3610*/  F2FP.BF16.F32.PACK_AB R96, R96, R119 ;  /* 0x000000776060723e */ /* 0x000fe200000010ff */
[----:B------:R-:W-:Y:S01]  /*3620*/  STG.E.U16 desc[UR10][R30.64], R111 ;  /* 0x0000006f1e007986 */ /* 0x000fe2000c10150a */
[----:B------:R-:W-:Y:S01]  /*3630*/  F2FP.BF16.F32.PACK_AB R121, R126, R121 ;  /* 0x000000797e79723e */ /* 0x000fe200000010ff */
[--C-:B------:R-:W-:Y:S01]  /*3640*/  FFMA.FTZ R66, R128, R87, R95.reuse ;  /* 0x0000005780427223 */ /* 0x100fe2000001005f */
[----:B------:R-:W-:Y:S01]  /*3650*/  IADD3.X R35, R36, UR7, RZ, P1, !PT ;  /* 0x0000000724237c10 */ /* 0x000fe20008ffe4ff */
[----:B------:R-:W-:Y:S01]  /*3660*/  STG.E.U16 desc[UR10][R30.64+0x2], R65 ;  /* 0x000002411e007986 */ /* 0x000fe2000c10150a */
[----:B------:R-:W-:Y:S01]  /*3670*/  F2FP.BF16.F32.PACK_AB R78, R78, R123 ;  /* 0x0000007b4e4e723e */ /* 0x000fe200000010ff */
[----:B------:R-:W-:Y:S01]  /*3680*/  FFMA.FTZ R89, R128, R89, R95 ;  /* 0x0000005980597223 */ /* 0x000fe2000001005f */
[----:B------:R-:W-:Y:S01]  /*3690*/  PRMT R36, R96, 0x7632, R36 ;  /* 0x0000763260247816 */ /* 0x000fe20000000024 */
[----:B------:R-:W-:Y:S01]  /*36a0*/  STG.E.U16 desc[UR10][R30.64+0x4], R113 ;  /* 0x000004711e007986 */ /* 0x000fe2000c10150a */
[----:B-1----:R-:W-:Y:S01]  /*36b0*/  PRMT R61, R114, 0x7632, R61 ;  /* 0x00007632723d7816 */ /* 0x002fe2000000003d */
[--C-:B------:R-:W-:Y:S01]  /*36c0*/  FFMA.FTZ R93, R128, R93, R95.reuse ;  /* 0x0000005d805d7223 */ /* 0x100fe2000001005f */
[----:B------:R-:W-:Y:S01]  /*36d0*/  F2FP.BF16.F32.PACK_AB R76, R76, R125 ;  /* 0x0000007d4c4c723e */ /* 0x000fe200000010ff */
[----:B------:R0:W-:Y:S01]  /*36e0*/  STG.E.U16 desc[UR10][R30.64+0x6], R29 ;  /* 0x0000061d1e007986 */ /* 0x0001e2000c10150a */
[----:B------:R-:W-:Y:S01]  /*36f0*/  F2FP.BF16.F32.PACK_AB R80, R80, R127 ;  /* 0x0000007f5050723e */ /* 0x000fe200000010ff */
[--C-:B------:R-:W-:Y:S01]  /*3700*/  FFMA.FTZ R72, R128, R99, R95.reuse ;  /* 0x0000006380487223 */ /* 0x100fe2000001005f */
[----:B------:R-:W-:Y:S01]  /*3710*/  F2FP.BF16.F32.PACK_AB R82, R82, R129 ;  /* 0x000000815252723e */ /* 0x000fe200000010ff */
[----:B------:R-:W-:Y:S01]  /*3720*/  STG.E.U16 desc[UR10][R32.64], R114 ;  /* 0x0000007220007986 */ /* 0x000fe2000c10150a */
[----:B------:R-:W-:Y:S01]  /*3730*/  F2FP.BF16.F32.PACK_AB R68, R68, R131 ;  /* 0x000000834444723e */ /* 0x000fe200000010ff */
[--C-:B------:R-:W-:Y:S01]  /*3740*/  FFMA.FTZ R112, R128, R101, R95.reuse ;  /* 0x0000006580707223 */ /* 0x100fe2000001005f */
[----:B------:R-:W-:Y:S01]  /*3750*/  F2FP.BF16.F32.PACK_AB R84, R84, R133 ;  /* 0x000000855454723e */ /* 0x000fe200000010ff */
[----:B------:R-:W-:Y:S01]  /*3760*/  STG.E.U16 desc[UR10][R32.64+0x2], R61 ;  /* 0x0000023d20007986 */ /* 0x000fe2000c10150a */
[----:B------:R-:W-:Y:S01]  /*3770*/  F2FP.BF16.F32.PACK_AB R64, R64, R135 ;  /* 0x000000874040723e */ /* 0x000fe200000010ff */
[----:B------:R-:W-:Y:S01]  /*3780*/  FFMA.FTZ R116, R128, R81, R95 ;  /* 0x0000005180747223 */ /* 0x000fe2000001005f */
[----:B------:R-:W-:Y:S01]  /*3790*/  F2FP.BF16.F32.PACK_AB R86, R86, R137 ;  /* 0x000000895656723e */ /* 0x000fe200000010ff */
[----:B------:R-:W-:Y:S01]  /*37a0*/  STG.E.U16 desc[UR10][R32.64+0x4], R117 ;  /* 0x0000047520007986 */ /* 0x000fe2000c10150a */
[----:B0-----:R-:W-:-:S02]  /*37b0*/  PRMT R31, R117, 0x7632, R31 ;  /* 0x00007632751f7816 */ /* 0x001fc4000000001f */
[----:B------:R-:W-:Y:S02]  /*37c0*/  IADD3 R30, P1, R37, UR6, RZ ;  /* 0x00000006251e7c10 */ /* 0x000fe4000ff3e0ff */
[----:B------:R-:W-:Y:S01]  /*37d0*/  PRMT R29, R121, 0x7632, R29 ;  /* 0x00007632791d7816 */ /* 0x000fe2000000001d */
[----:B------:R0:W-:Y:S01]  /*37e0*/  STG.E.U16 desc[UR10][R32.64+0x6], R31 ;  /* 0x0000061f20007986 */ /* 0x0001e2000c10150a */
[----:B------:R-:W-:Y:S02]  /*37f0*/  F2FP.BF16.F32.PACK_AB R66, R66, R105 ;  /* 0x000000694242723e */ /* 0x000fe400000010ff */
[----:B------:R-:W-:Y:S01]  /*3800*/  F2FP.BF16.F32.PACK_AB R88, R88, R141 ;  /* 0x0000008d5858723e */ /* 0x000fe200000010ff */
[----:B------:R-:W-:Y:S01]  /*3810*/  STG.E.U16 desc[UR10][R34.64], R96 ;  /* 0x0000006022007986 */ /* 0x000fe2000c10150a */
[----:B------:R-:W-:Y:S02]  /*3820*/  F2FP.BF16.F32.PACK_AB R89, R89, R104 ;  /* 0x000000685959723e */ /* 0x000fe400000010ff */
[----:B------:R-:W-:Y:S01]  /*3830*/  F2FP.BF16.F32.PACK_AB R92, R92, R145 ;  /* 0x000000915c5c723e */ /* 0x000fe200000010ff */
[----:B------:R1:W-:Y:S01]  /*3840*/  STG.E.U16 desc[UR10][R34.64+0x2], R36 ;  /* 0x0000022422007986 */ /* 0x0003e2000c10150a */
[----:B------:R-:W-:-:S02]  /*3850*/  F2FP.BF16.F32.PACK_AB R93, R93, R102 ;  /* 0x000000665d5d723e */ /* 0x000fc400000010ff */
[----:B------:R-:W-:Y:S01]  /*3860*/  F2FP.BF16.F32.PACK_AB R98, R98, R149 ;  /* 0x000000956262723e */ /* 0x000fe200000010ff */
[----:B------:R-:W-:Y:S01]  /*3870*/  STG.E.U16 desc[UR10][R34.64+0x4], R121 ;  /* 0x0000047922007986 */ /* 0x000fe2000c10150a */
[----:B0-----:R-:W-:Y:S02]  /*3880*/  IADD3.X R31, R38, UR7, RZ, P1, !PT ;  /* 0x00000007261f7c10 */ /* 0x001fe40008ffe4ff */
[----:B------:R-:W-:Y:S01]  /*3890*/  PRMT R33, R78, 0x7632, R33 ;  /* 0x000076324e217816 */ /* 0x000fe20000000021 */
[----:B------:R0:W-:Y:S01]  /*38a0*/  STG.E.U16 desc[UR10][R34.64+0x6], R29 ;  /* 0x0000061d22007986 */ /* 0x0001e2000c10150a */
[----:B------:R-:W-:Y:S02]  /*38b0*/  IADD3 R32, P1, R39, UR6, RZ ;  /* 0x0000000627207c10 */ /* 0x000fe4000ff3e0ff */
[----:B------:R-:W-:Y:S01]  /*38c0*/  F2FP.BF16.F32.PACK_AB R72, R72, R73 ;  /* 0x000000494848723e */ /* 0x000fe200000010ff */
[----:B------:R2:W-:Y:S01]  /*38d0*/  STG.E.U16 desc[UR10][R30.64+0x2], R33 ;  /* 0x000002211e007986 */ /* 0x0005e2000c10150a */
[----:B-1----:R-:W-:-:S02]  /*38e0*/  PRMT R36, R80, 0x7632, R36 ;  /* 0x0000763250247816 */ /* 0x002fc40000000024 */
[----:B------:R-:W-:Y:S01]  /*38f0*/  F2FP.BF16.F32.PACK_AB R100, R100, R153 ;  /* 0x000000996464723e */ /* 0x000fe200000010ff */
[----:B------:R-:W-:Y:S01]  /*3900*/  STG.E.U16 desc[UR10][R30.64], R78 ;  /* 0x0000004e1e007986 */ /* 0x000fe2000c10150a */
[----:B------:R-:W-:Y:S02]  /*3910*/  F2FP.BF16.F32.PACK_AB R71, R112, R71 ;  /* 0x000000477047723e */ /* 0x000fe400000010ff */
[----:B------:R-:W-:Y:S01]  /*3920*/  F2FP.BF16.F32.PACK_AB R74, R74, R157 ;  /* 0x0000009d4a4a723e */ /* 0x000fe200000010ff */
[----:B------:R-:W-:Y:S01]  /*3930*/  STG.E.U16 desc[UR10][R30.64+0x4], R76 ;  /* 0x0000044c1e007986 */ /* 0x000fe2000c10150a */
[----:B0-----:R-:W-:Y:S02]  /*3940*/  PRMT R35, R76, 0x7632, R35 ;  /* 0x000076324c237816 */ /* 0x001fe40000000023 */
[----:B------:R-:W-:Y:S02]  /*3950*/  PRMT R29, R82, 0x7632, R29 ;  /* 0x00007632521d7816 */ /* 0x000fe4000000001d */
[----:B--2---:R-:W-:Y:S01]  /*3960*/  IADD3.X R33, R40, UR7, RZ, P1, !PT ;  /* 0x0000000728217c10 */ /* 0x004fe20008ffe4ff */
[----:B------:R0:W-:Y:S01]  /*3970*/  STG.E.U16 desc[UR10][R30.64+0x6], R35 ;  /* 0x000006231e007986 */ /* 0x0001e2000c10150a */
[----:B------:R-:W-:-:S02]  /*3980*/  IADD3 R34, P1, R41, UR6, RZ ;  /* 0x0000000629227c10 */ /* 0x000fc4000ff3e0ff */
[----:B------:R-:W-:Y:S01]  /*3990*/  F2FP.BF16.F32.PACK_AB R69, R116, R69 ;  /* 0x000000457445723e */ /* 0x000fe200000010ff */
[----:B------:R-:W-:Y:S01]  /*39a0*/  STG.E.U16 desc[UR10][R32.64], R80 ;  /* 0x0000005020007986 */ /* 0x000fe2000c10150a */
[----:B------:R-:W-:Y:S02]  /*39b0*/  F2FP.BF16.F32.PACK_AB R70, R70, R161 ;  /* 0x000000a14646723e */ /* 0x000fe400000010ff */
[----:B------:R-:W-:Y:S01]  /*39c0*/  F2FP.BF16.F32.PACK_AB R3, R120, R3 ;  /* 0x000000037803723e */ /* 0x000fe200000010ff */
[----:B------:R1:W-:Y:S01]  /*39d0*/  STG.E.U16 desc[UR10][R32.64+0x2], R36 ;  /* 0x0000022420007986 */ /* 0x0003e2000c10150a */
[----:B------:R-:W-:Y:S02]  /*39e0*/  F2FP.BF16.F32.PACK_AB R62, R62, R165 ;  /* 0x000000a53e3e723e */ /* 0x000fe400000010ff */
[----:B------:R-:W-:Y:S01]  /*39f0*/  F2FP.BF16.F32.PACK_AB R75, R75, R94 ;  /* 0x0000005e4b4b723e */ /* 0x000fe200000010ff */
[----:B------:R-:W-:Y:S01]  /*3a00*/  STG.E.U16 desc[UR10][R32.64+0x4], R82 ;  /* 0x0000045220007986 */ /* 0x000fe2000c10150a */
[----:B0-----:R-:W-:-:S02]  /*3a10*/  IADD3.X R35, R42, UR7, RZ, P1, !PT ;  /* 0x000000072a237c10 */ /* 0x001fc40008ffe4ff */
[----:B------:R-:W-:Y:S01]  /*3a20*/  PRMT R31, R68, 0x7632, R31 ;  /* 0x00007632441f7816 */ /* 0x000fe2000000001f */
[----:B------:R0:W-:Y:S01]  /*3a30*/  STG.E.U16 desc[UR10][R32.64+0x6], R29 ;  /* 0x0000061d20007986 */ /* 0x0001e2000c10150a */
[----:B------:R-:W-:Y:S02]  /*3a40*/  IADD3 R30, P1, R43, UR6, RZ ;  /* 0x000000062b1e7c10 */ /* 0x000fe4000ff3e0ff */
[----:B------:R-:W-:Y:S01]  /*3a50*/  F2FP.BF16.F32.PACK_AB R106, R106, R107 ;  /* 0x0000006b6a6a723e */ /* 0x000fe200000010ff */
[----:B------:R2:W-:Y:S01]  /*3a60*/  STG.E.U16 desc[UR10][R34.64+0x2], R31 ;  /* 0x0000021f22007986 */ /* 0x0005e2000c10150a */
[----:B-1----:R-:W-:-:S03]  /*3a70*/  PRMT R36, R64, 0x7632, R36 ;  /* 0x0000763240247816 */ /* 0x002fc60000000024 */
[----:B------:R-:W-:Y:S01]  /*3a80*/  STG.E.U16 desc[UR10][R34.64], R68 ;  /* 0x0000004422007986 */ /* 0x000fe2000c10150a */
[----:B0-----:R-:W-:-:S03]  /*3a90*/  PRMT R33, R84, 0x7632, R33 ;  /* 0x0000763254217816 */ /* 0x001fc60000000021 */
[----:B------:R-:W-:Y:S01]  /*3aa0*/  STG.E.U16 desc[UR10][R34.64+0x4], R84 ;  /* 0x0000045422007986 */ /* 0x000fe2000c10150a */
[----:B------:R-:W-:Y:S02]  /*3ab0*/  PRMT R29, R86, 0x7632, R29 ;  /* 0x00007632561d7816 */ /* 0x000fe4000000001d */
[----:B--2---:R-:W-:Y:S01]  /*3ac0*/  IADD3.X R31, R44, UR7, RZ, P1, !PT ;  /* 0x000000072c1f7c10 */ /* 0x004fe20008ffe4ff */
[----:B------:R0:W-:Y:S01]  /*3ad0*/  STG.E.U16 desc[UR10][R34.64+0x6], R33 ;  /* 0x0000062122007986 */ /* 0x0001e2000c10150a */
[----:B------:R-:W-:-:S03]  /*3ae0*/  IADD3 R32, P1, R45, UR6, RZ ;  /* 0x000000062d207c10 */ /* 0x000fc6000ff3e0ff */
[----:B------:R-:W-:Y:S04]  /*3af0*/  STG.E.U16 desc[UR10][R30.64], R64 ;  /* 0x000000401e007986 */ /* 0x000fe8000c10150a */
[----:B------:R1:W-:Y:S01]  /*3b00*/  STG.E.U16 desc[UR10][R30.64+0x2], R36 ;  /* 0x000002241e007986 */ /* 0x0003e2000c10150a */
[----:B0-----:R-:W-:-:S03]  /*3b10*/  IADD3.X R33, R46, UR7, RZ, P1, !PT ;  /* 0x000000072e217c10 */ /* 0x001fc60008ffe4ff */
[----:B------:R-:W-:Y:S01]  /*3b20*/  STG.E.U16 desc[UR10][R30.64+0x4], R86 ;  /* 0x000004561e007986 */ /* 0x000fe2000c10150a */
[----:B------:R-:W-:Y:S02]  /*3b30*/  PRMT R35, R66, 0x7632, R35 ;  /* 0x0000763242237816 */ /* 0x000fe40000000023 */
[----:B------:R-:W-:Y:S01]  /*3b40*/  IADD3 R34, P1, R47, UR6, RZ ;  /* 0x000000062f227c10 */ /* 0x000fe2000ff3e0ff */
[----:B------:R0:W-:Y:S01]  /*3b50*/  STG.E.U16 desc[UR10][R30.64+0x6], R29 ;  /* 0x0000061d1e007986 */ /* 0x0001e2000c10150a */
[----:B-1----:R-:W-:-:S03]  /*3b60*/  PRMT R36, R89, 0x7632, R36 ;  /* 0x0000763259247816 */ /* 0x002fc60000000024 */
[----:B------:R1:W-:Y:S04]  /*3b70*/  STG.E.U16 desc[UR10][R32.64+0x2], R35 ;  /* 0x0000022320007986 */ /* 0x0003e8000c10150a */
[----:B------:R-:W-:Y:S01]  /*3b80*/  STG.E.U16 desc[UR10][R32.64], R66 ;  /* 0x0000004220007986 */ /* 0x000fe2000c10150a */
[----:B0-----:R-:W-:-:S03]  /*3b90*/  PRMT R31, R88, 0x7632, R31 ;  /* 0x00007632581f7816 */ /* 0x001fc6000000001f */
[----:B------:R-:W-:Y:S01]  /*3ba0*/  STG.E.U16 desc[UR10][R32.64+0x4], R88 ;  /* 0x0000045820007986 */ /* 0x000fe2000c10150a */
[----:B------:R-:W-:Y:S02]  /*3bb0*/  PRMT R29, R92, 0x7632, R29 ;  /* 0x000076325c1d7816 */ /* 0x000fe4000000001d */
[----:B-1----:R-:W-:Y:S01]  /*3bc0*/  IADD3.X R35, R48, UR7, RZ, P1, !PT ;  /* 0x0000000730237c10 */ /* 0x002fe20008ffe4ff */
        /* <DEDUP_REMOVED lines=19> */
[----:B------:R-:W-:Y:S01]  /*3d00*/  STG.E.U16 desc[UR10][R32.64+0x2], R36 ;  /* 0x0000022420007986 */ /* 0x000fe2000c10150a */
[----:B0-----:R-:W-:-:S03]  /*3d10*/  IADD3.X R35, R54, UR7, RZ, P1, !PT ;  /* 0x0000000736237c10 */ /* 0x001fc60008ffe4ff */
[----:B------:R-:W-:Y:S01]  /*3d20*/  STG.E.U16 desc[UR10][R32.64+0x4], R100 ;  /* 0x0000046420007986 */ /* 0x000fe2000c10150a */
[----:B------:R-:W-:Y:S02]  /*3d30*/  PRMT R31, R71, 0x7632, R31 ;  /* 0x00007632471f7816 */ /* 0x000fe4000000001f */
[----:B------:R-:W-:Y:S01]  /*3d40*/  IADD3 R30, P1, R55, UR6, RZ ;  /* 0x00000006371e7c10 */ /* 0x000fe2000ff3e0ff */
[----:B------:R0:W-:Y:S04]  /*3d50*/  STG.E.U16 desc[UR10][R32.64+0x6], R29 ;  /* 0x0000061d20007986 */ /* 0x0001e8000c10150a */
        /* <DEDUP_REMOVED lines=10> */
[----:B0-----:R-:W-:-:S03]  /*3e00*/  PRMT R35, R70, 0x7632, R35 ;  /* 0x0000763246237816 */ /* 0x001fc60000000023 */
[----:B------:R-:W-:Y:S01]  /*3e10*/  STG.E.U16 desc[UR10][R30.64+0x4], R70 ;  /* 0x000004461e007986 */ /* 0x000fe2000c10150a */
[----:B------:R-:W-:Y:S02]  /*3e20*/  IADD3.X R33, R58, UR7, RZ, P1, !PT ;  /* 0x000000073a217c10 */ /* 0x000fe40008ffe4ff */
[----:B------:R-:W-:Y:S01]  /*3e30*/  IADD3 R34, P1, R59, UR6, RZ ;  /* 0x000000063b227c10 */ /* 0x000fe2000ff3e0ff */
[----:B------:R0:W-:Y:S01]  /*3e40*/  STG.E.U16 desc[UR10][R30.64+0x6], R35 ;  /* 0x000006231e007986 */ /* 0x0001e2000c10150a */
[----:B-1----:R-:W-:-:S03]  /*3e50*/  PRMT R29, R62, 0x7632, R29 ;  /* 0x000076323e1d7816 */ /* 0x002fc6000000001d */
[----:B------:R1:W-:Y:S04]  /*3e60*/  STG.E.U16 desc[UR10][R32.64], R3 ;  /* 0x0000000320007986 */ /* 0x0003e8000c10150a */
[----:B------:R2:W-:Y:S01]  /*3e70*/  STG.E.U16 desc[UR10][R32.64+0x4], R62 ;  /* 0x0000043e20007986 */ /* 0x0005e2000c10150a */
[----:B0-----:R-:W-:-:S03]  /*3e80*/  PRMT R31, R3, 0x7632, R31 ;  /* 0x00007632031f7816 */ /* 0x001fc6000000001f */
[----:B------:R2:W-:Y:S01]  /*3e90*/  STG.E.U16 desc[UR10][R32.64+0x6], R29 ;  /* 0x0000061d20007986 */ /* 0x0005e2000c10150a */
[----:B------:R-:W-:Y:S02]  /*3ea0*/  IADD3.X R35, R108, UR7, RZ, P1, !PT ;  /* 0x000000076c237c10 */ /* 0x000fe40008ffe4ff */
[----:B------:R-:W-:Y:S01]  /*3eb0*/  PRMT R30, R75, 0x7632, R30 ;  /* 0x000076324b1e7816 */ /* 0x000fe2000000001e */
[----:B------:R2:W-:Y:S01]  /*3ec0*/  STG.E.U16 desc[UR10][R32.64+0x2], R31 ;  /* 0x0000021f20007986 */ /* 0x0005e2000c10150a */
[----:B-1----:R-:W-:Y:S02]  /*3ed0*/  PRMT R3, R106, 0x7632, R3 ;  /* 0x000076326a037816 */ /* 0x002fe40000000003 */
[----:B------:R-:W-:Y:S01]  /*3ee0*/  IADD3 R22, P1, R22, 0x9, RZ ;  /* 0x0000000916167810 */ /* 0x000fe20007f3e0ff */
[----:B------:R2:W-:Y:S03]  /*3ef0*/  STG.E.U16 desc[UR10][R34.64], R75 ;  /* 0x0000004b22007986 */ /* 0x0005e6000c10150a */
[----:B------:R-:W-:Y:S01]  /*3f00*/  IADD3.X R21, RZ, R21, RZ, P1, !PT ;  /* 0x00000015ff157210 */ /* 0x000fe20000ffe4ff */
[----:B------:R2:W-:Y:S01]  /*3f10*/  STG.E.U16 desc[UR10][R34.64+0x2], R30 ;  /* 0x0000021e22007986 */ /* 0x0005e2000c10150a */
[----:B------:R-:W-:-:S03]  /*3f20*/  ISETP.GE.U32.AND P1, PT, R22, R27, PT ;  /* 0x0000001b1600720c */ /* 0x000fc60003f26070 */
[----:B------:R2:W-:Y:S01]  /*3f30*/  STG.E.U16 desc[UR10][R34.64+0x4], R106 ;  /* 0x0000046a22007986 */ /* 0x0005e2000c10150a */
[----:B------:R-:W-:-:S03]  /*3f40*/  ISETP.GE.AND.EX P1, PT, R21, R28, PT, P1 ;  /* 0x0000001c1500720c */ /* 0x000fc60003f26310 */
[----:B------:R2:W-:Y:S10]  /*3f50*/  STG.E.U16 desc[UR10][R34.64+0x6], R3 ;  /* 0x0000060322007986 */ /* 0x0005f4000c10150a */
[----:B------:R-:W-:Y:S05]  /*3f60*/  @!P1 BRA `(.L_x_1618) ;  /* 0xffffffc400249947 */ /* 0x000fea000383ffff */
[----:B------:R-:W-:Y:S05]  /*3f70*/  EXIT ;  /* 0x000000000000794d */ /* 0x000fea0003800000 */
.L_x_1619:
        /* <DEDUP_REMOVED lines=16> */
.L_x_3487:


//--------------------- .text._ZN13group_norm_v214gn_cuda_kernelI13__nv_bfloat16Li320ELi1ELi32ELi20ELi1024ELb0ELi128ELi320ELi320ELi4ELb1ELi18ELb0ELb0ENS_16CompileConditionILi900EEEEEvPT_PKS4_S7_S7_flPfS8_Pj --------------------------
	.section	.text._ZN13group_norm_v214gn_cuda_kernelI13__nv_bfloat16Li320ELi1ELi32ELi20ELi1024ELb0ELi128ELi320ELi320ELi4ELb1ELi18ELb0ELb0ENS_16CompileConditionILi900EEEEEvPT_PKS4_S7_S7_flPfS8_Pj,"ax",@progbits
	.align	128
        .global         _ZN13group_norm_v214gn_cuda_kernelI13__nv_bfloat16Li320ELi1ELi32ELi20ELi1024ELb0ELi128ELi320ELi320ELi4ELb1ELi18ELb0ELb0ENS_16CompileConditionILi900EEEEEvPT_PKS4_S7_S7_flPfS8_Pj
        .type           _ZN13group_norm_v214gn_cuda_kernelI13__nv_bfloat16Li320ELi1ELi32ELi20ELi1024ELb0ELi128ELi320ELi320ELi4ELb1ELi18ELb0ELb0ENS_16CompileConditionILi900EEEEEvPT_PKS4_S7_S7_flPfS8_Pj,@function
        .size           _ZN13group_norm_v214gn_cuda_kernelI13__nv_bfloat16Li320ELi1ELi32ELi20ELi1024ELb0ELi128ELi320ELi320ELi4ELb1ELi18ELb0ELb0ENS_16CompileConditionILi900EEEEEvPT_PKS4_S7_S7_flPfS8_Pj,(.L_x_3488 - _ZN13group_norm_v214gn_cuda_kernelI13__nv_bfloat16Li320ELi1ELi32ELi20ELi1024ELb0ELi128ELi320ELi320ELi4ELb1ELi18ELb0ELb0ENS_16CompileConditionILi900EEEEEvPT_PKS4_S7_S7_flPfS8_Pj)
        .other          _ZN13group_norm_v214gn_cuda_kernelI13__nv_bfloat16Li320ELi1ELi32ELi20ELi1024ELb0ELi128ELi320ELi320ELi4ELb1ELi18ELb0ELb0ENS_16CompileConditionILi900EEEEEvPT_PKS4_S7_S7_flPfS8_Pj,@"STO_CUDA_ENTRY STV_DEFAULT"
_ZN13group_norm_v214gn_cuda_kernelI13__nv_bfloat16Li320ELi1ELi32ELi20ELi1024ELb0ELi128ELi320ELi320ELi4ELb1ELi18ELb0ELb0ENS_16CompileConditionILi900EEEEEvPT_PKS4_S7_S7_flPfS8_Pj:
.text._ZN13group_norm_v214gn_cuda_kernelI13__nv_bfloat16Li320ELi1ELi32ELi20ELi1024ELb0ELi128ELi320ELi320ELi4ELb1ELi18ELb0ELb0ENS_16CompileConditionILi900EEEEEvPT_PKS4_S7_S7_flPfS8_Pj:
        /* <DEDUP_REMOVED lines=12> */
[----:B------:R-:W-:Y:S01]  /*00c0*/  ULOP3.LUT UR5, UR11, 0x1, URZ, 0xc0, !UPT ;  /* 0x000000010b057892 */ /* 0x000fe2000f8ec03f */
[----:B------:R-:W2:Y:S01]  /*00d0*/  S2R R0, SR_CTAID.X ;  /* 0x0000000000007919 */ /* 0x000ea20000002500 */
[----:B------:R-:W-:Y:S02]  /*00e0*/  USHF.L.U32 UR6, UR11, 0x4, URZ ;  /* 0x000000040b067899 */ /* 0x000fe4000800063f */
[----:B------:R-:W-:Y:S02]  /*00f0*/  UIMAD UR5, UR5, 0x140, URZ ;  /* 0x00000140050578a4 */ /* 0x000fe4000f8e023f */
[----:B------:R-:W-:Y:S01]  /*0100*/  ULOP3.LUT UR9, UR6, 0x10, URZ, 0xc0, !UPT ;  /* 0x0000001006097892 */ /* 0x000fe2000f8ec03f */
[----:B------:R-:W-:-:S03]  /*0110*/  ULDC.64 UR12, c[0x0][0x240] ;  /* 0x00009000000c7ab9 */ /* 0x000fc60000000a00 */
[----:B------:R-:W-:Y:S02]  /*0120*/  MOV R6, UR5 ;  /* 0x0000000500067c02 */ /* 0x000fe40008000f00 */
[----:B------:R-:W-:Y:S02]  /*0130*/  IADD3 R8, RZ, -UR9, RZ ;  /* 0x80000009ff087c10 */ /* 0x000fe4000fffe0ff */
[----:B------:R-:W-:Y:S01]  /*0140*/  ISETP.EQ.U32.AND P1, PT, RZ, UR12, PT ;  /* 0x0000000cff007c0c */ /* 0x000fe2000bf22070 */
[----:B-1----:R-:W-:Y:S02]  /*0150*/  ULEA UR7, UR10, UR8, 0x18 ;  /* 0x000000080a077291 */ /* 0x002fe4000f8ec03f */
[----:B------:R-:W-:-:S04]  /*0160*/  UIADD3 UR8, UR8, 0xc80, URZ ;  /* 0x00000c8008087890 */ /* 0x000fc8000fffe03f */
[----:B------:R-:W-:Y:S01]  /*0170*/  MOV R9, UR7 ;  /* 0x0000000700097c02 */ /* 0x000fe20008000f00 */
[----:B0-----:R-:W-:Y:S01]  /*0180*/  IMAD.WIDE.U32 R2, R12, -0x33333333, RZ ;  /* 0xcccccccd0c027825 */ /* 0x001fe200078e00ff */
[----:B------:R-:W-:Y:S01]  /*0190*/  ULEA UR8, UR10, UR8, 0x18 ;  /* 0x000000080a087291 */ /* 0x000fe2000f8ec03f */
[----:B------:R-:W-:Y:S01]  /*01a0*/  ULDC.64 UR6, c[0x0][0x250] ;  /* 0x0000940000067ab9 */ /* 0x000fe20000000a00 */
[C---:B--2---:R-:W-:Y:S01]  /*01b0*/  LOP3.LUT P0, RZ, R0.reuse, 0x7, RZ, 0xc0, !PT ;  /* 0x0000000700ff7812 */ /* 0x044fe2000780c0ff */
[----:B------:R-:W-:Y:S01]  /*01c0*/  UMOV UR10, UR4 ;  /* 0x00000004000a7c82 */ /* 0x000fe20008000000 */
[----:B------:R-:W-:Y:S01]  /*01d0*/  SHF.R.U32.HI R7, RZ, 0x6, R3 ;  /* 0x00000006ff077819 */ /* 0x000fe20000011603 */
[----:B------:R-:W-:Y:S01]  /*01e0*/  UIMAD.WIDE.U32 UR6, UR11, 0x4, UR6 ;  /* 0x000000040b0678a5 */ /* 0x000fe2000f8e0006 */
[--C-:B------:R-:W-:Y:S01]  /*01f0*/  SHF.R.U32.HI R3, RZ, 0x2, R12.reuse ;  /* 0x00000002ff037819 */ /* 0x100fe2000001160c */
[----:B------:R-:W-:Y:S01]  /*0200*/  UMOV UR4, URZ ;  /* 0x0000003f00047c82 */ /* 0x000fe20008000000 */
[----:B------:R-:W-:Y:S01]  /*0210*/  LOP3.LUT R0, R0, 0x7, RZ, 0xc0, !PT ;  /* 0x0000000700007812 */ /* 0x000fe200078ec0ff */
[----:B------:R-:W-:Y:S01]  /*0220*/  IMAD R2, R7, -0x50, R12 ;  /* 0xffffffb007027824 */ /* 0x000fe200078e020c */
[----:B------:R-:W-:-:S02]  /*0230*/  SHF.L.U32 R11, R3, 0x3, RZ ;  /* 0x00000003030b7819 */ /* 0x000fc400000006ff */
[----:B------:R-:W-:Y:S01]  /*0240*/  IADD3 R5, R3, UR9, RZ ;  /* 0x0000000903057c10 */ /* 0x000fe2000fffe0ff */
[C---:B------:R-:W-:Y:S01]  /*0250*/  IMAD R4, R2.reuse, 0x28, R9 ;  /* 0x0000002802047824 */ /* 0x040fe200078e0209 */
[----:B------:R-:W-:Y:S02]  /*0260*/  LOP3.LUT R0, R11, 0xfffffff8, R0, 0xe2, !PT ;  /* 0xfffffff80b007812 */ /* 0x000fe400078ee200 */
[----:B------:R-:W-:Y:S01]  /*0270*/  LEA R3, R2, UR5, 0x2 ;  /* 0x0000000502037c11 */ /* 0x000fe2000f8e10ff */
[----:B------:R-:W-:Y:S01]  /*0280*/  IMAD R5, R5, 0x14, -R6 ;  /* 0x0000001405057824 */ /* 0x000fe200078e0a06 */
[C---:B------:R-:W-:Y:S01]  /*0290*/  IADD3 R11, R12.reuse, UR9, RZ ;  /* 0x000000090c0b7c10 */ /* 0x040fe2000fffe0ff */
[----:B------:R0:W-:Y:S01]  /*02a0*/  STL [R1+0x130], R0 ;  /* 0x0001300001007387 */ /* 0x0001e20000100800 */
[----:B------:R-:W-:Y:S01]  /*02b0*/  ISETP.GT.U32.OR P0, PT, R12, 0xf, P0 ;  /* 0x0000000f0c00780c */ /* 0x000fe20000704470 */
[----:B------:R-:W-:Y:S01]  /*02c0*/  IMAD.WIDE.U32 R2, R3, -0x33333333, RZ ;  /* 0xcccccccd03027825 */ /* 0x000fe200078e00ff */
[----:B------:R-:W-:Y:S01]  /*02d0*/  IADD3 R6, R5, 0x8, RZ ;  /* 0x0000000805067810 */ /* 0x000fe20007ffe0ff */
[----:B------:R-:W-:Y:S01]  /*02e0*/  UMOV UR5, URZ ;  /* 0x0000003f00057c82 */ /* 0x000fe20008000000 */
[----:B------:R-:W-:Y:S01]  /*02f0*/  ISETP.EQ.OR.EX P0, PT, RZ, UR13, P0, P1 ;  /* 0x0000000dff007c0c */ /* 0x000fe20008702710 */
[----:B------:R-:W-:Y:S01]  /*0300*/  IMAD.MOV.U32 R2, RZ, RZ, R8 ;  /* 0x000000ffff027224 */ /* 0x000fe200078e0008 */
[----:B------:R-:W-:Y:S01]  /*0310*/  SHF.R.S32.HI R6, RZ, 0x2, R6 ;  /* 0x00000002ff067819 */ /* 0x000fe20000011406 */
[----:B------:R-:W-:Y:S01]  /*0320*/  ULDC.64 UR12, c[0x0][0x208] ;  /* 0x00008200000c7ab9 */ /* 0x000fe20000000a00 */
[----:B0-----:R-:W-:-:S02]  /*0330*/  LEA R0, R7, R4, 0x3 ;  /* 0x0000000407007211 */ /* 0x001fc400078e18ff */
[C---:B------:R-:W-:Y:S01]  /*0340*/  IADD3 R4, R5.reuse, 0x4, RZ ;  /* 0x0000000405047810 */ /* 0x040fe20007ffe0ff */
[----:B------:R-:W-:Y:S01]  /*0350*/  IMAD R6, R6, 0x28, R9 ;  /* 0x0000002806067824 */ /* 0x000fe200078e0209 */
[----:B------:R-:W-:Y:S01]  /*0360*/  IADD3 R7, R5, 0xc, RZ ;  /* 0x0000000c05077810 */ /* 0x000fe20007ffe0ff */
[----:B------:R0:W-:Y:S01]  /*0370*/  STL [R1+0x134], R0 ;  /* 0x0001340001007387 */ /* 0x0001e20000100800 */
[----:B------:R-:W-:Y:S02]  /*0380*/  LEA.HI R2, R3, R2, RZ, 0x1c ;  /* 0x0000000203027211 */ /* 0x000fe400078fe0ff */
[----:B------:R-:W-:Y:S02]  /*0390*/  SHF.R.S32.HI R4, RZ, 0x2, R4 ;  /* 0x00000002ff047819 */ /* 0x000fe40000011404 */
[----:B------:R-:W-:Y:S02]  /*03a0*/  SHF.L.U32 R3, R12, 0x3, RZ ;  /* 0x000000030c037819 */ /* 0x000fe400000006ff */
[----:B------:R-:W-:Y:S01]  /*03b0*/  SHF.R.S32.HI R7, RZ, 0x2, R7 ;  /* 0x00000002ff077819 */ /* 0x000fe20000011407 */
[----:B------:R-:W-:Y:S01]  /*03c0*/  IMAD R4, R4, 0x28, R9 ;  /* 0x0000002804047824 */ /* 0x000fe200078e0209 */
[----:B------:R-:W-:-:S02]  /*03d0*/  LOP3.LUT R3, R3, 0x18, RZ, 0xc0, !PT ;  /* 0x0000001803037812 */ /* 0x000fc400078ec0ff */
[----:B0-----:R-:W-:Y:S01]  /*03e0*/  SHF.R.S32.HI R0, RZ, 0x2, R5 ;  /* 0x00000002ff007819 */ /* 0x001fe20000011405 */
[----:B------:R-:W-:Y:S01]  /*03f0*/  VIADD R5, R5, 0x10 ;  /* 0x0000001005057836 */ /* 0x000fe20000000000 */
[----:B------:R-:W-:Y:S01]  /*0400*/  IADD3 R4, R3, R4, RZ ;  /* 0x0000000403047210 */ /* 0x000fe20007ffe0ff */
[--C-:B------:R-:W-:Y:S02]  /*0410*/  IMAD R8, R7, 0x28, R9.reuse ;  /* 0x0000002807087824 */ /* 0x100fe400078e0209 */
[----:B------:R-:W-:Y:S01]  /*0420*/  IMAD R0, R0, 0x28, R9 ;  /* 0x0000002800007824 */ /* 0x000fe200078e0209 */
[----:B------:R-:W-:-:S05]  /*0430*/  SHF.R.S32.HI R5, RZ, 0x2, R5 ;  /* 0x00000002ff057819 */ /* 0x000fca0000011405 */
[----:B------:R-:W-:Y:S01]  /*0440*/  IMAD R10, R5, 0x28, R9 ;  /* 0x00000028050a7824 */ /* 0x000fe200078e0209 */
[----:B------:R-:W-:Y:S02]  /*0450*/  IADD3 R5, R0, R3, RZ ;  /* 0x0000000300057210 */ /* 0x000fe40007ffe0ff */
[----:B------:R-:W-:-:S03]  /*0460*/  IADD3 R0, R3, R6, RZ ;  /* 0x0000000603007210 */ /* 0x000fc60007ffe0ff */
[----:B------:R-:W-:Y:S04]  /*0470*/  STL [R1+0x128], R5 ;  /* 0x0001280501007387 */ /* 0x000fe80000100800 */
[----:B------:R0:W-:Y:S04]  /*0480*/  STL [R1+0x124], R4 ;  /* 0x0001240401007387 */ /* 0x0001e80000100800 */
[----:B------:R1:W-:Y:S01]  /*0490*/  STL [R1+0x120], R0 ;  /* 0x0001200001007387 */ /* 0x0003e20000100800 */
[C---:B0-----:R-:W-:Y:S01]  /*04a0*/  IADD3 R4, R3.reuse, R8, RZ ;  /* 0x0000000803047210 */ /* 0x041fe20007ffe0ff */
[----:B-1----:R-:W-:-:S04]  /*04b0*/  IMAD.IADD R0, R3, 0x1, R10 ;  /* 0x0000000103007824 */ /* 0x002fc800078e020a */
[----:B------:R-:W-:Y:S01]  /*04c0*/  STL [R1+0x11c], R4 ;  /* 0x00011c0401007387 */ /* 0x000fe20000100800 */
[----:B------:R-:W-:-:S03]  /*04d0*/  SHF.R.S32.HI R3, RZ, 0x1f, R11 ;  /* 0x0000001fff037819 */ /* 0x000fc6000001140b */
[----:B------:R0:W-:Y:S02]  /*04e0*/  STL [R1+0x118], R0 ;  /* 0x0001180001007387 */ /* 0x0001e40000100800 */
[----:B0-----:R-:W-:-:S05]  /*04f0*/  LEA R0, R2, UR8, 0x3 ;  /* 0x0000000802007c11 */ /* 0x001fca000f8e18ff */
[----:B------:R0:W-:Y:S02]  /*0500*/  STL [R1+0x12c], R0 ;  /* 0x00012c0001007387 */ /* 0x0001e40000100800 */
.L_x_1624:
[----:B0-----:R-:W0:Y:S01]  /*0510*/  S2R R0, SR_TID.X ;  /* 0x0000000000007919 */ /* 0x001e220000002100 */
[----:B------:R-:W1:Y:S01]  /*0520*/  S2UR UR18, SR_CTAID.X ;  /* 0x00000000001279c3 */ /* 0x000e620000002500 */
[----:B------:R-:W-:Y:S01]  /*0530*/  ULOP3.LUT UR9, UR11, 0x1, URZ, 0xc0, !UPT ;  /* 0x000000010b097892 */ /* 0x000fe2000f8ec03f */
[----:B------:R-:W-:Y:S01]  /*0540*/  HFMA2.MMA R111, -RZ, RZ, 0, 0 ;  /* 0x00000000ff6f7435 */ /* 0x000fe200000001ff */
[----:B------:R-:W-:Y:S01]  /*0550*/  ULDC.64 UR14, c[0x0][0x218] ;  /* 0x00008600000e7ab9 */ /* 0x000fe20000000a00 */
[----:B------:R-:W-:Y:S01]  /*0560*/  ULDC.64 UR16, c[0x0][0x228] ;  /* 0x00008a0000107ab9 */ /* 0x000fe20000000a00 */
[----:B0-----:R-:W-:-:S05]  /*0570*/  IMAD.WIDE.U32 R2, R0, -0x33333333, RZ ;  /* 0xcccccccd00027825 */ /* 0x001fca00078e00ff */
[----:B------:R-:W-:Y:S02]  /*0580*/  SHF.R.U32.HI R2, RZ, 0x6, R3 ;  /* 0x00000006ff027819 */ /* 0x000fe40000011603 */
[----:B------:R-:W-:Y:S01]  /*0590*/  MOV R3, UR9 ;  /* 0x0000000900037c02 */ /* 0x000fe20008000f00 */
[----:B-1----:R-:W-:Y:S02]  /*05a0*/  USHF.L.U32 UR9, UR18, 0x7, URZ ;  /* 0x0000000712097899 */ /* 0x002fe4000800063f */
[----:B------:R-:W-:Y:S02]  /*05b0*/  IMAD R110, R2, -0x50, R0 ;  /* 0xffffffb0026e7824 */ /* 0x000fe400078e0200 */
[----:B------:R-:W-:Y:S02]  /*05c0*/  ULOP3.LUT UR9, UR9, 0x380, URZ, 0xc0, !UPT ;  /* 0x0000038009097892 */ /* 0x000fe4000f8ec03f */
[----:B------:R-:W-:Y:S01]  /*05d0*/  IMAD R110, R3, 0x50, R110 ;  /* 0x00000050036e7824 */ /* 0x000fe200078e026e */
[----:B------:R-:W-:-:S03]  /*05e0*/  MOV R3, UR10 ;  /* 0x0000000a00037c02 */ /* 0x000fc60008000f00 */
[----:B------:R-:W-:Y:S01]  /*05f0*/  IADD3 R5, R2, UR9, RZ ;  /* 0x0000000902057c10 */ /* 0x000fe2000fffe0ff */
[----:B------:R-:W-:Y:S01]  /*0600*/  UIMAD UR9, UR5, 0xa0000, URZ ;  /* 0x000a0000050978a4 */ /* 0x000fe2000f8e023f */
[----:B------:R-:W-:-:S03]  /*0610*/  SHF.L.U32 R110, R110, 0x2, RZ ;  /* 0x000000026e6e7819 */ /* 0x000fc600000006ff */
[----:B------:R-:W-:Y:S02]  /*0620*/  IMAD R5, R5, 0x280, RZ ;  /* 0x0000028005057824 */ /* 0x000fe400078e02ff */
[----:B------:R-:W-:-:S04]  /*0630*/  IMAD.WIDE.U32 R2, R3, 0xa0000, R110 ;  /* 0x000a000003027825 */ /* 0x000fc800078e006e */
[----:B------:R-:W-:Y:S01]  /*0640*/  VIADD R34, R3, UR9 ;  /* 0x0000000903227c36 */ /* 0x000fe20008000000 */
[----:B------:R-:W-:-:S04]  /*0650*/  IADD3 R33, P1, R5, R2, RZ ;  /* 0x0000000205217210 */ /* 0x000fc80007f3e0ff */
[----:B------:R-:W-:Y:S02]  /*0660*/  IADD3.X R0, RZ, R34, RZ, P1, !PT ;  /* 0x00000022ff007210 */ /* 0x000fe40000ffe4ff */
[----:B------:R-:W-:Y:S02]  /*0670*/  LEA R108, P1, R33, UR14, 0x1 ;  /* 0x0000000e216c7c11 */ /* 0x000fe4000f8208ff */
[----:B------:R-:W-:Y:S01]  /*0680*/  IADD3 R3, R5, 0xa00, RZ ;  /* 0x00000a0005037810 */ /* 0x000fe20007ffe0ff */
[----:B------:R0:W-:Y:S01]  /*0690*/  STL [R1+0x1c], R0 ;  /* 0x00001c0001007387 */ /* 0x0001e20000100800 */
[----:B------:R-:W-:-:S06]  /*06a0*/  LEA.HI.X R109, R33, UR15, R0, 0x1, P1 ;  /* 0x0000000f216d7c11 */ /* 0x000fcc00088f0c00 */
[----:B------:R-:W2:Y:S01]  /*06b0*/  LDG.E.64.CONSTANT R108, desc[UR12][R108.64] ;  /* 0x0000000c6c6c7981 */ /* 0x000ea2000c1e9b00 */
[----:B------:R-:W-:-:S04]  /*06c0*/  IADD3 R32, P1, R3, R2, RZ ;  /* 0x0000000203207210 */ /* 0x000fc80007f3e0ff */
[----:B0-----:R-:W-:Y:S02]  /*06d0*/  IADD3.X R0, RZ, R34, RZ, P1, !PT ;  /* 0x00000022ff007210 */ /* 0x001fe40000ffe4ff */
[C---:B------:R-:W-:Y:S02]  /*06e0*/  LEA R106, P1, R32.reuse, UR14, 0x1 ;  /* 0x0000000e206a7c11 */ /* 0x040fe4000f8208ff */
[----:B------:R-:W-:Y:S01]  /*06f0*/  IADD3 R31, R5, 0x1400, RZ ;  /* 0x00001400051f7810 */ /* 0x000fe20007ffe0ff */
[----:B------:R0:W-:Y:S01]  /*0700*/  STL [R1+0x20], R0 ;  /* 0x0000200001007387 */ /* 0x0001e20000100800 */
[----:B------:R-:W-:-:S06]  /*0710*/  LEA.HI.X R107, R32, UR15, R0, 0x1, P1 ;  /* 0x0000000f206b7c11 */ /* 0x000fcc00088f0c00 */
[----:B------:R-:W3:Y:S01]  /*0720*/  LDG.E.64.CONSTANT R106, desc[UR12][R106.64] ;  /* 0x0000000c6a6a7981 */ /* 0x000ee2000c1e9b00 */
[----:B------:R-:W-:-:S04]  /*0730*/  IADD3 R31, P1, R31, R2, RZ ;  /* 0x000000021f1f7210 */ /* 0x000fc80007f3e0ff */
[----:B0-----:R-:W-:Y:S02]  /*0740*/  IADD3.X R0, RZ, R34, RZ, P1, !PT ;  /* 0x00000022ff007210 */ /* 0x001fe40000ffe4ff */
[----:B------:R-:W-:Y:S01]  /*0750*/  LEA R104, P1, R31, UR14, 0x1 ;  /* 0x0000000e1f687c11 */ /* 0x000fe2000f8208ff */
[----:B------:R-:W-:Y:S02]  /*0760*/  VIADD R3, R5, 0x1e00 ;  /* 0x00001e0005037836 */ /* 0x000fe40000000000 */
[----:B------:R0:W-:Y:S01]  /*0770*/  STL [R1+0x24], R0 ;  /* 0x0000240001007387 */ /* 0x0001e20000100800 */
[----:B------:R-:W-:Y:S02]  /*0780*/  LEA.HI.X R105, R31, UR15, R0, 0x1, P1 ;  /* 0x0000000f1f697c11 */ /* 0x000fe400088f0c00 */
[----:B------:R-:W-:-:S04]  /*0790*/  IADD3 R30, P1, R3, R2, RZ ;  /* 0x00000002031e7210 */ /* 0x000fc80007f3e0ff */
[----:B------:R-:W4:Y:S01]  /*07a0*/  LDG.E.64.CONSTANT R104, desc[UR12][R104.64] ;  /* 0x0000000c68687981 */ /* 0x000f22000c1e9b00 */
[----:B0-----:R-:W-:Y:S02]  /*07b0*/  IADD3.X R0, RZ, R34, RZ, P1, !PT ;  /* 0x00000022ff007210 */ /* 0x001fe40000ffe4ff */
[C---:B------:R-:W-:Y:S02]  /*07c0*/  LEA R102, P1, R30.reuse, UR14, 0x1 ;  /* 0x0000000e1e667c11 */ /* 0x040fe4000f8208ff */
[----:B------:R-:W-:Y:S01]  /*07d0*/  IADD3 R29, R5, 0x2800, RZ ;  /* 0x00002800051d7810 */ /* 0x000fe20007ffe0ff */
[----:B------:R0:W-:Y:S01]  /*07e0*/  STL [R1+0x28], R0 ;  /* 0x0000280001007387 */ /* 0x0001e20000100800 */
[----:B------:R-:W-:-:S06]  /*07f0*/  LEA.HI.X R103, R30, UR15, R0, 0x1, P1 ;  /* 0x0000000f1e677c11 */ /* 0x000fcc00088f0c00 */
[----:B------:R-:W5:Y:S01]  /*0800*/  LDG.E.64.CONSTANT R102, desc[UR12][R102.64] ;  /* 0x0000000c66667981 */ /* 0x000f62000c1e9b00 */
[----:B------:R-:W-:-:S04]  /*0810*/  IADD3 R29, P1, R29, R2, RZ ;  /* 0x000000021d1d7210 */ /* 0x000fc80007f3e0ff */
[----:B0-----:R-:W-:Y:S02]  /*0820*/  IADD3.X R0, RZ, R34, RZ, P1, !PT ;  /* 0x00000022ff007210 */ /* 0x001fe40000ffe4ff */
[----:B------:R-:W-:Y:S02]  /*0830*/  LEA R100, P1, R29, UR14, 0x1 ;  /* 0x0000000e1d647c11 */ /* 0x000fe4000f8208ff */
[----:B------:R-:W-:Y:S01]  /*0840*/  IADD3 R3, R5, 0x3200, RZ ;  /* 0x0000320005037810 */ /* 0x000fe20007ffe0ff */
[----:B------:R0:W-:Y:S01]  /*0850*/  STL [R1+0x2c], R0 ;  /* 0x00002c0001007387 */ /* 0x0001e20000100800 */
[----:B------:R-:W-:-:S06]  /*0860*/  LEA.HI.X R101, R29, UR15, R0, 0x1, P1 ;  /* 0x0000000f1d657c11 */ /* 0x000fcc00088f0c00 */
[----:B------:R-:W5:Y:S01]  /*0870*/  LDG.E.64.CONSTANT R100, desc[UR12][R100.64] ;  /* 0x0000000c64647981 */ /* 0x000f62000c1e9b00 */
[----:B------:R-:W-:-:S04]  /*0880*/  IADD3 R28, P1, R3, R2, RZ ;  /* 0x00000002031c7210 */ /* 0x000fc80007f3e0ff */
[----:B0-----:R-:W-:Y:S02]  /*0890*/  IADD3.X R0, RZ, R34, RZ, P1, !PT ;  /* 0x00000022ff007210 */ /* 0x001fe40000ffe4ff */
[C---:B------:R-:W-:Y:S01]  /*08a0*/  LEA R98, P1, R28.reuse, UR14, 0x1 ;  /* 0x0000000e1c627c11 */ /* 0x040fe2000f8208ff */
[----:B------:R-:W-:Y:S02]  /*08b0*/  VIADD R27, R5, 0x3c00 ;  /* 0x00003c00051b7836 */ /* 0x000fe40000000000 */
        /* <DEDUP_REMOVED lines=8> */
[----:B------:R-:W-:Y:S02]  /*0940*/  LEA.HI.X R97, R27, UR15, R0, 0x1, P1 ;  /* 0x0000000f1b617c11 */ /* 0x000fe400088f0c00 */
[----:B------:R-:W-:-:S04]  /*0950*/  IADD3 R26, P1, R3, R2, RZ ;  /* 0x00000002031a7210 */ /* 0x000fc80007f3e0ff */
[----:B------:R-:W5:Y:S01]  /*0960*/  LDG.E.64.CONSTANT R96, desc[UR12][R96.64] ;  /* 0x0000000c60607981 */ /* 0x000f62000c1e9b00 */
        /* <DEDUP_REMOVED lines=8> */
[----:B------:R-:W-:Y:S01]  /*09f0*/  LEA R92, P1, R25, UR14, 0x1 ;  /* 0x0000000e195c7c11 */ /* 0x000fe2000f8208ff */
[----:B------:R-:W-:Y:S02]  /*0a00*/  VIADD R3, R5, 0x5a00 ;  /* 0x00005a0005037836 */ /* 0x000fe40000000000 */
[----:B------:R0:W-:Y:S01]  /*0a10*/  STL [R1+0x3c], R0 ;  /* 0x00003c0001007387 */ /* 0x0001e20000100800 */
[----:B------:R-:W-:Y:S02]  /*0a20*/  LEA.HI.X R93, R25, UR15, R0, 0x1, P1 ;  /* 0x0000000f195d7c11 */ /* 0x000fe400088f0c00 */
[----:B------:R-:W-:-:S04]  /*0a30*/  IADD3 R24, P1, R3, R2, RZ ;  /* 0x0000000203187210 */ /* 0x000fc80007f3e0ff */
[----:B------:R-:W5:Y:S01]  /*0a40*/  LDG.E.64.CONSTANT R92, desc[UR12][R92.64] ;  /* 0x0000000c5c5c7981 */ /* 0x000f62000c1e9b00 */
[----:B------:R-:W-:Y:S02]  /*0a50*/  IADD3 R23, R5, 0x6400, RZ ;  /* 0x0000640005177810 */ /* 0x000fe40007ffe0ff */
[----:B0-----:R-:W-:Y:S02]  /*0a60*/  IADD3.X R0, RZ, R34, RZ, P1, !PT ;  /* 0x00000022ff007210 */ /* 0x001fe40000ffe4ff */
[----:B------:R-:W-:-:S03]  /*0a70*/  LEA R90, P1, R24, UR14, 0x1 ;  /* 0x0000000e185a7c11 */ /* 0x000fc6000f8208ff */
        /* <DEDUP_REMOVED lines=18> */
[----:B------:R-:W-:Y:S01]  /*0ba0*/  IADD3 R3, R5, 0x8200, RZ ;  /* 0x0000820005037810 */ /* 0x000fe20007ffe0ff */
[----:B0-----:R-:W-:Y:S01]  /*0bb0*/  IMAD.X R0, RZ, RZ, R34, P1 ;  /* 0x000000ffff007224 */ /* 0x001fe200008e0622 */
[----:B------:R-:W-:-:S04]  /*0bc0*/  LEA R84, P1, R21, UR14, 0x1 ;  /* 0x0000000e15547c11 */ /* 0x000fc8000f8208ff */
[----:B------:R-:W-:Y:S01]  /*0bd0*/  LEA.HI.X R85, R21, UR15, R0, 0x1, P1 ;  /* 0x0000000f15557c11 */ /* 0x000fe200088f0c00 */
[----:B------:R0:W-:Y:S01]  /*0be0*/  STL [R1+0x4c], R0 ;  /* 0x00004c0001007387 */ /* 0x0001e20000100800 */
        /* <DEDUP_REMOVED lines=9> */
[----:B------:R-:W-:Y:S01]  /*0c80*/  IMAD.X R8, RZ, RZ, R34, P1 ;  /* 0x000000ffff087224 */ /* 0x000fe200008e0622 */
[----:B------:R-:W-:-:S04]  /*0c90*/  LEA R80, P1, R19, UR14, 0x1 ;  /* 0x0000000e13507c11 */ /* 0x000fc8000f8208ff */
[----:B------:R-:W-:-:S06]  /*0ca0*/  LEA.HI.X R81, R19, UR15, R8, 0x1, P1 ;  /* 0x0000000f13517c11 */ /* 0x000fcc00088f0c08 */
[----:B------:R-:W5:Y:S01]  /*0cb0*/  LDG.E.64.CONSTANT R80, desc[UR12][R80.64] ;  /* 0x0000000c50507981 */ /* 0x000f62000c1e9b00 */
[----:B------:R-:W-:-:S04]  /*0cc0*/  IADD3 R17, R5, 0xa000, RZ ;  /* 0x0000a00005117810 */ /* 0x000fc80007ffe0ff */
[----:B------:R-:W-:Y:S01]  /*0cd0*/  IADD3 R17, P2, R17, R2, RZ ;  /* 0x0000000211117210 */ /* 0x000fe20007f5e0ff */
[----:B------:R-:W-:Y:S01]  /*0ce0*/  VIADD R15, R5, 0xb400 ;  /* 0x0000b400050f7836 */ /* 0x000fe20000000000 */
[C---:B--2---:R-:W-:Y:S02]  /*0cf0*/  PRMT R3, R108.reuse, 0x7632, R3 ;  /* 0x000076326c037816 */ /* 0x044fe40000000003 */
[----:B0-----:R-:W-:Y:S02]  /*0d00*/  SHF.L.U32 R0, R108, 0x10, RZ ;  /* 0x000000106c007819 */ /* 0x001fe400000006ff */
[----:B------:R-:W-:-:S03]  /*0d10*/  SHF.L.U32 R7, R3, 0x10, RZ ;  /* 0x0000001003077819 */ /* 0x000fc600000006ff */
[----:B------:R-:W-:Y:S01]  /*0d20*/  FADD.FTZ R4, RZ, R0 ;  /* 0x00000000ff047221 */ /* 0x000fe20000010000 */
[----:B------:R-:W-:-:S03]  /*0d30*/  FFMA.FTZ R6, R0, R0, RZ ;  /* 0x0000000000067223 */ /* 0x000fc600000100ff */
[----:B------:R-:W-:Y:S01]  /*0d40*/  FADD.FTZ R4, R4, R7 ;  /* 0x0000000704047221 */ /* 0x000fe20000010000 */
[----:B------:R-:W-:Y:S01]  /*0d50*/  FFMA.FTZ R6, R7, R7, R6 ;  /* 0x0000000707067223 */ /* 0x000fe20000010006 */
[----:B------:R-:W-:-:S04]  /*0d60*/  IADD3 R7, R5, 0x9600, RZ ;  /* 0x0000960005077810 */ /* 0x000fc80007ffe0ff */
[----:B------:R-:W-:-:S04]  /*0d70*/  IADD3 R18, P1, R7, R2, RZ ;  /* 0x0000000207127210 */ /* 0x000fc80007f3e0ff */
[----:B------:R-:W-:Y:S02]  /*0d80*/  IADD3.X R7, RZ, R34, RZ, P1, !PT ;  /* 0x00000022ff077210 */ /* 0x000fe40000ffe4ff */
[C---:B------:R-:W-:Y:S02]  /*0d90*/  LEA R78, P1, R18.reuse, UR14, 0x1 ;  /* 0x0000000e124e7c11 */ /* 0x040fe4000f8208ff */
[C---:B------:R-:W-:Y:S02]  /*0da0*/  SHF.L.U32 R9, R109.reuse, 0x10, RZ ;  /* 0x000000106d097819 */ /* 0x040fe400000006ff */
[----:B------:R-:W-:Y:S02]  /*0db0*/  PRMT R3, R109, 0x7632, R3 ;  /* 0x000076326d037816 */ /* 0x000fe40000000003 */
[----:B------:R-:W-:Y:S01]  /*0dc0*/  LEA.HI.X R79, R18, UR15, R7, 0x1, P1 ;  /* 0x0000000f124f7c11 */ /* 0x000fe200088f0c07 */
[----:B------:R-:W-:Y:S01]  /*0dd0*/  FADD.FTZ R4, R4, R9 ;  /* 0x0000000904047221 */ /* 0x000fe20000010000 */
[----:B------:R-:W-:Y:S01]  /*0de0*/  SHF.L.U32 R3, R3, 0x10, RZ ;  /* 0x0000001003037819 */ /* 0x000fe200000006ff */
[----:B------:R-:W-:Y:S01]  /*0df0*/  FFMA.FTZ R6, R9, R9, R6 ;  /* 0x0000000909067223 */ /* 0x000fe20000010006 */
[----:B------:R-:W-:Y:S04]  /*0e00*/  STL [R1+0x14], R9 ;  /* 0x0000140901007387 */ /* 0x000fe80000100800 */
[----:B------:R0:W-:Y:S01]  /*0e10*/  STL [R1+0x54], R8 ;  /* 0x0000540801007387 */ /* 0x0001e20000100800 */
[----:B------:R-:W-:Y:S01]  /*0e20*/  FADD.FTZ R4, R4, R3 ;  /* 0x0000000304047221 */ /* 0x000fe20000010000 */
[----:B------:R-:W-:-:S02]  /*0e30*/  FFMA.FTZ R6, R3, R3, R6 ;  /* 0x0000000303067223 */ /* 0x000fc40000010006 */
[----:B------:R-:W2:Y:S01]  /*0e40*/  LDG.E.64.CONSTANT R78, desc[UR12][R78.64] ;  /* 0x0000000c4e4e7981 */ /* 0x000ea2000c1e9b00 */
[C---:B---3--:R-:W-:Y:S02]  /*0e50*/  PRMT R3, R106.reuse, 0x7632, R3 ;  /* 0x000076326a037816 */ /* 0x048fe40000000003 */
[----:B0-----:R-:W-:Y:S02]  /*0e60*/  SHF.L.U32 R8, R106, 0x10, RZ ;  /* 0x000000106a087819 */ /* 0x001fe400000006ff */
[----:B------:R-:W-:-:S03]  /*0e70*/  LEA R76, P1, R17, UR14, 0x1 ;  /* 0x0000000e114c7c11 */ /* 0x000fc6000f8208ff */
[----:B------:R0:W-:Y:S01]  /*0e80*/  STL [R1+0x10], R8 ;  /* 0x0000100801007387 */ /* 0x0001e20000100800 */
[----:B------:R-:W-:Y:S01]  /*0e90*/  FADD.FTZ R4, R4, R8 ;  /* 0x0000000804047221 */ /* 0x000fe20000010000 */
[----:B------:R-:W-:Y:S01]  /*0ea0*/  FFMA.FTZ R6, R8, R8, R6 ;  /* 0x0000000808067223 */ /* 0x000fe20000010006 */
[----:B------:R-:W-:Y:S01]  /*0eb0*/  SHF.L.U32 R3, R3, 0x10, RZ ;  /* 0x0000001003037819 */ /* 0x000fe200000006ff */
[----:B------:R1:W-:Y:S01]  /*0ec0*/  STL [R1+0x5c], R7 ;  /* 0x00005c0701007387 */ /* 0x0003e20000100800 */
[----:B0-----:R-:W-:-:S03]  /*0ed0*/  IADD3.X R8, RZ, R34, RZ, P2, !PT ;  /* 0x00000022ff087210 */ /* 0x001fc600017fe4ff */
[--C-:B------:R-:W-:Y:S01]  /*0ee0*/  FADD.FTZ R4, R4, R3.reuse ;  /* 0x0000000304047221 */ /* 0x100fe20000010000 */
[----:B------:R-:W-:Y:S01]  /*0ef0*/  FFMA.FTZ R6, R3, R3, R6 ;  /* 0x0000000303067223 */ /* 0x000fe20000010006 */
[----:B------:R-:W-:Y:S01]  /*0f00*/  LEA.HI.X R77, R17, UR15, R8, 0x1, P1 ;  /* 0x0000000f114d7c11 */ /* 0x000fe200088f0c08 */
[----:B-1----:R-:W-:Y:S01]  /*0f10*/  VIADD R7, R5, 0xaa00 ;  /* 0x0000aa0005077836 */ /* 0x002fe20000000000 */
[C---:B------:R-:W-:Y:S02]  /*0f20*/  SHF.L.U32 R9, R107.reuse, 0x10, RZ ;  /* 0x000000106b097819 */ /* 0x040fe400000006ff */
[----:B------:R-:W-:Y:S02]  /*0f30*/  PRMT R3, R107, 0x7632, R3 ;  /* 0x000076326b037816 */ /* 0x000fe40000000003 */
[----:B------:R-:W3:Y:S01]  /*0f40*/  LDG.E.64.CONSTANT R76, desc[UR12][R76.64] ;  /* 0x0000000c4c4c7981 */ /* 0x000ee2000c1e9b00 */
[----:B------:R-:W-:Y:S01]  /*0f50*/  FADD.FTZ R4, R4, R9 ;  /* 0x0000000904047221 */ /* 0x000fe20000010000 */
[----:B------:R-:W-:Y:S01]  /*0f60*/  SHF.L.U32 R3, R3, 0x10, RZ ;  /* 0x0000001003037819 */ /* 0x000fe200000006ff */
[----:B------:R-:W-:Y:S01]  /*0f70*/  FFMA.FTZ R6, R9, R9, R6 ;  /* 0x0000000909067223 */ /* 0x000fe20000010006 */
[----:B------:R-:W-:Y:S01]  /*0f80*/  IADD3 R16, P2, R7, R2, RZ ;  /* 0x0000000207107210 */ /* 0x000fe20007f5e0ff */
[----:B------:R-:W-:Y:S02]  /*0f90*/  STL [R1+0xc], R9 ;  /* 0x00000c0901007387 */ /* 0x000fe40000100800 */
[----:B------:R-:W-:Y:S01]  /*0fa0*/  FADD.FTZ R4, R4, R3 ;  /* 0x0000000304047221 */ /* 0x000fe20000010000 */
[----:B------:R-:W-:Y:S01]  /*0fb0*/  FFMA.FTZ R6, R3, R3, R6 ;  /* 0x0000000303067223 */ /* 0x000fe20000010006 */
[----:B------:R0:W-:Y:S01]  /*0fc0*/  STL [R1+0x60], R8 ;  /* 0x0000600801007387 */ /* 0x0001e20000100800 */
[----:B------:R-:W-:-:S02]  /*0fd0*/  IADD3.X R7, RZ, R34, RZ, P2, !PT ;  /* 0x00000022ff077210 */ /* 0x000fc400017fe4ff */
[----:B------:R-:W-:Y:S02]  /*0fe0*/  LEA R74, P1, R16, UR14, 0x1 ;  /* 0x0000000e104a7c11 */ /* 0x000fe4000f8208ff */
[----:B----4-:R-:W-:Y:S02]  /*0ff0*/  PRMT R3, R104, 0x7632, R3 ;  /* 0x0000763268037816 */ /* 0x010fe40000000003 */
[----:B------:R-:W-:Y:S02]  /*1000*/  LEA.HI.X R75, R16, UR15, R7, 0x1, P1 ;  /* 0x0000000f104b7c11 */ /* 0x000fe400088f0c07 */
[----:B0-----:R-:W-:Y:S02]  /*1010*/  SHF.L.U32 R8, R104, 0x10, RZ ;  /* 0x0000001068087819 */ /* 0x001fe400000006ff */
[----:B------:R-:W-:Y:S01]  /*1020*/  SHF.L.U32 R3, R3, 0x10, RZ ;  /* 0x0000001003037819 */ /* 0x000fe200000006ff */
[----:B------:R-:W-:Y:S02]  /*1030*/  STL [R1+0x64], R7 ;  /* 0x0000640701007387 */ /* 0x000fe40000100800 */
[----:B------:R-:W-:Y:S01]  /*1040*/  FADD.FTZ R4, R4, R8 ;  /* 0x0000000804047221 */ /* 0x000fe20000010000 */
[----:B------:R-:W-:Y:S01]  /*1050*/  FFMA.FTZ R6, R8, R8, R6 ;  /* 0x0000000808067223 */ /* 0x000fe20000010006 */
[----:B------:R0:W-:Y:S01]  /*1060*/  STL [R1+0x8], R8 ;  /* 0x0000080801007387 */ /* 0x0001e20000100800 */
[----:B------:R-:W-:Y:S01]  /*1070*/  IADD3 R15, P1, R15, R2, RZ ;  /* 0x000000020f0f7210 */ /* 0x000fe20007f3e0ff */
[--C-:B------:R-:W-:Y:S01]  /*1080*/  FADD.FTZ R4, R4, R3.reuse ;  /* 0x0000000304047221 */ /* 0x100fe20000010000 */
[----:B------:R-:W-:Y:S01]  /*1090*/  FFMA.FTZ R6, R3, R3, R6 ;  /* 0x0000000303067223 */ /* 0x000fe20000010006 */
[----:B------:R-:W4:Y:S01]  /*10a0*/  LDG.E.64.CONSTANT R74, desc[UR12][R74.64] ;  /* 0x0000000c4a4a7981 */ /* 0x000f22000c1e9b00 */
[----:B------:R-:W-:-:S02]  /*10b0*/  PRMT R3, R105, 0x7632, R3 ;  /* 0x0000763269037816 */ /* 0x000fc40000000003 */
[----:B0-----:R-:W-:Y:S02]  /*10c0*/  SHF.L.U32 R8, R105, 0x10, RZ ;  /* 0x0000001069087819 */ /* 0x001fe400000006ff */
[----:B------:R-:W-:-:S03]  /*10d0*/  SHF.L.U32 R7, R3, 0x10, RZ ;  /* 0x0000001003077819 */ /* 0x000fc600000006ff */
[----:B------:R0:W-:Y:S01]  /*10e0*/  STL [R1+0x4], R8 ;  /* 0x0000040801007387 */ /* 0x0001e20000100800 */
[----:B------:R-:W-:Y:S01]  /*10f0*/  FADD.FTZ R4, R4, R8 ;  /* 0x0000000804047221 */ /* 0x000fe20000010000 */
[----:B------:R-:W-:Y:S01]  /*1100*/  FFMA.FTZ R6, R8, R8, R6 ;  /* 0x0000000808067223 */ /* 0x000fe20000010006 */
[----:B-----5:R-:W-:Y:S02]  /*1110*/  PRMT R3, R102, 0x7632, R3 ;  /* 0x0000763266037816 */ /* 0x020fe40000000003 */
[----:B0-----:R-:W-:Y:S02]  /*1120*/  IADD3.X R8, RZ, R34, RZ, P1, !PT ;  /* 0x00000022ff087210 */ /* 0x001fe40000ffe4ff */
[----:B------:R-:W-:Y:S01]  /*1130*/  LEA R72, P1, R15, UR14, 0x1 ;  /* 0x0000000e0f487c11 */ /* 0x000fe2000f8208ff */
[----:B------:R-:W-:Y:S01]  /*1140*/  FADD.FTZ R4, R4, R7 ;  /* 0x0000000704047221 */ /* 0x000fe20000010000 */
[----:B------:R-:W-:Y:S02]  /*1150*/  FFMA.FTZ R6, R7, R7, R6 ;  /* 0x0000000707067223 */ /* 0x000fe40000010006 */
[----:B------:R-:W-:-:S02]  /*1160*/  LEA.HI.X R73, R15, UR15, R8, 0x1, P1 ;  /* 0x0000000f0f497c11 */ /* 0x000fc400088f0c08 */
[----:B------:R-:W-:Y:S02]  /*1170*/  SHF.L.U32 R7, R3, 0x10, RZ ;  /* 0x0000001003077819 */ /* 0x000fe400000006ff */
[----:B------:R-:W-:Y:S02]  /*1180*/  IADD3 R3, R5, 0xbe00, RZ ;  /* 0x0000be0005037810 */ /* 0x000fe40007ffe0ff */
[----:B------:R-:W-:Y:S01]  /*1190*/  SHF.L.U32 R9, R102, 0x10, RZ ;  /* 0x0000001066097819 */ /* 0x000fe200000006ff */
[----:B------:R-:W5:Y:S01]  /*11a0*/  LDG.E.64.CONSTANT R72, desc[UR12][R72.64] ;  /* 0x0000000c48487981 */ /* 0x000f62000c1e9b00 */
[----:B------:R-:W-:-:S03]  /*11b0*/  IADD3 R14, P1, R3, R2, RZ ;  /* 0x00000002030e7210 */ /* 0x000fc60007f3e0ff */
[----:B------:R-:W-:Y:S01]  /*11c0*/  STL [R1], R9 ;  /* 0x0000000901007387 */ /* 0x000fe20000100800 */
[----:B------:R-:W-:Y:S01]  /*11d0*/  FADD.FTZ R4, R4, R9 ;  /* 0x0000000904047221 */ /* 0x000fe20000010000 */
[----:B------:R-:W-:Y:S02]  /*11e0*/  FFMA.FTZ R6, R9, R9, R6 ;  /* 0x0000000909067223 */ /* 0x000fe40000010006 */
[----:B------:R0:W-:Y:S01]  /*11f0*/  STL [R1+0x68], R8 ;  /* 0x0000680801007387 */ /* 0x0001e20000100800 */
[C---:B------:R-:W-:Y:S01]  /*1200*/  SHF.L.U32 R165, R103.reuse, 0x10, RZ ;  /* 0x0000001067a57819 */ /* 0x040fe200000006ff */
[----:B------:R-:W-:Y:S01]  /*1210*/  FADD.FTZ R4, R4, R7 ;  /* 0x0000000704047221 */ /* 0x000fe20000010000 */
[----:B------:R-:W-:Y:S01]  /*1220*/  PRMT R3, R103, 0x7632, R3 ;  /* 0x0000763267037816 */ /* 0x000fe20000000003 */
[----:B------:R-:W-:Y:S01]  /*1230*/  FFMA.FTZ R6, R7, R7, R6 ;  /* 0x0000000707067223 */ /* 0x000fe20000010006 */
[----:B0-----:R-:W-:Y:S02]  /*1240*/  IADD3.X R8, RZ, R34, RZ, P1, !PT ;  /* 0x00000022ff087210 */ /* 0x001fe40000ffe4ff */
[----:B------:R-:W-:Y:S01]  /*1250*/  LEA R70, P1, R14, UR14, 0x1 ;  /* 0x0000000e0e467c11 */ /* 0x000fe2000f8208ff */
[----:B------:R-:W-:Y:S01]  /*1260*/  VIADD R13, R5, 0xc800 ;  /* 0x0000c800050d7836 */ /* 0x000fe20000000000 */
[----:B------:R-:W-:-:S02]  /*1270*/  SHF.L.U32 R3, R3, 0x10, RZ ;  /* 0x0000001003037819 */ /* 0x000fc400000006ff */
[----:B------:R-:W-:Y:S01]  /*1280*/  LEA.HI.X R71, R14, UR15, R8, 0x1, P1 ;  /* 0x0000000f0e477c11 */ /* 0x000fe200088f0c08 */
[----:B------:R-:W-:Y:S01]  /*1290*/  FADD.FTZ R4, R4, R165 ;  /* 0x000000a504047221 */ /* 0x000fe20000010000 */
[----:B------:R-:W-:Y:S01]  /*12a0*/  FFMA.FTZ R6, R165, R165, R6 ;  /* 0x000000a5a5067223 */ /* 0x000fe20000010006 */
[----:B------:R-:W-:Y:S02]  /*12b0*/  IADD3 R13, P2, R13, R2, RZ ;  /* 0x000000020d0d7210 */ /* 0x000fe40007f5e0ff */
[--C-:B------:R-:W-:Y:S01]  /*12c0*/  FADD.FTZ R7, R4, R3.reuse ;  /* 0x0000000304077221 */ /* 0x100fe20000010000 */
[----:B------:R-:W5:Y:S01]  /*12d0*/  LDG.E.64.CONSTANT R70, desc[UR12][R70.64] ;  /* 0x0000000c46467981 */ /* 0x000f62000c1e9b00 */
[----:B------:R-:W-:Y:S01]  /*12e0*/  FFMA.FTZ R9, R3, R3, R6 ;  /* 0x0000000303097223 */ /* 0x000fe20000010006 */
[C---:B------:R-:W-:Y:S02]  /*12f0*/  SHF.L.U32 R164, R100.reuse, 0x10, RZ ;  /* 0x0000001064a47819 */ /* 0x040fe400000006ff */
[----:B------:R-:W-:Y:S01]  /*1300*/  PRMT R3, R100, 0x7632, R3 ;  /* 0x0000763264037816 */ /* 0x000fe20000000003 */
[----:B------:R0:W-:Y:S01]  /*1310*/  STL [R1+0x6c], R8 ;  /* 0x00006c0801007387 */ /* 0x0001e20000100800 */
[----:B------:R-:W-:Y:S01]  /*1320*/  LEA R68, P1, R13, UR14, 0x1 ;  /* 0x0000000e0d447c11 */ /* 0x000fe2000f8208ff */
[----:B------:R-:W-:Y:S01]  /*1330*/  FADD.FTZ R7, R7, R164 ;  /* 0x000000a407077221 */ /* 0x000fe20000010000 */
[----:B------:R-:W-:-:S02]  /*1340*/  SHF.L.U32 R4, R3, 0x10, RZ ;  /* 0x0000001003047819 */ /* 0x000fc400000006ff */
[----:B------:R-:W-:Y:S02]  /*1350*/  PRMT R3, R101, 0x7632, R3 ;  /* 0x0000763265037816 */ /* 0x000fe40000000003 */
[----:B0-----:R-:W-:Y:S01]  /*1360*/  IADD3.X R8, RZ, R34, RZ, P2, !PT ;  /* 0x00000022ff087210 */ /* 0x001fe200017fe4ff */
[----:B------:R-:W-:Y:S01]  /*1370*/  FADD.FTZ R6, R7, R4 ;  /* 0x0000000407067221 */ /* 0x000fe20000010000 */
[----:B------:R-:W-:Y:S02]  /*1380*/  SHF.L.U32 R7, R3, 0x10, RZ ;  /* 0x0000001003077819 */ /* 0x000fe400000006ff */
[----:B------:R-:W-:Y:S02]  /*1390*/  LEA.HI.X R69, R13, UR15, R8, 0x1, P1 ;  /* 0x0000000f0d457c11 */ /* 0x000fe400088f0c08 */
[----:B------:R-:W-:-:S04]  /*13a0*/  IADD3 R3, R5, 0xd200, RZ ;  /* 0x0000d20005037810 */ /* 0x000fc80007ffe0ff */
[----:B------:R-:W5:Y:S01]  /*13b0*/  LDG.E.64.CONSTANT R68, desc[UR12][R68.64] ;  /* 0x0000000c44447981 */ /* 0x000f62000c1e9b00 */
[----:B------:R-:W-:-:S03]  /*13c0*/  IADD3 R12, P1, R3, R2, RZ ;  /* 0x00000002030c7210 */ /* 0x000fc60007f3e0ff */
[----:B------:R0:W-:Y:S01]  /*13d0*/  STL [R1+0x70], R8 ;  /* 0x0000700801007387 */ /* 0x0001e20000100800 */
[----:B------:R-:W-:Y:S01]  /*13e0*/  FFMA.FTZ R9, R164, R164, R9 ;  /* 0x000000a4a4097223 */ /* 0x000fe20000010009 */
[----:B------:R-:W-:Y:S01]  /*13f0*/  IMAD.U32 R163, R101, 0x10000, RZ ;  /* 0x0001000065a37824 */ /* 0x000fe200078e00ff */
[----:B0-----:R-:W-:Y:S02]  /*1400*/  IADD3.X R8, RZ, R34, RZ, P1, !PT ;  /* 0x00000022ff087210 */ /* 0x001fe40000ffe4ff */
[----:B------:R-:W-:Y:S01]  /*1410*/  LEA R66, P1, R12, UR14, 0x1 ;  /* 0x0000000e0c427c11 */ /* 0x000fe2000f8208ff */
[----:B------:R-:W-:-:S03]  /*1420*/  FFMA.FTZ R4, R4, R4, R9 ;  /* 0x0000000404047223 */ /* 0x000fc60000010009 */
[----:B------:R-:W-:Y:S02]  /*1430*/  LEA.HI.X R67, R12, UR15, R8, 0x1, P1 ;  /* 0x0000000f0c437c11 */ /* 0x000fe400088f0c08 */
[----:B------:R-:W-:Y:S01]  /*1440*/  IADD3 R11, R5, 0xdc00, RZ ;  /* 0x0000dc00050b7810 */ /* 0x000fe20007ffe0ff */
[----:B------:R-:W-:Y:S01]  /*1450*/  FADD.FTZ R6, R6, R163 ;  /* 0x000000a306067221 */ /* 0x000fe20000010000 */
[----:B------:R-:W-:Y:S02]  /*1460*/  FFMA.FTZ R4, R163, R163, R4 ;  /* 0x000000a3a3047223 */ /* 0x000fe40000010004 */
[----:B------:R-:W5:Y:S01]  /*1470*/  LDG.E.64.CONSTANT R66, desc[UR12][R66.64] ;  /* 0x0000000c42427981 */ /* 0x000f62000c1e9b00 */
[----:B------:R-:W-:Y:S01]  /*1480*/  IADD3 R11, P1, R11, R2, RZ ;  /* 0x000000020b0b7210 */ /* 0x000fe20007f3e0ff */
[----:B------:R-:W-:Y:S01]  /*1490*/  FADD.FTZ R9, R6, R7 ;  /* 0x0000000706097221 */ /* 0x000fe20000010000 */
[C---:B------:R-:W-:Y:S02]  /*14a0*/  SHF.L.U32 R162, R98.reuse, 0x10, RZ ;  /* 0x0000001062a27819 */ /* 0x040fe400000006ff */
[----:B------:R-:W-:Y:S01]  /*14b0*/  PRMT R3, R98, 0x7632, R3 ;  /* 0x0000763262037816 */ /* 0x000fe20000000003 */
[----:B------:R-:W-:Y:S01]  /*14c0*/  FFMA.FTZ R7, R7, R7, R4 ;  /* 0x0000000707077223 */ /* 0x000fe20000010004 */
[----:B------:R0:W-:Y:S01]  /*14d0*/  STL [R1+0x78], R8 ;  /* 0x0000780801007387 */ /* 0x0001e20000100800 */
[----:B------:R-:W-:Y:S01]  /*14e0*/  FADD.FTZ R9, R9, R162 ;  /* 0x000000a209097221 */ /* 0x000fe20000010000 */
[----:B------:R-:W-:Y:S01]  /*14f0*/  SHF.L.U32 R4, R3, 0x10, RZ ;  /* 0x0000001003047819 */ /* 0x000fe200000006ff */
[----:B------:R-:W-:Y:S01]  /*1500*/  FFMA.FTZ R7, R162, R162, R7 ;  /* 0x000000a2a2077223 */ /* 0x000fe20000010007 */
[----:B0-----:R-:W-:-:S02]  /*1510*/  IADD3.X R8, RZ, R34, RZ, P1, !PT ;  /* 0x00000022ff087210 */ /* 0x001fc40000ffe4ff */
[----:B------:R-:W-:Y:S01]  /*1520*/  LEA R64, P1, R11, UR14, 0x1 ;  /* 0x0000000e0b407c11 */ /* 0x000fe2000f8208ff */
[----:B------:R-:W-:Y:S01]  /*1530*/  FADD.FTZ R6, R9, R4 ;  /* 0x0000000409067221 */ /* 0x000fe20000010000 */
[----:B------:R-:W-:Y:S02]  /*1540*/  FFMA.FTZ R4, R4, R4, R7 ;  /* 0x0000000404047223 */ /* 0x000fe40000010007 */
[----:B------:R-:W-:Y:S02]  /*1550*/  LEA.HI.X R65, R11, UR15, R8, 0x1, P1 ;  /* 0x0000000f0b417c11 */ /* 0x000fe400088f0c08 */
[----:B------:R-:W-:-:S04]  /*1560*/  IADD3 R7, R5, 0xe600, RZ ;  /* 0x0000e60005077810 */ /* 0x000fc80007ffe0ff */
[----:B------:R-:W5:Y:S01]  /*1570*/  LDG.E.64.CONSTANT R64, desc[UR12][R64.64] ;  /* 0x0000000c40407981 */ /* 0x000f62000c1e9b00 */
[----:B------:R-:W-:-:S03]  /*1580*/  IADD3 R10, P1, R7, R2, RZ ;  /* 0x00000002070a7210 */ /* 0x000fc60007f3e0ff */
[----:B------:R0:W-:Y:S01]  /*1590*/  STL [R1+0x84], R8 ;  /* 0x0000840801007387 */ /* 0x0001e20000100800 */
[----:B------:R-:W-:Y:S02]  /*15a0*/  IADD3 R9, R5, 0xf000, RZ ;  /* 0x0000f00005097810 */ /* 0x000fe40007ffe0ff */
[----:B0-----:R-:W-:Y:S02]  /*15b0*/  IADD3.X R8, RZ, R34, RZ, P1, !PT ;  /* 0x00000022ff087210 */ /* 0x001fe40000ffe4ff */
[----:B------:R-:W-:-:S04]  /*15c0*/  LEA R62, P1, R10, UR14, 0x1 ;  /* 0x0000000e0a3e7c11 */ /* 0x000fc8000f8208ff */
[----:B------:R-:W-:Y:S01]  /*15d0*/  LEA.HI.X R63, R10, UR15, R8, 0x1, P1 ;  /* 0x0000000f0a3f7c11 */ /* 0x000fe200088f0c08 */
[C---:B------:R-:W-:Y:S01]  /*15e0*/  IMAD.U32 R161, R99.reuse, 0x10000, RZ ;  /* 0x0001000063a17824 */ /* 0x040fe200078e00ff */
[----:B------:R-:W-:Y:S02]  /*15f0*/  PRMT R3, R99, 0x7632, R3 ;  /* 0x0000763263037816 */ /* 0x000fe40000000003 */
[----:B------:R-:W-:Y:S02]  /*1600*/  IADD3 R9, P1, R9, R2, RZ ;  /* 0x0000000209097210 */ /* 0x000fe40007f3e0ff */
[----:B------:R-:W5:Y:S01]  /*1610*/  LDG.E.64.CONSTANT R62, desc[UR12][R62.64] ;  /* 0x0000000c3e3e7981 */ /* 0x000f62000c1e9b00 */
[----:B------:R-:W-:Y:S01]  /*1620*/  SHF.L.U32 R3, R3, 0x10, RZ ;  /* 0x0000001003037819 */ /* 0x000fe200000006ff */
[----:B------:R-:W-:Y:S01]  /*1630*/  FADD.FTZ R6, R6, R161 ;  /* 0x000000a106067221 */ /* 0x000fe20000010000 */
[----:B------:R-:W-:Y:S01]  /*1640*/  FFMA.FTZ R4, R161, R161, R4 ;  /* 0x000000a1a1047223 */ /* 0x000fe20000010004 */
[----:B------:R-:W-:-:S02]  /*1650*/  IADD3.X R36, RZ, R34, RZ, P1, !PT ;  /* 0x00000022ff247210 */ /* 0x000fc40000ffe4ff */
[----:B------:R-:W-:Y:S01]  /*1660*/  LEA R60, P1, R9, UR14, 0x1 ;  /* 0x0000000e093c7c11 */ /* 0x000fe2000f8208ff */
[--C-:B------:R-:W-:Y:S01]  /*1670*/  FADD.FTZ R35, R6, R3.reuse ;  /* 0x0000000306237221 */ /* 0x100fe20000010000 */
[----:B------:R-:W-:Y:S01]  /*1680*/  FFMA.FTZ R37, R3, R3, R4 ;  /* 0x0000000303257223 */ /* 0x000fe20000010004 */
[C---:B------:R-:W-:Y:S02]  /*1690*/  SHF.L.U32 R160, R96.reuse, 0x10, RZ ;  /* 0x0000001060a07819 */ /* 0x040fe400000006ff */
[----:B------:R-:W-:Y:S02]  /*16a0*/  PRMT R3, R96, 0x7632, R3 ;  /* 0x0000763260037816 */ /* 0x000fe40000000003 */
[----:B------:R-:W-:Y:S01]  /*16b0*/  LEA.HI.X R61, R9, UR15, R36, 0x1, P1 ;  /* 0x0000000f093d7c11 */ /* 0x000fe200088f0c24 */
[----:B------:R-:W-:Y:S01]  /*16c0*/  FADD.FTZ R35, R35, R160 ;  /* 0x000000a023237221 */ /* 0x000fe20000010000 */
[----:B------:R-:W-:Y:S01]  /*16d0*/  FFMA.FTZ R37, R160, R160, R37 ;  /* 0x000000a0a0257223 */ /* 0x000fe20000010025 */
[----:B------:R-:W-:Y:S01]  /*16e0*/  IMAD.U32 R4, R3, 0x10000, RZ ;  /* 0x0001000003047824 */ /* 0x000fe200078e00ff */
[----:B------:R-:W-:Y:S01]  /*16f0*/  IADD3 R7, R5, 0xfa00, RZ ;  /* 0x0000fa0005077810 */ /* 0x000fe20007ffe0ff */
[----:B------:R0:W-:Y:S01]  /*1700*/  STL [R1+0x88], R8 ;  /* 0x0000880801007387 */ /* 0x0001e20000100800 */
[----:B------:R-:W-:Y:S01]  /*1710*/  SHF.L.U32 R159, R97, 0x10, RZ ;  /* 0x00000010619f7819 */ /* 0x000fe200000006ff */
[----:B------:R-:W-:Y:S01]  /*1720*/  FADD.FTZ R6, R35, R4 ;  /* 0x0000000423067221 */ /* 0x000fe20000010000 */
[----:B------:R-:W-:Y:S01]  /*1730*/  PRMT R3, R97, 0x7632, R3 ;  /* 0x0000763261037816 */ /* 0x000fe20000000003 */
[----:B------:R-:W5:Y:S01]  /*1740*/  LDG.E.64.CONSTANT R60, desc[UR12][R60.64] ;  /* 0x0000000c3c3c7981 */ /* 0x000f62000c1e9b00 */
[----:B------:R-:W-:Y:S01]  /*1750*/  FFMA.FTZ R4, R4, R4, R37 ;  /* 0x0000000404047223 */ /* 0x000fe20000010025 */
[----:B------:R-:W-:Y:S01]  /*1760*/  FADD.FTZ R6, R6, R159 ;  /* 0x0000009f06067221 */ /* 0x000fe20000010000 */
[----:B------:R-:W-:-:S02]  /*1770*/  SHF.L.U32 R3, R3, 0x10, RZ ;  /* 0x0000001003037819 */ /* 0x000fc400000006ff */
[----:B0-----:R-:W-:Y:S01]  /*1780*/  IADD3 R8, P2, R7, R2, RZ ;  /* 0x0000000207087210 */ /* 0x001fe20007f5e0ff */
[----:B------:R0:W-:Y:S01]  /*1790*/  STL [R1+0x8c], R36 ;  /* 0x00008c2401007387 */ /* 0x0001e20000100800 */
[----:B------:R-:W-:Y:S02]  /*17a0*/  FFMA.FTZ R4, R159, R159, R4 ;  /* 0x0000009f9f047223 */ /* 0x000fe40000010004 */
[----:B------:R-:W-:Y:S01]  /*17b0*/  LEA R58, P1, R8, UR14, 0x1 ;  /* 0x0000000e083a7c11 */ /* 0x000fe2000f8208ff */
[--C-:B------:R-:W-:Y:S01]  /*17c0*/  FADD.FTZ R35, R6, R3.reuse ;  /* 0x0000000306237221 */ /* 0x100fe20000010000 */
[----:B------:R-:W-:Y:S01]  /*17d0*/  FFMA.FTZ R37, R3, R3, R4 ;  /* 0x0000000303257223 */ /* 0x000fe20000010004 */
[----:B0-----:R-:W-:Y:S01]  /*17e0*/  IADD3.X R36, RZ, R34, RZ, P2, !PT ;  /* 0x00000022ff247210 */ /* 0x001fe200017fe4ff */
[C---:B------:R-:W-:Y:S01]  /*17f0*/  IMAD.U32 R158, R94.reuse, 0x10000, RZ ;  /* 0x000100005e9e7824 */ /* 0x040fe200078e00ff */
[----:B------:R-:W-:Y:S02]  /*1800*/  PRMT R3, R94, 0x7632, R3 ;  /* 0x000076325e037816 */ /* 0x000fe40000000003 */
[----:B------:R-:W-:-:S02]  /*1810*/  LEA.HI.X R59, R8, UR15, R36, 0x1, P1 ;  /* 0x0000000f083b7c11 */ /* 0x000fc400088f0c24 */
[----:B------:R-:W-:Y:S01]  /*1820*/  IADD3 R7, R5, 0x10400, RZ ;  /* 0x0001040005077810 */ /* 0x000fe20007ffe0ff */
[----:B------:R-:W-:Y:S01]  /*1830*/  FADD.FTZ R35, R35, R158 ;  /* 0x0000009e23237221 */ /* 0x000fe20000010000 */
[----:B------:R-:W-:Y:S01]  /*1840*/  SHF.L.U32 R4, R3, 0x10, RZ ;  /* 0x0000001003047819 */ /* 0x000fe200000006ff */
[----:B------:R-:W-:Y:S01]  /*1850*/  FFMA.FTZ R37, R158, R158, R37 ;  /* 0x0000009e9e257223 */ /* 0x000fe20000010025 */
[----:B------:R-:W5:Y:S01]  /*1860*/  LDG.E.64.CONSTANT R58, desc[UR12][R58.64] ;  /* 0x0000000c3a3a7981 */ /* 0x000f62000c1e9b00 */
[----:B------:R-:W-:Y:S02]  /*1870*/  IADD3 R7, P1, R7, R2, RZ ;  /* 0x0000000207077210 */ /* 0x000fe40007f3e0ff */
[C---:B------:R-:W-:Y:S01]  /*1880*/  SHF.L.U32 R157, R95.reuse, 0x10, RZ ;  /* 0x000000105f9d7819 */ /* 0x040fe200000006ff */
[----:B------:R0:W-:Y:S01]  /*1890*/  STL [R1+0xa0], R36 ;  /* 0x0000a02401007387 */ /* 0x0001e20000100800 */
[----:B------:R-:W-:Y:S01]  /*18a0*/  PRMT R3, R95, 0x7632, R3 ;  /* 0x000076325f037816 */ /* 0x000fe20000000003 */
[----:B------:R-:W-:Y:S01]  /*18b0*/  FADD.FTZ R6, R35, R4 ;  /* 0x0000000423067221 */ /* 0x000fe20000010000 */
[----:B------:R-:W-:-:S02]  /*18c0*/  FFMA.FTZ R4, R4, R4, R37 ;  /* 0x0000000404047223 */ /* 0x000fc40000010025 */
[----:B------:R-:W-:Y:S01]  /*18d0*/  SHF.L.U32 R3, R3, 0x10, RZ ;  /* 0x0000001003037819 */ /* 0x000fe200000006ff */
[----:B------:R-:W-:Y:S01]  /*18e0*/  FADD.FTZ R6, R6, R157 ;  /* 0x0000009d06067221 */ /* 0x000fe20000010000 */
[----:B0-----:R-:W-:Y:S02]  /*18f0*/  IADD3.X R36, RZ, R34, RZ, P1, !PT ;  /* 0x00000022ff247210 */ /* 0x001fe40000ffe4ff */
[----:B------:R-:W-:Y:S01]  /*1900*/  LEA R56, P1, R7, UR14, 0x1 ;  /* 0x0000000e07387c11 */ /* 0x000fe2000f8208ff */
[----:B------:R-:W-:-:S03]  /*1910*/  FFMA.FTZ R4, R157, R157, R4 ;  /* 0x0000009d9d047223 */ /* 0x000fc60000010004 */
[----:B------:R-:W-:Y:S01]  /*1920*/  LEA.HI.X R57, R7, UR15, R36, 0x1, P1 ;  /* 0x0000000f07397c11 */ /* 0x000fe200088f0c24 */
[----:B------:R-:W-:Y:S01]  /*1930*/  FADD.FTZ R43, R6, R3 ;  /* 0x00000003062b7221 */ /* 0x000fe20000010000 */
[----:B------:R-:W-:Y:S01]  /*1940*/  FFMA.FTZ R45, R3, R3, R4 ;  /* 0x00000003032d7223 */ /* 0x000fe20000010004 */
[----:B------:R-:W-:-:S03]  /*1950*/  IADD3 R3, R5, 0x10e00, RZ ;  /* 0x00010e0005037810 */ /* 0x000fc60007ffe0ff */
[----:B------:R-:W5:Y:S01]  /*1960*/  LDG.E.64.CONSTANT R56, desc[UR12][R56.64] ;  /* 0x0000000c38387981 */ /* 0x000f62000c1e9b00 */
[----:B------:R-:W-:Y:S02]  /*1970*/  IADD3 R6, P4, R3, R2, RZ ;  /* 0x0000000203067210 */ /* 0x000fe40007f9e0ff */
[C---:B------:R-:W-:Y:S02]  /*1980*/  IADD3 R35, R5.reuse, 0x11800, RZ ;  /* 0x0001180005237810 */ /* 0x040fe40007ffe0ff */
[----:B------:R-:W-:Y:S02]  /*1990*/  IADD3.X R40, RZ, R34, RZ, P4, !PT ;  /* 0x00000022ff287210 */ /* 0x000fe400027fe4ff */
[----:B------:R-:W-:Y:S01]  /*19a0*/  LEA R54, P5, R6, UR14, 0x1 ;  /* 0x0000000e06367c11 */ /* 0x000fe2000f8a08ff */
[C---:B------:R-:W-:Y:S01]  /*19b0*/  VIADD R37, R5.reuse, 0x12200 ;  /* 0x0001220005257836 */ /* 0x040fe20000000000 */
[C---:B------:R-:W-:Y:S02]  /*19c0*/  IADD3 R39, R5.reuse, 0x12c00, RZ ;  /* 0x00012c0005277810 */ /* 0x040fe40007ffe0ff */
[----:B------:R-:W-:-:S02]  /*19d0*/  IADD3 R41, R5, 0x13600, RZ ;  /* 0x0001360005297810 */ /* 0x000fc40007ffe0ff */
[----:B------:R-:W-:Y:S02]  /*19e0*/  LEA.HI.X R55, R6, UR15, R40, 0x1, P5 ;  /* 0x0000000f06377c11 */ /* 0x000fe4000a8f0c28 */
[-C--:B------:R-:W-:Y:S02]  /*19f0*/  IADD3 R5, P3, R35, R2.reuse, RZ ;  /* 0x0000000223057210 */ /* 0x080fe40007f7e0ff */
[C---:B------:R-:W-:Y:S02]  /*1a00*/  SHF.L.U32 R156, R92.reuse, 0x10, RZ ;  /* 0x000000105c9c7819 */ /* 0x040fe400000006ff */
[----:B------:R-:W-:Y:S01]  /*1a10*/  PRMT R35, R92, 0x7632, R35 ;  /* 0x000076325c237816 */ /* 0x000fe20000000023 */
[----:B------:R0:W-:Y:S01]  /*1a20*/  STL [R1+0x90], R36 ;  /* 0x0000902401007387 */ /* 0x0001e20000100800 */
[----:B------:R-:W-:Y:S01]  /*1a30*/  IADD3 R4, P2, R37, R2, RZ ;  /* 0x0000000225047210 */ /* 0x000fe20007f5e0ff */
[----:B------:R-:W-:Y:S02]  /*1a40*/  FADD.FTZ R43, R43, R156 ;  /* 0x0000009c2b2b7221 */ /* 0x000fe40000010000 */
[----:B------:R-:W5:Y:S01]  /*1a50*/  LDG.E.64.CONSTANT R54, desc[UR12][R54.64] ;  /* 0x0000000c36367981 */ /* 0x000f62000c1e9b00 */
[----:B------:R-:W-:Y:S01]  /*1a60*/  IADD3.X R37, RZ, R34, RZ, P3, !PT ;  /* 0x00000022ff257210 */ /* 0x000fe20001ffe4ff */
[----:B------:R-:W-:Y:S01]  /*1a70*/  FFMA.FTZ R45, R156, R156, R45 ;  /* 0x0000009c9c2d7223 */ /* 0x000fe2000001002d */
[----:B------:R-:W-:-:S02]  /*1a80*/  LEA R52, P3, R5, UR14, 0x1 ;  /* 0x0000000e05347c11 */ /* 0x000fc4000f8608ff */
[----:B0-----:R-:W-:Y:S01]  /*1a90*/  SHF.L.U32 R36, R35, 0x10, RZ ;  /* 0x0000001023247819 */ /* 0x001fe200000006ff */
[C---:B------:R-:W-:Y:S01]  /*1aa0*/  IMAD.U32 R155, R93.reuse, 0x10000, RZ ;  /* 0x000100005d9b7824 */ /* 0x040fe200078e00ff */
[----:B------:R-:W-:Y:S01]  /*1ab0*/  PRMT R35, R93, 0x7632, R35 ;  /* 0x000076325d237816 */ /* 0x000fe20000000023 */
[----:B------:R-:W-:Y:S02]  /*1ac0*/  STL [R1+0x94], R40 ;  /* 0x0000942801007387 */ /* 0x000fe40000100800 */
[----:B------:R-:W-:Y:S01]  /*1ad0*/  FADD.FTZ R38, R43, R36 ;  /* 0x000000242b267221 */ /* 0x000fe20000010000 */
[----:B------:R-:W-:Y:S01]  /*1ae0*/  FFMA.FTZ R36, R36, R36, R45 ;  /* 0x0000002424247223 */ /* 0x000fe2000001002d */
[----:B------:R0:W-:Y:S01]  /*1af0*/  STL [R1+0x98], R37 ;  /* 0x0000982501007387 */ /* 0x0001e20000100800 */
[----:B------:R-:W-:Y:S01]  /*1b00*/  LEA.HI.X R53, R5, UR15, R37, 0x1, P3 ;  /* 0x0000000f05357c11 */ /* 0x000fe200098f0c25 */
[----:B------:R-:W-:Y:S01]  /*1b10*/  FADD.FTZ R38, R38, R155 ;  /* 0x0000009b26267221 */ /* 0x000fe20000010000 */
[----:B------:R-:W-:Y:S01]  /*1b20*/  FFMA.FTZ R36, R155, R155, R36 ;  /* 0x0000009b9b247223 */ /* 0x000fe20000010024 */
[----:B------:R-:W-:-:S02]  /*1b30*/  IADD3 R3, P1, R39, R2, RZ ;  /* 0x0000000227037210 */ /* 0x000fc40007f3e0ff */
[C---:B------:R-:W-:Y:S01]  /*1b40*/  SHF.L.U32 R154, R90.reuse, 0x10, RZ ;  /* 0x000000105a9a7819 */ /* 0x040fe200000006ff */
[----:B------:R-:W5:Y:S01]  /*1b50*/  LDG.E.64.CONSTANT R52, desc[UR12][R52.64] ;  /* 0x0000000c34347981 */ /* 0x000f62000c1e9b00 */
[----:B0-----:R-:W-:Y:S02]  /*1b60*/  SHF.L.U32 R37, R35, 0x10, RZ ;  /* 0x0000001023257819 */ /* 0x001fe400000006ff */
[----:B------:R-:W-:-:S03]  /*1b70*/  PRMT R35, R90, 0x7632, R35 ;  /* 0x000076325a237816 */ /* 0x000fc60000000023 */
[----:B------:R-:W-:Y:S01]  /*1b80*/  FADD.FTZ R39, R38, R37 ;  /* 0x0000002526277221 */ /* 0x000fe20000010000 */
[----:B------:R-:W-:Y:S01]  /*1b90*/  FFMA.FTZ R37, R37, R37, R36 ;  /* 0x0000002525257223 */ /* 0x000fe20000010024 */
[----:B------:R-:W-:Y:S02]  /*1ba0*/  SHF.L.U32 R36, R35, 0x10, RZ ;  /* 0x0000001023247819 */ /* 0x000fe400000006ff */
[----:B------:R-:W-:Y:S01]  /*1bb0*/  FADD.FTZ R39, R39, R154 ;  /* 0x0000009a27277221 */ /* 0x000fe20000010000 */
[----:B------:R-:W-:Y:S01]  /*1bc0*/  FFMA.FTZ R37, R154, R154, R37 ;  /* 0x0000009a9a257223 */ /* 0x000fe20000010025 */
[C---:B------:R-:W-:Y:S02]  /*1bd0*/  SHF.L.U32 R153, R91.reuse, 0x10, RZ ;  /* 0x000000105b997819 */ /* 0x040fe400000006ff */
[----:B------:R-:W-:Y:S01]  /*1be0*/  PRMT R35, R91, 0x7632, R35 ;  /* 0x000076325b237816 */ /* 0x000fe20000000023 */
[----:B------:R-:W-:Y:S01]  /*1bf0*/  FADD.FTZ R38, R39, R36 ;  /* 0x0000002427267221 */ /* 0x000fe20000010000 */
[----:B------:R-:W-:-:S02]  /*1c00*/  FFMA.FTZ R36, R36, R36, R37 ;  /* 0x0000002424247223 */ /* 0x000fc40000010025 */
[----:B------:R-:W-:Y:S01]  /*1c10*/  SHF.L.U32 R37, R35, 0x10, RZ ;  /* 0x0000001023257819 */ /* 0x000fe200000006ff */
[----:B------:R-:W-:Y:S01]  /*1c20*/  FADD.FTZ R38, R38, R153 ;  /* 0x0000009926267221 */ /* 0x000fe20000010000 */
[----:B------:R-:W-:Y:S01]  /*1c30*/  IADD3.X R40, RZ, R34, RZ, P2, !PT ;  /* 0x00000022ff287210 */ /* 0x000fe200017fe4ff */
[----:B------:R-:W-:Y:S01]  /*1c40*/  FFMA.FTZ R36, R153, R153, R36 ;  /* 0x0000009999247223 */ /* 0x000fe20000010024 */
[----:B------:R-:W-:Y:S01]  /*1c50*/  LEA R50, P2, R4, UR14, 0x1 ;  /* 0x0000000e04327c11 */ /* 0x000fe2000f8408ff */
[C---:B------:R-:W-:Y:S01]  /*1c60*/  IMAD.U32 R152, R88.reuse, 0x10000, RZ ;  /* 0x0001000058987824 */ /* 0x040fe200078e00ff */
[----:B------:R-:W-:Y:S01]  /*1c70*/  PRMT R35, R88, 0x7632, R35 ;  /* 0x0000763258237816 */ /* 0x000fe20000000023 */
[----:B------:R-:W-:Y:S01]  /*1c80*/  FADD.FTZ R39, R38, R37 ;  /* 0x0000002526277221 */ /* 0x000fe20000010000 */
[----:B------:R-:W-:Y:S01]  /*1c90*/  LEA.HI.X R51, R4, UR15, R40, 0x1, P2 ;  /* 0x0000000f04337c11 */ /* 0x000fe200090f0c28 */
[----:B------:R-:W-:Y:S01]  /*1ca0*/  FFMA.FTZ R37, R37, R37, R36 ;  /* 0x0000002525257223 */ /* 0x000fe20000010024 */
[----:B------:R-:W-:Y:S01]  /*1cb0*/  SHF.L.U32 R38, R35, 0x10, RZ ;  /* 0x0000001023267819 */ /* 0x000fe200000006ff */
[----:B------:R-:W-:Y:S01]  /*1cc0*/  FADD.FTZ R36, R39, R152 ;  /* 0x0000009827247221 */ /* 0x000fe20000010000 */
[C---:B------:R-:W-:Y:S01]  /*1cd0*/  SHF.L.U32 R151, R89.reuse, 0x10, RZ ;  /* 0x0000001059977819 */ /* 0x040fe200000006ff */
[----:B------:R-:W-:Y:S01]  /*1ce0*/  FFMA.FTZ R37, R152, R152, R37 ;  /* 0x0000009898257223 */ /* 0x000fe20000010025 */
[----:B------:R-:W-:Y:S01]  /*1cf0*/  PRMT R35, R89, 0x7632, R35 ;  /* 0x0000763259237816 */ /* 0x000fe20000000023 */
[----:B------:R-:W-:Y:S01]  /*1d00*/  FADD.FTZ R36, R36, R38 ;  /* 0x0000002624247221 */ /* 0x000fe20000010000 */
[----:B------:R-:W5:Y:S01]  /*1d10*/  LDG.E.64.CONSTANT R50, desc[UR12][R50.64] ;  /* 0x0000000c32327981 */ /* 0x000f62000c1e9b00 */
[----:B------:R-:W-:Y:S01]  /*1d20*/  FFMA.FTZ R38, R38, R38, R37 ;  /* 0x0000002626267223 */ /* 0x000fe20000010025 */
[----:B------:R-:W-:-:S02]  /*1d30*/  SHF.L.U32 R35, R35, 0x10, RZ ;  /* 0x0000001023237819 */ /* 0x000fc400000006ff */
[----:B------:R0:W-:Y:S01]  /*1d40*/  STL [R1+0x7c], R40 ;  /* 0x00007c2801007387 */ /* 0x0001e20000100800 */
[----:B------:R-:W-:Y:S01]  /*1d50*/  FFMA.FTZ R38, R151, R151, R38 ;  /* 0x0000009797267223 */ /* 0x000fe20000010026 */
[----:B------:R-:W-:Y:S01]  /*1d60*/  SHF.L.U32 R150, R86, 0x10, RZ ;  /* 0x0000001056967819 */ /* 0x000fe200000006ff */
[----:B0-----:R-:W-:Y:S01]  /*1d70*/  FADD.FTZ R40, R36, R151 ;  /* 0x0000009724287221 */ /* 0x001fe20000010000 */
[----:B------:R-:W-:-:S03]  /*1d80*/  PRMT R36, R86, 0x7632, R36 ;  /* 0x0000763256247816 */ /* 0x000fc60000000024 */
[----:B------:R-:W-:Y:S01]  /*1d90*/  FADD.FTZ R37, R40, R35 ;  /* 0x0000002328257221 */ /* 0x000fe20000010000 */
[----:B------:R-:W-:Y:S01]  /*1da0*/  FFMA.FTZ R35, R35, R35, R38 ;  /* 0x0000002323237223 */ /* 0x000fe20000010026 */
[----:B------:R-:W-:Y:S02]  /*1db0*/  IADD3.X R46, RZ, R34, RZ, P1, !PT ;  /* 0x00000022ff2e7210 */ /* 0x000fe40000ffe4ff */
[----:B------:R-:W-:Y:S01]  /*1dc0*/  SHF.L.U32 R36, R36, 0x10, RZ ;  /* 0x0000001024247819 */ /* 0x000fe200000006ff */
[----:B------:R-:W-:Y:S01]  /*1dd0*/  FADD.FTZ R112, R37, R150 ;  /* 0x0000009625707221 */ /* 0x000fe20000010000 */
[----:B------:R-:W-:Y:S01]  /*1de0*/  LEA R48, P1, R3, UR14, 0x1 ;  /* 0x0000000e03307c11 */ /* 0x000fe2000f8208ff */
[----:B------:R-:W-:Y:S01]  /*1df0*/  FFMA.FTZ R35, R150, R150, R35 ;  /* 0x0000009696237223 */ /* 0x000fe20000010023 */
[C---:B------:R-:W-:Y:S01]  /*1e00*/  PRMT R37, R87.reuse, 0x7632, R37 ;  /* 0x0000763257257816 */ /* 0x040fe20000000025 */
[----:B------:R-:W-:Y:S02]  /*1e10*/  IMAD.U32 R149, R87, 0x10000, RZ ;  /* 0x0001000057957824 */ /* 0x000fe400078e00ff */
[----:B------:R-:W-:Y:S01]  /*1e20*/  FADD.FTZ R112, R112, R36 ;  /* 0x0000002470707221 */ /* 0x000fe20000010000 */
[----:B------:R-:W-:Y:S01]  /*1e30*/  LEA.HI.X R49, R3, UR15, R46, 0x1, P1 ;  /* 0x0000000f03317c11 */ /* 0x000fe200088f0c2e */
[----:B------:R-:W-:Y:S01]  /*1e40*/  FFMA.FTZ R36, R36, R36, R35 ;  /* 0x0000002424247223 */ /* 0x000fe20000010023 */
[----:B------:R-:W-:Y:S01]  /*1e50*/  SHF.L.U32 R37, R37, 0x10, RZ ;  /* 0x0000001025257819 */ /* 0x000fe200000006ff */
[----:B------:R-:W-:Y:S01]  /*1e60*/  FADD.FTZ R112, R112, R149 ;  /* 0x0000009570707221 */ /* 0x000fe20000010000 */
[C---:B------:R-:W-:Y:S01]  /*1e70*/  SHF.L.U32 R148, R84.reuse, 0x10, RZ ;  /* 0x0000001054947819 */ /* 0x040fe200000006ff */
[----:B------:R-:W-:Y:S01]  /*1e80*/  FFMA.FTZ R36, R149, R149, R36 ;  /* 0x0000009595247223 */ /* 0x000fe20000010024 */
[----:B------:R-:W5:Y:S01]  /*1e90*/  LDG.E.64.CONSTANT R48, desc[UR12][R48.64] ;  /* 0x0000000c30307981 */ /* 0x000f62000c1e9b00 */
[----:B------:R-:W-:Y:S01]  /*1ea0*/  PRMT R35, R84, 0x7632, R35 ;  /* 0x0000763254237816 */ /* 0x000fe20000000023 */
[----:B------:R-:W-:Y:S01]  /*1eb0*/  FADD.FTZ R112, R112, R37 ;  /* 0x0000002570707221 */ /* 0x000fe20000010000 */
[----:B------:R-:W-:-:S02]  /*1ec0*/  FFMA.FTZ R37, R37, R37, R36 ;  /* 0x0000002525257223 */ /* 0x000fc40000010024 */
[----:B------:R-:W-:Y:S01]  /*1ed0*/  SHF.L.U32 R35, R35, 0x10, RZ ;  /* 0x0000001023237819 */ /* 0x000fe200000006ff */
[----:B------:R-:W-:Y:S01]  /*1ee0*/  FADD.FTZ R112, R112, R148 ;  /* 0x0000009470707221 */ /* 0x000fe20000010000 */
[----:B------:R-:W-:Y:S01]  /*1ef0*/  IADD3 R2, P4, R41, R2, RZ ;  /* 0x0000000229027210 */ /* 0x000fe20007f9e0ff */
[----:B------:R-:W-:Y:S01]  /*1f00*/  FFMA.FTZ R37, R148, R148, R37 ;  /* 0x0000009494257223 */ /* 0x000fe20000010025 */
[C---:B------:R-:W-:Y:S01]  /*1f10*/  SHF.L.U32 R147, R85.reuse, 0x10, RZ ;  /* 0x0000001055937819 */ /* 0x040fe200000006ff */
[----:B------:R-:W-:Y:S01]  /*1f20*/  FADD.FTZ R112, R112, R35 ;  /* 0x0000002370707221 */ /* 0x000fe20000010000 */
[----:B------:R-:W-:Y:S01]  /*1f30*/  PRMT R36, R85, 0x7632, R36 ;  /* 0x0000763255247816 */ /* 0x000fe20000000024 */
[----:B------:R0:W-:Y:S01]  /*1f40*/  STL [R1+0x80], R46 ;  /* 0x0000802e01007387 */ /* 0x0001e20000100800 */
[----:B------:R-:W-:Y:S01]  /*1f50*/  IADD3.X R116, RZ, R34, RZ, P4, !PT ;  /* 0x00000022ff747210 */ /* 0x000fe200027fe4ff */
[----:B------:R-:W-:Y:S01]  /*1f60*/  FFMA.FTZ R35, R35, R35, R37 ;  /* 0x0000002323237223 */ /* 0x000fe20000010025 */
[----:B------:R-:W-:Y:S01]  /*1f70*/  SHF.L.U32 R36, R36, 0x10, RZ ;  /* 0x0000001024247819 */ /* 0x000fe200000006ff */
[----:B------:R-:W-:Y:S01]  /*1f80*/  FADD.FTZ R112, R112, R147 ;  /* 0x0000009370707221 */ /* 0x000fe20000010000 */
[----:B------:R-:W-:-:S02]  /*1f90*/  PRMT R37, R82, 0x7632, R37 ;  /* 0x0000763252257816 */ /* 0x000fc40000000025 */
[----:B0-----:R-:W-:Y:S01]  /*1fa0*/  LEA R46, P1, R2, UR14, 0x1 ;  /* 0x0000000e022e7c11 */ /* 0x001fe2000f8208ff */
[----:B------:R-:W-:Y:S01]  /*1fb0*/  FFMA.FTZ R35, R147, R147, R35 ;  /* 0x0000009393237223 */ /* 0x000fe20000010023 */
[----:B------:R-:W-:Y:S02]  /*1fc0*/  IMAD.U32 R34, R82, 0x10000, RZ ;  /* 0x0001000052227824 */ /* 0x000fe400078e00ff */
[----:B------:R-:W-:Y:S01]  /*1fd0*/  LEA.HI.X R47, R2, UR15, R116, 0x1, P1 ;  /* 0x0000000f022f7c11 */ /* 0x000fe200088f0c74 */
[----:B------:R-:W-:Y:S01]  /*1fe0*/  FADD.FTZ R112, R112, R36 ;  /* 0x0000002470707221 */ /* 0x000fe20000010000 */
[----:B------:R-:W-:Y:S01]  /*1ff0*/  FFMA.FTZ R36, R36, R36, R35 ;  /* 0x0000002424247223 */ /* 0x000fe20000010023 */
[----:B------:R-:W-:Y:S02]  /*2000*/  SHF.L.U32 R37, R37, 0x10, RZ ;  /* 0x0000001025257819 */ /* 0x000fe400000006ff */
[C---:B------:R-:W-:Y:S01]  /*2010*/  PRMT R38, R83.reuse, 0x7632, R38 ;  /* 0x0000763253267816 */ /* 0x040fe20000000026 */
[----:B------:R-:W-:Y:S01]  /*2020*/  FADD.FTZ R112, R112, R34 ;  /* 0x0000002270707221 */ /* 0x000fe20000010000 */
[----:B------:R-:W5:Y:S01]  /*2030*/  LDG.E.64.CONSTANT R46, desc[UR12][R46.64] ;  /* 0x0000000c2e2e7981 */ /* 0x000f62000c1e9b00 */
[----:B------:R-:W-:Y:S01]  /*2040*/  FFMA.FTZ R36, R34, R34, R36 ;  /* 0x0000002222247223 */ /* 0x000fe20000010024 */
[----:B------:R-:W-:Y:S01]  /*2050*/  SHF.L.U32 R35, R83, 0x10, RZ ;  /* 0x0000001053237819 */ /* 0x000fe200000006ff */
[----:B------:R-:W-:Y:S01]  /*2060*/  FADD.FTZ R112, R112, R37 ;  /* 0x0000002570707221 */ /* 0x000fe20000010000 */
[----:B------:R-:W-:Y:S01]  /*2070*/  SHF.L.U32 R38, R38, 0x10, RZ ;  /* 0x0000001026267819 */ /* 0x000fe200000006ff */
[----:B------:R-:W-:Y:S01]  /*2080*/  FFMA.FTZ R37, R37, R37, R36 ;  /* 0x0000002525257223 */ /* 0x000fe20000010024 */
[----:B------:R-:W-:Y:S01]  /*2090*/  PRMT R39, R80, 0x7632, R39 ;  /* 0x0000763250277816 */ /* 0x000fe20000000027 */
[----:B------:R-:W-:Y:S01]  /*20a0*/  FADD.FTZ R112, R112, R35 ;  /* 0x0000002370707221 */ /* 0x000fe20000010000 */
[----:B------:R-:W-:Y:S01]  /*20b0*/  SHF.L.U32 R36, R80, 0x10, RZ ;  /* 0x0000001050247819 */ /* 0x000fe200000006ff */
[----:B------:R-:W-:Y:S01]  /*20c0*/  FFMA.FTZ R37, R35, R35, R37 ;  /* 0x0000002323257223 */ /* 0x000fe20000010025 */
[----:B------:R-:W-:Y:S01]  /*20d0*/  PRMT R40, R81, 0x7632, R40 ;  /* 0x0000763251287816 */ /* 0x000fe20000000028 */
[----:B------:R-:W-:Y:S01]  /*20e0*/  FADD.FTZ R112, R112, R38 ;  /* 0x0000002670707221 */ /* 0x000fe20000010000 */
[----:B------:R-:W-:Y:S01]  /*20f0*/  SHF.L.U32 R39, R39, 0x10, RZ ;  /* 0x0000001027277819 */ /* 0x000fe200000006ff */
[----:B------:R-:W-:Y:S01]  /*2100*/  FFMA.FTZ R38, R38, R38, R37 ;  /* 0x0000002626267223 */ /* 0x000fe20000010025 */
[----:B------:R0:W-:Y:S01]  /*2110*/  STL [R1+0x74], R116 ;  /* 0x0000747401007387 */ /* 0x0001e20000100800 */
[----:B------:R-:W-:Y:S01]  /*2120*/  FADD.FTZ R112, R112, R36 ;  /* 0x0000002470707221 */ /* 0x000fe20000010000 */
[----:B------:R-:W-:Y:S01]  /*2130*/  SHF.L.U32 R37, R81, 0x10, RZ ;  /* 0x0000001051257819 */ /* 0x000fe200000006ff */
[----:B------:R-:W-:Y:S01]  /*2140*/  FFMA.FTZ R38, R36, R36, R38 ;  /* 0x0000002424267223 */ /* 0x000fe20000010026 */
[----:B------:R-:W-:-:S02]  /*2150*/  IMAD.U32 R40, R40, 0x10000, RZ ;  /* 0x0001000028287824 */ /* 0x000fc400078e00ff */
[----:B------:R-:W-:Y:S01]  /*2160*/  FADD.FTZ R112, R112, R39 ;  /* 0x0000002770707221 */ /* 0x000fe20000010000 */
[----:B------:R-:W5:Y:S01]  /*2170*/  LDL R121, [R1+0x134] ;  /* 0x0001340001797983 */ /* 0x000f620000100800 */
[----:B------:R-:W-:Y:S01]  /*2180*/  FFMA.FTZ R39, R39, R39, R38 ;  /* 0x0000002727277223 */ /* 0x000fe20000010026 */
[----:B--2---:R-:W-:Y:S01]  /*2190*/  PRMT R41, R78, 0x7632, R41 ;  /* 0x000076324e297816 */ /* 0x004fe20000000029 */
[----:B------:R-:W-:Y:S01]  /*21a0*/  FADD.FTZ R112, R112, R37 ;  /* 0x0000002570707221 */ /* 0x000fe20000010000 */
[----:B------:R-:W-:Y:S01]  /*21b0*/  SHF.L.U32 R38, R78, 0x10, RZ ;  /* 0x000000104e267819 */ /* 0x000fe200000006ff */
[----:B------:R-:W-:Y:S01]  /*21c0*/  FFMA.FTZ R39, R37, R37, R39 ;  /* 0x0000002525277223 */ /* 0x000fe20000010027 */
[----:B------:R-:W-:Y:S01]  /*21d0*/  PRMT R42, R79, 0x7632, R42 ;  /* 0x000076324f2a7816 */ /* 0x000fe2000000002a */
[----:B------:R-:W-:Y:S01]  /*21e0*/  FADD.FTZ R112, R112, R40 ;  /* 0x0000002870707221 */ /* 0x000fe20000010000 */
[----:B------:R-:W-:Y:S01]  /*21f0*/  SHF.L.U32 R41, R41, 0x10, RZ ;  /* 0x0000001029297819 */ /* 0x000fe200000006ff */
[----:B------:R-:W-:Y:S01]  /*2200*/  FFMA.FTZ R40, R40, R40, R39 ;  /* 0x0000002828287223 */ /* 0x000fe20000010027 */
[----:B---3--:R-:W-:Y:S01]  /*2210*/  PRMT R43, R76, 0x7632, R43 ;  /* 0x000076324c2b7816 */ /* 0x008fe2000000002b */
[----:B------:R-:W-:Y:S01]  /*2220*/  FADD.FTZ R112, R112, R38 ;  /* 0x0000002670707221 */ /* 0x000fe20000010000 */
[----:B------:R-:W-:Y:S01]  /*2230*/  SHF.L.U32 R39, R79, 0x10, RZ ;  /* 0x000000104f277819 */ /* 0x000fe200000006ff */
[----:B------:R-:W-:Y:S01]  /*2240*/  FFMA.FTZ R40, R38, R38, R40 ;  /* 0x0000002626287223 */ /* 0x000fe20000010028 */
[----:B------:R-:W2:Y:S01]  /*2250*/  LDL R119, [R1+0x128] ;  /* 0x0001280001777983 */ /* 0x000ea20000100800 */
[----:B------:R-:W-:Y:S01]  /*2260*/  FADD.FTZ R112, R112, R41 ;  /* 0x0000002970707221 */ /* 0x000fe20000010000 */
[----:B------:R-:W-:Y:S01]  /*2270*/  SHF.L.U32 R42, R42, 0x10, RZ ;  /* 0x000000102a2a7819 */ /* 0x000fe200000006ff */
[----:B------:R-:W-:Y:S01]  /*2280*/  FFMA.FTZ R41, R41, R41, R40 ;  /* 0x0000002929297223 */ /* 0x000fe20000010028 */
[----:B------:R-:W-:Y:S01]  /*2290*/  PRMT R44, R77, 0x7632, R44 ;  /* 0x000076324d2c7816 */ /* 0x000fe2000000002c */
[----:B------:R-:W-:Y:S01]  /*22a0*/  FADD.FTZ R112, R112, R39 ;  /* 0x0000002770707221 */ /* 0x000fe20000010000 */
[----:B------:R-:W-:Y:S01]  /*22b0*/  SHF.L.U32 R40, R76, 0x10, RZ ;  /* 0x000000104c287819 */ /* 0x000fe200000006ff */
[----:B------:R-:W-:Y:S01]  /*22c0*/  FFMA.FTZ R41, R39, R39, R41 ;  /* 0x0000002727297223 */ /* 0x000fe20000010029 */
[----:B------:R-:W3:Y:S01]  /*22d0*/  LDL R117, [R1+0x124] ;  /* 0x0001240001757983 */ /* 0x000ee20000100800 */
[----:B------:R-:W-:Y:S01]  /*22e0*/  FADD.FTZ R112, R112, R42 ;  /* 0x0000002a70707221 */ /* 0x000fe20000010000 */
[----:B------:R-:W-:Y:S01]  /*22f0*/  SHF.L.U32 R43, R43, 0x10, RZ ;  /* 0x000000102b2b7819 */ /* 0x000fe200000006ff */
[----:B------:R-:W-:Y:S01]  /*2300*/  FFMA.FTZ R42, R42, R42, R41 ;  /* 0x0000002a2a2a7223 */ /* 0x000fe20000010029 */
[----:B0-----:R-:W3:Y:S01]  /*2310*/  LDL R116, [R1+0x120] ;  /* 0x0001200001747983 */ /* 0x001ee20000100800 */
[----:B------:R-:W-:Y:S01]  /*2320*/  FADD.FTZ R112, R112, R40 ;  /* 0x0000002870707221 */ /* 0x000fe20000010000 */
[----:B------:R-:W-:-:S02]  /*2330*/  IMAD.U32 R41, R77, 0x10000, RZ ;  /* 0x000100004d297824 */ /* 0x000fc400078e00ff */
[----:B------:R-:W-:Y:S01]  /*2340*/  FFMA.FTZ R42, R40, R40, R42 ;  /* 0x00000028282a7223 */ /* 0x000fe2000001002a */
[----:B----4-:R-:W-:Y:S01]  /*2350*/  PRMT R45, R74, 0x7632, R45 ;  /* 0x000076324a2d7816 */ /* 0x010fe2000000002d */
[----:B------:R-:W-:Y:S01]  /*2360*/  FADD.FTZ R112, R112, R43 ;  /* 0x0000002b70707221 */ /* 0x000fe20000010000 */
[----:B------:R-:W-:Y:S01]  /*2370*/  SHF.L.U32 R44, R44, 0x10, RZ ;  /* 0x000000102c2c7819 */ /* 0x000fe200000006ff */
[----:B------:R-:W-:Y:S01]  /*2380*/  FFMA.FTZ R43, R43, R43, R42 ;  /* 0x0000002b2b2b7223 */ /* 0x000fe2000001002a */
[----:B------:R-:W4:Y:S01]  /*2390*/  LDL R118, [R1+0x11c] ;  /* 0x00011c0001767983 */ /* 0x000f220000100800 */
[----:B------:R-:W-:Y:S01]  /*23a0*/  FADD.FTZ R112, R112, R41 ;  /* 0x0000002970707221 */ /* 0x000fe20000010000 */
[----:B------:R-:W-:Y:S01]  /*23b0*/  SHF.L.U32 R42, R74, 0x10, RZ ;  /* 0x000000104a2a7819 */ /* 0x000fe200000006ff */
[----:B------:R-:W-:Y:S01]  /*23c0*/  FFMA.FTZ R43, R41, R41, R43 ;  /* 0x00000029292b7223 */ /* 0x000fe2000001002b */
[----:B------:R-:W4:Y:S01]  /*23d0*/  LDL R120, [R1+0x118] ;  /* 0x0001180001787983 */ /* 0x000f220000100800 */
[----:B------:R-:W-:Y:S01]  /*23e0*/  FADD.FTZ R112, R112, R44 ;  /* 0x0000002c70707221 */ /* 0x000fe20000010000 */
[----:B------:R-:W-:Y:S01]  /*23f0*/  SHF.L.U32 R45, R45, 0x10, RZ ;  /* 0x000000102d2d7819 */ /* 0x000fe200000006ff */
[----:B------:R-:W-:Y:S01]  /*2400*/  FFMA.FTZ R44, R44, R44, R43 ;  /* 0x0000002c2c2c7223 */ /* 0x000fe2000001002b */
[C---:B------:R-:W-:Y:S01]  /*2410*/  PRMT R111, R75.reuse, 0x7632, R111 ;  /* 0x000076324b6f7816 */ /* 0x040fe2000000006f */
[----:B------:R-:W-:Y:S01]  /*2420*/  FADD.FTZ R112, R112, R42 ;  /* 0x0000002a70707221 */ /* 0x000fe20000010000 */
[----:B------:R-:W-:Y:S01]  /*2430*/  SHF.L.U32 R43, R75, 0x10, RZ ;  /* 0x000000104b2b7819 */ /* 0x000fe200000006ff */
[----:B------:R-:W-:Y:S01]  /*2440*/  FFMA.FTZ R44, R42, R42, R44 ;  /* 0x0000002a2a2c7223 */ /* 0x000fe2000001002c */
[----:B-----5:R-:W-:Y:S01]  /*2450*/  PRMT R115, R72, 0x7632, R115 ;  /* 0x0000763248737816 */ /* 0x020fe20000000073 */
        /* <DEDUP_REMOVED lines=9> */
[----:B------:R-:W-:-:S02]  /*24f0*/  IMAD.U32 R115, R115, 0x10000, RZ ;  /* 0x0001000073737824 */ /* 0x000fc400078e00ff */
[----:B------:R-:W-:Y:S01]  /*2500*/  FFMA.FTZ R111, R111, R111, R45 ;  /* 0x0000006f6f6f7223 */ /* 0x000fe2000001002d */
[----:B------:R-:W-:Y:S01]  /*2510*/  SHF.L.U32 R122, R71, 0x10, RZ ;  /* 0x00000010477a7819 */ /* 0x000fe200000006ff */
[----:B------:R-:W-:Y:S01]  /*2520*/  FADD.FTZ R112, R112, R44 ;  /* 0x0000002c70707221 */ /* 0x000fe20000010000 */
[----:B------:R-:W-:Y:S01]  /*2530*/  SHF.L.U32 R45, R73, 0x10, RZ ;  /* 0x00000010492d7819 */ /* 0x000fe200000006ff */
[----:B------:R-:W-:Y:S01]  /*2540*/  FFMA.FTZ R111, R44, R44, R111 ;  /* 0x0000002c2c6f7223 */ /* 0x000fe2000001006f */
[----:B------:R-:W-:Y:S02]  /*2550*/  IMAD.U32 R123, R68, 0x10000, RZ ;  /* 0x00010000447b7824 */ /* 0x000fe400078e00ff */
[----:B------:R-:W-:Y:S01]  /*2560*/  FADD.FTZ R112, R112, R115 ;  /* 0x0000007370707221 */ /* 0x000fe20000010000 */
[----:B------:R-:W-:Y:S01]  /*2570*/  SHF.L.U32 R114, R114, 0x10, RZ ;  /* 0x0000001072727819 */ /* 0x000fe200000006ff */
[----:B------:R-:W-:Y:S01]  /*2580*/  FFMA.FTZ R115, R115, R115, R111 ;  /* 0x0000007373737223 */ /* 0x000fe2000001006f */
[----:B------:R-:W-:Y:S01]  /*2590*/  SHF.L.U32 R124, R69, 0x10, RZ ;  /* 0x00000010457c7819 */ /* 0x000fe200000006ff */
        /* <DEDUP_REMOVED lines=9> */
[----:B------:R-:W-:Y:S01]  /*2630*/  PRMT R115, R71, 0x7632, R115 ;  /* 0x0000763247737816 */ /* 0x000fe20000000073 */
        /* <DEDUP_REMOVED lines=13> */
[----:B------:R-:W-:-:S02]  /*2710*/  IMAD.U32 R130, R63, 0x10000, RZ ;  /* 0x000100003f827824 */ /* 0x000fc400078e00ff */
[----:B------:R-:W-:Y:S01]  /*2720*/  FADD.FTZ R112, R112, R123 ;  /* 0x0000007b70707221 */ /* 0x000fe20000010000 */
[----:B------:R-:W-:Y:S01]  /*2730*/  PRMT R113, R69, 0x7632, R113 ;  /* 0x0000763245717816 */ /* 0x000fe20000000071 */
[----:B------:R-:W-:Y:S01]  /*2740*/  FFMA.FTZ R115, R123, R123, R115 ;  /* 0x0000007b7b737223 */ /* 0x000fe20000010073 */
[----:B------:R-:W-:Y:S01]  /*2750*/  SHF.L.U32 R131, R60, 0x10, RZ ;  /* 0x000000103c837819 */ /* 0x000fe200000006ff */
[----:B------:R-:W-:Y:S01]  /*2760*/  FADD.FTZ R112, R112, R114 ;  /* 0x0000007270707221 */ /* 0x000fe20000010000 */
[----:B------:R-:W-:Y:S01]  /*2770*/  SHF.L.U32 R113, R113, 0x10, RZ ;  /* 0x0000001071717819 */ /* 0x000fe200000006ff */
[--C-:B------:R-:W-:Y:S01]  /*2780*/  FFMA.FTZ R114, R114, R114, R115.reuse ;  /* 0x0000007272727223 */ /* 0x100fe20000010073 */
[----:B------:R-:W-:Y:S01]  /*2790*/  SHF.L.U32 R132, R61, 0x10, RZ ;  /* 0x000000103d847819 */ /* 0x000fe200000006ff */
[----:B------:R-:W-:Y:S01]  /*27a0*/  FADD.FTZ R112, R112, R124 ;  /* 0x0000007c70707221 */ /* 0x000fe20000010000 */
[----:B------:R-:W-:Y:S01]  /*27b0*/  PRMT R115, R66, 0x7632, R115 ;  /* 0x0000763242737816 */ /* 0x000fe20000000073 */
[----:B------:R-:W-:Y:S01]  /*27c0*/  FFMA.FTZ R114, R124, R124, R114 ;  /* 0x0000007c7c727223 */ /* 0x000fe20000010072 */
[----:B------:R-:W-:Y:S01]  /*27d0*/  ULDC.64 UR14, c[0x0][0x220] ;  /* 0x00008800000e7ab9 */ /* 0x000fe20000000a00 */
[----:B------:R-:W-:Y:S01]  /*27e0*/  FADD.FTZ R112, R112, R113 ;  /* 0x0000007170707221 */ /* 0x000fe20000010000 */
[----:B------:R-:W-:Y:S01]  /*27f0*/  SHF.L.U32 R115, R115, 0x10, RZ ;  /* 0x0000001073737819 */ /* 0x000fe200000006ff */
[----:B------:R-:W-:-:S02]  /*2800*/  FFMA.FTZ R113, R113, R113, R114 ;  /* 0x0000007171717223 */ /* 0x000fc40000010072 */
[----:B------:R-:W-:Y:S01]  /*2810*/  FADD.FTZ R112, R112, R125 ;  /* 0x0000007d70707221 */ /* 0x000fe20000010000 */
[----:B------:R-:W-:Y:S01]  /*2820*/  PRMT R114, R67, 0x7632, R114 ;  /* 0x0000763243727816 */ /* 0x000fe20000000072 */
[----:B------:R-:W-:Y:S02]  /*2830*/  FFMA.FTZ R113, R125, R125, R113 ;  /* 0x0000007d7d717223 */ /* 0x000fe40000010071 */
[----:B------:R-:W-:Y:S02]  /*2840*/  FADD.FTZ R112, R112, R115 ;  /* 0x0000007370707221 */ /* 0x000fe40000010000 */
[--C-:B------:R-:W-:Y:S01]  /*2850*/  FFMA.FTZ R115, R115, R115, R113.reuse ;  /* 0x0000007373737223 */ /* 0x100fe20000010071 */
[----:B------:R-:W-:Y:S02]  /*2860*/  IMAD.U32 R114, R114, 0x10000, RZ ;  /* 0x0001000072727824 */ /* 0x000fe400078e00ff */
[----:B------:R-:W-:Y:S01]  /*2870*/  FADD.FTZ R112, R112, R126 ;  /* 0x0000007e70707221 */ /* 0x000fe20000010000 */
[----:B------:R-:W-:Y:S01]  /*2880*/  PRMT R113, R64, 0x7632, R113 ;  /* 0x0000763240717816 */ /* 0x000fe20000000071 */
[----:B------:R-:W-:-:S02]  /*2890*/  FFMA.FTZ R115, R126, R126, R115 ;  /* 0x0000007e7e737223 */ /* 0x000fc40000010073 */
[----:B------:R-:W-:Y:S01]  /*28a0*/  FADD.FTZ R112, R112, R114 ;  /* 0x0000007270707221 */ /* 0x000fe20000010000 */
[----:B------:R-:W-:Y:S01]  /*28b0*/  SHF.L.U32 R113, R113, 0x10, RZ ;  /* 0x0000001071717819 */ /* 0x000fe200000006ff */
[----:B------:R-:W-:Y:S02]  /*28c0*/  FFMA.FTZ R114, R114, R114, R115 ;  /* 0x0000007272727223 */ /* 0x000fe40000010073 */
[----:B------:R-:W-:Y:S01]  /*28d0*/  FADD.FTZ R112, R112, R127 ;  /* 0x0000007f70707221 */ /* 0x000fe20000010000 */
[----:B------:R-:W-:Y:S01]  /*28e0*/  PRMT R115, R65, 0x7632, R115 ;  /* 0x0000763241737816 */ /* 0x000fe20000000073 */
[----:B------:R-:W-:Y:S02]  /*28f0*/  FFMA.FTZ R114, R127, R127, R114 ;  /* 0x0000007f7f727223 */ /* 0x000fe40000010072 */
[----:B------:R-:W-:Y:S01]  /*2900*/  FADD.FTZ R112, R112, R113 ;  /* 0x0000007170707221 */ /* 0x000fe20000010000 */
[----:B------:R-:W-:Y:S01]  /*2910*/  SHF.L.U32 R115, R115, 0x10, RZ ;  /* 0x0000001073737819 */ /* 0x000fe200000006ff */
[----:B------:R-:W-:-:S02]  /*2920*/  FFMA.FTZ R113, R113, R113, R114 ;  /* 0x0000007171717223 */ /* 0x000fc40000010072 */
[----:B------:R-:W-:Y:S01]  /*2930*/  FADD.FTZ R112, R112, R128 ;  /* 0x0000008070707221 */ /* 0x000fe20000010000 */
[----:B------:R-:W-:Y:S01]  /*2940*/  PRMT R114, R62, 0x7632, R114 ;  /* 0x000076323e727816 */ /* 0x000fe20000000072 */
[----:B------:R-:W-:Y:S02]  /*2950*/  FFMA.FTZ R113, R128, R128, R113 ;  /* 0x0000008080717223 */ /* 0x000fe40000010071 */
[----:B------:R-:W-:Y:S01]  /*2960*/  FADD.FTZ R112, R112, R115 ;  /* 0x0000007370707221 */ /* 0x000fe20000010000 */
[----:B------:R-:W-:Y:S01]  /*2970*/  SHF.L.U32 R114, R114, 0x10, RZ ;  /* 0x0000001072727819 */ /* 0x000fe200000006ff */
[----:B------:R-:W-:Y:S02]  /*2980*/  FFMA.FTZ R115, R115, R115, R113 ;  /* 0x0000007373737223 */ /* 0x000fe40000010071 */
[----:B------:R-:W-:Y:S01]  /*2990*/  FADD.FTZ R112, R112, R129 ;  /* 0x0000008170707221 */ /* 0x000fe20000010000 */
[----:B------:R-:W-:Y:S01]  /*29a0*/  PRMT R113, R63, 0x7632, R113 ;  /* 0x000076323f717816 */ /* 0x000fe20000000071 */
[----:B------:R-:W-:-:S02]  /*29b0*/  FFMA.FTZ R115, R129, R129, R115 ;  /* 0x0000008181737223 */ /* 0x000fc40000010073 */
[----:B------:R-:W-:Y:S01]  /*29c0*/  FADD.FTZ R112, R112, R114 ;  /* 0x0000007270707221 */ /* 0x000fe20000010000 */
[----:B------:R-:W-:Y:S01]  /*29d0*/  SHF.L.U32 R113, R113, 0x10, RZ ;  /* 0x0000001071717819 */ /* 0x000fe200000006ff */
[--C-:B------:R-:W-:Y:S02]  /*29e0*/  FFMA.FTZ R114, R114, R114, R115.reuse ;  /* 0x0000007272727223 */ /* 0x100fe40000010073 */
        /* <DEDUP_REMOVED lines=13> */
[----:B------:R-:W-:Y:S01]  /*2ac0*/  SHF.L.U32 R133, R58, 0x10, RZ ;  /* 0x000000103a857819 */ /* 0x000fe200000006ff */
[----:B------:R-:W-:Y:S01]  /*2ad0*/  FFMA.FTZ R115, R132, R132, R115 ;  /* 0x0000008484737223 */ /* 0x000fe20000010073 */
[----:B------:R-:W-:Y:S01]  /*2ae0*/  PRMT R113, R58, 0x7632, R113 ;  /* 0x000076323a717816 */ /* 0x000fe20000000071 */
[----:B------:R-:W-:-:S02]  /*2af0*/  FADD.FTZ R112, R112, R114 ;  /* 0x0000007270707221 */ /* 0x000fc40000010000 */
[----:B------:R-:W-:Y:S02]  /*2b00*/  FFMA.FTZ R114, R114, R114, R115 ;  /* 0x0000007272727223 */ /* 0x000fe40000010073 */
[----:B------:R-:W-:Y:S02]  /*2b10*/  IMAD.U32 R113, R113, 0x10000, RZ ;  /* 0x0001000071717824 */ /* 0x000fe400078e00ff */
        /* <DEDUP_REMOVED lines=8> */
[----:B------:R-:W-:Y:S01]  /*2ba0*/  FFMA.FTZ R113, R134, R134, R113 ;  /* 0x0000008686717223 */ /* 0x000fe20000010071 */
[C---:B------:R-:W-:Y:S02]  /*2bb0*/  SHF.L.U32 R135, R56.reuse, 0x10, RZ ;  /* 0x0000001038877819 */ /* 0x040fe400000006ff */
[----:B------:R-:W-:Y:S01]  /*2bc0*/  PRMT R114, R56, 0x7632, R114 ;  /* 0x0000763238727816 */ /* 0x000fe20000000072 */
[----:B------:R-:W-:Y:S01]  /*2bd0*/  FADD.FTZ R112, R112, R115 ;  /* 0x0000007370707221 */ /* 0x000fe20000010000 */
[----:B------:R-:W-:Y:S02]  /*2be0*/  FFMA.FTZ R115, R115, R115, R113 ;  /* 0x0000007373737223 */ /* 0x000fe40000010071 */
[----:B------:R-:W-:Y:S01]  /*2bf0*/  SHF.L.U32 R114, R114, 0x10, RZ ;  /* 0x0000001072727819 */ /* 0x000fe200000006ff */
[----:B------:R-:W-:Y:S01]  /*2c00*/  FADD.FTZ R112, R112, R135 ;  /* 0x0000008770707221 */ /* 0x000fe20000010000 */
[----:B------:R-:W-:Y:S01]  /*2c10*/  FFMA.FTZ R115, R135, R135, R115 ;  /* 0x0000008787737223 */ /* 0x000fe20000010073 */
[----:B------:R-:W-:-:S02]  /*2c20*/  SHF.L.U32 R136, R57, 0x10, RZ ;  /* 0x0000001039887819 */ /* 0x000fc400000006ff */
[----:B------:R-:W-:Y:S01]  /*2c30*/  PRMT R113, R57, 0x7632, R113 ;  /* 0x0000763239717816 */ /* 0x000fe20000000071 */
[----:B------:R-:W-:Y:S01]  /*2c40*/  FADD.FTZ R112, R112, R114 ;  /* 0x0000007270707221 */ /* 0x000fe20000010000 */
[--C-:B------:R-:W-:Y:S02]  /*2c50*/  FFMA.FTZ R114, R114, R114, R115.reuse ;  /* 0x0000007272727223 */ /* 0x100fe40000010073 */
[----:B------:R-:W-:Y:S01]  /*2c60*/  SHF.L.U32 R113, R113, 0x10, RZ ;  /* 0x0000001071717819 */ /* 0x000fe200000006ff */
[----:B------:R-:W-:Y:S01]  /*2c70*/  FADD.FTZ R112, R112, R136 ;  /* 0x0000008870707221 */ /* 0x000fe20000010000 */
[----:B------:R-:W-:Y:S01]  /*2c80*/  FFMA.FTZ R114, R136, R136, R114 ;  /* 0x0000008888727223 */ /* 0x000fe20000010072 */
[C---:B------:R-:W-:Y:S01]  /*2c90*/  PRMT R115, R54.reuse, 0x7632, R115 ;  /* 0x0000763236737816 */ /* 0x040fe20000000073 */
[----:B------:R-:W-:Y:S02]  /*2ca0*/  IMAD.U32 R137, R54, 0x10000, RZ ;  /* 0x0001000036897824 */ /* 0x000fe400078e00ff */
[----:B------:R-:W-:Y:S01]  /*2cb0*/  FADD.FTZ R112, R112, R113 ;  /* 0x0000007170707221 */ /* 0x000fe20000010000 */
[----:B------:R-:W-:Y:S01]  /*2cc0*/  FFMA.FTZ R113, R113, R113, R114 ;  /* 0x0000007171717223 */ /* 0x000fe20000010072 */
[----:B------:R-:W-:-:S02]  /*2cd0*/  SHF.L.U32 R115, R115, 0x10, RZ ;  /* 0x0000001073737819 */ /* 0x000fc400000006ff */
        /* <DEDUP_REMOVED lines=12> */
[----:B------:R-:W-:Y:S02]  /*2da0*/  FFMA.FTZ R115, R114, R114, R115 ;  /* 0x0000007272737223 */ /* 0x000fe40000010073 */
[----:B------:R-:W-:Y:S01]  /*2db0*/  SHF.L.U32 R113, R113, 0x10, RZ ;  /* 0x0000001071717819 */ /* 0x000fe200000006ff */
[----:B------:R-:W-:Y:S01]  /*2dc0*/  FADD.FTZ R112, R112, R139 ;  /* 0x0000008b70707221 */ /* 0x000fe20000010000 */
[----:B------:R-:W-:Y:S01]  /*2dd0*/  FFMA.FTZ R115, R139, R139, R115 ;  /* 0x0000008b8b737223 */ /* 0x000fe20000010073 */
[C---:B------:R-:W-:Y:S02]  /*2de0*/  SHF.L.U32 R140, R53.reuse, 0x10, RZ ;  /* 0x00000010358c7819 */ /* 0x040fe400000006ff */
[----:B------:R-:W-:Y:S01]  /*2df0*/  FADD.FTZ R114, R112, R113 ;  /* 0x0000007170727221 */ /* 0x000fe20000010000 */
[----:B------:R-:W-:Y:S01]  /*2e00*/  PRMT R112, R53, 0x7632, R112 ;  /* 0x0000763235707816 */ /* 0x000fe20000000070 */
[----:B------:R-:W-:-:S02]  /*2e10*/  FFMA.FTZ R113, R113, R113, R115 ;  /* 0x0000007171717223 */ /* 0x000fc40000010073 */
[----:B------:R-:W-:Y:S02]  /*2e20*/  FADD.FTZ R114, R114, R140 ;  /* 0x0000008c72727221 */ /* 0x000fe40000010000 */
[----:B------:R-:W-:Y:S02]  /*2e30*/  IMAD.U32 R112, R112, 0x10000, RZ ;  /* 0x0001000070707824 */ /* 0x000fe400078e00ff */
[----:B------:R-:W-:Y:S01]  /*2e40*/  FFMA.FTZ R113, R140, R140, R113 ;  /* 0x0000008c8c717223 */ /* 0x000fe20000010071 */
[----:B------:R-:W-:Y:S01]  /*2e50*/  SHF.L.U32 R141, R50, 0x10, RZ ;  /* 0x00000010328d7819 */ /* 0x000fe200000006ff */
[----:B------:R-:W-:Y:S02]  /*2e60*/  FADD.FTZ R114, R114, R112 ;  /* 0x0000007072727221 */ /* 0x000fe40000010000 */
[--C-:B------:R-:W-:Y:S01]  /*2e70*/  FFMA.FTZ R112, R112, R112, R113.reuse ;  /* 0x0000007070707223 */ /* 0x100fe20000010071 */
[----:B------:R-:W-:Y:S01]  /*2e80*/  PRMT R113, R50, 0x7632, R113 ;  /* 0x0000763232717816 */ /* 0x000fe20000000071 */
[----:B------:R-:W-:-:S03]  /*2e90*/  FADD.FTZ R114, R114, R141 ;  /* 0x0000008d72727221 */ /* 0x000fc60000010000 */
[----:B------:R-:W-:Y:S01]  /*2ea0*/  SHF.L.U32 R113, R113, 0x10, RZ ;  /* 0x0000001071717819 */ /* 0x000fe200000006ff */
[----:B------:R-:W-:Y:S01]  /*2eb0*/  FFMA.FTZ R112, R141, R141, R112 ;  /* 0x0000008d8d707223 */ /* 0x000fe20000010070 */
[----:B------:R-:W-:-:S03]  /*2ec0*/  SHF.L.U32 R142, R51, 0x10, RZ ;  /* 0x00000010338e7819 */ /* 0x000fc600000006ff */
[----:B------:R-:W-:Y:S01]  /*2ed0*/  FADD.FTZ R114, R114, R113 ;  /* 0x0000007172727221 */ /* 0x000fe20000010000 */
[--C-:B------:R-:W-:Y:S01]  /*2ee0*/  FFMA.FTZ R113, R113, R113, R112.reuse ;  /* 0x0000007171717223 */ /* 0x100fe20000010070 */
[----:B------:R-:W-:Y:S02]  /*2ef0*/  PRMT R112, R51, 0x7632, R112 ;  /* 0x0000763233707816 */ /* 0x000fe40000000070 */
[----:B------:R-:W-:Y:S02]  /*2f00*/  FADD.FTZ R114, R114, R142 ;  /* 0x0000008e72727221 */ /* 0x000fe40000010000 */
        /* <DEDUP_REMOVED lines=9> */
[----:B------:R-:W-:-:S03]  /*2fa0*/  IMAD.U32 R144, R49, 0x10000, RZ ;  /* 0x0001000031907824 */ /* 0x000fc600078e00ff */
        /* <DEDUP_REMOVED lines=9> */
[----:B------:R-:W-:Y:S01]  /*3040*/  PRMT R113, R46, 0x7632, R113 ;  /* 0x000076322e717816 */ /* 0x000fe20000000071 */
[----:B------:R-:W0:Y:S01]  /*3050*/  S2R R115, SR_TID.X ;  /* 0x0000000000737919 */ /* 0x000e220000002100 */
[----:B------:R-:W-:Y:S02]  /*3060*/  FADD.FTZ R114, R114, R145 ;  /* 0x0000009172727221 */ /* 0x000fe40000010000 */
[----:B------:R-:W-:Y:S01]  /*3070*/  SHF.L.U32 R113, R113, 0x10, RZ ;  /* 0x0000001071717819 */ /* 0x000fe200000006ff */
[----:B------:R-:W-:Y:S01]  /*3080*/  FFMA.FTZ R112, R145, R145, R112 ;  /* 0x0000009191707223 */ /* 0x000fe20000010070 */
[----:B------:R-:W-:-:S03]  /*3090*/  SHF.L.U32 R146, R47, 0x10, RZ ;  /* 0x000000102f927819 */ /* 0x000fc600000006ff */
[----:B------:R-:W-:Y:S01]  /*30a0*/  FADD.FTZ R114, R114, R113 ;  /* 0x0000007172727221 */ /* 0x000fe20000010000 */
[--C-:B------:R-:W-:Y:S01]  /*30b0*/  FFMA.FTZ R113, R113, R113, R112.reuse ;  /* 0x0000007171717223 */ /* 0x100fe20000010070 */
[----:B------:R-:W-:Y:S02]  /*30c0*/  PRMT R112, R47, 0x7632, R112 ;  /* 0x000076322f707816 */ /* 0x000fe40000000070 */
[----:B------:R-:W-:Y:S01]  /*30d0*/  FADD.FTZ R114, R114, R146 ;  /* 0x0000009272727221 */ /* 0x000fe20000010000 */
[----:B------:R-:W-:Y:S01]  /*30e0*/  FFMA.FTZ R113, R146, R146, R113 ;  /* 0x0000009292717223 */ /* 0x000fe20000010071 */
[----:B------:R-:W-:-:S05]  /*30f0*/  SHF.L.U32 R112, R112, 0x10, RZ ;  /* 0x0000001070707819 */ /* 0x000fca00000006ff */
[----:B------:R-:W-:Y:S01]  /*3100*/  FFMA.FTZ R113, R112, R112, R113 ;  /* 0x0000007070717223 */ /* 0x000fe20000010071 */
[----:B------:R-:W-:-:S05]  /*3110*/  FADD.FTZ R112, R114, R112 ;  /* 0x0000007072707221 */ /* 0x000fca0000010000 */
[----:B------:R-:W-:Y:S01]  /*3120*/  STS.64 [R121], R112 ;  /* 0x0000007079007388 */ /* 0x000fe20000000a00 */
[----:B------:R-:W-:Y:S01]  /*3130*/  BAR.SYNC.DEFER_BLOCKING 0x0 ;  /* 0x0000000000007b1d */ /* 0x000fe20000010000 */
[----:B0-----:R-:W-:-:S13]  /*3140*/  ISETP.GT.U32.AND P1, PT, R115, 0x3f, PT ;  /* 0x0000003f7300780c */ /* 0x001fda0003f24070 */
[----:B--2---:R-:W0:Y:S04]  /*3150*/  @!P1 LDS.64 R112, [R119] ;  /* 0x0000000077709984 */ /* 0x004e280000000a00 */
[----:B---3--:R-:W1:Y:S04]  /*3160*/  @!P1 LDS.64 R114, [R117] ;  /* 0x0000000075729984 */ /* 0x008e680000000a00 */
[----:B------:R-:W2:Y:S04]  /*3170*/  @!P1 LDS.64 R116, [R116] ;  /* 0x0000000074749984 */ /* 0x000ea80000000a00 */
[----:B----4-:R-:W3:Y:S04]  /*3180*/  @!P1 LDS.64 R118, [R118] ;  /* 0x0000000076769984 */ /* 0x010ee80000000a00 */
        /* <DEDUP_REMOVED lines=8> */
[----:B---3--:R-:W-:-:S04]  /*3210*/  @!P1 FADD.FTZ R119, R117, R119 ;  /* 0x0000007775779221 */ /* 0x008fc80000010000 */
[----:B----4-:R-:W-:-:S05]  /*3220*/  @!P1 FADD.FTZ R113, R119, R121 ;  /* 0x0000007977719221 */ /* 0x010fca0000010000 */
[----:B------:R-:W0:Y:S02]  /*3230*/  SHFL.BFLY PT, R115, R113, 0x2, 0x1f ;  /* 0x0c401f0071737f89 */ /* 0x000e2400000e0000 */
[----:B0-----:R-:W-:Y:S02]  /*3240*/  FADD.FTZ R113, R115, R113 ;  /* 0x0000007173717221 */ /* 0x001fe40000010000 */
[----:B------:R-:W2:Y:S01]  /*3250*/  LDL R115, [R1+0x130] ;  /* 0x0001300001737983 */ /* 0x000ea20000100800 */
[----:B------:R-:W0:Y:S01]  /*3260*/  S2R R119, SR_TID.X ;  /* 0x0000000000777919 */ /* 0x000e220000002100 */
[----:B------:R-:W-:-:S04]  /*3270*/  @!P1 FADD.FTZ R118, R116, R118 ;  /* 0x0000007674769221 */ /* 0x000fc80000010000 */
[----:B------:R-:W-:-:S05]  /*3280*/  @!P1 FADD.FTZ R112, R118, R120 ;  /* 0x0000007876709221 */ /* 0x000fca0000010000 */
[----:B------:R-:W1:Y:S01]  /*3290*/  SHFL.BFLY PT, R114, R112, 0x2, 0x1f ;  /* 0x0c401f0070727f89 */ /* 0x000e6200000e0000 */
[----:B0-----:R-:W-:Y:S01]  /*32a0*/  LOP3.LUT P2, RZ, R119, 0xffffffc3, RZ, 0xc0, !PT ;  /* 0xffffffc377ff7812 */ /* 0x001fe2000784c0ff */
[----:B-1----:R-:W-:-:S12]  /*32b0*/  FADD.FTZ R112, R114, R112 ;  /* 0x0000007072707221 */ /* 0x002fd80000010000 */
[----:B------:R-:W0:Y:S01]  /*32c0*/  @!P2 LDC R116, c[0x0][0x10] ;  /* 0x00000400ff74ab82 */ /* 0x000e220000000800 */
[----:B------:R-:W-:Y:S01]  /*32d0*/  ISETP.GT.U32.AND P1, PT, R119, 0x7f, PT ;  /* 0x0000007f7700780c */ /* 0x000fe20003f24070 */
[----:B------:R-:W1:Y:S04]  /*32e0*/  SHFL.BFLY PT, R117, R112, 0x1, 0x1f ;  /* 0x0c201f0070757f89 */ /* 0x000e6800000e0000 */
[----:B------:R-:W3:Y:S02]  /*32f0*/  SHFL.BFLY PT, R118, R113, 0x1, 0x1f ;  /* 0x0c201f0071767f89 */ /* 0x000ee400000e0000 */
[----:B------:R-:W4:Y:S01]  /*3300*/  @!P2 LDC.64 R120, c[0x0][0x248] ;  /* 0x00009200ff78ab82 */ /* 0x000f220000000a00 */
[----:B------:R-:W-:-:S05]  /*3310*/  MOV R114, UR4 ;  /* 0x0000000400727c02 */ /* 0x000fca0008000f00 */
[----:B0-----:R-:W-:Y:S02]  /*3320*/  @!P2 IMAD R114, R116, R114, UR11 ;  /* 0x0000000b7472ae24 */ /* 0x001fe4000f8e0272 */
[----:B------:R-:W0:Y:S01]  /*3330*/  @!P1 LDC R116, c[0x0][0x10] ;  /* 0x00000400ff749b82 */ /* 0x000e220000000800 */
[----:B-1----:R-:W-:Y:S01]  /*3340*/  FADD.FTZ R112, R112, R117 ;  /* 0x0000007570707221 */ /* 0x002fe20000010000 */
[----:B---3--:R-:W-:Y:S01]  /*3350*/  FADD.FTZ R113, R113, R118 ;  /* 0x0000007671717221 */ /* 0x008fe20000010000 */
[----:B--2---:R-:W-:-:S05]  /*3360*/  @!P2 IMAD R114, R114, 0x80, R115 ;  /* 0x000000807272a824 */ /* 0x004fca00078e0273 */
[----:B------:R-:W-:-:S05]  /*3370*/  @!P2 SHF.L.U32 R114, R114, 0x1, RZ ;  /* 0x000000017272a819 */ /* 0x000fca00000006ff */
[----:B----4-:R-:W-:-:S05]  /*3380*/  @!P2 IMAD.WIDE.U32 R114, R114, 0x4, R120 ;  /* 0x000000047272a825 */ /* 0x010fca00078e0078 */
[----:B------:R1:W-:Y:S01]  /*3390*/  @!P2 STG.E.64 desc[UR12][R114.64], R112 ;  /* 0x000000707200a986 */ /* 0x0003e2000c101b0c */
[----:B------:R-:W-:Y:S01]  /*33a0*/  BAR.SYNC.DEFER_BLOCKING 0x0 ;  /* 0x0000000000007b1d */ /* 0x000fe20000010000 */
[----:B-1----:R-:W-:-:S07]  /*33b0*/  MOV R112, UR4 ;  /* 0x0000000400707c02 */ /* 0x002fce0008000f00 */
[----:B------:R-:W1:Y:S01]  /*33c0*/  @!P1 LDC.64 R114, c[0x0][0x248] ;  /* 0x00009200ff729b82 */ /* 0x000e620000000a00 */
[C---:B------:R-:W-:Y:S01]  /*33d0*/  @!P1 LOP3.LUT R113, R119.reuse, 0x7ffffff8, RZ, 0xc0, !PT ;  /* 0x7ffffff877719812 */ /* 0x040fe200078ec0ff */
[----:B0-----:R-:W-:Y:S01]  /*33e0*/  @!P1 IMAD R112, R116, R112, UR11 ;  /* 0x0000000b74709e24 */ /* 0x001fe2000f8e0270 */
[----:B------:R-:W-:-:S04]  /*33f0*/  ISETP.NE.AND P2, PT, R119, RZ, PT ;  /* 0x000000ff7700720c */ /* 0x000fc80003f45270 */
[----:B------:R-:W-:Y:S02]  /*3400*/  @!P1 LEA R112, R112, R113, 0x7 ;  /* 0x0000007170709211 */ /* 0x000fe400078e38ff */
[----:B------:R-:W-:-:S04]  /*3410*/  @!P1 LOP3.LUT R113, R119, 0x7, RZ, 0xc0, !PT ;  /* 0x0000000777719812 */ /* 0x000fc800078ec0ff */
[----:B------:R-:W-:Y:S02]  /*3420*/  @!P1 IADD3 R113, R112, R113, RZ ;  /* 0x0000007170719210 */ /* 0x000fe40007ffe0ff */
[----:B------:R-:W-:Y:S02]  /*3430*/  SHF.L.U32 R112, R110, 0x1, RZ ;  /* 0x000000016e707819 */ /* 0x000fe400000006ff */
[----:B------:R-:W-:Y:S02]  /*3440*/  SHF.R.U32.HI R110, RZ, 0x1f, R110 ;  /* 0x0000001fff6e7819 */ /* 0x000fe4000001166e */
[C---:B------:R-:W-:Y:S02]  /*3450*/  IADD3 R116, P3, R112.reuse, UR14, RZ ;  /* 0x0000000e70747c10 */ /* 0x040fe4000ff7e0ff */
[----:B------:R-:W-:Y:S02]  /*3460*/  IADD3 R112, P4, R112, UR16, RZ ;  /* 0x0000001070707c10 */ /* 0x000fe4000ff9e0ff */
[----:B------:R-:W-:-:S02]  /*3470*/  @!P1 SHF.L.U32 R118, R113, 0x1, RZ ;  /* 0x0000000171769819 */ /* 0x000fc400000006ff */
[C---:B------:R-:W-:Y:S02]  /*3480*/  IADD3.X R117, R110.reuse, UR15, RZ, P3, !PT ;  /* 0x0000000f6e757c10 */ /* 0x040fe40009ffe4ff */
[----:B------:R-:W-:Y:S01]  /*3490*/  IADD3.X R113, R110, UR17, RZ, P4, !PT ;  /* 0x000000116e717c10 */ /* 0x000fe2000a7fe4ff */
[----:B-1----:R-:W-:Y:S01]  /*34a0*/  @!P1 IMAD.WIDE.U32 R118, R118, 0x4, R114 ;  /* 0x0000000476769825 */ /* 0x002fe200078e0072 */
[----:B------:R-:W-:Y:S06]  /*34b0*/  @P2 BRA `(.L_x_1620) ;  /* 0x0000000000442947 */ /* 0x000fec0003800000 */
[----:B------:R-:W-:Y:S01]  /*34c0*/  IMAD.MOV.U32 R110, RZ, RZ, 0x7ffffff9 ;  /* 0x7ffffff9ff6e7424 */ /* 0x000fe200078e00ff */
[----:B------:R-:W-:Y:S02]  /*34d0*/  ISETP.NE.AND P2, PT, RZ, UR18, PT ;  /* 0x00000012ff007c0c */ /* 0x000fe4000bf45270 */
[----:B------:R-:W-:Y:S02]  /*34e0*/  MOV R114, UR6 ;  /* 0x0000000600727c02 */ /* 0x000fe40008000f00 */
[----:B------:R-:W-:Y:S02]  /*34f0*/  SEL R110, R110, 0x1, !P2 ;  /* 0x000000016e6e7807 */ /* 0x000fe40005000000 */
[----:B------:R-:W-:Y:S01]  /*3500*/  MOV R115, UR7 ;  /* 0x0000000700737c02 */ /* 0x000fe20008000f00 */
[----:B------:R-:W-:Y:S06]  /*3510*/  MEMBAR.ALL.GPU ;  /* 0x0000000000007992 */ /* 0x000fec000000a000 */
[----:B------:R-:W-:-:S00]  /*3520*/  ERRBAR ;  /* 0x00000000000079ab */ /* 0x000fc00000000000 */
[----:B------:R-:W-:Y:S06]  /*3530*/  CGAERRBAR ;  /* 0x00000000000075ab */ /* 0x000fec0000000000 */
[----:B------:R0:W5:Y:S02]  /*3540*/  ATOM.E.ADD.STRONG.GPU PT, R110, desc[UR12][R114.64], R110 ;  /* 0x0000006e726e798a */ /* 0x00016400081ee1cc */
.L_x_1621:
        /* <DEDUP_REMOVED lines=8> */
.L_x_1620:
[----:B------:R-:W-:Y:S05]  /*35d0*/  WARPSYNC.ALL ;  /* 0x0000000000007948 */ /* 0x000fea0003800000 */
[----:B------:R-:W-:Y:S06]  /*35e0*/  BAR.SYNC.DEFER_BLOCKING 0x0 ;  /* 0x0000000000007b1d */ /* 0x000fec0000010000 */
[----:B------:R0:W-:Y:S01]  /*35f0*/  STL [R1+0x13c], R2 ;  /* 0x00013c0201007387 */ /* 0x0001e20000100800 */
[----:B------:R-:W-:-:S03]  /*3600*/  MOV R110, RZ ;  /* 0x000000ff006e7202 */ /* 0x000fc60000000f00 */
[----:B------:R1:W-:Y:S04]  /*3610*/  STL [R1+0x138], R0 ;  /* 0x0001380001007387 */ /* 0x0003e80000100800 */
[----:B------:R-:W2:Y:S04]  /*3620*/  LDG.E.64.CONSTANT R116, desc[UR12][R116.64] ;  /* 0x0000000c74747981 */ /* 0x000ea8000c1e9b00 */
[----:B------:R-:W3:Y:S04]  /*3630*/  LDG.E.64.CONSTANT R112, desc[UR12][R112.64] ;  /* 0x0000000c70707981 */ /* 0x000ee8000c1e9b00 */
[----:B------:R-:W4:Y:S01]  /*3640*/  @!P1 LDG.E.64 R114, desc[UR12][R118.64] ;  /* 0x0000000c76729981 */ /* 0x000f22000c1e1b00 */
[----:B0-----:R-:W0:Y:S01]  /*3650*/  S2R R2, SR_TID.X ;  /* 0x0000000000027919 */ /* 0x001e220000002100 */
[----:B-1----:R-:W-:Y:S01]  /*3660*/  PRMT R0, R106, 0x7632, R0 ;  /* 0x000076326a007816 */ /* 0x002fe20000000000 */
[----:B----4-:R-:W-:Y:S01]  /*3670*/  @!P1 FADD.FTZ R110, RZ, R114 ;  /* 0x00000072ff6e9221 */ /* 0x010fe20000010000 */
[----:B------:R-:W-:Y:S01]  /*3680*/  MOV R114, RZ ;  /* 0x000000ff00727202 */ /* 0x000fe20000000f00 */
[----:B------:R-:W-:Y:S01]  /*3690*/  @!P1 FADD.FTZ R114, RZ, R115 ;  /* 0x00000073ff729221 */ /* 0x000fe20000010000 */
[----:B0-----:R-:W-:-:S02]  /*36a0*/  LOP3.LUT P1, RZ, R2, 0xffffff87, RZ, 0xc0, !PT ;  /* 0xffffff8702ff7812 */ /* 0x001fc4000782c0ff */
[----:B------:R0:W5:Y:S04]  /*36b0*/  LDL.LU R2, [R1+0x13c] ;  /* 0x00013c0001027983 */ /* 0x0001680000300800 */
[----:B------:R1:W-:Y:S04]  /*36c0*/  STL.S16 [R1+0x18], R0 ;  /* 0x0000180001007387 */ /* 0x0003e80000100600 */
[----:B-1----:R0:W5:Y:S04]  /*36d0*/  LDL.LU R0, [R1+0x138] ;  /* 0x0001380001007983 */ /* 0x0021680000300800 */
[----:B------:R-:W1:Y:S04]  /*36e0*/  SHFL.BFLY PT, R115, R110, 0x4, 0x1f ;  /* 0x0c801f006e737f89 */ /* 0x000e6800000e0000 */
[----:B------:R-:W4:Y:S01]  /*36f0*/  SHFL.BFLY PT, R118, R114, 0x4, 0x1f ;  /* 0x0c801f0072767f89 */ /* 0x000f2200000e0000 */
[----:B-1----:R-:W-:Y:S01]  /*3700*/  FADD.FTZ R115, R115, R110 ;  /* 0x0000006e73737221 */ /* 0x002fe20000010000 */
[----:B----4-:R-:W-:-:S04]  /*3710*/  FADD.FTZ R110, R118, R114 ;  /* 0x00000072766e7221 */ /* 0x010fc80000010000 */
[----:B------:R-:W1:Y:S04]  /*3720*/  SHFL.BFLY PT, R114, R115, 0x2, 0x1f ;  /* 0x0c401f0073727f89 */ /* 0x000e6800000e0000 */
[----:B------:R-:W4:Y:S01]  /*3730*/  SHFL.BFLY PT, R118, R110, 0x2, 0x1f ;  /* 0x0c401f006e767f89 */ /* 0x000f2200000e0000 */
[----:B-1----:R-:W-:-:S05]  /*3740*/  FADD.FTZ R114, R115, R114 ;  /* 0x0000007273727221 */ /* 0x002fca0000010000 */
[----:B------:R-:W1:Y:S01]  /*3750*/  SHFL.BFLY PT, R115, R114, 0x1, 0x1f ;  /* 0x0c201f0072737f89 */ /* 0x000e6200000e0000 */
[----:B----4-:R-:W-:-:S05]  /*3760*/  FADD.FTZ R110, R110, R118 ;  /* 0x000000766e6e7221 */ /* 0x010fca0000010000 */
[----:B------:R-:W4:Y:S01]  /*3770*/  SHFL.BFLY PT, R118, R110, 0x1, 0x1f ;  /* 0x0c201f006e767f89 */ /* 0x000f2200000e0000 */
[----:B-1----:R-:W-:-:S04]  /*3780*/  FADD.FTZ R114, R114, R115 ;  /* 0x0000007372727221 */ /* 0x002fc80000010000 */
[----:B------:R-:W-:Y:S01]  /*3790*/  @!P1 FMUL.FTZ R114, R114, 4.8828125727595761418e-05 ;  /* 0x384ccccd72729820 */ /* 0x000fe20000410000 */
[----:B----4-:R-:W-:-:S03]  /*37a0*/  FADD.FTZ R110, R110, R118 ;  /* 0x000000766e6e7221 */ /* 0x010fc60000010000 */
[----:B------:R-:W-:-:S04]  /*37b0*/  @!P1 FMUL.FTZ R115, R114, R114 ;  /* 0x0000007272739220 */ /* 0x000fc80000410000 */
[----:B------:R-:W-:-:S05]  /*37c0*/  @!P1 FFMA.FTZ R110, R110, 4.8828125727595761418e-05, -R115 ;  /* 0x384ccccd6e6e9823 */ /* 0x000fca0000010873 */
[----:B------:R-:W-:Y:S02]  /*37d0*/  @!P1 FMNMX.FTZ R115, RZ, R110, !PT ;  /* 0x0000006eff739209 */ /* 0x000fe40007810000 */
[----:B------:R-:W1:Y:S01]  /*37e0*/  S2R R110, SR_TID.X ;  /* 0x00000000006e7919 */ /* 0x000e620000002100 */
[----:B------:R-:W-:Y:S01]  /*37f0*/  BSSY B0, `(.L_x_1622) ;  /* 0x000005c000007945 */ /* 0x000fe20003800000 */
        /* <DEDUP_REMOVED lines=11> */
[----:B-1----:R-:W-:-:S05]  /*38b0*/  @!P1 LOP3.LUT R110, R110, 0xfffffff8, RZ, 0xc0, !PT ;  /* 0xfffffff86e6e9812 */ /* 0x002fca00078ec0ff */
[----:B------:R1:W-:Y:S01]  /*38c0*/  @!P1 STS.64 [R110+UR8], R114 ;  /* 0x000000726e009988 */ /* 0x0003e20008000a08 */
[----:B------:R-:W-:Y:S02]  /*38d0*/  PRMT R93, R93, 0x7632, R93 ;  /* 0x000076325d5d7816 */ /* 0x000fe4000000005d */
[----:B------:R-:W-:Y:S02]  /*38e0*/  PRMT R90, R90, 0x7632, R90 ;  /* 0x000076325a5a7816 */ /* 0x000fe4000000005a */
[----:B------:R-:W-:Y:S02]  /*38f0*/  PRMT R91, R91, 0x7632, R91 ;  /* 0x000076325b5b7816 */ /* 0x000fe4000000005b */
[----:B------:R-:W-:Y:S02]  /*3900*/  PRMT R88, R88, 0x7632, R88 ;  /* 0x0000763258587816 */ /* 0x000fe40000000058 */
[----:B------:R-:W-:Y:S02]  /*3910*/  PRMT R89, R89, 0x7632, R89 ;  /* 0x0000763259597816 */ /* 0x000fe40000000059 */
[----:B-1----:R-:W-:-:S02]  /*3920*/  PRMT R114, R108, 0x7632, R114 ;  /* 0x000076326c727816 */ /* 0x002fc40000000072 */
        /* <DEDUP_REMOVED lines=46> */
[----:B--2---:R-:W-:Y:S02]  /*3c10*/  PRMT R103, R116, 0x7632, R103 ;  /* 0x0000763274677816 */ /* 0x004fe40000000067 */
[----:B------:R-:W-:-:S02]  /*3c20*/  PRMT R104, R117, 0x7632, R104 ;  /* 0x0000763275687816 */ /* 0x000fc40000000068 */
[----:B---3--:R-:W-:Y:S02]  /*3c30*/  PRMT R105, R112, 0x7632, R105 ;  /* 0x0000763270697816 */ /* 0x008fe40000000069 */
[----:B------:R-:W-:Y:S01]  /*3c40*/  PRMT R106, R113, 0x7632, R106 ;  /* 0x00007632716a7816 */ /* 0x000fe2000000006a */
[----:B------:R-:W-:Y:S06]  /*3c50*/  BAR.SYNC.DEFER_BLOCKING 0x0 ;  /* 0x0000000000007b1d */ /* 0x000fec0000010000 */
[----:B0-----:R-:W-:Y:S05]  /*3c60*/  @P0 BRA `(.L_x_1623) ;  /* 0x0000000000500947 */ /* 0x001fea0003800000 */
[----:B------:R-:W0:Y:S01]  /*3c70*/  S2R R49, SR_TID.X ;  /* 0x0000000000317919 */ /* 0x000e220000002100 */
[----:B------:R-:W-:Y:S01]  /*3c80*/  USHF.L.U32 UR16, UR11, 0x4, URZ ;  /* 0x000000040b107899 */ /* 0x000fe2000800063f */
[----:B------:R-:W-:Y:S01]  /*3c90*/  IMAD.U32 R47, RZ, RZ, UR10 ;  /* 0x0000000aff2f7e24 */ /* 0x000fe2000f8e00ff */
[----:B------:R-:W-:Y:S01]  /*3ca0*/  USHF.L.U32 UR14, UR11, 0x4, URZ ;  /* 0x000000040b0e7899 */ /* 0x000fe2000800063f */
[----:B------:R-:W-:Y:S01]  /*3cb0*/  MOV R46, UR5 ;  /* 0x00000005002e7c02 */ /* 0x000fe20008000f00 */
[----:B------:R-:W-:Y:S02]  /*3cc0*/  ULOP3.LUT UR15, UR16, 0x10, URZ, 0xc0, !UPT ;  /* 0x00000010100f7892 */ /* 0x000fe4000f8ec03f */
[----:B------:R-:W-:-:S04]  /*3cd0*/  ULOP3.LUT UR9, UR14, 0x10, URZ, 0xc0, !UPT ;  /* 0x000000100e097892 */ /* 0x000fc8000f8ec03f */
[C---:B0-----:R-:W-:Y:S01]  /*3ce0*/  IADD3 R48, R49.reuse, UR15, RZ ;  /* 0x0000000f31307c10 */ /* 0x041fe2000fffe0ff */
[----:B------:R-:W-:Y:S01]  /*3cf0*/  ULDC.64 UR14, c[0x0][0x240] ;  /* 0x00009000000e7ab9 */ /* 0x000fe20000000a00 */
[----:B------:R-:W-:Y:S02]  /*3d00*/  IADD3 R49, R49, UR9, RZ ;  /* 0x0000000931317c10 */ /* 0x000fe4000fffe0ff */
[----:B------:R-:W-:Y:S02]  /*3d10*/  LEA R47, P1, R47, R48, 0x5 ;  /* 0x000000302f2f7211 */ /* 0x000fe400078228ff */
[----:B------:R-:W-:Y:S02]  /*3d20*/  SHF.R.S32.HI R49, RZ, 0x1f, R49 ;  /* 0x0000001fff317819 */ /* 0x000fe40000011431 */
[----:B------:R-:W-:-:S04]  /*3d30*/  MOV R48, UR10 ;  /* 0x0000000a00307c02 */ /* 0x000fc80008000f00 */
[----:B------:R-:W-:Y:S02]  /*3d40*/  LEA.HI.X R48, R48, R49, R46, 0x5, P1 ;  /* 0x0000003130307211 */ /* 0x000fe400008f2c2e */
[----:B------:R-:W0:Y:S01]  /*3d50*/  S2R R49, SR_TID.X ;  /* 0x0000000000317919 */ /* 0x000e220000002100 */
[----:B------:R-:W-:-:S04]  /*3d60*/  LEA R46, P1, R47, UR14, 0x3 ;  /* 0x0000000e2f2e7c11 */ /* 0x000fc8000f8218ff */
[----:B------:R-:W-:Y:S02]  /*3d70*/  LEA.HI.X R47, R47, UR15, R48, 0x3, P1 ;  /* 0x0000000f2f2f7c11 */ /* 0x000fe400088f1c30 */
[----:B0-----:R-:W-:-:S06]  /*3d80*/  LEA R48, R49, UR8, 0x3 ;  /* 0x0000000831307c11 */ /* 0x001fcc000f8e18ff */
[----:B------:R-:W0:Y:S04]  /*3d90*/  LDS.64 R48, [R48] ;  /* 0x0000000030307984 */ /* 0x000e280000000a00 */
[----:B0-----:R0:W-:Y:S02]  /*3da0*/  STG.E.64 desc[UR12][R46.64], R48 ;  /* 0x000000302e007986 */ /* 0x0011e4000c101b0c */
.L_x_1623:
[----:B------:R-:W-:Y:S05]  /*3db0*/  BSYNC B0 ;  /* 0x0000000000007941 */ /* 0x000fea0003800000 */
.L_x_1622:
[----:B0-----:R-:W2:Y:S01]  /*3dc0*/  LDL.LU R49, [R1+0x1c] ;  /* 0x00001c0001317983 */ /* 0x001ea20000300800 */
[----:B------:R-:W-:Y:S01]  /*3dd0*/  ULDC.64 UR14, c[0x0][0x210] ;  /* 0x00008400000e7ab9 */ /* 0x000fe20000000a00 */
[----:B------:R-:W-:Y:S02]  /*3de0*/  ULDC UR9, c[0x0][0x230] ;  /* 0x00008c0000097ab9 */ /* 0x000fe40000000800 */
[----:B------:R-:W3:Y:S01]  /*3df0*/  LDL R48, [R1+0x12c] ;  /* 0x00012c0001307983 */ /* 0x000ee20000100800 */
[----:B------:R-:W-:-:S03]  /*3e00*/  LEA R46, P1, R33, UR14, 0x1 ;  /* 0x0000000e212e7c11 */ /* 0x000fc6000f8208ff */
[----:B-----5:R0:W-:Y:S04]  /*3e10*/  STL [R1+0x138], R2 ;  /* 0x0001380201007387 */ /* 0x0201e80000100800 */
[----:B0-----:R-:W4:Y:S01]  /*3e20*/  LDL.LU R2, [R1+0x14] ;  /* 0x0000140001027983 */ /* 0x001f220000300800 */
[----:B------:R-:W-:Y:S01]  /*3e30*/  SHF.L.U32 R114, R114, 0x10, RZ ;  /* 0x0000001072727819 */ /* 0x000fe200000006ff */
[----:B------:R-:W-:Y:S01]  /*3e40*/  IMAD.U32 R112, R112, 0x10000, RZ ;  /* 0x0001000070707824 */ /* 0x000fe200078e00ff */
[----:B------:R-:W-:Y:S02]  /*3e50*/  SHF.L.U32 R116, R116, 0x10, RZ ;  /* 0x0000001074747819 */ /* 0x000fe400000006ff */
[----:B------:R-:W-:Y:S02]  /*3e60*/  SHF.L.U32 R103, R103, 0x10, RZ ;  /* 0x0000001067677819 */ /* 0x000fe400000006ff */
[----:B------:R-:W-:-:S02]  /*3e70*/  SHF.L.U32 R105, R105, 0x10, RZ ;  /* 0x0000001069697819 */ /* 0x000fc400000006ff */
[----:B------:R-:W-:Y:S02]  /*3e80*/  SHF.L.U32 R115, R115, 0x10, RZ ;  /* 0x0000001073737819 */ /* 0x000fe400000006ff */
[----:B--2---:R-:W-:Y:S02]  /*3e90*/  LEA.HI.X R47, R33, UR15, R49, 0x1, P1 ;  /* 0x0000000f212f7c11 */ /* 0x004fe400088f0c31 */
[----:B---3--:R-:W0:Y:S02]  /*3ea0*/  LDS.64 R48, [R48] ;  /* 0x0000000030307984 */ /* 0x008e240000000a00 */
[----:B0-----:R-:W-:-:S06]  /*3eb0*/  FADD.FTZ R33, R49, UR9 ;  /* 0x0000000931217e21 */ /* 0x001fcc0008010000 */
[----:B------:R-:W0:Y:S01]  /*3ec0*/  MUFU.RSQ R33, R33 ;  /* 0x0000002100217308 */ /* 0x000e220000001400 */
[----:B------:R-:W-:Y:S01]  /*3ed0*/  FADD.FTZ R0, R0, -R48 ;  /* 0x8000003000007221 */ /* 0x000fe20000010000 */
[C---:B------:R-:W-:Y:S01]  /*3ee0*/  FADD.FTZ R114, -R48.reuse, R114 ;  /* 0x0000007230727221 */ /* 0x040fe20000010100 */
[----:B------:R-:W-:Y:S02]  /*3ef0*/  FADD.FTZ R115, -R48, R115 ;  /* 0x0000007330737221 */ /* 0x000fe40000010100 */
[----:B0-----:R-:W-:Y:S01]  /*3f00*/  FMUL.FTZ R0, R0, R33 ;  /* 0x0000002100007220 */ /* 0x001fe20000410000 */
[----:B------:R-:W-:-:S03]  /*3f10*/  FMUL.FTZ R49, R33, R114 ;  /* 0x0000007221317220 */ /* 0x000fc60000410000 */
[----:B------:R-:W-:Y:S01]  /*3f20*/  FFMA.FTZ R0, R0, R116, R112 ;  /* 0x0000007400007223 */ /* 0x000fe20000010070 */
[----:B------:R-:W-:Y:S01]  /*3f30*/  FFMA.FTZ R49, R49, R103, R105 ;  /* 0x0000006731317223 */ /* 0x000fe20000010069 */
[----:B------:R-:W-:-:S04]  /*3f40*/  FMUL.FTZ R114, R33, R115 ;  /* 0x0000007321727220 */ /* 0x000fc80000410000 */
[----:B------:R-:W-:Y:S01]  /*3f50*/  F2FP.BF16.F32.PACK_AB R0, R49, R0 ;  /* 0x000000003100723e */ /* 0x000fe200000010ff */
[----:B----4-:R-:W-:Y:S02]  /*3f60*/  FADD.FTZ R49, R2, -R48 ;  /* 0x8000003002317221 */ /* 0x010fe40000010000 */
[----:B------:R-:W2:Y:S04]  /*3f70*/  LDL.LU R2, [R1] ;  /* 0x0000000001027983 */ /* 0x000ea80000300800 */
[----:B------:R-:W3:Y:S01]  /*3f80*/  LDL.LU R115, [R1+0x8] ;  /* 0x0000080001737983 */ /* 0x000ee20000300800 */
[----:B------:R-:W-:Y:S01]  /*3f90*/  SHF.L.U32 R117, R117, 0x10, RZ ;  /* 0x0000001075757819 */ /* 0x000fe200000006ff */
[----:B------:R-:W-:Y:S01]  /*3fa0*/  IMAD.U32 R106, R106, 0x10000, RZ ;  /* 0x000100006a6a7824 */ /* 0x000fe200078e00ff */
[----:B------:R-:W-:Y:S01]  /*3fb0*/  SHF.L.U32 R113, R113, 0x10, RZ ;  /* 0x0000001071717819 */ /* 0x000fe200000006ff */
[----:B------:R-:W-:Y:S01]  /*3fc0*/  FMUL.FTZ R49, R33, R49 ;  /* 0x0000003121317220 */ /* 0x000fe20000410000 */
[----:B------:R-:W-:-:S03]  /*3fd0*/  SHF.L.U32 R104, R104, 0x10, RZ ;  /* 0x0000001068687819 */ /* 0x000fc600000006ff */
[----:B------:R-:W-:Y:S02]  /*3fe0*/  FFMA.FTZ R49, R49, R117, R113 ;  /* 0x0000007531317223 */ /* 0x000fe40000010071 */
[----:B------:R-:W-:-:S05]  /*3ff0*/  FFMA.FTZ R114, R114, R104, R106 ;  /* 0x0000006872727223 */ /* 0x000fca000001006a */
[----:B------:R-:W-:Y:S02]  /*4000*/  F2FP.BF16.F32.PACK_AB R49, R114, R49 ;  /* 0x000000317231723e */ /* 0x000fe400000010ff */
[----:B------:R-:W4:Y:S04]  /*4010*/  LDL.LU R114, [R1+0x10] ;  /* 0x0000100001727983 */ /* 0x000f280000300800 */
[----:B------:R0:W-:Y:S02]  /*4020*/  STG.E.U16 desc[UR12][R46.64], R0 ;  /* 0x000000002e007986 */ /* 0x0001e4000c10150c */
[----:B0-----:R-:W-:-:S05]  /*4030*/  PRMT R0, R0, 0x7632, R0 ;  /* 0x0000763200007816 */ /* 0x001fca0000000000 */
[----:B------:R0:W-:Y:S04]  /*4040*/  STG.E.U16 desc[UR12][R46.64+0x2], R0 ;  /* 0x000002002e007986 */ /* 0x0001e8000c10150c */
[----:B------:R-:W-:Y:S01]  /*4050*/  STG.E.U16 desc[UR12][R46.64+0x4], R49 ;  /* 0x000004312e007986 */ /* 0x000fe2000c10150c */
[----:B0-----:R-:W-:-:S05]  /*4060*/  PRMT R0, R49, 0x7632, R0 ;  /* 0x0000763231007816 */ /* 0x001fca0000000000 */
[----:B------:R3:W-:Y:S01]  /*4070*/  STG.E.U16 desc[UR12][R46.64+0x6], R0 ;  /* 0x000006002e007986 */ /* 0x0007e2000c10150c */
[--C-:B------:R-:W-:Y:S01]  /*4080*/  FADD.FTZ R164, R164, -R48.reuse ;  /* 0x80000030a4a47221 */ /* 0x100fe20000010000 */
[--C-:B------:R-:W-:Y:S01]  /*4090*/  FADD.FTZ R162, R162, -R48.reuse ;  /* 0x80000030a2a27221 */ /* 0x100fe20000010000 */
[--C-:B---3--:R-:W-:Y:S02]  /*40a0*/  FADD.FTZ R46, R115, -R48.reuse ;  /* 0x80000030732e7221 */ /* 0x108fe40000010000 */
[----:B------:R-:W3:Y:S01]  /*40b0*/  LDL.LU R115, [R1+0x18] ;  /* 0x0000180001737983 */ /* 0x000ee20000300800 */
[--C-:B--2---:R-:W-:Y:S01]  /*40c0*/  FADD.FTZ R47, R2, -R48.reuse ;  /* 0x80000030022f7221 */ /* 0x104fe20000010000 */
[C---:B------:R-:W-:Y:S01]  /*40d0*/  FMUL.FTZ R46, R33.reuse, R46 ;  /* 0x0000002e212e7220 */ /* 0x040fe20000410000 */
[C---:B------:R-:W-:Y:S02]  /*40e0*/  FMUL.FTZ R164, R33.reuse, R164 ;  /* 0x000000a421a47220 */ /* 0x040fe40000410000 */
[----:B------:R-:W-:Y:S01]  /*40f0*/  FMUL.FTZ R47, R33, R47 ;  /* 0x0000002f212f7220 */ /* 0x000fe20000410000 */
[----:B----4-:R-:W-:-:S04]  /*4100*/  FADD.FTZ R0, R114, -R48 ;  /* 0x8000003072007221 */ /* 0x010fc80000010000 */
[----:B------:R-:W-:Y:S01]  /*4110*/  FMUL.FTZ R0, R33, R0 ;  /* 0x0000000021007220 */ /* 0x000fe20000410000 */
[----:B------:R-:W-:-:S03]  /*4120*/  FADD.FTZ R160, R160, -R48 ;  /* 0x80000030a0a07221 */ /* 0x000fc60000010000 */
[C-C-:B------:R-:W-:Y:S01]  /*4130*/  FFMA.FTZ R2, R116.reuse, R0, R112.reuse ;  /* 0x0000000074027223 */ /* 0x140fe20000010070 */
[----:B------:R-:W-:Y:S01]  /*4140*/  FFMA.FTZ R0, R116, R46, R112 ;  /* 0x0000002e74007223 */ /* 0x000fe20000010070 */
[C---:B------:R-:W-:Y:S01]  /*4150*/  FMUL.FTZ R162, R33.reuse, R162 ;  /* 0x000000a221a27220 */ /* 0x040fe20000410000 */
[--C-:B------:R-:W-:Y:S01]  /*4160*/  FADD.FTZ R158, R158, -R48.reuse ;  /* 0x800000309e9e7221 */ /* 0x100fe20000010000 */
[----:B------:R-:W-:Y:S01]  /*4170*/  FADD.FTZ R156, R156, -R48 ;  /* 0x800000309c9c7221 */ /* 0x000fe20000010000 */
[C-C-:B------:R-:W-:Y:S01]  /*4180*/  FFMA.FTZ R46, R116.reuse, R47, R112.reuse ;  /* 0x0000002f742e7223 */ /* 0x140fe20000010070 */
[----:B------:R-:W-:Y:S01]  /*4190*/  FFMA.FTZ R47, R116, R164, R112 ;  /* 0x000000a4742f7223 */ /* 0x000fe20000010070 */
[----:B------:R0:W-:Y:S01]  /*41a0*/  STL [R1+0xf0], R0 ;  /* 0x0000f00001007387 */ /* 0x0001e20000100800 */
[C---:B------:R-:W-:Y:S01]  /*41b0*/  FMUL.FTZ R160, R33.reuse, R160 ;  /* 0x000000a021a07220 */ /* 0x040fe20000410000 */
[C---:B------:R-:W-:Y:S01]  /*41c0*/  FMUL.FTZ R158, R33.reuse, R158 ;  /* 0x0000009e219e7220 */ /* 0x040fe20000410000 */
[--C-:B------:R-:W-:Y:S01]  /*41d0*/  FADD.FTZ R154, R154, -R48.reuse ;  /* 0x800000309a9a7221 */ /* 0x100fe20000010000 */
[----:B------:R-:W-:Y:S01]  /*41e0*/  FMUL.FTZ R156, R33, R156 ;  /* 0x0000009c219c7220 */ /* 0x000fe20000410000 */
[----:B------:R-:W-:Y:S01]  /*41f0*/  FADD.FTZ R152, R152, -R48 ;  /* 0x8000003098987221 */ /* 0x000fe20000010000 */
[----:B------:R1:W-:Y:S01]  /*4200*/  STL [R1+0xf8], R46 ;  /* 0x0000f82e01007387 */ /* 0x0003e20000100800 */
[----:B0-----:R-:W-:Y:S01]  /*4210*/  FFMA.FTZ R0, R116, R162, R112 ;  /* 0x000000a274007223 */ /* 0x001fe20000010070 */
[----:B------:R-:W-:-:S02]  /*4220*/  FADD.FTZ R150, R150, -R48 ;  /* 0x8000003096967221 */ /* 0x000fc40000010000 */
[----:B------:R0:W-:Y:S01]  /*4230*/  STL [R1+0x108], R47 ;  /* 0x0001082f01007387 */ /* 0x0001e20000100800 */
[C---:B------:R-:W-:Y:S01]  /*4240*/  FMUL.FTZ R154, R33.reuse, R154 ;  /* 0x0000009a219a7220 */ /* 0x040fe20000410000 */
[----:B-1----:R-:W-:Y:S02]  /*4250*/  FFMA.FTZ R46, R116, R160, R112 ;  /* 0x000000a0742e7223 */ /* 0x002fe40000010070 */
[----:B------:R1:W-:Y:S01]  /*4260*/  STL [R1+0x110], R0 ;  /* 0x0001100001007387 */ /* 0x0003e20000100800 */
[C---:B------:R-:W-:Y:S01]  /*4270*/  FMUL.FTZ R152, R33.reuse, R152 ;  /* 0x0000009821987220 */ /* 0x040fe20000410000 */
[----:B------:R-:W-:Y:S01]  /*4280*/  FADD.FTZ R148, R148, -R48 ;  /* 0x8000003094947221 */ /* 0x000fe20000010000 */
[----:B0-----:R-:W-:Y:S01]  /*4290*/  FFMA.FTZ R47, R116, R158, R112 ;  /* 0x0000009e742f7223 */ /* 0x001fe20000010070 */
[C---:B------:R-:W-:Y:S01]  /*42a0*/  FMUL.FTZ R150, R33.reuse, R150 ;  /* 0x0000009621967220 */ /* 0x040fe20000410000 */
[----:B------:R-:W-:Y:S01]  /*42b0*/  FADD.FTZ R34, R34, -R48 ;  /* 0x8000003022227221 */ /* 0x000fe20000010000 */
[----:B-1----:R-:W-:Y:S01]  /*42c0*/  FFMA.FTZ R0, R116, R156, R112 ;  /* 0x0000009c74007223 */ /* 0x002fe20000010070 */
[----:B------:R0:W-:Y:S01]  /*42d0*/  STL [R1+0x114], R46 ;  /* 0x0001142e01007387 */ /* 0x0001e20000100800 */
[----:B------:R-:W-:Y:S01]  /*42e0*/  FADD.FTZ R36, R36, -R48 ;  /* 0x8000003024247221 */ /* 0x000fe20000010000 */
[----:B------:R-:W-:-:S02]  /*42f0*/  FMUL.FTZ R148, R33, R148 ;  /* 0x0000009421947220 */ /* 0x000fc40000410000 */
[----:B------:R1:W-:Y:S01]  /*4300*/  STL [R1+0x10c], R47 ;  /* 0x00010c2f01007387 */ /* 0x0003e20000100800 */
[----:B------:R-:W-:-:S03]  /*4310*/  FMUL.FTZ R34, R33, R34 ;  /* 0x0000002221227220 */ /* 0x000fc60000410000 */
[----:B------:R2:W-:Y:S01]  /*4320*/  STL [R1+0x104], R0 ;  /* 0x0001040001007387 */ /* 0x0005e20000100800 */
[----:B0-----:R-:W-:Y:S01]  /*4330*/  FFMA.FTZ R46, R116, R154, R112 ;  /* 0x0000009a742e7223 */ /* 0x001fe20000010070 */
[----:B------:R-:W-:Y:S01]  /*4340*/  FADD.FTZ R38, R38, -R48 ;  /* 0x8000003026267221 */ /* 0x000fe20000010000 */
[C-C-:B-1----:R-:W-:Y:S01]  /*4350*/  FFMA.FTZ R47, R116.reuse, R152, R112.reuse ;  /* 0x00000098742f7223 */ /* 0x142fe20000010070 */
[C---:B------:R-:W-:Y:S01]  /*4360*/  FMUL.FTZ R36, R33.reuse, R36 ;  /* 0x0000002421247220 */ /* 0x040fe20000410000 */
[----:B--2---:R-:W-:Y:S01]  /*4370*/  FFMA.FTZ R0, R116, R150, R112 ;  /* 0x0000009674007223 */ /* 0x004fe20000010070 */
[--C-:B------:R-:W-:Y:S01]  /*4380*/  FADD.FTZ R40, R40, -R48.reuse ;  /* 0x8000003028287221 */ /* 0x100fe20000010000 */
[----:B------:R0:W-:Y:S01]  /*4390*/  STL [R1+0x100], R46 ;  /* 0x0001002e01007387 */ /* 0x0001e20000100800 */
[----:B------:R-:W-:Y:S01]  /*43a0*/  FADD.FTZ R42, R42, -R48 ;  /* 0x800000302a2a7221 */ /* 0x000fe20000010000 */
[----:B------:R-:W-:Y:S02]  /*43b0*/  FFMA.FTZ R34, R116, R34, R112 ;  /* 0x0000002274227223 */ /* 0x000fe40000010070 */
[----:B------:R-:W-:Y:S01]  /*43c0*/  STL [R1+0xfc], R47 ;  /* 0x0000fc2f01007387 */ /* 0x000fe20000100800 */
[C---:B------:R-:W-:Y:S01]  /*43d0*/  FMUL.FTZ R38, R33.reuse, R38 ;  /* 0x0000002621267220 */ /* 0x040fe20000410000 */
[----:B------:R-:W-:-:S02]  /*43e0*/  FMUL.FTZ R40, R33, R40 ;  /* 0x0000002821287220 */ /* 0x000fc40000410000 */
[----:B------:R1:W-:Y:S01]  /*43f0*/  STL [R1+0xf4], R0 ;  /* 0x0000f40001007387 */ /* 0x0003e20000100800 */
[----:B0-----:R-:W-:Y:S01]  /*4400*/  FFMA.FTZ R46, R116, R148, R112 ;  /* 0x00000094742e7223 */ /* 0x001fe20000010070 */
[--C-:B------:R-:W-:Y:S01]  /*4410*/  FADD.FTZ R44, R44, -R48.reuse ;  /* 0x800000302c2c7221 */ /* 0x100fe20000010000 */
[----:B------:R-:W-:Y:S01]  /*4420*/  FMUL.FTZ R42, R33, R42 ;  /* 0x0000002a212a7220 */ /* 0x000fe20000410000 */
[--C-:B------:R-:W-:Y:S01]  /*4430*/  FADD.FTZ R111, R111, -R48.reuse ;  /* 0x800000306f6f7221 */ /* 0x100fe20000010000 */
[----:B------:R-:W-:Y:S01]  /*4440*/  FADD.FTZ R123, R123, -R48 ;  /* 0x800000307b7b7221 */ /* 0x000fe20000010000 */
[----:B------:R-:W-:Y:S01]  /*4450*/  STL [R1+0xec], R46 ;  /* 0x0000ec2e01007387 */ /* 0x000fe20000100800 */
[C-C-:B-1----:R-:W-:Y:S01]  /*4460*/  FFMA.FTZ R0, R116.reuse, R36, R112.reuse ;  /* 0x0000002474007223 */ /* 0x142fe20000010070 */
[----:B------:R-:W-:Y:S02]  /*4470*/  FFMA.FTZ R36, R116, R38, R112 ;  /* 0x0000002674247223 */ /* 0x000fe40000010070 */
[----:B------:R0:W-:Y:S01]  /*4480*/  STL [R1+0xe8], R34 ;  /* 0x0000e82201007387 */ /* 0x0001e20000100800 */
[C---:B------:R-:W-:Y:S01]  /*4490*/  FMUL.FTZ R44, R33.reuse, R44 ;  /* 0x0000002c212c7220 */ /* 0x040fe20000410000 */
[----:B------:R-:W-:-:S02]  /*44a0*/  FMUL.FTZ R111, R33, R111 ;  /* 0x0000006f216f7220 */ /* 0x000fc40000410000 */
[----:B------:R1:W-:Y:S01]  /*44b0*/  STL [R1+0xe4], R0 ;  /* 0x0000e40001007387 */ /* 0x0003e20000100800 */
[----:B------:R-:W-:Y:S01]  /*44c0*/  FADD.FTZ R125, R125, -R48 ;  /* 0x800000307d7d7221 */ /* 0x000fe20000010000 */
[----:B------:R-:W-:Y:S01]  /*44d0*/  FMUL.FTZ R123, R33, R123 ;  /* 0x0000007b217b7220 */ /* 0x000fe20000410000 */
[C---:B0-----:R-:W-:Y:S01]  /*44e0*/  FFMA.FTZ R34, R116.reuse, R40, R112 ;  /* 0x0000002874227223 */ /* 0x041fe20000010070 */
[----:B------:R-:W-:Y:S01]  /*44f0*/  FADD.FTZ R127, R127, -R48 ;  /* 0x800000307f7f7221 */ /* 0x000fe20000010000 */
[----:B-1----:R-:W-:Y:S01]  /*4500*/  FFMA.FTZ R0, R116, R42, R112 ;  /* 0x0000002a74007223 */ /* 0x002fe20000010070 */
[----:B------:R0:W-:Y:S01]  /*4510*/  STL [R1+0xe0], R36 ;  /* 0x0000e02401007387 */ /* 0x0001e20000100800 */
[----:B------:R-:W-:Y:S01]  /*4520*/  FADD.FTZ R129, R129, -R48 ;  /* 0x8000003081817221 */ /* 0x000fe20000010000 */
[C---:B------:R-:W-:Y:S02]  /*4530*/  FMUL.FTZ R125, R33.reuse, R125 ;  /* 0x0000007d217d7220 */ /* 0x040fe40000410000 */
[----:B------:R1:W-:Y:S01]  /*4540*/  STL [R1+0xdc], R34 ;  /* 0x0000dc2201007387 */ /* 0x0003e20000100800 */
[----:B------:R-:W-:-:S03]  /*4550*/  FMUL.FTZ R127, R33, R127 ;  /* 0x0000007f217f7220 */ /* 0x000fc60000410000 */
[----:B------:R2:W-:Y:S01]  /*4560*/  STL [R1+0xd8], R0 ;  /* 0x0000d80001007387 */ /* 0x0005e20000100800 */
[C---:B0-----:R-:W-:Y:S01]  /*4570*/  FFMA.FTZ R36, R116.reuse, R44, R112 ;  /* 0x0000002c74247223 */ /* 0x041fe20000010070 */
[----:B------:R-:W-:Y:S01]  /*4580*/  FADD.FTZ R131, R131, -R48 ;  /* 0x8000003083837221 */ /* 0x000fe20000010000 */
[C-C-:B-1----:R-:W-:Y:S01]  /*4590*/  FFMA.FTZ R34, R116.reuse, R111, R112.reuse ;  /* 0x0000006f74227223 */ /* 0x142fe20000010070 */
[----:B------:R-:W-:Y:S01]  /*45a0*/  FMUL.FTZ R129, R33, R129 ;  /* 0x0000008121817220 */ /* 0x000fe20000410000 */
[----:B--2---:R-:W-:Y:S01]  /*45b0*/  FFMA.FTZ R0, R116, R123, R112 ;  /* 0x0000007b74007223 */ /* 0x004fe20000010070 */
[--C-:B------:R-:W-:Y:S01]  /*45c0*/  FADD.FTZ R133, R133, -R48.reuse ;  /* 0x8000003085857221 */ /* 0x100fe20000010000 */
        /* <DEDUP_REMOVED lines=18> */
[C-C-:B0-----:R-:W-:Y:S01]  /*46f0*/  FFMA.FTZ R36, R116.reuse, R131, R112.reuse ;  /* 0x0000008374247223 */ /* 0x141fe20000010070 */
[----:B------:R-:W-:Y:S01]  /*4700*/  FMUL.FTZ R141, R33, R141 ;  /* 0x0000008d218d7220 */ /* 0x000fe20000410000 */
[----:B-1----:R-:W-:-:S03]  /*4710*/  FFMA.FTZ R34, R116, R133, R112 ;  /* 0x0000008574227223 */ /* 0x002fc60000010070 */
[----:B------:R0:W-:Y:S01]  /*4720*/  STL [R1+0xbc], R36 ;  /* 0x0000bc2401007387 */ /* 0x0001e20000100800 */
[----:B--2---:R-:W-:-:S03]  /*4730*/  FFMA.FTZ R0, R116, R135, R112 ;  /* 0x0000008774007223 */ /* 0x004fc60000010070 */
[----:B------:R1:W-:Y:S04]  /*4740*/  STL [R1+0xb8], R34 ;  /* 0x0000b82201007387 */ /* 0x0003e80000100800 */
[----:B------:R2:W-:Y:S01]  /*4750*/  STL [R1+0xb4], R0 ;  /* 0x0000b40001007387 */ /* 0x0005e20000100800 */
[C-C-:B0-----:R-:W-:Y:S01]  /*4760*/  FFMA.FTZ R36, R116.reuse, R137, R112.reuse ;  /* 0x0000008974247223 */ /* 0x141fe20000010070 */
[C---:B-1----:R-:W-:Y:S01]  /*4770*/  FFMA.FTZ R34, R116.reuse, R139, R112 ;  /* 0x0000008b74227223 */ /* 0x042fe20000010070 */
[----:B------:R-:W-:Y:S01]  /*4780*/  FADD.FTZ R143, R143, -R48 ;  /* 0x800000308f8f7221 */ /* 0x000fe20000010000 */
[----:B--2---:R-:W-:Y:S02]  /*4790*/  FFMA.FTZ R0, R116, R141, R112 ;  /* 0x0000008d74007223 */ /* 0x004fe40000010070 */
[----:B------:R0:W-:Y:S01]  /*47a0*/  STL [R1+0xb0], R36 ;  /* 0x0000b02401007387 */ /* 0x0001e20000100800 */
[----:B------:R-:W-:-:S03]  /*47b0*/  FADD.FTZ R145, R145, -R48 ;  /* 0x8000003091917221 */ /* 0x000fc60000010000 */
[----:B------:R1:W-:Y:S01]  /*47c0*/  STL [R1+0xac], R34 ;  /* 0x0000ac2201007387 */ /* 0x0003e20000100800 */
[C---:B------:R-:W-:Y:S01]  /*47d0*/  FMUL.FTZ R143, R33.reuse, R143 ;  /* 0x0000008f218f7220 */ /* 0x040fe20000410000 */
[----:B------:R-:W-:Y:S02]  /*47e0*/  SHF.L.U32 R120, R120, 0x10, RZ ;  /* 0x0000001078787819 */ /* 0x000fe400000006ff */
[----:B------:R-:W-:Y:S01]  /*47f0*/  STL [R1+0xa8], R0 ;  /* 0x0000a80001007387 */ /* 0x000fe20000100800 */
[----:B------:R-:W-:Y:S01]  /*4800*/  FMUL.FTZ R145, R33, R145 ;  /* 0x0000009121917220 */ /* 0x000fe20000410000 */
[----:B------:R-:W-:Y:S01]  /*4810*/  SHF.L.U32 R50, R50, 0x10, RZ ;  /* 0x0000001032327819 */ /* 0x000fe200000006ff */
[----:B------:R-:W-:Y:S02]  /*4820*/  IMAD.U32 R52, R52, 0x10000, RZ ;  /* 0x0001000034347824 */ /* 0x000fe400078e00ff */
[--C-:B0-----:R-:W-:Y:S01]  /*4830*/  FFMA.FTZ R36, R116, R143, R112.reuse ;  /* 0x0000008f74247223 */ /* 0x101fe20000010070 */
[----:B------:R-:W-:Y:S01]  /*4840*/  SHF.L.U32 R118, R118, 0x10, RZ ;  /* 0x0000001076767819 */ /* 0x000fe200000006ff */
[----:B-1----:R-:W-:Y:S01]  /*4850*/  FFMA.FTZ R34, R116, R145, R112 ;  /* 0x0000009174227223 */ /* 0x002fe20000010070 */
[----:B------:R-:W-:Y:S01]  /*4860*/  SHF.L.U32 R109, R109, 0x10, RZ ;  /* 0x000000106d6d7819 */ /* 0x000fe200000006ff */
[C---:B------:R-:W-:Y:S01]  /*4870*/  FADD.FTZ R120, -R48.reuse, R120 ;  /* 0x0000007830787221 */ /* 0x040fe20000010100 */
[----:B------:R-:W-:Y:S01]  /*4880*/  SHF.L.U32 R107, R107, 0x10, RZ ;  /* 0x000000106b6b7819 */ /* 0x000fe200000006ff */
[----:B------:R-:W-:Y:S01]  /*4890*/  FADD.FTZ R50, -R48, R50 ;  /* 0x0000003230327221 */ /* 0x000fe20000010100 */
[----:B------:R-:W-:Y:S01]  /*48a0*/  SHF.L.U32 R56, R56, 0x10, RZ ;  /* 0x0000001038387819 */ /* 0x000fe200000006ff */
[----:B------:R-:W-:Y:S01]  /*48b0*/  FADD.FTZ R52, -R48, R52 ;  /* 0x0000003430347221 */ /* 0x000fe20000010100 */
[----:B------:R-:W-:Y:S01]  /*48c0*/  SHF.L.U32 R54, R54, 0x10, RZ ;  /* 0x0000001036367819 */ /* 0x000fe200000006ff */
[----:B------:R0:W-:Y:S01]  /*48d0*/  STL [R1+0xa4], R36 ;  /* 0x0000a42401007387 */ /* 0x0001e20000100800 */
[----:B------:R-:W-:Y:S01]  /*48e0*/  FADD.FTZ R118, -R48, R118 ;  /* 0x0000007630767221 */ /* 0x000fe20000010100 */
[C---:B------:R-:W-:Y:S01]  /*48f0*/  FMUL.FTZ R120, R33.reuse, R120 ;  /* 0x0000007821787220 */ /* 0x040fe20000410000 */
[----:B------:R-:W-:Y:S01]  /*4900*/  SHF.L.U32 R96, R96, 0x10, RZ ;  /* 0x0000001060607819 */ /* 0x000fe200000006ff */
[----:B------:R1:W-:Y:S01]  /*4910*/  STL [R1+0x9c], R34 ;  /* 0x00009c2201007387 */ /* 0x0003e20000100800 */
[C---:B------:R-:W-:Y:S01]  /*4920*/  FADD.FTZ R109, -R48.reuse, R109 ;  /* 0x0000006d306d7221 */ /* 0x040fe20000010100 */
[----:B------:R-:W-:Y:S01]  /*4930*/  FADD.FTZ R107, -R48, R107 ;  /* 0x0000006b306b7221 */ /* 0x000fe20000010100 */
[----:B------:R-:W-:Y:S01]  /*4940*/  IMAD.U32 R94, R94, 0x10000, RZ ;  /* 0x000100005e5e7824 */ /* 0x000fe200078e00ff */
[----:B------:R-:W-:Y:S01]  /*4950*/  SHF.L.U32 R92, R92, 0x10, RZ ;  /* 0x000000105c5c7819 */ /* 0x000fe200000006ff */
[C---:B------:R-:W-:Y:S01]  /*4960*/  FADD.FTZ R56, -R48.reuse, R56 ;  /* 0x0000003830387221 */ /* 0x040fe20000010100 */
[C---:B0-----:R-:W-:Y:S01]  /*4970*/  FMUL.FTZ R36, R33.reuse, R52 ;  /* 0x0000003421247220 */ /* 0x041fe20000410000 */
[----:B------:R-:W-:Y:S01]  /*4980*/  FADD.FTZ R54, -R48, R54 ;  /* 0x0000003630367221 */ /* 0x000fe20000010100 */
[C---:B------:R-:W-:Y:S01]  /*4990*/  FMUL.FTZ R118, R33.reuse, R118 ;  /* 0x0000007621767220 */ /* 0x040fe20000410000 */
[----:B-1----:R-:W-:-:S02]  /*49a0*/  FMUL.FTZ R34, R33, R50 ;  /* 0x0000003221227220 */ /* 0x002fc40000410000 */
[----:B------:R-:W2:Y:S01]  /*49b0*/  LDL.LU R50, [R1+0xc] ;  /* 0x00000c0001327983 */ /* 0x000ea20000300800 */
[C---:B------:R-:W-:Y:S01]  /*49c0*/  FMUL.FTZ R109, R33.reuse, R109 ;  /* 0x0000006d216d7220 */ /* 0x040fe20000410000 */
[C---:B------:R-:W-:Y:S02]  /*49d0*/  FADD.FTZ R96, -R48.reuse, R96 ;  /* 0x0000006030607221 */ /* 0x040fe40000010100 */
[----:B------:R-:W4:Y:S01]  /*49e0*/  LDL.LU R52, [R1+0x4] ;  /* 0x0000040001347983 */ /* 0x000f220000300800 */
[C---:B------:R-:W-:Y:S01]  /*49f0*/  FMUL.FTZ R107, R33.reuse, R107 ;  /* 0x0000006b216b7220 */ /* 0x040fe20000410000 */
[C---:B------:R-:W-:Y:S01]  /*4a00*/  FADD.FTZ R94, -R48.reuse, R94 ;  /* 0x0000005e305e7221 */ /* 0x040fe20000010100 */
[C---:B------:R-:W-:Y:S01]  /*4a10*/  FMUL.FTZ R40, R33.reuse, R56 ;  /* 0x0000003821287220 */ /* 0x040fe20000410000 */
[----:B------:R-:W-:Y:S01]  /*4a20*/  FADD.FTZ R92, -R48, R92 ;  /* 0x0000005c305c7221 */ /* 0x000fe20000010100 */
[----:B------:R-:W-:Y:S01]  /*4a30*/  FMUL.FTZ R38, R33, R54 ;  /* 0x0000003621267220 */ /* 0x000fe20000410000 */
[C-C-:B------:R-:W-:Y:S01]  /*4a40*/  FFMA.FTZ R56, R103.reuse, R118, R105.reuse ;  /* 0x0000007667387223 */ /* 0x140fe20000010069 */
[----:B------:R-:W-:Y:S01]  /*4a50*/  FFMA.FTZ R54, R103, R109, R105 ;  /* 0x0000006d67367223 */ /* 0x000fe20000010069 */
[C---:B------:R-:W-:Y:S01]  /*4a60*/  FMUL.FTZ R96, R33.reuse, R96 ;  /* 0x0000006021607220 */ /* 0x040fe20000410000 */
[----:B------:R-:W-:Y:S01]  /*4a70*/  SHF.L.U32 R90, R90, 0x10, RZ ;  /* 0x000000105a5a7819 */ /* 0x000fe200000006ff */
[C---:B------:R-:W-:Y:S01]  /*4a80*/  FMUL.FTZ R94, R33.reuse, R94 ;  /* 0x0000005e215e7220 */ /* 0x040fe20000410000 */
[----:B------:R-:W-:Y:S01]  /*4a90*/  SHF.L.U32 R88, R88, 0x10, RZ ;  /* 0x0000001058587819 */ /* 0x000fe200000006ff */
[----:B------:R-:W-:Y:S01]  /*4aa0*/  FMUL.FTZ R92, R33, R92 ;  /* 0x0000005c215c7220 */ /* 0x000fe20000410000 */
[----:B------:R-:W-:-:S02]  /*4ab0*/  SHF.L.U32 R86, R86, 0x10, RZ ;  /* 0x0000001056567819 */ /* 0x000fc400000006ff */
[----:B------:R-:W-:Y:S01]  /*4ac0*/  SHF.L.U32 R84, R84, 0x10, RZ ;  /* 0x0000001054547819 */ /* 0x000fe200000006ff */
[----:B------:R-:W-:Y:S01]  /*4ad0*/  FADD.FTZ R90, -R48, R90 ;  /* 0x0000005a305a7221 */ /* 0x000fe20000010100 */
[----:B------:R-:W-:Y:S01]  /*4ae0*/  SHF.L.U32 R82, R82, 0x10, RZ ;  /* 0x0000001052527819 */ /* 0x000fe200000006ff */
[C---:B------:R-:W-:Y:S01]  /*4af0*/  FADD.FTZ R88, -R48.reuse, R88 ;  /* 0x0000005830587221 */ /* 0x040fe20000010100 */
[C---:B------:R-:W-:Y:S01]  /*4b00*/  FADD.FTZ R86, -R48.reuse, R86 ;  /* 0x0000005630567221 */ /* 0x040fe20000010100 */
[C---:B------:R-:W-:Y:S01]  /*4b10*/  FADD.FTZ R84, -R48.reuse, R84 ;  /* 0x0000005430547221 */ /* 0x040fe20000010100 */
[----:B------:R-:W-:Y:S01]  /*4b20*/  FADD.FTZ R165, R165, -R48 ;  /* 0x80000030a5a57221 */ /* 0x000fe20000010000 */
[----:B------:R-:W-:Y:S01]  /*4b30*/  FADD.FTZ R82, -R48, R82 ;  /* 0x0000005230527221 */ /* 0x000fe20000010100 */
[----:B------:R-:W-:Y:S01]  /*4b40*/  FMUL.FTZ R90, R33, R90 ;  /* 0x0000005a215a7220 */ /* 0x000fe20000410000 */
[--C-:B------:R-:W-:Y:S01]  /*4b50*/  FADD.FTZ R163, R163, -R48.reuse ;  /* 0x80000030a3a37221 */ /* 0x100fe20000010000 */
[----:B------:R-:W-:Y:S01]  /*4b60*/  FMUL.FTZ R88, R33, R88 ;  /* 0x0000005821587220 */ /* 0x000fe20000410000 */
[--C-:B------:R-:W-:Y:S01]  /*4b70*/  FADD.FTZ R161, R161, -R48.reuse ;  /* 0x80000030a1a17221 */ /* 0x100fe20000010000 */
[----:B------:R-:W-:Y:S01]  /*4b80*/  FMUL.FTZ R86, R33, R86 ;  /* 0x0000005621567220 */ /* 0x000fe20000410000 */
[--C-:B------:R-:W-:Y:S01]  /*4b90*/  FADD.FTZ R159, R159, -R48.reuse ;  /* 0x800000309f9f7221 */ /* 0x100fe20000010000 */
[----:B------:R-:W-:Y:S01]  /*4ba0*/  FMUL.FTZ R84, R33, R84 ;  /* 0x0000005421547220 */ /* 0x000fe20000410000 */
[--C-:B------:R-:W-:Y:S01]  /*4bb0*/  FADD.FTZ R157, R157, -R48.reuse ;  /* 0x800000309d9d7221 */ /* 0x100fe20000010000 */
[----:B------:R-:W-:Y:S01]  /*4bc0*/  FMUL.FTZ R82, R33, R82 ;  /* 0x0000005221527220 */ /* 0x000fe20000410000 */
[--C-:B------:R-:W-:Y:S01]  /*4bd0*/  FFMA.FTZ R164, R103, R90, R105.reuse ;  /* 0x0000005a67a47223 */ /* 0x100fe20000010069 */
[----:B------:R-:W-:Y:S01]  /*4be0*/  FADD.FTZ R155, R155, -R48 ;  /* 0x800000309b9b7221 */ /* 0x000fe20000010000 */
[----:B------:R-:W-:Y:S01]  /*4bf0*/  FFMA.FTZ R162, R103, R88, R105 ;  /* 0x0000005867a27223 */ /* 0x000fe20000010069 */
[----:B------:R-:W-:Y:S01]  /*4c00*/  FMUL.FTZ R90, R33, R163 ;  /* 0x000000a3215a7220 */ /* 0x000fe20000410000 */
[----:B---3--:R-:W-:-:S05]  /*4c10*/  SHF.L.U32 R0, R115, 0x10, RZ ;  /* 0x0000001073007819 */ /* 0x008fca00000006ff */
[----:B------:R-:W-:-:S04]  /*4c20*/  FADD.FTZ R0, -R48, R0 ;  /* 0x0000000030007221 */ /* 0x000fc80000010100 */
[----:B------:R-:W-:-:S04]  /*4c30*/  FMUL.FTZ R0, R33, R0 ;  /* 0x0000000021007220 */ /* 0x000fc80000410000 */
[C-C-:B------:R-:W-:Y:S01]  /*4c40*/  FFMA.FTZ R49, R103.reuse, R0, R105.reuse ;  /* 0x0000000067317223 */ /* 0x140fe20000010069 */
[----:B------:R-:W-:-:S05]  /*4c50*/  FFMA.FTZ R0, R103, R120, R105 ;  /* 0x0000007867007223 */ /* 0x000fca0000010069 */
[----:B------:R0:W-:Y:S04]  /*4c60*/  STL [R1+0x58], R0 ;  /* 0x0000580001007387 */ /* 0x0001e80000100800 */
[----:B------:R1:W-:Y:S01]  /*4c70*/  STL [R1+0x1c], R56 ;  /* 0x00001c3801007387 */ /* 0x0003e20000100800 */
[----:B0-----:R-:W-:-:S03]  /*4c80*/  FFMA.FTZ R0, R103, R107, R105 ;  /* 0x0000006b67007223 */ /* 0x001fc60000010069 */
[----:B------:R0:W-:Y:S01]  /*4c90*/  STL [R1+0x18], R54 ;  /* 0x0000183601007387 */ /* 0x0001e20000100800 */
[----:B-1----:R-:W-:-:S03]  /*4ca0*/  FFMA.FTZ R56, R103, R96, R105 ;  /* 0x0000006067387223 */ /* 0x002fc60000010069 */
[----:B------:R1:W-:Y:S01]  /*4cb0*/  STL [R1+0x14], R0 ;  /* 0x0000140001007387 */ /* 0x0003e20000100800 */
[----:B0-----:R-:W-:-:S03]  /*4cc0*/  FFMA.FTZ R54, R103, R94, R105 ;  /* 0x0000005e67367223 */ /* 0x001fc60000010069 */
[----:B------:R0:W-:Y:S01]  /*4cd0*/  STL [R1+0x10], R56 ;  /* 0x0000103801007387 */ /* 0x0001e20000100800 */
[----:B-1----:R-:W-:-:S03]  /*4ce0*/  FFMA.FTZ R0, R103, R92, R105 ;  /* 0x0000005c67007223 */ /* 0x002fc60000010069 */
[----:B------:R1:W-:Y:S01]  /*4cf0*/  STL [R1+0x8], R54 ;  /* 0x0000083601007387 */ /* 0x0003e20000100800 */
[----:B------:R-:W-:-:S03]  /*4d00*/  FMUL.FTZ R92, R33, R165 ;  /* 0x000000a5215c7220 */ /* 0x000fc60000410000 */
[----:B------:R3:W-:Y:S04]  /*4d10*/  STL [R1], R0 ;  /* 0x0000000001007387 */ /* 0x0007e80000100800 */
[----:B------:R-:W3:Y:S01]  /*4d20*/  LDL.LU R133, [R1+0x38] ;  /* 0x0000380001857983 */ /* 0x000ee20000300800 */
[----:B------:R-:W-:-:S03]  /*4d30*/  FFMA.FTZ R160, R103, R86, R105 ;  /* 0x0000005667a07223 */ /* 0x000fc60000010069 */
[----:B------:R-:W3:Y:S01]  /*4d40*/  LDL.LU R131, [R1+0x3c] ;  /* 0x00003c0001837983 */ /* 0x000ee20000300800 */
[----:B------:R-:W-:-:S03]  /*4d50*/  FMUL.FTZ R88, R33, R161 ;  /* 0x000000a121587220 */ /* 0x000fc60000410000 */
[----:B------:R-:W3:Y:S01]  /*4d60*/  LDL.LU R129, [R1+0x40] ;  /* 0x0000400001817983 */ /* 0x000ee20000300800 */
[--C-:B------:R-:W-:Y:S01]  /*4d70*/  FFMA.FTZ R158, R103, R84, R105.reuse ;  /* 0x00000054679e7223 */ /* 0x100fe20000010069 */
[----:B------:R-:W-:Y:S02]  /*4d80*/  FMUL.FTZ R86, R33, R159 ;  /* 0x0000009f21567220 */ /* 0x000fe40000410000 */
[----:B------:R-:W3:Y:S01]  /*4d90*/  LDL.LU R165, [R1+0x34] ;  /* 0x0000340001a57983 */ /* 0x000ee20000300800 */
[----:B------:R-:W-:Y:S01]  /*4da0*/  FFMA.FTZ R156, R103, R82, R105 ;  /* 0x00000052679c7223 */ /* 0x000fe20000010069 */
[C---:B------:R-:W-:Y:S02]  /*4db0*/  FMUL.FTZ R84, R33.reuse, R157 ;  /* 0x0000009d21547220 */ /* 0x040fe40000410000 */
[----:B------:R-:W3:Y:S01]  /*4dc0*/  LDL.LU R163, [R1+0x30] ;  /* 0x0000300001a37983 */ /* 0x000ee20000300800 */
[----:B------:R-:W-:-:S03]  /*4dd0*/  FMUL.FTZ R82, R33, R155 ;  /* 0x0000009b21527220 */ /* 0x000fc60000410000 */
[----:B------:R-:W3:Y:S04]  /*4de0*/  LDL.LU R161, [R1+0x2c] ;  /* 0x00002c0001a17983 */ /* 0x000ee80000300800 */
[----:B------:R-:W3:Y:S04]  /*4df0*/  LDL.LU R159, [R1+0x28] ;  /* 0x00002800019f7983 */ /* 0x000ee80000300800 */
[----:B------:R-:W3:Y:S04]  /*4e00*/  LDL.LU R157, [R1+0x24] ;  /* 0x00002400019d7983 */ /* 0x000ee80000300800 */
[----:B------:R-:W3:Y:S01]  /*4e10*/  LDL.LU R155, [R1+0x20] ;  /* 0x00002000019b7983 */ /* 0x000ee20000300800 */
[----:B------:R-:W-:Y:S01]  /*4e20*/  SHF.L.U32 R78, R78, 0x10, RZ ;  /* 0x000000104e4e7819 */ /* 0x000fe200000006ff */
[----:B------:R-:W-:Y:S01]  /*4e30*/  IMAD.U32 R80, R80, 0x10000, RZ ;  /* 0x0001000050507824 */ /* 0x000fe200078e00ff */
[----:B------:R-:W-:-:S02]  /*4e40*/  SHF.L.U32 R76, R76, 0x10, RZ ;  /* 0x000000104c4c7819 */ /* 0x000fc400000006ff */
[----:B------:R-:W-:Y:S01]  /*4e50*/  SHF.L.U32 R74, R74, 0x10, RZ ;  /* 0x000000104a4a7819 */ /* 0x000fe200000006ff */
[----:B------:R-:W-:Y:S01]  /*4e60*/  IMAD.U32 R66, R66, 0x10000, RZ ;  /* 0x0001000042427824 */ /* 0x000fe200078e00ff */
[----:B------:R-:W-:Y:S02]  /*4e70*/  SHF.L.U32 R72, R72, 0x10, RZ ;  /* 0x0000001048487819 */ /* 0x000fe400000006ff */
[----:B------:R-:W-:Y:S02]  /*4e80*/  SHF.L.U32 R70, R70, 0x10, RZ ;  /* 0x0000001046467819 */ /* 0x000fe400000006ff */
[----:B------:R-:W-:Y:S01]  /*4e90*/  SHF.L.U32 R68, R68, 0x10, RZ ;  /* 0x0000001044447819 */ /* 0x000fe200000006ff */
[----:B------:R-:W-:Y:S01]  /*4ea0*/  FADD.FTZ R80, -R48, R80 ;  /* 0x0000005030507221 */ /* 0x000fe20000010100 */
[----:B------:R-:W-:Y:S01]  /*4eb0*/  SHF.L.U32 R60, R60, 0x10, RZ ;  /* 0x000000103c3c7819 */ /* 0x000fe200000006ff */
[----:B------:R-:W-:Y:S01]  /*4ec0*/  FADD.FTZ R78, -R48, R78 ;  /* 0x0000004e304e7221 */ /* 0x000fe20000010100 */
[----:B------:R-:W-:Y:S01]  /*4ed0*/  SHF.L.U32 R58, R58, 0x10, RZ ;  /* 0x000000103a3a7819 */ /* 0x000fe200000006ff */
[C---:B------:R-:W-:Y:S01]  /*4ee0*/  FADD.FTZ R76, -R48.reuse, R76 ;  /* 0x0000004c304c7221 */ /* 0x040fe20000010100 */
[----:B------:R-:W-:Y:S01]  /*4ef0*/  FADD.FTZ R74, -R48, R74 ;  /* 0x0000004a304a7221 */ /* 0x000fe20000010100 */
[----:B------:R-:W-:Y:S01]  /*4f00*/  SHF.L.U32 R64, R64, 0x10, RZ ;  /* 0x0000001040407819 */ /* 0x000fe200000006ff */
[----:B------:R-:W-:Y:S01]  /*4f10*/  FADD.FTZ R72, -R48, R72 ;  /* 0x0000004830487221 */ /* 0x000fe20000010100 */
[----:B------:R-:W-:Y:S01]  /*4f20*/  SHF.L.U32 R62, R62, 0x10, RZ ;  /* 0x000000103e3e7819 */ /* 0x000fe200000006ff */
[C---:B------:R-:W-:Y:S01]  /*4f30*/  FADD.FTZ R70, -R48.reuse, R70 ;  /* 0x0000004630467221 */ /* 0x040fe20000010100 */
[C---:B------:R-:W-:Y:S01]  /*4f40*/  FADD.FTZ R68, -R48.reuse, R68 ;  /* 0x0000004430447221 */ /* 0x040fe20000010100 */
[C---:B------:R-:W-:Y:S01]  /*4f50*/  FADD.FTZ R66, -R48.reuse, R66 ;  /* 0x0000004230427221 */ /* 0x040fe20000010100 */
[C---:B------:R-:W-:Y:S01]  /*4f60*/  FADD.FTZ R60, -R48.reuse, R60 ;  /* 0x0000003c303c7221 */ /* 0x040fe20000010100 */
[----:B------:R-:W-:Y:S01]  /*4f70*/  FADD.FTZ R58, -R48, R58 ;  /* 0x0000003a303a7221 */ /* 0x000fe20000010100 */
[C---:B------:R-:W-:Y:S01]  /*4f80*/  FMUL.FTZ R80, R33.reuse, R80 ;  /* 0x0000005021507220 */ /* 0x040fe20000410000 */
[C---:B------:R-:W-:Y:S01]  /*4f90*/  FMUL.FTZ R78, R33.reuse, R78 ;  /* 0x0000004e214e7220 */ /* 0x040fe20000410000 */
[C---:B------:R-:W-:Y:S01]  /*4fa0*/  FMUL.FTZ R76, R33.reuse, R76 ;  /* 0x0000004c214c7220 */ /* 0x040fe20000410000 */
[----:B------:R-:W-:Y:S01]  /*4fb0*/  FMUL.FTZ R74, R33, R74 ;  /* 0x0000004a214a7220 */ /* 0x000fe20000410000 */
[--C-:B------:R-:W-:Y:S01]  /*4fc0*/  FADD.FTZ R35, R35, -R48.reuse ;  /* 0x8000003023237221 */ /* 0x100fe20000010000 */
        /* <DEDUP_REMOVED lines=21> */
[----:B------:R-:W-:Y:S01]  /*5120*/  FADD.FTZ R146, R146, -R48 ;  /* 0x8000003092927221 */ /* 0x000fe20000010000 */
[----:B------:R-:W-:Y:S01]  /*5130*/  SHF.L.U32 R79, R79, 0x10, RZ ;  /* 0x000000104f4f7819 */ /* 0x000fe200000006ff */
[----:B------:R-:W-:Y:S01]  /*5140*/  IMAD.U32 R73, R73, 0x10000, RZ ;  /* 0x0001000049497824 */ /* 0x000fe200078e00ff */
[----:B------:R-:W-:Y:S01]  /*5150*/  SHF.L.U32 R98, R98, 0x10, RZ ;  /* 0x0000001062627819 */ /* 0x000fe200000006ff */
[C---:B------:R-:W-:Y:S01]  /*5160*/  FADD.FTZ R64, -R48.reuse, R64 ;  /* 0x0000004030407221 */ /* 0x040fe20000010100 */
[C---:B------:R-:W-:Y:S01]  /*5170*/  FADD.FTZ R62, -R48.reuse, R62 ;  /* 0x0000003e303e7221 */ /* 0x040fe20000010100 */
[C---:B------:R-:W-:Y:S01]  /*5180*/  FMUL.FTZ R72, R33.reuse, R72 ;  /* 0x0000004821487220 */ /* 0x040fe20000410000 */
[C---:B------:R-:W-:Y:S01]  /*5190*/  FMUL.FTZ R70, R33.reuse, R70 ;  /* 0x0000004621467220 */ /* 0x040fe20000410000 */
[C---:B------:R-:W-:Y:S01]  /*51a0*/  FMUL.FTZ R68, R33.reuse, R68 ;  /* 0x0000004421447220 */ /* 0x040fe20000410000 */
[C---:B------:R-:W-:Y:S01]  /*51b0*/  FMUL.FTZ R66, R33.reuse, R66 ;  /* 0x0000004221427220 */ /* 0x040fe20000410000 */
[C---:B------:R-:W-:Y:S01]  /*51c0*/  FMUL.FTZ R44, R33.reuse, R60 ;  /* 0x0000003c212c7220 */ /* 0x040fe20000410000 */
[----:B------:R-:W-:Y:S01]  /*51d0*/  FMUL.FTZ R42, R33, R58 ;  /* 0x0000003a212a7220 */ /* 0x000fe20000410000 */
[C-C-:B------:R-:W-:Y:S01]  /*51e0*/  FFMA.FTZ R154, R103.reuse, R80, R105.reuse ;  /* 0x00000050679a7223 */ /* 0x140fe20000010069 */
        /* <DEDUP_REMOVED lines=16> */
[C---:B-1----:R-:W-:Y:S01]  /*52f0*/  FMUL.FTZ R54, R33.reuse, R128 ;  /* 0x0000008021367220 */ /* 0x042fe20000410000 */
        /* <DEDUP_REMOVED lines=9> */
[----:B------:R-:W-:Y:S01]  /*5390*/  FMUL.FTZ R146, R33, R146 ;  /* 0x0000009221927220 */ /* 0x000fe20000410000 */
[----:B------:R-:W-:Y:S01]  /*53a0*/  SHF.L.U32 R119, R119, 0x10, RZ ;  /* 0x0000001077777819 */ /* 0x000fe200000006ff */
[C---:B------:R-:W-:Y:S01]  /*53b0*/  FADD.FTZ R73, -R48.reuse, R73 ;  /* 0x0000004930497221 */ /* 0x040fe20000010100 */
[----:B------:R-:W-:Y:S01]  /*53c0*/  SHF.L.U32 R77, R77, 0x10, RZ ;  /* 0x000000104d4d7819 */ /* 0x000fe200000006ff */
[C---:B------:R-:W-:Y:S01]  /*53d0*/  FMUL.FTZ R47, R33.reuse, R64 ;  /* 0x00000040212f7220 */ /* 0x040fe20000410000 */
[----:B------:R-:W-:Y:S01]  /*53e0*/  FMUL.FTZ R46, R33, R62 ;  /* 0x0000003e212e7220 */ /* 0x000fe20000410000 */
[C-C-:B------:R-:W-:Y:S01]  /*53f0*/  FFMA.FTZ R145, R103.reuse, R72, R105.reuse ;  /* 0x0000004867917223 */ /* 0x140fe20000010069 */
[C-C-:B------:R-:W-:Y:S01]  /*5400*/  FFMA.FTZ R143, R103.reuse, R70, R105.reuse ;  /* 0x00000046678f7223 */ /* 0x140fe20000010069 */
[C-C-:B------:R-:W-:Y:S01]  /*5410*/  FFMA.FTZ R141, R103.reuse, R68, R105.reuse ;  /* 0x00000044678d7223 */ /* 0x140fe20000010069 */
[----:B------:R-:W-:Y:S01]  /*5420*/  FFMA.FTZ R139, R103, R66, R105 ;  /* 0x00000042678b7223 */ /* 0x000fe20000010069 */
[----:B------:R-:W-:Y:S01]  /*5430*/  SHF.L.U32 R83, R83, 0x10, RZ ;  /* 0x0000001053537819 */ /* 0x000fe200000006ff */
[C---:B------:R-:W-:Y:S01]  /*5440*/  FADD.FTZ R79, -R48.reuse, R79 ;  /* 0x0000004f304f7221 */ /* 0x040fe20000010100 */
[----:B------:R-:W-:Y:S01]  /*5450*/  FADD.FTZ R98, -R48, R98 ;  /* 0x0000006230627221 */ /* 0x000fe20000010100 */
[C-C-:B------:R-:W-:Y:S01]  /*5460*/  FFMA.FTZ R72, R117.reuse, R35, R113.reuse ;  /* 0x0000002375487223 */ /* 0x140fe20000010071 */
[C-C-:B------:R-:W-:Y:S01]  /*5470*/  FFMA.FTZ R70, R117.reuse, R37, R113.reuse ;  /* 0x0000002575467223 */ /* 0x140fe20000010071 */
[C-C-:B------:R-:W-:Y:S01]  /*5480*/  FFMA.FTZ R68, R117.reuse, R39, R113.reuse ;  /* 0x0000002775447223 */ /* 0x140fe20000010071 */
[C-C-:B------:R-:W-:Y:S01]  /*5490*/  FFMA.FTZ R66, R117.reuse, R41, R113.reuse ;  /* 0x0000002975427223 */ /* 0x140fe20000010071 */
[C-C-:B------:R-:W-:Y:S01]  /*54a0*/  FFMA.FTZ R64, R117.reuse, R43, R113.reuse ;  /* 0x0000002b75407223 */ /* 0x140fe20000010071 */
[--C-:B------:R-:W-:Y:S01]  /*54b0*/  FFMA.FTZ R62, R117, R45, R113.reuse ;  /* 0x0000002d753e7223 */ /* 0x100fe20000010071 */
[----:B------:R-:W-:Y:S01]  /*54c0*/  SHF.L.U32 R55, R55, 0x10, RZ ;  /* 0x0000001037377819 */ /* 0x000fe200000006ff */
        /* <DEDUP_REMOVED lines=20> */
[--C-:B--2---:R-:W-:Y:S01]  /*5610*/  FADD.FTZ R50, R50, -R48.reuse ;  /* 0x8000003032327221 */ /* 0x104fe20000010000 */
[----:B----4-:R-:W-:-:S03]  /*5620*/  FADD.FTZ R52, R52, -R48 ;  /* 0x8000003034347221 */ /* 0x010fc60000010000 */
[C---:B------:R-:W-:Y:S01]  /*5630*/  FMUL.FTZ R50, R33.reuse, R50 ;  /* 0x0000003221327220 */ /* 0x040fe20000410000 */
[----:B------:R-:W-:-:S03]  /*5640*/  FMUL.FTZ R52, R33, R52 ;  /* 0x0000003421347220 */ /* 0x000fc60000410000 */
[C-C-:B------:R-:W-:Y:S01]  /*5650*/  FFMA.FTZ R137, R117.reuse, R50, R113.reuse ;  /* 0x0000003275897223 */ /* 0x140fe20000010071 */
[C-C-:B------:R-:W-:Y:S01]  /*5660*/  FFMA.FTZ R50, R117.reuse, R132, R113.reuse ;  /* 0x0000008475327223 */ /* 0x140fe20000010071 */
[C-C-:B------:R-:W-:Y:S01]  /*5670*/  FFMA.FTZ R94, R117.reuse, R52, R113.reuse ;  /* 0x00000034755e7223 */ /* 0x140fe20000010071 */
[C-C-:B------:R-:W-:Y:S01]  /*5680*/  FFMA.FTZ R52, R117.reuse, R130, R113.reuse ;  /* 0x0000008275347223 */ /* 0x140fe20000010071 */
[----:B------:R-:W-:Y:S01]  /*5690*/  FFMA.FTZ R113, R117, R146, R113 ;  /* 0x0000009275717223 */ /* 0x000fe20000010071 */
[----:B------:R-:W-:Y:S01]  /*56a0*/  SHF.L.U32 R97, R97, 0x10, RZ ;  /* 0x0000001061617819 */ /* 0x000fe200000006ff */
[C---:B------:R-:W-:Y:S01]  /*56b0*/  FADD.FTZ R71, -R48.reuse, R71 ;  /* 0x0000004730477221 */ /* 0x040fe20000010100 */
[----:B------:R-:W-:Y:S01]  /*56c0*/  SHF.L.U32 R75, R75, 0x10, RZ ;  /* 0x000000104b4b7819 */ /* 0x000fe200000006ff */
[----:B------:R-:W-:Y:S01]  /*56d0*/  FMUL.FTZ R114, R33, R73 ;  /* 0x0000004921727220 */ /* 0x000fe20000410000 */
[----:B------:R-:W-:Y:S01]  /*56e0*/  SHF.L.U32 R101, R101, 0x10, RZ ;  /* 0x0000001065657819 */ /* 0x000fe200000006ff */
[C---:B------:R-:W-:Y:S01]  /*56f0*/  FADD.FTZ R119, -R48.reuse, R119 ;  /* 0x0000007730777221 */ /* 0x040fe20000010100 */
[----:B------:R-:W-:Y:S01]  /*5700*/  SHF.L.U32 R121, R121, 0x10, RZ ;  /* 0x0000001079797819 */ /* 0x000fe200000006ff */
[C---:B------:R-:W-:Y:S01]  /*5710*/  FADD.FTZ R77, -R48.reuse, R77 ;  /* 0x0000004d304d7221 */ /* 0x040fe20000010100 */
[----:B------:R-:W-:Y:S01]  /*5720*/  SHF.L.U32 R99, R99, 0x10, RZ ;  /* 0x0000001063637819 */ /* 0x000fe200000006ff */
[----:B------:R-:W-:Y:S01]  /*5730*/  FMUL.FTZ R117, R33, R79 ;  /* 0x0000004f21757220 */ /* 0x000fe20000410000 */
[----:B------:R-:W-:Y:S01]  /*5740*/  SHF.L.U32 R81, R81, 0x10, RZ ;  /* 0x0000001051517819 */ /* 0x000fe200000006ff */
[----:B------:R-:W-:Y:S01]  /*5750*/  FMUL.FTZ R98, R33, R98 ;  /* 0x0000006221627220 */ /* 0x000fe20000410000 */
[----:B------:R-:W-:Y:S01]  /*5760*/  SHF.L.U32 R53, R53, 0x10, RZ ;  /* 0x0000001035357819 */ /* 0x000fe200000006ff */
[----:B------:R-:W-:Y:S01]  /*5770*/  FADD.FTZ R83, -R48, R83 ;  /* 0x0000005330537221 */ /* 0x000fe20000010100 */
[----:B------:R-:W-:Y:S01]  /*5780*/  SHF.L.U32 R57, R57, 0x10, RZ ;  /* 0x0000001039397819 */ /* 0x000fe200000006ff */
[----:B------:R-:W-:Y:S01]  /*5790*/  IMAD.U32 R87, R87, 0x10000, RZ ;  /* 0x0001000057577824 */ /* 0x000fe200078e00ff */
[----:B------:R-:W-:Y:S01]  /*57a0*/  SHF.L.U32 R100, R100, 0x10, RZ ;  /* 0x0000001064647819 */ /* 0x000fe200000006ff */
[C---:B------:R-:W-:Y:S01]  /*57b0*/  FADD.FTZ R55, -R48.reuse, R55 ;  /* 0x0000003730377221 */ /* 0x040fe20000010100 */
[----:B------:R-:W-:Y:S01]  /*57c0*/  FMUL.FTZ R111, R33, R71 ;  /* 0x00000047216f7220 */ /* 0x000fe20000410000 */
[----:B------:R-:W-:Y:S01]  /*57d0*/  F2FP.BF16.F32.PACK_AB R49, R49, R2 ;  /* 0x000000023131723e */ /* 0x000fe200000010ff */
[----:B------:R-:W-:Y:S01]  /*57e0*/  FADD.FTZ R97, -R48, R97 ;  /* 0x0000006130617221 */ /* 0x000fe20000010100 */
[----:B------:R-:W-:Y:S01]  /*57f0*/  SHF.L.U32 R110, R110, 0x10, RZ ;  /* 0x000000106e6e7819 */ /* 0x000fe200000006ff */
[----:B------:R-:W-:Y:S01]  /*5800*/  FADD.FTZ R75, -R48, R75 ;  /* 0x0000004b304b7221 */ /* 0x000fe20000010100 */
[C---:B------:R-:W-:Y:S01]  /*5810*/  FMUL.FTZ R135, R33.reuse, R119 ;  /* 0x0000007721877220 */ /* 0x040fe20000410000 */
[----:B------:R-:W-:Y:S01]  /*5820*/  FMUL.FTZ R116, R33, R77 ;  /* 0x0000004d21747220 */ /* 0x000fe20000410000 */
[--C-:B------:R-:W-:Y:S01]  /*5830*/  FFMA.FTZ R71, R104, R114, R106.reuse ;  /* 0x0000007268477223 */ /* 0x100fe2000001006a */
[----:B------:R-:W2:Y:S01]  /*5840*/  LDL.LU R2, [R1+0x138] ;  /* 0x0001380001027983 */ /* 0x000ea20000300800 */
[----:B------:R-:W-:Y:S01]  /*5850*/  FADD.FTZ R101, -R48, R101 ;  /* 0x0000006530657221 */ /* 0x000fe20000010100 */
[----:B---3--:R-:W-:Y:S01]  /*5860*/  FFMA.FTZ R0, R103, R98, R105 ;  /* 0x0000006267007223 */ /* 0x008fe20000010069 */
[----:B------:R-:W-:Y:S01]  /*5870*/  IMAD.U32 R108, R108, 0x10000, RZ ;  /* 0x000100006c6c7824 */ /* 0x000fe200078e00ff */
[----:B------:R-:W-:Y:S01]  /*5880*/  SHF.L.U32 R95, R95, 0x10, RZ ;  /* 0x000000105f5f7819 */ /* 0x000fe200000006ff */
[C---:B------:R-:W-:Y:S01]  /*5890*/  FADD.FTZ R121, -R48.reuse, R121 ;  /* 0x0000007930797221 */ /* 0x040fe20000010100 */
[----:B------:R-:W-:Y:S01]  /*58a0*/  SHF.L.U32 R93, R93, 0x10, RZ ;  /* 0x000000105d5d7819 */ /* 0x000fe200000006ff */
[C---:B------:R-:W-:Y:S01]  /*58b0*/  FADD.FTZ R99, -R48.reuse, R99 ;  /* 0x0000006330637221 */ /* 0x040fe20000010100 */
[----:B------:R-:W-:Y:S01]  /*58c0*/  SHF.L.U32 R91, R91, 0x10, RZ ;  /* 0x000000105b5b7819 */ /* 0x000fe200000006ff */
[C---:B------:R-:W-:Y:S01]  /*58d0*/  FADD.FTZ R81, -R48.reuse, R81 ;  /* 0x0000005130517221 */ /* 0x040fe20000010100 */
[----:B------:R-:W-:Y:S01]  /*58e0*/  SHF.L.U32 R89, R89, 0x10, RZ ;  /* 0x0000001059597819 */ /* 0x000fe200000006ff */
[----:B------:R-:W-:Y:S01]  /*58f0*/  FADD.FTZ R53, -R48, R53 ;  /* 0x0000003530357221 */ /* 0x000fe20000010100 */
[----:B------:R-:W-:Y:S01]  /*5900*/  SHF.L.U32 R85, R85, 0x10, RZ ;  /* 0x0000001055557819 */ /* 0x000fe200000006ff */
[----:B------:R-:W-:Y:S01]  /*5910*/  FMUL.FTZ R119, R33, R83 ;  /* 0x0000005321777220 */ /* 0x000fe20000410000 */
[----:B------:R-:W-:Y:S01]  /*5920*/  SHF.L.U32 R69, R69, 0x10, RZ ;  /* 0x0000001045457819 */ /* 0x000fe200000006ff */
[----:B------:R-:W-:Y:S01]  /*5930*/  FFMA.FTZ R77, R104, R117, R106 ;  /* 0x00000075684d7223 */ /* 0x000fe2000001006a */
[----:B------:R-:W-:Y:S01]  /*5940*/  SHF.L.U32 R67, R67, 0x10, RZ ;  /* 0x0000001043437819 */ /* 0x000fe200000006ff */
[----:B------:R-:W3:Y:S01]  /*5950*/  LDL.LU R114, [R1+0x44] ;  /* 0x0000440001727983 */ /* 0x000ee20000300800 */
[----:B------:R-:W-:Y:S01]  /*5960*/  SHF.L.U32 R65, R65, 0x10, RZ ;  /* 0x0000001041417819 */ /* 0x000fe200000006ff */
[----:B------:R-:W-:Y:S01]  /*5970*/  IMAD.U32 R59, R59, 0x10000, RZ ;  /* 0x000100003b3b7824 */ /* 0x000fe200078e00ff */
[----:B------:R-:W-:Y:S01]  /*5980*/  SHF.L.U32 R63, R63, 0x10, RZ ;  /* 0x000000103f3f7819 */ /* 0x000fe200000006ff */
[C---:B------:R-:W-:Y:S01]  /*5990*/  FADD.FTZ R87, -R48.reuse, R87 ;  /* 0x0000005730577221 */ /* 0x040fe20000010100 */
[----:B------:R-:W-:Y:S01]  /*59a0*/  SHF.L.U32 R61, R61, 0x10, RZ ;  /* 0x000000103d3d7819 */ /* 0x000fe200000006ff */
[----:B------:R-:W-:Y:S01]  /*59b0*/  FADD.FTZ R57, -R48, R57 ;  /* 0x0000003930397221 */ /* 0x000fe20000010100 */
[----:B------:R-:W-:Y:S01]  /*59c0*/  SHF.L.U32 R51, R51, 0x10, RZ ;  /* 0x0000001033337819 */ /* 0x000fe200000006ff */
[C---:B------:R-:W-:Y:S01]  /*59d0*/  FMUL.FTZ R98, R33.reuse, R55 ;  /* 0x0000003721627220 */ /* 0x040fe20000410000 */
[----:B------:R-:W-:Y:S01]  /*59e0*/  SHF.L.U32 R102, R102, 0x10, RZ ;  /* 0x0000001066667819 */ /* 0x000fe200000006ff */
[----:B------:R-:W4:Y:S01]  /*59f0*/  LDL.LU R117, [R1+0x48] ;  /* 0x0000480001757983 */ /* 0x000f220000300800 */
[C---:B------:R-:W-:Y:S01]  /*5a00*/  FADD.FTZ R100, -R48.reuse, R100 ;  /* 0x0000006430647221 */ /* 0x040fe20000010100 */
[C---:B------:R-:W-:Y:S01]  /*5a10*/  FMUL.FTZ R126, R33.reuse, R97 ;  /* 0x00000061217e7220 */ /* 0x040fe20000410000 */
[C---:B------:R-:W-:Y:S01]  /*5a20*/  FMUL.FTZ R115, R33.reuse, R75 ;  /* 0x0000004b21737220 */ /* 0x040fe20000410000 */
[C---:B------:R-:W-:Y:S01]  /*5a30*/  FMUL.FTZ R101, R33.reuse, R101 ;  /* 0x0000006521657220 */ /* 0x040fe20000410000 */
[C---:B------:R-:W-:Y:S01]  /*5a40*/  FADD.FTZ R110, -R48.reuse, R110 ;  /* 0x0000006e306e7221 */ /* 0x040fe20000010100 */
[----:B------:R-:W-:Y:S01]  /*5a50*/  FADD.FTZ R108, -R48, R108 ;  /* 0x0000006c306c7221 */ /* 0x000fe20000010100 */
[C---:B------:R-:W-:Y:S01]  /*5a60*/  FMUL.FTZ R96, R33.reuse, R121 ;  /* 0x0000007921607220 */ /* 0x040fe20000410000 */
[C---:B------:R-:W-:Y:S01]  /*5a70*/  FMUL.FTZ R127, R33.reuse, R99 ;  /* 0x00000063217f7220 */ /* 0x040fe20000410000 */
[C---:B------:R-:W-:Y:S01]  /*5a80*/  FMUL.FTZ R118, R33.reuse, R81 ;  /* 0x0000005121767220 */ /* 0x040fe20000410000 */
[C---:B------:R-:W-:Y:S01]  /*5a90*/  FMUL.FTZ R97, R33.reuse, R53 ;  /* 0x0000003521617220 */ /* 0x040fe20000410000 */
[----:B------:R-:W-:Y:S01]  /*5aa0*/  FFMA.FTZ R75, R104, R116, R106 ;  /* 0x00000074684b7223 */ /* 0x000fe2000001006a */
        /* <DEDUP_REMOVED lines=13> */
[C---:B------:R-:W-:Y:S01]  /*5b80*/  FMUL.FTZ R121, R33.reuse, R87 ;  /* 0x0000005721797220 */ /* 0x040fe20000410000 */
[C---:B------:R-:W-:Y:S01]  /*5b90*/  FMUL.FTZ R99, R33.reuse, R57 ;  /* 0x0000003921637220 */ /* 0x040fe20000410000 */
[C-C-:B------:R-:W-:Y:S01]  /*5ba0*/  FFMA.FTZ R81, R104.reuse, R119, R106.reuse ;  /* 0x0000007768517223 */ /* 0x140fe2000001006a */
[--C-:B------:R-:W-:Y:S01]  /*5bb0*/  FFMA.FTZ R53, R104, R98, R106.reuse ;  /* 0x0000006268357223 */ /* 0x100fe2000001006a */
[----:B------:R-:W2:Y:S01]  /*5bc0*/  LDL.LU R116, [R1+0x4c] ;  /* 0x00004c0001747983 */ /* 0x000ea20000300800 */
[----:B------:R-:W-:Y:S01]  /*5bd0*/  FMUL.FTZ R100, R33, R100 ;  /* 0x0000006421647220 */ /* 0x000fe20000410000 */
[----:B------:R-:W-:Y:S01]  /*5be0*/  LEA R98, P1, R32, UR14, 0x1 ;  /* 0x0000000e20627c11 */ /* 0x000fe2000f8208ff */
[C-C-:B------:R-:W-:Y:S01]  /*5bf0*/  FFMA.FTZ R47, R103.reuse, R47, R105.reuse ;  /* 0x0000002f672f7223 */ /* 0x140fe20000010069 */
[----:B------:R-:W2:Y:S01]  /*5c00*/  LDL.LU R119, [R1+0x50] ;  /* 0x0000500001777983 */ /* 0x000ea20000300800 */
        /* <DEDUP_REMOVED lines=26> */
[C-C-:B------:R-:W-:Y:S01]  /*5db0*/  FFMA.FTZ R85, R104.reuse, R121, R106.reuse ;  /* 0x0000007968557223 */ /* 0x140fe2000001006a */
[C-C-:B------:R-:W-:Y:S01]  /*5dc0*/  FFMA.FTZ R33, R104.reuse, R100, R106.reuse ;  /* 0x0000006468217223 */ /* 0x140fe2000001006a */
[----:B------:R-:W2:Y:S01]  /*5dd0*/  LDL.LU R118, [R1+0x54] ;  /* 0x0000540001767983 */ /* 0x000ea20000300800 */
[----:B------:R-:W-:-:S03]  /*5de0*/  FFMA.FTZ R83, R104, R120, R106 ;  /* 0x0000007868537223 */ /* 0x000fc6000001006a */
[----:B------:R-:W2:Y:S01]  /*5df0*/  LDL.LU R121, [R1+0x5c] ;  /* 0x00005c0001797983 */ /* 0x000ea20000300800 */
[--C-:B------:R-:W-:Y:S01]  /*5e00*/  FFMA.FTZ R57, R104, R101, R106.reuse ;  /* 0x0000006568397223 */ /* 0x100fe2000001006a */
[----:B------:R-:W-:Y:S01]  /*5e10*/  F2FP.BF16.F32.PACK_AB R137, R96, R137 ;  /* 0x000000896089723e */ /* 0x000fe200000010ff */
[C-C-:B------:R-:W-:Y:S01]  /*5e20*/  FFMA.FTZ R89, R104.reuse, R123, R106.reuse ;  /* 0x0000007b68597223 */ /* 0x140fe2000001006a */
[----:B------:R-:W-:Y:S01]  /*5e30*/  LEA R96, P2, R31, UR14, 0x1 ;  /* 0x0000000e1f607c11 */ /* 0x000fe2000f8408ff */
[----:B------:R-:W2:Y:S01]  /*5e40*/  LDL.LU R120, [R1+0x60] ;  /* 0x0000600001787983 */ /* 0x000ea20000300800 */
[----:B------:R-:W-:-:S03]  /*5e50*/  FFMA.FTZ R51, R104, R97, R106 ;  /* 0x0000006168337223 */ /* 0x000fc6000001006a */
        /* <DEDUP_REMOVED lines=12> */
[--C-:B------:R-:W-:Y:S01]  /*5f20*/  FFMA.FTZ R65, R104, R109, R106.reuse ;  /* 0x0000006d68417223 */ /* 0x100fe2000001006a */
[----:B------:R-:W-:Y:S01]  /*5f30*/  LEA.HI.X R99, R32, UR15, R155, 0x1, P1 ;  /* 0x0000000f20637c11 */ /* 0x000fe200088f0c9b */
[--C-:B------:R-:W-:Y:S01]  /*5f40*/  FFMA.FTZ R63, R104, R108, R106.reuse ;  /* 0x0000006c683f7223 */ /* 0x100fe2000001006a */
[----:B------:R-:W-:Y:S01]  /*5f50*/  LEA R100, P1, R30, UR14, 0x1 ;  /* 0x0000000e1e647c11 */ /* 0x000fe2000f8208ff */
[C-C-:B------:R-:W-:Y:S01]  /*5f60*/  FFMA.FTZ R61, R104.reuse, R107, R106.reuse ;  /* 0x0000006b683d7223 */ /* 0x140fe2000001006a */
[C-C-:B------:R-:W-:Y:S01]  /*5f70*/  FFMA.FTZ R59, R104.reuse, R105, R106.reuse ;  /* 0x00000069683b7223 */ /* 0x140fe2000001006a */
[--C-:B------:R-:W-:Y:S01]  /*5f80*/  FFMA.FTZ R48, R104, R48, R106.reuse ;  /* 0x0000003068307223 */ /* 0x100fe2000001006a */
[----:B------:R-:W-:Y:S01]  /*5f90*/  LEA.HI.X R101, R30, UR15, R159, 0x1, P1 ;  /* 0x0000000f1e657c11 */ /* 0x000fe200088f0c9f */
[----:B------:R-:W-:Y:S01]  /*5fa0*/  FFMA.FTZ R136, R104, R136, R106 ;  /* 0x0000008868887223 */ /* 0x000fe2000001006a */
[----:B------:R-:W-:Y:S01]  /*5fb0*/  LEA R30, P1, R28, UR14, 0x1 ;  /* 0x0000000e1c1e7c11 */ /* 0x000fe2000f8208ff */
[----:B------:R-:W2:Y:S01]  /*5fc0*/  LDL.LU R122, [R1+0x68] ;  /* 0x00006800017a7983 */ /* 0x000ea20000300800 */
[----:B------:R-:W-:-:S02]  /*5fd0*/  LEA.HI.X R97, R31, UR15, R157, 0x1, P2 ;  /* 0x0000000f1f617c11 */ /* 0x000fc400090f0c9d */
[C---:B------:R-:W-:Y:S01]  /*5fe0*/  LEA R104, P2, R29.reuse, UR14, 0x1 ;  /* 0x0000000e1d687c11 */ /* 0x040fe2000f8408ff */
[----:B------:R-:W2:Y:S01]  /*5ff0*/  LDL.LU R125, [R1+0x6c] ;  /* 0x00006c00017d7983 */ /* 0x000ea20000300800 */
[----:B------:R-:W-:Y:S02]  /*6000*/  LEA.HI.X R31, R28, UR15, R163, 0x1, P1 ;  /* 0x0000000f1c1f7c11 */ /* 0x000fe400088f0ca3 */
[C---:B------:R-:W-:Y:S01]  /*6010*/  LEA R28, P1, R26.reuse, UR14, 0x1 ;  /* 0x0000000e1a1c7c11 */ /* 0x040fe2000f8208ff */
[----:B------:R-:W2:Y:S01]  /*6020*/  LDL.LU R124, [R1+0x70] ;  /* 0x00007000017c7983 */ /* 0x000ea20000300800 */
[----:B------:R-:W-:Y:S02]  /*6030*/  LEA.HI.X R105, R29, UR15, R161, 0x1, P2 ;  /* 0x0000000f1d697c11 */ /* 0x000fe400090f0ca1 */
[----:B------:R-:W-:Y:S01]  /*6040*/  LEA R106, P2, R27, UR14, 0x1 ;  /* 0x0000000e1b6a7c11 */ /* 0x000fe2000f8408ff */
[----:B------:R-:W2:Y:S01]  /*6050*/  LDL.LU R127, [R1+0x78] ;  /* 0x00007800017f7983 */ /* 0x000ea20000300800 */
[----:B------:R-:W-:-:S02]  /*6060*/  LEA.HI.X R29, R26, UR15, R133, 0x1, P1 ;  /* 0x0000000f1a1d7c11 */ /* 0x000fc400088f0c85 */
[C---:B------:R-:W-:Y:S01]  /*6070*/  LEA R26, P1, R24.reuse, UR14, 0x1 ;  /* 0x0000000e181a7c11 */ /* 0x040fe2000f8208ff */
[----:B------:R-:W2:Y:S01]  /*6080*/  LDL.LU R126, [R1+0x84] ;  /* 0x00008400017e7983 */ /* 0x000ea20000300800 */
[----:B------:R-:W-:Y:S02]  /*6090*/  LEA.HI.X R107, R27, UR15, R165, 0x1, P2 ;  /* 0x0000000f1b6b7c11 */ /* 0x000fe400090f0ca5 */
[----:B------:R-:W-:Y:S02]  /*60a0*/  LEA.HI.X R27, R24, UR15, R129, 0x1, P1 ;  /* 0x0000000f181b7c11 */ /* 0x000fe400088f0c81 */
[C---:B------:R-:W-:Y:S01]  /*60b0*/  LEA R108, P2, R25.reuse, UR14, 0x1 ;  /* 0x0000000e196c7c11 */ /* 0x040fe2000f8408ff */
[----:B------:R-:W2:Y:S03]  /*60c0*/  LDL.LU R129, [R1+0x88] ;  /* 0x0000880001817983 */ /* 0x000ea60000300800 */
[----:B------:R-:W-:Y:S01]  /*60d0*/  LEA.HI.X R109, R25, UR15, R131, 0x1, P2 ;  /* 0x0000000f196d7c11 */ /* 0x000fe200090f0c83 */
[----:B------:R-:W2:Y:S04]  /*60e0*/  LDL.LU R128, [R1+0x8c] ;  /* 0x00008c0001807983 */ /* 0x000ea80000300800 */
        /* <DEDUP_REMOVED lines=10> */
[----:B------:R-:W2:Y:S01]  /*6190*/  LDL.LU R165, [R1+0xf8] ;  /* 0x0000f80001a57983 */ /* 0x000ea20000300800 */
[----:B------:R-:W-:-:S02]  /*61a0*/  LEA R24, P1, R22, UR14, 0x1 ;  /* 0x0000000e16187c11 */ /* 0x000fc4000f8208ff */
[----:B------:R-:W-:Y:S01]  /*61b0*/  LEA R110, P2, R23, UR14, 0x1 ;  /* 0x0000000e176e7c11 */ /* 0x000fe2000f8408ff */
[----:B------:R-:W2:Y:S01]  /*61c0*/  LDL.LU R157, [R1+0x18] ;  /* 0x00001800019d7983 */ /* 0x000ea20000300800 */
[----:B------:R-:W-:-:S03]  /*61d0*/  PRMT R32, R137, 0x7632, R32 ;  /* 0x0000763289207816 */ /* 0x000fc60000000020 */
[----:B------:R-:W2:Y:S04]  /*61e0*/  LDL.LU R161, [R1+0x108] ;  /* 0x0001080001a17983 */ /* 0x000ea80000300800 */
[----:B------:R-:W-:Y:S04]  /*61f0*/  STG.E.U16 desc[UR12][R98.64], R49 ;  /* 0x0000003162007986 */ /* 0x000fe8000c10150c */
[----:B------:R-:W-:Y:S04]  /*6200*/  STG.E.U16 desc[UR12][R98.64+0x4], R137 ;  /* 0x0000048962007986 */ /* 0x000fe8000c10150c */
[----:B------:R-:W-:Y:S01]  /*6210*/  STG.E.U16 desc[UR12][R98.64+0x6], R32 ;  /* 0x0000062062007986 */ /* 0x000fe2000c10150c */
[----:B---3--:R-:W-:-:S02]  /*6220*/  LEA.HI.X R111, R23, UR15, R114, 0x1, P2 ;  /* 0x0000000f176f7c11 */ /* 0x008fc400090f0c72 */
[C---:B------:R-:W-:Y:S02]  /*6230*/  LEA R114, P2, R21.reuse, UR14, 0x1 ;  /* 0x0000000e15727c11 */ /* 0x040fe4000f8408ff */
[----:B----4-:R-:W-:Y:S02]  /*6240*/  LEA.HI.X R25, R22, UR15, R117, 0x1, P1 ;  /* 0x0000000f16197c11 */ /* 0x010fe400088f0c75 */
[C---:B------:R-:W-:Y:S02]  /*6250*/  LEA R22, P1, R20.reuse, UR14, 0x1 ;  /* 0x0000000e14167c11 */ /* 0x040fe4000f8208ff */
[----:B--2---:R-:W-:Y:S02]  /*6260*/  LEA.HI.X R115, R21, UR15, R116, 0x1, P2 ;  /* 0x0000000f15737c11 */ /* 0x004fe400090f0c74 */
[----:B------:R-:W-:Y:S02]  /*6270*/  LEA R116, P2, R19, UR14, 0x1 ;  /* 0x0000000e13747c11 */ /* 0x000fe4000f8408ff */
[----:B------:R-:W-:-:S02]  /*6280*/  LEA.HI.X R23, R20, UR15, R119, 0x1, P1 ;  /* 0x0000000f14177c11 */ /* 0x000fc400088f0c77 */
[C---:B------:R-:W-:Y:S02]  /*6290*/  LEA R20, P1, R18.reuse, UR14, 0x1 ;  /* 0x0000000e12147c11 */ /* 0x040fe4000f8208ff */
[----:B------:R-:W-:Y:S02]  /*62a0*/  LEA.HI.X R117, R19, UR15, R118, 0x1, P2 ;  /* 0x0000000f13757c11 */ /* 0x000fe400090f0c76 */
[C---:B------:R-:W-:Y:S02]  /*62b0*/  LEA R118, P2, R17.reuse, UR14, 0x1 ;  /* 0x0000000e11767c11 */ /* 0x040fe4000f8408ff */
[----:B------:R-:W-:Y:S02]  /*62c0*/  LEA.HI.X R21, R18, UR15, R121, 0x1, P1 ;  /* 0x0000000f12157c11 */ /* 0x000fe400088f0c79 */
        /* <DEDUP_REMOVED lines=30> */
[----:B------:R-:W-:Y:S02]  /*64b0*/  F2FP.BF16.F32.PACK_AB R3, R159, R163 ;  /* 0x000000a39f03723e */ /* 0x000fe400000010ff */
[----:B------:R-:W-:Y:S01]  /*64c0*/  LEA.HI.X R5, R2, UR15, R138, 0x1, P1 ;  /* 0x0000000f02057c11 */ /* 0x000fe200088f0c8a */
[----:B------:R-:W2:Y:S01]  /*64d0*/  LDL.LU R159, [R1+0x14] ;  /* 0x00001400019f7983 */ /* 0x000ea20000300800 */
[----:B------:R-:W-:Y:S01]  /*64e0*/  PRMT R2, R49, 0x7632, R2 ;  /* 0x0000763231027816 */ /* 0x000fe20000000002 */
[----:B------:R-:W-:-:S02]  /*64f0*/  UIADD3 UR10, UP0, UR10, 0x9, URZ ;  /* 0x000000090a0a7890 */ /* 0x000fc4000ff1e03f */
[----:B------:R-:W2:Y:S01]  /*6500*/  LDL.LU R163, [R1+0x110] ;  /* 0x0001100001a37983 */ /* 0x000ea20000300800 */
[----:B------:R-:W-:Y:S01]  /*6510*/  F2FP.BF16.F32.PACK_AB R94, R135, R94 ;  /* 0x0000005e875e723e */ /* 0x000fe200000010ff */
[----:B------:R-:W-:Y:S02]  /*6520*/  ULDC.64 UR14, c[0x0][0x238] ;  /* 0x00008e00000e7ab9 */ /* 0x000fe40000000a00 */
[----:B------:R0:W-:Y:S04]  /*6530*/  STG.E.U16 desc[UR12][R98.64+0x2], R2 ;  /* 0x0000020262007986 */ /* 0x0001e8000c10150c */
[----:B------:R1:W-:Y:S01]  /*6540*/  STG.E.U16 desc[UR12][R96.64], R3 ;  /* 0x0000000360007986 */ /* 0x0003e2000c10150c */
[----:B0-----:R-:W-:Y:S02]  /*6550*/  PRMT R2, R3, 0x7632, R2 ;  /* 0x0000763203027816 */ /* 0x001fe40000000002 */
[----:B-1----:R-:W-:-:S02]  /*6560*/  F2FP.BF16.F32.PACK_AB R3, R155, R165 ;  /* 0x000000a59b03723e */ /* 0x002fc400000010ff */
[----:B------:R-:W3:Y:S04]  /*6570*/  LDL.LU R155, [R1+0x10] ;  /* 0x00001000019b7983 */ /* 0x000ee80000300800 */
[----:B------:R-:W3:Y:S01]  /*6580*/  LDL.LU R165, [R1+0x114] ;  /* 0x0001140001a57983 */ /* 0x000ee20000300800 */
[----:B------:R-:W-:Y:S02]  /*6590*/  PRMT R32, R94, 0x7632, R32 ;  /* 0x000076325e207816 */ /* 0x000fe40000000020 */
[----:B------:R-:W-:Y:S01]  /*65a0*/  F2FP.BF16.F32.PACK_AB R92, R134, R92 ;  /* 0x0000005c865c723e */ /* 0x000fe200000010ff */
[----:B------:R0:W-:Y:S01]  /*65b0*/  STG.E.U16 desc[UR12][R96.64+0x2], R2 ;  /* 0x0000020260007986 */ /* 0x0001e2000c10150c */
[----:B------:R-:W-:-:S03]  /*65c0*/  F2FP.BF16.F32.PACK_AB R90, R112, R90 ;  /* 0x0000005a705a723e */ /* 0x000fc600000010ff */
[----:B------:R-:W-:Y:S04]  /*65d0*/  STG.E.U16 desc[UR12][R96.64+0x4], R94 ;  /* 0x0000045e60007986 */ /* 0x000fe8000c10150c */
[----:B------:R1:W-:Y:S01]  /*65e0*/  STG.E.U16 desc[UR12][R96.64+0x6], R32 ;  /* 0x0000062060007986 */ /* 0x0003e2000c10150c */
[----:B0-----:R-:W-:-:S03]  /*65f0*/  PRMT R2, R3, 0x7632, R2 ;  /* 0x0000763203027816 */ /* 0x001fc60000000002 */
[----:B------:R0:W-:Y:S01]  /*6600*/  STG.E.U16 desc[UR12][R100.64], R3 ;  /* 0x0000000364007986 */ /* 0x0001e2000c10150c */
[----:B-1----:R-:W-:-:S03]  /*6610*/  PRMT R32, R92, 0x7632, R32 ;  /* 0x000076325c207816 */ /* 0x002fc60000000020 */
[----:B------:R1:W-:Y:S01]  /*6620*/  STG.E.U16 desc[UR12][R100.64+0x2], R2 ;  /* 0x0000020264007986 */ /* 0x0003e2000c10150c */
[----:B0-----:R-:W-:-:S03]  /*6630*/  F2FP.BF16.F32.PACK_AB R3, R157, R161 ;  /* 0x000000a19d03723e */ /* 0x001fc600000010ff */
[----:B------:R-:W-:Y:S04]  /*6640*/  STG.E.U16 desc[UR12][R100.64+0x4], R92 ;  /* 0x0000045c64007986 */ /* 0x000fe8000c10150c */
[----:B------:R0:W-:Y:S01]  /*6650*/  STG.E.U16 desc[UR12][R100.64+0x6], R32 ;  /* 0x0000062064007986 */ /* 0x0001e2000c10150c */
[----:B-1----:R-:W-:-:S03]  /*6660*/  PRMT R2, R3, 0x7632, R2 ;  /* 0x0000763203027816 */ /* 0x002fc60000000002 */
[----:B------:R-:W4:Y:S04]  /*6670*/  LDL.LU R157, [R1+0x8] ;  /* 0x00000800019d7983 */ /* 0x000f280000300800 */
[----:B------:R2:W-:Y:S01]  /*6680*/  STG.E.U16 desc[UR12][R104.64], R3 ;  /* 0x0000000368007986 */ /* 0x0005e2000c10150c */
[----:B0-----:R-:W-:-:S03]  /*6690*/  PRMT R32, R90, 0x7632, R32 ;  /* 0x000076325a207816 */ /* 0x001fc60000000020 */
[----:B------:R-:W4:Y:S04]  /*66a0*/  LDL.LU R161, [R1+0x10c] ;  /* 0x00010c0001a17983 */ /* 0x000f280000300800 */
[----:B------:R0:W-:Y:S04]  /*66b0*/  STG.E.U16 desc[UR12][R104.64+0x2], R2 ;  /* 0x0000020268007986 */ /* 0x0001e8000c10150c */
[----:B------:R-:W-:Y:S04]  /*66c0*/  STG.E.U16 desc[UR12][R104.64+0x4], R90 ;  /* 0x0000045a68007986 */ /* 0x000fe8000c10150c */
[----:B------:R-:W-:Y:S01]  /*66d0*/  STG.E.U16 desc[UR12][R104.64+0x6], R32 ;  /* 0x0000062068007986 */ /* 0x000fe2000c10150c */
[----:B--2---:R-:W-:-:S03]  /*66e0*/  F2FP.BF16.F32.PACK_AB R3, R159, R163 ;  /* 0x000000a39f03723e */ /* 0x004fc600000010ff */
[----:B------:R-:W2:Y:S01]  /*66f0*/  LDL.LU R159, [R1] ;  /* 0x00000000019f7983 */ /* 0x000ea20000300800 */
[----:B0-----:R-:W-:-:S03]  /*6700*/  PRMT R2, R3, 0x7632, R2 ;  /* 0x0000763203027816 */ /* 0x001fc60000000002 */
[----:B------:R-:W2:Y:S04]  /*6710*/  LDL.LU R163, [R1+0x104] ;  /* 0x0001040001a37983 */ /* 0x000ea80000300800 */
[----:B------:R3:W-:Y:S02]  /*6720*/  STG.E.U16 desc[UR12][R30.64], R3 ;  /* 0x000000031e007986 */ /* 0x0007e4000c10150c */
[----:B---3--:R-:W-:Y:S02]  /*6730*/  F2FP.BF16.F32.PACK_AB R3, R155, R165 ;  /* 0x000000a59b03723e */ /* 0x008fe400000010ff */
[----:B------:R-:W3:Y:S01]  /*6740*/  LDL.LU R165, [R1+0x100] ;  /* 0x0001000001a57983 */ /* 0x000ee20000300800 */
[----:B------:R-:W-:-:S04]  /*6750*/  F2FP.BF16.F32.PACK_AB R88, R102, R88 ;  /* 0x000000586658723e */ /* 0x000fc800000010ff */
[----:B------:R-:W-:Y:S01]  /*6760*/  PRMT R32, R88, 0x7632, R32 ;  /* 0x0000763258207816 */ /* 0x000fe20000000020 */
[----:B------:R0:W-:Y:S04]  /*6770*/  STG.E.U16 desc[UR12][R30.64+0x2], R2 ;  /* 0x000002021e007986 */ /* 0x0001e8000c10150c */
[----:B------:R-:W-:Y:S04]  /*6780*/  STG.E.U16 desc[UR12][R30.64+0x4], R88 ;  /* 0x000004581e007986 */ /* 0x000fe8000c10150c */
[----:B------:R4:W-:Y:S01]  /*6790*/  STG.E.U16 desc[UR12][R30.64+0x6], R32 ;  /* 0x000006201e007986 */ /* 0x0009e2000c10150c */
[----:B0-----:R-:W-:-:S03]  /*67a0*/  PRMT R2, R3, 0x7632, R2 ;  /* 0x0000763203027816 */ /* 0x001fc60000000002 */
[----:B------:R2:W-:Y:S01]  /*67b0*/  STG.E.U16 desc[UR12][R106.64], R3 ;  /* 0x000000036a007986 */ /* 0x0005e2000c10150c */
[----:B----4-:R-:W-:-:S03]  /*67c0*/  F2FP.BF16.F32.PACK_AB R31, R157, R161 ;  /* 0x000000a19d1f723e */ /* 0x010fc600000010ff */
[----:B------:R-:W4:Y:S01]  /*67d0*/  LDL.LU R161, [R1+0xfc] ;  /* 0x0000fc0001a17983 */ /* 0x000f220000300800 */
[----:B--2---:R-:W-:-:S03]  /*67e0*/  F2FP.BF16.F32.PACK_AB R3, R159, R163 ;  /* 0x000000a39f03723e */ /* 0x004fc600000010ff */
[----:B------:R-:W2:Y:S01]  /*67f0*/  LDL.LU R163, [R1+0xf4] ;  /* 0x0000f40001a37983 */ /* 0x000ea20000300800 */
[----:B---3--:R-:W-:-:S03]  /*6800*/  F2FP.BF16.F32.PACK_AB R164, R164, R165 ;  /* 0x000000a5a4a4723e */ /* 0x008fc600000010ff */
[----:B------:R-:W3:Y:S01]  /*6810*/  LDL.LU R165, [R1+0xec] ;  /* 0x0000ec0001a57983 */ /* 0x000ee20000300800 */
        /* <DEDUP_REMOVED lines=29> */
[----:B------:R-:W3:Y:S04]  /*69f0*/  LDL.LU R165, [R1+0xb0] ;  /* 0x0000b00001a57983 */ /* 0x000ee80000300800 */
[----:B------:R-:W3:Y:S01]  /*6a00*/  LDL.LU R159, [R1+0xac] ;  /* 0x0000ac00019f7983 */ /* 0x000ee20000300800 */
[----:B----4-:R-:W-:-:S03]  /*6a10*/  F2FP.BF16.F32.PACK_AB R42, R42, R161 ;  /* 0x000000a12a2a723e */ /* 0x010fc600000010ff */
[----:B------:R-:W4:Y:S01]  /*6a20*/  LDL.LU R161, [R1+0xa8] ;  /* 0x0000a80001a17983 */ /* 0x000f220000300800 */
[----:B------:R-:W-:Y:S02]  /*6a30*/  F2FP.BF16.F32.PACK_AB R86, R95, R86 ;  /* 0x000000565f56723e */ /* 0x000fe400000010ff */
[----:B------:R-:W-:Y:S02]  /*6a40*/  F2FP.BF16.F32.PACK_AB R84, R93, R84 ;  /* 0x000000545d54723e */ /* 0x000fe400000010ff */
[----:B------:R-:W-:Y:S02]  /*6a50*/  PRMT R49, R86, 0x7632, R49 ;  /* 0x0000763256317816 */ /* 0x000fe40000000031 */
[----:B--2---:R-:W-:Y:S02]  /*6a60*/  F2FP.BF16.F32.PACK_AB R40, R40, R163 ;  /* 0x000000a32828723e */ /* 0x004fe400000010ff */
[----:B------:R-:W2:Y:S01]  /*6a70*/  LDL.LU R163, [R1+0xa4] ;  /* 0x0000a40001a37983 */ /* 0x000ea20000300800 */
[----:B---3--:R-:W-:-:S03]  /*6a80*/  F2FP.BF16.F32.PACK_AB R38, R38, R165 ;  /* 0x000000a52626723e */ /* 0x008fc600000010ff */
[----:B------:R-:W3:Y:S01]  /*6a90*/  LDL.LU R165, [R1+0x9c] ;  /* 0x00009c0001a57983 */ /* 0x000ee20000300800 */
[----:B------:R-:W-:Y:S02]  /*6aa0*/  PRMT R30, R31, 0x7632, R30 ;  /* 0x000076321f1e7816 */ /* 0x000fe4000000001e */
[----:B------:R-:W-:Y:S02]  /*6ab0*/  PRMT R32, R84, 0x7632, R32 ;  /* 0x0000763254207816 */ /* 0x000fe40000000020 */
[----:B------:R-:W-:Y:S01]  /*6ac0*/  F2FP.BF16.F32.PACK_AB R82, R91, R82 ;  /* 0x000000525b52723e */ /* 0x000fe200000010ff */
[----:B------:R0:W-:Y:S01]  /*6ad0*/  STG.E.U16 desc[UR12][R106.64+0x2], R2 ;  /* 0x000002026a007986 */ /* 0x0001e2000c10150c */
[----:B------:R-:W-:-:S03]  /*6ae0*/  F2FP.BF16.F32.PACK_AB R80, R89, R80 ;  /* 0x000000505950723e */ /* 0x000fc600000010ff */
[----:B------:R-:W-:Y:S04]  /*6af0*/  STG.E.U16 desc[UR12][R106.64+0x4], R86 ;  /* 0x000004566a007986 */ /* 0x000fe8000c10150c */
[----:B------:R-:W-:Y:S04]  /*6b00*/  STG.E.U16 desc[UR12][R106.64+0x6], R49 ;  /* 0x000006316a007986 */ /* 0x000fe8000c10150c */
[----:B------:R-:W-:Y:S01]  /*6b10*/  STG.E.U16 desc[UR12][R28.64], R31 ;  /* 0x0000001f1c007986 */ /* 0x000fe2000c10150c */
[----:B0-----:R-:W-:-:S03]  /*6b20*/  PRMT R2, R3, 0x7632, R2 ;  /* 0x0000763203027816 */ /* 0x001fc60000000002 */
[----:B------:R-:W-:Y:S04]  /*6b30*/  STG.E.U16 desc[UR12][R28.64+0x2], R30 ;  /* 0x0000021e1c007986 */ /* 0x000fe8000c10150c */
[----:B------:R-:W-:Y:S04]  /*6b40*/  STG.E.U16 desc[UR12][R28.64+0x4], R84 ;  /* 0x000004541c007986 */ /* 0x000fe8000c10150c */
[----:B------:R0:W-:Y:S01]  /*6b50*/  STG.E.U16 desc[UR12][R28.64+0x6], R32 ;  /* 0x000006201c007986 */ /* 0x0001e2000c10150c */
[----:B------:R-:W-:-:S03]  /*6b60*/  F2FP.BF16.F32.PACK_AB R78, R87, R78 ;  /* 0x0000004e574e723e */ /* 0x000fc600000010ff */
[----:B------:R1:W-:Y:S01]  /*6b70*/  STG.E.U16 desc[UR12][R108.64], R3 ;  /* 0x000000036c007986 */ /* 0x0003e2000c10150c */
[----:B------:R-:W-:Y:S02]  /*6b80*/  F2FP.BF16.F32.PACK_AB R76, R85, R76 ;  /* 0x0000004c554c723e */ /* 0x000fe400000010ff */
[----:B0-----:R-:W-:Y:S02]  /*6b90*/  PRMT R29, R82, 0x7632, R29 ;  /* 0x00007632521d7816 */ /* 0x001fe4000000001d */
[----:B------:R-:W-:Y:S02]  /*6ba0*/  PRMT R28, R164, 0x7632, R28 ;  /* 0x00007632a41c7816 */ /* 0x000fe4000000001c */
[----:B-1----:R-:W-:Y:S01]  /*6bb0*/  PRMT R3, R80, 0x7632, R3 ;  /* 0x0000763250037816 */ /* 0x002fe20000000003 */
[----:B------:R0:W-:Y:S04]  /*6bc0*/  STG.E.U16 desc[UR12][R108.64+0x2], R2 ;  /* 0x000002026c007986 */ /* 0x0001e8000c10150c */
[----:B------:R-:W-:Y:S04]  /*6bd0*/  STG.E.U16 desc[UR12][R108.64+0x4], R82 ;  /* 0x000004526c007986 */ /* 0x000fe8000c10150c */
[----:B------:R-:W-:Y:S04]  /*6be0*/  STG.E.U16 desc[UR12][R108.64+0x6], R29 ;  /* 0x0000061d6c007986 */ /* 0x000fe8000c10150c */
[----:B------:R-:W-:Y:S01]  /*6bf0*/  STG.E.U16 desc[UR12][R26.64], R164 ;  /* 0x000000a41a007986 */ /* 0x000fe2000c10150c */
[----:B0-----:R-:W-:-:S03]  /*6c00*/  PRMT R2, R162, 0x7632, R2 ;  /* 0x00007632a2027816 */ /* 0x001fc60000000002 */
[----:B------:R-:W-:Y:S04]  /*6c10*/  STG.E.U16 desc[UR12][R26.64+0x2], R28 ;  /* 0x0000021c1a007986 */ /* 0x000fe8000c10150c */
[----:B------:R-:W-:Y:S04]  /*6c20*/  STG.E.U16 desc[UR12][R26.64+0x4], R80 ;  /* 0x000004501a007986 */ /* 0x000fe8000c10150c */
[----:B------:R0:W-:Y:S01]  /*6c30*/  STG.E.U16 desc[UR12][R26.64+0x6], R3 ;  /* 0x000006031a007986 */ /* 0x0001e2000c10150c */
[----:B------:R-:W-:Y:S02]  /*6c40*/  F2FP.BF16.F32.PACK_AB R74, R83, R74 ;  /* 0x0000004a534a723e */ /* 0x000fe400000010ff */
[----:B------:R-:W-:Y:S01]  /*6c50*/  F2FP.BF16.F32.PACK_AB R72, R81, R72 ;  /* 0x000000485148723e */ /* 0x000fe200000010ff */
[----:B------:R-:W-:Y:S01]  /*6c60*/  STG.E.U16 desc[UR12][R110.64], R162 ;  /* 0x000000a26e007986 */ /* 0x000fe2000c10150c */
[----:B0-----:R-:W-:-:S02]  /*6c70*/  PRMT R27, R78, 0x7632, R27 ;  /* 0x000076324e1b7816 */ /* 0x001fc4000000001b */
[----:B------:R-:W-:Y:S02]  /*6c80*/  PRMT R3, R160, 0x7632, R3 ;  /* 0x00007632a0037816 */ /* 0x000fe40000000003 */
[----:B------:R-:W-:Y:S01]  /*6c90*/  PRMT R26, R76, 0x7632, R26 ;  /* 0x000076324c1a7816 */ /* 0x000fe2000000001a */
[----:B------:R0:W-:Y:S04]  /*6ca0*/  STG.E.U16 desc[UR12][R110.64+0x2], R2 ;  /* 0x000002026e007986 */ /* 0x0001e8000c10150c */
[----:B------:R-:W-:Y:S04]  /*6cb0*/  STG.E.U16 desc[UR12][R110.64+0x4], R78 ;  /* 0x0000044e6e007986 */ /* 0x000fe8000c10150c */
[----:B------:R-:W-:Y:S04]  /*6cc0*/  STG.E.U16 desc[UR12][R110.64+0x6], R27 ;  /* 0x0000061b6e007986 */ /* 0x000fe8000c10150c */
[----:B------:R-:W-:Y:S01]  /*6cd0*/  STG.E.U16 desc[UR12][R24.64], R160 ;  /* 0x000000a018007986 */ /* 0x000fe2000c10150c */
[----:B0-----:R-:W-:-:S03]  /*6ce0*/  PRMT R2, R158, 0x7632, R2 ;  /* 0x000076329e027816 */ /* 0x001fc60000000002 */
[----:B------:R0:W-:Y:S04]  /*6cf0*/  STG.E.U16 desc[UR12][R24.64+0x2], R3 ;  /* 0x0000020318007986 */ /* 0x0001e8000c10150c */
[----:B------:R-:W-:Y:S04]  /*6d00*/  STG.E.U16 desc[UR12][R24.64+0x4], R76 ;  /* 0x0000044c18007986 */ /* 0x000fe8000c10150c */
[----:B------:R1:W-:Y:S01]  /*6d10*/  STG.E.U16 desc[UR12][R24.64+0x6], R26 ;  /* 0x0000061a18007986 */ /* 0x0003e2000c10150c */
[----:B------:R-:W-:Y:S02]  /*6d20*/  F2FP.BF16.F32.PACK_AB R70, R79, R70 ;  /* 0x000000464f46723e */ /* 0x000fe400000010ff */
[----:B0-----:R-:W-:Y:S01]  /*6d30*/  PRMT R3, R156, 0x7632, R3 ;  /* 0x000076329c037816 */ /* 0x001fe20000000003 */
[----:B------:R-:W-:Y:S01]  /*6d40*/  STG.E.U16 desc[UR12][R114.64], R158 ;  /* 0x0000009e72007986 */ /* 0x000fe2000c10150c */
[----:B------:R-:W-:-:S02]  /*6d50*/  F2FP.BF16.F32.PACK_AB R68, R77, R68 ;  /* 0x000000444d44723e */ /* 0x000fc400000010ff */
[----:B-1----:R-:W-:Y:S02]  /*6d60*/  PRMT R25, R74, 0x7632, R25 ;  /* 0x000076324a197816 */ /* 0x002fe40000000019 */
        /* <DEDUP_REMOVED lines=45> */
[----:B------:R-:W-:Y:S01]  /*7040*/  STG.E.U16 desc[UR12][R120.64+0x6], R19 ;  /* 0x0000061378007986 */ /* 0x000fe2000c10150c */
[----:B------:R-:W-:-:S03]  /*7050*/  F2FP.BF16.F32.PACK_AB R54, R63, R54 ;  /* 0x000000363f36723e */ /* 0x000fc600000010ff */
        /* <DEDUP_REMOVED lines=8> */
[----:B------:R-:W-:-:S02]  /*70e0*/  PRMT R62, R47, 0x7632, R62 ;  /* 0x000076322f3e7816 */ /* 0x000fc4000000003e */
[----:B-1----:R-:W-:Y:S02]  /*70f0*/  PRMT R17, R58, 0x7632, R17 ;  /* 0x000076323a117816 */ /* 0x002fe40000000011 */
[----:B------:R-:W-:Y:S01]  /*7100*/  PRMT R16, R56, 0x7632, R16 ;  /* 0x0000763238107816 */ /* 0x000fe20000000010 */
[----:B------:R0:W-:Y:S01]  /*7110*/  STG.E.U16 desc[UR12][R122.64+0x2], R2 ;  /* 0x000002027a007986 */ /* 0x0001e2000c10150c */
[----:B------:R-:W-:-:S03]  /*7120*/  F2FP.BF16.F32.PACK_AB R50, R59, R50 ;  /* 0x000000323b32723e */ /* 0x000fc600000010ff */
        /* <DEDUP_REMOVED lines=8> */
[----:B0-----:R-:W-:-:S03]  /*71b0*/  PRMT R3, R46, 0x7632, R3 ;  /* 0x000076322e037816 */ /* 0x001fc60000000003 */
[----:B------:R-:W-:Y:S01]  /*71c0*/  STG.E.U16 desc[UR12][R124.64], R47 ;  /* 0x0000002f7c007986 */ /* 0x000fe2000c10150c */
[----:B------:R-:W-:Y:S02]  /*71d0*/  PRMT R63, R44, 0x7632, R63 ;  /* 0x000076322c3f7816 */ /* 0x000fe4000000003f */
[----:B-1----:R-:W-:Y:S01]  /*71e0*/  PRMT R14, R52, 0x7632, R14 ;  /* 0x00007632340e7816 */ /* 0x002fe2000000000e */
[----:B------:R-:W-:Y:S01]  /*71f0*/  STG.E.U16 desc[UR12][R124.64+0x2], R62 ;  /* 0x0000023e7c007986 */ /* 0x000fe2000c10150c */
[----:B------:R-:W-:-:S03]  /*7200*/  F2FP.BF16.F32.PACK_AB R43, R55, R43 ;  /* 0x0000002b372b723e */ /* 0x000fc600000010ff */
[----:B------:R-:W-:Y:S04]  /*7210*/  STG.E.U16 desc[UR12][R124.64+0x4], R54 ;  /* 0x000004367c007986 */ /* 0x000fe8000c10150c */
[----:B------:R0:W-:Y:S01]  /*7220*/  STG.E.U16 desc[UR12][R124.64+0x6], R2 ;  /* 0x000006027c007986 */ /* 0x0001e2000c10150c */
[----:B------:R-:W-:-:S03]  /*7230*/  F2FP.BF16.F32.PACK_AB R41, R53, R41 ;  /* 0x000000293529723e */ /* 0x000fc600000010ff */
[----:B------:R-:W-:Y:S04]  /*7240*/  STG.E.U16 desc[UR12][R12.64], R46 ;  /* 0x0000002e0c007986 */ /* 0x000fe8000c10150c */
[----:B------:R1:W-:Y:S04]  /*7250*/  STG.E.U16 desc[UR12][R12.64+0x2], R3 ;  /* 0x000002030c007986 */ /* 0x0003e8000c10150c */
[----:B------:R-:W-:Y:S01]  /*7260*/  STG.E.U16 desc[UR12][R12.64+0x4], R52 ;  /* 0x000004340c007986 */ /* 0x000fe2000c10150c */
[----:B0-----:R-:W-:-:S03]  /*7270*/  PRMT R2, R50, 0x7632, R2 ;  /* 0x0000763232027816 */ /* 0x001fc60000000002 */
[----:B------:R0:W-:Y:S01]  /*7280*/  STG.E.U16 desc[UR12][R12.64+0x6], R14 ;  /* 0x0000060e0c007986 */ /* 0x0001e2000c10150c */
[----:B-1----:R-:W-:-:S03]  /*7290*/  PRMT R3, R42, 0x7632, R3 ;  /* 0x000076322a037816 */ /* 0x002fc60000000003 */
[----:B------:R-:W-:Y:S01]  /*72a0*/  STG.E.U16 desc[UR12][R126.64], R44 ;  /* 0x0000002c7e007986 */ /* 0x000fe2000c10150c */
[----:B------:R-:W-:Y:S02]  /*72b0*/  PRMT R64, R40, 0x7632, R64 ;  /* 0x0000763228407816 */ /* 0x000fe40000000040 */
[----:B0-----:R-:W-:Y:S01]  /*72c0*/  PRMT R12, R45, 0x7632, R12 ;  /* 0x000076322d0c7816 */ /* 0x001fe2000000000c */
[----:B------:R-:W-:Y:S01]  /*72d0*/  STG.E.U16 desc[UR12][R126.64+0x2], R63 ;  /* 0x0000023f7e007986 */ /* 0x000fe2000c10150c */
[----:B------:R-:W-:-:S03]  /*72e0*/  F2FP.BF16.F32.PACK_AB R36, R36, R159 ;  /* 0x0000009f2424723e */ /* 0x000fc600000010ff */
[----:B------:R-:W-:Y:S01]  /*72f0*/  STG.E.U16 desc[UR12][R126.64+0x4], R50 ;  /* 0x000004327e007986 */ /* 0x000fe2000c10150c */
[----:B------:R-:W-:-:S03]  /*7300*/  F2FP.BF16.F32.PACK_AB R39, R51, R39 ;  /* 0x000000273327723e */ /* 0x000fc600000010ff */
[----:B------:R0:W-:Y:S01]  /*7310*/  STG.E.U16 desc[UR12][R126.64+0x6], R2 ;  /* 0x000006027e007986 */ /* 0x0001e2000c10150c */
[----:B----4-:R-:W-:-:S03]  /*7320*/  F2FP.BF16.F32.PACK_AB R34, R34, R161 ;  /* 0x000000a12222723e */ /* 0x010fc600000010ff */
[----:B------:R-:W-:Y:S01]  /*7330*/  STG.E.U16 desc[UR12][R10.64], R42 ;  /* 0x0000002a0a007986 */ /* 0x000fe2000c10150c */
[----:B------:R-:W-:-:S03]  /*7340*/  F2FP.BF16.F32.PACK_AB R37, R48, R37 ;  /* 0x000000253025723e */ /* 0x000fc600000010ff */
        /* <DEDUP_REMOVED lines=9> */
[----:B--2---:R-:W-:-:S03]  /*73e0*/  F2FP.BF16.F32.PACK_AB R0, R0, R163 ;  /* 0x000000a30000723e */ /* 0x004fc600000010ff */
        /* <DEDUP_REMOVED lines=8> */
[----:B---3--:R-:W-:Y:S02]  /*7470*/  F2FP.BF16.F32.PACK_AB R103, R103, R165 ;  /* 0x000000a56767723e */ /* 0x008fe400000010ff */
[----:B-1----:R-:W-:Y:S01]  /*7480*/  PRMT R3, R34, 0x7632, R3 ;  /* 0x0000763222037816 */ /* 0x002fe20000000003 */
[----:B------:R-:W-:Y:S01]  /*7490*/  STG.E.U16 desc[UR12][R130.64], R36 ;  /* 0x0000002482007986 */ /* 0x000fe2000c10150c */
[----:B------:R-:W-:Y:S02]  /*74a0*/  F2FP.BF16.F32.PACK_AB R113, R136, R113 ;  /* 0x000000718871723e */ /* 0x000fe400000010ff */
[----:B0-----:R-:W-:Y:S01]  /*74b0*/  PRMT R8, R37, 0x7632, R8 ;  /* 0x0000763225087816 */ /* 0x001fe20000000008 */
[----:B------:R-:W-:Y:S01]  /*74c0*/  STG.E.U16 desc[UR12][R130.64+0x2], R65 ;  /* 0x0000024182007986 */ /* 0x000fe2000c10150c */
[----:B------:R-:W-:Y:S01]  /*74d0*/  PRMT R66, R0, 0x7632, R66 ;  /* 0x0000763200427816 */ /* 0x000fe20000000042 */
[----:B------:R-:W-:-:S02]  /*74e0*/  UIADD3.X UR5, URZ, UR5, URZ, UP0, !UPT ;  /* 0x000000053f057290 */ /* 0x000fc400087fe43f */
[----:B------:R-:W-:Y:S01]  /*74f0*/  STG.E.U16 desc[UR12][R130.64+0x4], R39 ;  /* 0x0000042782007986 */ /* 0x000fe2000c10150c */
[----:B------:R-:W-:-:S03]  /*7500*/  UISETP.GE.U32.AND UP0, UPT, UR10, UR14, UPT ;  /* 0x0000000e0a00728c */ /* 0x000fc6000bf06070 */
[----:B------:R0:W-:Y:S04]  /*7510*/  STG.E.U16 desc[UR12][R130.64+0x6], R2 ;  /* 0x0000060282007986 */ /* 0x0001e8000c10150c */
[----:B------:R-:W-:Y:S04]  /*7520*/  STG.E.U16 desc[UR12][R6.64], R34 ;  /* 0x0000002206007986 */ /* 0x000fe8000c10150c */
[----:B------:R1:W-:Y:S04]  /*7530*/  STG.E.U16 desc[UR12][R6.64+0x2], R3 ;  /* 0x0000020306007986 */ /* 0x0003e8000c10150c */
[----:B------:R-:W-:Y:S01]  /*7540*/  STG.E.U16 desc[UR12][R6.64+0x4], R37 ;  /* 0x0000042506007986 */ /* 0x000fe2000c10150c */
[----:B0-----:R-:W-:-:S03]  /*7550*/  PRMT R2, R33, 0x7632, R2 ;  /* 0x0000763221027816 */ /* 0x001fc60000000002 */
[----:B------:R-:W-:Y:S04]  /*7560*/  STG.E.U16 desc[UR12][R6.64+0x6], R8 ;  /* 0x0000060806007986 */ /* 0x000fe8000c10150c */
[----:B------:R0:W-:Y:S01]  /*7570*/  STG.E.U16 desc[UR12][R132.64], R0 ;  /* 0x0000000084007986 */ /* 0x0001e2000c10150c */
[----:B-1----:R-:W-:Y:S01]  /*7580*/  PRMT R3, R103, 0x7632, R3 ;  /* 0x0000763267037816 */ /* 0x002fe20000000003 */
[----:B------:R-:W-:Y:S02]  /*7590*/  UISETP.GE.AND.EX UP0, UPT, UR5, UR15, UPT, UP0 ;  /* 0x0000000f0500728c */ /* 0x000fe4000bf06300 */
[----:B------:R1:W-:Y:S04]  /*75a0*/  STG.E.U16 desc[UR12][R132.64+0x2], R66 ;  /* 0x0000024284007986 */ /* 0x0003e8000c10150c */
[----:B------:R1:W-:Y:S01]  /*75b0*/  STG.E.U16 desc[UR12][R132.64+0x4], R33 ;  /* 0x0000042184007986 */ /* 0x0003e2000c10150c */
[----:B0-----:R-:W-:-:S03]  /*75c0*/  PRMT R0, R113, 0x7632, R0 ;  /* 0x0000763271007816 */ /* 0x001fc60000000000 */
[----:B------:R1:W-:Y:S04]  /*75d0*/  STG.E.U16 desc[UR12][R132.64+0x6], R2 ;  /* 0x0000060284007986 */ /* 0x0003e8000c10150c */
[----:B------:R1:W-:Y:S04]  /*75e0*/  STG.E.U16 desc[UR12][R4.64], R103 ;  /* 0x0000006704007986 */ /* 0x0003e8000c10150c */
[----:B------:R1:W-:Y:S04]  /*75f0*/  STG.E.U16 desc[UR12][R4.64+0x2], R3 ;  /* 0x0000020304007986 */ /* 0x0003e8000c10150c */
[----:B------:R1:W-:Y:S04]  /*7600*/  STG.E.U16 desc[UR12][R4.64+0x4], R113 ;  /* 0x0000047104007986 */ /* 0x0003e8000c10150c */
[----:B------:R1:W-:Y:S01]  /*7610*/  STG.E.U16 desc[UR12][R4.64+0x6], R0 ;  /* 0x0000060004007986 */ /* 0x0003e2000c10150c */
[----:B------:R-:W-:Y:S01]  /*7620*/  PLOP3.LUT P1, PT, PT, PT, UP0, 0x80, 0x0 ;  /* 0x000000000000781c */ /* 0x000fe20003f2f008 */
[----:B------:R-:W-:-:S12]  /*7630*/  ULOP3.LUT UR4, UR4, 0x1, URZ, 0x3c, !UPT ;  /* 0x0000000104047892 */ /* 0x000fd8000f8e3c3f */
[----:B-1----:R-:W-:Y:S05]  /*7640*/  @!P1 BRA `(.L_x_1624) ;  /* 0xffffff8c00b09947 */ /* 0x002fea000383ffff */
[----:B------:R-:W-:Y:S05]  /*7650*/  EXIT ;  /* 0x000000000000794d */ /* 0x000fea0003800000 */
.L_x_1625:
        /* <DEDUP_REMOVED lines=10> */
.L_x_3488:


//--------------------- .text._ZN13group_norm_v214gn_cuda_kernelI13__nv_bfloat16Li320ELi3ELi32ELi20ELi1024ELb0ELi64ELi320ELi320ELi4ELb1ELi21ELb0ELb0ENS_16CompileConditionILi900EEEEEvPT_PKS4_S7_S7_flPfS8_Pj --------------------------
	.section	.text._ZN13group_norm_v214gn_cuda_kernelI13__nv_bfloat16Li320ELi3ELi32ELi20ELi1024ELb0ELi64ELi320ELi320ELi4ELb1ELi21ELb0ELb0ENS_16CompileConditionILi900EEEEEvPT_PKS4_S7_S7_flPfS8_Pj,"ax",@progbits
	.align	128
        .global         _ZN13group_norm_v214gn_cuda_kernelI13__nv_bfloat16Li320ELi3ELi32ELi20ELi1024ELb0ELi64ELi320ELi320ELi4ELb1ELi21ELb0ELb0ENS_16CompileConditionILi900EEEEEvPT_PKS4_S7_S7_flPfS8_Pj
        .type           _ZN13group_norm_v214gn_cuda_kernelI13__nv_bfloat16Li320ELi3ELi32ELi20ELi1024ELb0ELi64ELi320ELi320ELi4ELb1ELi21ELb0ELb0ENS_16CompileConditionILi900EEEEEvPT_PKS4_S7_S7_flPfS8_Pj,@function
        .size           _ZN13group_norm_v214gn_cuda_kernelI13__nv_bfloat16Li320ELi3ELi32ELi20ELi1024ELb0ELi64ELi320ELi320ELi4ELb1ELi21ELb0ELb0ENS_16CompileConditionILi900EEEEEvPT_PKS4_S7_S7_flPfS8_Pj,(.L_x_3489 - _ZN13group_norm_v214gn_cuda_kernelI13__nv_bfloat16Li320ELi3ELi32ELi20ELi1024ELb0ELi64ELi320ELi320ELi4ELb1ELi21ELb0ELb0ENS_16CompileConditionILi900EEEEEvPT_PKS4_S7_S7_flPfS8_Pj)
        .other          _ZN13group_norm_v214gn_cuda_kernelI13__nv_bfloat16Li320ELi3ELi32ELi20ELi1024ELb0ELi64ELi320ELi320ELi4ELb1ELi21ELb0ELb0ENS_16CompileConditionILi900EEEEEvPT_PKS4_S7_S7_flPfS8_Pj,@"STO_CUDA_ENTRY STV_DEFAULT"
_ZN13group_norm_v214gn_cuda_kernelI13__nv_bfloat16Li320ELi3ELi32ELi20ELi1024ELb0ELi64ELi320ELi320ELi4ELb1ELi21ELb0ELb0ENS_16CompileConditionILi900EEEEEvPT_PKS4_S7_S7_flPfS8_Pj:
.text._ZN13group_norm_v214gn_cuda_kernelI13__nv_bfloat16Li320ELi3ELi32ELi20ELi1024ELb0ELi64ELi320ELi320ELi4ELb1ELi21ELb0ELb0ENS_16CompileConditionILi900EEEEEvPT_PKS4_S7_S7_flPfS8_Pj:
[----:B------:R-:W0:Y:S01]  /*0000*/  LDC R1, c[0x0][0x28] ;  /* 0x00000a00ff017b82 */ /* 0x000e220000000800 */
[----:B------:R-:W1:Y:S01]  /*0010*/  S2R R4, SR_CTAID.Y ;  /* 0x0000000000047919 */ /* 0x000e620000002600 */
[----:B------:R-:W-:Y:S01]  /*0020*/  ULDC.64 UR4, c[0x0][0x238] ;  /* 0x00008e0000047ab9 */ /* 0x000fe20000000a00 */
[----:B0-----:R-:W-:Y:S01]  /*0030*/  IADD3 R1, R1, -0x178, RZ ;  /* 0xfffffe8801017810 */ /* 0x001fe20007ffe0ff */
[----:B------:R-:W-:Y:S02]  /*0040*/  USHF.L.U32 UR10, UR4, 0x1, URZ ;  /* 0x00000001040a7899 */ /* 0x000fe4000800063f */
[----:B------:R-:W-:-:S06]  /*0050*/  USHF.L.U64.HI UR5, UR4, 0x1, UR5 ;  /* 0x0000000104057899 */ /* 0x000fcc0008010205 */
[----:B------:R-:W-:Y:S02]  /*0060*/  MOV R0, UR5 ;  /* 0x0000000500007c02 */ /* 0x000fe40008000f00 */
[----:B-1----:R-:W-:-:S04]  /*0070*/  ISETP.LT.U32.AND P0, PT, R4, UR10, PT ;  /* 0x0000000a04007c0c */ /* 0x002fc8000bf01070 */
[----:B------:R-:W-:-:S13]  /*0080*/  ISETP.GT.AND.EX P0, PT, R0, RZ, PT, P0 ;  /* 0x000000ff0000720c */ /* 0x000fda0003f04300 */
[----:B------:R-:W-:Y:S05]  /*0090*/  @!P0 EXIT ;  /* 0x000000000000894d */ /* 0x000fea0003800000 */
[----:B------:R-:W0:Y:S01]  /*00a0*/  S2R R6, SR_TID.X ;  /* 0x0000000000067919 */ /* 0x000e220000002100 */
[----:B------:R-:W-:Y:S01]  /*00b0*/  MOV R0, 0x400 ;  /* 0x0000040000007802 */ /* 0x000fe20000000f00 */
[----:B------:R-:W-:Y:S01]  /*00c0*/  UMOV UR4, URZ ;  /* 0x0000003f00047c82 */ /* 0x000fe20008000000 */
[----:B------:R-:W-:Y:S01]  /*00d0*/  ULDC.64 UR8, c[0x0][0x208] ;  /* 0x0000820000087ab9 */ /* 0x000fe20000000a00 */
[----:B------:R-:W1:Y:S01]  /*00e0*/  S2R R5, SR_CgaCtaId ;  /* 0x0000000000057919 */ /* 0x000e620000008800 */
[----:B0-----:R-:W-:-:S05]  /*00f0*/  IMAD.WIDE.U32 R2, R6, -0x33333333, RZ ;  /* 0xcccccccd06027825 */ /* 0x001fca00078e00ff */
[----:B------:R-:W-:Y:S02]  /*0100*/  SHF.R.U32.HI R7, RZ, 0x6, R3 ;  /* 0x00000006ff077819 */ /* 0x000fe40000011603 */
[----:B-1----:R-:W-:Y:S01]  /*0110*/  LEA R3, R5, R0, 0x18 ;  /* 0x0000000005037211 */ /* 0x002fe200078ec0ff */
[----:B------:R-:W-:Y:S02]  /*0120*/  IMAD.MOV.U32 R5, RZ, RZ, RZ ;  /* 0x000000ffff057224 */ /* 0x000fe400078e00ff */
[----:B------:R-:W-:Y:S02]  /*0130*/  IMAD R0, R7, -0x50, R6 ;  /* 0xffffffb007007824 */ /* 0x000fe400078e0206 */
[----:B------:R-:W-:Y:S02]  /*0140*/  IMAD.MOV.U32 R6, RZ, RZ, R4 ;  /* 0x000000ffff067224 */ /* 0x000fe400078e0004 */
[----:B------:R-:W-:-:S05]  /*0150*/  IMAD R0, R0, 0x28, R3 ;  /* 0x0000002800007824 */ /* 0x000fca00078e0203 */
[----:B------:R-:W-:-:S05]  /*0160*/  LEA R0, R7, R0, 0x3 ;  /* 0x0000000007007211 */ /* 0x000fca00078e18ff */
[----:B------:R0:W-:Y:S02]  /*0170*/  STL [R1+0x110], R0 ;  /* 0x0001100001007387 */ /* 0x0001e40000100800 */
.L_x_1634:
[----:B------:R-:W1:Y:S01]  /*0180*/  S2R R4, SR_TID.X ;  /* 0x0000000000047919 */ /* 0x000e620000002100 */
[----:B------:R-:W-:Y:S01]  /*0190*/  LOP3.LUT R7, R6, 0x1, RZ, 0xc0, !PT ;  /* 0x0000000106077812 */ /* 0x000fe200078ec0ff */
[----:B------:R-:W-:Y:S01]  /*01a0*/  ULDC.64 UR6, c[0x0][0x218] ;  /* 0x0000860000067ab9 */ /* 0x000fe20000000a00 */
[----:B0-----:R-:W0:Y:S03]  /*01b0*/  S2R R0, SR_CTAID.X ;  /* 0x0000000000007919 */ /* 0x001e260000002500 */
[----:B------:R-:W-:Y:S01]  /*01c0*/  IMAD R51, R7, 0x140, RZ ;  /* 0x0000014007337824 */ /* 0x000fe200078e02ff */
[----:B------:R-:W-:Y:S01]  /*01d0*/  STL [R1+0x18], R7 ;  /* 0x0000180701007387 */ /* 0x000fe20000100800 */
[----:B-1----:R-:W-:Y:S01]  /*01e0*/  IMAD.WIDE.U32 R2, R4, -0x33333333, RZ ;  /* 0xcccccccd04027825 */ /* 0x002fe200078e00ff */
[----:B0-----:R-:W-:-:S04]  /*01f0*/  SHF.L.U32 R0, R0, 0x6, RZ ;  /* 0x0000000600007819 */ /* 0x001fc800000006ff */
[----:B------:R-:W-:Y:S02]  /*0200*/  SHF.R.U32.HI R3, RZ, 0x6, R3 ;  /* 0x00000006ff037819 */ /* 0x000fe40000011603 */
[----:B------:R-:W-:-:S03]  /*0210*/  LOP3.LUT R0, R0, 0x3c0, RZ, 0xc0, !PT ;  /* 0x000003c000007812 */ /* 0x000fc600078ec0ff */
[----:B------:R-:W-:Y:S01]  /*0220*/  IMAD R2, R3, -0x50, R4 ;  /* 0xffffffb003027824 */ /* 0x000fe200078e0204 */
[----:B------:R-:W-:Y:S01]  /*0230*/  SHF.R.U64 R4, R6, 0x1, R5 ;  /* 0x0000000106047819 */ /* 0x000fe20000001205 */
[----:B------:R-:W-:-:S03]  /*0240*/  IMAD.IADD R0, R0, 0x1, R3 ;  /* 0x0000000100007824 */ /* 0x000fc600078e0203 */
[----:B------:R-:W-:Y:S01]  /*0250*/  LEA R12, R2, R51, 0x2 ;  /* 0x00000033020c7211 */ /* 0x000fe200078e10ff */
[----:B------:R0:W-:Y:S03]  /*0260*/  STL [R1+0x50], R2 ;  /* 0x0000500201007387 */ /* 0x0001e60000100800 */
[--C-:B------:R-:W-:Y:S01]  /*0270*/  SHF.R.S32.HI R13, RZ, 0x1f, R12.reuse ;  /* 0x0000001fff0d7819 */ /* 0x100fe2000001140c */
[----:B------:R-:W-:Y:S04]  /*0280*/  STL [R1+0x118], R51 ;  /* 0x0001183301007387 */ /* 0x000fe80000100800 */
[----:B------:R1:W-:Y:S01]  /*0290*/  STL [R1+0x10], R4 ;  /* 0x0000100401007387 */ /* 0x0003e20000100800 */
[----:B------:R-:W-:Y:S01]  /*02a0*/  IMAD.WIDE.U32 R8, R4, 0xa0000, R12 ;  /* 0x000a000004087825 */ /* 0x000fe200078e000c */
[----:B0-----:R-:W-:-:S05]  /*02b0*/  SHF.R.U32.HI R2, RZ, 0x1, R5 ;  /* 0x00000001ff027819 */ /* 0x001fca0000011605 */
[----:B------:R-:W-:Y:S02]  /*02c0*/  IMAD R7, R2, 0xa0000, RZ ;  /* 0x000a000002077824 */ /* 0x000fe400078e02ff */
[----:B-1----:R-:W-:-:S03]  /*02d0*/  IMAD R4, R0, 0x280, RZ ;  /* 0x0000028000047824 */ /* 0x002fc600078e02ff */
[----:B------:R-:W-:Y:S01]  /*02e0*/  IADD3 R0, R9, R7, RZ ;  /* 0x0000000709007210 */ /* 0x000fe20007ffe0ff */
[----:B------:R0:W-:Y:S01]  /*02f0*/  STL [R1+0x44], R7 ;  /* 0x0000440701007387 */ /* 0x0001e20000100800 */
[----:B------:R-:W-:-:S04]  /*0300*/  IADD3 R2, P0, R4, R8, RZ ;  /* 0x0000000804027210 */ /* 0x000fc80007f1e0ff */
[----:B------:R-:W-:Y:S02]  /*0310*/  IADD3.X R3, RZ, R0, RZ, P0, !PT ;  /* 0x00000000ff037210 */ /* 0x000fe400007fe4ff */
[----:B------:R-:W-:Y:S01]  /*0320*/  LEA R46, P0, R2, UR6, 0x1 ;  /* 0x00000006022e7c11 */ /* 0x000fe2000f8008ff */
[----:B0-----:R-:W-:-:S03]  /*0330*/  VIADD R7, R4, 0xa00 ;  /* 0x00000a0004077836 */ /* 0x001fc60000000000 */
[----:B------:R-:W-:Y:S02]  /*0340*/  LEA.HI.X R47, R2, UR7, R3, 0x1, P0 ;  /* 0x00000007022f7c11 */ /* 0x000fe400080f0c03 */
[----:B------:R-:W-:-:S04]  /*0350*/  IADD3 R2, P0, R7, R8, RZ ;  /* 0x0000000807027210 */ /* 0x000fc80007f1e0ff */
[----:B------:R-:W2:Y:S01]  /*0360*/  LDG.E.64.CONSTANT R46, desc[UR8][R46.64] ;  /* 0x000000082e2e7981 */ /* 0x000ea2000c1e9b00 */
[----:B------:R-:W-:Y:S02]  /*0370*/  IADD3.X R3, RZ, R0, RZ, P0, !PT ;  /* 0x00000000ff037210 */ /* 0x000fe400007fe4ff */
[C---:B------:R-:W-:Y:S01]  /*0380*/  LEA R44, P0, R2.reuse, UR6, 0x1 ;  /* 0x00000006022c7c11 */ /* 0x040fe2000f8008ff */
[----:B------:R0:W-:Y:S03]  /*0390*/  STL [R1+0xd4], R7 ;  /* 0x0000d40701007387 */ /* 0x0001e60000100800 */
[----:B------:R-:W-:-:S06]  /*03a0*/  LEA.HI.X R45, R2, UR7, R3, 0x1, P0 ;  /* 0x00000007022d7c11 */ /* 0x000fcc00080f0c03 */
[----:B------:R-:W3:Y:S01]  /*03b0*/  LDG.E.64.CONSTANT R44, desc[UR8][R44.64] ;  /* 0x000000082c2c7981 */ /* 0x000ee2000c1e9b00 */
[----:B0-----:R-:W-:-:S04]  /*03c0*/  IADD3 R7, R4, 0x1400, RZ ;  /* 0x0000140004077810 */ /* 0x001fc80007ffe0ff */
[----:B------:R-:W-:-:S05]  /*03d0*/  IADD3 R2, P0, R7, R8, RZ ;  /* 0x0000000807027210 */ /* 0x000fca0007f1e0ff */
[----:B------:R-:W-:Y:S01]  /*03e0*/  IMAD.X R3, RZ, RZ, R0, P0 ;  /* 0x000000ffff037224 */ /* 0x000fe200000e0600 */
[C---:B------:R-:W-:Y:S01]  /*03f0*/  LEA R42, P0, R2.reuse, UR6, 0x1 ;  /* 0x00000006022a7c11 */ /* 0x040fe2000f8008ff */
[----:B------:R0:W-:Y:S03]  /*0400*/  STL [R1+0x74], R7 ;  /* 0x0000740701007387 */ /* 0x0001e60000100800 */
[----:B------:R-:W-:-:S06]  /*0410*/  LEA.HI.X R43, R2, UR7, R3, 0x1, P0 ;  /* 0x00000007022b7c11 */ /* 0x000fcc00080f0c03 */
[----:B------:R-:W4:Y:S01]  /*0420*/  LDG.E.64.CONSTANT R42, desc[UR8][R42.64] ;  /* 0x000000082a2a7981 */ /* 0x000f22000c1e9b00 */
[----:B0-----:R-:W-:-:S04]  /*0430*/  IADD3 R7, R4, 0x1e00, RZ ;  /* 0x00001e0004077810 */ /* 0x001fc80007ffe0ff */
[----:B------:R-:W-:-:S04]  /*0440*/  IADD3 R2, P0, R7, R8, RZ ;  /* 0x0000000807027210 */ /* 0x000fc80007f1e0ff */
[----:B------:R-:W-:Y:S02]  /*0450*/  IADD3.X R3, RZ, R0, RZ, P0, !PT ;  /* 0x00000000ff037210 */ /* 0x000fe400007fe4ff */
[C---:B------:R-:W-:Y:S01]  /*0460*/  LEA R40, P0, R2.reuse, UR6, 0x1 ;  /* 0x0000000602287c11 */ /* 0x040fe2000f8008ff */
[----:B------:R0:W-:Y:S03]  /*0470*/  STL [R1+0x6c], R7 ;  /* 0x00006c0701007387 */ /* 0x0001e60000100800 */
[----:B------:R-:W-:-:S06]  /*0480*/  LEA.HI.X R41, R2, UR7, R3, 0x1, P0 ;  /* 0x0000000702297c11 */ /* 0x000fcc00080f0c03 */
[----:B------:R-:W4:Y:S01]  /*0490*/  LDG.E.64.CONSTANT R40, desc[UR8][R40.64] ;  /* 0x0000000828287981 */ /* 0x000f22000c1e9b00 */
[----:B0-----:R-:W-:-:S05]  /*04a0*/  VIADD R7, R4, 0x2800 ;  /* 0x0000280004077836 */ /* 0x001fca0000000000 */
[----:B------:R-:W-:-:S04]  /*04b0*/  IADD3 R2, P0, R7, R8, RZ ;  /* 0x0000000807027210 */ /* 0x000fc80007f1e0ff */
[----:B------:R-:W-:Y:S02]  /*04c0*/  IADD3.X R3, RZ, R0, RZ, P0, !PT ;  /* 0x00000000ff037210 */ /* 0x000fe400007fe4ff */
[C---:B------:R-:W-:Y:S01]  /*04d0*/  LEA R38, P0, R2.reuse, UR6, 0x1 ;  /* 0x0000000602267c11 */ /* 0x040fe2000f8008ff */
[----:B------:R0:W-:Y:S03]  /*04e0*/  STL [R1+0x68], R7 ;  /* 0x0000680701007387 */ /* 0x0001e60000100800 */
[----:B------:R-:W-:-:S06]  /*04f0*/  LEA.HI.X R39, R2, UR7, R3, 0x1, P0 ;  /* 0x0000000702277c11 */ /* 0x000fcc00080f0c03 */
[----:B------:R-:W4:Y:S01]  /*0500*/  LDG.E.64.CONSTANT R38, desc[UR8][R38.64] ;  /* 0x0000000826267981 */ /* 0x000f22000c1e9b00 */
        /* <DEDUP_REMOVED lines=45> */
[----:B------:R-:W-:-:S04]  /*07e0*/  LEA R24, P0, R2, UR6, 0x1 ;  /* 0x0000000602187c11 */ /* 0x000fc8000f8008ff */
[----:B------:R-:W-:Y:S02]  /*07f0*/  LEA.HI.X R25, R2, UR7, R3, 0x1, P0 ;  /* 0x0000000702197c11 */ /* 0x000fe400080f0c03 */
[----:B------:R-:W-:-:S04]  /*0800*/  IADD3 R3, R4, 0x7800, RZ ;  /* 0x0000780004037810 */ /* 0x000fc80007ffe0ff */
[----:B------:R-:W4:Y:S01]  /*0810*/  LDG.E.64.CONSTANT R24, desc[UR8][R24.64] ;  /* 0x0000000818187981 */ /* 0x000f22000c1e9b00 */
[----:B------:R-:W-:-:S03]  /*0820*/  IADD3 R3, P0, R3, R8, RZ ;  /* 0x0000000803037210 */ /* 0x000fc60007f1e0ff */
[----:B------:R0:W-:Y:S02]  /*0830*/  STL [R1+0x54], R7 ;  /* 0x0000540701007387 */ /* 0x0001e40000100800 */
[----:B0-----:R-:W-:Y:S02]  /*0840*/  IADD3.X R7, RZ, R0, RZ, P0, !PT ;  /* 0x00000000ff077210 */ /* 0x001fe400007fe4ff */
[----:B------:R-:W-:-:S03]  /*0850*/  LEA R22, P0, R3, UR6, 0x1 ;  /* 0x0000000603167c11 */ /* 0x000fc6000f8008ff */
[----:B------:R0:W-:Y:S01]  /*0860*/  STL [R1+0x48], R7 ;  /* 0x0000480701007387 */ /* 0x0001e20000100800 */
[----:B------:R-:W-:-:S06]  /*0870*/  LEA.HI.X R23, R3, UR7, R7, 0x1, P0 ;  /* 0x0000000703177c11 */ /* 0x000fcc00080f0c07 */
[----:B------:R-:W4:Y:S01]  /*0880*/  LDG.E.64.CONSTANT R22, desc[UR8][R22.64] ;  /* 0x0000000816167981 */ /* 0x000f22000c1e9b00 */
[----:B0-----:R-:W-:-:S05]  /*0890*/  VIADD R7, R4, 0x8200 ;  /* 0x0000820004077836 */ /* 0x001fca0000000000 */
[----:B------:R-:W-:-:S04]  /*08a0*/  IADD3 R2, P0, R7, R8, RZ ;  /* 0x0000000807027210 */ /* 0x000fc80007f1e0ff */
[----:B------:R-:W-:Y:S02]  /*08b0*/  IADD3.X R14, RZ, R0, RZ, P0, !PT ;  /* 0x00000000ff0e7210 */ /* 0x000fe400007fe4ff */
[----:B------:R-:W-:-:S04]  /*08c0*/  LEA R20, P0, R2, UR6, 0x1 ;  /* 0x0000000602147c11 */ /* 0x000fc8000f8008ff */
[----:B------:R-:W-:Y:S02]  /*08d0*/  LEA.HI.X R21, R2, UR7, R14, 0x1, P0 ;  /* 0x0000000702157c11 */ /* 0x000fe400080f0c0e */
[----:B------:R-:W-:Y:S01]  /*08e0*/  IADD3 R7, R4, 0x8c00, RZ ;  /* 0x00008c0004077810 */ /* 0x000fe20007ffe0ff */
[----:B------:R0:W-:Y:S04]  /*08f0*/  STL [R1+0x4c], R14 ;  /* 0x00004c0e01007387 */ /* 0x0001e80000100800 */
[----:B------:R-:W4:Y:S01]  /*0900*/  LDG.E.64.CONSTANT R20, desc[UR8][R20.64] ;  /* 0x0000000814147981 */ /* 0x000f22000c1e9b00 */
[----:B0-----:R-:W-:-:S05]  /*0910*/  IADD3 R14, P0, R7, R8, RZ ;  /* 0x00000008070e7210 */ /* 0x001fca0007f1e0ff */
[----:B------:R-:W-:Y:S01]  /*0920*/  IMAD.X R15, RZ, RZ, R0, P0 ;  /* 0x000000ffff0f7224 */ /* 0x000fe200000e0600 */
[----:B------:R-:W-:-:S04]  /*0930*/  LEA R18, P0, R14, UR6, 0x1 ;  /* 0x000000060e127c11 */ /* 0x000fc8000f8008ff */
[----:B------:R-:W-:Y:S02]  /*0940*/  LEA.HI.X R19, R14, UR7, R15, 0x1, P0 ;  /* 0x000000070e137c11 */ /* 0x000fe400080f0c0f */
[----:B------:R-:W-:-:S04]  /*0950*/  IADD3 R7, R4, 0x9600, RZ ;  /* 0x0000960004077810 */ /* 0x000fc80007ffe0ff */
[----:B------:R-:W4:Y:S01]  /*0960*/  LDG.E.64.CONSTANT R18, desc[UR8][R18.64] ;  /* 0x0000000812127981 */ /* 0x000f22000c1e9b00 */
[----:B------:R-:W-:-:S04]  /*0970*/  IADD3 R8, P0, R7, R8, RZ ;  /* 0x0000000807087210 */ /* 0x000fc80007f1e0ff */
[----:B------:R-:W-:Y:S02]  /*0980*/  IADD3.X R0, RZ, R0, RZ, P0, !PT ;  /* 0x00000000ff007210 */ /* 0x000fe400007fe4ff */
[----:B------:R-:W-:-:S04]  /*0990*/  LEA R16, P0, R8, UR6, 0x1 ;  /* 0x0000000608107c11 */ /* 0x000fc8000f8008ff */
[----:B------:R-:W-:-:S06]  /*09a0*/  LEA.HI.X R17, R8, UR7, R0, 0x1, P0 ;  /* 0x0000000708117c11 */ /* 0x000fcc00080f0c00 */
[----:B------:R-:W4:Y:S04]  /*09b0*/  LDG.E.64.CONSTANT R16, desc[UR8][R16.64] ;  /* 0x0000000810107981 */ /* 0x000f28000c1e9b00 */
[----:B------:R-:W-:Y:S04]  /*09c0*/  STL [R1+0x24], R14 ;  /* 0x0000240e01007387 */ /* 0x000fe80000100800 */
[----:B------:R0:W-:Y:S04]  /*09d0*/  STL [R1+0x108], R15 ;  /* 0x0001080f01007387 */ /* 0x0001e80000100800 */
[----:B------:R1:W-:Y:S01]  /*09e0*/  STL [R1+0x2c], R8 ;  /* 0x00002c0801007387 */ /* 0x0003e20000100800 */
[----:B0-----:R-:W0:Y:S08]  /*09f0*/  LDC.64 R14, c[0x0][0x220] ;  /* 0x00008800ff0e7b82 */ /* 0x001e300000000a00 */
[----:B-1----:R-:W1:Y:S01]  /*0a00*/  LDC.64 R8, c[0x0][0x228] ;  /* 0x00008a00ff087b82 */ /* 0x002e620000000a00 */
[----:B------:R3:W-:Y:S01]  /*0a10*/  STL [R1+0x10c], R0 ;  /* 0x00010c0001007387 */ /* 0x0007e20000100800 */
[----:B--2---:R-:W-:-:S02]  /*0a20*/  SHF.L.U32 R61, R47, 0x10, RZ ;  /* 0x000000102f3d7819 */ /* 0x004fc400000006ff */
[----:B------:R-:W-:Y:S01]  /*0a30*/  PRMT R7, R47, 0x7632, R7 ;  /* 0x000076322f077816 */ /* 0x000fe20000000007 */
[----:B---3--:R-:W-:Y:S02]  /*0a40*/  IMAD.U32 R0, R46, 0x10000, RZ ;  /* 0x000100002e007824 */ /* 0x008fe400078e00ff */
[----:B0-----:R-:W-:-:S04]  /*0a50*/  IMAD.WIDE R14, R12, 0x2, R14 ;  /* 0x000000020c0e7825 */ /* 0x001fc800078e020e */
[----:B------:R-:W-:Y:S01]  /*0a60*/  FADD.FTZ R50, RZ, R0 ;  /* 0x00000000ff327221 */ /* 0x000fe20000010000 */
[----:B------:R-:W-:Y:S01]  /*0a70*/  IMAD.U32 R7, R7, 0x10000, RZ ;  /* 0x0001000007077824 */ /* 0x000fe200078e00ff */
[----:B------:R-:W-:Y:S02]  /*0a80*/  SHF.L.U32 R51, R44, 0x10, RZ ;  /* 0x000000102c337819 */ /* 0x000fe400000006ff */
[----:B----4-:R-:W-:Y:S01]  /*0a90*/  SHF.L.U32 R60, R42, 0x10, RZ ;  /* 0x000000102a3c7819 */ /* 0x010fe200000006ff */
[----:B-1----:R-:W-:Y:S01]  /*0aa0*/  IMAD.WIDE R12, R12, 0x2, R8 ;  /* 0x000000020c0c7825 */ /* 0x002fe200078e0208 */
[----:B------:R-:W-:-:S03]  /*0ab0*/  PRMT R8, R46, 0x7632, R8 ;  /* 0x000076322e087816 */ /* 0x000fc60000000008 */
[----:B------:R-:W-:Y:S01]  /*0ac0*/  FFMA.FTZ R9, R0, R0, RZ ;  /* 0x0000000000097223 */ /* 0x000fe200000100ff */
[----:B------:R-:W5:Y:S01]  /*0ad0*/  LDG.E.64.CONSTANT R14, desc[UR8][R14.64] ;  /* 0x000000080e0e7981 */ /* 0x000f62000c1e9b00 */
[----:B------:R-:W-:-:S03]  /*0ae0*/  SHF.L.U32 R8, R8, 0x10, RZ ;  /* 0x0000001008087819 */ /* 0x000fc600000006ff */
[----:B------:R0:W-:Y:S02]  /*0af0*/  STL [R1+0x14], R51 ;  /* 0x0000143301007387 */ /* 0x0001e40000100800 */
[----:B------:R-:W-:Y:S01]  /*0b00*/  FADD.FTZ R50, R50, R8 ;  /* 0x0000000832327221 */ /* 0x000fe20000010000 */
[----:B------:R-:W-:Y:S01]  /*0b10*/  FFMA.FTZ R8, R8, R8, R9 ;  /* 0x0000000808087223 */ /* 0x000fe20000010009 */
[----:B------:R-:W-:Y:S01]  /*0b20*/  IMAD.U32 R59, R40, 0x10000, RZ ;  /* 0x00010000283b7824 */ /* 0x000fe200078e00ff */
[----:B------:R-:W-:Y:S01]  /*0b30*/  SHF.L.U32 R58, R38, 0x10, RZ ;  /* 0x00000010263a7819 */ /* 0x000fe200000006ff */
[----:B------:R-:W-:Y:S01]  /*0b40*/  FADD.FTZ R50, R50, R61 ;  /* 0x0000003d32327221 */ /* 0x000fe20000010000 */
[----:B------:R-:W-:Y:S01]  /*0b50*/  FFMA.FTZ R8, R61, R61, R8 ;  /* 0x0000003d3d087223 */ /* 0x000fe20000010008 */
[----:B------:R-:W-:Y:S01]  /*0b60*/  PRMT R9, R44, 0x7632, R9 ;  /* 0x000076322c097816 */ /* 0x000fe20000000009 */
[----:B------:R-:W5:Y:S01]  /*0b70*/  LDG.E.64.CONSTANT R12, desc[UR8][R12.64] ;  /* 0x000000080c0c7981 */ /* 0x000f62000c1e9b00 */
[----:B------:R-:W-:Y:S01]  /*0b80*/  FADD.FTZ R50, R50, R7 ;  /* 0x0000000732327221 */ /* 0x000fe20000010000 */
[----:B------:R-:W-:Y:S01]  /*0b90*/  FFMA.FTZ R7, R7, R7, R8 ;  /* 0x0000000707077223 */ /* 0x000fe20000010008 */
[----:B------:R-:W-:-:S02]  /*0ba0*/  SHF.L.U32 R9, R9, 0x10, RZ ;  /* 0x0000001009097819 */ /* 0x000fc400000006ff */
[----:B------:R-:W-:Y:S01]  /*0bb0*/  FADD.FTZ R50, R50, R51 ;  /* 0x0000003332327221 */ /* 0x000fe20000010000 */
[----:B------:R-:W-:Y:S01]  /*0bc0*/  FFMA.FTZ R7, R51, R51, R7 ;  /* 0x0000003333077223 */ /* 0x000fe20000010007 */
[C---:B------:R-:W-:Y:S01]  /*0bd0*/  PRMT R8, R45.reuse, 0x7632, R8 ;  /* 0x000076322d087816 */ /* 0x040fe20000000008 */
[----:B0-----:R-:W-:Y:S02]  /*0be0*/  IMAD.U32 R51, R45, 0x10000, RZ ;  /* 0x000100002d337824 */ /* 0x001fe400078e00ff */
[----:B------:R-:W-:Y:S01]  /*0bf0*/  FADD.FTZ R50, R50, R9 ;  /* 0x0000000932327221 */ /* 0x000fe20000010000 */
[----:B------:R-:W-:Y:S01]  /*0c00*/  FFMA.FTZ R9, R9, R9, R7 ;  /* 0x0000000909097223 */ /* 0x000fe20000010007 */
[----:B------:R-:W-:Y:S02]  /*0c10*/  SHF.L.U32 R8, R8, 0x10, RZ ;  /* 0x0000001008087819 */ /* 0x000fe400000006ff */
[----:B------:R-:W-:Y:S01]  /*0c20*/  FADD.FTZ R50, R50, R51 ;  /* 0x0000003332327221 */ /* 0x000fe20000010000 */
[----:B------:R-:W-:Y:S01]  /*0c30*/  FFMA.FTZ R9, R51, R51, R9 ;  /* 0x0000003333097223 */ /* 0x000fe20000010009 */
[----:B------:R-:W-:-:S02]  /*0c40*/  PRMT R7, R42, 0x7632, R7 ;  /* 0x000076322a077816 */ /* 0x000fc40000000007 */
[----:B------:R-:W-:Y:S01]  /*0c50*/  FADD.FTZ R50, R50, R8 ;  /* 0x0000000832327221 */ /* 0x000fe20000010000 */
[--C-:B------:R-:W-:Y:S02]  /*0c60*/  FFMA.FTZ R8, R8, R8, R9.reuse ;  /* 0x0000000808087223 */ /* 0x100fe40000010009 */
[----:B------:R-:W-:Y:S02]  /*0c70*/  IMAD.U32 R7, R7, 0x10000, RZ ;  /* 0x0001000007077824 */ /* 0x000fe400078e00ff */
[----:B------:R-:W-:Y:S01]  /*0c80*/  FADD.FTZ R50, R50, R60 ;  /* 0x0000003c32327221 */ /* 0x000fe20000010000 */
[----:B------:R-:W-:Y:S01]  /*0c90*/  FFMA.FTZ R8, R60, R60, R8 ;  /* 0x0000003c3c087223 */ /* 0x000fe20000010008 */
[----:B------:R0:W-:Y:S01]  /*0ca0*/  STL [R1+0x1c], R51 ;  /* 0x00001c3301007387 */ /* 0x0001e20000100800 */
[----:B------:R-:W-:Y:S01]  /*0cb0*/  PRMT R9, R43, 0x7632, R9 ;  /* 0x000076322b097816 */ /* 0x000fe20000000009 */
[----:B------:R-:W-:Y:S01]  /*0cc0*/  FADD.FTZ R50, R50, R7 ;  /* 0x0000000732327221 */ /* 0x000fe20000010000 */
[----:B------:R-:W-:-:S02]  /*0cd0*/  FFMA.FTZ R7, R7, R7, R8 ;  /* 0x0000000707077223 */ /* 0x000fc40000010008 */
[----:B------:R-:W-:Y:S02]  /*0ce0*/  SHF.L.U32 R9, R9, 0x10, RZ ;  /* 0x0000001009097819 */ /* 0x000fe400000006ff */
[----:B0-----:R-:W-:Y:S02]  /*0cf0*/  SHF.L.U32 R51, R43, 0x10, RZ ;  /* 0x000000102b337819 */ /* 0x001fe400000006ff */
[----:B------:R-:W-:-:S03]  /*0d00*/  PRMT R8, R40, 0x7632, R8 ;  /* 0x0000763228087816 */ /* 0x000fc60000000008 */
[----:B------:R-:W-:Y:S01]  /*0d10*/  FADD.FTZ R50, R50, R51 ;  /* 0x0000003332327221 */ /* 0x000fe20000010000 */
[----:B------:R-:W-:-:S03]  /*0d20*/  FFMA.FTZ R7, R51, R51, R7 ;  /* 0x0000003333077223 */ /* 0x000fc60000010007 */
[----:B------:R-:W-:Y:S01]  /*0d30*/  FADD.FTZ R50, R50, R9 ;  /* 0x0000000932327221 */ /* 0x000fe20000010000 */
[----:B------:R-:W-:Y:S01]  /*0d40*/  FFMA.FTZ R9, R9, R9, R7 ;  /* 0x0000000909097223 */ /* 0x000fe20000010007 */
[----:B------:R-:W-:Y:S02]  /*0d50*/  SHF.L.U32 R8, R8, 0x10, RZ ;  /* 0x0000001008087819 */ /* 0x000fe400000006ff */
[----:B------:R-:W-:Y:S01]  /*0d60*/  FADD.FTZ R50, R50, R59 ;  /* 0x0000003b32327221 */ /* 0x000fe20000010000 */
[----:B------:R-:W-:Y:S01]  /*0d70*/  FFMA.FTZ R9, R59, R59, R9 ;  /* 0x0000003b3b097223 */ /* 0x000fe20000010009 */
[----:B------:R0:W-:Y:S01]  /*0d80*/  STL [R1+0x78], R51 ;  /* 0x0000783301007387 */ /* 0x0001e20000100800 */
[C---:B------:R-:W-:Y:S01]  /*0d90*/  PRMT R7, R41.reuse, 0x7632, R7 ;  /* 0x0000763229077816 */ /* 0x040fe20000000007 */
[----:B------:R-:W-:Y:S01]  /*0da0*/  FADD.FTZ R50, R50, R8 ;  /* 0x0000000832327221 */ /* 0x000fe20000010000 */
[----:B------:R-:W-:Y:S01]  /*0db0*/  FFMA.FTZ R8, R8, R8, R9 ;  /* 0x0000000808087223 */ /* 0x000fe20000010009 */
[----:B0-----:R-:W-:-:S02]  /*0dc0*/  SHF.L.U32 R51, R41, 0x10, RZ ;  /* 0x0000001029337819 */ /* 0x001fc400000006ff */
[----:B------:R-:W-:Y:S01]  /*0dd0*/  IMAD.U32 R7, R7, 0x10000, RZ ;  /* 0x0001000007077824 */ /* 0x000fe200078e00ff */
[----:B------:R-:W-:Y:S02]  /*0de0*/  PRMT R9, R38, 0x7632, R9 ;  /* 0x0000763226097816 */ /* 0x000fe40000000009 */
        /* <DEDUP_REMOVED lines=8> */
[----:B------:R-:W-:Y:S01]  /*0e70*/  PRMT R8, R39, 0x7632, R8 ;  /* 0x0000763227087816 */ /* 0x000fe20000000008 */
[----:B------:R-:W-:Y:S01]  /*0e80*/  FADD.FTZ R50, R50, R9 ;  /* 0x0000000932327221 */ /* 0x000fe20000010000 */
[----:B------:R-:W-:Y:S02]  /*0e90*/  FFMA.FTZ R9, R9, R9, R7 ;  /* 0x0000000909097223 */ /* 0x000fe40000010007 */
[----:B------:R-:W-:Y:S01]  /*0ea0*/  SHF.L.U32 R8, R8, 0x10, RZ ;  /* 0x0000001008087819 */ /* 0x000fe200000006ff */
[----:B0-----:R-:W-:Y:S01]  /*0eb0*/  IMAD.U32 R51, R39, 0x10000, RZ ;  /* 0x0001000027337824 */ /* 0x001fe200078e00ff */
[----:B------:R-:W-:-:S03]  /*0ec0*/  SHF.L.U32 R57, R36, 0x10, RZ ;  /* 0x0000001024397819 */ /* 0x000fc600000006ff */
[----:B------:R-:W-:Y:S01]  /*0ed0*/  FADD.FTZ R50, R50, R51 ;  /* 0x0000003332327221 */ /* 0x000fe20000010000 */
[----:B------:R-:W-:Y:S01]  /*0ee0*/  FFMA.FTZ R9, R51, R51, R9 ;  /* 0x0000003333097223 */ /* 0x000fe20000010009 */
[----:B------:R-:W-:Y:S02]  /*0ef0*/  PRMT R7, R36, 0x7632, R7 ;  /* 0x0000763224077816 */ /* 0x000fe40000000007 */
[----:B------:R-:W-:Y:S01]  /*0f00*/  FADD.FTZ R50, R50, R8 ;  /* 0x0000000832327221 */ /* 0x000fe20000010000 */
[----:B------:R-:W-:Y:S02]  /*0f10*/  FFMA.FTZ R8, R8, R8, R9 ;  /* 0x0000000808087223 */ /* 0x000fe40000010009 */
        /* <DEDUP_REMOVED lines=8> */
[----:B0-----:R-:W-:Y:S01]  /*0fa0*/  SHF.L.U32 R51, R37, 0x10, RZ ;  /* 0x0000001025337819 */ /* 0x001fe200000006ff */
[C---:B------:R-:W-:Y:S01]  /*0fb0*/  IMAD.U32 R56, R34.reuse, 0x10000, RZ ;  /* 0x0001000022387824 */ /* 0x040fe200078e00ff */
        /* <DEDUP_REMOVED lines=14> */
[----:B------:R-:W-:Y:S02]  /*10a0*/  SHF.L.U32 R55, R32, 0x10, RZ ;  /* 0x0000001020377819 */ /* 0x000fe400000006ff */
[----:B------:R-:W-:Y:S01]  /*10b0*/  FADD.FTZ R50, R50, R51 ;  /* 0x0000003332327221 */ /* 0x000fe20000010000 */
[----:B------:R-:W-:Y:S01]  /*10c0*/  FFMA.FTZ R8, R51, R51, R8 ;  /* 0x0000003333087223 */ /* 0x000fe20000010008 */
[----:B------:R-:W-:Y:S02]  /*10d0*/  PRMT R9, R32, 0x7632, R9 ;  /* 0x0000763220097816 */ /* 0x000fe40000000009 */
[----:B------:R-:W-:Y:S01]  /*10e0*/  FADD.FTZ R50, R50, R7 ;  /* 0x0000000732327221 */ /* 0x000fe20000010000 */
[--C-:B------:R-:W-:Y:S01]  /*10f0*/  FFMA.FTZ R7, R7, R7, R8.reuse ;  /* 0x0000000707077223 */ /* 0x100fe20000010008 */
[----:B------:R-:W-:Y:S02]  /*1100*/  SHF.L.U32 R9, R9, 0x10, RZ ;  /* 0x0000001009097819 */ /* 0x000fe400000006ff */
[----:B------:R-:W-:Y:S01]  /*1110*/  FADD.FTZ R50, R50, R55 ;  /* 0x0000003732327221 */ /* 0x000fe20000010000 */
[----:B------:R-:W-:Y:S01]  /*1120*/  FFMA.FTZ R7, R55, R55, R7 ;  /* 0x0000003737077223 */ /* 0x000fe20000010007 */
[----:B------:R0:W-:Y:S01]  /*1130*/  STL [R1+0x88], R51 ;  /* 0x0000883301007387 */ /* 0x0001e20000100800 */
[----:B------:R-:W-:Y:S01]  /*1140*/  PRMT R8, R33, 0x7632, R8 ;  /* 0x0000763221087816 */ /* 0x000fe20000000008 */
[----:B------:R-:W-:Y:S01]  /*1150*/  FADD.FTZ R50, R50, R9 ;  /* 0x0000000932327221 */ /* 0x000fe20000010000 */
[----:B------:R-:W-:-:S02]  /*1160*/  FFMA.FTZ R9, R9, R9, R7 ;  /* 0x0000000909097223 */ /* 0x000fc40000010007 */
[----:B------:R-:W-:Y:S01]  /*1170*/  SHF.L.U32 R8, R8, 0x10, RZ ;  /* 0x0000001008087819 */ /* 0x000fe200000006ff */
[----:B0-----:R-:W-:Y:S01]  /*1180*/  IMAD.U32 R51, R33, 0x10000, RZ ;  /* 0x0001000021337824 */ /* 0x001fe200078e00ff */
[----:B------:R-:W-:-:S03]  /*1190*/  SHF.L.U32 R54, R30, 0x10, RZ ;  /* 0x000000101e367819 */ /* 0x000fc600000006ff */
[----:B------:R-:W-:Y:S01]  /*11a0*/  FADD.FTZ R50, R50, R51 ;  /* 0x0000003332327221 */ /* 0x000fe20000010000 */
[----:B------:R-:W-:Y:S01]  /*11b0*/  FFMA.FTZ R9, R51, R51, R9 ;  /* 0x0000003333097223 */ /* 0x000fe20000010009 */
[----:B------:R-:W-:Y:S02]  /*11c0*/  PRMT R7, R30, 0x7632, R7 ;  /* 0x000076321e077816 */ /* 0x000fe40000000007 */
        /* <DEDUP_REMOVED lines=95> */
[----:B------:R0:W-:Y:S02]  /*17c0*/  STL [R1+0x34], R51 ;  /* 0x0000343301007387 */ /* 0x0001e40000100800 */
[--C-:B------:R-:W-:Y:S01]  /*17d0*/  FADD.FTZ R50, R50, R49.reuse ;  /* 0x0000003132327221 */ /* 0x100fe20000010000 */
[----:B------:R-:W-:Y:S01]  /*17e0*/  FFMA.FTZ R48, R49, R49, R48 ;  /* 0x0000003131307223 */ /* 0x000fe20000010030 */
[----:B------:R-:W-:-:S02]  /*17f0*/  PRMT R49, R19, 0x7632, R49 ;  /* 0x0000763213317816 */ /* 0x000fc40000000031 */
[----:B0-----:R-:W-:Y:S02]  /*1800*/  SHF.L.U32 R51, R19, 0x10, RZ ;  /* 0x0000001013337819 */ /* 0x001fe400000006ff */
[----:B------:R-:W-:-:S03]  /*1810*/  SHF.L.U32 R49, R49, 0x10, RZ ;  /* 0x0000001031317819 */ /* 0x000fc600000006ff */
[----:B------:R-:W-:Y:S01]  /*1820*/  FADD.FTZ R50, R50, R51 ;  /* 0x0000003332327221 */ /* 0x000fe20000010000 */
[----:B------:R-:W-:-:S03]  /*1830*/  FFMA.FTZ R48, R51, R51, R48 ;  /* 0x0000003333307223 */ /* 0x000fc60000010030 */
[----:B------:R-:W-:Y:S01]  /*1840*/  FADD.FTZ R50, R50, R49 ;  /* 0x0000003132327221 */ /* 0x000fe20000010000 */
[--C-:B------:R-:W-:Y:S01]  /*1850*/  FFMA.FTZ R49, R49, R49, R48.reuse ;  /* 0x0000003131317223 */ /* 0x100fe20000010030 */
[C---:B------:R-:W-:Y:S01]  /*1860*/  PRMT R48, R16.reuse, 0x7632, R48 ;  /* 0x0000763210307816 */ /* 0x040fe20000000030 */
[----:B------:R-:W-:-:S03]  /*1870*/  IMAD.U32 R11, R16, 0x10000, RZ ;  /* 0x00010000100b7824 */ /* 0x000fc600078e00ff */
[----:B------:R-:W-:Y:S01]  /*1880*/  SHF.L.U32 R48, R48, 0x10, RZ ;  /* 0x0000001030307819 */ /* 0x000fe200000006ff */
[----:B------:R-:W-:Y:S01]  /*1890*/  FADD.FTZ R50, R50, R11 ;  /* 0x0000000b32327221 */ /* 0x000fe20000010000 */
[----:B------:R-:W-:Y:S01]  /*18a0*/  FFMA.FTZ R49, R11, R11, R49 ;  /* 0x0000000b0b317223 */ /* 0x000fe20000010031 */
[----:B------:R0:W-:Y:S02]  /*18b0*/  STL [R1+0x30], R51 ;  /* 0x0000303301007387 */ /* 0x0001e40000100800 */
[----:B------:R-:W-:Y:S01]  /*18c0*/  FADD.FTZ R50, R50, R48 ;  /* 0x0000003032327221 */ /* 0x000fe20000010000 */
[----:B------:R-:W-:Y:S01]  /*18d0*/  FFMA.FTZ R49, R48, R48, R49 ;  /* 0x0000003030317223 */ /* 0x000fe20000010031 */
[----:B0-----:R-:W-:-:S05]  /*18e0*/  SHF.L.U32 R51, R17, 0x10, RZ ;  /* 0x0000001011337819 */ /* 0x001fca00000006ff */
[----:B------:R0:W-:Y:S01]  /*18f0*/  STL [R1+0x28], R51 ;  /* 0x0000283301007387 */ /* 0x0001e20000100800 */
[----:B------:R-:W-:Y:S01]  /*1900*/  FFMA.FTZ R49, R51, R51, R49 ;  /* 0x0000003333317223 */ /* 0x000fe20000010031 */
[----:B------:R-:W-:Y:S02]  /*1910*/  FADD.FTZ R50, R50, R51 ;  /* 0x0000003332327221 */ /* 0x000fe40000010000 */
[----:B0-----:R-:W0:Y:S01]  /*1920*/  S2R R51, SR_TID.X ;  /* 0x0000000000337919 */ /* 0x001e220000002100 */
[----:B------:R-:W-:-:S05]  /*1930*/  PRMT R48, R17, 0x7632, R48 ;  /* 0x0000763211307816 */ /* 0x000fca0000000030 */
[----:B------:R-:W-:-:S04]  /*1940*/  IMAD.U32 R48, R48, 0x10000, RZ ;  /* 0x0001000030307824 */ /* 0x000fc800078e00ff */
[----:B------:R-:W-:Y:S01]  /*1950*/  FFMA.FTZ R49, R48, R48, R49 ;  /* 0x0000003030317223 */ /* 0x000fe20000010031 */
[----:B------:R-:W-:Y:S02]  /*1960*/  FADD.FTZ R48, R50, R48 ;  /* 0x0000003032307221 */ /* 0x000fe40000010000 */
[----:B------:R-:W2:Y:S01]  /*1970*/  LDL R50, [R1+0x110] ;  /* 0x0001100001327983 */ /* 0x000ea20000100800 */
[----:B0-----:R-:W-:-:S03]  /*1980*/  ISETP.GT.U32.AND P0, PT, R51, 0x3f, PT ;  /* 0x0000003f3300780c */ /* 0x001fc60003f04070 */
[----:B------:R0:W5:Y:S01]  /*1990*/  LDL.LU R51, [R1+0x118] ;  /* 0x0001180001337983 */ /* 0x0001620000300800 */
[----:B------:R-:W-:Y:S03]  /*19a0*/  BSSY B0, `(.L_x_1626) ;  /* 0x0000049000007945 */ /* 0x000fe60003800000 */
[----:B--2---:R1:W-:Y:S02]  /*19b0*/  STS.64 [R50], R48 ;  /* 0x0000003032007388 */ /* 0x0043e40000000a00 */
[----:B-1----:R-:W-:Y:S01]  /*19c0*/  CS2R R48, SRZ ;  /* 0x0000000000307805 */ /* 0x002fe2000001ff00 */
[----:B------:R-:W-:Y:S06]  /*19d0*/  BAR.SYNC.DEFER_BLOCKING 0x0 ;  /* 0x0000000000007b1d */ /* 0x000fec0000010000 */
[----:B0-----:R-:W-:Y:S05]  /*19e0*/  @P0 BRA `(.L_x_1627) ;  /* 0x0000000400100947 */ /* 0x001fea0003800000 */
[----:B------:R-:W-:Y:S01]  /*19f0*/  STL [R1+0x124], R4 ;  /* 0x0001240401007387 */ /* 0x000fe20000100800 */
[----:B------:R-:W-:-:S03]  /*1a00*/  SHF.L.U32 R48, R6, 0x4, RZ ;  /* 0x0000000406307819 */ /* 0x000fc600000006ff */
[----:B------:R-:W-:Y:S01]  /*1a10*/  STL [R1+0x120], R3 ;  /* 0x0001200301007387 */ /* 0x000fe20000100800 */
[----:B------:R-:W-:-:S03]  /*1a20*/  LOP3.LUT R48, R48, 0x10, RZ, 0xc0, !PT ;  /* 0x0000001030307812 */ /* 0x000fc600078ec0ff */
[----:B------:R-:W-:Y:S04]  /*1a30*/  STL [R1+0x11c], R2 ;  /* 0x00011c0201007387 */ /* 0x000fe80000100800 */
[----:B------:R0:W-:Y:S01]  /*1a40*/  STL [R1+0x118], R0 ;  /* 0x0001180001007387 */ /* 0x0001e20000100800 */
[----:B------:R-:W1:Y:S01]  /*1a50*/  S2R R49, SR_CgaCtaId ;  /* 0x0000000000317919 */ /* 0x000e620000008800 */
[----:B0-----:R-:W0:Y:S02]  /*1a60*/  S2R R0, SR_TID.X ;  /* 0x0000000000007919 */ /* 0x001e240000002100 */
[----:B0-----:R-:W-:-:S05]  /*1a70*/  LEA.HI R48, R0, R48, RZ, 0x1e ;  /* 0x0000003000307211 */ /* 0x001fca00078ff0ff */
[----:B-----5:R-:W-:-:S05]  /*1a80*/  IMAD R51, R48, 0x14, -R51 ;  /* 0x0000001430337824 */ /* 0x020fca00078e0a33 */
[----:B------:R-:W-:-:S04]  /*1a90*/  IADD3 R50, R51, 0x4, RZ ;  /* 0x0000000433327810 */ /* 0x000fc80007ffe0ff */
[----:B------:R-:W-:-:S04]  /*1aa0*/  SHF.R.S32.HI R48, RZ, 0x1f, R50 ;  /* 0x0000001fff307819 */ /* 0x000fc80000011432 */
[----:B------:R-:W-:Y:S02]  /*1ab0*/  LEA.HI R50, R48, R50, RZ, 0x2 ;  /* 0x0000003230327211 */ /* 0x000fe400078f10ff */
[----:B------:R-:W-:-:S04]  /*1ac0*/  MOV R48, 0x400 ;  /* 0x0000040000307802 */ /* 0x000fc80000000f00 */
[----:B-1----:R-:W-:Y:S01]  /*1ad0*/  LEA R2, R49, R48, 0x18 ;  /* 0x0000003031027211 */ /* 0x002fe200078ec0ff */
[----:B------:R-:W-:Y:S01]  /*1ae0*/  VIADD R48, R51, 0x8 ;  /* 0x0000000833307836 */ /* 0x000fe20000000000 */
[----:B------:R-:W-:-:S03]  /*1af0*/  SHF.R.S32.HI R50, RZ, 0x2, R50 ;  /* 0x00000002ff327819 */ /* 0x000fc60000011432 */
[----:B------:R-:W-:Y:S01]  /*1b00*/  STL [R1+0xc], R2 ;  /* 0x00000c0201007387 */ /* 0x000fe20000100800 */
[----:B------:R-:W-:-:S04]  /*1b10*/  SHF.R.S32.HI R49, RZ, 0x1f, R48 ;  /* 0x0000001fff317819 */ /* 0x000fc80000011430 */
[----:B------:R-:W-:Y:S02]  /*1b20*/  LEA.HI R3, R49, R48, RZ, 0x2 ;  /* 0x0000003031037211 */ /* 0x000fe400078f10ff */
[----:B------:R-:W-:-:S03]  /*1b30*/  IADD3 R48, R51, 0xc, RZ ;  /* 0x0000000c33307810 */ /* 0x000fc60007ffe0ff */
[----:B------:R0:W-:Y:S01]  /*1b40*/  STL [R1+0x8], R3 ;  /* 0x0000080301007387 */ /* 0x0001e20000100800 */
[----:B------:R-:W-:-:S04]  /*1b50*/  SHF.R.S32.HI R49, RZ, 0x1f, R48 ;  /* 0x0000001fff317819 */ /* 0x000fc80000011430 */
[----:B------:R-:W-:Y:S02]  /*1b60*/  LEA.HI R4, R49, R48, RZ, 0x2 ;  /* 0x0000003031047211 */ /* 0x000fe400078f10ff */
[----:B------:R-:W-:-:S04]  /*1b70*/  SHF.R.S32.HI R48, RZ, 0x1f, R51 ;  /* 0x0000001fff307819 */ /* 0x000fc80000011433 */
[----:B------:R-:W-:Y:S02]  /*1b80*/  LEA.HI R48, R48, R51, RZ, 0x2 ;  /* 0x0000003330307211 */ /* 0x000fe400078f10ff */
[----:B------:R-:W-:-:S04]  /*1b90*/  IADD3 R51, R51, 0x10, RZ ;  /* 0x0000001033337810 */ /* 0x000fc80007ffe0ff */
[----:B------:R-:W-:Y:S02]  /*1ba0*/  SHF.R.S32.HI R49, RZ, 0x1f, R51 ;  /* 0x0000001fff317819 */ /* 0x000fe40000011433 */
[----:B0-----:R-:W-:Y:S02]  /*1bb0*/  SHF.R.S32.HI R3, RZ, 0x2, R48 ;  /* 0x00000002ff037819 */ /* 0x001fe40000011430 */
[----:B------:R-:W-:Y:S02]  /*1bc0*/  LEA.HI R51, R49, R51, RZ, 0x2 ;  /* 0x0000003331337211 */ /* 0x000fe400078f10ff */
[----:B------:R-:W2:Y:S01]  /*1bd0*/  LDL.LU R49, [R1+0x8] ;  /* 0x0000080001317983 */ /* 0x000ea20000300800 */
[----:B------:R-:W-:Y:S01]  /*1be0*/  SHF.R.S32.HI R48, RZ, 0x2, R4 ;  /* 0x00000002ff307819 */ /* 0x000fe20000011404 */
[--C-:B------:R-:W-:Y:S02]  /*1bf0*/  IMAD R3, R3, 0x28, R2.reuse ;  /* 0x0000002803037824 */ /* 0x100fe400078e0202 */
[----:B------:R0:W5:Y:S01]  /*1c00*/  LDL.LU R4, [R1+0x124] ;  /* 0x0001240001047983 */ /* 0x0001620000300800 */
[----:B------:R-:W-:-:S03]  /*1c10*/  IMAD R2, R50, 0x28, R2 ;  /* 0x0000002832027824 */ /* 0x000fc600078e0202 */
[----:B------:R-:W3:Y:S01]  /*1c20*/  LDL.LU R50, [R1+0xc] ;  /* 0x00000c0001327983 */ /* 0x000ee20000300800 */
[----:B------:R-:W-:Y:S02]  /*1c30*/  SHF.R.S32.HI R51, RZ, 0x2, R51 ;  /* 0x00000002ff337819 */ /* 0x000fe40000011433 */
[----:B--2---:R-:W-:-:S05]  /*1c40*/  SHF.R.S32.HI R49, RZ, 0x2, R49 ;  /* 0x00000002ff317819 */ /* 0x004fca0000011431 */
[--C-:B---3--:R-:W-:Y:S02]  /*1c50*/  IMAD R49, R49, 0x28, R50.reuse ;  /* 0x0000002831317824 */ /* 0x108fe400078e0232 */
[--C-:B------:R-:W-:Y:S02]  /*1c60*/  IMAD R48, R48, 0x28, R50.reuse ;  /* 0x0000002830307824 */ /* 0x100fe400078e0232 */
[----:B------:R-:W-:Y:S02]  /*1c70*/  IMAD R51, R51, 0x28, R50 ;  /* 0x0000002833337824 */ /* 0x000fe400078e0232 */
[----:B------:R-:W-:-:S05]  /*1c80*/  IMAD.SHL.U32 R50, R0, 0x8, RZ ;  /* 0x0000000800327824 */ /* 0x000fca00078e00ff */
[----:B------:R-:W-:-:S04]  /*1c90*/  LOP3.LUT R0, R50, 0x18, RZ, 0xc0, !PT ;  /* 0x0000001832007812 */ /* 0x000fc800078ec0ff */
[C---:B------:R-:W-:Y:S02]  /*1ca0*/  IADD3 R2, R0.reuse, R2, RZ ;  /* 0x0000000200027210 */ /* 0x040fe40007ffe0ff */
[----:B------:R-:W-:Y:S01]  /*1cb0*/  IADD3 R50, R3, R0, RZ ;  /* 0x0000000003327210 */ /* 0x000fe20007ffe0ff */
[C---:B------:R-:W-:Y:S01]  /*1cc0*/  IMAD.IADD R3, R0.reuse, 0x1, R49 ;  /* 0x0000000100037824 */ /* 0x040fe200078e0231 */
[----:B------:R-:W-:Y:S02]  /*1cd0*/  MOV R49, R2 ;  /* 0x0000000200317202 */ /* 0x000fe40000000f00 */
[C---:B------:R-:W-:Y:S01]  /*1ce0*/  IADD3 R2, R0.reuse, R48, RZ ;  /* 0x0000003000027210 */ /* 0x040fe20007ffe0ff */
[----:B------:R-:W-:Y:S01]  /*1cf0*/  IMAD.IADD R0, R0, 0x1, R51 ;  /* 0x0000000100007824 */ /* 0x000fe200078e0233 */
[----:B------:R-:W-:Y:S02]  /*1d00*/  MOV R51, R49 ;  /* 0x0000003100337202 */ /* 0x000fe40000000f00 */
[----:B------:R-:W1:Y:S04]  /*1d10*/  LDS.64 R48, [R50] ;  /* 0x0000000032307984 */ /* 0x000e680000000a00 */
[----:B------:R-:W2:Y:S01]  /*1d20*/  LDS.64 R50, [R51] ;  /* 0x0000000033327984 */ /* 0x000ea20000000a00 */
[----:B-1----:R-:W-:Y:S01]  /*1d30*/  FADD.FTZ R48, RZ, R48 ;  /* 0x00000030ff307221 */ /* 0x002fe20000010000 */
[----:B------:R-:W-:-:S03]  /*1d40*/  FADD.FTZ R49, RZ, R49 ;  /* 0x00000031ff317221 */ /* 0x000fc60000010000 */
[----:B--2---:R-:W-:Y:S01]  /*1d50*/  FADD.FTZ R50, R48, R50 ;  /* 0x0000003230327221 */ /* 0x004fe20000010000 */
[----:B------:R-:W-:Y:S02]  /*1d60*/  FADD.FTZ R51, R49, R51 ;  /* 0x0000003331337221 */ /* 0x000fe40000010000 */
[----:B------:R1:W2:Y:S04]  /*1d70*/  LDS.64 R48, [R3] ;  /* 0x0000000003307984 */ /* 0x0002a80000000a00 */
[----:B-1----:R0:W5:Y:S01]  /*1d80*/  LDL.LU R3, [R1+0x120] ;  /* 0x0001200001037983 */ /* 0x0021620000300800 */
[----:B--2---:R-:W-:Y:S01]  /*1d90*/  FADD.FTZ R50, R50, R48 ;  /* 0x0000003032327221 */ /* 0x004fe20000010000 */
[----:B------:R-:W-:Y:S02]  /*1da0*/  FADD.FTZ R51, R51, R49 ;  /* 0x0000003133337221 */ /* 0x000fe40000010000 */
[----:B------:R1:W2:Y:S04]  /*1db0*/  LDS.64 R48, [R2] ;  /* 0x0000000002307984 */ /* 0x0002a80000000a00 */
[----:B-1----:R0:W5:Y:S01]  /*1dc0*/  LDL.LU R2, [R1+0x11c] ;  /* 0x00011c0001027983 */ /* 0x0021620000300800 */
[----:B--2---:R-:W-:Y:S01]  /*1dd0*/  FADD.FTZ R50, R50, R48 ;  /* 0x0000003032327221 */ /* 0x004fe20000010000 */
[----:B------:R-:W-:-:S02]  /*1de0*/  FADD.FTZ R51, R51, R49 ;  /* 0x0000003133337221 */ /* 0x000fc40000010000 */
[----:B------:R1:W2:Y:S04]  /*1df0*/  LDS.64 R48, [R0] ;  /* 0x0000000000307984 */ /* 0x0002a80000000a00 */
[----:B-1----:R0:W5:Y:S01]  /*1e00*/  LDL.LU R0, [R1+0x118] ;  /* 0x0001180001007983 */ /* 0x0021620000300800 */
[----:B--2---:R-:W-:Y:S01]  /*1e10*/  FADD.FTZ R48, R50, R48 ;  /* 0x0000003032307221 */ /* 0x004fe20000010000 */
[----:B0-----:R-:W-:-:S07]  /*1e20*/  FADD.FTZ R49, R51, R49 ;  /* 0x0000003133317221 */ /* 0x001fce0000010000 */
.L_x_1627:
[----:B------:R-:W-:Y:S05]  /*1e30*/  BSYNC B0 ;  /* 0x0000000000007941 */ /* 0x000fea0003800000 */
.L_x_1626:
[----:B-----5:R0:W-:Y:S04]  /*1e40*/  STL [R1+0x118], R0 ;  /* 0x0001180001007387 */ /* 0x0201e80000100800 */
        /* <DEDUP_REMOVED lines=10> */
[----:B-1----:R-:W-:Y:S01]  /*1ef0*/  FADD.FTZ R48, R48, R51 ;  /* 0x0000003330307221 */ /* 0x002fe20000010000 */
[----:B--2---:R-:W-:-:S07]  /*1f00*/  FADD.FTZ R49, R49, R50 ;  /* 0x0000003231317221 */ /* 0x004fce0000010000 */
[----:B0-----:R-:W-:Y:S05]  /*1f10*/  @P0 BRA `(.L_x_1629) ;  /* 0x00000000003c0947 */ /* 0x001fea0003800000 */
[----:B------:R-:W0:Y:S01]  /*1f20*/  S2R R51, SR_TID.X ;  /* 0x0000000000337919 */ /* 0x000e220000002100 */
[----:B------:R-:W1:Y:S01]  /*1f30*/  LDC R50, c[0x0][0x10] ;  /* 0x00000400ff327b82 */ /* 0x000e620000000800 */
[----:B------:R2:W-:Y:S02]  /*1f40*/  STL.64 [R1+0x118], R2 ;  /* 0x0001180201007387 */ /* 0x0005e40000100a00 */
[----:B--2---:R-:W1:Y:S01]  /*1f50*/  S2R R2, SR_CTAID.Y ;  /* 0x0000000000027919 */ /* 0x004e620000002600 */
[----:B------:R-:W2:Y:S01]  /*1f60*/  S2R R3, SR_CTAID.X ;  /* 0x0000000000037919 */ /* 0x000ea20000002500 */
[----:B0-----:R-:W-:-:S04]  /*1f70*/  SHF.R.U32.HI R51, RZ, 0x2, R51 ;  /* 0x00000002ff337819 */ /* 0x001fc80000011633 */
[----:B------:R-:W-:Y:S01]  /*1f80*/  SHF.L.U32 R51, R51, 0x4, RZ ;  /* 0x0000000433337819 */ /* 0x000fe200000006ff */
[----:B-1----:R-:W-:-:S03]  /*1f90*/  IMAD R50, R50, UR4, R2 ;  /* 0x0000000432327c24 */ /* 0x002fc6000f8e0202 */
[----:B--2---:R-:W-:Y:S02]  /*1fa0*/  LOP3.LUT R51, R51, 0xfffffff0, R3, 0xe2, !PT ;  /* 0xfffffff033337812 */ /* 0x004fe400078ee203 */
[----:B------:R-:W0:Y:S03]  /*1fb0*/  LDC.64 R2, c[0x0][0x248] ;  /* 0x00009200ff027b82 */ /* 0x000e260000000a00 */
[----:B------:R-:W-:-:S05]  /*1fc0*/  IMAD R50, R50, 0x100, R51 ;  /* 0x0000010032327824 */ /* 0x000fca00078e0233 */
[----:B------:R-:W-:-:S05]  /*1fd0*/  SHF.L.U32 R50, R50, 0x1, RZ ;  /* 0x0000000132327819 */ /* 0x000fca00000006ff */
[----:B0-----:R-:W-:Y:S02]  /*1fe0*/  IMAD.WIDE.U32 R50, R50, 0x4, R2 ;  /* 0x0000000432327825 */ /* 0x001fe400078e0002 */
[----:B------:R0:W5:Y:S04]  /*1ff0*/  LDL.LU.64 R2, [R1+0x118] ;  /* 0x0001180001027983 */ /* 0x0001680000300a00 */
[----:B------:R0:W-:Y:S02]  /*2000*/  STG.E.64 desc[UR8][R50.64], R48 ;  /* 0x0000003032007986 */ /* 0x0001e4000c101b08 */
.L_x_1629:
[----:B------:R-:W-:Y:S05]  /*2010*/  BSYNC B0 ;  /* 0x0000000000007941 */ /* 0x000fea0003800000 */
.L_x_1628:
[----:B------:R1:W-:Y:S01]  /*2020*/  STL [R1+0x128], R5 ;  /* 0x0001280501007387 */ /* 0x0003e20000100800 */
[----:B------:R-:W-:Y:S02]  /*2030*/  PRMT R46, R46, 0x7632, R46 ;  /* 0x000076322e2e7816 */ /* 0x000fe4000000002e */
[----:B------:R-:W-:Y:S01]  /*2040*/  PRMT R47, R47, 0x7632, R47 ;  /* 0x000076322f2f7816 */ /* 0x000fe2000000002f */
[----:B------:R2:W-:Y:S01]  /*2050*/  STL [R1+0x124], R4 ;  /* 0x0001240401007387 */ /* 0x0005e20000100800 */
[----:B------:R-:W-:Y:S02]  /*2060*/  PRMT R44, R44, 0x7632, R44 ;  /* 0x000076322c2c7816 */ /* 0x000fe4000000002c */
[----:B------:R-:W-:Y:S01]  /*2070*/  PRMT R45, R45, 0x7632, R45 ;  /* 0x000076322d2d7816 */ /* 0x000fe2000000002d */
[----:B-----5:R3:W-:Y:S01]  /*2080*/  STL [R1+0x120], R3 ;  /* 0x0001200301007387 */ /* 0x0207e20000100800 */
[----:B-1----:R-:W-:-:S03]  /*2090*/  PRMT R5, R42, 0x7632, R5 ;  /* 0x000076322a057816 */ /* 0x002fc60000000005 */
[----:B------:R1:W-:Y:S01]  /*20a0*/  STL [R1+0x11c], R2 ;  /* 0x00011c0201007387 */ /* 0x0003e20000100800 */
[----:B--2---:R-:W-:-:S03]  /*20b0*/  PRMT R4, R43, 0x7632, R4 ;  /* 0x000076322b047816 */ /* 0x004fc60000000004 */
[----:B------:R2:W-:Y:S01]  /*20c0*/  STL [R1+0x118], R0 ;  /* 0x0001180001007387 */ /* 0x0005e20000100800 */
[----:B---3--:R-:W-:-:S03]  /*20d0*/  PRMT R3, R40, 0x7632, R3 ;  /* 0x0000763228037816 */ /* 0x008fc60000000003 */
[----:B------:R3:W-:Y:S01]  /*20e0*/  STL.S16 [R1+0x20], R5 ;  /* 0x0000200501007387 */ /* 0x0007e20000100600 */
[----:B-1----:R-:W-:Y:S02]  /*20f0*/  PRMT R2, R41, 0x7632, R2 ;  /* 0x0000763229027816 */ /* 0x002fe40000000002 */
[----:B0-----:R-:W-:Y:S02]  /*2100*/  PRMT R49, R39, 0x7632, R49 ;  /* 0x0000763227317816 */ /* 0x001fe40000000031 */
[----:B--2---:R-:W-:Y:S01]  /*2110*/  PRMT R0, R38, 0x7632, R0 ;  /* 0x0000763226007816 */ /* 0x004fe20000000000 */
[----:B---3--:R0:W5:Y:S04]  /*2120*/  LDL.LU R5, [R1+0x128] ;  /* 0x0001280001057983 */ /* 0x0081680000300800 */
[----:B------:R1:W-:Y:S04]  /*2130*/  STL.S16 [R1+0x9c], R4 ;  /* 0x00009c0401007387 */ /* 0x0003e80000100600 */
[----:B-1----:R0:W5:Y:S04]  /*2140*/  LDL.LU R4, [R1+0x124] ;  /* 0x0001240001047983 */ /* 0x0021680000300800 */
[----:B------:R1:W-:Y:S04]  /*2150*/  STL.S16 [R1+0x8], R3 ;  /* 0x0000080301007387 */ /* 0x0003e80000100600 */
[----:B-1----:R0:W5:Y:S04]  /*2160*/  LDL.LU R3, [R1+0x120] ;  /* 0x0001200001037983 */ /* 0x0021680000300800 */
[----:B------:R1:W-:Y:S04]  /*2170*/  STL.S16 [R1+0xa0], R2 ;  /* 0x0000a00201007387 */ /* 0x0003e80000100600 */
[----:B-1----:R0:W5:Y:S04]  /*2180*/  LDL.LU R2, [R1+0x11c] ;  /* 0x00011c0001027983 */ /* 0x0021680000300800 */
[----:B------:R1:W-:Y:S04]  /*2190*/  STL.S16 [R1+0x4], R0 ;  /* 0x0000040001007387 */ /* 0x0003e80000100600 */
[----:B-1----:R0:W5:Y:S01]  /*21a0*/  LDL.LU R0, [R1+0x118] ;  /* 0x0001180001007983 */ /* 0x0021620000300800 */
[----:B------:R-:W-:-:S02]  /*21b0*/  PRMT R38, R36, 0x7632, R38 ;  /* 0x0000763224267816 */ /* 0x000fc40000000026 */
[----:B------:R-:W-:Y:S01]  /*21c0*/  PRMT R36, R37, 0x7632, R36 ;  /* 0x0000763225247816 */ /* 0x000fe20000000024 */
[----:B------:R1:W-:Y:S01]  /*21d0*/  STL.S16 [R1+0xa4], R49 ;  /* 0x0000a43101007387 */ /* 0x0003e20000100600 */
[----:B------:R-:W-:Y:S02]  /*21e0*/  PRMT R51, R34, 0x7632, R51 ;  /* 0x0000763222337816 */ /* 0x000fe40000000033 */
[----:B------:R-:W-:Y:S01]  /*21f0*/  PRMT R34, R35, 0x7632, R34 ;  /* 0x0000763223227816 */ /* 0x000fe20000000022 */
[----:B------:R0:W-:Y:S01]  /*2200*/  STL.S16 [R1], R38 ;  /* 0x0000002601007387 */ /* 0x0001e20000100600 */
[----:B------:R-:W-:Y:S02]  /*2210*/  PRMT R50, R32, 0x7632, R50 ;  /* 0x0000763220327816 */ /* 0x000fe40000000032 */
[----:B------:R-:W-:Y:S01]  /*2220*/  PRMT R32, R33, 0x7632, R32 ;  /* 0x0000763221207816 */ /* 0x000fe20000000020 */
[----:B------:R0:W-:Y:S01]  /*2230*/  STL.S16 [R1+0xa8], R36 ;  /* 0x0000a82401007387 */ /* 0x0001e20000100600 */
[----:B------:R-:W-:-:S02]  /*2240*/  PRMT R48, R30, 0x7632, R48 ;  /* 0x000076321e307816 */ /* 0x000fc40000000030 */
[----:B------:R-:W-:Y:S01]  /*2250*/  PRMT R30, R31, 0x7632, R30 ;  /* 0x000076321f1e7816 */ /* 0x000fe2000000001e */
[----:B-1----:R-:W1:Y:S01]  /*2260*/  S2R R49, SR_TID.X ;  /* 0x0000000000317919 */ /* 0x002e620000002100 */
[----:B------:R-:W-:Y:S02]  /*2270*/  PRMT R43, R28, 0x7632, R43 ;  /* 0x000076321c2b7816 */ /* 0x000fe4000000002b */
[----:B------:R-:W-:Y:S01]  /*2280*/  PRMT R28, R29, 0x7632, R28 ;  /* 0x000076321d1c7816 */ /* 0x000fe2000000001c */
[----:B------:R0:W-:Y:S01]  /*2290*/  STL.S16 [R1+0xac], R34 ;  /* 0x0000ac2201007387 */ /* 0x0001e20000100600 */
[----:B------:R-:W-:Y:S02]  /*22a0*/  PRMT R42, R26, 0x7632, R42 ;  /* 0x000076321a2a7816 */ /* 0x000fe4000000002a */
[----:B------:R-:W-:Y:S01]  /*22b0*/  PRMT R26, R27, 0x7632, R26 ;  /* 0x000076321b1a7816 */ /* 0x000fe2000000001a */
[----:B------:R0:W-:Y:S01]  /*22c0*/  STL.S16 [R1+0xb0], R32 ;  /* 0x0000b02001007387 */ /* 0x0001e20000100600 */
[----:B------:R-:W-:-:S02]  /*22d0*/  PRMT R41, R24, 0x7632, R41 ;  /* 0x0000763218297816 */ /* 0x000fc40000000029 */
[----:B------:R-:W-:Y:S01]  /*22e0*/  PRMT R24, R25, 0x7632, R24 ;  /* 0x0000763219187816 */ /* 0x000fe20000000018 */
[----:B------:R0:W-:Y:S01]  /*22f0*/  STL.S16 [R1+0xb4], R30 ;  /* 0x0000b41e01007387 */ /* 0x0001e20000100600 */
        /* <DEDUP_REMOVED lines=12> */
[----:B------:R-:W-:-:S03]  /*23c0*/  PRMT R39, R14, 0x7632, R39 ;  /* 0x000076320e277816 */ /* 0x000fc60000000027 */
[----:B------:R0:W-:Y:S01]  /*23d0*/  STL.S16 [R1+0xc8], R21 ;  /* 0x0000c81501007387 */ /* 0x0001e20000100600 */
[----:B------:R-:W-:Y:S01]  /*23e0*/  BAR.SYNC.DEFER_BLOCKING 0x0 ;  /* 0x0000000000007b1d */ /* 0x000fe20000010000 */
[C---:B-1----:R-:W-:Y:S02]  /*23f0*/  ISETP.NE.AND P0, PT, R49.reuse, RZ, PT ;  /* 0x000000ff3100720c */ /* 0x042fe40003f05270 */
[----:B------:R-:W-:-:S03]  /*2400*/  ISETP.GT.U32.AND P1, PT, R49, 0xff, PT ;  /* 0x000000ff3100780c */ /* 0x000fc60003f24070 */
[----:B------:R0:W-:Y:S04]  /*2410*/  STL.S16 [R1+0xcc], R19 ;  /* 0x0000cc1301007387 */ /* 0x0001e80000100600 */
[----:B------:R0:W-:Y:S04]  /*2420*/  STL.S16 [R1+0xd0], R16 ;  /* 0x0000d01001007387 */ /* 0x0001e80000100600 */
[----:B------:R-:W-:Y:S05]  /*2430*/  @P0 BRA `(.L_x_1630) ;  /* 0x0000000000440947 */ /* 0x000fea0003800000 */
[----:B0-----:R-:W0:Y:S01]  /*2440*/  S2R R38, SR_CTAID.X ;  /* 0x0000000000267919 */ /* 0x001e220000002500 */
[----:B------:R-:W1:Y:S01]  /*2450*/  LDC.64 R22, c[0x0][0x250] ;  /* 0x00009400ff167b82 */ /* 0x000e620000000a00 */
[----:B------:R-:W-:Y:S01]  /*2460*/  MOV R16, 0x7ffffff1 ;  /* 0x7ffffff100107802 */ /* 0x000fe20000000f00 */
[----:B------:R-:W1:Y:S01]  /*2470*/  S2R R49, SR_CTAID.Y ;  /* 0x0000000000317919 */ /* 0x000e620000002600 */
[----:B0-----:R-:W-:-:S04]  /*2480*/  ISETP.NE.AND P0, PT, R38, RZ, PT ;  /* 0x000000ff2600720c */ /* 0x001fc80003f05270 */
[----:B------:R-:W-:Y:S01]  /*2490*/  SEL R16, R16, 0x1, !P0 ;  /* 0x0000000110107807 */ /* 0x000fe20004000000 */
[----:B-1----:R-:W-:Y:S01]  /*24a0*/  IMAD.WIDE.U32 R22, R49, 0x4, R22 ;  /* 0x0000000431167825 */ /* 0x002fe200078e0016 */
[----:B------:R-:W-:Y:S06]  /*24b0*/  MEMBAR.ALL.GPU ;  /* 0x0000000000007992 */ /* 0x000fec000000a000 */
[----:B------:R-:W-:-:S00]  /*24c0*/  ERRBAR ;  /* 0x00000000000079ab */ /* 0x000fc00000000000 */
[----:B------:R-:W-:Y:S06]  /*24d0*/  CGAERRBAR ;  /* 0x00000000000075ab */ /* 0x000fec0000000000 */
[----:B------:R0:W5:Y:S02]  /*24e0*/  ATOM.E.ADD.STRONG.GPU PT, R16, desc[UR8][R22.64], R16 ;  /* 0x000000101610798a */ /* 0x00016400081ee1c8 */
.L_x_1631:
[----:B------:R-:W2:Y:S04]  /*24f0*/  LD.E.STRONG.GPU R19, desc[UR8][R22.64] ;  /* 0x0000000816137980 */ /* 0x000ea8000c10f900 */
[----:B--2---:R-:W-:Y:S01]  /*2500*/  CCTL.IVALL ;  /* 0x00000000ff00798f */ /* 0x004fe20002000000 */
[----:B------:R-:W-:Y:S05]  /*2510*/  YIELD ;  /* 0x0000000000007946 */ /* 0x000fea0003800000 */
[----:B-----5:R-:W-:-:S04]  /*2520*/  LOP3.LUT R19, R19, R16, RZ, 0x3c, !PT ;  /* 0x0000001013137212 */ /* 0x020fc800078e3cff */
[----:B------:R-:W-:-:S13]  /*2530*/  ISETP.GT.AND P0, PT, R19, -0x1, PT ;  /* 0xffffffff1300780c */ /* 0x000fda0003f04270 */
[----:B------:R-:W-:Y:S05]  /*2540*/  @P0 BRA `(.L_x_1631) ;  /* 0xfffffffc00e80947 */ /* 0x000fea000383ffff */
.L_x_1630:
[----:B------:R-:W-:Y:S05]  /*2550*/  WARPSYNC.ALL ;  /* 0x0000000000007948 */ /* 0x000fea0003800000 */
[----:B0-----:R-:W-:Y:S02]  /*2560*/  PRMT R21, R15, 0x7632, R21 ;  /* 0x000076320f157816 */ /* 0x001fe40000000015 */
[----:B------:R-:W-:Y:S02]  /*2570*/  PRMT R38, R12, 0x7632, R38 ;  /* 0x000076320c267816 */ /* 0x000fe40000000026 */
[----:B------:R-:W-:Y:S01]  /*2580*/  PRMT R19, R13, 0x7632, R19 ;  /* 0x000076320d137816 */ /* 0x000fe20000000013 */
[----:B------:R-:W0:Y:S01]  /*2590*/  S2R R25, SR_TID.X ;  /* 0x0000000000197919 */ /* 0x000e220000002100 */
[----:B------:R-:W1:Y:S01]  /*25a0*/  @!P1 LDC R16, c[0x0][0x10] ;  /* 0x00000400ff109b82 */ /* 0x000e620000000800 */
[----:B------:R-:W-:Y:S01]  /*25b0*/  ULDC.64 UR12, c[0x0][0x240] ;  /* 0x00009000000c7ab9 */ /* 0x000fe20000000a00 */
[----:B------:R-:W1:Y:S01]  /*25c0*/  S2R R24, SR_CTAID.Y ;  /* 0x0000000000187919 */ /* 0x000e620000002600 */
[----:B0-----:R-:W-:Y:S01]  /*25d0*/  @!P1 LOP3.LUT R22, R25, 0x7ffffff0, RZ, 0xc0, !PT ;  /* 0x7ffffff019169812 */ /* 0x001fe200078ec0ff */
[----:B-1----:R-:W-:-:S04]  /*25e0*/  @!P1 IMAD R16, R16, UR4, R24 ;  /* 0x0000000410109c24 */ /* 0x002fc8000f8e0218 */
[----:B------:R-:W-:Y:S01]  /*25f0*/  @!P1 IMAD R16, R16, 0x100, R22 ;  /* 0x0000010010109824 */ /* 0x000fe200078e0216 */
[----:B------:R-:W-:-:S04]  /*2600*/  @!P1 LOP3.LUT R22, R25, 0xf, RZ, 0xc0, !PT ;  /* 0x0000000f19169812 */ /* 0x000fc800078ec0ff */
[----:B------:R-:W-:Y:S02]  /*2610*/  @!P1 IADD3 R16, R16, R22, RZ ;  /* 0x0000001610109210 */ /* 0x000fe40007ffe0ff */
[----:B------:R-:W0:Y:S02]  /*2620*/  @!P1 LDC.64 R22, c[0x0][0x248] ;  /* 0x00009200ff169b82 */ /* 0x000e240000000a00 */
[----:B------:R-:W-:-:S05]  /*2630*/  @!P1 SHF.L.U32 R16, R16, 0x1, RZ ;  /* 0x0000000110109819 */ /* 0x000fca00000006ff */
[----:B0-----:R-:W-:Y:S01]  /*2640*/  @!P1 IMAD.WIDE.U32 R22, R16, 0x4, R22 ;  /* 0x0000000410169825 */ /* 0x001fe200078e0016 */
[----:B------:R-:W-:Y:S06]  /*2650*/  BAR.SYNC.DEFER_BLOCKING 0x0 ;  /* 0x0000000000007b1d */ /* 0x000fec0000010000 */
[----:B------:R-:W2:Y:S01]  /*2660*/  @!P1 LDG.E.64 R22, desc[UR8][R22.64] ;  /* 0x0000000816169981 */ /* 0x000ea2000c1e1b00 */
[----:B------:R-:W-:Y:S01]  /*2670*/  IMAD.MOV.U32 R16, RZ, RZ, RZ ;  /* 0x000000ffff107224 */ /* 0x000fe200078e00ff */
[----:B------:R-:W-:Y:S01]  /*2680*/  LOP3.LUT P0, RZ, R25, 0xffffff0f, RZ, 0xc0, !PT ;  /* 0xffffff0f19ff7812 */ /* 0x000fe2000780c0ff */
[----:B------:R-:W-:Y:S01]  /*2690*/  BSSY B0, `(.L_x_1632) ;  /* 0x0000038000007945 */ /* 0x000fe20003800000 */
[----:B------:R-:W0:Y:S11]  /*26a0*/  S2R R26, SR_CTAID.X ;  /* 0x00000000001a7919 */ /* 0x000e360000002500 */
[----:B------:R-:W-:-:S04]  /*26b0*/  @!P0 MOV R24, 0x400 ;  /* 0x0000040000188802 */ /* 0x000fc80000000f00 */
[----:B------:R-:W-:Y:S01]  /*26c0*/  @!P0 IADD3 R24, R24, 0xc80, RZ ;  /* 0x00000c8018188810 */ /* 0x000fe20007ffe0ff */
[----:B--2---:R-:W-:Y:S01]  /*26d0*/  @!P1 FADD.FTZ R16, RZ, R22 ;  /* 0x00000016ff109221 */ /* 0x004fe20000010000 */
[----:B------:R-:W-:-:S06]  /*26e0*/  HFMA2.MMA R22, -RZ, RZ, 0, 0 ;  /* 0x00000000ff167435 */ /* 0x000fcc00000001ff */
[----:B------:R-:W-:Y:S01]  /*26f0*/  @!P1 FADD.FTZ R22, RZ, R23 ;  /* 0x00000017ff169221 */ /* 0x000fe20000010000 */
[----:B------:R-:W-:Y:S01]  /*2700*/  ISETP.EQ.U32.AND P1, PT, RZ, UR12, PT ;  /* 0x0000000cff007c0c */ /* 0x000fe2000bf22070 */
[----:B------:R-:W1:Y:S02]  /*2710*/  SHFL.BFLY PT, R23, R16, 0x8, 0x1f ;  /* 0x0d001f0010177f89 */ /* 0x000e6400000e0000 */
[----:B-1----:R-:W-:Y:S02]  /*2720*/  FADD.FTZ R16, R23, R16 ;  /* 0x0000001017107221 */ /* 0x002fe40000010000 */
[----:B------:R-:W1:Y:S02]  /*2730*/  SHFL.BFLY PT, R23, R22, 0x8, 0x1f ;  /* 0x0d001f0016177f89 */ /* 0x000e6400000e0000 */
[----:B-1----:R-:W-:Y:S02]  /*2740*/  FADD.FTZ R22, R23, R22 ;  /* 0x0000001617167221 */ /* 0x002fe40000010000 */
[----:B------:R-:W1:Y:S02]  /*2750*/  SHFL.BFLY PT, R23, R16, 0x4, 0x1f ;  /* 0x0c801f0010177f89 */ /* 0x000e6400000e0000 */
[----:B-1----:R-:W-:-:S02]  /*2760*/  FADD.FTZ R16, R16, R23 ;  /* 0x0000001710107221 */ /* 0x002fc40000010000 */
        /* <DEDUP_REMOVED lines=9> */
[----:B------:R-:W-:Y:S01]  /*2800*/  @!P0 FMUL.FTZ R22, R22, 4.8828125727595761418e-05 ;  /* 0x384ccccd16168820 */ /* 0x000fe20000410000 */
[----:B-1----:R-:W-:-:S03]  /*2810*/  FADD.FTZ R23, R16, R23 ;  /* 0x0000001710177221 */ /* 0x002fc60000010000 */
[----:B------:R-:W-:-:S04]  /*2820*/  @!P0 FMUL.FTZ R16, R22, R22 ;  /* 0x0000001616108220 */ /* 0x000fc80000410000 */
[----:B------:R-:W-:Y:S02]  /*2830*/  @!P0 FFMA.FTZ R23, R23, 4.8828125727595761418e-05, -R16 ;  /* 0x384ccccd17178823 */ /* 0x000fe40000010810 */
[----:B------:R-:W1:Y:S03]  /*2840*/  @!P0 S2R R16, SR_CgaCtaId ;  /* 0x0000000000108919 */ /* 0x000e660000008800 */
[----:B------:R-:W-:Y:S02]  /*2850*/  @!P0 FMNMX.FTZ R23, RZ, R23, !PT ;  /* 0x00000017ff178209 */ /* 0x000fe40007810000 */
[----:B-1----:R-:W-:Y:S02]  /*2860*/  @!P0 LEA R16, R16, R24, 0x18 ;  /* 0x0000001810108211 */ /* 0x002fe400078ec0ff */
[----:B------:R-:W-:-:S04]  /*2870*/  @!P0 SHF.R.U32.HI R24, RZ, 0x1, R25 ;  /* 0x00000001ff188819 */ /* 0x000fc80000011619 */
[----:B------:R-:W-:-:S05]  /*2880*/  @!P0 LOP3.LUT R24, R24, 0x7ffffff8, RZ, 0xc0, !PT ;  /* 0x7ffffff818188812 */ /* 0x000fca00078ec0ff */
[----:B------:R-:W-:-:S05]  /*2890*/  @!P0 IMAD.IADD R16, R24, 0x1, R16 ;  /* 0x0000000118108824 */ /* 0x000fca00078e0210 */
[----:B------:R1:W-:Y:S01]  /*28a0*/  @!P0 STS.64 [R16], R22 ;  /* 0x0000001610008388 */ /* 0x0003e20000000a00 */
[----:B------:R-:W-:Y:S01]  /*28b0*/  BAR.SYNC.DEFER_BLOCKING 0x0 ;  /* 0x0000000000007b1d */ /* 0x000fe20000010000 */
[----:B0-----:R-:W-:-:S04]  /*28c0*/  LOP3.LUT P0, RZ, R26, 0xf, RZ, 0xc0, !PT ;  /* 0x0000000f1aff7812 */ /* 0x001fc8000780c0ff */
[----:B------:R-:W-:-:S04]  /*28d0*/  ISETP.GT.U32.OR P0, PT, R25, 0xf, P0 ;  /* 0x0000000f1900780c */ /* 0x000fc80000704470 */
[----:B------:R-:W-:-:S13]  /*28e0*/  ISETP.EQ.OR.EX P0, PT, RZ, UR13, P0, P1 ;  /* 0x0000000dff007c0c */ /* 0x000fda0008702710 */
[----:B-1----:R-:W-:Y:S05]  /*28f0*/  @P0 BRA `(.L_x_1633) ;  /* 0x0000000000440947 */ /* 0x002fea0003800000 */
[----:B------:R-:W0:Y:S01]  /*2900*/  S2UR UR7, SR_CgaCtaId ;  /* 0x00000000000779c3 */ /* 0x000e220000008800 */
[----:B------:R-:W-:Y:S01]  /*2910*/  UMOV UR6, 0x400 ;  /* 0x0000040000067882 */ /* 0x000fe20000000000 */
[C---:B------:R-:W-:Y:S01]  /*2920*/  SHF.L.U32 R16, R6.reuse, 0x4, RZ ;  /* 0x0000000406107819 */ /* 0x040fe200000006ff */
[----:B------:R-:W-:Y:S01]  /*2930*/  UIADD3 UR6, UR6, 0xc80, URZ ;  /* 0x00000c8006067890 */ /* 0x000fe2000fffe03f */
[----:B-----5:R-:W-:Y:S02]  /*2940*/  SHF.L.U64.HI R22, R6, 0x4, R5 ;  /* 0x0000000406167819 */ /* 0x020fe40000010205 */
[C---:B------:R-:W-:Y:S02]  /*2950*/  LOP3.LUT R23, R16.reuse, 0x10, RZ, 0xc0, !PT ;  /* 0x0000001010177812 */ /* 0x040fe400078ec0ff */
[----:B------:R-:W-:Y:S02]  /*2960*/  LOP3.LUT R16, R16, 0xffffffe0, RZ, 0xc0, !PT ;  /* 0xffffffe010107812 */ /* 0x000fe400078ec0ff */
[----:B------:R-:W-:-:S02]  /*2970*/  IADD3 R23, R23, R25, RZ ;  /* 0x0000001917177210 */ /* 0x000fc40007ffe0ff */
[----:B------:R-:W-:Y:S02]  /*2980*/  LOP3.LUT R22, R22, 0x1fffffff, RZ, 0xc0, !PT ;  /* 0x1fffffff16167812 */ /* 0x000fe400078ec0ff */
        /* <DEDUP_REMOVED lines=8> */
.L_x_1633:
[----:B------:R-:W-:Y:S05]  /*2a10*/  BSYNC B0 ;  /* 0x0000000000007941 */ /* 0x000fea0003800000 */
.L_x_1632:
[----:B0-----:R-:W2:Y:S04]  /*2a20*/  LDL.LU R22, [R1+0x50] ;  /* 0x0000500001167983 */ /* 0x001ea80000300800 */
[----:B------:R-:W2:Y:S04]  /*2a30*/  LDL.LU R16, [R1+0x18] ;  /* 0x0000180001107983 */ /* 0x000ea80000300800 */
[----:B------:R-:W3:Y:S01]  /*2a40*/  LDL.LU R26, [R1+0x10] ;  /* 0x00001000011a7983 */ /* 0x000ee20000300800 */
[----:B------:R-:W0:Y:S01]  /*2a50*/  S2UR UR7, SR_CgaCtaId ;  /* 0x00000000000779c3 */ /* 0x000e220000008800 */
[----:B------:R-:W-:-:S02]  /*2a60*/  UMOV UR6, 0x400 ;  /* 0x0000040000067882 */ /* 0x000fc40000000000 */
[----:B------:R1:W-:Y:S01]  /*2a70*/  STL [R1+0x170], R17 ;  /* 0x0001701101007387 */ /* 0x0003e20000100800 */
[----:B------:R-:W-:Y:S01]  /*2a80*/  IMAD.U32 R28, R14, 0x10000, RZ ;  /* 0x000100000e1c7824 */ /* 0x000fe200078e00ff */
[----:B------:R-:W-:Y:S02]  /*2a90*/  UIADD3 UR6, UR6, 0xc80, URZ ;  /* 0x00000c8006067890 */ /* 0x000fe4000fffe03f */
[----:B-----5:R4:W-:Y:S04]  /*2aa0*/  STL [R1+0x118], R5 ;  /* 0x0001180501007387 */ /* 0x0209e80000100800 */
[----:B------:R-:W-:Y:S04]  /*2ab0*/  STL [R1+0x11c], R6 ;  /* 0x00011c0601007387 */ /* 0x000fe80000100800 */
[----:B-1----:R-:W3:Y:S04]  /*2ac0*/  LDL.LU R17, [R1+0x44] ;  /* 0x0000440001117983 */ /* 0x002ee80000300800 */
[----:B------:R-:W3:Y:S01]  /*2ad0*/  LDL.LU R49, [R1+0x58] ;  /* 0x0000580001317983 */ /* 0x000ee20000300800 */
[----:B------:R-:W-:-:S03]  /*2ae0*/  SHF.L.U32 R14, R21, 0x10, RZ ;  /* 0x00000010150e7819 */ /* 0x000fc600000006ff */
[----:B------:R-:W3:Y:S01]  /*2af0*/  LDL.LU R32, [R1+0x5c] ;  /* 0x00005c0001207983 */ /* 0x000ee20000300800 */
[----:B0-----:R-:W-:-:S03]  /*2b00*/  ULEA UR6, UR7, UR6, 0x18 ;  /* 0x0000000607067291 */ /* 0x001fc6000f8ec03f */
[----:B------:R-:W3:Y:S04]  /*2b10*/  LDL.LU R36, [R1+0x64] ;  /* 0x0000640001247983 */ /* 0x000ee80000300800 */
[----:B------:R-:W3:Y:S04]  /*2b20*/  LDL.LU R33, [R1+0x68] ;  /* 0x0000680001217983 */ /* 0x000ee80000300800 */
[----:B----4-:R-:W4:Y:S04]  /*2b30*/  LDL.LU R5, [R1+0x6c] ;  /* 0x00006c0001057983 */ /* 0x010f280000300800 */
[----:B------:R-:W4:Y:S01]  /*2b40*/  LDL.LU R21, [R1+0x54] ;  /* 0x0000540001157983 */ /* 0x000f220000300800 */
[----:B------:R-:W-:Y:S01]  /*2b50*/  SHF.L.U32 R29, R12, 0x10, RZ ;  /* 0x000000100c1d7819 */ /* 0x000fe200000006ff */
[----:B------:R-:W-:-:S02]  /*2b60*/  IMAD.U32 R12, R19, 0x10000, RZ ;  /* 0x00010000130c7824 */ /* 0x000fc400078e00ff */
[----:B------:R-:W4:Y:S04]  /*2b70*/  LDL.LU R34, [R1+0x74] ;  /* 0x0000740001227983 */ /* 0x000f280000300800 */
[----:B------:R-:W4:Y:S04]  /*2b80*/  LDL.LU R35, [R1+0x7c] ;  /* 0x00007c0001237983 */ /* 0x000f280000300800 */
[----:B------:R-:W4:Y:S01]  /*2b90*/  LDL.LU R37, [R1+0x84] ;  /* 0x0000840001257983 */ /* 0x000f220000300800 */
[----:B--2---:R-:W-:Y:S02]  /*2ba0*/  IMAD R22, R16, 0x50, R22 ;  /* 0x0000005010167824 */ /* 0x004fe400078e0216 */
[----:B------:R-:W-:-:S03]  /*2bb0*/  IMAD.SHL.U32 R16, R6, 0x10, RZ ;  /* 0x0000001006107824 */ /* 0x000fc600078e00ff */
[----:B------:R-:W-:Y:S02]  /*2bc0*/  SHF.L.U32 R22, R22, 0x2, RZ ;  /* 0x0000000216167819 */ /* 0x000fe400000006ff */
[----:B------:R-:W-:Y:S02]  /*2bd0*/  LOP3.LUT R16, R16, 0x10, RZ, 0xc0, !PT ;  /* 0x0000001010107812 */ /* 0x000fe400078ec0ff */
[----:B------:R-:W-:Y:S01]  /*2be0*/  SHF.R.S32.HI R23, RZ, 0x1f, R22 ;  /* 0x0000001fff177819 */ /* 0x000fe20000011416 */
[----:B------:R-:W-:Y:S01]  /*2bf0*/  IMAD.WIDE.U32 R24, R22, -0x33333333, RZ ;  /* 0xcccccccd16187825 */ /* 0x000fe200078e00ff */
[----:B------:R-:W-:-:S03]  /*2c00*/  IADD3 R16, RZ, -R16, RZ ;  /* 0x80000010ff107210 */ /* 0x000fc60007ffe0ff */
[----:B---3--:R-:W-:Y:S01]  /*2c10*/  IMAD.WIDE.U32 R22, R26, 0xa0000, R22 ;  /* 0x000a00001a167825 */ /* 0x008fe200078e0016 */
[----:B------:R-:W-:-:S04]  /*2c20*/  LEA.HI R16, R25, R16, RZ, 0x1c ;  /* 0x0000001019107211 */ /* 0x000fc800078fe0ff */
[----:B------:R-:W-:Y:S01]  /*2c30*/  LEA R16, R16, UR6, 0x3 ;  /* 0x0000000610107c11 */ /* 0x000fe2000f8e18ff */
[----:B------:R-:W-:-:S04]  /*2c40*/  ULDC UR6, c[0x0][0x230] ;  /* 0x00008c0000067ab9 */ /* 0x000fc80000000800 */
[----:B------:R-:W0:Y:S01]  /*2c50*/  LDS.64 R24, [R16] ;  /* 0x0000000010187984 */ /* 0x000e220000000a00 */
[----:B------:R-:W-:Y:S01]  /*2c60*/  IADD3 R4, P0, R4, R22, RZ ;  /* 0x0000001604047210 */ /* 0x000fe20007f1e0ff */
[----:B0-----:R-:W-:Y:S01]  /*2c70*/  FADD.FTZ R16, R25, UR6 ;  /* 0x0000000619107e21 */ /* 0x001fe20008010000 */
[----:B------:R-:W-:Y:S01]  /*2c80*/  FADD.FTZ R0, R0, -R24 ;  /* 0x8000001800007221 */ /* 0x000fe20000010000 */
[----:B------:R-:W-:Y:S01]  /*2c90*/  ULDC.64 UR6, c[0x0][0x210] ;  /* 0x0000840000067ab9 */ /* 0x000fe20000000a00 */
[----:B------:R-:W2:Y:S03]  /*2ca0*/  LDL.LU R25, [R1+0x94] ;  /* 0x0000940001197983 */ /* 0x000ea60000300800 */
[----:B------:R-:W0:Y:S02]  /*2cb0*/  MUFU.RSQ R16, R16 ;  /* 0x0000001000107308 */ /* 0x000e240000001400 */
[----:B0-----:R-:W-:-:S04]  /*2cc0*/  FMUL.FTZ R0, R0, R16 ;  /* 0x0000001000007220 */ /* 0x001fc80000410000 */
[----:B------:R-:W-:Y:S01]  /*2cd0*/  FFMA.FTZ R31, R0, R28, R29 ;  /* 0x0000001c001f7223 */ /* 0x000fe2000001001d */
[----:B------:R-:W-:Y:S02]  /*2ce0*/  IADD3 R0, R17, R23, RZ ;  /* 0x0000001711007210 */ /* 0x000fe40007ffe0ff */
[----:B------:R-:W3:Y:S02]  /*2cf0*/  LDL.LU R17, [R1+0xd4] ;  /* 0x0000d40001117983 */ /* 0x000ee40000300800 */
[----:B------:R-:W-:Y:S02]  /*2d00*/  IADD3.X R19, RZ, R0, RZ, P0, !PT ;  /* 0x00000000ff137210 */ /* 0x000fe400007fe4ff */
[----:B------:R-:W-:-:S04]  /*2d10*/  LEA R26, P0, R4, UR6, 0x1 ;  /* 0x00000006041a7c11 */ /* 0x000fc8000f8008ff */
[----:B------:R-:W-:Y:S02]  /*2d20*/  LEA.HI.X R27, R4, UR7, R19, 0x1, P0 ;  /* 0x00000007041b7c11 */ /* 0x000fe400080f0c13 */
[-C--:B----4-:R-:W-:Y:S02]  /*2d30*/  IADD3 R19, P0, R21, R22.reuse, RZ ;  /* 0x0000001615137210 */ /* 0x090fe40007f1e0ff */
[-C--:B------:R-:W-:Y:S02]  /*2d40*/  IADD3 R21, P2, R36, R22.reuse, RZ ;  /* 0x0000001624157210 */ /* 0x080fe40007f5e0ff */
[----:B------:R-:W-:Y:S02]  /*2d50*/  IADD3 R36, P4, R5, R22, RZ ;  /* 0x0000001605247210 */ /* 0x000fe40007f9e0ff */
[----:B------:R-:W4:Y:S01]  /*2d60*/  LDL.LU R5, [R1+0x14] ;  /* 0x0000140001057983 */ /* 0x000f220000300800 */
[----:B------:R-:W-:Y:S02]  /*2d70*/  SHF.L.U32 R46, R46, 0x10, RZ ;  /* 0x000000102e2e7819 */ /* 0x000fe400000006ff */
[----:B------:R-:W-:Y:S01]  /*2d80*/  SHF.L.U32 R47, R47, 0x10, RZ ;  /* 0x000000102f2f7819 */ /* 0x000fe200000006ff */
[----:B------:R-:W-:-:S02]  /*2d90*/  FADD.FTZ R61, R61, -R24 ;  /* 0x800000183d3d7221 */ /* 0x000fc40000010000 */
[C---:B------:R-:W-:Y:S02]  /*2da0*/  FADD.FTZ R46, -R24.reuse, R46 ;  /* 0x0000002e182e7221 */ /* 0x040fe40000010100 */
[----:B------:R-:W-:Y:S01]  /*2db0*/  FADD.FTZ R47, -R24, R47 ;  /* 0x0000002f182f7221 */ /* 0x000fe20000010100 */
[----:B------:R-:W-:Y:S01]  /*2dc0*/  SHF.L.U32 R39, R39, 0x10, RZ ;  /* 0x0000001027277819 */ /* 0x000fe200000006ff */
[----:B------:R-:W-:Y:S01]  /*2dd0*/  IMAD.U32 R38, R38, 0x10000, RZ ;  /* 0x0001000026267824 */ /* 0x000fe200078e00ff */
[----:B------:R-:W-:Y:S01]  /*2de0*/  SHF.L.U32 R15, R15, 0x10, RZ ;  /* 0x000000100f0f7819 */ /* 0x000fe200000006ff */
[C---:B------:R-:W-:Y:S01]  /*2df0*/  FMUL.FTZ R46, R16.reuse, R46 ;  /* 0x0000002e102e7220 */ /* 0x040fe20000410000 */
[----:B------:R-:W-:Y:S02]  /*2e00*/  IMAD.U32 R13, R13, 0x10000, RZ ;  /* 0x000100000d0d7824 */ /* 0x000fe400078e00ff */
[C---:B------:R-:W-:Y:S01]  /*2e10*/  FMUL.FTZ R61, R16.reuse, R61 ;  /* 0x0000003d103d7220 */ /* 0x040fe20000410000 */
[----:B------:R-:W-:Y:S01]  /*2e20*/  FMUL.FTZ R47, R16, R47 ;  /* 0x0000002f102f7220 */ /* 0x000fe20000410000 */
[----:B------:R-:W-:-:S02]  /*2e30*/  FFMA.FTZ R46, R46, R39, R38 ;  /* 0x000000272e2e7223 */ /* 0x000fc40000010026 */
[----:B------:R-:W-:Y:S01]  /*2e40*/  FFMA.FTZ R30, R61, R15, R13 ;  /* 0x0000000f3d1e7223 */ /* 0x000fe2000001000d */
[----:B------:R-:W-:Y:S02]  /*2e50*/  FFMA.FTZ R47, R47, R14, R12 ;  /* 0x0000000e2f2f7223 */ /* 0x000fe4000001000c */
[----:B------:R-:W-:-:S03]  /*2e60*/  F2FP.BF16.F32.PACK_AB R31, R46, R31 ;  /* 0x0000001f2e1f723e */ /* 0x000fc600000010ff */
[----:B------:R-:W-:Y:S02]  /*2e70*/  F2FP.BF16.F32.PACK_AB R30, R47, R30 ;  /* 0x0000001e2f1e723e */ /* 0x000fe400000010ff */
[C---:B------:R-:W-:Y:S02]  /*2e80*/  PRMT R6, R31.reuse, 0x7610, R6 ;  /* 0x000076101f067816 */ /* 0x040fe40000000006 */
[----:B------:R-:W-:Y:S02]  /*2e90*/  PRMT R61, R31, 0x7632, R61 ;  /* 0x000076321f3d7816 */ /* 0x000fe4000000003d */
[C---:B------:R-:W-:Y:S02]  /*2ea0*/  PRMT R31, R30.reuse, 0x7610, R31 ;  /* 0x000076101e1f7816 */ /* 0x040fe4000000001f */
[----:B------:R-:W-:Y:S01]  /*2eb0*/  PRMT R30, R30, 0x7632, R30 ;  /* 0x000076321e1e7816 */ /* 0x000fe2000000001e */
[--C-:B------:R-:W-:Y:S01]  /*2ec0*/  FADD.FTZ R60, R60, -R24.reuse ;  /* 0x800000183c3c7221 */ /* 0x100fe20000010000 */
[----:B------:R0:W-:Y:S01]  /*2ed0*/  STG.E.U16 desc[UR8][R26.64], R6 ;  /* 0x000000061a007986 */ /* 0x0001e2000c101508 */
[-C--:B------:R-:W-:Y:S01]  /*2ee0*/  IADD3 R32, P3, R32, R22.reuse, RZ ;  /* 0x0000001620207210 */ /* 0x080fe20007f7e0ff */
[--C-:B------:R-:W-:Y:S01]  /*2ef0*/  FADD.FTZ R59, R59, -R24.reuse ;  /* 0x800000183b3b7221 */ /* 0x100fe20000010000 */
[----:B------:R-:W-:Y:S01]  /*2f00*/  IADD3 R47, P5, R34, R22, RZ ;  /* 0x00000016222f7210 */ /* 0x000fe20007fbe0ff */
[----:B------:R-:W-:Y:S01]  /*2f10*/  STG.E.U16 desc[UR8][R26.64+0x2], R61 ;  /* 0x0000023d1a007986 */ /* 0x000fe2000c101508 */
[----:B------:R-:W-:Y:S01]  /*2f20*/  FMUL.FTZ R60, R16, R60 ;  /* 0x0000003c103c7220 */ /* 0x000fe20000410000 */
[----:B------:R-:W-:-:S02]  /*2f30*/  FADD.FTZ R58, R58, -R24 ;  /* 0x800000183a3a7221 */ /* 0x000fc40000010000 */
[----:B------:R-:W-:Y:S01]  /*2f40*/  STG.E.U16 desc[UR8][R26.64+0x4], R31 ;  /* 0x0000041f1a007986 */ /* 0x000fe2000c101508 */
[----:B------:R-:W-:-:S03]  /*2f50*/  IADD3 R23, P6, R33, R22, RZ ;  /* 0x0000001621177210 */ /* 0x000fc60007fde0ff */
[----:B------:R1:W-:Y:S01]  /*2f60*/  STG.E.U16 desc[UR8][R26.64+0x6], R30 ;  /* 0x0000061e1a007986 */ /* 0x0003e2000c101508 */
[--C-:B------:R-:W-:Y:S01]  /*2f70*/  FADD.FTZ R57, R57, -R24.reuse ;  /* 0x8000001839397221 */ /* 0x100fe20000010000 */
[----:B------:R-:W-:Y:S01]  /*2f80*/  FADD.FTZ R7, R7, -R24 ;  /* 0x8000001807077221 */ /* 0x000fe20000010000 */
[----:B------:R-:W-:Y:S01]  /*2f90*/  IADD3 R4, P1, R49, R22, RZ ;  /* 0x0000001631047210 */ /* 0x000fe20007f3e0ff */
[----:B------:R-:W-:Y:S01]  /*2fa0*/  FMUL.FTZ R59, R16, R59 ;  /* 0x0000003b103b7220 */ /* 0x000fe20000410000 */
[----:B0-----:R-:W-:Y:S01]  /*2fb0*/  FFMA.FTZ R6, R28, R60, R29 ;  /* 0x0000003c1c067223 */ /* 0x001fe2000001001d */
[--C-:B------:R-:W-:Y:S01]  /*2fc0*/  IMAD.X R33, RZ, RZ, R0.reuse, P3 ;  /* 0x000000ffff217224 */ /* 0x100fe200018e0600 */
[----:B------:R-:W-:Y:S01]  /*2fd0*/  IADD3.X R46, RZ, R0, RZ, P4, !PT ;  /* 0x00000000ff2e7210 */ /* 0x000fe200027fe4ff */
[----:B------:R-:W-:Y:S02]  /*2fe0*/  IMAD.X R49, RZ, RZ, R0, P5 ;  /* 0x000000ffff317224 */ /* 0x000fe400028e0600 */
[----:B------:R-:W-:Y:S01]  /*2ff0*/  FMUL.FTZ R58, R16, R58 ;  /* 0x0000003a103a7220 */ /* 0x000fe20000410000 */
[----:B------:R-:W-:Y:S01]  /*3000*/  IADD3.X R34, RZ, R0, RZ, P6, !PT ;  /* 0x00000000ff227210 */ /* 0x000fe200037fe4ff */
[--C-:B------:R-:W-:Y:S01]  /*3010*/  FADD.FTZ R56, R56, -R24.reuse ;  /* 0x8000001838387221 */ /* 0x100fe20000010000 */
[-C--:B------:R-:W-:Y:S01]  /*3020*/  IADD3 R35, P3, R35, R22.reuse, RZ ;  /* 0x0000001623237210 */ /* 0x080fe20007f7e0ff */
[C---:B------:R-:W-:Y:S01]  /*3030*/  FMUL.FTZ R57, R16.reuse, R57 ;  /* 0x0000003910397220 */ /* 0x040fe20000410000 */
[----:B------:R-:W-:Y:S01]  /*3040*/  IADD3 R37, P4, R37, R22, RZ ;  /* 0x0000001625257210 */ /* 0x000fe20007f9e0ff */
[--C-:B------:R-:W-:Y:S01]  /*3050*/  FADD.FTZ R55, R55, -R24.reuse ;  /* 0x8000001837377221 */ /* 0x100fe20000010000 */
[----:B-1----:R-:W-:Y:S01]  /*3060*/  FMUL.FTZ R27, R16, R7 ;  /* 0x00000007101b7220 */ /* 0x002fe20000410000 */
[--C-:B------:R-:W-:Y:S01]  /*3070*/  FADD.FTZ R54, R54, -R24.reuse ;  /* 0x8000001836367221 */ /* 0x100fe20000010000 */
[C---:B------:R-:W-:Y:S01]  /*3080*/  FMUL.FTZ R56, R16.reuse, R56 ;  /* 0x0000003810387220 */ /* 0x040fe20000410000 */
[C---:B------:R-:W-:Y:S01]  /*3090*/  FMUL.FTZ R55, R16.reuse, R55 ;  /* 0x0000003710377220 */ /* 0x040fe20000410000 */
[--C-:B------:R-:W-:Y:S01]  /*30a0*/  FADD.FTZ R53, R53, -R24.reuse ;  /* 0x8000001835357221 */ /* 0x100fe20000010000 */
[----:B------:R-:W-:Y:S01]  /*30b0*/  FMUL.FTZ R54, R16, R54 ;  /* 0x0000003610367220 */ /* 0x000fe20000410000 */
[----:B------:R-:W-:-:S02]  /*30c0*/  FADD.FTZ R52, R52, -R24 ;  /* 0x8000001834347221 */ /* 0x000fc40000010000 */
[C---:B------:R-:W-:Y:S02]  /*30d0*/  FMUL.FTZ R53, R16.reuse, R53 ;  /* 0x0000003510357220 */ /* 0x040fe40000410000 */
[----:B------:R-:W-:Y:S01]  /*30e0*/  FMUL.FTZ R52, R16, R52 ;  /* 0x0000003410347220 */ /* 0x000fe20000410000 */
[-C--:B--2---:R-:W-:Y:S02]  /*30f0*/  IADD3 R25, P5, R25, R22.reuse, RZ ;  /* 0x0000001619197210 */ /* 0x084fe40007fbe0ff */
[----:B---3--:R-:W-:Y:S02]  /*3100*/  IADD3 R22, P6, R17, R22, RZ ;  /* 0x0000001611167210 */ /* 0x008fe40007fde0ff */
[----:B------:R-:W2:Y:S04]  /*3110*/  LDL.LU R17, [R1+0x170] ;  /* 0x0001700001117983 */ /* 0x000ea80000300800 */
[----:B------:R0:W-:Y:S01]  /*3120*/  STL [R1+0xd4], R6 ;  /* 0x0000d40601007387 */ /* 0x0001e20000100800 */
[----:B----4-:R-:W-:-:S04]  /*3130*/  FADD.FTZ R26, R5, -R24 ;  /* 0x80000018051a7221 */ /* 0x010fc80000010000 */
[----:B------:R-:W-:Y:S01]  /*3140*/  FMUL.FTZ R26, R16, R26 ;  /* 0x0000001a101a7220 */ /* 0x000fe20000410000 */
[C-C-:B------:R-:W-:Y:S01]  /*3150*/  FFMA.FTZ R5, R28.reuse, R59, R29.reuse ;  /* 0x0000003b1c057223 */ /* 0x140fe2000001001d */
[C-C-:B0-----:R-:W-:Y:S02]  /*3160*/  FFMA.FTZ R6, R28.reuse, R57, R29.reuse ;  /* 0x000000391c067223 */ /* 0x141fe4000001001d */
[C-C-:B------:R-:W-:Y:S01]  /*3170*/  FFMA.FTZ R7, R28.reuse, R26, R29.reuse ;  /* 0x0000001a1c077223 */ /* 0x140fe2000001001d */
[C-C-:B------:R-:W-:Y:S01]  /*3180*/  FFMA.FTZ R26, R28.reuse, R58, R29.reuse ;  /* 0x0000003a1c1a7223 */ /* 0x140fe2000001001d */
[----:B------:R0:W-:Y:S04]  /*3190*/  STL [R1+0xd8], R5 ;  /* 0x0000d80501007387 */ /* 0x0001e80000100800 */
[----:B------:R1:W-:Y:S04]  /*31a0*/  STL [R1+0xe0], R26 ;  /* 0x0000e01a01007387 */ /* 0x0003e80000100800 */
[----:B------:R3:W-:Y:S01]  /*31b0*/  STL [R1+0xec], R6 ;  /* 0x0000ec0601007387 */ /* 0x0007e20000100800 */
[C-C-:B0-----:R-:W-:Y:S01]  /*31c0*/  FFMA.FTZ R5, R28.reuse, R56, R29.reuse ;  /* 0x000000381c057223 */ /* 0x141fe2000001001d */
[----:B-1----:R-:W-:-:S04]  /*31d0*/  FFMA.FTZ R26, R28, R55, R29 ;  /* 0x000000371c1a7223 */ /* 0x002fc8000001001d */
[----:B------:R0:W-:Y:S01]  /*31e0*/  STL [R1+0xfc], R5 ;  /* 0x0000fc0501007387 */ /* 0x0001e20000100800 */
[----:B---3--:R-:W-:-:S03]  /*31f0*/  FFMA.FTZ R6, R28, R54, R29 ;  /* 0x000000361c067223 */ /* 0x008fc6000001001d */
[----:B------:R1:W-:Y:S04]  /*3200*/  STL [R1+0x104], R26 ;  /* 0x0001041a01007387 */ /* 0x0003e80000100800 */
[----:B------:R3:W-:Y:S01]  /*3210*/  STL [R1+0x100], R6 ;  /* 0x0001000601007387 */ /* 0x0007e20000100800 */
[C-C-:B0-----:R-:W-:Y:S01]  /*3220*/  FFMA.FTZ R5, R28.reuse, R53, R29.reuse ;  /* 0x000000351c057223 */ /* 0x141fe2000001001d */
[----:B-1----:R-:W-:-:S04]  /*3230*/  FFMA.FTZ R26, R28, R52, R29 ;  /* 0x000000341c1a7223 */ /* 0x002fc8000001001d */
[----:B------:R-:W-:Y:S01]  /*3240*/  STL [R1+0xf8], R5 ;  /* 0x0000f80501007387 */ /* 0x000fe20000100800 */
[----:B---3--:R-:W-:-:S03]  /*3250*/  FFMA.FTZ R6, R28, R27, R29 ;  /* 0x0000001b1c067223 */ /* 0x008fc6000001001d */
[----:B------:R-:W-:Y:S04]  /*3260*/  STL [R1+0xf4], R26 ;  /* 0x0000f41a01007387 */ /* 0x000fe80000100800 */
[----:B------:R0:W-:Y:S04]  /*3270*/  STL [R1+0xf0], R6 ;  /* 0x0000f00601007387 */ /* 0x0001e80000100800 */
[----:B0-----:R-:W3:Y:S01]  /*3280*/  LDL.LU R6, [R1+0x1c] ;  /* 0x00001c0001067983 */ /* 0x001ee20000300800 */
[--C-:B------:R-:W-:Y:S01]  /*3290*/  FADD.FTZ R8, R8, -R24.reuse ;  /* 0x8000001808087221 */ /* 0x100fe20000010000 */
[--C-:B------:R-:W-:Y:S01]  /*32a0*/  FADD.FTZ R9, R9, -R24.reuse ;  /* 0x8000001809097221 */ /* 0x100fe20000010000 */
[----:B------:R-:W-:-:S02]  /*32b0*/  FADD.FTZ R10, R10, -R24 ;  /* 0x800000180a0a7221 */ /* 0x000fc40000010000 */
[C---:B------:R-:W-:Y:S01]  /*32c0*/  FMUL.FTZ R8, R16.reuse, R8 ;  /* 0x0000000810087220 */ /* 0x040fe20000410000 */
[C---:B------:R-:W-:Y:S01]  /*32d0*/  FMUL.FTZ R9, R16.reuse, R9 ;  /* 0x0000000910097220 */ /* 0x040fe20000410000 */
[----:B------:R-:W-:Y:S02]  /*32e0*/  FMUL.FTZ R10, R16, R10 ;  /* 0x0000000a100a7220 */ /* 0x000fe40000410000 */
[C-C-:B------:R-:W-:Y:S01]  /*32f0*/  FFMA.FTZ R5, R28.reuse, R8, R29.reuse ;  /* 0x000000081c057223 */ /* 0x140fe2000001001d */
[----:B------:R-:W-:Y:S01]  /*3300*/  FFMA.FTZ R8, R28, R9, R29 ;  /* 0x000000091c087223 */ /* 0x000fe2000001001d */
[----:B------:R-:W-:-:S03]  /*3310*/  FADD.FTZ R11, R11, -R24 ;  /* 0x800000180b0b7221 */ /* 0x000fc60000010000 */
[----:B------:R0:W-:Y:S01]  /*3320*/  STL [R1+0xe8], R5 ;  /* 0x0000e80501007387 */ /* 0x0001e20000100800 */
[----:B------:R-:W-:-:S03]  /*3330*/  FMUL.FTZ R11, R16, R11 ;  /* 0x0000000b100b7220 */ /* 0x000fc60000410000 */
[----:B------:R1:W-:Y:S04]  /*3340*/  STL [R1+0xe4], R8 ;  /* 0x0000e40801007387 */ /* 0x0003e80000100800 */
[----:B------:R-:W4:Y:S01]  /*3350*/  LDL.LU R53, [R1+0x48] ;  /* 0x0000480001357983 */ /* 0x000f220000300800 */
[----:B0-----:R-:W-:-:S03]  /*3360*/  FFMA.FTZ R5, R28, R10, R29 ;  /* 0x0000000a1c057223 */ /* 0x001fc6000001001d */
[----:B------:R-:W2:Y:S01]  /*3370*/  LDL.LU R52, [R1+0x4c] ;  /* 0x00004c0001347983 */ /* 0x000ea20000300800 */
[----:B-1----:R-:W-:Y:S02]  /*3380*/  IADD3.X R8, RZ, R0, RZ, P6, !PT ;  /* 0x00000000ff087210 */ /* 0x002fe400037fe4ff */
[C---:B------:R-:W-:Y:S01]  /*3390*/  LEA R30, P6, R22.reuse, UR6, 0x1 ;  /* 0x00000006161e7c11 */ /* 0x040fe2000f8c08ff */
[----:B------:R0:W-:Y:S03]  /*33a0*/  STL [R1+0xdc], R5 ;  /* 0x0000dc0501007387 */ /* 0x0001e60000100800 */
[----:B------:R-:W-:Y:S01]  /*33b0*/  LEA.HI.X R31, R22, UR7, R8, 0x1, P6 ;  /* 0x00000007161f7c11 */ /* 0x000fe2000b0f0c08 */
[----:B0-----:R-:W-:Y:S01]  /*33c0*/  FFMA.FTZ R5, R28, R11, R29 ;  /* 0x0000000b1c057223 */ /* 0x001fe2000001001d */
[----:B------:R-:W-:-:S04]  /*33d0*/  LEA R28, P6, R47, UR6, 0x1 ;  /* 0x000000062f1c7c11 */ /* 0x000fc8000f8c08ff */
[----:B------:R-:W-:Y:S02]  /*33e0*/  LEA.HI.X R29, R47, UR7, R49, 0x1, P6 ;  /* 0x000000072f1d7c11 */ /* 0x000fe4000b0f0c31 */
[----:B------:R-:W-:-:S04]  /*33f0*/  LEA R26, P6, R36, UR6, 0x1 ;  /* 0x00000006241a7c11 */ /* 0x000fc8000f8c08ff */
[----:B------:R-:W-:Y:S02]  /*3400*/  LEA.HI.X R27, R36, UR7, R46, 0x1, P6 ;  /* 0x00000007241b7c11 */ /* 0x000fe4000b0f0c2e */
[C---:B------:R-:W-:Y:S01]  /*3410*/  LEA R22, P6, R23.reuse, UR6, 0x1 ;  /* 0x0000000617167c11 */ /* 0x040fe2000f8c08ff */
[----:B------:R-:W-:Y:S03]  /*3420*/  STL [R1+0x120], R5 ;  /* 0x0001200501007387 */ /* 0x000fe60000100800 */
[----:B------:R-:W-:Y:S01]  /*3430*/  LEA.HI.X R23, R23, UR7, R34, 0x1, P6 ;  /* 0x0000000717177c11 */ /* 0x000fe2000b0f0c22 */
[----:B------:R-:W-:Y:S01]  /*3440*/  STL [R1+0x164], R30 ;  /* 0x0001641e01007387 */ /* 0x000fe20000100800 */
[----:B------:R-:W-:-:S03]  /*3450*/  LEA R10, P6, R32, UR6, 0x1 ;  /* 0x00000006200a7c11 */ /* 0x000fc6000f8c08ff */
[----:B------:R-:W-:Y:S01]  /*3460*/  STL [R1+0x158], R31 ;  /* 0x0001581f01007387 */ /* 0x000fe20000100800 */
[----:B------:R-:W-:-:S03]  /*3470*/  LEA.HI.X R11, R32, UR7, R33, 0x1, P6 ;  /* 0x00000007200b7c11 */ /* 0x000fc6000b0f0c21 */
[----:B------:R-:W-:Y:S04]  /*3480*/  STL [R1+0x14c], R28 ;  /* 0x00014c1c01007387 */ /* 0x000fe80000100800 */
[----:B------:R-:W-:Y:S04]  /*3490*/  STL [R1+0x168], R28 ;  /* 0x0001681c01007387 */ /* 0x000fe80000100800 */
[----:B------:R-:W-:Y:S04]  /*34a0*/  STL [R1+0x148], R29 ;  /* 0x0001481d01007387 */ /* 0x000fe80000100800 */
[----:B------:R-:W-:Y:S04]  /*34b0*/  STL [R1+0x144], R26 ;  /* 0x0001441a01007387 */ /* 0x000fe80000100800 */
[----:B------:R-:W-:Y:S04]  /*34c0*/  STL [R1+0x140], R27 ;  /* 0x0001401b01007387 */ /* 0x000fe80000100800 */
[----:B------:R-:W-:Y:S04]  /*34d0*/  STL [R1+0x150], R22 ;  /* 0x0001501601007387 */ /* 0x000fe80000100800 */
[----:B------:R-:W-:Y:S04]  /*34e0*/  STL [R1+0x13c], R23 ;  /* 0x00013c1701007387 */ /* 0x000fe80000100800 */
[----:B------:R-:W-:Y:S04]  /*34f0*/  STL [R1+0x154], R10 ;  /* 0x0001540a01007387 */ /* 0x000fe80000100800 */
[----:B------:R0:W-:Y:S04]  /*3500*/  STL [R1+0x138], R11 ;  /* 0x0001380b01007387 */ /* 0x0001e80000100800 */
[----:B0-----:R-:W2:Y:S04]  /*3510*/  LDL.LU R11, [R1+0x20] ;  /* 0x00002000010b7983 */ /* 0x001ea80000300800 */
[----:B------:R-:W2:Y:S01]  /*3520*/  LDL.LU R10, [R1+0x8] ;  /* 0x00000800010a7983 */ /* 0x000ea20000300800 */
[----:B---3--:R-:W-:-:S03]  /*3530*/  FADD.FTZ R32, R6, -R24 ;  /* 0x8000001806207221 */ /* 0x008fc60000010000 */
[----:B------:R-:W3:Y:S04]  /*3540*/  LDL.LU R6, [R1+0x4] ;  /* 0x0000040001067983 */ /* 0x000ee80000300800 */
[----:B------:R-:W3:Y:S01]  /*3550*/  LDL.LU R5, [R1] ;  /* 0x0000000001057983 */ /* 0x000ee20000300800 */
[----:B------:R-:W-:Y:S01]  /*3560*/  SHF.L.U32 R9, R44, 0x10, RZ ;  /* 0x000000102c097819 */ /* 0x000fe200000006ff */
[----:B------:R-:W-:Y:S01]  /*3570*/  IMAD.U32 R45, R45, 0x10000, RZ ;  /* 0x000100002d2d7824 */ /* 0x000fe200078e00ff */
[----:B------:R-:W-:-:S03]  /*3580*/  LEA R8, P6, R3, UR6, 0x1 ;  /* 0x0000000603087c11 */ /* 0x000fc6000f8c08ff */
[C---:B------:R-:W-:Y:S01]  /*3590*/  FADD.FTZ R9, -R24.reuse, R9 ;  /* 0x0000000918097221 */ /* 0x040fe20000010100 */
[----:B------:R-:W-:Y:S01]  /*35a0*/  FADD.FTZ R45, -R24, R45 ;  /* 0x0000002d182d7221 */ /* 0x000fe20000010100 */
[C---:B------:R-:W-:Y:S02]  /*35b0*/  FMUL.FTZ R32, R16.reuse, R32 ;  /* 0x0000002010207220 */ /* 0x040fe40000410000 */
[C---:B------:R-:W-:Y:S02]  /*35c0*/  FMUL.FTZ R36, R16.reuse, R9 ;  /* 0x0000000910247220 */ /* 0x040fe40000410000 */
[----:B------:R-:W-:Y:S01]  /*35d0*/  FFMA.FTZ R34, R15, R32, R13 ;  /* 0x000000200f227223 */ /* 0x000fe2000001000d */
[----:B----4-:R-:W-:Y:S01]  /*35e0*/  LEA.HI.X R9, R3, UR7, R53, 0x1, P6 ;  /* 0x0000000703097c11 */ /* 0x010fe2000b0f0c35 */
[----:B------:R-:W-:Y:S01]  /*35f0*/  FMUL.FTZ R3, R16, R45 ;  /* 0x0000002d10037220 */ /* 0x000fe20000410000 */
[----:B------:R-:W-:Y:S01]  /*3600*/  FFMA.FTZ R36, R39, R36, R38 ;  /* 0x0000002427247223 */ /* 0x000fe20000010026 */
[----:B------:R-:W-:-:S02]  /*3610*/  LEA R32, P6, R2, UR6, 0x1 ;  /* 0x0000000602207c11 */ /* 0x000fc4000f8c08ff */
[----:B------:R-:W-:Y:S02]  /*3620*/  FFMA.FTZ R44, R14, R3, R12 ;  /* 0x000000030e2c7223 */ /* 0x000fe4000001000c */
[----:B--2---:R-:W-:Y:S02]  /*3630*/  LEA.HI.X R33, R2, UR7, R52, 0x1, P6 ;  /* 0x0000000702217c11 */ /* 0x004fe4000b0f0c34 */
[----:B------:R-:W-:Y:S02]  /*3640*/  F2FP.BF16.F32.PACK_AB R3, R36, R7 ;  /* 0x000000072403723e */ /* 0x000fe400000010ff */
[----:B------:R-:W-:Y:S02]  /*3650*/  F2FP.BF16.F32.PACK_AB R2, R44, R34 ;  /* 0x000000222c02723e */ /* 0x000fe400000010ff */
[-C--:B------:R-:W-:Y:S02]  /*3660*/  IADD3.X R7, RZ, R0.reuse, RZ, P3, !PT ;  /* 0x00000000ff077210 */ /* 0x080fe40001ffe4ff */
[----:B------:R-:W-:-:S02]  /*3670*/  IADD3.X R44, RZ, R0, RZ, P4, !PT ;  /* 0x00000000ff2c7210 */ /* 0x000fc400027fe4ff */
[----:B------:R-:W-:Y:S02]  /*3680*/  LEA R36, P3, R37, UR6, 0x1 ;  /* 0x0000000625247c11 */ /* 0x000fe4000f8608ff */
[----:B------:R-:W-:Y:S02]  /*3690*/  SHF.L.U32 R50, R50, 0x10, RZ ;  /* 0x0000001032327819 */ /* 0x000fe400000006ff */
[----:B------:R-:W-:Y:S01]  /*36a0*/  LEA R34, P4, R35, UR6, 0x1 ;  /* 0x0000000623227c11 */ /* 0x000fe2000f8808ff */
[----:B------:R-:W-:Y:S01]  /*36b0*/  STL [R1+0x12c], R8 ;  /* 0x00012c0801007387 */ /* 0x000fe20000100800 */
[----:B------:R-:W-:Y:S01]  /*36c0*/  LEA.HI.X R37, R37, UR7, R44, 0x1, P3 ;  /* 0x0000000725257c11 */ /* 0x000fe200098f0c2c */
[----:B------:R-:W-:Y:S01]  /*36d0*/  FADD.FTZ R50, -R24, R50 ;  /* 0x0000003218327221 */ /* 0x000fe20000010100 */
[----:B------:R-:W-:Y:S01]  /*36e0*/  LEA.HI.X R35, R35, UR7, R7, 0x1, P4 ;  /* 0x0000000723237c11 */ /* 0x000fe2000a0f0c07 */
[----:B------:R-:W-:Y:S04]  /*36f0*/  STL [R1+0x128], R9 ;  /* 0x0001280901007387 */ /* 0x000fe80000100800 */
[----:B------:R-:W-:Y:S01]  /*3700*/  STL [R1+0x16c], R13 ;  /* 0x00016c0d01007387 */ /* 0x000fe20000100800 */
[----:B------:R-:W-:-:S03]  /*3710*/  FMUL.FTZ R50, R16, R50 ;  /* 0x0000003210327220 */ /* 0x000fc60000410000 */
[----:B------:R-:W-:Y:S04]  /*3720*/  STL [R1+0x130], R32 ;  /* 0x0001302001007387 */ /* 0x000fe80000100800 */
[----:B------:R-:W-:Y:S04]  /*3730*/  STL [R1+0x124], R33 ;  /* 0x0001242101007387 */ /* 0x000fe80000100800 */
[----:B------:R-:W-:Y:S04]  /*3740*/  STL [R1+0x160], R36 ;  /* 0x0001602401007387 */ /* 0x000fe80000100800 */
[----:B------:R0:W-:Y:S04]  /*3750*/  STL [R1+0x15c], R37 ;  /* 0x00015c2501007387 */ /* 0x0001e80000100800 */
[----:B------:R-:W-:Y:S04]  /*3760*/  STL [R1+0x134], R35 ;  /* 0x0001342301007387 */ /* 0x000fe80000100800 */
[----:B------:R-:W2:Y:S04]  /*3770*/  LDL.LU R52, [R1+0x9c] ;  /* 0x00009c0001347983 */ /* 0x000ea80000300800 */
[----:B------:R-:W4:Y:S04]  /*3780*/  LDL.LU R49, [R1+0xa0] ;  /* 0x0000a00001317983 */ /* 0x000f280000300800 */
[----:B------:R-:W2:Y:S04]  /*3790*/  LDL.LU R22, [R1+0xa4] ;  /* 0x0000a40001167983 */ /* 0x000ea80000300800 */
[----:B------:R-:W4:Y:S04]  /*37a0*/  LDL.LU R47, [R1+0xa8] ;  /* 0x0000a800012f7983 */ /* 0x000f280000300800 */
[----:B------:R-:W4:Y:S01]  /*37b0*/  LDL.LU R28, [R1+0xac] ;  /* 0x0000ac00011c7983 */ /* 0x000f220000300800 */
[----:B------:R-:W-:Y:S01]  /*37c0*/  SHF.L.U32 R44, R10, 0x10, RZ ;  /* 0x000000100a2c7819 */ /* 0x000fe200000006ff */
[----:B------:R-:W-:-:S04]  /*37d0*/  IMAD.U32 R7, R11, 0x10000, RZ ;  /* 0x000100000b077824 */ /* 0x000fc800078e00ff */
[----:B------:R-:W-:-:S04]  /*37e0*/  FADD.FTZ R44, -R24, R44 ;  /* 0x0000002c182c7221 */ /* 0x000fc80000010100 */
[----:B------:R-:W-:-:S04]  /*37f0*/  FMUL.FTZ R44, R16, R44 ;  /* 0x0000002c102c7220 */ /* 0x000fc80000410000 */
[----:B------:R-:W-:Y:S01]  /*3800*/  FFMA.FTZ R26, R39, R44, R38 ;  /* 0x0000002c271a7223 */ /* 0x000fe20000010026 */
[----:B---3--:R-:W-:Y:S01]  /*3810*/  SHF.L.U32 R45, R6, 0x10, RZ ;  /* 0x00000010062d7819 */ /* 0x008fe200000006ff */
[----:B------:R-:W-:-:S04]  /*3820*/  IMAD.U32 R46, R5, 0x10000, RZ ;  /* 0x00010000052e7824 */ /* 0x000fc800078e00ff */
[C---:B------:R-:W-:Y:S01]  /*3830*/  FADD.FTZ R45, -R24.reuse, R45 ;  /* 0x0000002d182d7221 */ /* 0x040fe20000010100 */
[----:B------:R-:W-:-:S03]  /*3840*/  FADD.FTZ R46, -R24, R46 ;  /* 0x0000002e182e7221 */ /* 0x000fc60000010100 */
[C---:B------:R-:W-:Y:S01]  /*3850*/  FMUL.FTZ R45, R16.reuse, R45 ;  /* 0x0000002d102d7220 */ /* 0x040fe20000410000 */
[----:B------:R-:W-:Y:S01]  /*3860*/  FMUL.FTZ R46, R16, R46 ;  /* 0x0000002e102e7220 */ /* 0x000fe20000410000 */
[C-C-:B------:R-:W-:Y:S02]  /*3870*/  FFMA.FTZ R5, R39.reuse, R50, R38.reuse ;  /* 0x0000003227057223 */ /* 0x140fe40000010026 */
[C-C-:B------:R-:W-:Y:S01]  /*3880*/  FFMA.FTZ R23, R39.reuse, R45, R38.reuse ;  /* 0x0000002d27177223 */ /* 0x140fe20000010026 */
[----:B------:R-:W-:Y:S02]  /*3890*/  FFMA.FTZ R11, R39, R46, R38 ;  /* 0x0000002e270b7223 */ /* 0x000fe40000010026 */
[----:B------:R-:W3:Y:S04]  /*38a0*/  LDL.LU R46, [R1+0xb0] ;  /* 0x0000b000012e7983 */ /* 0x000ee80000300800 */
[----:B------:R-:W3:Y:S04]  /*38b0*/  LDL.LU R45, [R1+0xb4] ;  /* 0x0000b400012d7983 */ /* 0x000ee80000300800 */
[----:B------:R1:W-:Y:S04]  /*38c0*/  STL [R1+0x7c], R5 ;  /* 0x00007c0501007387 */ /* 0x0003e80000100800 */
[----:B------:R-:W3:Y:S04]  /*38d0*/  LDL.LU R31, [R1+0xb8] ;  /* 0x0000b800011f7983 */ /* 0x000ee80000300800 */
[----:B------:R-:W3:Y:S04]  /*38e0*/  LDL.LU R44, [R1+0xbc] ;  /* 0x0000bc00012c7983 */ /* 0x000ee80000300800 */
[----:B0-----:R-:W3:Y:S01]  /*38f0*/  LDL.LU R37, [R1+0xc0] ;  /* 0x0000c00001257983 */ /* 0x001ee20000300800 */
[----:B------:R-:W-:Y:S01]  /*3900*/  IMAD.U32 R48, R48, 0x10000, RZ ;  /* 0x0001000030307824 */ /* 0x000fe200078e00ff */
[----:B------:R-:W-:-:S03]  /*3910*/  SHF.L.U32 R20, R20, 0x10, RZ ;  /* 0x0000001014147819 */ /* 0x000fc600000006ff */
[C---:B------:R-:W-:Y:S01]  /*3920*/  FADD.FTZ R48, -R24.reuse, R48 ;  /* 0x0000003018307221 */ /* 0x040fe20000010100 */
[----:B------:R-:W-:Y:S01]  /*3930*/  SHF.L.U32 R17, R17, 0x10, RZ ;  /* 0x0000001011117819 */ /* 0x000fe200000006ff */
[----:B------:R-:W-:Y:S02]  /*3940*/  FADD.FTZ R20, -R24, R20 ;  /* 0x0000001418147221 */ /* 0x000fe40000010100 */
[----:B------:R-:W-:Y:S01]  /*3950*/  FMUL.FTZ R48, R16, R48 ;  /* 0x0000003010307220 */ /* 0x000fe20000410000 */
[----:B------:R-:W-:Y:S01]  /*3960*/  SHF.L.U32 R51, R51, 0x10, RZ ;  /* 0x0000001033337819 */ /* 0x000fe200000006ff */
[----:B------:R-:W-:Y:S01]  /*3970*/  IMAD.U32 R41, R41, 0x10000, RZ ;  /* 0x0001000029297824 */ /* 0x000fe200078e00ff */
[----:B------:R-:W-:Y:S01]  /*3980*/  SHF.L.U32 R43, R43, 0x10, RZ ;  /* 0x000000102b2b7819 */ /* 0x000fe200000006ff */
[C---:B-1----:R-:W-:Y:S01]  /*3990*/  FFMA.FTZ R5, R39.reuse, R48, R38 ;  /* 0x0000003027057223 */ /* 0x042fe20000010026 */
[----:B------:R-:W-:Y:S01]  /*39a0*/  SHF.L.U32 R42, R42, 0x10, RZ ;  /* 0x000000102a2a7819 */ /* 0x000fe200000006ff */
[----:B------:R-:W-:Y:S01]  /*39b0*/  IMAD.U32 R18, R18, 0x10000, RZ ;  /* 0x0001000012127824 */ /* 0x000fe200078e00ff */
[----:B------:R-:W-:Y:S01]  /*39c0*/  SHF.L.U32 R40, R40, 0x10, RZ ;  /* 0x0000001028287819 */ /* 0x000fe200000006ff */
[----:B------:R-:W-:Y:S01]  /*39d0*/  FMUL.FTZ R20, R16, R20 ;  /* 0x0000001410147220 */ /* 0x000fe20000410000 */
        /* <DEDUP_REMOVED lines=8> */
[----:B------:R0:W-:Y:S01]  /*3a60*/  STL [R1+0x6c], R5 ;  /* 0x00006c0501007387 */ /* 0x0001e20000100800 */
[----:B------:R-:W-:Y:S01]  /*3a70*/  FFMA.FTZ R6, R39, R20, R38 ;  /* 0x0000001427067223 */ /* 0x000fe20000010026 */
[----:B------:R-:W-:-:S02]  /*3a80*/  FMUL.FTZ R17, R16, R17 ;  /* 0x0000001110117220 */ /* 0x000fc40000410000 */
[----:B------:R-:W3:Y:S01]  /*3a90*/  LDL.LU R36, [R1+0xc4] ;  /* 0x0000c40001247983 */ /* 0x000ee20000300800 */
[C---:B------:R-:W-:Y:S01]  /*3aa0*/  FMUL.FTZ R7, R16.reuse, R7 ;  /* 0x0000000710077220 */ /* 0x040fe20000410000 */
[C---:B------:R-:W-:Y:S02]  /*3ab0*/  FMUL.FTZ R51, R16.reuse, R51 ;  /* 0x0000003310337220 */ /* 0x040fe40000410000 */
[----:B------:R-:W3:Y:S01]  /*3ac0*/  LDL.LU R30, [R1+0xc8] ;  /* 0x0000c800011e7983 */ /* 0x000ee20000300800 */
[C---:B------:R-:W-:Y:S01]  /*3ad0*/  FMUL.FTZ R43, R16.reuse, R43 ;  /* 0x0000002b102b7220 */ /* 0x040fe20000410000 */
[C---:B------:R-:W-:Y:S01]  /*3ae0*/  FMUL.FTZ R42, R16.reuse, R42 ;  /* 0x0000002a102a7220 */ /* 0x040fe20000410000 */
[C---:B------:R-:W-:Y:S01]  /*3af0*/  FMUL.FTZ R41, R16.reuse, R41 ;  /* 0x0000002910297220 */ /* 0x040fe20000410000 */
[----:B------:R-:W3:Y:S01]  /*3b00*/  LDL.LU R29, [R1+0xcc] ;  /* 0x0000cc00011d7983 */ /* 0x000ee20000300800 */
[C---:B------:R-:W-:Y:S01]  /*3b10*/  FMUL.FTZ R40, R16.reuse, R40 ;  /* 0x0000002810287220 */ /* 0x040fe20000410000 */
[----:B------:R-:W-:-:S02]  /*3b20*/  FMUL.FTZ R18, R16, R18 ;  /* 0x0000001210127220 */ /* 0x000fc40000410000 */
[----:B------:R-:W3:Y:S01]  /*3b30*/  LDL.LU R27, [R1+0xd0] ;  /* 0x0000d000011b7983 */ /* 0x000ee20000300800 */
[----:B------:R-:W-:-:S03]  /*3b40*/  FFMA.FTZ R10, R39, R7, R38 ;  /* 0x00000007270a7223 */ /* 0x000fc60000010026 */
[----:B------:R-:W3:Y:S01]  /*3b50*/  LDL.LU R13, [R1+0x78] ;  /* 0x00007800010d7983 */ /* 0x000ee20000300800 */
[C-C-:B------:R-:W-:Y:S01]  /*3b60*/  FFMA.FTZ R35, R39.reuse, R51, R38.reuse ;  /* 0x0000003327237223 */ /* 0x140fe20000010026 */
[C-C-:B------:R-:W-:Y:S02]  /*3b70*/  FFMA.FTZ R32, R39.reuse, R43, R38.reuse ;  /* 0x0000002b27207223 */ /* 0x140fe40000010026 */
[----:B------:R1:W-:Y:S01]  /*3b80*/  STL [R1+0x50], R6 ;  /* 0x0000500601007387 */ /* 0x0003e20000100800 */
[C-C-:B------:R-:W-:Y:S01]  /*3b90*/  FFMA.FTZ R8, R39.reuse, R42, R38.reuse ;  /* 0x0000002a27087223 */ /* 0x140fe20000010026 */
[C-C-:B------:R-:W-:Y:S01]  /*3ba0*/  FFMA.FTZ R9, R39.reuse, R41, R38.reuse ;  /* 0x0000002927097223 */ /* 0x140fe20000010026 */
[C-C-:B------:R-:W-:Y:S01]  /*3bb0*/  FFMA.FTZ R33, R39.reuse, R40, R38.reuse ;  /* 0x0000002827217223 */ /* 0x140fe20000010026 */
[C-C-:B0-----:R-:W-:Y:S01]  /*3bc0*/  FFMA.FTZ R5, R39.reuse, R18, R38.reuse ;  /* 0x0000001227057223 */ /* 0x141fe20000010026 */
[----:B--2---:R-:W-:Y:S01]  /*3bd0*/  IMAD.U32 R20, R22, 0x10000, RZ ;  /* 0x0001000016147824 */ /* 0x004fe200078e00ff */
[----:B----4-:R-:W-:Y:S01]  /*3be0*/  SHF.L.U32 R59, R28, 0x10, RZ ;  /* 0x000000101c3b7819 */ /* 0x010fe200000006ff */
[----:B------:R-:W2:Y:S01]  /*3bf0*/  LDL.LU R22, [R1+0x8c] ;  /* 0x00008c0001167983 */ /* 0x000ea20000300800 */
[----:B-1----:R-:W-:Y:S01]  /*3c00*/  FFMA.FTZ R6, R39, R17, R38 ;  /* 0x0000001127067223 */ /* 0x002fe20000010026 */
[----:B------:R-:W-:Y:S01]  /*3c10*/  IMAD.X R17, RZ, RZ, R0, P5 ;  /* 0x000000ffff117224 */ /* 0x000fe200028e0600 */
[C---:B------:R-:W-:Y:S01]  /*3c20*/  LEA R38, P3, R25.reuse, UR6, 0x1 ;  /* 0x0000000619267c11 */ /* 0x040fe2000f8608ff */
[----:B------:R-:W4:Y:S03]  /*3c30*/  LDL.LU R28, [R1+0x98] ;  /* 0x00009800011c7983 */ /* 0x000f260000300800 */
[----:B------:R-:W-:-:S02]  /*3c40*/  LEA.HI.X R39, R25, UR7, R17, 0x1, P3 ;  /* 0x0000000719277c11 */ /* 0x000fc400098f0c11 */
[----:B------:R-:W-:Y:S02]  /*3c50*/  SHF.L.U32 R25, R49, 0x10, RZ ;  /* 0x0000001031197819 */ /* 0x000fe400000006ff */
[----:B------:R-:W-:Y:S02]  /*3c60*/  SHF.L.U32 R17, R47, 0x10, RZ ;  /* 0x000000102f117819 */ /* 0x000fe400000006ff */
[----:B---3--:R-:W-:Y:S02]  /*3c70*/  SHF.L.U32 R55, R45, 0x10, RZ ;  /* 0x000000102d377819 */ /* 0x008fe400000006ff */
[----:B------:R-:W-:Y:S02]  /*3c80*/  SHF.L.U32 R53, R31, 0x10, RZ ;  /* 0x000000101f357819 */ /* 0x000fe400000006ff */
[----:B------:R-:W3:Y:S01]  /*3c90*/  LDL.LU R31, [R1+0x90] ;  /* 0x00009000011f7983 */ /* 0x000ee20000300800 */
[----:B------:R-:W-:Y:S01]  /*3ca0*/  IMAD.U32 R51, R44, 0x10000, RZ ;  /* 0x000100002c337824 */ /* 0x000fe200078e00ff */
[----:B------:R-:W-:-:S02]  /*3cb0*/  SHF.L.U32 R49, R37, 0x10, RZ ;  /* 0x0000001025317819 */ /* 0x000fc400000006ff */
[----:B------:R-:W4:Y:S04]  /*3cc0*/  LDL.LU R37, [R1+0x88] ;  /* 0x0000880001257983 */ /* 0x000f280000300800 */
[----:B------:R-:W4:Y:S04]  /*3cd0*/  LDL.LU R47, [R1+0x80] ;  /* 0x00008000012f7983 */ /* 0x000f280000300800 */
[----:B------:R-:W2:Y:S04]  /*3ce0*/  LDL.LU R44, [R1+0x70] ;  /* 0x00007000012c7983 */ /* 0x000ea80000300800 */
[----:B------:R-:W4:Y:S01]  /*3cf0*/  LDL.LU R45, [R1+0x60] ;  /* 0x00006000012d7983 */ /* 0x000f220000300800 */
[----:B------:R-:W-:-:S02]  /*3d00*/  IADD3.X R7, RZ, R0, RZ, P2, !PT ;  /* 0x00000000ff077210 */ /* 0x000fc400017fe4ff */
[C---:B------:R-:W-:Y:S02]  /*3d10*/  LEA R40, P2, R21.reuse, UR6, 0x1 ;  /* 0x0000000615287c11 */ /* 0x040fe4000f8408ff */
[----:B------:R-:W-:Y:S01]  /*3d20*/  SHF.L.U32 R42, R52, 0x10, RZ ;  /* 0x00000010342a7819 */ /* 0x000fe200000006ff */
[----:B------:R-:W-:Y:S01]  /*3d30*/  IMAD.U32 R57, R46, 0x10000, RZ ;  /* 0x000100002e397824 */ /* 0x000fe200078e00ff */
[----:B------:R-:W-:Y:S01]  /*3d40*/  LEA.HI.X R41, R21, UR7, R7, 0x1, P2 ;  /* 0x0000000715297c11 */ /* 0x000fe200090f0c07 */
[----:B------:R-:W4:Y:S04]  /*3d50*/  LDL.LU R46, [R1+0x40] ;  /* 0x00004000012e7983 */ /* 0x000f280000300800 */
[----:B------:R-:W4:Y:S01]  /*3d60*/  LDL.LU R43, [R1+0x3c] ;  /* 0x00003c00012b7983 */ /* 0x000f220000300800 */
[----:B------:R-:W-:Y:S01]  /*3d70*/  SHF.L.U32 R21, R36, 0x10, RZ ;  /* 0x0000001024157819 */ /* 0x000fe200000006ff */
[----:B------:R-:W-:Y:S01]  /*3d80*/  IMAD.U32 R18, R30, 0x10000, RZ ;  /* 0x000100001e127824 */ /* 0x000fe200078e00ff */
[----:B------:R-:W-:Y:S01]  /*3d90*/  SHF.L.U32 R7, R29, 0x10, RZ ;  /* 0x000000101d077819 */ /* 0x000fe200000006ff */
[----:B------:R-:W-:-:S02]  /*3da0*/  FADD.FTZ R29, -R24, R42 ;  /* 0x0000002a181d7221 */ /* 0x000fc40000010100 */
[----:B------:R-:W4:Y:S01]  /*3db0*/  LDL.LU R42, [R1+0x38] ;  /* 0x00003800012a7983 */ /* 0x000f220000300800 */
[----:B------:R-:W-:Y:S01]  /*3dc0*/  SHF.L.U32 R61, R27, 0x10, RZ ;  /* 0x000000101b3d7819 */ /* 0x000fe200000006ff */
[C---:B------:R-:W-:Y:S01]  /*3dd0*/  FADD.FTZ R27, -R24.reuse, R25 ;  /* 0x00000019181b7221 */ /* 0x040fe20000010100 */
[C---:B------:R-:W-:Y:S01]  /*3de0*/  FADD.FTZ R30, -R24.reuse, R20 ;  /* 0x00000014181e7221 */ /* 0x040fe20000010100 */
[----:B------:R-:W4:Y:S04]  /*3df0*/  LDL.LU R25, [R1+0x34] ;  /* 0x0000340001197983 */ /* 0x000f280000300800 */
[----:B------:R-:W4:Y:S01]  /*3e00*/  LDL.LU R20, [R1+0x30] ;  /* 0x0000300001147983 */ /* 0x000f220000300800 */
[----:B---3--:R-:W-:Y:S01]  /*3e10*/  FADD.FTZ R36, R31, -R24 ;  /* 0x800000181f247221 */ /* 0x008fe20000010000 */
[----:B------:R-:W-:-:S02]  /*3e20*/  FADD.FTZ R31, -R24, R17 ;  /* 0x00000011181f7221 */ /* 0x000fc40000010100 */
[----:B------:R-:W3:Y:S01]  /*3e30*/  LDL.LU R17, [R1+0x28] ;  /* 0x0000280001117983 */ /* 0x000ee20000300800 */
[----:B--2---:R-:W-:-:S03]  /*3e40*/  FADD.FTZ R58, R44, -R24 ;  /* 0x800000182c3a7221 */ /* 0x004fc60000010000 */
[----:B------:R-:W2:Y:S01]  /*3e50*/  LDL.LU R44, [R1+0x24] ;  /* 0x00002400012c7983 */ /* 0x000ea20000300800 */
[----:B----4-:R-:W-:-:S03]  /*3e60*/  FADD.FTZ R56, R45, -R24 ;  /* 0x800000182d387221 */ /* 0x010fc60000010000 */
[----:B------:R-:W4:Y:S01]  /*3e70*/  LDL.LU R45, [R1+0x108] ;  /* 0x00010800012d7983 */ /* 0x000f220000300800 */
[--C-:B------:R-:W-:Y:S01]  /*3e80*/  FADD.FTZ R13, R13, -R24.reuse ;  /* 0x800000180d0d7221 */ /* 0x100fe20000010000 */
[--C-:B------:R-:W-:Y:S01]  /*3e90*/  FADD.FTZ R22, R22, -R24.reuse ;  /* 0x8000001816167221 */ /* 0x100fe20000010000 */
[--C-:B------:R-:W-:Y:S01]  /*3ea0*/  FADD.FTZ R28, R28, -R24.reuse ;  /* 0x800000181c1c7221 */ /* 0x100fe20000010000 */
[--C-:B------:R-:W-:Y:S01]  /*3eb0*/  FADD.FTZ R37, R37, -R24.reuse ;  /* 0x8000001825257221 */ /* 0x100fe20000010000 */
[C---:B------:R-:W-:Y:S01]  /*3ec0*/  FADD.FTZ R59, -R24.reuse, R59 ;  /* 0x0000003b183b7221 */ /* 0x040fe20000010100 */
[----:B------:R-:W-:Y:S01]  /*3ed0*/  FADD.FTZ R52, R43, -R24 ;  /* 0x800000182b347221 */ /* 0x000fe20000010000 */
[----:B------:R-:W-:Y:S02]  /*3ee0*/  IMAD.X R43, RZ, RZ, R0, P1 ;  /* 0x000000ffff2b7224 */ /* 0x000fe400008e0600 */
[--C-:B------:R-:W-:Y:S01]  /*3ef0*/  FADD.FTZ R60, R47, -R24.reuse ;  /* 0x800000182f3c7221 */ /* 0x100fe20000010000 */
[C---:B------:R-:W-:Y:S01]  /*3f00*/  FADD.FTZ R57, -R24.reuse, R57 ;  /* 0x0000003918397221 */ /* 0x040fe20000010100 */
[C---:B------:R-:W-:Y:S01]  /*3f10*/  FADD.FTZ R55, -R24.reuse, R55 ;  /* 0x0000003718377221 */ /* 0x040fe20000010100 */
[----:B------:R-:W-:Y:S01]  /*3f20*/  FADD.FTZ R53, -R24, R53 ;  /* 0x0000003518357221 */ /* 0x000fe20000010100 */
[----:B------:R-:W-:Y:S01]  /*3f30*/  FADD.FTZ R54, R46, -R24 ;  /* 0x800000182e367221 */ /* 0x000fe20000010000 */
[C---:B------:R-:W-:Y:S01]  /*3f40*/  FADD.FTZ R51, -R24.reuse, R51 ;  /* 0x0000003318337221 */ /* 0x040fe20000010100 */
[C---:B------:R-:W-:Y:S01]  /*3f50*/  FADD.FTZ R49, -R24.reuse, R49 ;  /* 0x0000003118317221 */ /* 0x040fe20000010100 */
[C---:B------:R-:W-:Y:S01]  /*3f60*/  FADD.FTZ R21, -R24.reuse, R21 ;  /* 0x0000001518157221 */ /* 0x040fe20000010100 */
[C---:B------:R-:W-:Y:S01]  /*3f70*/  FADD.FTZ R18, -R24.reuse, R18 ;  /* 0x0000001218127221 */ /* 0x040fe20000010100 */
[----:B------:R-:W-:Y:S01]  /*3f80*/  FADD.FTZ R7, -R24, R7 ;  /* 0x0000000718077221 */ /* 0x000fe20000010100 */
[--C-:B------:R-:W-:Y:S01]  /*3f90*/  FADD.FTZ R50, R42, -R24.reuse ;  /* 0x800000182a327221 */ /* 0x100fe20000010000 */
[----:B------:R-:W-:Y:S01]  /*3fa0*/  LEA R42, P1, R4, UR6, 0x1 ;  /* 0x00000006042a7c11 */ /* 0x000fe2000f8208ff */
[----:B------:R-:W-:Y:S01]  /*3fb0*/  FADD.FTZ R61, -R24, R61 ;  /* 0x0000003d183d7221 */ /* 0x000fe20000010100 */
[----:B------:R-:W-:-:S02]  /*3fc0*/  FADD.FTZ R48, R25, -R24 ;  /* 0x8000001819307221 */ /* 0x000fc40000010000 */
[----:B------:R-:W-:Y:S02]  /*3fd0*/  LEA.HI.X R43, R4, UR7, R43, 0x1, P1 ;  /* 0x00000007042b7c11 */ /* 0x000fe400088f0c2b */
[----:B------:R-:W4:Y:S01]  /*3fe0*/  LDL.LU R4, [R1+0x2c] ;  /* 0x00002c0001047983 */ /* 0x000f220000300800 */
[----:B------:R-:W-:Y:S01]  /*3ff0*/  FADD.FTZ R20, R20, -R24 ;  /* 0x8000001814147221 */ /* 0x000fe20000010000 */
[----:B------:R-:W-:Y:S02]  /*4000*/  IADD3.X R0, RZ, R0, RZ, P0, !PT ;  /* 0x00000000ff007210 */ /* 0x000fe400007fe4ff */
[----:B------:R-:W-:-:S04]  /*4010*/  LEA R46, P0, R19, UR6, 0x1 ;  /* 0x00000006132e7c11 */ /* 0x000fc8000f8008ff */
[----:B------:R-:W-:Y:S01]  /*4020*/  LEA.HI.X R47, R19, UR7, R0, 0x1, P0 ;  /* 0x00000007132f7c11 */ /* 0x000fe200080f0c00 */
[----:B------:R-:W-:Y:S01]  /*4030*/  FMUL.FTZ R19, R16, R13 ;  /* 0x0000000d10137220 */ /* 0x000fe20000410000 */
[----:B---3--:R-:W-:Y:S01]  /*4040*/  FADD.FTZ R17, R17, -R24 ;  /* 0x8000001811117221 */ /* 0x008fe20000010000 */
[----:B--2---:R-:W-:-:S04]  /*4050*/  LEA R24, P2, R44, UR6, 0x1 ;  /* 0x000000062c187c11 */ /* 0x004fc8000f8408ff */
[----:B----4-:R-:W-:Y:S02]  /*4060*/  LEA.HI.X R25, R44, UR7, R45, 0x1, P2 ;  /* 0x000000072c197c11 */ /* 0x010fe400090f0c2d */
[----:B------:R-:W2:Y:S04]  /*4070*/  LDL.LU R45, [R1+0x10c] ;  /* 0x00010c00012d7983 */ /* 0x000ea80000300800 */
[----:B------:R-:W3:Y:S01]  /*4080*/  LDL.LU R13, [R1+0x16c] ;  /* 0x00016c00010d7983 */ /* 0x000ee20000300800 */
        /* <DEDUP_REMOVED lines=12> */
[----:B------:R-:W-:Y:S01]  /*4150*/  LEA R44, P1, R4, UR6, 0x1 ;  /* 0x00000006042c7c11 */ /* 0x000fe2000f8208ff */
[C-C-:B------:R-:W-:Y:S01]  /*4160*/  FFMA.FTZ R29, R14.reuse, R29, R12.reuse ;  /* 0x0000001d0e1d7223 */ /* 0x140fe2000001000c */
[----:B------:R-:W-:-:S02]  /*4170*/  FFMA.FTZ R27, R14, R27, R12 ;  /* 0x0000001b0e1b7223 */ /* 0x000fc4000001000c */
[----:B--2---:R-:W-:Y:S01]  /*4180*/  LEA.HI.X R45, R4, UR7, R45, 0x1, P1 ;  /* 0x00000007042d7c11 */ /* 0x004fe200088f0c2d */
[C---:B------:R-:W-:Y:S01]  /*4190*/  FMUL.FTZ R4, R16.reuse, R37 ;  /* 0x0000002510047220 */ /* 0x040fe20000410000 */
[C---:B------:R-:W-:Y:S01]  /*41a0*/  FMUL.FTZ R37, R16.reuse, R59 ;  /* 0x0000003b10257220 */ /* 0x040fe20000410000 */
[----:B------:R-:W-:Y:S01]  /*41b0*/  MOV R59, R31 ;  /* 0x0000001f003b7202 */ /* 0x000fe20000000f00 */
[C---:B------:R-:W-:Y:S01]  /*41c0*/  FMUL.FTZ R31, R16.reuse, R57 ;  /* 0x00000039101f7220 */ /* 0x040fe20000410000 */
[----:B------:R-:W-:Y:S02]  /*41d0*/  IMAD.MOV.U32 R57, RZ, RZ, R19 ;  /* 0x000000ffff397224 */ /* 0x000fe400078e0013 */
[----:B------:R-:W-:-:S03]  /*41e0*/  FMUL.FTZ R19, R16, R58 ;  /* 0x0000003a10137220 */ /* 0x000fc60000410000 */
[----:B------:R-:W-:Y:S01]  /*41f0*/  MOV R58, R57 ;  /* 0x00000039003a7202 */ /* 0x000fe20000000f00 */
[C---:B------:R-:W-:Y:S01]  /*4200*/  FMUL.FTZ R57, R16.reuse, R55 ;  /* 0x0000003710397220 */ /* 0x040fe20000410000 */
[----:B------:R-:W-:Y:S01]  /*4210*/  MOV R55, R59 ;  /* 0x0000003b00377202 */ /* 0x000fe20000000f00 */
[C---:B------:R-:W-:Y:S02]  /*4220*/  FMUL.FTZ R59, R16.reuse, R53 ;  /* 0x00000035103b7220 */ /* 0x040fe40000410000 */
[----:B------:R-:W-:Y:S02]  /*4230*/  IMAD.MOV.U32 R53, RZ, RZ, R57 ;  /* 0x000000ffff357224 */ /* 0x000fe400078e0039 */
[C---:B------:R-:W-:Y:S01]  /*4240*/  FMUL.FTZ R57, R16.reuse, R51 ;  /* 0x0000003310397220 */ /* 0x040fe20000410000 */
[----:B------:R-:W-:Y:S01]  /*4250*/  MOV R51, R58 ;  /* 0x0000003a00337202 */ /* 0x000fe20000000f00 */
[C---:B------:R-:W-:Y:S01]  /*4260*/  FMUL.FTZ R58, R16.reuse, R49 ;  /* 0x00000031103a7220 */ /* 0x040fe20000410000 */
[----:B------:R-:W-:Y:S01]  /*4270*/  MOV R49, R0 ;  /* 0x0000000000317202 */ /* 0x000fe20000000f00 */
[----:B------:R-:W-:Y:S01]  /*4280*/  FMUL.FTZ R0, R16, R50 ;  /* 0x0000003210007220 */ /* 0x000fe20000410000 */
[----:B------:R-:W-:-:S02]  /*4290*/  IMAD.MOV.U32 R50, RZ, RZ, R59 ;  /* 0x000000ffff327224 */ /* 0x000fc400078e003b */
[C---:B------:R-:W-:Y:S01]  /*42a0*/  FMUL.FTZ R59, R16.reuse, R21 ;  /* 0x00000015103b7220 */ /* 0x040fe20000410000 */
[----:B------:R-:W-:Y:S01]  /*42b0*/  MOV R21, R4 ;  /* 0x0000000400157202 */ /* 0x000fe20000000f00 */
[C---:B------:R-:W-:Y:S01]  /*42c0*/  FMUL.FTZ R4, R16.reuse, R48 ;  /* 0x0000003010047220 */ /* 0x040fe20000410000 */
[----:B------:R-:W-:Y:S01]  /*42d0*/  MOV R48, R36 ;  /* 0x0000002400307202 */ /* 0x000fe20000000f00 */
[C---:B------:R-:W-:Y:S01]  /*42e0*/  FMUL.FTZ R36, R16.reuse, R18 ;  /* 0x0000001210247220 */ /* 0x040fe20000410000 */
[----:B------:R-:W-:Y:S02]  /*42f0*/  IMAD.MOV.U32 R18, RZ, RZ, R53 ;  /* 0x000000ffff127224 */ /* 0x000fe400078e0035 */
[C---:B------:R-:W-:Y:S01]  /*4300*/  FMUL.FTZ R53, R16.reuse, R20 ;  /* 0x0000001410357220 */ /* 0x040fe20000410000 */
[----:B------:R-:W-:Y:S01]  /*4310*/  MOV R20, R37 ;  /* 0x0000002500147202 */ /* 0x000fe20000000f00 */
[C---:B------:R-:W-:Y:S01]  /*4320*/  FMUL.FTZ R37, R16.reuse, R7 ;  /* 0x0000000710257220 */ /* 0x040fe20000410000 */
[----:B------:R-:W-:Y:S01]  /*4330*/  MOV R7, R55 ;  /* 0x0000003700077202 */ /* 0x000fe20000000f00 */
[----:B------:R-:W-:Y:S01]  /*4340*/  FMUL.FTZ R55, R16, R17 ;  /* 0x0000001110377220 */ /* 0x000fe20000410000 */
[----:B------:R-:W-:-:S02]  /*4350*/  IMAD.MOV.U32 R17, RZ, RZ, R31 ;  /* 0x000000ffff117224 */ /* 0x000fc400078e001f */
[----:B------:R-:W-:Y:S01]  /*4360*/  FMUL.FTZ R31, R16, R61 ;  /* 0x0000003d101f7220 */ /* 0x000fe20000410000 */
[----:B------:R-:W-:Y:S01]  /*4370*/  MOV R16, R20 ;  /* 0x0000001400107202 */ /* 0x000fe20000000f00 */
[C-C-:B---3--:R-:W-:Y:S01]  /*4380*/  FFMA.FTZ R20, R15.reuse, R60, R13.reuse ;  /* 0x0000003c0f147223 */ /* 0x148fe2000001000d */
[----:B------:R-:W-:Y:S02]  /*4390*/  IMAD.MOV.U32 R60, RZ, RZ, R18 ;  /* 0x000000ffff3c7224 */ /* 0x000fe400078e0012 */
[C-C-:B------:R-:W-:Y:S01]  /*43a0*/  FFMA.FTZ R18, R15.reuse, R56, R13.reuse ;  /* 0x000000380f127223 */ /* 0x140fe2000001000d */
[----:B------:R-:W-:Y:S01]  /*43b0*/  MOV R56, R17 ;  /* 0x0000001100387202 */ /* 0x000fe20000000f00 */
[C-C-:B------:R-:W-:Y:S01]  /*43c0*/  FFMA.FTZ R17, R15.reuse, R54, R13.reuse ;  /* 0x000000360f117223 */ /* 0x140fe2000001000d */
[----:B------:R-:W-:Y:S01]  /*43d0*/  MOV R54, R16 ;  /* 0x0000001000367202 */ /* 0x000fe20000000f00 */
[----:B------:R-:W-:Y:S01]  /*43e0*/  FFMA.FTZ R16, R15, R52, R13 ;  /* 0x000000340f107223 */ /* 0x000fe2000001000d */
[----:B------:R-:W-:-:S02]  /*43f0*/  IMAD.MOV.U32 R52, RZ, RZ, R7 ;  /* 0x000000ffff347224 */ /* 0x000fc400078e0007 */
[C-C-:B------:R-:W-:Y:S01]  /*4400*/  FFMA.FTZ R7, R15.reuse, R0, R13.reuse ;  /* 0x000000000f077223 */ /* 0x140fe2000001000d */
[C-C-:B------:R-:W-:Y:S01]  /*4410*/  FFMA.FTZ R0, R15.reuse, R53, R13.reuse ;  /* 0x000000350f007223 */ /* 0x140fe2000001000d */
[----:B------:R-:W-:Y:S01]  /*4420*/  MOV R53, R30 ;  /* 0x0000001e00357202 */ /* 0x000fe20000000f00 */
[C-C-:B------:R-:W-:Y:S01]  /*4430*/  FFMA.FTZ R51, R15.reuse, R51, R13.reuse ;  /* 0x000000330f337223 */ /* 0x140fe2000001000d */
[----:B------:R-:W-:Y:S01]  /*4440*/  MOV R61, R50 ;  /* 0x00000032003d7202 */ /* 0x000fe20000000f00 */
[C-C-:B------:R-:W-:Y:S01]  /*4450*/  FFMA.FTZ R50, R15.reuse, R22, R13.reuse ;  /* 0x000000160f327223 */ /* 0x140fe2000001000d */
[C-C-:B------:R-:W-:Y:S01]  /*4460*/  FFMA.FTZ R49, R15.reuse, R49, R13.reuse ;  /* 0x000000310f317223 */ /* 0x140fe2000001000d */
[C-C-:B------:R-:W-:Y:S01]  /*4470*/  FFMA.FTZ R48, R15.reuse, R48, R13.reuse ;  /* 0x000000300f307223 */ /* 0x140fe2000001000d */
[C-C-:B------:R-:W-:Y:S01]  /*4480*/  FFMA.FTZ R21, R15.reuse, R21, R13.reuse ;  /* 0x000000150f157223 */ /* 0x140fe2000001000d */
[C-C-:B------:R-:W-:Y:S01]  /*4490*/  FFMA.FTZ R19, R15.reuse, R19, R13.reuse ;  /* 0x000000130f137223 */ /* 0x140fe2000001000d */
[C-C-:B------:R-:W-:Y:S01]  /*44a0*/  FFMA.FTZ R4, R15.reuse, R4, R13.reuse ;  /* 0x000000040f047223 */ /* 0x140fe2000001000d */
[----:B------:R-:W-:Y:S01]  /*44b0*/  FFMA.FTZ R13, R15, R55, R13 ;  /* 0x000000370f0d7223 */ /* 0x000fe2000001000d */
[C-C-:B------:R-:W-:Y:S01]  /*44c0*/  FFMA.FTZ R15, R14.reuse, R53, R12.reuse ;  /* 0x000000350e0f7223 */ /* 0x140fe2000001000c */
[C-C-:B------:R-:W-:Y:S01]  /*44d0*/  FFMA.FTZ R53, R14.reuse, R54, R12.reuse ;  /* 0x000000360e357223 */ /* 0x140fe2000001000c */
[----:B------:R-:W2:Y:S01]  /*44e0*/  LDL.LU R22, [R1+0xd4] ;  /* 0x0000d40001167983 */ /* 0x000ea20000300800 */
[C-C-:B------:R-:W-:Y:S01]  /*44f0*/  FFMA.FTZ R54, R14.reuse, R56, R12.reuse ;  /* 0x000000380e367223 */ /* 0x140fe2000001000c */
[C-C-:B------:R-:W-:Y:S01]  /*4500*/  FFMA.FTZ R55, R14.reuse, R60, R12.reuse ;  /* 0x0000003c0e377223 */ /* 0x140fe2000001000c */
[C-C-:B------:R-:W-:Y:S01]  /*4510*/  FFMA.FTZ R56, R14.reuse, R61, R12.reuse ;  /* 0x0000003d0e387223 */ /* 0x140fe2000001000c */
[----:B------:R-:W3:Y:S01]  /*4520*/  LDL.LU R30, [R1+0x164] ;  /* 0x00016400011e7983 */ /* 0x000ee20000300800 */
[C-C-:B------:R-:W-:Y:S01]  /*4530*/  FFMA.FTZ R60, R14.reuse, R36, R12.reuse ;  /* 0x000000240e3c7223 */ /* 0x140fe2000001000c */
[C-C-:B------:R-:W-:Y:S01]  /*4540*/  FFMA.FTZ R52, R14.reuse, R52, R12.reuse ;  /* 0x000000340e347223 */ /* 0x140fe2000001000c */
[C-C-:B------:R-:W-:Y:S01]  /*4550*/  FFMA.FTZ R57, R14.reuse, R57, R12.reuse ;  /* 0x000000390e397223 */ /* 0x140fe2000001000c */
[C-C-:B------:R-:W-:Y:S01]  /*4560*/  FFMA.FTZ R58, R14.reuse, R58, R12.reuse ;  /* 0x0000003a0e3a7223 */ /* 0x140fe2000001000c */
[C-C-:B------:R-:W-:Y:S01]  /*4570*/  FFMA.FTZ R59, R14.reuse, R59, R12.reuse ;  /* 0x0000003b0e3b7223 */ /* 0x140fe2000001000c */
[----:B------:R-:W2:Y:S01]  /*4580*/  LDL.LU R36, [R1+0x160] ;  /* 0x0001600001247983 */ /* 0x000ea20000300800 */
[C-C-:B------:R-:W-:Y:S01]  /*4590*/  FFMA.FTZ R61, R14.reuse, R37, R12.reuse ;  /* 0x000000250e3d7223 */ /* 0x140fe2000001000c */
[----:B------:R-:W-:-:S02]  /*45a0*/  FFMA.FTZ R12, R14, R31, R12 ;  /* 0x0000001f0e0c7223 */ /* 0x000fc4000001000c */
[----:B------:R-:W2:Y:S04]  /*45b0*/  LDL.LU R37, [R1+0x15c] ;  /* 0x00015c0001257983 */ /* 0x000ea80000300800 */
[----:B------:R-:W3:Y:S01]  /*45c0*/  LDL.LU R31, [R1+0x158] ;  /* 0x00015800011f7983 */ /* 0x000ee20000300800 */
[----:B----4-:R-:W-:Y:S02]  /*45d0*/  PRMT R28, R3, 0x7632, R28 ;  /* 0x00007632031c7816 */ /* 0x010fe4000000001c */
[C---:B------:R-:W-:Y:S02]  /*45e0*/  PRMT R14, R2.reuse, 0x7610, R14 ;  /* 0x00007610020e7816 */ /* 0x040fe4000000000e */
[----:B------:R-:W-:Y:S02]  /*45f0*/  PRMT R2, R2, 0x7632, R2 ;  /* 0x0000763202027816 */ /* 0x000fe40000000002 */
[----:B------:R-:W-:Y:S01]  /*4600*/  F2FP.BF16.F32.PACK_AB R51, R29, R51 ;  /* 0x000000331d33723e */ /* 0x000fe200000010ff */
[----:B---3--:R2:W-:Y:S04]  /*4610*/  STG.E.U16 desc[UR8][R30.64], R3 ;  /* 0x000000031e007986 */ /* 0x0085e8000c101508 */
[----:B------:R0:W-:Y:S04]  /*4620*/  STG.E.U16 desc[UR8][R30.64+0x2], R28 ;  /* 0x0000021c1e007986 */ /* 0x0001e8000c101508 */
[----:B------:R-:W-:Y:S01]  /*4630*/  STG.E.U16 desc[UR8][R30.64+0x4], R14 ;  /* 0x0000040e1e007986 */ /* 0x000fe2000c101508 */
[----:B--2---:R-:W-:-:S03]  /*4640*/  F2FP.BF16.F32.PACK_AB R3, R10, R22 ;  /* 0x000000160a03723e */ /* 0x004fc600000010ff */
[----:B------:R-:W2:Y:S04]  /*4650*/  LDL.LU R10, [R1+0x154] ;  /* 0x00015400010a7983 */ /* 0x000ea80000300800 */
[----:B------:R-:W3:Y:S04]  /*4660*/  LDL.LU R22, [R1+0x150] ;  /* 0x0001500001167983 */ /* 0x000ee80000300800 */
[----:B0-----:R-:W4:Y:S04]  /*4670*/  LDL.LU R28, [R1+0x14c] ;  /* 0x00014c00011c7983 */ /* 0x001f280000300800 */
[----:B------:R-:W4:Y:S04]  /*4680*/  LDL.LU R29, [R1+0x148] ;  /* 0x00014800011d7983 */ /* 0x000f280000300800 */
[----:B------:R0:W-:Y:S04]  /*4690*/  STG.E.U16 desc[UR8][R30.64+0x6], R2 ;  /* 0x000006021e007986 */ /* 0x0001e8000c101508 */
[----:B0-----:R-:W2:Y:S01]  /*46a0*/  LDL.LU R30, [R1+0xd8] ;  /* 0x0000d800011e7983 */ /* 0x001ea20000300800 */
[----:B------:R-:W-:-:S03]  /*46b0*/  PRMT R2, R3, 0x7632, R2 ;  /* 0x0000763203027816 */ /* 0x000fc60000000002 */
[----:B------:R-:W3:Y:S01]  /*46c0*/  LDL.LU R31, [R1+0xe0] ;  /* 0x0000e000011f7983 */ /* 0x000ee20000300800 */
[----:B------:R-:W-:Y:S02]  /*46d0*/  PRMT R14, R51, 0x7632, R14 ;  /* 0x00007632330e7816 */ /* 0x000fe4000000000e */
[----:B------:R-:W-:Y:S01]  /*46e0*/  F2FP.BF16.F32.PACK_AB R50, R27, R50 ;  /* 0x000000321b32723e */ /* 0x000fe200000010ff */
[----:B----4-:R2:W-:Y:S04]  /*46f0*/  STG.E.U16 desc[UR8][R28.64], R3 ;  /* 0x000000031c007986 */ /* 0x0105e8000c101508 */
[----:B------:R0:W-:Y:S01]  /*4700*/  STG.E.U16 desc[UR8][R28.64+0x4], R51 ;  /* 0x000004331c007986 */ /* 0x0001e2000c101508 */
[----:B--2---:R-:W-:-:S03]  /*4710*/  F2FP.BF16.F32.PACK_AB R3, R26, R30 ;  /* 0x0000001e1a03723e */ /* 0x004fc600000010ff */
[----:B------:R-:W2:Y:S04]  /*4720*/  LDL.LU R26, [R1+0x144] ;  /* 0x00014400011a7983 */ /* 0x000ea80000300800 */
[----:B------:R-:W4:Y:S04]  /*4730*/  LDL.LU R30, [R1+0xfc] ;  /* 0x0000fc00011e7983 */ /* 0x000f280000300800 */
[----:B0-----:R-:W4:Y:S04]  /*4740*/  LDL.LU R51, [R1+0xec] ;  /* 0x0000ec0001337983 */ /* 0x001f280000300800 */
[----:B------:R-:W2:Y:S04]  /*4750*/  LDL.LU R27, [R1+0x140] ;  /* 0x00014000011b7983 */ /* 0x000ea80000300800 */
[----:B------:R0:W-:Y:S04]  /*4760*/  STG.E.U16 desc[UR8][R28.64+0x2], R2 ;  /* 0x000002021c007986 */ /* 0x0001e8000c101508 */
[----:B------:R-:W-:Y:S01]  /*4770*/  STG.E.U16 desc[UR8][R28.64+0x6], R14 ;  /* 0x0000060e1c007986 */ /* 0x000fe2000c101508 */
[----:B0-----:R-:W-:-:S03]  /*4780*/  PRMT R2, R3, 0x7632, R2 ;  /* 0x0000763203027816 */ /* 0x001fc60000000002 */
[----:B--2---:R3:W-:Y:S02]  /*4790*/  STG.E.U16 desc[UR8][R26.64], R3 ;  /* 0x000000031a007986 */ /* 0x0047e4000c101508 */
[----:B---3--:R-:W-:Y:S02]  /*47a0*/  F2FP.BF16.F32.PACK_AB R3, R23, R31 ;  /* 0x0000001f1703723e */ /* 0x008fe400000010ff */
[----:B------:R-:W2:Y:S01]  /*47b0*/  LDL.LU R23, [R1+0x13c] ;  /* 0x00013c0001177983 */ /* 0x000ea20000300800 */
[----:B------:R-:W-:-:S03]  /*47c0*/  PRMT R14, R50, 0x7632, R14 ;  /* 0x00007632320e7816 */ /* 0x000fc6000000000e */
[----:B------:R0:W-:Y:S04]  /*47d0*/  STG.E.U16 desc[UR8][R26.64+0x2], R2 ;  /* 0x000002021a007986 */ /* 0x0001e8000c101508 */
[----:B------:R-:W-:Y:S04]  /*47e0*/  STG.E.U16 desc[UR8][R26.64+0x4], R50 ;  /* 0x000004321a007986 */ /* 0x000fe8000c101508 */
[----:B------:R-:W-:Y:S04]  /*47f0*/  STG.E.U16 desc[UR8][R26.64+0x6], R14 ;  /* 0x0000060e1a007986 */ /* 0x000fe8000c101508 */
[----:B------:R-:W3:Y:S01]  /*4800*/  LDL.LU R28, [R1+0x7c] ;  /* 0x00007c00011c7983 */ /* 0x000ee20000300800 */
[----:B0-----:R-:W-:-:S03]  /*4810*/  PRMT R2, R3, 0x7632, R2 ;  /* 0x0000763203027816 */ /* 0x001fc60000000002 */
[----:B------:R-:W3:Y:S04]  /*4820*/  LDL.LU R31, [R1+0x104] ;  /* 0x00010400011f7983 */ /* 0x000ee80000300800 */
[----:B--2---:R4:W-:Y:S02]  /*4830*/  STG.E.U16 desc[UR8][R22.64], R3 ;  /* 0x0000000316007986 */ /* 0x0049e4000c101508 */
[----:B----4-:R-:W-:Y:S02]  /*4840*/  F2FP.BF16.F32.PACK_AB R3, R11, R51 ;  /* 0x000000330b03723e */ /* 0x010fe400000010ff */
[----:B------:R-:W2:Y:S01]  /*4850*/  LDL.LU R11, [R1+0x138] ;  /* 0x00013800010b7983 */ /* 0x000ea20000300800 */
[----:B------:R-:W-:Y:S02]  /*4860*/  F2FP.BF16.F32.PACK_AB R15, R15, R49 ;  /* 0x000000310f0f723e */ /* 0x000fe400000010ff */
[----:B------:R-:W-:Y:S01]  /*4870*/  F2FP.BF16.F32.PACK_AB R48, R52, R48 ;  /* 0x000000303430723e */ /* 0x000fe200000010ff */
[----:B------:R0:W-:Y:S01]  /*4880*/  STG.E.U16 desc[UR8][R22.64+0x2], R2 ;  /* 0x0000020216007986 */ /* 0x0001e2000c101508 */
[----:B------:R-:W-:-:S03]  /*4890*/  PRMT R14, R15, 0x7632, R14 ;  /* 0x000076320f0e7816 */ /* 0x000fc6000000000e */
[----:B------:R-:W-:Y:S04]  /*48a0*/  STG.E.U16 desc[UR8][R22.64+0x4], R15 ;  /* 0x0000040f16007986 */ /* 0x000fe8000c101508 */
[----:B------:R1:W-:Y:S04]  /*48b0*/  STG.E.U16 desc[UR8][R22.64+0x6], R14 ;  /* 0x0000060e16007986 */ /* 0x0003e8000c101508 */
[----:B------:R-:W4:Y:S01]  /*48c0*/  LDL.LU R29, [R1+0x6c] ;  /* 0x00006c00011d7983 */ /* 0x000f220000300800 */
[----:B0-----:R-:W-:-:S03]  /*48d0*/  PRMT R2, R3, 0x7632, R2 ;  /* 0x0000763203027816 */ /* 0x001fc60000000002 */
[----:B------:R-:W4:Y:S01]  /*48e0*/  LDL.LU R51, [R1+0x100] ;  /* 0x0001000001337983 */ /* 0x000f220000300800 */
[----:B-1----:R-:W-:-:S03]  /*48f0*/  PRMT R14, R48, 0x7632, R14 ;  /* 0x00007632300e7816 */ /* 0x002fc6000000000e */
[----:B--2---:R0:W-:Y:S04]  /*4900*/  STG.E.U16 desc[UR8][R10.64], R3 ;  /* 0x000000030a007986 */ /* 0x0041e8000c101508 */
[----:B------:R1:W-:Y:S04]  /*4910*/  STG.E.U16 desc[UR8][R10.64+0x2], R2 ;  /* 0x000002020a007986 */ /* 0x0003e8000c101508 */
[----:B------:R-:W-:Y:S01]  /*4920*/  STG.E.U16 desc[UR8][R10.64+0x4], R48 ;  /* 0x000004300a007986 */ /* 0x000fe2000c101508 */
[----:B0-----:R-:W-:-:S03]  /*4930*/  F2FP.BF16.F32.PACK_AB R3, R35, R30 ;  /* 0x0000001e2303723e */ /* 0x001fc600000010ff */
[----:B------:R-:W2:Y:S04]  /*4940*/  LDL.LU R35, [R1+0x134] ;  /* 0x0001340001237983 */ /* 0x000ea80000300800 */
[----:B------:R-:W2:Y:S01]  /*4950*/  LDL.LU R30, [R1+0xf8] ;  /* 0x0000f800011e7983 */ /* 0x000ea20000300800 */
[----:B-1----:R-:W-:-:S03]  /*4960*/  PRMT R2, R3, 0x7632, R2 ;  /* 0x0000763203027816 */ /* 0x002fc60000000002 */
[----:B------:R-:W-:Y:S04]  /*4970*/  STG.E.U16 desc[UR8][R10.64+0x6], R14 ;  /* 0x0000060e0a007986 */ /* 0x000fe8000c101508 */
[----:B------:R3:W-:Y:S02]  /*4980*/  STG.E.U16 desc[UR8][R36.64], R3 ;  /* 0x0000000324007986 */ /* 0x0007e4000c101508 */
[----:B---3--:R-:W-:Y:S02]  /*4990*/  F2FP.BF16.F32.PACK_AB R3, R28, R31 ;  /* 0x0000001f1c03723e */ /* 0x008fe400000010ff */
[----:B------:R-:W3:Y:S01]  /*49a0*/  LDL.LU R31, [R1+0xf4] ;  /* 0x0000f400011f7983 */ /* 0x000ee20000300800 */
[----:B------:R-:W-:Y:S02]  /*49b0*/  F2FP.BF16.F32.PACK_AB R21, R53, R21 ;  /* 0x000000153515723e */ /* 0x000fe400000010ff */
[----:B------:R-:W-:Y:S01]  /*49c0*/  F2FP.BF16.F32.PACK_AB R20, R54, R20 ;  /* 0x000000143614723e */ /* 0x000fe200000010ff */
[----:B------:R-:W3:Y:S01]  /*49d0*/  LDL.LU R28, [R1+0xf0] ;  /* 0x0000f000011c7983 */ /* 0x000ee20000300800 */
[----:B------:R-:W-:-:S02]  /*49e0*/  PRMT R10, R21, 0x7632, R10 ;  /* 0x00007632150a7816 */ /* 0x000fc4000000000a */
[C---:B------:R-:W-:Y:S01]  /*49f0*/  PRMT R14, R3.reuse, 0x7632, R14 ;  /* 0x00007632030e7816 */ /* 0x040fe2000000000e */
[----:B------:R0:W-:Y:S01]  /*4a00*/  STG.E.U16 desc[UR8][R36.64+0x2], R2 ;  /* 0x0000020224007986 */ /* 0x0001e2000c101508 */
[----:B------:R-:W-:Y:S02]  /*4a10*/  PRMT R15, R20, 0x7632, R15 ;  /* 0x00007632140f7816 */ /* 0x000fe4000000000f */
[----:B------:R-:W-:Y:S01]  /*4a20*/  PRMT R11, R3, 0x7610, R11 ;  /* 0x00007610030b7816 */ /* 0x000fe2000000000b */
[----:B------:R-:W-:Y:S01]  /*4a30*/  STG.E.U16 desc[UR8][R36.64+0x4], R21 ;  /* 0x0000041524007986 */ /* 0x000fe2000c101508 */
[----:B----4-:R-:W-:-:S03]  /*4a40*/  F2FP.BF16.F32.PACK_AB R3, R29, R51 ;  /* 0x000000331d03723e */ /* 0x010fc600000010ff */
[----:B------:R-:W-:Y:S04]  /*4a50*/  STG.E.U16 desc[UR8][R36.64+0x6], R10 ;  /* 0x0000060a24007986 */ /* 0x000fe8000c101508 */
[----:B--2---:R1:W-:Y:S01]  /*4a60*/  STG.E.U16 desc[UR8][R34.64+0x2], R14 ;  /* 0x0000020e22007986 */ /* 0x0043e2000c101508 */
[----:B0-----:R-:W-:-:S03]  /*4a70*/  F2FP.BF16.F32.PACK_AB R2, R32, R30 ;  /* 0x0000001e2002723e */ /* 0x001fc600000010ff */
[----:B------:R0:W-:Y:S04]  /*4a80*/  STG.E.U16 desc[UR8][R34.64+0x6], R15 ;  /* 0x0000060f22007986 */ /* 0x0001e8000c101508 */
[----:B------:R-:W2:Y:S01]  /*4a90*/  LDL.LU R32, [R1+0x130] ;  /* 0x0001300001207983 */ /* 0x000ea20000300800 */
[----:B-1----:R-:W-:-:S03]  /*4aa0*/  PRMT R14, R2, 0x7610, R14 ;  /* 0x00007610020e7816 */ /* 0x002fc6000000000e */
[----:B------:R-:W4:Y:S01]  /*4ab0*/  LDL.LU R29, [R1+0xe8] ;  /* 0x0000e800011d7983 */ /* 0x000f220000300800 */
[----:B0-----:R-:W-:Y:S02]  /*4ac0*/  PRMT R15, R2, 0x7632, R15 ;  /* 0x00007632020f7816 */ /* 0x001fe4000000000f */
[----:B---3--:R-:W-:Y:S02]  /*4ad0*/  F2FP.BF16.F32.PACK_AB R2, R8, R31 ;  /* 0x0000001f0802723e */ /* 0x008fe400000010ff */
[----:B------:R-:W3:Y:S04]  /*4ae0*/  LDL.LU R8, [R1+0x12c] ;  /* 0x00012c0001087983 */ /* 0x000ee80000300800 */
[----:B------:R-:W2:Y:S04]  /*4af0*/  LDL.LU R51, [R1+0x50] ;  /* 0x0000500001337983 */ /* 0x000ea80000300800 */
[----:B------:R-:W2:Y:S04]  /*4b00*/  LDL.LU R30, [R1+0xe4] ;  /* 0x0000e400011e7983 */ /* 0x000ea80000300800 */
[----:B------:R-:W3:Y:S01]  /*4b10*/  LDL.LU R31, [R1+0xdc] ;  /* 0x0000dc00011f7983 */ /* 0x000ee20000300800 */
[----:B------:R-:W-:-:S02]  /*4b20*/  F2FP.BF16.F32.PACK_AB R19, R55, R19 ;  /* 0x000000133713723e */ /* 0x000fc400000010ff */
[----:B------:R-:W-:Y:S02]  /*4b30*/  PRMT R10, R3, 0x7632, R10 ;  /* 0x00007632030a7816 */ /* 0x000fe4000000000a */
[----:B------:R-:W-:Y:S01]  /*4b40*/  F2FP.BF16.F32.PACK_AB R18, R56, R18 ;  /* 0x000000123812723e */ /* 0x000fe200000010ff */
[----:B------:R0:W-:Y:S01]  /*4b50*/  STG.E.U16 desc[UR8][R34.64], R11 ;  /* 0x0000000b22007986 */ /* 0x0001e2000c101508 */
[----:B------:R-:W-:-:S03]  /*4b60*/  F2FP.BF16.F32.PACK_AB R17, R57, R17 ;  /* 0x000000113911723e */ /* 0x000fc600000010ff */
[----:B------:R-:W-:Y:S01]  /*4b70*/  STG.E.U16 desc[UR8][R34.64+0x4], R20 ;  /* 0x0000041422007986 */ /* 0x000fe2000c101508 */
[----:B------:R-:W-:-:S03]  /*4b80*/  PRMT R21, R2, 0x7610, R21 ;  /* 0x0000761002157816 */ /* 0x000fc60000000015 */
[----:B------:R1:W-:Y:S01]  /*4b90*/  STG.E.U16 desc[UR8][R40.64], R3 ;  /* 0x0000000328007986 */ /* 0x0003e2000c101508 */
[----:B0-----:R-:W-:-:S03]  /*4ba0*/  PRMT R11, R19, 0x7632, R11 ;  /* 0x00007632130b7816 */ /* 0x001fc6000000000b */
[----:B------:R0:W-:Y:S01]  /*4bb0*/  STG.E.U16 desc[UR8][R40.64+0x2], R10 ;  /* 0x0000020a28007986 */ /* 0x0001e2000c101508 */
[----:B-1----:R-:W-:-:S03]  /*4bc0*/  PRMT R3, R18, 0x7632, R3 ;  /* 0x0000763212037816 */ /* 0x002fc60000000003 */
[----:B------:R-:W-:Y:S01]  /*4bd0*/  STG.E.U16 desc[UR8][R40.64+0x4], R19 ;  /* 0x0000041328007986 */ /* 0x000fe2000c101508 */
[----:B0-----:R-:W-:Y:S02]  /*4be0*/  PRMT R10, R2, 0x7632, R10 ;  /* 0x00007632020a7816 */ /* 0x001fe4000000000a */
[----:B------:R-:W-:Y:S01]  /*4bf0*/  F2FP.BF16.F32.PACK_AB R2, R9, R28 ;  /* 0x0000001c0902723e */ /* 0x000fe200000010ff */
[----:B------:R0:W-:Y:S03]  /*4c00*/  STG.E.U16 desc[UR8][R40.64+0x6], R11 ;  /* 0x0000060b28007986 */ /* 0x0001e6000c101508 */
[----:B------:R-:W-:Y:S01]  /*4c10*/  PRMT R23, R2, 0x7610, R23 ;  /* 0x0000761002177816 */ /* 0x000fe20000000017 */
[----:B------:R1:W-:Y:S01]  /*4c20*/  STG.E.U16 desc[UR8][R38.64+0x6], R3 ;  /* 0x0000060326007986 */ /* 0x0003e2000c101508 */
[----:B------:R-:W-:-:S03]  /*4c30*/  F2FP.BF16.F32.PACK_AB R16, R58, R16 ;  /* 0x000000103a10723e */ /* 0x000fc600000010ff */
[----:B------:R1:W-:Y:S01]  /*4c40*/  STG.E.U16 desc[UR8][R38.64], R14 ;  /* 0x0000000e26007986 */ /* 0x0003e2000c101508 */
[----:B0-----:R-:W-:-:S03]  /*4c50*/  PRMT R11, R17, 0x7632, R11 ;  /* 0x00007632110b7816 */ /* 0x001fc6000000000b */
[----:B------:R-:W-:Y:S01]  /*4c60*/  STG.E.U16 desc[UR8][R38.64+0x2], R15 ;  /* 0x0000020f26007986 */ /* 0x000fe2000c101508 */
[----:B-1----:R-:W-:-:S03]  /*4c70*/  PRMT R3, R2, 0x7632, R3 ;  /* 0x0000763202037816 */ /* 0x002fc60000000003 */
[----:B------:R-:W-:Y:S04]  /*4c80*/  STG.E.U16 desc[UR8][R38.64+0x4], R18 ;  /* 0x0000041226007986 */ /* 0x000fe8000c101508 */
[----:B------:R0:W-:Y:S04]  /*4c90*/  STG.E.U16 desc[UR8][R42.64+0x2], R10 ;  /* 0x0000020a2a007986 */ /* 0x0001e8000c101508 */
[----:B------:R1:W-:Y:S01]  /*4ca0*/  STG.E.U16 desc[UR8][R42.64+0x6], R11 ;  /* 0x0000060b2a007986 */ /* 0x0003e2000c101508 */
[----:B------:R-:W-:-:S03]  /*4cb0*/  PRMT R14, R16, 0x7632, R14 ;  /* 0x00007632100e7816 */ /* 0x000fc6000000000e */
[----:B------:R-:W-:Y:S04]  /*4cc0*/  STG.E.U16 desc[UR8][R42.64], R21 ;  /* 0x000000152a007986 */ /* 0x000fe8000c101508 */
[----:B------:R-:W-:Y:S04]  /*4cd0*/  STG.E.U16 desc[UR8][R42.64+0x4], R17 ;  /* 0x000004112a007986 */ /* 0x000fe8000c101508 */
[----:B------:R-:W-:Y:S04]  /*4ce0*/  STG.E.U16 desc[UR8][R46.64+0x2], R3 ;  /* 0x000002032e007986 */ /* 0x000fe8000c101508 */
[----:B------:R2:W-:Y:S04]  /*4cf0*/  STG.E.U16 desc[UR8][R46.64+0x4], R16 ;  /* 0x000004102e007986 */ /* 0x0005e8000c101508 */
[----:B------:R-:W3:Y:S01]  /*4d00*/  LDL.LU R9, [R1+0x128] ;  /* 0x0001280001097983 */ /* 0x000ee20000300800 */
[----:B----4-:R-:W-:-:S03]  /*4d10*/  F2FP.BF16.F32.PACK_AB R2, R33, R29 ;  /* 0x0000001d2102723e */ /* 0x010fc600000010ff */
[----:B------:R-:W4:Y:S01]  /*4d20*/  LDL.LU R33, [R1+0x124] ;  /* 0x0001240001217983 */ /* 0x000f220000300800 */
[C---:B0-----:R-:W-:Y:S02]  /*4d30*/  PRMT R10, R2.reuse, 0x7610, R10 ;  /* 0x00007610020a7816 */ /* 0x041fe4000000000a */
[----:B-1----:R-:W-:Y:S02]  /*4d40*/  PRMT R11, R2, 0x7632, R11 ;  /* 0x00007632020b7816 */ /* 0x002fe4000000000b */
[----:B--2---:R-:W-:-:S04]  /*4d50*/  F2FP.BF16.F32.PACK_AB R2, R51, R30 ;  /* 0x0000001e3302723e */ /* 0x004fc800000010ff */
[C---:B------:R-:W-:Y:S02]  /*4d60*/  PRMT R16, R2.reuse, 0x7610, R16 ;  /* 0x0000761002107816 */ /* 0x040fe40000000010 */
[----:B------:R-:W-:Y:S02]  /*4d70*/  PRMT R3, R2, 0x7632, R3 ;  /* 0x0000763202037816 */ /* 0x000fe40000000003 */
[----:B---3--:R-:W-:Y:S02]  /*4d80*/  F2FP.BF16.F32.PACK_AB R2, R5, R31 ;  /* 0x0000001f0502723e */ /* 0x008fe400000010ff */
[----:B------:R-:W2:Y:S01]  /*4d90*/  LDL.LU R5, [R1+0x120] ;  /* 0x0001200001057983 */ /* 0x000ea20000300800 */
[----:B------:R-:W-:Y:S02]  /*4da0*/  F2FP.BF16.F32.PACK_AB R7, R59, R7 ;  /* 0x000000073b07723e */ /* 0x000fe400000010ff */
[----:B------:R-:W-:Y:S02]  /*4db0*/  F2FP.BF16.F32.PACK_AB R0, R61, R0 ;  /* 0x000000003d00723e */ /* 0x000fe400000010ff */
[----:B------:R-:W-:Y:S01]  /*4dc0*/  PRMT R15, R7, 0x7632, R15 ;  /* 0x00007632070f7816 */ /* 0x000fe2000000000f */
[----:B------:R-:W-:Y:S04]  /*4dd0*/  STG.E.U16 desc[UR8][R46.64], R23 ;  /* 0x000000172e007986 */ /* 0x000fe8000c101508 */
[----:B------:R-:W-:Y:S04]  /*4de0*/  STG.E.U16 desc[UR8][R46.64+0x6], R14 ;  /* 0x0000060e2e007986 */ /* 0x000fe8000c101508 */
[----:B------:R0:W-:Y:S04]  /*4df0*/  STG.E.U16 desc[UR8][R8.64], R10 ;  /* 0x0000000a08007986 */ /* 0x0001e8000c101508 */
[----:B------:R-:W-:Y:S04]  /*4e00*/  STG.E.U16 desc[UR8][R8.64+0x2], R11 ;  /* 0x0000020b08007986 */ /* 0x000fe8000c101508 */
[----:B------:R-:W-:Y:S04]  /*4e10*/  STG.E.U16 desc[UR8][R8.64+0x4], R7 ;  /* 0x0000040708007986 */ /* 0x000fe8000c101508 */
[----:B------:R1:W-:Y:S01]  /*4e20*/  STG.E.U16 desc[UR8][R8.64+0x6], R15 ;  /* 0x0000060f08007986 */ /* 0x0003e2000c101508 */
[----:B0-----:R-:W-:-:S02]  /*4e30*/  PRMT R10, R0, 0x7632, R10 ;  /* 0x00007632000a7816 */ /* 0x001fc4000000000a */
[----:B-1----:R-:W-:Y:S02]  /*4e40*/  PRMT R8, R0, 0x7610, R8 ;  /* 0x0000761000087816 */ /* 0x002fe40000000008 */
[----:B--2---:R-:W-:Y:S02]  /*4e50*/  F2FP.BF16.F32.PACK_AB R0, R6, R5 ;  /* 0x000000050600723e */ /* 0x004fe400000010ff */
[----:B------:R-:W2:Y:S04]  /*4e60*/  LDL.LU R6, [R1+0x11c] ;  /* 0x00011c0001067983 */ /* 0x000ea80000300800 */
[----:B------:R-:W3:Y:S01]  /*4e70*/  LDL.LU R5, [R1+0x118] ;  /* 0x0001180001057983 */ /* 0x000ee20000300800 */
[----:B------:R-:W-:Y:S02]  /*4e80*/  F2FP.BF16.F32.PACK_AB R4, R60, R4 ;  /* 0x000000043c04723e */ /* 0x000fe400000010ff */
[----:B------:R-:W-:Y:S01]  /*4e90*/  F2FP.BF16.F32.PACK_AB R12, R12, R13 ;  /* 0x0000000d0c0c723e */ /* 0x000fe200000010ff */
[----:B----4-:R0:W-:Y:S01]  /*4ea0*/  STG.E.U16 desc[UR8][R32.64+0x2], R3 ;  /* 0x0000020320007986 */ /* 0x0101e2000c101508 */
[----:B------:R-:W-:-:S02]  /*4eb0*/  PRMT R9, R4, 0x7632, R9 ;  /* 0x0000763204097816 */ /* 0x000fc40000000009 */
[----:B------:R-:W-:Y:S02]  /*4ec0*/  PRMT R7, R2, 0x7632, R7 ;  /* 0x0000763202077816 */ /* 0x000fe40000000007 */
[----:B------:R-:W-:Y:S01]  /*4ed0*/  PRMT R22, R0, 0x7632, R22 ;  /* 0x0000763200167816 */ /* 0x000fe20000000016 */
        /* <DEDUP_REMOVED lines=12> */
[----:B------:R-:W-:Y:S01]  /*4fa0*/  ULOP3.LUT UR4, UR4, 0x1, URZ, 0x3c, !UPT ;  /* 0x0000000104047892 */ /* 0x000fe2000f8e3c3f */
[----:B--2---:R-:W-:-:S04]  /*4fb0*/  IADD3 R6, P0, R6, 0x15, RZ ;  /* 0x0000001506067810 */ /* 0x004fc80007f1e0ff */
[----:B---3--:R-:W-:Y:S02]  /*4fc0*/  IADD3.X R5, RZ, R5, RZ, P0, !PT ;  /* 0x00000005ff057210 */ /* 0x008fe400007fe4ff */
[----:B------:R-:W-:-:S04]  /*4fd0*/  ISETP.GE.U32.AND P0, PT, R6, UR10, PT ;  /* 0x0000000a06007c0c */ /* 0x000fc8000bf06070 */
[----:B------:R-:W-:-:S13]  /*4fe0*/  ISETP.GE.AND.EX P0, PT, R5, UR5, PT, P0 ;  /* 0x0000000505007c0c */ /* 0x000fda000bf06300 */
[----:B-1----:R-:W-:Y:S05]  /*4ff0*/  @!P0 BRA `(.L_x_1634) ;  /* 0xffffffb000608947 */ /* 0x002fea000383ffff */
[----:B------:R-:W-:Y:S05]  /*5000*/  EXIT ;  /* 0x000000000000794d */ /* 0x000fea0003800000 */
.L_x_1635:
        /* <DEDUP_REMOVED lines=15> */
.L_x_3489:


//--------------------- .text._ZN13group_norm_v214gn_cuda_kernelI13__nv_bfloat16Li320ELi2ELi32ELi20ELi1024ELb0ELi64ELi320ELi320ELi4ELb1ELi18ELb0ELb0ENS_16CompileConditionILi900EEEEEvPT_PKS4_S7_S7_flPfS8_Pj --------------------------
	.section	.text._ZN13group_norm_v214gn_cuda_kernelI13__nv_bfloat16Li320ELi2ELi32ELi20ELi1024ELb0ELi64ELi320ELi320ELi4ELb1ELi18ELb0ELb0ENS_16CompileConditionILi900EEEEEvPT_PKS4_S7_S7_flPfS8_Pj,"ax",@progbits
	.align	128
        .global         _ZN13group_norm_v214gn_cuda_kernelI13__nv_bfloat16Li320ELi2ELi32ELi20ELi1024ELb0ELi64ELi320ELi320ELi4ELb1ELi18ELb0ELb0ENS_16CompileConditionILi900EEEEEvPT_PKS4_S7_S7_flPfS8_Pj
        .type           _ZN13group_norm_v214gn_cuda_kernelI13__nv_bfloat16Li320ELi2ELi32ELi20ELi1024ELb0ELi64ELi320ELi320ELi4ELb1ELi18ELb0ELb0ENS_16CompileConditionILi900EEEEEvPT_PKS4_S7_S7_flPfS8_Pj,@function
        .size           _ZN13group_norm_v214gn_cuda_kernelI13__nv_bfloat16Li320ELi2ELi32ELi20ELi1024ELb0ELi64ELi320ELi320ELi4ELb1ELi18ELb0ELb0ENS_16CompileConditionILi900EEEEEvPT_PKS4_S7_S7_flPfS8_Pj,(.L_x_3490 - _ZN13group_norm_v214gn_cuda_kernelI13__nv_bfloat16Li320ELi2ELi32ELi20ELi1024ELb0ELi64ELi320ELi320ELi4ELb1ELi18ELb0ELb0ENS_16CompileConditionILi900EEEEEvPT_PKS4_S7_S7_flPfS8_Pj)
        .other          _ZN13group_norm_v214gn_cuda_kernelI13__nv_bfloat16Li320ELi2ELi32ELi20ELi1024ELb0ELi64ELi320ELi320ELi4ELb1ELi18ELb0ELb0ENS_16CompileConditionILi900EEEEEvPT_PKS4_S7_S7_flPfS8_Pj,@"STO_CUDA_ENTRY STV_DEFAULT"
_ZN13group_norm_v214gn_cuda_kernelI13__nv_bfloat16Li320ELi2ELi32ELi20ELi1024ELb0ELi64ELi320ELi320ELi4ELb1ELi18ELb0ELb0ENS_16CompileConditionILi900EEEEEvPT_PKS4_S7_S7_flPfS8_Pj:
.text._ZN13group_norm_v214gn_cuda_kernelI13__nv_bfloat16Li320ELi2ELi32ELi20ELi1024ELb0ELi64ELi320ELi320ELi4ELb1ELi18ELb0ELb0ENS_16CompileConditionILi900EEEEEvPT_PKS4_S7_S7_flPfS8_Pj:
[----:B------:R-:W0:Y:S01]  /*0000*/  LDC R1, c[0x0][0x28] ;  /* 0x00000a00ff017b82 */ /* 0x000e220000000800 */
[----:B------:R-:W1:Y:S01]  /*0010*/  S2R R4, SR_CTAID.Y ;  /* 0x0000000000047919 */ /* 0x000e620000002600 */
[----:B------:R-:W-:Y:S01]  /*0020*/  ULDC.64 UR4, c[0x0][0x238] ;  /* 0x00008e0000047ab9 */ /* 0x000fe20000000a00 */
[----:B0-----:R-:W-:Y:S02]  /*0030*/  IADD3 R1, R1, -0xa8, RZ ;  /* 0xffffff5801017810 */ /* 0x001fe40007ffe0ff */
[----:B-1----:R-:W-:-:S04]  /*0040*/  SHF.R.U32.HI R72, RZ, 0x1, R4 ;  /* 0x00000001ff487819 */ /* 0x002fc80000011604 */
[----:B------:R-:W-:-:S04]  /*0050*/  ISETP.GE.U32.AND P0, PT, R72, UR4, PT ;  /* 0x0000000448007c0c */ /* 0x000fc8000bf06070 */
[----:B------:R-:W-:-:S13]  /*0060*/  ISETP.GE.AND.EX P0, PT, RZ, UR5, PT, P0 ;  /* 0x00000005ff007c0c */ /* 0x000fda000bf06300 */
[----:B------:R-:W-:Y:S05]  /*0070*/  @P0 EXIT ;  /* 0x000000000000094d */ /* 0x000fea0003800000 */
[----:B------:R-:W0:Y:S01]  /*0080*/  S2R R8, SR_TID.X ;  /* 0x0000000000087919 */ /* 0x000e220000002100 */
[----:B------:R-:W1:Y:S01]  /*0090*/  S2UR UR5, SR_CgaCtaId ;  /* 0x00000000000579c3 */ /* 0x000e620000008800 */
[----:B------:R-:W-:Y:S01]  /*00a0*/  UMOV UR4, 0x400 ;  /* 0x0000040000047882 */ /* 0x000fe20000000000 */
[----:B------:R-:W-:Y:S01]  /*00b0*/  LOP3.LUT R0, R4, 0x1, RZ, 0xc0, !PT ;  /* 0x0000000104007812 */ /* 0x000fe200078ec0ff */
[----:B------:R-:W-:-:S04]  /*00c0*/  HFMA2.MMA R71, -RZ, RZ, 0, 0 ;  /* 0x00000000ff477435 */ /* 0x000fc800000001ff */
[----:B------:R-:W-:Y:S01]  /*00d0*/  IMAD R0, R0, 0x140, RZ ;  /* 0x0000014000007824 */ /* 0x000fe200078e02ff */
[----:B-1----:R-:W-:Y:S02]  /*00e0*/  ULEA UR6, UR5, UR4, 0x18 ;  /* 0x0000000405067291 */ /* 0x002fe4000f8ec03f */
[----:B------:R-:W-:-:S04]  /*00f0*/  UIADD3 UR4, UR4, 0xc80, URZ ;  /* 0x00000c8004047890 */ /* 0x000fc8000fffe03f */
[----:B------:R-:W-:Y:S01]  /*0100*/  MOV R10, UR6 ;  /* 0x00000006000a7c02 */ /* 0x000fe20008000f00 */
[----:B0-----:R-:W-:Y:S01]  /*0110*/  IMAD.WIDE.U32 R2, R8, -0x33333333, RZ ;  /* 0xcccccccd08027825 */ /* 0x001fe200078e00ff */
[----:B------:R-:W-:Y:S01]  /*0120*/  SHF.L.U32 R2, R4, 0x4, RZ ;  /* 0x0000000404027819 */ /* 0x000fe200000006ff */
[----:B------:R-:W-:Y:S01]  /*0130*/  ULEA UR5, UR5, UR4, 0x18 ;  /* 0x0000000405057291 */ /* 0x000fe2000f8ec03f */
[----:B------:R-:W-:Y:S02]  /*0140*/  ULDC.64 UR6, c[0x0][0x208] ;  /* 0x0000820000067ab9 */ /* 0x000fe40000000a00 */
[----:B------:R-:W-:Y:S01]  /*0150*/  SHF.R.U32.HI R7, RZ, 0x6, R3 ;  /* 0x00000006ff077819 */ /* 0x000fe20000011603 */
[----:B------:R-:W-:Y:S01]  /*0160*/  UMOV UR4, URZ ;  /* 0x0000003f00047c82 */ /* 0x000fe20008000000 */
[----:B------:R-:W-:-:S03]  /*0170*/  LOP3.LUT R4, R2, 0x10, RZ, 0xc0, !PT ;  /* 0x0000001002047812 */ /* 0x000fc600078ec0ff */
[----:B------:R-:W-:Y:S01]  /*0180*/  IMAD R3, R7, -0x50, R8 ;  /* 0xffffffb007037824 */ /* 0x000fe200078e0208 */
[C---:B------:R-:W-:Y:S01]  /*0190*/  LEA.HI R5, R8.reuse, R4, RZ, 0x1e ;  /* 0x0000000408057211 */ /* 0x040fe200078ff0ff */
[----:B------:R-:W-:Y:S02]  /*01a0*/  IMAD.MOV R6, RZ, RZ, -R4 ;  /* 0x000000ffff067224 */ /* 0x000fe400078e0a04 */
[C---:B------:R-:W-:Y:S01]  /*01b0*/  IMAD R4, R3.reuse, 0x28, R10 ;  /* 0x0000002803047824 */ /* 0x040fe200078e020a */
[----:B------:R-:W-:Y:S01]  /*01c0*/  LEA R2, R3, R0, 0x2 ;  /* 0x0000000003027211 */ /* 0x000fe200078e10ff */
[----:B------:R-:W-:Y:S01]  /*01d0*/  IMAD R5, R5, 0x14, -R0 ;  /* 0x0000001405057824 */ /* 0x000fe200078e0a00 */
[----:B------:R-:W-:Y:S02]  /*01e0*/  SHF.L.U32 R0, R8, 0x3, RZ ;  /* 0x0000000308007819 */ /* 0x000fe400000006ff */
[----:B------:R-:W-:Y:S01]  /*01f0*/  LEA R4, R7, R4, 0x3 ;  /* 0x0000000407047211 */ /* 0x000fe200078e18ff */
[----:B------:R-:W-:Y:S01]  /*0200*/  IMAD.WIDE.U32 R2, R2, -0x33333333, RZ ;  /* 0xcccccccd02027825 */ /* 0x000fe200078e00ff */
[----:B------:R-:W-:-:S02]  /*0210*/  MOV R2, R6 ;  /* 0x0000000600027202 */ /* 0x000fc40000000f00 */
[----:B------:R-:W-:Y:S01]  /*0220*/  IADD3 R7, R5, 0xc, RZ ;  /* 0x0000000c05077810 */ /* 0x000fe20007ffe0ff */
[----:B------:R0:W-:Y:S01]  /*0230*/  STL [R1+0x94], R4 ;  /* 0x0000940401007387 */ /* 0x0001e20000100800 */
[----:B------:R-:W-:Y:S02]  /*0240*/  LEA.HI R2, R3, R2, RZ, 0x1c ;  /* 0x0000000203027211 */ /* 0x000fe400078fe0ff */
[----:B------:R-:W-:Y:S02]  /*0250*/  LOP3.LUT R3, R0, 0x18, RZ, 0xc0, !PT ;  /* 0x0000001800037812 */ /* 0x000fe400078ec0ff */
[C---:B------:R-:W-:Y:S02]  /*0260*/  IADD3 R6, R5.reuse, 0x8, RZ ;  /* 0x0000000805067810 */ /* 0x040fe40007ffe0ff */
[----:B------:R-:W-:Y:S02]  /*0270*/  SHF.R.S32.HI R0, RZ, 0x2, R5 ;  /* 0x00000002ff007819 */ /* 0x000fe40000011405 */
[----:B------:R-:W-:Y:S01]  /*0280*/  SHF.R.S32.HI R7, RZ, 0x2, R7 ;  /* 0x00000002ff077819 */ /* 0x000fe20000011407 */
[C---:B0-----:R-:W-:Y:S01]  /*0290*/  VIADD R4, R5.reuse, 0x4 ;  /* 0x0000000405047836 */ /* 0x041fe20000000000 */
[----:B------:R-:W-:Y:S01]  /*02a0*/  IADD3 R5, R5, 0x10, RZ ;  /* 0x0000001005057810 */ /* 0x000fe20007ffe0ff */
[----:B------:R-:W-:Y:S01]  /*02b0*/  IMAD R0, R0, 0x28, R10 ;  /* 0x0000002800007824 */ /* 0x000fe200078e020a */
[----:B------:R-:W-:Y:S01]  /*02c0*/  SHF.R.S32.HI R6, RZ, 0x2, R6 ;  /* 0x00000002ff067819 */ /* 0x000fe20000011406 */
[----:B------:R-:W-:Y:S01]  /*02d0*/  IMAD R8, R7, 0x28, R10 ;  /* 0x0000002807087824 */ /* 0x000fe200078e020a */
[----:B------:R-:W-:Y:S01]  /*02e0*/  SHF.R.S32.HI R4, RZ, 0x2, R4 ;  /* 0x00000002ff047819 */ /* 0x000fe20000011404 */
[----:B------:R-:W-:Y:S01]  /*02f0*/  IMAD.IADD R7, R0, 0x1, R3 ;  /* 0x0000000100077824 */ /* 0x000fe200078e0203 */
[----:B------:R-:W-:Y:S01]  /*0300*/  SHF.R.S32.HI R5, RZ, 0x2, R5 ;  /* 0x00000002ff057819 */ /* 0x000fe20000011405 */
[----:B------:R-:W-:-:S02]  /*0310*/  IMAD R6, R6, 0x28, R10 ;  /* 0x0000002806067824 */ /* 0x000fc400078e020a */
[--C-:B------:R-:W-:Y:S01]  /*0320*/  IMAD R4, R4, 0x28, R10.reuse ;  /* 0x0000002804047824 */ /* 0x100fe200078e020a */
[----:B------:R-:W-:Y:S01]  /*0330*/  STL [R1+0x8c], R7 ;  /* 0x00008c0701007387 */ /* 0x000fe20000100800 */
[----:B------:R-:W-:Y:S01]  /*0340*/  IMAD R10, R5, 0x28, R10 ;  /* 0x00000028050a7824 */ /* 0x000fe200078e020a */
[C---:B------:R-:W-:Y:S02]  /*0350*/  IADD3 R5, R3.reuse, R6, RZ ;  /* 0x0000000603057210 */ /* 0x040fe40007ffe0ff */
        /* <DEDUP_REMOVED lines=9> */
.L_x_1642:
[----:B------:R-:W1:Y:S01]  /*03f0*/  S2R R4, SR_TID.X ;  /* 0x0000000000047919 */ /* 0x000e620000002100 */
[----:B------:R-:W-:Y:S01]  /*0400*/  ULDC.64 UR8, c[0x0][0x218] ;  /* 0x0000860000087ab9 */ /* 0x000fe20000000a00 */
[----:B------:R-:W-:Y:S01]  /*0410*/  ULDC.64 UR10, c[0x0][0x228] ;  /* 0x00008a00000a7ab9 */ /* 0x000fe20000000a00 */
[----:B------:R-:W2:Y:S01]  /*0420*/  S2R R5, SR_CTAID.Y ;  /* 0x0000000000057919 */ /* 0x000ea20000002600 */
[----:B0-----:R-:W0:Y:S01]  /*0430*/  S2R R0, SR_CTAID.X ;  /* 0x0000000000007919 */ /* 0x001e220000002500 */
[----:B------:R-:W-:Y:S01]  /*0440*/  STL [R1+0x98], R71 ;  /* 0x0000984701007387 */ /* 0x000fe20000100800 */
[----:B-1----:R-:W-:Y:S01]  /*0450*/  IMAD.WIDE.U32 R2, R4, -0x33333333, RZ ;  /* 0xcccccccd04027825 */ /* 0x002fe200078e00ff */
[----:B--2---:R-:W-:-:S04]  /*0460*/  LOP3.LUT R5, R5, 0x1, RZ, 0xc0, !PT ;  /* 0x0000000105057812 */ /* 0x004fc800078ec0ff */
[----:B------:R-:W-:Y:S02]  /*0470*/  SHF.R.U32.HI R3, RZ, 0x6, R3 ;  /* 0x00000006ff037819 */ /* 0x000fe40000011603 */
[----:B0-----:R-:W-:-:S03]  /*0480*/  SHF.L.U32 R0, R0, 0x6, RZ ;  /* 0x0000000600007819 */ /* 0x001fc600000006ff */
[----:B------:R-:W-:Y:S01]  /*0490*/  IMAD R2, R3, -0x50, R4 ;  /* 0xffffffb003027824 */ /* 0x000fe200078e0204 */
[----:B------:R-:W-:-:S03]  /*04a0*/  LOP3.LUT R0, R0, 0x3c0, RZ, 0xc0, !PT ;  /* 0x000003c000007812 */ /* 0x000fc600078ec0ff */
[----:B------:R-:W-:Y:S02]  /*04b0*/  IMAD R2, R5, 0x50, R2 ;  /* 0x0000005005027824 */ /* 0x000fe400078e0202 */
[----:B------:R-:W-:Y:S01]  /*04c0*/  IMAD.IADD R4, R0, 0x1, R3 ;  /* 0x0000000100047824 */ /* 0x000fe200078e0203 */
[----:B------:R-:W-:Y:S01]  /*04d0*/  MOV R3, RZ ;  /* 0x000000ff00037202 */ /* 0x000fe20000000f00 */
[----:B------:R-:W-:Y:S01]  /*04e0*/  IMAD R5, R71, 0xa0000, RZ ;  /* 0x000a000047057824 */ /* 0x000fe200078e02ff */
[----:B------:R-:W-:Y:S02]  /*04f0*/  SHF.L.U32 R2, R2, 0x2, RZ ;  /* 0x0000000202027819 */ /* 0x000fe400000006ff */
[----:B------:R-:W-:Y:S03]  /*0500*/  STL [R1+0x4], R4 ;  /* 0x0000040401007387 */ /* 0x000fe60000100800 */
[----:B------:R-:W-:Y:S01]  /*0510*/  IMAD.WIDE.U32 R28, R72, 0xa0000, R2 ;  /* 0x000a0000481c7825 */ /* 0x000fe200078e0002 */
[----:B------:R-:W-:Y:S03]  /*0520*/  STL [R1+0x9c], R72 ;  /* 0x00009c4801007387 */ /* 0x000fe60000100800 */
[----:B------:R-:W-:Y:S01]  /*0530*/  IMAD R3, R4, 0x280, RZ ;  /* 0x0000028004037824 */ /* 0x000fe200078e02ff */
[----:B------:R-:W-:-:S04]  /*0540*/  IADD3 R70, R29, R5, RZ ;  /* 0x000000051d467210 */ /* 0x000fc80007ffe0ff */
[C---:B------:R-:W-:Y:S02]  /*0550*/  IADD3 R25, P0, R3.reuse, R28, RZ ;  /* 0x0000001c03197210 */ /* 0x040fe40007f1e0ff */
[----:B------:R-:W-:Y:S02]  /*0560*/  IADD3 R5, R3, 0xa00, RZ ;  /* 0x00000a0003057810 */ /* 0x000fe40007ffe0ff */
[----:B------:R-:W-:Y:S02]  /*0570*/  IADD3.X R0, RZ, R70, RZ, P0, !PT ;  /* 0x00000046ff007210 */ /* 0x000fe400007fe4ff */
[----:B------:R-:W-:-:S03]  /*0580*/  LEA R30, P0, R25, UR8, 0x1 ;  /* 0x00000008191e7c11 */ /* 0x000fc6000f8008ff */
[----:B------:R0:W-:Y:S01]  /*0590*/  STL [R1+0x8], R0 ;  /* 0x0000080001007387 */ /* 0x0001e20000100800 */
[----:B------:R-:W-:Y:S02]  /*05a0*/  LEA.HI.X R31, R25, UR9, R0, 0x1, P0 ;  /* 0x00000009191f7c11 */ /* 0x000fe400080f0c00 */
[----:B------:R-:W-:-:S04]  /*05b0*/  IADD3 R24, P0, R5, R28, RZ ;  /* 0x0000001c05187210 */ /* 0x000fc80007f1e0ff */
[----:B------:R-:W2:Y:S01]  /*05c0*/  LDG.E.64.CONSTANT R30, desc[UR6][R30.64] ;  /* 0x000000061e1e7981 */ /* 0x000ea2000c1e9b00 */
[----:B------:R-:W-:Y:S01]  /*05d0*/  IADD3 R23, R3, 0x1400, RZ ;  /* 0x0000140003177810 */ /* 0x000fe20007ffe0ff */
[----:B0-----:R-:W-:Y:S01]  /*05e0*/  IMAD.X R0, RZ, RZ, R70, P0 ;  /* 0x000000ffff007224 */ /* 0x001fe200000e0646 */
[----:B------:R-:W-:-:S04]  /*05f0*/  LEA R32, P0, R24, UR8, 0x1 ;  /* 0x0000000818207c11 */ /* 0x000fc8000f8008ff */
[----:B------:R-:W-:Y:S01]  /*0600*/  LEA.HI.X R33, R24, UR9, R0, 0x1, P0 ;  /* 0x0000000918217c11 */ /* 0x000fe200080f0c00 */
[----:B------:R0:W-:Y:S01]  /*0610*/  STL [R1+0xc], R0 ;  /* 0x00000c0001007387 */ /* 0x0001e20000100800 */
[----:B------:R-:W-:-:S04]  /*0620*/  IADD3 R23, P0, R23, R28, RZ ;  /* 0x0000001c17177210 */ /* 0x000fc80007f1e0ff */
[----:B------:R-:W3:Y:S01]  /*0630*/  LDG.E.64.CONSTANT R32, desc[UR6][R32.64] ;  /* 0x0000000620207981 */ /* 0x000ee2000c1e9b00 */
[----:B------:R-:W-:Y:S02]  /*0640*/  IADD3 R5, R3, 0x1e00, RZ ;  /* 0x00001e0003057810 */ /* 0x000fe40007ffe0ff */
[----:B0-----:R-:W-:Y:S02]  /*0650*/  IADD3.X R0, RZ, R70, RZ, P0, !PT ;  /* 0x00000046ff007210 */ /* 0x001fe400007fe4ff */
[----:B------:R-:W-:-:S03]  /*0660*/  LEA R34, P0, R23, UR8, 0x1 ;  /* 0x0000000817227c11 */ /* 0x000fc6000f8008ff */
[----:B------:R0:W-:Y:S01]  /*0670*/  STL [R1+0x10], R0 ;  /* 0x0000100001007387 */ /* 0x0001e20000100800 */
[----:B------:R-:W-:Y:S02]  /*0680*/  LEA.HI.X R35, R23, UR9, R0, 0x1, P0 ;  /* 0x0000000917237c11 */ /* 0x000fe400080f0c00 */
[----:B------:R-:W-:-:S04]  /*0690*/  IADD3 R22, P0, R5, R28, RZ ;  /* 0x0000001c05167210 */ /* 0x000fc80007f1e0ff */
[----:B------:R-:W4:Y:S01]  /*06a0*/  LDG.E.64.CONSTANT R34, desc[UR6][R34.64] ;  /* 0x0000000622227981 */ /* 0x000f22000c1e9b00 */
[----:B------:R-:W-:Y:S01]  /*06b0*/  VIADD R21, R3, 0x2800 ;  /* 0x0000280003157836 */ /* 0x000fe20000000000 */
[----:B0-----:R-:W-:Y:S02]  /*06c0*/  IADD3.X R0, RZ, R70, RZ, P0, !PT ;  /* 0x00000046ff007210 */ /* 0x001fe400007fe4ff */
[----:B------:R-:W-:-:S03]  /*06d0*/  LEA R36, P0, R22, UR8, 0x1 ;  /* 0x0000000816247c11 */ /* 0x000fc6000f8008ff */
[----:B------:R0:W-:Y:S01]  /*06e0*/  STL [R1+0x14], R0 ;  /* 0x0000140001007387 */ /* 0x0001e20000100800 */
[----:B------:R-:W-:Y:S02]  /*06f0*/  LEA.HI.X R37, R22, UR9, R0, 0x1, P0 ;  /* 0x0000000916257c11 */ /* 0x000fe400080f0c00 */
[----:B------:R-:W-:-:S04]  /*0700*/  IADD3 R21, P0, R21, R28, RZ ;  /* 0x0000001c15157210 */ /* 0x000fc80007f1e0ff */
[----:B------:R-:W4:Y:S01]  /*0710*/  LDG.E.64.CONSTANT R36, desc[UR6][R36.64] ;  /* 0x0000000624247981 */ /* 0x000f22000c1e9b00 */
[----:B------:R-:W-:Y:S02]  /*0720*/  IADD3 R5, R3, 0x3200, RZ ;  /* 0x0000320003057810 */ /* 0x000fe40007ffe0ff */
        /* <DEDUP_REMOVED lines=13> */
[----:B------:R-:W-:Y:S01]  /*0800*/  IADD3 R5, R3, 0x4600, RZ ;  /* 0x0000460003057810 */ /* 0x000fe20007ffe0ff */
[----:B0-----:R-:W-:Y:S01]  /*0810*/  IMAD.X R0, RZ, RZ, R70, P0 ;  /* 0x000000ffff007224 */ /* 0x001fe200000e0646 */
[----:B------:R-:W-:-:S04]  /*0820*/  LEA R42, P0, R19, UR8, 0x1 ;  /* 0x00000008132a7c11 */ /* 0x000fc8000f8008ff */
[----:B------:R-:W-:Y:S01]  /*0830*/  LEA.HI.X R43, R19, UR9, R0, 0x1, P0 ;  /* 0x00000009132b7c11 */ /* 0x000fe200080f0c00 */
[----:B------:R0:W-:Y:S01]  /*0840*/  STL [R1+0x34], R0 ;  /* 0x0000340001007387 */ /* 0x0001e20000100800 */
        /* <DEDUP_REMOVED lines=9> */
[----:B0-----:R-:W-:Y:S02]  /*08e0*/  IADD3.X R0, RZ, R70, RZ, P0, !PT ;  /* 0x00000046ff007210 */ /* 0x001fe400007fe4ff */
[----:B------:R-:W-:Y:S01]  /*08f0*/  LEA R46, P0, R17, UR8, 0x1 ;  /* 0x00000008112e7c11 */ /* 0x000fe2000f8008ff */
[----:B------:R-:W-:Y:S02]  /*0900*/  VIADD R5, R3, 0x5a00 ;  /* 0x00005a0003057836 */ /* 0x000fe40000000000 */
[----:B------:R0:W-:Y:S01]  /*0910*/  STL [R1+0x44], R0 ;  /* 0x0000440001007387 */ /* 0x0001e20000100800 */
[----:B------:R-:W-:-:S06]  /*0920*/  LEA.HI.X R47, R17, UR9, R0, 0x1, P0 ;  /* 0x00000009112f7c11 */ /* 0x000fcc00080f0c00 */
[----:B------:R-:W4:Y:S01]  /*0930*/  LDG.E.64.CONSTANT R46, desc[UR6][R46.64] ;  /* 0x000000062e2e7981 */ /* 0x000f22000c1e9b00 */
[----:B------:R-:W-:Y:S02]  /*0940*/  IADD3 R16, P0, R5, R28, RZ ;  /* 0x0000001c05107210 */ /* 0x000fe40007f1e0ff */
        /* <DEDUP_REMOVED lines=29> */
[C---:B------:R-:W-:Y:S01]  /*0b20*/  LEA R56, P0, R12.reuse, UR8, 0x1 ;  /* 0x000000080c387c11 */ /* 0x040fe2000f8008ff */
        /* <DEDUP_REMOVED lines=10> */
[----:B------:R-:W-:Y:S02]  /*0bd0*/  IADD3 R3, P0, R3, R28, RZ ;  /* 0x0000001c03037210 */ /* 0x000fe40007f1e0ff */
[----:B------:R-:W-:Y:S02]  /*0be0*/  SHF.L.U32 R64, R2, 0x1, RZ ;  /* 0x0000000102407819 */ /* 0x000fe400000006ff */
[----:B------:R-:W-:Y:S01]  /*0bf0*/  SHF.R.U32.HI R65, RZ, 0x1f, R2 ;  /* 0x0000001fff417819 */ /* 0x000fe20000011602 */
[----:B------:R-:W4:Y:S01]  /*0c00*/  LDG.E.64.CONSTANT R58, desc[UR6][R58.64] ;  /* 0x000000063a3a7981 */ /* 0x000f22000c1e9b00 */
[----:B0-----:R-:W-:Y:S02]  /*0c10*/  IADD3.X R0, RZ, R70, RZ, P0, !PT ;  /* 0x00000046ff007210 */ /* 0x001fe400007fe4ff */
[----:B------:R-:W-:-:S04]  /*0c20*/  LEA R60, P0, R3, UR8, 0x1 ;  /* 0x00000008033c7c11 */ /* 0x000fc8000f8008ff */
[----:B------:R-:W-:Y:S01]  /*0c30*/  LEA.HI.X R61, R3, UR9, R0, 0x1, P0 ;  /* 0x00000009033d7c11 */ /* 0x000fe200080f0c00 */
[----:B------:R-:W0:Y:S01]  /*0c40*/  S2R R72, SR_TID.X ;  /* 0x0000000000487919 */ /* 0x000e220000002100 */
[----:B------:R-:W-:-:S04]  /*0c50*/  ULDC.64 UR8, c[0x0][0x220] ;  /* 0x0000880000087ab9 */ /* 0x000fc80000000a00 */
[----:B------:R-:W4:Y:S01]  /*0c60*/  LDG.E.64.CONSTANT R60, desc[UR6][R60.64] ;  /* 0x000000063c3c7981 */ /* 0x000f22000c1e9b00 */
[C---:B--2---:R-:W-:Y:S02]  /*0c70*/  PRMT R3, R30.reuse, 0x7632, R3 ;  /* 0x000076321e037816 */ /* 0x044fe40000000003 */
[----:B------:R-:W-:Y:S02]  /*0c80*/  SHF.L.U32 R0, R30, 0x10, RZ ;  /* 0x000000101e007819 */ /* 0x000fe400000006ff */
[----:B------:R-:W-:Y:S01]  /*0c90*/  SHF.L.U32 R90, R31, 0x10, RZ ;  /* 0x000000101f5a7819 */ /* 0x000fe200000006ff */
[----:B------:R-:W-:Y:S01]  /*0ca0*/  IMAD.U32 R6, R3, 0x10000, RZ ;  /* 0x0001000003067824 */ /* 0x000fe200078e00ff */
[----:B------:R-:W-:Y:S01]  /*0cb0*/  PRMT R3, R31, 0x7632, R3 ;  /* 0x000076321f037816 */ /* 0x000fe20000000003 */
[----:B------:R-:W-:Y:S01]  /*0cc0*/  FADD.FTZ R4, RZ, R0 ;  /* 0x00000000ff047221 */ /* 0x000fe20000010000 */
[----:B------:R-:W-:-:S03]  /*0cd0*/  FFMA.FTZ R5, R0, R0, RZ ;  /* 0x0000000000057223 */ /* 0x000fc600000100ff */
[----:B------:R-:W-:Y:S01]  /*0ce0*/  FADD.FTZ R7, R4, R6 ;  /* 0x0000000604077221 */ /* 0x000fe20000010000 */
[----:B------:R-:W-:Y:S01]  /*0cf0*/  FFMA.FTZ R5, R6, R6, R5 ;  /* 0x0000000606057223 */ /* 0x000fe20000010005 */
[----:B------:R-:W-:Y:S02]  /*0d00*/  SHF.L.U32 R4, R3, 0x10, RZ ;  /* 0x0000001003047819 */ /* 0x000fe400000006ff */
[----:B------:R-:W-:Y:S01]  /*0d10*/  FADD.FTZ R7, R7, R90 ;  /* 0x0000005a07077221 */ /* 0x000fe20000010000 */
[----:B------:R-:W-:Y:S01]  /*0d20*/  FFMA.FTZ R5, R90, R90, R5 ;  /* 0x0000005a5a057223 */ /* 0x000fe20000010005 */
[C---:B---3--:R-:W-:Y:S02]  /*0d30*/  SHF.L.U32 R8, R32.reuse, 0x10, RZ ;  /* 0x0000001020087819 */ /* 0x048fe400000006ff */
[----:B------:R-:W-:Y:S01]  /*0d40*/  PRMT R3, R32, 0x7632, R3 ;  /* 0x0000763220037816 */ /* 0x000fe20000000003 */
[----:B------:R-:W-:Y:S01]  /*0d50*/  FADD.FTZ R7, R7, R4 ;  /* 0x0000000407077221 */ /* 0x000fe20000010000 */
[----:B------:R-:W-:Y:S01]  /*0d60*/  FFMA.FTZ R5, R4, R4, R5 ;  /* 0x0000000404057223 */ /* 0x000fe20000010005 */
[----:B------:R-:W-:Y:S01]  /*0d70*/  IMAD.U32 R93, R33, 0x10000, RZ ;  /* 0x00010000215d7824 */ /* 0x000fe200078e00ff */
[----:B------:R-:W-:Y:S01]  /*0d80*/  SHF.L.U32 R4, R3, 0x10, RZ ;  /* 0x0000001003047819 */ /* 0x000fe200000006ff */
[----:B------:R-:W-:Y:S01]  /*0d90*/  FADD.FTZ R7, R7, R8 ;  /* 0x0000000807077221 */ /* 0x000fe20000010000 */
[----:B------:R-:W-:Y:S01]  /*0da0*/  FFMA.FTZ R5, R8, R8, R5 ;  /* 0x0000000808057223 */ /* 0x000fe20000010005 */
[----:B------:R-:W-:Y:S01]  /*0db0*/  PRMT R3, R33, 0x7632, R3 ;  /* 0x0000763221037816 */ /* 0x000fe20000000003 */
[----:B------:R1:W-:Y:S01]  /*0dc0*/  STL [R1], R8 ;  /* 0x0000000801007387 */ /* 0x0003e20000100800 */
[----:B------:R-:W-:Y:S01]  /*0dd0*/  FADD.FTZ R6, R7, R4 ;  /* 0x0000000407067221 */ /* 0x000fe20000010000 */
[----:B------:R-:W-:Y:S01]  /*0de0*/  FFMA.FTZ R4, R4, R4, R5 ;  /* 0x0000000404047223 */ /* 0x000fe20000010005 */
[----:B------:R-:W-:Y:S01]  /*0df0*/  SHF.L.U32 R5, R3, 0x10, RZ ;  /* 0x0000001003057819 */ /* 0x000fe200000006ff */
[----:B------:R-:W2:Y:S01]  /*0e00*/  LDL R69, [R1+0x8c] ;  /* 0x00008c0001457983 */ /* 0x000ea20000100800 */
[----:B------:R-:W-:Y:S01]  /*0e10*/  FADD.FTZ R6, R6, R93 ;  /* 0x0000005d06067221 */ /* 0x000fe20000010000 */
[----:B------:R-:W-:Y:S01]  /*0e20*/  FFMA.FTZ R4, R93, R93, R4 ;  /* 0x0000005d5d047223 */ /* 0x000fe20000010004 */
[C---:B----4-:R-:W-:Y:S01]  /*0e30*/  SHF.L.U32 R92, R34.reuse, 0x10, RZ ;  /* 0x00000010225c7819 */ /* 0x050fe200000006ff */
[----:B------:R-:W3:Y:S01]  /*0e40*/  LDL R68, [R1+0x88] ;  /* 0x0000880001447983 */ /* 0x000ee20000100800 */
[----:B------:R-:W-:Y:S01]  /*0e50*/  PRMT R3, R34, 0x7632, R3 ;  /* 0x0000763222037816 */ /* 0x000fe20000000003 */
[----:B------:R-:W-:Y:S01]  /*0e60*/  FADD.FTZ R7, R6, R5 ;  /* 0x0000000506077221 */ /* 0x000fe20000010000 */
[----:B------:R-:W-:Y:S01]  /*0e70*/  FFMA.FTZ R5, R5, R5, R4 ;  /* 0x0000000505057223 */ /* 0x000fe20000010004 */
[----:B------:R-:W-:Y:S01]  /*0e80*/  SHF.L.U32 R91, R35, 0x10, RZ ;  /* 0x00000010235b7819 */ /* 0x000fe200000006ff */
[----:B------:R-:W4:Y:S01]  /*0e90*/  LDL R71, [R1+0x84] ;  /* 0x0000840001477983 */ /* 0x000f220000100800 */
[----:B------:R-:W-:Y:S01]  /*0ea0*/  SHF.L.U32 R3, R3, 0x10, RZ ;  /* 0x0000001003037819 */ /* 0x000fe200000006ff */
[----:B------:R-:W-:Y:S01]  /*0eb0*/  FADD.FTZ R6, R7, R92 ;  /* 0x0000005c07067221 */ /* 0x000fe20000010000 */
[----:B-1----:R-:W-:Y:S01]  /*0ec0*/  FFMA.FTZ R8, R92, R92, R5 ;  /* 0x0000005c5c087223 */ /* 0x002fe20000010005 */
[----:B------:R-:W-:-:S02]  /*0ed0*/  PRMT R4, R35, 0x7632, R4 ;  /* 0x0000763223047816 */ /* 0x000fc40000000004 */
[----:B------:R-:W-:Y:S01]  /*0ee0*/  FADD.FTZ R6, R6, R3 ;  /* 0x0000000306067221 */ /* 0x000fe20000010000 */
[----:B------:R-:W-:Y:S01]  /*0ef0*/  FFMA.FTZ R8, R3, R3, R8 ;  /* 0x0000000303087223 */ /* 0x000fe20000010008 */
[----:B------:R-:W-:Y:S01]  /*0f00*/  SHF.L.U32 R89, R36, 0x10, RZ ;  /* 0x0000001024597819 */ /* 0x000fe200000006ff */
[----:B------:R-:W-:Y:S02]  /*0f10*/  IMAD.U32 R3, R4, 0x10000, RZ ;  /* 0x0001000004037824 */ /* 0x000fe400078e00ff */
[----:B------:R-:W-:Y:S01]  /*0f20*/  FADD.FTZ R4, R6, R91 ;  /* 0x0000005b06047221 */ /* 0x000fe20000010000 */
[----:B------:R-:W-:Y:S01]  /*0f30*/  FFMA.FTZ R8, R91, R91, R8 ;  /* 0x0000005b5b087223 */ /* 0x000fe20000010008 */
[----:B------:R-:W-:Y:S02]  /*0f40*/  PRMT R5, R36, 0x7632, R5 ;  /* 0x0000763224057816 */ /* 0x000fe40000000005 */
[----:B------:R-:W-:Y:S01]  /*0f50*/  FADD.FTZ R4, R4, R3 ;  /* 0x0000000304047221 */ /* 0x000fe20000010000 */
[----:B------:R-:W-:Y:S01]  /*0f60*/  FFMA.FTZ R6, R3, R3, R8 ;  /* 0x0000000303067223 */ /* 0x000fe20000010008 */
[----:B------:R-:W-:-:S02]  /*0f70*/  SHF.L.U32 R3, R5, 0x10, RZ ;  /* 0x0000001005037819 */ /* 0x000fc400000006ff */
[----:B------:R-:W-:Y:S01]  /*0f80*/  FADD.FTZ R8, R4, R89 ;  /* 0x0000005904087221 */ /* 0x000fe20000010000 */
[----:B------:R-:W-:Y:S01]  /*0f90*/  FFMA.FTZ R6, R89, R89, R6 ;  /* 0x0000005959067223 */ /* 0x000fe20000010006 */
[C---:B------:R-:W-:Y:S01]  /*0fa0*/  SHF.L.U32 R88, R37.reuse, 0x10, RZ ;  /* 0x0000001025587819 */ /* 0x040fe200000006ff */
[----:B------:R-:W-:Y:S01]  /*0fb0*/  IMAD.U32 R87, R38, 0x10000, RZ ;  /* 0x0001000026577824 */ /* 0x000fe200078e00ff */
[----:B------:R-:W-:Y:S01]  /*0fc0*/  PRMT R4, R37, 0x7632, R4 ;  /* 0x0000763225047816 */ /* 0x000fe20000000004 */
[----:B------:R-:W-:Y:S01]  /*0fd0*/  FADD.FTZ R27, R8, R3 ;  /* 0x00000003081b7221 */ /* 0x000fe20000010000 */
[----:B------:R-:W-:Y:S01]  /*0fe0*/  FFMA.FTZ R3, R3, R3, R6 ;  /* 0x0000000303037223 */ /* 0x000fe20000010006 */
[----:B------:R-:W-:Y:S02]  /*0ff0*/  PRMT R5, R38, 0x7632, R5 ;  /* 0x0000763226057816 */ /* 0x000fe40000000005 */
[----:B------:R-:W-:Y:S01]  /*1000*/  SHF.L.U32 R4, R4, 0x10, RZ ;  /* 0x0000001004047819 */ /* 0x000fe200000006ff */
[----:B------:R-:W-:Y:S01]  /*1010*/  FADD.FTZ R27, R27, R88 ;  /* 0x000000581b1b7221 */ /* 0x000fe20000010000 */
[----:B------:R-:W-:Y:S01]  /*1020*/  FFMA.FTZ R3, R88, R88, R3 ;  /* 0x0000005858037223 */ /* 0x000fe20000010003 */
[----:B------:R-:W-:-:S02]  /*1030*/  SHF.L.U32 R5, R5, 0x10, RZ ;  /* 0x0000001005057819 */ /* 0x000fc400000006ff */
[----:B------:R-:W-:Y:S01]  /*1040*/  FADD.FTZ R27, R27, R4 ;  /* 0x000000041b1b7221 */ /* 0x000fe20000010000 */
[----:B------:R-:W-:Y:S01]  /*1050*/  FFMA.FTZ R4, R4, R4, R3 ;  /* 0x0000000404047223 */ /* 0x000fe20000010003 */
[----:B------:R-:W-:Y:S02]  /*1060*/  SHF.L.U32 R86, R39, 0x10, RZ ;  /* 0x0000001027567819 */ /* 0x000fe400000006ff */
        /* <DEDUP_REMOVED lines=11> */
[----:B------:R-:W-:Y:S01]  /*1120*/  FFMA.FTZ R3, R3, R3, R5 ;  /* 0x0000000303037223 */ /* 0x000fe20000010005 */
[----:B------:R-:W-:Y:S01]  /*1130*/  SHF.L.U32 R9, R41, 0x10, RZ ;  /* 0x0000001029097819 */ /* 0x000fe200000006ff */
[----:B------:R-:W-:Y:S02]  /*1140*/  IMAD.U32 R7, R43, 0x10000, RZ ;  /* 0x000100002b077824 */ /* 0x000fe400078e00ff */
[----:B------:R-:W-:Y:S01]  /*1150*/  FADD.FTZ R27, R27, R10 ;  /* 0x0000000a1b1b7221 */ /* 0x000fe20000010000 */
[----:B------:R-:W-:-:S02]  /*1160*/  IMAD.U32 R4, R4, 0x10000, RZ ;  /* 0x0001000004047824 */ /* 0x000fc400078e00ff */
[----:B------:R-:W-:Y:S01]  /*1170*/  FFMA.FTZ R3, R10, R10, R3 ;  /* 0x0000000a0a037223 */ /* 0x000fe20000010003 */
[----:B------:R-:W-:Y:S01]  /*1180*/  PRMT R5, R41, 0x7632, R5 ;  /* 0x0000763229057816 */ /* 0x000fe20000000005 */
[----:B------:R-:W-:Y:S02]  /*1190*/  FADD.FTZ R27, R27, R4 ;  /* 0x000000041b1b7221 */ /* 0x000fe40000010000 */
[----:B------:R-:W-:Y:S01]  /*11a0*/  FFMA.FTZ R4, R4, R4, R3 ;  /* 0x0000000404047223 */ /* 0x000fe20000010003 */
[----:B------:R-:W-:Y:S01]  /*11b0*/  SHF.L.U32 R5, R5, 0x10, RZ ;  /* 0x0000001005057819 */ /* 0x000fe200000006ff */
[----:B------:R-:W-:Y:S02]  /*11c0*/  FADD.FTZ R27, R27, R9 ;  /* 0x000000091b1b7221 */ /* 0x000fe40000010000 */
[----:B------:R-:W-:Y:S01]  /*11d0*/  FFMA.FTZ R4, R9, R9, R4 ;  /* 0x0000000909047223 */ /* 0x000fe20000010004 */
[C---:B------:R-:W-:Y:S02]  /*11e0*/  SHF.L.U32 R8, R42.reuse, 0x10, RZ ;  /* 0x000000102a087819 */ /* 0x040fe400000006ff */
[----:B------:R-:W-:Y:S01]  /*11f0*/  PRMT R3, R42, 0x7632, R3 ;  /* 0x000076322a037816 */ /* 0x000fe20000000003 */
[----:B------:R-:W-:Y:S01]  /*1200*/  FADD.FTZ R27, R27, R5 ;  /* 0x000000051b1b7221 */ /* 0x000fe20000010000 */
[--C-:B------:R-:W-:Y:S01]  /*1210*/  FFMA.FTZ R5, R5, R5, R4.reuse ;  /* 0x0000000505057223 */ /* 0x100fe20000010004 */
[----:B------:R-:W-:-:S02]  /*1220*/  PRMT R4, R43, 0x7632, R4 ;  /* 0x000076322b047816 */ /* 0x000fc40000000004 */
[----:B------:R-:W-:Y:S01]  /*1230*/  SHF.L.U32 R3, R3, 0x10, RZ ;  /* 0x0000001003037819 */ /* 0x000fe200000006ff */
[----:B------:R-:W-:Y:S01]  /*1240*/  FADD.FTZ R27, R27, R8 ;  /* 0x000000081b1b7221 */ /* 0x000fe20000010000 */
[----:B------:R-:W-:Y:S01]  /*1250*/  FFMA.FTZ R5, R8, R8, R5 ;  /* 0x0000000808057223 */ /* 0x000fe20000010005 */
[----:B------:R-:W-:Y:S02]  /*1260*/  SHF.L.U32 R4, R4, 0x10, RZ ;  /* 0x0000001004047819 */ /* 0x000fe400000006ff */
[----:B------:R-:W-:Y:S01]  /*1270*/  FADD.FTZ R27, R27, R3 ;  /* 0x000000031b1b7221 */ /* 0x000fe20000010000 */
[----:B------:R-:W-:Y:S01]  /*1280*/  FFMA.FTZ R3, R3, R3, R5 ;  /* 0x0000000303037223 */ /* 0x000fe20000010005 */
[C---:B------:R-:W-:Y:S02]  /*1290*/  SHF.L.U32 R6, R44.reuse, 0x10, RZ ;  /* 0x000000102c067819 */ /* 0x040fe400000006ff */
[----:B------:R-:W-:Y:S01]  /*12a0*/  FADD.FTZ R27, R27, R7 ;  /* 0x000000071b1b7221 */ /* 0x000fe20000010000 */
[----:B------:R-:W-:Y:S01]  /*12b0*/  FFMA.FTZ R3, R7, R7, R3 ;  /* 0x0000000707037223 */ /* 0x000fe20000010003 */
[----:B------:R-:W-:-:S02]  /*12c0*/  PRMT R62, R44, 0x7632, R62 ;  /* 0x000076322c3e7816 */ /* 0x000fc4000000003e */
[----:B------:R-:W-:Y:S01]  /*12d0*/  FADD.FTZ R27, R27, R4 ;  /* 0x000000041b1b7221 */ /* 0x000fe20000010000 */
[--C-:B------:R-:W-:Y:S01]  /*12e0*/  FFMA.FTZ R4, R4, R4, R3.reuse ;  /* 0x0000000404047223 */ /* 0x100fe20000010003 */
[----:B------:R-:W-:Y:S02]  /*12f0*/  SHF.L.U32 R62, R62, 0x10, RZ ;  /* 0x000000103e3e7819 */ /* 0x000fe400000006ff */
[----:B------:R-:W-:Y:S01]  /*1300*/  FADD.FTZ R27, R27, R6 ;  /* 0x000000061b1b7221 */ /* 0x000fe20000010000 */
[----:B------:R-:W-:Y:S01]  /*1310*/  FFMA.FTZ R4, R6, R6, R4 ;  /* 0x0000000606047223 */ /* 0x000fe20000010004 */
[C---:B------:R-:W-:Y:S02]  /*1320*/  SHF.L.U32 R5, R45.reuse, 0x10, RZ ;  /* 0x000000102d057819 */ /* 0x040fe400000006ff */
[----:B------:R-:W-:Y:S01]  /*1330*/  PRMT R3, R45, 0x7632, R3 ;  /* 0x000076322d037816 */ /* 0x000fe20000000003 */
[----:B------:R-:W-:Y:S01]  /*1340*/  FADD.FTZ R27, R27, R62 ;  /* 0x0000003e1b1b7221 */ /* 0x000fe20000010000 */
[----:B------:R-:W-:Y:S01]  /*1350*/  FFMA.FTZ R62, R62, R62, R4 ;  /* 0x0000003e3e3e7223 */ /* 0x000fe20000010004 */
[----:B------:R-:W-:-:S02]  /*1360*/  SHF.L.U32 R4, R46, 0x10, RZ ;  /* 0x000000102e047819 */ /* 0x000fc400000006ff */
[----:B------:R-:W-:Y:S02]  /*1370*/  IMAD.U32 R3, R3, 0x10000, RZ ;  /* 0x0001000003037824 */ /* 0x000fe400078e00ff */
        /* <DEDUP_REMOVED lines=8> */
[----:B------:R-:W-:-:S02]  /*1400*/  PRMT R2, R47, 0x7632, R2 ;  /* 0x000076322f027816 */ /* 0x000fc40000000002 */
[----:B------:R-:W-:Y:S01]  /*1410*/  FADD.FTZ R27, R27, R26 ;  /* 0x0000001a1b1b7221 */ /* 0x000fe20000010000 */
[----:B------:R-:W-:Y:S01]  /*1420*/  FFMA.FTZ R26, R26, R26, R3 ;  /* 0x0000001a1a1a7223 */ /* 0x000fe20000010003 */
[----:B------:R-:W-:Y:S01]  /*1430*/  SHF.L.U32 R3, R47, 0x10, RZ ;  /* 0x000000102f037819 */ /* 0x000fe200000006ff */
[----:B------:R-:W-:Y:S01]  /*1440*/  IMAD.U32 R2, R2, 0x10000, RZ ;  /* 0x0001000002027824 */ /* 0x000fe200078e00ff */
[C---:B------:R-:W-:Y:S02]  /*1450*/  SHF.L.U32 R73, R49.reuse, 0x10, RZ ;  /* 0x0000001031497819 */ /* 0x040fe400000006ff */
[----:B------:R-:W-:Y:S01]  /*1460*/  PRMT R67, R49, 0x7632, R67 ;  /* 0x0000763231437816 */ /* 0x000fe20000000043 */
[----:B------:R-:W-:Y:S01]  /*1470*/  FADD.FTZ R27, R27, R3 ;  /* 0x000000031b1b7221 */ /* 0x000fe20000010000 */
[----:B------:R-:W-:Y:S01]  /*1480*/  FFMA.FTZ R66, R3, R3, R26 ;  /* 0x0000000303427223 */ /* 0x000fe2000001001a */
[----:B------:R-:W-:Y:S01]  /*1490*/  IMAD.U32 R74, R50, 0x10000, RZ ;  /* 0x00010000324a7824 */ /* 0x000fe200078e00ff */
[----:B------:R-:W-:Y:S01]  /*14a0*/  SHF.L.U32 R75, R51, 0x10, RZ ;  /* 0x00000010334b7819 */ /* 0x000fe200000006ff */
[----:B------:R-:W-:Y:S01]  /*14b0*/  FADD.FTZ R26, R27, R2 ;  /* 0x000000021b1a7221 */ /* 0x000fe20000010000 */
[----:B------:R-:W-:Y:S01]  /*14c0*/  FFMA.FTZ R27, R2, R2, R66 ;  /* 0x00000002021b7223 */ /* 0x000fe20000010042 */
[----:B------:R-:W-:-:S02]  /*14d0*/  SHF.L.U32 R2, R48, 0x10, RZ ;  /* 0x0000001030027819 */ /* 0x000fc400000006ff */
[----:B------:R-:W-:Y:S02]  /*14e0*/  PRMT R66, R48, 0x7632, R66 ;  /* 0x0000763230427816 */ /* 0x000fe40000000042 */
[----:B------:R-:W-:Y:S01]  /*14f0*/  IADD3 R62, P0, R64, UR8, RZ ;  /* 0x00000008403e7c10 */ /* 0x000fe2000ff1e0ff */
[----:B------:R-:W-:Y:S01]  /*1500*/  FADD.FTZ R26, R26, R2 ;  /* 0x000000021a1a7221 */ /* 0x000fe20000010000 */
[----:B------:R-:W-:Y:S01]  /*1510*/  SHF.L.U32 R66, R66, 0x10, RZ ;  /* 0x0000001042427819 */ /* 0x000fe200000006ff */
[----:B------:R-:W-:Y:S01]  /*1520*/  FFMA.FTZ R27, R2, R2, R27 ;  /* 0x00000002021b7223 */ /* 0x000fe2000001001b */
[----:B------:R-:W-:Y:S02]  /*1530*/  SHF.L.U32 R67, R67, 0x10, RZ ;  /* 0x0000001043437819 */ /* 0x000fe400000006ff */
[----:B------:R-:W-:Y:S01]  /*1540*/  SHF.L.U32 R76, R52, 0x10, RZ ;  /* 0x00000010344c7819 */ /* 0x000fe200000006ff */
[----:B------:R-:W-:Y:S01]  /*1550*/  FADD.FTZ R26, R26, R66 ;  /* 0x000000421a1a7221 */ /* 0x000fe20000010000 */
[----:B------:R-:W-:Y:S01]  /*1560*/  FFMA.FTZ R27, R66, R66, R27 ;  /* 0x00000042421b7223 */ /* 0x000fe2000001001b */
[----:B------:R-:W-:-:S02]  /*1570*/  SHF.L.U32 R77, R53, 0x10, RZ ;  /* 0x00000010354d7819 */ /* 0x000fc400000006ff */
        /* <DEDUP_REMOVED lines=17> */
[----:B------:R-:W-:Y:S01]  /*1690*/  SHF.L.U32 R78, R54, 0x10, RZ ;  /* 0x00000010364e7819 */ /* 0x000fe200000006ff */
[----:B------:R-:W-:-:S02]  /*16a0*/  IMAD.U32 R67, R67, 0x10000, RZ ;  /* 0x0001000043437824 */ /* 0x000fc400078e00ff */
        /* <DEDUP_REMOVED lines=25> */
[C---:B------:R-:W-:Y:S02]  /*1840*/  SHF.L.U32 R81, R57.reuse, 0x10, RZ ;  /* 0x0000001039517819 */ /* 0x040fe400000006ff */
[----:B------:R-:W-:Y:S01]  /*1850*/  SHF.L.U32 R66, R66, 0x10, RZ ;  /* 0x0000001042427819 */ /* 0x000fe200000006ff */
[----:B------:R-:W-:Y:S01]  /*1860*/  FADD.FTZ R26, R26, R80 ;  /* 0x000000501a1a7221 */ /* 0x000fe20000010000 */
[----:B------:R-:W-:Y:S01]  /*1870*/  FFMA.FTZ R67, R80, R80, R67 ;  /* 0x0000005050437223 */ /* 0x000fe20000010043 */
[----:B------:R-:W-:-:S02]  /*1880*/  PRMT R27, R57, 0x7632, R27 ;  /* 0x00007632391b7816 */ /* 0x000fc4000000001b */
[----:B------:R-:W-:Y:S01]  /*1890*/  FADD.FTZ R26, R26, R66 ;  /* 0x000000421a1a7221 */ /* 0x000fe20000010000 */
[----:B------:R-:W-:Y:S01]  /*18a0*/  FFMA.FTZ R67, R66, R66, R67 ;  /* 0x0000004242437223 */ /* 0x000fe20000010043 */
[----:B------:R-:W-:Y:S01]  /*18b0*/  SHF.L.U32 R82, R58, 0x10, RZ ;  /* 0x000000103a527819 */ /* 0x000fe200000006ff */
[----:B------:R-:W-:Y:S02]  /*18c0*/  IMAD.U32 R27, R27, 0x10000, RZ ;  /* 0x000100001b1b7824 */ /* 0x000fe400078e00ff */
[----:B------:R-:W-:Y:S01]  /*18d0*/  FADD.FTZ R26, R26, R81 ;  /* 0x000000511a1a7221 */ /* 0x000fe20000010000 */
[----:B------:R-:W-:Y:S01]  /*18e0*/  FFMA.FTZ R67, R81, R81, R67 ;  /* 0x0000005151437223 */ /* 0x000fe20000010043 */
[----:B------:R-:W-:Y:S02]  /*18f0*/  SHF.L.U32 R83, R59, 0x10, RZ ;  /* 0x000000103b537819 */ /* 0x000fe400000006ff */
[----:B------:R-:W-:Y:S01]  /*1900*/  FADD.FTZ R66, R26, R27 ;  /* 0x0000001b1a427221 */ /* 0x000fe20000010000 */
[----:B------:R-:W-:Y:S01]  /*1910*/  FFMA.FTZ R26, R27, R27, R67 ;  /* 0x0000001b1b1a7223 */ /* 0x000fe20000010043 */
[----:B------:R-:W-:Y:S01]  /*1920*/  IMAD.U32 R84, R60, 0x10000, RZ ;  /* 0x000100003c547824 */ /* 0x000fe200078e00ff */
[----:B------:R-:W2:Y:S01]  /*1930*/  LDL R67, [R1+0x94] ;  /* 0x0000940001437983 */ /* 0x000ea20000100800 */
[----:B------:R-:W-:Y:S01]  /*1940*/  PRMT R27, R58, 0x7632, R27 ;  /* 0x000076323a1b7816 */ /* 0x000fe2000000001b */
[----:B------:R-:W-:Y:S01]  /*1950*/  FADD.FTZ R66, R66, R82 ;  /* 0x0000005242427221 */ /* 0x000fe20000010000 */
[----:B------:R-:W-:Y:S01]  /*1960*/  FFMA.FTZ R26, R82, R82, R26 ;  /* 0x00000052521a7223 */ /* 0x000fe2000001001a */
[----:B------:R-:W-:-:S02]  /*1970*/  SHF.L.U32 R85, R61, 0x10, RZ ;  /* 0x000000103d557819 */ /* 0x000fc400000006ff */
[----:B------:R-:W-:Y:S02]  /*1980*/  SHF.L.U32 R27, R27, 0x10, RZ ;  /* 0x000000101b1b7819 */ /* 0x000fe400000006ff */
[----:B------:R-:W-:Y:S02]  /*1990*/  IADD3.X R63, R65, UR9, RZ, P0, !PT ;  /* 0x00000009413f7c10 */ /* 0x000fe400087fe4ff */
[----:B------:R-:W-:Y:S01]  /*19a0*/  IADD3 R64, P0, R64, UR10, RZ ;  /* 0x0000000a40407c10 */ /* 0x000fe2000ff1e0ff */
[----:B------:R-:W-:Y:S01]  /*19b0*/  FADD.FTZ R66, R66, R27 ;  /* 0x0000001b42427221 */ /* 0x000fe20000010000 */
[--C-:B------:R-:W-:Y:S01]  /*19c0*/  FFMA.FTZ R27, R27, R27, R26.reuse ;  /* 0x0000001b1b1b7223 */ /* 0x100fe2000001001a */
[----:B------:R-:W-:Y:S01]  /*19d0*/  PRMT R26, R59, 0x7632, R26 ;  /* 0x000076323b1a7816 */ /* 0x000fe2000000001a */
[----:B------:R-:W5:Y:S01]  /*19e0*/  LDG.E.64.CONSTANT R62, desc[UR6][R62.64] ;  /* 0x000000063e3e7981 */ /* 0x000f62000c1e9b00 */
[----:B------:R-:W-:Y:S01]  /*19f0*/  FADD.FTZ R66, R66, R83 ;  /* 0x0000005342427221 */ /* 0x000fe20000010000 */
[----:B------:R-:W-:-:S02]  /*1a00*/  IADD3.X R65, R65, UR11, RZ, P0, !PT ;  /* 0x0000000b41417c10 */ /* 0x000fc400087fe4ff */
[----:B------:R-:W-:Y:S01]  /*1a10*/  SHF.L.U32 R26, R26, 0x10, RZ ;  /* 0x000000101a1a7819 */ /* 0x000fe200000006ff */
[----:B------:R-:W-:Y:S01]  /*1a20*/  FFMA.FTZ R27, R83, R83, R27 ;  /* 0x00000053531b7223 */ /* 0x000fe2000001001b */
[----:B0-----:R-:W-:Y:S02]  /*1a30*/  ISETP.GT.U32.AND P0, PT, R72, 0x3f, PT ;  /* 0x0000003f4800780c */ /* 0x001fe40003f04070 */
[----:B------:R0:W5:Y:S01]  /*1a40*/  LDL.LU R72, [R1+0x9c] ;  /* 0x00009c0001487983 */ /* 0x0001620000300800 */
[----:B------:R-:W-:Y:S01]  /*1a50*/  FADD.FTZ R66, R66, R26 ;  /* 0x0000001a42427221 */ /* 0x000fe20000010000 */
[--C-:B------:R-:W-:Y:S01]  /*1a60*/  FFMA.FTZ R26, R26, R26, R27.reuse ;  /* 0x0000001a1a1a7223 */ /* 0x100fe2000001001b */
[----:B------:R-:W-:Y:S01]  /*1a70*/  PRMT R27, R60, 0x7632, R27 ;  /* 0x000076323c1b7816 */ /* 0x000fe2000000001b */
[----:B------:R-:W5:Y:S01]  /*1a80*/  LDG.E.64.CONSTANT R64, desc[UR6][R64.64] ;  /* 0x0000000640407981 */ /* 0x000f62000c1e9b00 */
[----:B------:R-:W-:Y:S02]  /*1a90*/  FADD.FTZ R66, R66, R84 ;  /* 0x0000005442427221 */ /* 0x000fe40000010000 */
[----:B------:R-:W-:Y:S01]  /*1aa0*/  SHF.L.U32 R27, R27, 0x10, RZ ;  /* 0x000000101b1b7819 */ /* 0x000fe200000006ff */
[----:B------:R-:W-:-:S04]  /*1ab0*/  FFMA.FTZ R26, R84, R84, R26 ;  /* 0x00000054541a7223 */ /* 0x000fc8000001001a */
        /* <DEDUP_REMOVED lines=8> */
[----:B--2---:R-:W-:Y:S01]  /*1b40*/  STS.64 [R67], R26 ;  /* 0x0000001a43007388 */ /* 0x004fe20000000a00 */
[----:B------:R-:W-:Y:S06]  /*1b50*/  BAR.SYNC.DEFER_BLOCKING 0x0 ;  /* 0x0000000000007b1d */ /* 0x000fec0000010000 */
[----:B------:R-:W1:Y:S04]  /*1b60*/  @!P0 LDS.64 R66, [R69] ;  /* 0x0000000045428984 */ /* 0x000e680000000a00 */
[----:B---3--:R-:W2:Y:S04]  /*1b70*/  @!P0 LDS.64 R68, [R68] ;  /* 0x0000000044448984 */ /* 0x008ea80000000a00 */
[----:B----4-:R3:W4:Y:S01]  /*1b80*/  @!P0 LDS.64 R26, [R71] ;  /* 0x00000000471a8984 */ /* 0x0107220000000a00 */
[----:B-1----:R-:W-:Y:S01]  /*1b90*/  @!P0 FADD.FTZ R66, RZ, R66 ;  /* 0x00000042ff428221 */ /* 0x002fe20000010000 */
[----:B------:R-:W-:-:S03]  /*1ba0*/  @!P0 FADD.FTZ R67, RZ, R67 ;  /* 0x00000043ff438221 */ /* 0x000fc60000010000 */
[----:B--2---:R-:W-:Y:S02]  /*1bb0*/  @!P0 FADD.FTZ R68, R66, R68 ;  /* 0x0000004442448221 */ /* 0x004fe40000010000 */
[----:B------:R-:W2:Y:S01]  /*1bc0*/  LDL R66, [R1+0x80] ;  /* 0x0000800001427983 */ /* 0x000ea20000100800 */
[----:B---3--:R-:W-:-:S03]  /*1bd0*/  @!P0 FADD.FTZ R71, R67, R69 ;  /* 0x0000004543478221 */ /* 0x008fc60000010000 */
[----:B------:R-:W3:Y:S01]  /*1be0*/  LDL R69, [R1+0x7c] ;  /* 0x00007c0001457983 */ /* 0x000ee20000100800 */
[----:B----4-:R-:W-:-:S03]  /*1bf0*/  @!P0 FADD.FTZ R27, R71, R27 ;  /* 0x0000001b471b8221 */ /* 0x010fc60000010000 */
[----:B------:R0:W5:Y:S01]  /*1c00*/  LDL.LU R71, [R1+0x98] ;  /* 0x0000980001477983 */ /* 0x0001620000300800 */
[----:B------:R-:W-:Y:S01]  /*1c10*/  @!P0 FADD.FTZ R26, R68, R26 ;  /* 0x0000001a441a8221 */ /* 0x000fe20000010000 */
[----:B------:R-:W-:Y:S02]  /*1c20*/  BSSY B0, `(.L_x_1636) ;  /* 0x0000021000007945 */ /* 0x000fe40003800000 */
[----:B--2---:R-:W1:Y:S04]  /*1c30*/  @!P0 LDS.64 R66, [R66] ;  /* 0x0000000042428984 */ /* 0x004e680000000a00 */
[----:B---3--:R-:W2:Y:S01]  /*1c40*/  @!P0 LDS.64 R68, [R69] ;  /* 0x0000000045448984 */ /* 0x008ea20000000a00 */
[----:B-1----:R-:W-:Y:S01]  /*1c50*/  @!P0 FADD.FTZ R66, R26, R66 ;  /* 0x000000421a428221 */ /* 0x002fe20000010000 */
[----:B------:R-:W-:Y:S01]  /*1c60*/  @!P0 FADD.FTZ R67, R27, R67 ;  /* 0x000000431b438221 */ /* 0x000fe20000010000 */
[----:B------:R-:W-:Y:S01]  /*1c70*/  MOV R26, RZ ;  /* 0x000000ff001a7202 */ /* 0x000fe20000000f00 */
[----:B------:R-:W-:-:S02]  /*1c80*/  IMAD.MOV.U32 R27, RZ, RZ, RZ ;  /* 0x000000ffff1b7224 */ /* 0x000fc400078e00ff */
[----:B--2---:R-:W-:Y:S01]  /*1c90*/  @!P0 FADD.FTZ R26, R66, R68 ;  /* 0x00000044421a8221 */ /* 0x004fe20000010000 */
[----:B------:R-:W-:-:S04]  /*1ca0*/  @!P0 FADD.FTZ R27, R67, R69 ;  /* 0x00000045431b8221 */ /* 0x000fc80000010000 */
[----:B------:R-:W1:Y:S04]  /*1cb0*/  SHFL.BFLY PT, R67, R26, 0x2, 0x1f ;  /* 0x0c401f001a437f89 */ /* 0x000e6800000e0000 */
[----:B------:R-:W2:Y:S01]  /*1cc0*/  SHFL.BFLY PT, R66, R27, 0x2, 0x1f ;  /* 0x0c401f001b427f89 */ /* 0x000ea200000e0000 */
[----:B------:R-:W3:Y:S01]  /*1cd0*/  S2R R68, SR_TID.X ;  /* 0x0000000000447919 */ /* 0x000ee20000002100 */
[----:B-1----:R-:W-:Y:S01]  /*1ce0*/  FADD.FTZ R26, R67, R26 ;  /* 0x0000001a431a7221 */ /* 0x002fe20000010000 */
[----:B--2---:R-:W-:-:S04]  /*1cf0*/  FADD.FTZ R27, R66, R27 ;  /* 0x0000001b421b7221 */ /* 0x004fc80000010000 */
[----:B------:R-:W1:Y:S04]  /*1d00*/  SHFL.BFLY PT, R67, R26, 0x1, 0x1f ;  /* 0x0c201f001a437f89 */ /* 0x000e6800000e0000 */
[----:B------:R-:W2:Y:S01]  /*1d10*/  SHFL.BFLY PT, R66, R27, 0x1, 0x1f ;  /* 0x0c201f001b427f89 */ /* 0x000ea200000e0000 */
[----:B---3--:R-:W-:Y:S01]  /*1d20*/  LOP3.LUT P0, RZ, R68, 0xffffffc3, RZ, 0xc0, !PT ;  /* 0xffffffc344ff7812 */ /* 0x008fe2000780c0ff */
[----:B-1----:R-:W-:Y:S01]  /*1d30*/  FADD.FTZ R26, R26, R67 ;  /* 0x000000431a1a7221 */ /* 0x002fe20000010000 */
[----:B--2---:R-:W-:-:S11]  /*1d40*/  FADD.FTZ R27, R27, R66 ;  /* 0x000000421b1b7221 */ /* 0x004fd60000010000 */
[----:B0-----:R-:W-:Y:S05]  /*1d50*/  @P0 BRA `(.L_x_1637) ;  /* 0x0000000000340947 */ /* 0x001fea0003800000 */
[----:B------:R-:W0:Y:S01]  /*1d60*/  S2R R67, SR_TID.X ;  /* 0x0000000000437919 */ /* 0x000e220000002100 */
[----:B------:R-:W1:Y:S01]  /*1d70*/  LDC R66, c[0x0][0x10] ;  /* 0x00000400ff427b82 */ /* 0x000e620000000800 */
[----:B------:R-:W1:Y:S01]  /*1d80*/  S2R R69, SR_CTAID.Y ;  /* 0x0000000000457919 */ /* 0x000e620000002600 */
[----:B------:R-:W2:Y:S01]  /*1d90*/  S2R R68, SR_CTAID.X ;  /* 0x0000000000447919 */ /* 0x000ea20000002500 */
[----:B0-----:R-:W-:-:S04]  /*1da0*/  SHF.R.U32.HI R67, RZ, 0x2, R67 ;  /* 0x00000002ff437819 */ /* 0x001fc80000011643 */
[----:B------:R-:W-:Y:S01]  /*1db0*/  SHF.L.U32 R67, R67, 0x4, RZ ;  /* 0x0000000443437819 */ /* 0x000fe200000006ff */
[----:B-1----:R-:W-:-:S03]  /*1dc0*/  IMAD R66, R66, UR4, R69 ;  /* 0x0000000442427c24 */ /* 0x002fc6000f8e0245 */
[----:B--2---:R-:W-:Y:S02]  /*1dd0*/  LOP3.LUT R67, R67, 0xfffffff0, R68, 0xe2, !PT ;  /* 0xfffffff043437812 */ /* 0x004fe400078ee244 */
[----:B------:R-:W0:Y:S02]  /*1de0*/  LDC.64 R68, c[0x0][0x248] ;  /* 0x00009200ff447b82 */ /* 0x000e240000000a00 */
[----:B------:R-:W-:-:S04]  /*1df0*/  LEA R66, R66, R67, 0x8 ;  /* 0x0000004342427211 */ /* 0x000fc800078e40ff */
[----:B------:R-:W-:-:S05]  /*1e00*/  SHF.L.U32 R66, R66, 0x1, RZ ;  /* 0x0000000142427819 */ /* 0x000fca00000006ff */
[----:B0-----:R-:W-:-:S05]  /*1e10*/  IMAD.WIDE.U32 R66, R66, 0x4, R68 ;  /* 0x0000000442427825 */ /* 0x001fca00078e0044 */
[----:B------:R0:W-:Y:S02]  /*1e20*/  STG.E.64 desc[UR6][R66.64], R26 ;  /* 0x0000001a42007986 */ /* 0x0001e4000c101b06 */
.L_x_1637:
[----:B------:R-:W-:Y:S05]  /*1e30*/  BSYNC B0 ;  /* 0x0000000000007941 */ /* 0x000fea0003800000 */
.L_x_1636:
[----:B------:R-:W-:Y:S01]  /*1e40*/  PRMT R32, R30, 0x7632, R32 ;  /* 0x000076321e207816 */ /* 0x000fe20000000020 */
[----:B------:R-:W-:Y:S01]  /*1e50*/  BAR.SYNC.DEFER_BLOCKING 0x0 ;  /* 0x0000000000007b1d */ /* 0x000fe20000010000 */
[----:B------:R-:W-:Y:S02]  /*1e60*/  PRMT R33, R31, 0x7632, R33 ;  /* 0x000076321f217816 */ /* 0x000fe40000000021 */
[----:B------:R-:W-:Y:S02]  /*1e70*/  PRMT R61, R49, 0x7632, R61 ;  /* 0x00007632313d7816 */ /* 0x000fe4000000003d */
[----:B------:R-:W-:Y:S02]  /*1e80*/  PRMT R59, R33, 0x7632, R59 ;  /* 0x00007632213b7816 */ /* 0x000fe4000000003b */
[----:B0-----:R-:W-:Y:S01]  /*1e90*/  PRMT R26, R61, 0x7632, R26 ;  /* 0x000076323d1a7816 */ /* 0x001fe2000000001a */
[----:B------:R-:W0:Y:S01]  /*1ea0*/  S2R R30, SR_TID.X ;  /* 0x00000000001e7919 */ /* 0x000e220000002100 */
[----:B------:R-:W-:-:S02]  /*1eb0*/  PRMT R27, R59, 0x7632, R27 ;  /* 0x000076323b1b7816 */ /* 0x000fc4000000001b */
[----:B------:R-:W-:Y:S02]  /*1ec0*/  PRMT R57, R32, 0x7632, R57 ;  /* 0x0000763220397816 */ /* 0x000fe40000000039 */
[----:B------:R-:W-:Y:S01]  /*1ed0*/  PRMT R55, R34, 0x7632, R55 ;  /* 0x0000763222377816 */ /* 0x000fe20000000037 */
[----:B------:R1:W-:Y:S01]  /*1ee0*/  STL.S16 [R1+0x48], R27 ;  /* 0x0000481b01007387 */ /* 0x0003e20000100600 */
[----:B------:R-:W-:Y:S02]  /*1ef0*/  PRMT R53, R35, 0x7632, R53 ;  /* 0x0000763223357816 */ /* 0x000fe40000000035 */
        /* <DEDUP_REMOVED lines=13> */
[----:B0-----:R-:W-:Y:S02]  /*1fd0*/  ISETP.NE.AND P1, PT, R30, RZ, PT ;  /* 0x000000ff1e00720c */ /* 0x001fe40003f25270 */
[----:B------:R-:W-:Y:S02]  /*1fe0*/  PRMT R48, R48, 0x7632, R48 ;  /* 0x0000763230307816 */ /* 0x000fe40000000030 */
[----:B------:R-:W-:-:S02]  /*1ff0*/  PRMT R50, R50, 0x7632, R50 ;  /* 0x0000763232327816 */ /* 0x000fc40000000032 */
[----:B------:R-:W-:Y:S02]  /*2000*/  PRMT R66, R51, 0x7632, R66 ;  /* 0x0000763233427816 */ /* 0x000fe40000000042 */
[----:B------:R-:W-:Y:S02]  /*2010*/  PRMT R52, R52, 0x7632, R52 ;  /* 0x0000763234347816 */ /* 0x000fe40000000034 */
[----:B------:R-:W-:Y:S02]  /*2020*/  PRMT R67, R53, 0x7632, R67 ;  /* 0x0000763235437816 */ /* 0x000fe40000000043 */
[----:B------:R-:W-:Y:S02]  /*2030*/  PRMT R54, R54, 0x7632, R54 ;  /* 0x0000763236367816 */ /* 0x000fe40000000036 */
[----:B------:R-:W-:Y:S02]  /*2040*/  PRMT R68, R55, 0x7632, R68 ;  /* 0x0000763237447816 */ /* 0x000fe40000000044 */
[----:B------:R-:W-:-:S02]  /*2050*/  ISETP.GT.U32.AND P0, PT, R30, 0xff, PT ;  /* 0x000000ff1e00780c */ /* 0x000fc40003f04070 */
[----:B------:R-:W-:Y:S02]  /*2060*/  PRMT R56, R56, 0x7632, R56 ;  /* 0x0000763238387816 */ /* 0x000fe40000000038 */
[----:B------:R-:W-:Y:S02]  /*2070*/  PRMT R69, R57, 0x7632, R69 ;  /* 0x0000763239457816 */ /* 0x000fe40000000045 */
[----:B------:R-:W-:Y:S02]  /*2080*/  PRMT R58, R58, 0x7632, R58 ;  /* 0x000076323a3a7816 */ /* 0x000fe4000000003a */
[----:B------:R-:W-:Y:S01]  /*2090*/  PRMT R60, R60, 0x7632, R60 ;  /* 0x000076323c3c7816 */ /* 0x000fe2000000003c */
[----:B-1----:R-:W-:Y:S06]  /*20a0*/  @P1 BRA `(.L_x_1638) ;  /* 0x0000000000441947 */ /* 0x002fec0003800000 */
[----:B------:R-:W0:Y:S01]  /*20b0*/  S2R R30, SR_CTAID.X ;  /* 0x00000000001e7919 */ /* 0x000e220000002500 */
[----:B------:R-:W1:Y:S01]  /*20c0*/  LDC.64 R26, c[0x0][0x250] ;  /* 0x00009400ff1a7b82 */ /* 0x000e620000000a00 */
[----:B------:R-:W1:Y:S01]  /*20d0*/  S2R R31, SR_CTAID.Y ;  /* 0x00000000001f7919 */ /* 0x000e620000002600 */
[----:B0-----:R-:W-:Y:S02]  /*20e0*/  ISETP.NE.AND P1, PT, R30, RZ, PT ;  /* 0x000000ff1e00720c */ /* 0x001fe40003f25270 */
[----:B------:R-:W-:Y:S01]  /*20f0*/  MOV R30, 0x7ffffff1 ;  /* 0x7ffffff1001e7802 */ /* 0x000fe20000000f00 */
[----:B-1----:R-:W-:-:S03]  /*2100*/  IMAD.WIDE.U32 R26, R31, 0x4, R26 ;  /* 0x000000041f1a7825 */ /* 0x002fc600078e001a */
[----:B------:R-:W-:Y:S01]  /*2110*/  SEL R30, R30, 0x1, !P1 ;  /* 0x000000011e1e7807 */ /* 0x000fe20004800000 */
[----:B------:R-:W-:Y:S06]  /*2120*/  MEMBAR.ALL.GPU ;  /* 0x0000000000007992 */ /* 0x000fec000000a000 */
[----:B------:R-:W-:-:S00]  /*2130*/  ERRBAR ;  /* 0x00000000000079ab */ /* 0x000fc00000000000 */
[----:B------:R-:W-:Y:S06]  /*2140*/  CGAERRBAR ;  /* 0x00000000000075ab */ /* 0x000fec0000000000 */
[----:B------:R0:W5:Y:S02]  /*2150*/  ATOM.E.ADD.STRONG.GPU PT, R30, desc[UR6][R26.64], R30 ;  /* 0x0000001e1a1e798a */ /* 0x00016400081ee1c6 */
.L_x_1639:
[----:B------:R-:W2:Y:S04]  /*2160*/  LD.E.STRONG.GPU R31, desc[UR6][R26.64] ;  /* 0x000000061a1f7980 */ /* 0x000ea8000c10f900 */
[----:B--2---:R-:W-:Y:S01]  /*2170*/  CCTL.IVALL ;  /* 0x00000000ff00798f */ /* 0x004fe20002000000 */
[----:B------:R-:W-:Y:S05]  /*2180*/  YIELD ;  /* 0x0000000000007946 */ /* 0x000fea0003800000 */
[----:B-----5:R-:W-:-:S04]  /*2190*/  LOP3.LUT R31, R31, R30, RZ, 0x3c, !PT ;  /* 0x0000001e1f1f7212 */ /* 0x020fc800078e3cff */
[----:B------:R-:W-:-:S13]  /*21a0*/  ISETP.GT.AND P1, PT, R31, -0x1, PT ;  /* 0xffffffff1f00780c */ /* 0x000fda0003f24270 */
[----:B------:R-:W-:Y:S05]  /*21b0*/  @P1 BRA `(.L_x_1639) ;  /* 0xfffffffc00e81947 */ /* 0x000fea000383ffff */
.L_x_1638:
[----:B------:R-:W-:Y:S05]  /*21c0*/  WARPSYNC.ALL ;  /* 0x0000000000007948 */ /* 0x000fea0003800000 */
[----:B-----5:R-:W-:Y:S02]  /*21d0*/  PRMT R34, R62, 0x7632, R34 ;  /* 0x000076323e227816 */ /* 0x020fe40000000022 */
[----:B------:R-:W-:Y:S02]  /*21e0*/  PRMT R35, R63, 0x7632, R35 ;  /* 0x000076323f237816 */ /* 0x000fe40000000023 */
[----:B------:R-:W-:Y:S02]  /*21f0*/  PRMT R36, R64, 0x7632, R36 ;  /* 0x0000763240247816 */ /* 0x000fe40000000024 */
[----:B------:R-:W-:Y:S01]  /*2200*/  PRMT R49, R65, 0x7632, R49 ;  /* 0x0000763241317816 */ /* 0x000fe20000000031 */
[----:B------:R-:W1:Y:S01]  /*2210*/  S2R R31, SR_TID.X ;  /* 0x00000000001f7919 */ /* 0x000e620000002100 */
[----:B0-----:R-:W0:Y:S01]  /*2220*/  @!P0 LDC R26, c[0x0][0x10] ;  /* 0x00000400ff1a8b82 */ /* 0x001e220000000800 */
[----:B------:R-:W-:Y:S01]  /*2230*/  ULDC.64 UR8, c[0x0][0x240] ;  /* 0x0000900000087ab9 */ /* 0x000fe20000000a00 */
[----:B------:R-:W0:Y:S01]  /*2240*/  S2R R30, SR_CTAID.Y ;  /* 0x00000000001e7919 */ /* 0x000e220000002600 */
[----:B-1----:R-:W-:Y:S01]  /*2250*/  @!P0 LOP3.LUT R27, R31, 0x7ffffff0, RZ, 0xc0, !PT ;  /* 0x7ffffff01f1b8812 */ /* 0x002fe200078ec0ff */
[----:B0-----:R-:W-:-:S04]  /*2260*/  @!P0 IMAD R26, R26, UR4, R30 ;  /* 0x000000041a1a8c24 */ /* 0x001fc8000f8e021e */
[----:B------:R-:W-:Y:S01]  /*2270*/  @!P0 IMAD R26, R26, 0x100, R27 ;  /* 0x000001001a1a8824 */ /* 0x000fe200078e021b */
[----:B------:R-:W-:Y:S02]  /*2280*/  @!P0 LOP3.LUT R27, R31, 0xf, RZ, 0xc0, !PT ;  /* 0x0000000f1f1b8812 */ /* 0x000fe400078ec0ff */
[----:B------:R-:W0:Y:S02]  /*2290*/  @!P0 LDC.64 R30, c[0x0][0x248] ;  /* 0x00009200ff1e8b82 */ /* 0x000e240000000a00 */
[----:B------:R-:W-:-:S04]  /*22a0*/  @!P0 IADD3 R26, R26, R27, RZ ;  /* 0x0000001b1a1a8210 */ /* 0x000fc80007ffe0ff */
[----:B------:R-:W-:-:S05]  /*22b0*/  @!P0 SHF.L.U32 R26, R26, 0x1, RZ ;  /* 0x000000011a1a8819 */ /* 0x000fca00000006ff */
[----:B0-----:R-:W-:Y:S01]  /*22c0*/  @!P0 IMAD.WIDE.U32 R26, R26, 0x4, R30 ;  /* 0x000000041a1a8825 */ /* 0x001fe200078e001e */
[----:B------:R-:W-:Y:S06]  /*22d0*/  BAR.SYNC.DEFER_BLOCKING 0x0 ;  /* 0x0000000000007b1d */ /* 0x000fec0000010000 */
[----:B------:R-:W2:Y:S01]  /*22e0*/  @!P0 LDG.E.64 R26, desc[UR6][R26.64] ;  /* 0x000000061a1a8981 */ /* 0x000ea2000c1e1b00 */
[----:B------:R-:W-:Y:S01]  /*22f0*/  HFMA2.MMA R30, -RZ, RZ, 0, 0 ;  /* 0x00000000ff1e7435 */ /* 0x000fe200000001ff */
[----:B------:R-:W-:Y:S01]  /*2300*/  ISETP.EQ.U32.AND P1, PT, RZ, UR8, PT ;  /* 0x00000008ff007c0c */ /* 0x000fe2000bf22070 */
[----:B------:R-:W-:Y:S01]  /*2310*/  BSSY B0, `(.L_x_1640) ;  /* 0x000002f000007945 */ /* 0x000fe20003800000 */
[----:B------:R-:W0:Y:S03]  /*2320*/  S2R R31, SR_TID.X ;  /* 0x00000000001f7919 */ /* 0x000e260000002100 */
[----:B--2---:R-:W-:Y:S01]  /*2330*/  @!P0 FADD.FTZ R30, RZ, R26 ;  /* 0x0000001aff1e8221 */ /* 0x004fe20000010000 */
[----:B------:R-:W-:Y:S01]  /*2340*/  MOV R26, RZ ;  /* 0x000000ff001a7202 */ /* 0x000fe20000000f00 */
[----:B------:R-:W-:Y:S01]  /*2350*/  @!P0 FADD.FTZ R26, RZ, R27 ;  /* 0x0000001bff1a8221 */ /* 0x000fe20000010000 */
[----:B0-----:R-:W-:-:S02]  /*2360*/  LOP3.LUT P0, RZ, R31, 0xffffff0f, RZ, 0xc0, !PT ;  /* 0xffffff0f1fff7812 */ /* 0x001fc4000780c0ff */
        /* <DEDUP_REMOVED lines=16> */
[----:B0-----:R-:W-:-:S03]  /*2470*/  FADD.FTZ R27, R27, R30 ;  /* 0x0000001e1b1b7221 */ /* 0x001fc60000010000 */
[----:B------:R-:W-:-:S04]  /*2480*/  @!P0 FMUL.FTZ R30, R26, R26 ;  /* 0x0000001a1a1e8220 */ /* 0x000fc80000410000 */
[----:B------:R-:W-:Y:S01]  /*2490*/  @!P0 FFMA.FTZ R27, R27, 4.8828125727595761418e-05, -R30 ;  /* 0x384ccccd1b1b8823 */ /* 0x000fe2000001081e */
[----:B------:R-:W-:-:S04]  /*24a0*/  @!P0 SHF.R.U32.HI R30, RZ, 0x1, R31 ;  /* 0x00000001ff1e8819 */ /* 0x000fc8000001161f */
[----:B------:R-:W-:Y:S02]  /*24b0*/  @!P0 LOP3.LUT R30, R30, 0x7ffffff8, RZ, 0xc0, !PT ;  /* 0x7ffffff81e1e8812 */ /* 0x000fe400078ec0ff */
[----:B------:R-:W-:-:S05]  /*24c0*/  @!P0 FMNMX.FTZ R27, RZ, R27, !PT ;  /* 0x0000001bff1b8209 */ /* 0x000fca0007810000 */
[----:B------:R0:W-:Y:S02]  /*24d0*/  @!P0 STS.64 [R30+UR5], R26 ;  /* 0x0000001a1e008988 */ /* 0x0001e40008000a05 */
[----:B0-----:R-:W0:Y:S01]  /*24e0*/  S2R R30, SR_CTAID.X ;  /* 0x00000000001e7919 */ /* 0x001e220000002500 */
[----:B------:R-:W-:Y:S01]  /*24f0*/  BAR.SYNC.DEFER_BLOCKING 0x0 ;  /* 0x0000000000007b1d */ /* 0x000fe20000010000 */
[----:B0-----:R-:W-:-:S04]  /*2500*/  LOP3.LUT P0, RZ, R30, 0xf, RZ, 0xc0, !PT ;  /* 0x0000000f1eff7812 */ /* 0x001fc8000780c0ff */
[----:B------:R-:W-:-:S04]  /*2510*/  ISETP.GT.U32.OR P0, PT, R31, 0xf, P0 ;  /* 0x0000000f1f00780c */ /* 0x000fc80000704470 */
[----:B------:R-:W-:-:S13]  /*2520*/  ISETP.EQ.OR.EX P0, PT, RZ, UR9, P0, P1 ;  /* 0x00000009ff007c0c */ /* 0x000fda0008702710 */
[----:B------:R-:W-:Y:S05]  /*2530*/  @P0 BRA `(.L_x_1641) ;  /* 0x0000000000300947 */ /* 0x000fea0003800000 */
[----:B------:R-:W0:Y:S02]  /*2540*/  S2R R30, SR_CTAID.Y ;  /* 0x00000000001e7919 */ /* 0x000e240000002600 */
[----:B0-----:R-:W-:-:S05]  /*2550*/  IMAD.SHL.U32 R30, R30, 0x10, RZ ;  /* 0x000000101e1e7824 */ /* 0x001fca00078e00ff */
[----:B------:R-:W-:-:S04]  /*2560*/  LOP3.LUT R30, R30, 0x10, RZ, 0xc0, !PT ;  /* 0x000000101e1e7812 */ /* 0x000fc800078ec0ff */
[----:B------:R-:W-:-:S04]  /*2570*/  IADD3 R27, R30, R31, RZ ;  /* 0x0000001f1e1b7210 */ /* 0x000fc80007ffe0ff */
[----:B------:R-:W-:Y:S02]  /*2580*/  SHF.R.S32.HI R30, RZ, 0x1f, R27 ;  /* 0x0000001fff1e7819 */ /* 0x000fe4000001141b */
[----:B------:R-:W-:-:S04]  /*2590*/  LEA R27, P0, R72, R27, 0x5 ;  /* 0x0000001b481b7211 */ /* 0x000fc800078028ff */
[----:B------:R-:W-:Y:S02]  /*25a0*/  LEA.HI.X R30, R72, R30, R71, 0x5, P0 ;  /* 0x0000001e481e7211 */ /* 0x000fe400000f2c47 */
[----:B------:R-:W-:-:S04]  /*25b0*/  LEA R26, P0, R27, UR8, 0x3 ;  /* 0x000000081b1a7c11 */ /* 0x000fc8000f8018ff */
[----:B------:R-:W-:Y:S02]  /*25c0*/  LEA.HI.X R27, R27, UR9, R30, 0x3, P0 ;  /* 0x000000091b1b7c11 */ /* 0x000fe400080f1c1e */
[----:B------:R-:W-:-:S06]  /*25d0*/  LEA R30, R31, UR5, 0x3 ;  /* 0x000000051f1e7c11 */ /* 0x000fcc000f8e18ff */
[----:B------:R-:W0:Y:S04]  /*25e0*/  LDS.64 R30, [R30] ;  /* 0x000000001e1e7984 */ /* 0x000e280000000a00 */
[----:B0-----:R0:W-:Y:S02]  /*25f0*/  STG.E.64 desc[UR6][R26.64], R30 ;  /* 0x0000001e1a007986 */ /* 0x0011e4000c101b06 */
.L_x_1641:
[----:B------:R-:W-:Y:S05]  /*2600*/  BSYNC B0 ;  /* 0x0000000000007941 */ /* 0x000fea0003800000 */
.L_x_1640:
[----:B0-----:R-:W2:Y:S01]  /*2610*/  LDL.LU R27, [R1+0x4] ;  /* 0x00000400011b7983 */ /* 0x001ea20000300800 */
[----:B------:R-:W-:Y:S01]  /*2620*/  HFMA2.MMA R30, -RZ, RZ, 0, 3.814697265625e-05 ;  /* 0x00000280ff1e7435 */ /* 0x000fe200000001ff */
[----:B------:R-:W-:Y:S02]  /*2630*/  ULDC UR8, c[0x0][0x230] ;  /* 0x00008c0000087ab9 */ /* 0x000fe40000000800 */
[----:B------:R-:W3:Y:S04]  /*2640*/  LDL R26, [R1+0x90] ;  /* 0x00009000011a7983 */ /* 0x000ee80000100800 */
[----:B------:R0:W-:Y:S04]  /*2650*/  STL [R1+0x9c], R72 ;  /* 0x00009c4801007387 */ /* 0x0001e80000100800 */
[----:B------:R1:W-:Y:S04]  /*2660*/  STL [R1+0x98], R71 ;  /* 0x0000984701007387 */ /* 0x0003e80000100800 */
[----:B0-----:R-:W4:Y:S04]  /*2670*/  LDL.LU R72, [R1+0x8] ;  /* 0x0000080001487983 */ /* 0x001f280000300800 */
[----:B-1----:R-:W5:Y:S01]  /*2680*/  LDL.LU R71, [R1] ;  /* 0x0000000001477983 */ /* 0x002f620000300800 */
[----:B------:R-:W-:-:S02]  /*2690*/  SHF.L.U32 R32, R32, 0x10, RZ ;  /* 0x0000001020207819 */ /* 0x000fc400000006ff */
[----:B------:R-:W-:Y:S01]  /*26a0*/  SHF.L.U32 R33, R33, 0x10, RZ ;  /* 0x0000001021217819 */ /* 0x000fe200000006ff */
[----:B------:R-:W-:Y:S01]  /*26b0*/  IMAD.U32 R64, R64, 0x10000, RZ ;  /* 0x0001000040407824 */ /* 0x000fe200078e00ff */
[----:B------:R-:W-:Y:S02]  /*26c0*/  SHF.L.U32 R62, R62, 0x10, RZ ;  /* 0x000000103e3e7819 */ /* 0x000fe400000006ff */
[----:B------:R-:W-:Y:S02]  /*26d0*/  SHF.L.U32 R34, R34, 0x10, RZ ;  /* 0x0000001022227819 */ /* 0x000fe400000006ff */
[----:B------:R-:W-:Y:S01]  /*26e0*/  SHF.L.U32 R36, R36, 0x10, RZ ;  /* 0x0000001024247819 */ /* 0x000fe200000006ff */
[----:B------:R-:W-:Y:S01]  /*26f0*/  IMAD.U32 R65, R65, 0x10000, RZ ;  /* 0x0001000041417824 */ /* 0x000fe200078e00ff */
[----:B------:R-:W-:Y:S02]  /*2700*/  SHF.L.U32 R63, R63, 0x10, RZ ;  /* 0x000000103f3f7819 */ /* 0x000fe400000006ff */
[----:B------:R-:W-:-:S02]  /*2710*/  SHF.L.U32 R35, R35, 0x10, RZ ;  /* 0x0000001023237819 */ /* 0x000fc400000006ff */
[----:B------:R-:W-:Y:S02]  /*2720*/  SHF.L.U32 R49, R49, 0x10, RZ ;  /* 0x0000001031317819 */ /* 0x000fe400000006ff */
[----:B------:R-:W-:Y:S01]  /*2730*/  SHF.L.U32 R58, R58, 0x10, RZ ;  /* 0x000000103a3a7819 */ /* 0x000fe200000006ff */
[----:B------:R-:W-:Y:S02]  /*2740*/  IMAD.U32 R56, R56, 0x10000, RZ ;  /* 0x0001000038387824 */ /* 0x000fe400078e00ff */
[----:B--2---:R-:W-:Y:S02]  /*2750*/  IMAD R30, R27, R30, 0x9600 ;  /* 0x000096001b1e7424 */ /* 0x004fe400078e021e */
[----:B---3--:R-:W0:Y:S03]  /*2760*/  LDS.64 R26, [R26] ;  /* 0x000000001a1a7984 */ /* 0x008e260000000a00 */
[----:B------:R-:W-:Y:S01]  /*2770*/  IADD3 R30, P0, R30, R28, RZ ;  /* 0x0000001c1e1e7210 */ /* 0x000fe20007f1e0ff */
[----:B0-----:R-:W-:Y:S01]  /*2780*/  FADD.FTZ R27, R27, UR8 ;  /* 0x000000081b1b7e21 */ /* 0x001fe20008010000 */
[----:B------:R-:W-:Y:S01]  /*2790*/  FADD.FTZ R0, R0, -R26 ;  /* 0x8000001a00007221 */ /* 0x000fe20000010000 */
[----:B------:R-:W-:Y:S01]  /*27a0*/  FADD.FTZ R32, -R26, R32 ;  /* 0x000000201a207221 */ /* 0x000fe20000010100 */
[----:B------:R-:W-:-:S03]  /*27b0*/  ULDC.64 UR8, c[0x0][0x210] ;  /* 0x0000840000087ab9 */ /* 0x000fc60000000a00 */
[----:B------:R-:W0:Y:S01]  /*27c0*/  MUFU.RSQ R27, R27 ;  /* 0x0000001b001b7308 */ /* 0x000e220000001400 */
[--C-:B------:R-:W-:Y:S01]  /*27d0*/  FADD.FTZ R90, R90, -R26.reuse ;  /* 0x8000001a5a5a7221 */ /* 0x100fe20000010000 */
[----:B------:R-:W-:Y:S01]  /*27e0*/  FADD.FTZ R33, -R26, R33 ;  /* 0x000000211a217221 */ /* 0x000fe20000010100 */
[----:B------:R-:W-:Y:S01]  /*27f0*/  LEA R28, P1, R25, UR8, 0x1 ;  /* 0x00000008191c7c11 */ /* 0x000fe2000f8208ff */
[--C-:B------:R-:W-:Y:S01]  /*2800*/  FADD.FTZ R92, R92, -R26.reuse ;  /* 0x8000001a5c5c7221 */ /* 0x100fe20000010000 */
[----:B------:R-:W-:Y:S02]  /*2810*/  FADD.FTZ R89, R89, -R26 ;  /* 0x8000001a59597221 */ /* 0x000fe40000010000 */
[----:B----4-:R-:W-:Y:S01]  /*2820*/  LEA.HI.X R29, R25, UR9, R72, 0x1, P1 ;  /* 0x00000009191d7c11 */ /* 0x010fe200088f0c48 */
[--C-:B-----5:R-:W-:Y:S01]  /*2830*/  FADD.FTZ R25, R71, -R26.reuse ;  /* 0x8000001a47197221 */ /* 0x120fe20000010000 */
[----:B------:R-:W-:Y:S01]  /*2840*/  FADD.FTZ R2, R2, -R26 ;  /* 0x8000001a02027221 */ /* 0x000fe20000010000 */
[----:B0-----:R-:W-:Y:S01]  /*2850*/  FMUL.FTZ R0, R0, R27 ;  /* 0x0000001b00007220 */ /* 0x001fe20000410000 */
[C---:B------:R-:W-:Y:S01]  /*2860*/  FMUL.FTZ R32, R27.reuse, R32 ;  /* 0x000000201b207220 */ /* 0x040fe20000410000 */
[C---:B------:R-:W-:Y:S01]  /*2870*/  FMUL.FTZ R90, R27.reuse, R90 ;  /* 0x0000005a1b5a7220 */ /* 0x040fe20000410000 */
[----:B------:R-:W-:Y:S01]  /*2880*/  FMUL.FTZ R33, R27, R33 ;  /* 0x000000211b217220 */ /* 0x000fe20000410000 */
[----:B------:R-:W-:Y:S01]  /*2890*/  FFMA.FTZ R0, R0, R62, R64 ;  /* 0x0000003e00007223 */ /* 0x000fe20000010040 */
[----:B------:R-:W-:Y:S01]  /*28a0*/  FFMA.FTZ R32, R32, R34, R36 ;  /* 0x0000002220207223 */ /* 0x000fe20000010024 */
[----:B------:R-:W-:Y:S01]  /*28b0*/  FFMA.FTZ R31, R90, R63, R65 ;  /* 0x0000003f5a1f7223 */ /* 0x000fe20000010041 */
[----:B------:R-:W-:Y:S01]  /*28c0*/  FFMA.FTZ R33, R33, R35, R49 ;  /* 0x0000002321217223 */ /* 0x000fe20000010031 */
[C---:B------:R-:W-:Y:S01]  /*28d0*/  FMUL.FTZ R25, R27.reuse, R25 ;  /* 0x000000191b197220 */ /* 0x040fe20000410000 */
[----:B------:R-:W-:Y:S01]  /*28e0*/  FMUL.FTZ R92, R27, R92 ;  /* 0x0000005c1b5c7220 */ /* 0x000fe20000410000 */
[--C-:B------:R-:W-:Y:S01]  /*28f0*/  FADD.FTZ R87, R87, -R26.reuse ;  /* 0x8000001a57577221 */ /* 0x100fe20000010000 */
[----:B------:R-:W-:Y:S01]  /*2900*/  FMUL.FTZ R89, R27, R89 ;  /* 0x000000591b597220 */ /* 0x000fe20000410000 */
[----:B------:R-:W-:Y:S01]  /*2910*/  F2FP.BF16.F32.PACK_AB R0, R32, R0 ;  /* 0x000000002000723e */ /* 0x000fe200000010ff */
[--C-:B------:R-:W-:Y:S01]  /*2920*/  FADD.FTZ R10, R10, -R26.reuse ;  /* 0x8000001a0a0a7221 */ /* 0x100fe20000010000 */
[----:B------:R-:W-:Y:S01]  /*2930*/  F2FP.BF16.F32.PACK_AB R31, R33, R31 ;  /* 0x0000001f211f723e */ /* 0x000fe200000010ff */
[--C-:B------:R-:W-:Y:S01]  /*2940*/  FADD.FTZ R8, R8, -R26.reuse ;  /* 0x8000001a08087221 */ /* 0x100fe20000010000 */
[C---:B------:R-:W-:Y:S01]  /*2950*/  FMUL.FTZ R32, R27.reuse, R2 ;  /* 0x000000021b207220 */ /* 0x040fe20000410000 */
[----:B------:R-:W-:Y:S01]  /*2960*/  FADD.FTZ R6, R6, -R26 ;  /* 0x8000001a06067221 */ /* 0x000fe20000010000 */
[C-C-:B------:R-:W-:Y:S01]  /*2970*/  FFMA.FTZ R2, R62.reuse, R25, R64.reuse ;  /* 0x000000193e027223 */ /* 0x140fe20000010040 */
[----:B------:R-:W-:Y:S01]  /*2980*/  FFMA.FTZ R33, R62, R92, R64 ;  /* 0x0000005c3e217223 */ /* 0x000fe20000010040 */
[----:B------:R-:W-:Y:S01]  /*2990*/  FADD.FTZ R4, R4, -R26 ;  /* 0x8000001a04047221 */ /* 0x000fe20000010000 */
[C---:B------:R-:W-:Y:S01]  /*29a0*/  FMUL.FTZ R87, R27.reuse, R87 ;  /* 0x000000571b577220 */ /* 0x040fe20000410000 */
[----:B------:R-:W-:Y:S01]  /*29b0*/  FFMA.FTZ R25, R62, R89, R64 ;  /* 0x000000593e197223 */ /* 0x000fe20000010040 */
[C---:B------:R-:W-:Y:S01]  /*29c0*/  FMUL.FTZ R10, R27.reuse, R10 ;  /* 0x0000000a1b0a7220 */ /* 0x040fe20000410000 */
[C---:B------:R-:W-:Y:S01]  /*29d0*/  FMUL.FTZ R8, R27.reuse, R8 ;  /* 0x000000081b087220 */ /* 0x040fe20000410000 */
[----:B------:R-:W-:Y:S01]  /*29e0*/  FADD.FTZ R74, R74, -R26 ;  /* 0x8000001a4a4a7221 */ /* 0x000fe20000010000 */
[C---:B------:R-:W-:Y:S01]  /*29f0*/  FMUL.FTZ R6, R27.reuse, R6 ;  /* 0x000000061b067220 */ /* 0x040fe20000410000 */
[----:B------:R-:W-:Y:S01]  /*2a00*/  FMUL.FTZ R4, R27, R4 ;  /* 0x000000041b047220 */ /* 0x000fe20000410000 */
[----:B------:R-:W-:Y:S01]  /*2a10*/  FFMA.FTZ R71, R62, R87, R64 ;  /* 0x000000573e477223 */ /* 0x000fe20000010040 */
[----:B------:R0:W-:Y:S01]  /*2a20*/  STL [R1+0x78], R33 ;  /* 0x0000782101007387 */ /* 0x0001e20000100800 */
[--C-:B------:R-:W-:Y:S01]  /*2a30*/  FADD.FTZ R76, R76, -R26.reuse ;  /* 0x8000001a4c4c7221 */ /* 0x100fe20000010000 */
[----:B------:R-:W-:-:S02]  /*2a40*/  FADD.FTZ R78, R78, -R26 ;  /* 0x8000001a4e4e7221 */ /* 0x000fc40000010000 */
[----:B------:R1:W-:Y:S01]  /*2a50*/  STL [R1+0x74], R25 ;  /* 0x0000741901007387 */ /* 0x0003e20000100800 */
[C---:B------:R-:W-:Y:S01]  /*2a60*/  FMUL.FTZ R74, R27.reuse, R74 ;  /* 0x0000004a1b4a7220 */ /* 0x040fe20000410000 */
[----:B------:R-:W-:Y:S01]  /*2a70*/  FADD.FTZ R82, R82, -R26 ;  /* 0x8000001a52527221 */ /* 0x000fe20000010000 */
[C-C-:B0-----:R-:W-:Y:S01]  /*2a80*/  FFMA.FTZ R33, R62.reuse, R10, R64.reuse ;  /* 0x0000000a3e217223 */ /* 0x141fe20000010040 */
[C-C-:B------:R-:W-:Y:S01]  /*2a90*/  FFMA.FTZ R10, R62.reuse, R6, R64.reuse ;  /* 0x000000063e0a7223 */ /* 0x140fe20000010040 */
[C-C-:B-1----:R-:W-:Y:S01]  /*2aa0*/  FFMA.FTZ R25, R62.reuse, R8, R64.reuse ;  /* 0x000000083e197223 */ /* 0x142fe20000010040 */
[----:B------:R-:W-:Y:S01]  /*2ab0*/  FFMA.FTZ R8, R62, R4, R64 ;  /* 0x000000043e087223 */ /* 0x000fe20000010040 */
[----:B------:R-:W-:Y:S01]  /*2ac0*/  FADD.FTZ R80, R80, -R26 ;  /* 0x8000001a50507221 */ /* 0x000fe20000010000 */
[----:B------:R-:W-:Y:S01]  /*2ad0*/  STL [R1+0x70], R71 ;  /* 0x0000704701007387 */ /* 0x000fe20000100800 */
[C-C-:B------:R-:W-:Y:S01]  /*2ae0*/  FFMA.FTZ R6, R62.reuse, R32, R64.reuse ;  /* 0x000000203e067223 */ /* 0x140fe20000010040 */
[C---:B------:R-:W-:Y:S01]  /*2af0*/  FMUL.FTZ R76, R27.reuse, R76 ;  /* 0x0000004c1b4c7220 */ /* 0x040fe20000410000 */
[C---:B------:R-:W-:Y:S01]  /*2b00*/  FMUL.FTZ R78, R27.reuse, R78 ;  /* 0x0000004e1b4e7220 */ /* 0x040fe20000410000 */
[----:B------:R-:W-:Y:S01]  /*2b10*/  STL [R1+0x6c], R33 ;  /* 0x00006c2101007387 */ /* 0x000fe20000100800 */
[----:B------:R-:W-:Y:S01]  /*2b20*/  FFMA.FTZ R4, R62, R74, R64 ;  /* 0x0000004a3e047223 */ /* 0x000fe20000010040 */
[----:B------:R-:W-:-:S02]  /*2b30*/  FMUL.FTZ R82, R27, R82 ;  /* 0x000000521b527220 */ /* 0x000fc40000410000 */
[----:B------:R-:W-:Y:S01]  /*2b40*/  STL [R1+0x58], R25 ;  /* 0x0000581901007387 */ /* 0x000fe20000100800 */
[----:B------:R-:W-:-:S03]  /*2b50*/  FMUL.FTZ R80, R27, R80 ;  /* 0x000000501b507220 */ /* 0x000fc60000410000 */
[----:B------:R-:W-:Y:S01]  /*2b60*/  STL [R1+0x40], R10 ;  /* 0x0000400a01007387 */ /* 0x000fe20000100800 */
[----:B------:R-:W-:-:S03]  /*2b70*/  FFMA.FTZ R72, R62, R82, R64 ;  /* 0x000000523e487223 */ /* 0x000fc60000010040 */
[----:B------:R0:W-:Y:S04]  /*2b80*/  STL [R1+0x3c], R8 ;  /* 0x00003c0801007387 */ /* 0x0001e80000100800 */
[----:B------:R1:W-:Y:S01]  /*2b90*/  STL [R1+0x28], R6 ;  /* 0x0000280601007387 */ /* 0x0003e20000100800 */
[----:B------:R-:W-:-:S03]  /*2ba0*/  FADD.FTZ R58, -R26, R58 ;  /* 0x0000003a1a3a7221 */ /* 0x000fc60000010100 */
[----:B------:R2:W-:Y:S01]  /*2bb0*/  STL [R1+0x24], R4 ;  /* 0x0000240401007387 */ /* 0x0005e20000100800 */
[C-C-:B0-----:R-:W-:Y:S01]  /*2bc0*/  FFMA.FTZ R8, R62.reuse, R76, R64.reuse ;  /* 0x0000004c3e087223 */ /* 0x141fe20000010040 */
[----:B-1----:R-:W-:-:S04]  /*2bd0*/  FFMA.FTZ R6, R62, R78, R64 ;  /* 0x0000004e3e067223 */ /* 0x002fc80000010040 */
[----:B------:R-:W-:Y:S01]  /*2be0*/  STL [R1+0x20], R8 ;  /* 0x0000200801007387 */ /* 0x000fe20000100800 */
[----:B------:R-:W-:Y:S01]  /*2bf0*/  FADD.FTZ R56, -R26, R56 ;  /* 0x000000381a387221 */ /* 0x000fe20000010100 */
[----:B--2---:R-:W-:Y:S02]  /*2c00*/  FFMA.FTZ R4, R62, R80, R64 ;  /* 0x000000503e047223 */ /* 0x004fe40000010040 */
[----:B------:R0:W-:Y:S04]  /*2c10*/  STL [R1+0x1c], R6 ;  /* 0x00001c0601007387 */ /* 0x0001e80000100800 */
[----:B------:R-:W-:Y:S04]  /*2c20*/  STL [R1+0xa0], R72 ;  /* 0x0000a04801007387 */ /* 0x000fe80000100800 */
[----:B------:R1:W-:Y:S01]  /*2c30*/  STL [R1+0x18], R4 ;  /* 0x0000180401007387 */ /* 0x0003e20000100800 */
[C---:B0-----:R-:W-:Y:S01]  /*2c40*/  FMUL.FTZ R6, R27.reuse, R56 ;  /* 0x000000381b067220 */ /* 0x041fe20000410000 */
[----:B-1----:R-:W-:-:S02]  /*2c50*/  FMUL.FTZ R4, R27, R58 ;  /* 0x0000003a1b047220 */ /* 0x002fc40000410000 */
[----:B------:R-:W2:Y:S04]  /*2c60*/  LDL.LU R58, [R1+0x48] ;  /* 0x00004800013a7983 */ /* 0x000ea80000300800 */
[----:B------:R-:W3:Y:S01]  /*2c70*/  LDL.LU R56, [R1+0x4c] ;  /* 0x00004c0001387983 */ /* 0x000ee20000300800 */
[----:B------:R-:W-:Y:S02]  /*2c80*/  SHF.L.U32 R55, R55, 0x10, RZ ;  /* 0x0000001037377819 */ /* 0x000fe400000006ff */
[----:B------:R-:W-:-:S03]  /*2c90*/  SHF.L.U32 R52, R52, 0x10, RZ ;  /* 0x0000001034347819 */ /* 0x000fc600000006ff */
[----:B------:R-:W-:-:S04]  /*2ca0*/  FADD.FTZ R55, -R26, R55 ;  /* 0x000000371a377221 */ /* 0x000fc80000010100 */
[----:B------:R-:W-:Y:S01]  /*2cb0*/  FMUL.FTZ R55, R27, R55 ;  /* 0x000000371b377220 */ /* 0x000fe20000410000 */
[----:B------:R-:W-:Y:S01]  /*2cc0*/  SHF.L.U32 R54, R54, 0x10, RZ ;  /* 0x0000001036367819 */ /* 0x000fe200000006ff */
[----:B------:R-:W-:Y:S01]  /*2cd0*/  FADD.FTZ R52, -R26, R52 ;  /* 0x000000341a347221 */ /* 0x000fe20000010100 */
[----:B------:R-:W-:Y:S01]  /*2ce0*/  SHF.L.U32 R57, R57, 0x10, RZ ;  /* 0x0000001039397819 */ /* 0x000fe200000006ff */
[----:B------:R-:W-:Y:S01]  /*2cf0*/  FFMA.FTZ R25, R34, R55, R36 ;  /* 0x0000003722197223 */ /* 0x000fe20000010024 */
[----:B------:R-:W-:Y:S01]  /*2d00*/  SHF.L.U32 R50, R50, 0x10, RZ ;  /* 0x0000001032327819 */ /* 0x000fe200000006ff */
[C---:B------:R-:W-:Y:S01]  /*2d10*/  FADD.FTZ R54, -R26.reuse, R54 ;  /* 0x000000361a367221 */ /* 0x040fe20000010100 */
[----:B------:R-:W-:Y:S01]  /*2d20*/  FMUL.FTZ R10, R27, R52 ;  /* 0x000000341b0a7220 */ /* 0x000fe20000410000 */
[----:B------:R-:W-:Y:S01]  /*2d30*/  FADD.FTZ R57, -R26, R57 ;  /* 0x000000391a397221 */ /* 0x000fe20000010100 */
[----:B------:R0:W-:Y:S01]  /*2d40*/  STL [R1+0x4], R25 ;  /* 0x0000041901007387 */ /* 0x0001e20000100800 */
[----:B------:R-:W-:-:S03]  /*2d50*/  IMAD.U32 R51, R51, 0x10000, RZ ;  /* 0x0001000033337824 */ /* 0x000fc600078e00ff */
[----:B------:R-:W4:Y:S01]  /*2d60*/  LDL.LU R52, [R1+0xc] ;  /* 0x00000c0001347983 */ /* 0x000f220000300800 */
[C---:B------:R-:W-:Y:S01]  /*2d70*/  FADD.FTZ R50, -R26.reuse, R50 ;  /* 0x000000321a327221 */ /* 0x040fe20000010100 */
[C---:B------:R-:W-:Y:S01]  /*2d80*/  FMUL.FTZ R57, R27.reuse, R57 ;  /* 0x000000391b397220 */ /* 0x040fe20000410000 */
[C---:B------:R-:W-:Y:S01]  /*2d90*/  FMUL.FTZ R8, R27.reuse, R54 ;  /* 0x000000361b087220 */ /* 0x040fe20000410000 */
[----:B------:R-:W-:Y:S01]  /*2da0*/  FADD.FTZ R51, -R26, R51 ;  /* 0x000000331a337221 */ /* 0x000fe20000010100 */
[----:B------:R-:W5:Y:S01]  /*2db0*/  LDL.LU R54, [R1+0x10] ;  /* 0x0000100001367983 */ /* 0x000f620000300800 */
[C---:B------:R-:W-:Y:S01]  /*2dc0*/  FMUL.FTZ R80, R27.reuse, R50 ;  /* 0x000000321b507220 */ /* 0x040fe20000410000 */
[----:B------:R-:W-:Y:S01]  /*2dd0*/  FFMA.FTZ R50, R34, R57, R36 ;  /* 0x0000003922327223 */ /* 0x000fe20000010024 */
[----:B------:R-:W-:Y:S01]  /*2de0*/  FMUL.FTZ R51, R27, R51 ;  /* 0x000000331b337220 */ /* 0x000fe20000410000 */
[----:B------:R-:W5:Y:S01]  /*2df0*/  LDL.LU R57, [R1+0x14] ;  /* 0x0000140001397983 */ /* 0x000f620000300800 */
[----:B------:R-:W-:-:S02]  /*2e00*/  FADD.FTZ R75, R75, -R26 ;  /* 0x8000001a4b4b7221 */ /* 0x000fc40000010000 */
[----:B------:R-:W-:Y:S02]  /*2e10*/  FFMA.FTZ R72, R34, R51, R36 ;  /* 0x0000003322487223 */ /* 0x000fe40000010024 */
[----:B0-----:R-:W-:Y:S01]  /*2e20*/  FMUL.FTZ R25, R27, R75 ;  /* 0x0000004b1b197220 */ /* 0x001fe20000410000 */
[----:B------:R-:W-:Y:S02]  /*2e30*/  SHF.L.U32 R75, R41, 0x10, RZ ;  /* 0x00000010294b7819 */ /* 0x000fe400000006ff */
[----:B------:R-:W-:Y:S02]  /*2e40*/  SHF.L.U32 R41, R68, 0x10, RZ ;  /* 0x0000001044297819 */ /* 0x000fe400000006ff */
[----:B------:R-:W-:Y:S02]  /*2e50*/  SHF.L.U32 R40, R40, 0x10, RZ ;  /* 0x0000001028287819 */ /* 0x000fe400000006ff */
[----:B---3--:R-:W-:Y:S02]  /*2e60*/  SHF.L.U32 R51, R56, 0x10, RZ ;  /* 0x0000001038337819 */ /* 0x008fe400000006ff */
[----:B------:R-:W3:Y:S04]  /*2e70*/  LDL.LU R56, [R1+0x2c] ;  /* 0x00002c0001387983 */ /* 0x000ee80000300800 */
[----:B------:R-:W3:Y:S01]  /*2e80*/  LDL.LU R68, [R1+0x30] ;  /* 0x0000300001447983 */ /* 0x000ee20000300800 */
[----:B------:R-:W-:Y:S01]  /*2e90*/  FADD.FTZ R40, -R26, R40 ;  /* 0x000000281a287221 */ /* 0x000fe20000010100 */
[--C-:B------:R-:W-:Y:S01]  /*2ea0*/  FADD.FTZ R9, R9, -R26.reuse ;  /* 0x8000001a09097221 */ /* 0x100fe20000010000 */
[----:B------:R-:W-:-:S02]  /*2eb0*/  FADD.FTZ R77, R77, -R26 ;  /* 0x8000001a4d4d7221 */ /* 0x000fc40000010000 */
[C---:B------:R-:W-:Y:S01]  /*2ec0*/  FMUL.FTZ R40, R27.reuse, R40 ;  /* 0x000000281b287220 */ /* 0x040fe20000410000 */
[C---:B------:R-:W-:Y:S01]  /*2ed0*/  FMUL.FTZ R9, R27.reuse, R9 ;  /* 0x000000091b097220 */ /* 0x040fe20000410000 */
[----:B------:R-:W-:Y:S01]  /*2ee0*/  FMUL.FTZ R77, R27, R77 ;  /* 0x0000004d1b4d7220 */ /* 0x000fe20000410000 */
[----:B------:R-:W-:Y:S01]  /*2ef0*/  FADD.FTZ R84, R84, -R26 ;  /* 0x8000001a54547221 */ /* 0x000fe20000010000 */
[----:B------:R-:W-:Y:S01]  /*2f00*/  SHF.L.U32 R38, R38, 0x10, RZ ;  /* 0x0000001026267819 */ /* 0x000fe200000006ff */
[----:B------:R-:W-:Y:S01]  /*2f10*/  FFMA.FTZ R90, R34, R40, R36 ;  /* 0x00000028225a7223 */ /* 0x000fe20000010024 */
[----:B------:R-:W-:Y:S01]  /*2f20*/  SHF.L.U32 R42, R42, 0x10, RZ ;  /* 0x000000102a2a7819 */ /* 0x000fe200000006ff */
[----:B------:R-:W-:Y:S01]  /*2f30*/  IMAD.U32 R46, R46, 0x10000, RZ ;  /* 0x000100002e2e7824 */ /* 0x000fe200078e00ff */
[----:B------:R-:W-:Y:S01]  /*2f40*/  SHF.L.U32 R44, R44, 0x10, RZ ;  /* 0x000000102c2c7819 */ /* 0x000fe200000006ff */
[----:B------:R-:W-:Y:S01]  /*2f50*/  FFMA.FTZ R40, R63, R9, R65 ;  /* 0x000000093f287223 */ /* 0x000fe20000010041 */
[----:B------:R-:W-:-:S02]  /*2f60*/  SHF.L.U32 R48, R48, 0x10, RZ ;  /* 0x0000001030307819 */ /* 0x000fc400000006ff */
[----:B------:R-:W-:Y:S01]  /*2f70*/  SHF.L.U32 R60, R60, 0x10, RZ ;  /* 0x000000103c3c7819 */ /* 0x000fe200000006ff */
[----:B------:R-:W-:Y:S01]  /*2f80*/  FFMA.FTZ R9, R63, R77, R65 ;  /* 0x0000004d3f097223 */ /* 0x000fe20000010041 */
[----:B------:R-:W-:Y:S01]  /*2f90*/  FMUL.FTZ R84, R27, R84 ;  /* 0x000000541b547220 */ /* 0x000fe20000410000 */
[----:B------:R-:W-:Y:S01]  /*2fa0*/  IMAD.U32 R77, R37, 0x10000, RZ ;  /* 0x00010000254d7824 */ /* 0x000fe200078e00ff */
[----:B--2---:R-:W-:Y:S01]  /*2fb0*/  SHF.L.U32 R37, R58, 0x10, RZ ;  /* 0x000000103a257819 */ /* 0x004fe200000006ff */
[C---:B------:R-:W-:Y:S01]  /*2fc0*/  FADD.FTZ R38, -R26.reuse, R38 ;  /* 0x000000261a267221 */ /* 0x040fe20000010100 */
[C---:B------:R-:W-:Y:S01]  /*2fd0*/  FADD.FTZ R42, -R26.reuse, R42 ;  /* 0x0000002a1a2a7221 */ /* 0x040fe20000010100 */
[C---:B------:R-:W-:Y:S01]  /*2fe0*/  FADD.FTZ R44, -R26.reuse, R44 ;  /* 0x0000002c1a2c7221 */ /* 0x040fe20000010100 */
[C---:B------:R-:W-:Y:S01]  /*2ff0*/  FADD.FTZ R46, -R26.reuse, R46 ;  /* 0x0000002e1a2e7221 */ /* 0x040fe20000010100 */
[C---:B------:R-:W-:Y:S01]  /*3000*/  FADD.FTZ R48, -R26.reuse, R48 ;  /* 0x000000301a307221 */ /* 0x040fe20000010100 */
[----:B------:R-:W-:Y:S01]  /*3010*/  FADD.FTZ R60, -R26, R60 ;  /* 0x0000003c1a3c7221 */ /* 0x000fe20000010100 */
[----:B------:R-:W2:Y:S01]  /*3020*/  LDL.LU R58, [R1+0x34] ;  /* 0x00003400013a7983 */ /* 0x000ea20000300800 */
[----:B------:R-:W-:Y:S01]  /*3030*/  FADD.FTZ R73, R73, -R26 ;  /* 0x8000001a49497221 */ /* 0x000fe20000010000 */
[----:B------:R-:W-:Y:S01]  /*3040*/  FFMA.FTZ R71, R62, R84, R64 ;  /* 0x000000543e477223 */ /* 0x000fe20000010040 */
[--C-:B------:R-:W-:Y:S01]  /*3050*/  FADD.FTZ R7, R7, -R26.reuse ;  /* 0x8000001a07077221 */ /* 0x100fe20000010000 */
[----:B------:R-:W-:Y:S01]  /*3060*/  FADD.FTZ R79, R79, -R26 ;  /* 0x8000001a4f4f7221 */ /* 0x000fe20000010000 */
[----:B------:R-:W-:-:S02]  /*3070*/  IMAD.U32 R62, R47, 0x10000, RZ ;  /* 0x000100002f3e7824 */ /* 0x000fc400078e00ff */
[C---:B------:R-:W-:Y:S01]  /*3080*/  FMUL.FTZ R38, R27.reuse, R38 ;  /* 0x000000261b267220 */ /* 0x040fe20000410000 */
[C---:B------:R-:W-:Y:S01]  /*3090*/  FMUL.FTZ R42, R27.reuse, R42 ;  /* 0x0000002a1b2a7220 */ /* 0x040fe20000410000 */
[C---:B------:R-:W-:Y:S01]  /*30a0*/  FMUL.FTZ R44, R27.reuse, R44 ;  /* 0x0000002c1b2c7220 */ /* 0x040fe20000410000 */
[C---:B------:R-:W-:Y:S01]  /*30b0*/  FMUL.FTZ R46, R27.reuse, R46 ;  /* 0x0000002e1b2e7220 */ /* 0x040fe20000410000 */
[C---:B------:R-:W-:Y:S01]  /*30c0*/  FMUL.FTZ R48, R27.reuse, R48 ;  /* 0x000000301b307220 */ /* 0x040fe20000410000 */
[----:B------:R-:W-:Y:S01]  /*30d0*/  FMUL.FTZ R60, R27, R60 ;  /* 0x0000003c1b3c7220 */ /* 0x000fe20000410000 */
[--C-:B------:R-:W-:Y:S01]  /*30e0*/  FADD.FTZ R5, R5, -R26.reuse ;  /* 0x8000001a05057221 */ /* 0x100fe20000010000 */
[--C-:B------:R-:W-:Y:S01]  /*30f0*/  FADD.FTZ R3, R3, -R26.reuse ;  /* 0x8000001a03037221 */ /* 0x100fe20000010000 */
[----:B------:R-:W-:Y:S01]  /*3100*/  SHF.L.U32 R47, R61, 0x10, RZ ;  /* 0x000000103d2f7819 */ /* 0x000fe200000006ff */
[--C-:B------:R-:W-:Y:S01]  /*3110*/  FADD.FTZ R93, R93, -R26.reuse ;  /* 0x8000001a5d5d7221 */ /* 0x100fe20000010000 */
[--C-:B------:R-:W-:Y:S01]  /*3120*/  FADD.FTZ R91, R91, -R26.reuse ;  /* 0x8000001a5b5b7221 */ /* 0x100fe20000010000 */
[--C-:B------:R-:W-:Y:S01]  /*3130*/  FADD.FTZ R88, R88, -R26.reuse ;  /* 0x8000001a58587221 */ /* 0x100fe20000010000 */
[--C-:B------:R-:W-:Y:S01]  /*3140*/  FADD.FTZ R86, R86, -R26.reuse ;  /* 0x8000001a56567221 */ /* 0x100fe20000010000 */
[--C-:B------:R-:W-:Y:S01]  /*3150*/  FADD.FTZ R81, R81, -R26.reuse ;  /* 0x8000001a51517221 */ /* 0x100fe20000010000 */
[--C-:B------:R-:W-:Y:S01]  /*3160*/  FADD.FTZ R83, R83, -R26.reuse ;  /* 0x8000001a53537221 */ /* 0x100fe20000010000 */
[----:B------:R-:W-:Y:S01]  /*3170*/  FMUL.FTZ R32, R27, R73 ;  /* 0x000000491b207220 */ /* 0x000fe20000410000 */
[----:B------:R-:W2:Y:S01]  /*3180*/  LDL.LU R61, [R1+0x38] ;  /* 0x00003800013d7983 */ /* 0x000ea20000300800 */
[----:B------:R-:W-:Y:S01]  /*3190*/  FADD.FTZ R85, R85, -R26 ;  /* 0x8000001a55557221 */ /* 0x000fe20000010000 */
[----:B------:R-:W-:Y:S01]  /*31a0*/  FMUL.FTZ R7, R27, R7 ;  /* 0x000000071b077220 */ /* 0x000fe20000410000 */
[----:B------:R-:W-:Y:S01]  /*31b0*/  SHF.L.U32 R74, R43, 0x10, RZ ;  /* 0x000000102b4a7819 */ /* 0x000fe200000006ff */
[----:B------:R-:W-:Y:S01]  /*31c0*/  FMUL.FTZ R79, R27, R79 ;  /* 0x0000004f1b4f7220 */ /* 0x000fe20000410000 */
[----:B------:R-:W-:Y:S01]  /*31d0*/  SHF.L.U32 R73, R45, 0x10, RZ ;  /* 0x000000102d497819 */ /* 0x000fe200000006ff */
[C-C-:B------:R-:W-:Y:S01]  /*31e0*/  FFMA.FTZ R92, R34.reuse, R38, R36.reuse ;  /* 0x00000026225c7223 */ /* 0x140fe20000010024 */
[----:B------:R-:W-:Y:S01]  /*31f0*/  SHF.L.U32 R59, R59, 0x10, RZ ;  /* 0x000000103b3b7819 */ /* 0x000fe200000006ff */
[C-C-:B------:R-:W-:Y:S01]  /*3200*/  FFMA.FTZ R89, R34.reuse, R42, R36.reuse ;  /* 0x0000002a22597223 */ /* 0x140fe20000010024 */
[----:B------:R-:W-:Y:S01]  /*3210*/  SHF.L.U32 R53, R53, 0x10, RZ ;  /* 0x0000001035357819 */ /* 0x000fe200000006ff */
[C-C-:B------:R-:W-:Y:S01]  /*3220*/  FFMA.FTZ R87, R34.reuse, R44, R36.reuse ;  /* 0x0000002c22577223 */ /* 0x140fe20000010024 */
[----:B------:R-:W-:Y:S01]  /*3230*/  SHF.L.U32 R76, R39, 0x10, RZ ;  /* 0x00000010274c7819 */ /* 0x000fe200000006ff */
[--C-:B------:R-:W-:Y:S01]  /*3240*/  FFMA.FTZ R84, R34, R46, R36.reuse ;  /* 0x0000002e22547223 */ /* 0x100fe20000010024 */
[----:B------:R-:W-:Y:S01]  /*3250*/  SHF.L.U32 R45, R66, 0x10, RZ ;  /* 0x00000010422d7819 */ /* 0x000fe200000006ff */
[C-C-:B------:R-:W-:Y:S01]  /*3260*/  FFMA.FTZ R82, R34.reuse, R48, R36.reuse ;  /* 0x0000003022527223 */ /* 0x140fe20000010024 */
[----:B------:R-:W-:Y:S01]  /*3270*/  SHF.L.U32 R43, R67, 0x10, RZ ;  /* 0x00000010432b7819 */ /* 0x000fe200000006ff */
[C-C-:B------:R-:W-:Y:S01]  /*3280*/  FFMA.FTZ R80, R34.reuse, R80, R36.reuse ;  /* 0x0000005022507223 */ /* 0x140fe20000010024 */
[C-C-:B------:R-:W-:Y:S01]  /*3290*/  FFMA.FTZ R10, R34.reuse, R10, R36.reuse ;  /* 0x0000000a220a7223 */ /* 0x140fe20000010024 */
[C-C-:B------:R-:W-:Y:S01]  /*32a0*/  FFMA.FTZ R8, R34.reuse, R8, R36.reuse ;  /* 0x0000000822087223 */ /* 0x140fe20000010024 */
[C-C-:B------:R-:W-:Y:S01]  /*32b0*/  FFMA.FTZ R6, R34.reuse, R6, R36.reuse ;  /* 0x0000000622067223 */ /* 0x140fe20000010024 */
[----:B------:R-:W-:Y:S01]  /*32c0*/  FFMA.FTZ R4, R34, R4, R36 ;  /* 0x0000000422047223 */ /* 0x000fe20000010024 */
[C---:B------:R-:W-:Y:S01]  /*32d0*/  FMUL.FTZ R5, R27.reuse, R5 ;  /* 0x000000051b057220 */ /* 0x040fe20000410000 */
[----:B------:R-:W-:Y:S01]  /*32e0*/  FMUL.FTZ R3, R27, R3 ;  /* 0x000000031b037220 */ /* 0x000fe20000410000 */
[----:B------:R-:W-:-:S02]  /*32f0*/  IMAD.U32 R39, R69, 0x10000, RZ ;  /* 0x0001000045277824 */ /* 0x000fc400078e00ff */
[----:B------:R-:W-:Y:S01]  /*3300*/  FFMA.FTZ R34, R34, R60, R36 ;  /* 0x0000003c22227223 */ /* 0x000fe20000010024 */
[C---:B------:R-:W-:Y:S01]  /*3310*/  FMUL.FTZ R48, R27.reuse, R93 ;  /* 0x0000005d1b307220 */ /* 0x040fe20000410000 */
[C---:B------:R-:W-:Y:S01]  /*3320*/  FMUL.FTZ R46, R27.reuse, R91 ;  /* 0x0000005b1b2e7220 */ /* 0x040fe20000410000 */
[C---:B------:R-:W-:Y:S01]  /*3330*/  FMUL.FTZ R44, R27.reuse, R88 ;  /* 0x000000581b2c7220 */ /* 0x040fe20000410000 */
[C---:B------:R-:W-:Y:S01]  /*3340*/  FMUL.FTZ R42, R27.reuse, R86 ;  /* 0x000000561b2a7220 */ /* 0x040fe20000410000 */
[C---:B------:R-:W-:Y:S01]  /*3350*/  FMUL.FTZ R81, R27.reuse, R81 ;  /* 0x000000511b517220 */ /* 0x040fe20000410000 */
[C---:B------:R-:W-:Y:S01]  /*3360*/  FMUL.FTZ R83, R27.reuse, R83 ;  /* 0x000000531b537220 */ /* 0x040fe20000410000 */
[----:B------:R-:W-:Y:S01]  /*3370*/  F2FP.BF16.F32.PACK_AB R2, R50, R2 ;  /* 0x000000023202723e */ /* 0x000fe200000010ff */
[----:B------:R-:W-:Y:S01]  /*3380*/  FMUL.FTZ R85, R27, R85 ;  /* 0x000000551b557220 */ /* 0x000fe20000410000 */
[C-C-:B------:R-:W-:Y:S01]  /*3390*/  FFMA.FTZ R38, R63.reuse, R7, R65.reuse ;  /* 0x000000073f267223 */ /* 0x140fe20000010041 */
[----:B------:R-:W2:Y:S01]  /*33a0*/  LDL.LU R60, [R1+0x44] ;  /* 0x00004400013c7983 */ /* 0x000ea20000300800 */
[----:B------:R-:W-:Y:S01]  /*33b0*/  LEA R50, P1, R24, UR8, 0x1 ;  /* 0x0000000818327c11 */ /* 0x000fe2000f8208ff */
[C-C-:B------:R-:W-:Y:S01]  /*33c0*/  FFMA.FTZ R7, R63.reuse, R79, R65.reuse ;  /* 0x0000004f3f077223 */ /* 0x140fe20000010041 */
[C-C-:B------:R-:W-:Y:S01]  /*33d0*/  FFMA.FTZ R36, R63.reuse, R5, R65.reuse ;  /* 0x000000053f247223 */ /* 0x140fe20000010041 */
[C---:B------:R-:W-:Y:S01]  /*33e0*/  FFMA.FTZ R33, R63.reuse, R3, R65 ;  /* 0x000000033f217223 */ /* 0x040fe20000010041 */
        /* <DEDUP_REMOVED lines=14> */
[C-C-:B------:R-:W-:Y:S01]  /*34d0*/  FFMA.FTZ R48, R63.reuse, R48, R65.reuse ;  /* 0x000000303f307223 */ /* 0x140fe20000010041 */
[C-C-:B------:R-:W-:Y:S01]  /*34e0*/  FFMA.FTZ R46, R63.reuse, R46, R65.reuse ;  /* 0x0000002e3f2e7223 */ /* 0x140fe20000010041 */
[C-C-:B------:R-:W-:Y:S01]  /*34f0*/  FFMA.FTZ R44, R63.reuse, R44, R65.reuse ;  /* 0x0000002c3f2c7223 */ /* 0x140fe20000010041 */
[C-C-:B------:R-:W-:Y:S01]  /*3500*/  FFMA.FTZ R42, R63.reuse, R42, R65.reuse ;  /* 0x0000002a3f2a7223 */ /* 0x140fe20000010041 */
[C-C-:B------:R-:W-:Y:S01]  /*3510*/  FFMA.FTZ R32, R63.reuse, R32, R65.reuse ;  /* 0x000000203f207223 */ /* 0x140fe20000010041 */
[C-C-:B------:R-:W-:Y:S01]  /*3520*/  FFMA.FTZ R25, R63.reuse, R25, R65.reuse ;  /* 0x000000193f197223 */ /* 0x140fe20000010041 */
[C-C-:B------:R-:W-:Y:S01]  /*3530*/  FFMA.FTZ R5, R63.reuse, R81, R65.reuse ;  /* 0x000000513f057223 */ /* 0x140fe20000010041 */
[C---:B------:R-:W-:Y:S01]  /*3540*/  FFMA.FTZ R3, R63.reuse, R83, R65 ;  /* 0x000000533f037223 */ /* 0x040fe20000010041 */
[----:B------:R-:W-:Y:S01]  /*3550*/  FADD.FTZ R26, -R26, R51 ;  /* 0x000000331a1a7221 */ /* 0x000fe20000010100 */
[----:B------:R-:W-:Y:S01]  /*3560*/  FFMA.FTZ R63, R63, R85, R65 ;  /* 0x000000553f3f7223 */ /* 0x000fe20000010041 */
[----:B----4-:R-:W-:Y:S01]  /*3570*/  LEA.HI.X R51, R24, UR9, R52, 0x1, P1 ;  /* 0x0000000918337c11 */ /* 0x010fe200088f0c34 */
[----:B------:R-:W4:Y:S01]  /*3580*/  LDL.LU R65, [R1+0x50] ;  /* 0x0000500001417983 */ /* 0x000f220000300800 */
[----:B------:R-:W-:-:S03]  /*3590*/  LEA R52, P1, R23, UR8, 0x1 ;  /* 0x0000000817347c11 */ /* 0x000fc6000f8208ff */
[----:B------:R-:W4:Y:S01]  /*35a0*/  LDL.LU R64, [R1+0x54] ;  /* 0x0000540001407983 */ /* 0x000f220000300800 */
[----:B-----5:R-:W-:Y:S02]  /*35b0*/  LEA.HI.X R53, R23, UR9, R54, 0x1, P1 ;  /* 0x0000000917357c11 */ /* 0x020fe400088f0c36 */
[C---:B------:R-:W-:Y:S01]  /*35c0*/  LEA R54, P1, R22.reuse, UR8, 0x1 ;  /* 0x0000000816367c11 */ /* 0x040fe2000f8208ff */
[----:B------:R-:W5:Y:S03]  /*35d0*/  LDL.LU R67, [R1+0x5c] ;  /* 0x00005c0001437983 */ /* 0x000f660000300800 */
[----:B------:R-:W-:Y:S01]  /*35e0*/  LEA.HI.X R55, R22, UR9, R57, 0x1, P1 ;  /* 0x0000000916377c11 */ /* 0x000fe200088f0c39 */
[----:B------:R-:W5:Y:S01]  /*35f0*/  LDL.LU R66, [R1+0x60] ;  /* 0x0000600001427983 */ /* 0x000f620000300800 */
[----:B------:R-:W-:-:S04]  /*3600*/  LEA R22, P1, R21, UR8, 0x1 ;  /* 0x0000000815167c11 */ /* 0x000fc8000f8208ff */
[----:B---3--:R-:W-:Y:S02]  /*3610*/  LEA.HI.X R23, R21, UR9, R56, 0x1, P1 ;  /* 0x0000000915177c11 */ /* 0x008fe400088f0c38 */
[----:B------:R-:W-:-:S04]  /*3620*/  LEA R56, P1, R20, UR8, 0x1 ;  /* 0x0000000814387c11 */ /* 0x000fc8000f8208ff */
[----:B------:R-:W-:Y:S02]  /*3630*/  LEA.HI.X R57, R20, UR9, R68, 0x1, P1 ;  /* 0x0000000914397c11 */ /* 0x000fe400088f0c44 */
[----:B------:R-:W3:Y:S04]  /*3640*/  LDL.LU R68, [R1+0x64] ;  /* 0x0000640001447983 */ /* 0x000ee80000300800 */
[----:B------:R-:W3:Y:S04]  /*3650*/  LDL.LU R81, [R1+0x68] ;  /* 0x0000680001517983 */ /* 0x000ee80000300800 */
[----:B------:R-:W3:Y:S04]  /*3660*/  LDL.LU R86, [R1+0x4] ;  /* 0x0000040001567983 */ /* 0x000ee80000300800 */
[----:B------:R-:W3:Y:S04]  /*3670*/  LDL.LU R91, [R1+0x78] ;  /* 0x00007800015b7983 */ /* 0x000ee80000300800 */
[----:B------:R-:W3:Y:S01]  /*3680*/  LDL.LU R93, [R1+0x74] ;  /* 0x00007400015d7983 */ /* 0x000ee20000300800 */
[----:B------:R-:W-:Y:S01]  /*3690*/  LEA R20, P1, R19, UR8, 0x1 ;  /* 0x0000000813147c11 */ /* 0x000fe2000f8208ff */
[----:B------:R-:W-:Y:S01]  /*36a0*/  FMUL.FTZ R79, R27, R79 ;  /* 0x0000004f1b4f7220 */ /* 0x000fe20000410000 */
[----:B------:R-:W-:Y:S01]  /*36b0*/  IADD3.X R70, RZ, R70, RZ, P0, !PT ;  /* 0x00000046ff467210 */ /* 0x000fe200007fe4ff */
[----:B------:R0:W-:Y:S01]  /*36c0*/  STG.E.U16 desc[UR6][R28.64], R0 ;  /* 0x000000001c007986 */ /* 0x0001e2000c101506 */
[----:B--2---:R-:W-:-:S03]  /*36d0*/  LEA.HI.X R21, R19, UR9, R58, 0x1, P1 ;  /* 0x0000000913157c11 */ /* 0x004fc600088f0c3a */
[----:B------:R-:W-:Y:S01]  /*36e0*/  STG.E.U16 desc[UR6][R28.64+0x4], R31 ;  /* 0x0000041f1c007986 */ /* 0x000fe2000c101506 */
[----:B------:R-:W-:-:S03]  /*36f0*/  LEA R58, P1, R18, UR8, 0x1 ;  /* 0x00000008123a7c11 */ /* 0x000fc6000f8208ff */
[----:B------:R-:W2:Y:S01]  /*3700*/  LDL.LU R88, [R1+0x70] ;  /* 0x0000700001587983 */ /* 0x000ea20000300800 */
[----:B------:R-:W-:Y:S02]  /*3710*/  LEA.HI.X R59, R18, UR9, R61, 0x1, P1 ;  /* 0x00000009123b7c11 */ /* 0x000fe400088f0c3d */
[----:B------:R-:W-:Y:S01]  /*3720*/  LEA R18, P1, R17, UR8, 0x1 ;  /* 0x0000000811127c11 */ /* 0x000fe2000f8208ff */
[----:B------:R-:W-:-:S03]  /*3730*/  FFMA.FTZ R79, R35, R79, R49 ;  /* 0x0000004f234f7223 */ /* 0x000fc60000010031 */
[----:B------:R-:W-:Y:S02]  /*3740*/  LEA.HI.X R19, R17, UR9, R60, 0x1, P1 ;  /* 0x0000000911137c11 */ /* 0x000fe400088f0c3c */
[----:B------:R-:W-:-:S04]  /*3750*/  LEA R60, P1, R16, UR8, 0x1 ;  /* 0x00000008103c7c11 */ /* 0x000fc8000f8208ff */
[----:B----4-:R-:W-:Y:S02]  /*3760*/  LEA.HI.X R61, R16, UR9, R65, 0x1, P1 ;  /* 0x00000009103d7c11 */ /* 0x010fe400088f0c41 */
[----:B------:R-:W-:-:S04]  /*3770*/  LEA R16, P1, R15, UR8, 0x1 ;  /* 0x000000080f107c11 */ /* 0x000fc8000f8208ff */
[----:B------:R-:W-:Y:S02]  /*3780*/  LEA.HI.X R17, R15, UR9, R64, 0x1, P1 ;  /* 0x000000090f117c11 */ /* 0x000fe400088f0c40 */
[----:B------:R-:W-:-:S04]  /*3790*/  LEA R64, P1, R14, UR8, 0x1 ;  /* 0x000000080e407c11 */ /* 0x000fc8000f8208ff */
[----:B-----5:R-:W-:Y:S02]  /*37a0*/  LEA.HI.X R65, R14, UR9, R67, 0x1, P1 ;  /* 0x000000090e417c11 */ /* 0x020fe400088f0c43 */
[----:B------:R-:W-:-:S04]  /*37b0*/  LEA R14, P1, R13, UR8, 0x1 ;  /* 0x000000080d0e7c11 */ /* 0x000fc8000f8208ff */
[----:B------:R-:W-:Y:S02]  /*37c0*/  LEA.HI.X R15, R13, UR9, R66, 0x1, P1 ;  /* 0x000000090d0f7c11 */ /* 0x000fe400088f0c42 */
[C---:B------:R-:W-:Y:S02]  /*37d0*/  LEA R66, P1, R12.reuse, UR8, 0x1 ;  /* 0x000000080c427c11 */ /* 0x040fe4000f8208ff */
[----:B------:R-:W-:Y:S02]  /*37e0*/  F2FP.BF16.F32.PACK_AB R48, R79, R48 ;  /* 0x000000304f30723e */ /* 0x000fe400000010ff */
[----:B---3--:R-:W-:Y:S02]  /*37f0*/  LEA.HI.X R67, R12, UR9, R68, 0x1, P1 ;  /* 0x000000090c437c11 */ /* 0x008fe400088f0c44 */
[----:B------:R-:W-:-:S04]  /*3800*/  LEA R12, P0, R11, UR8, 0x1 ;  /* 0x000000080b0c7c11 */ /* 0x000fc8000f8008ff */
[----:B------:R-:W-:Y:S02]  /*3810*/  LEA.HI.X R13, R11, UR9, R81, 0x1, P0 ;  /* 0x000000090b0d7c11 */ /* 0x000fe400080f0c51 */
[----:B------:R-:W-:Y:S02]  /*3820*/  PRMT R11, R0, 0x7632, R11 ;  /* 0x00007632000b7816 */ /* 0x000fe4000000000b */
[----:B0-----:R-:W-:-:S03]  /*3830*/  PRMT R0, R31, 0x7632, R0 ;  /* 0x000076321f007816 */ /* 0x001fc60000000000 */
[----:B------:R0:W-:Y:S04]  /*3840*/  STG.E.U16 desc[UR6][R28.64+0x2], R11 ;  /* 0x0000020b1c007986 */ /* 0x0001e8000c101506 */
[----:B------:R1:W-:Y:S04]  /*3850*/  STG.E.U16 desc[UR6][R28.64+0x6], R0 ;  /* 0x000006001c007986 */ /* 0x0003e8000c101506 */
[----:B------:R3:W-:Y:S01]  /*3860*/  STG.E.U16 desc[UR6][R50.64], R2 ;  /* 0x0000000232007986 */ /* 0x0007e2000c101506 */
[----:B0-----:R-:W-:Y:S02]  /*3870*/  PRMT R11, R48, 0x7632, R11 ;  /* 0x00007632300b7816 */ /* 0x001fe4000000000b */
[----:B-1----:R-:W-:-:S02]  /*3880*/  PRMT R0, R2, 0x7632, R0 ;  /* 0x0000763202007816 */ /* 0x002fc40000000000 */
[----:B---3--:R-:W-:-:S03]  /*3890*/  F2FP.BF16.F32.PACK_AB R2, R86, R91 ;  /* 0x0000005b5602723e */ /* 0x008fc600000010ff */
[----:B------:R0:W-:Y:S04]  /*38a0*/  STG.E.U16 desc[UR6][R50.64+0x2], R0 ;  /* 0x0000020032007986 */ /* 0x0001e8000c101506 */
[----:B------:R-:W3:Y:S04]  /*38b0*/  LDL.LU R91, [R1+0x6c] ;  /* 0x00006c00015b7983 */ /* 0x000ee80000300800 */
[----:B------:R-:W-:Y:S04]  /*38c0*/  STG.E.U16 desc[UR6][R50.64+0x4], R48 ;  /* 0x0000043032007986 */ /* 0x000fe8000c101506 */
[----:B------:R-:W-:Y:S01]  /*38d0*/  STG.E.U16 desc[UR6][R50.64+0x6], R11 ;  /* 0x0000060b32007986 */ /* 0x000fe2000c101506 */
[----:B0-----:R-:W-:-:S03]  /*38e0*/  PRMT R0, R2, 0x7632, R0 ;  /* 0x0000763202007816 */ /* 0x001fc60000000000 */
[----:B------:R0:W-:Y:S02]  /*38f0*/  STG.E.U16 desc[UR6][R52.64], R2 ;  /* 0x0000000234007986 */ /* 0x0001e4000c101506 */
[----:B0-----:R-:W-:Y:S02]  /*3900*/  F2FP.BF16.F32.PACK_AB R2, R72, R93 ;  /* 0x0000005d4802723e */ /* 0x001fe400000010ff */
[----:B------:R-:W4:Y:S04]  /*3910*/  LDL.LU R72, [R1+0xa0] ;  /* 0x0000a00001487983 */ /* 0x000f280000300800 */
[----:B------:R-:W5:Y:S01]  /*3920*/  LDL.LU R93, [R1+0x58] ;  /* 0x00005800015d7983 */ /* 0x000f620000300800 */
[----:B--2---:R-:W-:-:S03]  /*3930*/  F2FP.BF16.F32.PACK_AB R92, R92, R88 ;  /* 0x000000585c5c723e */ /* 0x004fc600000010ff */
[----:B------:R-:W2:Y:S01]  /*3940*/  LDL.LU R88, [R1+0x40] ;  /* 0x0000400001587983 */ /* 0x000ea20000300800 */
[----:B---3--:R-:W-:-:S03]  /*3950*/  F2FP.BF16.F32.PACK_AB R90, R90, R91 ;  /* 0x0000005b5a5a723e */ /* 0x008fc600000010ff */
[----:B------:R-:W3:Y:S01]  /*3960*/  LDL.LU R91, [R1+0x3c] ;  /* 0x00003c00015b7983 */ /* 0x000ee20000300800 */
[----:B-----5:R-:W-:-:S03]  /*3970*/  F2FP.BF16.F32.PACK_AB R89, R89, R93 ;  /* 0x0000005d5959723e */ /* 0x020fc600000010ff */
[----:B------:R-:W5:Y:S04]  /*3980*/  LDL.LU R93, [R1+0x28] ;  /* 0x00002800015d7983 */ /* 0x000f680000300800 */
[----:B------:R-:W5:Y:S01]  /*3990*/  LDL.LU R86, [R1+0x24] ;  /* 0x0000240001567983 */ /* 0x000f620000300800 */
[----:B--2---:R-:W-:-:S03]  /*39a0*/  F2FP.BF16.F32.PACK_AB R87, R87, R88 ;  /* 0x000000585757723e */ /* 0x004fc600000010ff */
[----:B------:R-:W2:Y:S01]  /*39b0*/  LDL.LU R88, [R1+0x20] ;  /* 0x0000200001587983 */ /* 0x000ea20000300800 */
[----:B----4-:R-:W-:Y:S02]  /*39c0*/  F2FP.BF16.F32.PACK_AB R4, R4, R72 ;  /* 0x000000480404723e */ /* 0x010fe400000010ff */
[----:B------:R-:W-:Y:S02]  /*39d0*/  F2FP.BF16.F32.PACK_AB R34, R34, R71 ;  /* 0x000000472222723e */ /* 0x000fe400000010ff */
[----:B---3--:R-:W-:Y:S02]  /*39e0*/  F2FP.BF16.F32.PACK_AB R84, R84, R91 ;  /* 0x0000005b5454723e */ /* 0x008fe400000010ff */
[----:B------:R-:W3:Y:S01]  /*39f0*/  LDL.LU R91, [R1+0x1c] ;  /* 0x00001c00015b7983 */ /* 0x000ee20000300800 */
[----:B-----5:R-:W-:-:S03]  /*3a00*/  F2FP.BF16.F32.PACK_AB R82, R82, R93 ;  /* 0x0000005d5252723e */ /* 0x020fc600000010ff */
[----:B------:R-:W4:Y:S04]  /*3a10*/  LDL.LU R93, [R1+0x18] ;  /* 0x00001800015d7983 */ /* 0x000f280000300800 */
[----:B------:R-:W5:Y:S04]  /*3a20*/  LDL.LU R72, [R1+0x9c] ;  /* 0x00009c0001487983 */ /* 0x000f680000300800 */
[----:B------:R-:W5:Y:S01]  /*3a30*/  LDL.LU R71, [R1+0x98] ;  /* 0x0000980001477983 */ /* 0x000f620000300800 */
[C---:B------:R-:W-:Y:S01]  /*3a40*/  FMUL.FTZ R78, R27.reuse, R78 ;  /* 0x0000004e1b4e7220 */ /* 0x040fe20000410000 */
[C---:B------:R-:W-:Y:S01]  /*3a50*/  FMUL.FTZ R77, R27.reuse, R77 ;  /* 0x0000004d1b4d7220 */ /* 0x040fe20000410000 */
[----:B------:R-:W-:-:S02]  /*3a60*/  FMUL.FTZ R76, R27, R76 ;  /* 0x0000004c1b4c7220 */ /* 0x000fc40000410000 */
[C-C-:B------:R-:W-:Y:S01]  /*3a70*/  FFMA.FTZ R78, R35.reuse, R78, R49.reuse ;  /* 0x0000004e234e7223 */ /* 0x140fe20000010031 */
[--C-:B------:R-:W-:Y:S01]  /*3a80*/  FFMA.FTZ R77, R35, R77, R49.reuse ;  /* 0x0000004d234d7223 */ /* 0x100fe20000010031 */
[----:B------:R-:W-:Y:S01]  /*3a90*/  FMUL.FTZ R75, R27, R75 ;  /* 0x0000004b1b4b7220 */ /* 0x000fe20000410000 */
[--C-:B------:R-:W-:Y:S02]  /*3aa0*/  FFMA.FTZ R76, R35, R76, R49.reuse ;  /* 0x0000004c234c7223 */ /* 0x100fe40000010031 */
[----:B------:R-:W-:Y:S01]  /*3ab0*/  F2FP.BF16.F32.PACK_AB R46, R78, R46 ;  /* 0x0000002e4e2e723e */ /* 0x000fe200000010ff */
[----:B------:R-:W-:Y:S01]  /*3ac0*/  FMUL.FTZ R74, R27, R74 ;  /* 0x0000004a1b4a7220 */ /* 0x000fe20000410000 */
[----:B------:R-:W-:Y:S01]  /*3ad0*/  F2FP.BF16.F32.PACK_AB R44, R77, R44 ;  /* 0x0000002c4d2c723e */ /* 0x000fe200000010ff */
[----:B------:R-:W-:Y:S01]  /*3ae0*/  FFMA.FTZ R75, R35, R75, R49 ;  /* 0x0000004b234b7223 */ /* 0x000fe20000010031 */
        /* <DEDUP_REMOVED lines=10> */
[C---:B------:R-:W-:Y:S01]  /*3b90*/  PRMT R27, R2.reuse, 0x7610, R27 ;  /* 0x00007610021b7816 */ /* 0x040fe2000000001b */
[----:B------:R-:W-:Y:S01]  /*3ba0*/  FFMA.FTZ R74, R35, R74, R49 ;  /* 0x0000004a234a7223 */ /* 0x000fe20000010031 */
[----:B------:R-:W-:-:S02]  /*3bb0*/  PRMT R24, R2, 0x7632, R24 ;  /* 0x0000763202187816 */ /* 0x000fc40000000018 */
[----:B------:R-:W-:Y:S02]  /*3bc0*/  F2FP.BF16.F32.PACK_AB R42, R76, R42 ;  /* 0x0000002a4c2a723e */ /* 0x000fe400000010ff */
[----:B------:R-:W-:Y:S01]  /*3bd0*/  PRMT R2, R44, 0x7632, R2 ;  /* 0x000076322c027816 */ /* 0x000fe20000000002 */
[----:B------:R0:W-:Y:S01]  /*3be0*/  STG.E.U16 desc[UR6][R52.64+0x2], R0 ;  /* 0x0000020034007986 */ /* 0x0001e2000c101506 */
[----:B------:R-:W-:Y:S01]  /*3bf0*/  F2FP.BF16.F32.PACK_AB R40, R75, R40 ;  /* 0x000000284b28723e */ /* 0x000fe200000010ff */
[C-C-:B------:R-:W-:Y:S02]  /*3c00*/  FFMA.FTZ R73, R35.reuse, R73, R49.reuse ;  /* 0x0000004923497223 */ /* 0x140fe40000010031 */
[----:B------:R1:W-:Y:S01]  /*3c10*/  STG.E.U16 desc[UR6][R52.64+0x6], R11 ;  /* 0x0000060b34007986 */ /* 0x0003e2000c101506 */
[----:B------:R-:W-:Y:S01]  /*3c20*/  F2FP.BF16.F32.PACK_AB R38, R74, R38 ;  /* 0x000000264a26723e */ /* 0x000fe200000010ff */
[----:B------:R-:W-:Y:S02]  /*3c30*/  FFMA.FTZ R62, R35, R62, R49 ;  /* 0x0000003e233e7223 */ /* 0x000fe40000010031 */
[----:B------:R-:W-:Y:S01]  /*3c40*/  STG.E.U16 desc[UR6][R52.64+0x4], R46 ;  /* 0x0000042e34007986 */ /* 0x000fe2000c101506 */
[----:B0-----:R-:W-:-:S03]  /*3c50*/  PRMT R0, R42, 0x7632, R0 ;  /* 0x000076322a007816 */ /* 0x001fc60000000000 */
[----:B------:R0:W-:Y:S01]  /*3c60*/  STG.E.U16 desc[UR6][R54.64+0x6], R2 ;  /* 0x0000060236007986 */ /* 0x0001e2000c101506 */
[----:B-1----:R-:W-:-:S03]  /*3c70*/  PRMT R11, R92, 0x7632, R11 ;  /* 0x000076325c0b7816 */ /* 0x002fc6000000000b */
[----:B------:R-:W-:Y:S01]  /*3c80*/  STG.E.U16 desc[UR6][R54.64], R27 ;  /* 0x0000001b36007986 */ /* 0x000fe2000c101506 */
[----:B------:R-:W-:Y:S01]  /*3c90*/  PRMT R28, R90, 0x7632, R28 ;  /* 0x000076325a1c7816 */ /* 0x000fe2000000001c */
[----:B------:R-:W-:Y:S01]  /*3ca0*/  FFMA.FTZ R47, R35, R47, R49 ;  /* 0x0000002f232f7223 */ /* 0x000fe20000010031 */
[----:B------:R-:W-:Y:S01]  /*3cb0*/  F2FP.BF16.F32.PACK_AB R36, R73, R36 ;  /* 0x000000244924723e */ /* 0x000fe200000010ff */
[----:B------:R-:W-:Y:S01]  /*3cc0*/  STG.E.U16 desc[UR6][R54.64+0x2], R24 ;  /* 0x0000021836007986 */ /* 0x000fe2000c101506 */
[----:B0-----:R-:W-:-:S03]  /*3cd0*/  PRMT R2, R40, 0x7632, R2 ;  /* 0x0000763228027816 */ /* 0x001fc60000000002 */
[----:B------:R-:W-:Y:S01]  /*3ce0*/  STG.E.U16 desc[UR6][R54.64+0x4], R44 ;  /* 0x0000042c36007986 */ /* 0x000fe2000c101506 */
[----:B------:R-:W-:-:S03]  /*3cf0*/  F2FP.BF16.F32.PACK_AB R33, R62, R33 ;  /* 0x000000213e21723e */ /* 0x000fc600000010ff */
[----:B------:R0:W-:Y:S04]  /*3d00*/  STG.E.U16 desc[UR6][R22.64+0x2], R11 ;  /* 0x0000020b16007986 */ /* 0x0001e8000c101506 */
[----:B------:R1:W-:Y:S01]  /*3d10*/  STG.E.U16 desc[UR6][R22.64+0x6], R0 ;  /* 0x0000060016007986 */ /* 0x0003e2000c101506 */
[----:B------:R-:W-:-:S03]  /*3d20*/  FFMA.FTZ R45, R35, R45, R49 ;  /* 0x0000002d232d7223 */ /* 0x000fc60000010031 */
[----:B------:R-:W-:Y:S01]  /*3d30*/  STG.E.U16 desc[UR6][R22.64], R92 ;  /* 0x0000005c16007986 */ /* 0x000fe2000c101506 */
[----:B0-----:R-:W-:-:S03]  /*3d40*/  PRMT R11, R38, 0x7632, R11 ;  /* 0x00007632260b7816 */ /* 0x001fc6000000000b */
[----:B------:R-:W-:Y:S01]  /*3d50*/  STG.E.U16 desc[UR6][R22.64+0x4], R42 ;  /* 0x0000042a16007986 */ /* 0x000fe2000c101506 */
[----:B-1----:R-:W-:-:S03]  /*3d60*/  PRMT R0, R89, 0x7632, R0 ;  /* 0x0000763259007816 */ /* 0x002fc60000000000 */
[----:B------:R0:W-:Y:S01]  /*3d70*/  STG.E.U16 desc[UR6][R56.64+0x6], R2 ;  /* 0x0000060238007986 */ /* 0x0001e2000c101506 */
[----:B------:R-:W-:Y:S01]  /*3d80*/  PRMT R29, R87, 0x7632, R29 ;  /* 0x00007632571d7816 */ /* 0x000fe2000000001d */
[----:B------:R-:W-:Y:S01]  /*3d90*/  FFMA.FTZ R43, R35, R43, R49 ;  /* 0x0000002b232b7223 */ /* 0x000fe20000010031 */
[----:B------:R-:W-:Y:S01]  /*3da0*/  F2FP.BF16.F32.PACK_AB R32, R47, R32 ;  /* 0x000000202f20723e */ /* 0x000fe200000010ff */
[----:B------:R-:W-:Y:S01]  /*3db0*/  STG.E.U16 desc[UR6][R56.64], R90 ;  /* 0x0000005a38007986 */ /* 0x000fe2000c101506 */
[----:B------:R-:W-:-:S03]  /*3dc0*/  LEA R68, P1, R30, UR8, 0x1 ;  /* 0x000000081e447c11 */ /* 0x000fc6000f8208ff */
[----:B------:R-:W-:Y:S01]  /*3dd0*/  STG.E.U16 desc[UR6][R56.64+0x2], R28 ;  /* 0x0000021c38007986 */ /* 0x000fe2000c101506 */
[----:B0-----:R-:W-:-:S03]  /*3de0*/  PRMT R2, R36, 0x7632, R2 ;  /* 0x0000763224027816 */ /* 0x001fc60000000002 */
[----:B------:R-:W-:Y:S01]  /*3df0*/  STG.E.U16 desc[UR6][R56.64+0x4], R40 ;  /* 0x0000042838007986 */ /* 0x000fe2000c101506 */
[----:B------:R-:W-:-:S03]  /*3e00*/  F2FP.BF16.F32.PACK_AB R80, R80, R86 ;  /* 0x000000565050723e */ /* 0x000fc600000010ff */
[----:B------:R0:W-:Y:S01]  /*3e10*/  STG.E.U16 desc[UR6][R20.64+0x2], R0 ;  /* 0x0000020014007986 */ /* 0x0001e2000c101506 */
[----:B------:R-:W-:-:S03]  /*3e20*/  F2FP.BF16.F32.PACK_AB R25, R45, R25 ;  /* 0x000000192d19723e */ /* 0x000fc600000010ff */
[----:B------:R1:W-:Y:S01]  /*3e30*/  STG.E.U16 desc[UR6][R20.64+0x6], R11 ;  /* 0x0000060b14007986 */ /* 0x0003e2000c101506 */
[----:B------:R-:W-:Y:S01]  /*3e40*/  LEA.HI.X R69, R30, UR9, R70, 0x1, P1 ;  /* 0x000000091e457c11 */ /* 0x000fe200088f0c46 */
[----:B------:R-:W-:Y:S02]  /*3e50*/  FFMA.FTZ R41, R35, R41, R49 ;  /* 0x0000002923297223 */ /* 0x000fe40000010031 */
[----:B------:R-:W-:Y:S01]  /*3e60*/  STG.E.U16 desc[UR6][R20.64], R89 ;  /* 0x0000005914007986 */ /* 0x000fe2000c101506 */
[----:B0-----:R-:W-:-:S03]  /*3e70*/  PRMT R0, R84, 0x7632, R0 ;  /* 0x0000763254007816 */ /* 0x001fc60000000000 */
[----:B------:R-:W-:Y:S01]  /*3e80*/  STG.E.U16 desc[UR6][R20.64+0x4], R38 ;  /* 0x0000042614007986 */ /* 0x000fe2000c101506 */
[----:B-1----:R-:W-:-:S03]  /*3e90*/  PRMT R11, R33, 0x7632, R11 ;  /* 0x00007632210b7816 */ /* 0x002fc6000000000b */
[----:B------:R0:W-:Y:S01]  /*3ea0*/  STG.E.U16 desc[UR6][R58.64+0x6], R2 ;  /* 0x000006023a007986 */ /* 0x0001e2000c101506 */
[----:B------:R-:W-:Y:S01]  /*3eb0*/  PRMT R30, R82, 0x7632, R30 ;  /* 0x00007632521e7816 */ /* 0x000fe2000000001e */
[--C-:B------:R-:W-:Y:S01]  /*3ec0*/  FFMA.FTZ R39, R35, R39, R49.reuse ;  /* 0x0000002723277223 */ /* 0x100fe20000010031 */
[----:B------:R-:W-:Y:S01]  /*3ed0*/  F2FP.BF16.F32.PACK_AB R9, R43, R9 ;  /* 0x000000092b09723e */ /* 0x000fe200000010ff */
[----:B------:R-:W-:Y:S01]  /*3ee0*/  STG.E.U16 desc[UR6][R58.64], R87 ;  /* 0x000000573a007986 */ /* 0x000fe2000c101506 */
[----:B--2---:R-:W-:Y:S01]  /*3ef0*/  F2FP.BF16.F32.PACK_AB R10, R10, R88 ;  /* 0x000000580a0a723e */ /* 0x004fe200000010ff */
[C-C-:B------:R-:W-:Y:S01]  /*3f00*/  FFMA.FTZ R37, R35.reuse, R37, R49.reuse ;  /* 0x0000002523257223 */ /* 0x140fe20000010031 */
[----:B------:R-:W-:Y:S01]  /*3f10*/  FFMA.FTZ R26, R35, R26, R49 ;  /* 0x0000001a231a7223 */ /* 0x000fe20000010031 */
[----:B------:R-:W-:Y:S01]  /*3f20*/  STG.E.U16 desc[UR6][R58.64+0x2], R29 ;  /* 0x0000021d3a007986 */ /* 0x000fe2000c101506 */
[----:B------:R-:W-:Y:S01]  /*3f30*/  ULDC.64 UR8, c[0x0][0x238] ;  /* 0x00008e0000087ab9 */ /* 0x000fe20000000a00 */
[----:B0-----:R-:W-:-:S02]  /*3f40*/  PRMT R2, R32, 0x7632, R2 ;  /* 0x0000763220027816 */ /* 0x001fc40000000002 */
[----:B------:R-:W-:Y:S04]  /*3f50*/  STG.E.U16 desc[UR6][R58.64+0x4], R36 ;  /* 0x000004243a007986 */ /* 0x000fe8000c101506 */
[----:B------:R0:W-:Y:S04]  /*3f60*/  STG.E.U16 desc[UR6][R18.64+0x2], R0 ;  /* 0x0000020012007986 */ /* 0x0001e8000c101506 */
[----:B------:R1:W-:Y:S01]  /*3f70*/  STG.E.U16 desc[UR6][R18.64+0x6], R11 ;  /* 0x0000060b12007986 */ /* 0x0003e2000c101506 */
[----:B------:R-:W-:-:S03]  /*3f80*/  F2FP.BF16.F32.PACK_AB R7, R41, R7 ;  /* 0x000000072907723e */ /* 0x000fc600000010ff */
[----:B------:R-:W-:Y:S01]  /*3f90*/  STG.E.U16 desc[UR6][R18.64], R84 ;  /* 0x0000005412007986 */ /* 0x000fe2000c101506 */
[----:B0-----:R-:W-:-:S03]  /*3fa0*/  PRMT R0, R80, 0x7632, R0 ;  /* 0x0000763250007816 */ /* 0x001fc60000000000 */
[----:B------:R-:W-:Y:S01]  /*3fb0*/  STG.E.U16 desc[UR6][R18.64+0x4], R33 ;  /* 0x0000042112007986 */ /* 0x000fe2000c101506 */
[----:B-1----:R-:W-:-:S03]  /*3fc0*/  PRMT R11, R25, 0x7632, R11 ;  /* 0x00007632190b7816 */ /* 0x002fc6000000000b */
[----:B------:R0:W-:Y:S01]  /*3fd0*/  STG.E.U16 desc[UR6][R60.64+0x6], R2 ;  /* 0x000006023c007986 */ /* 0x0001e2000c101506 */
[----:B------:R-:W-:-:S03]  /*3fe0*/  F2FP.BF16.F32.PACK_AB R5, R39, R5 ;  /* 0x000000052705723e */ /* 0x000fc600000010ff */
[----:B------:R-:W-:Y:S04]  /*3ff0*/  STG.E.U16 desc[UR6][R60.64], R82 ;  /* 0x000000523c007986 */ /* 0x000fe8000c101506 */
[----:B------:R-:W-:Y:S01]  /*4000*/  STG.E.U16 desc[UR6][R60.64+0x2], R30 ;  /* 0x0000021e3c007986 */ /* 0x000fe2000c101506 */
[----:B0-----:R-:W-:-:S03]  /*4010*/  PRMT R2, R9, 0x7632, R2 ;  /* 0x0000763209027816 */ /* 0x001fc60000000002 */
[----:B------:R0:W-:Y:S04]  /*4020*/  STG.E.U16 desc[UR6][R60.64+0x4], R32 ;  /* 0x000004203c007986 */ /* 0x0001e8000c101506 */
[----:B------:R-:W-:Y:S04]  /*4030*/  STG.E.U16 desc[UR6][R16.64], R80 ;  /* 0x0000005010007986 */ /* 0x000fe8000c101506 */
[----:B------:R-:W-:Y:S04]  /*4040*/  STG.E.U16 desc[UR6][R16.64+0x2], R0 ;  /* 0x0000020010007986 */ /* 0x000fe8000c101506 */
[----:B------:R-:W-:Y:S01]  /*4050*/  STG.E.U16 desc[UR6][R16.64+0x4], R25 ;  /* 0x0000041910007986 */ /* 0x000fe2000c101506 */
[----:B0-----:R-:W-:-:S03]  /*4060*/  PRMT R32, R10, 0x7632, R32 ;  /* 0x000076320a207816 */ /* 0x001fc60000000020 */
[----:B------:R-:W-:Y:S04]  /*4070*/  STG.E.U16 desc[UR6][R16.64+0x6], R11 ;  /* 0x0000060b10007986 */ /* 0x000fe8000c101506 */
[----:B------:R0:W-:Y:S01]  /*4080*/  STG.E.U16 desc[UR6][R64.64], R10 ;  /* 0x0000000a40007986 */ /* 0x0001e2000c101506 */
[----:B------:R-:W-:-:S03]  /*4090*/  F2FP.BF16.F32.PACK_AB R3, R37, R3 ;  /* 0x000000032503723e */ /* 0x000fc600000010ff */
[----:B------:R1:W-:Y:S01]  /*40a0*/  STG.E.U16 desc[UR6][R64.64+0x6], R2 ;  /* 0x0000060240007986 */ /* 0x0003e2000c101506 */
[----:B------:R-:W-:-:S03]  /*40b0*/  F2FP.BF16.F32.PACK_AB R26, R26, R63 ;  /* 0x0000003f1a1a723e */ /* 0x000fc600000010ff */
[----:B------:R-:W-:Y:S01]  /*40c0*/  STG.E.U16 desc[UR6][R64.64+0x2], R32 ;  /* 0x0000022040007986 */ /* 0x000fe2000c101506 */
[----:B0-----:R-:W-:-:S03]  /*40d0*/  PRMT R10, R7, 0x7632, R10 ;  /* 0x00007632070a7816 */ /* 0x001fc6000000000a */
[----:B------:R-:W-:Y:S01]  /*40e0*/  STG.E.U16 desc[UR6][R64.64+0x4], R9 ;  /* 0x0000040940007986 */ /* 0x000fe2000c101506 */
[----:B-1----:R-:W-:-:S03]  /*40f0*/  PRMT R2, R5, 0x7632, R2 ;  /* 0x0000763205027816 */ /* 0x002fc60000000002 */
[----:B------:R-:W-:Y:S04]  /*4100*/  STG.E.U16 desc[UR6][R14.64+0x4], R7 ;  /* 0x000004070e007986 */ /* 0x000fe8000c101506 */
[----:B------:R-:W-:Y:S01]  /*4110*/  STG.E.U16 desc[UR6][R14.64+0x6], R10 ;  /* 0x0000060a0e007986 */ /* 0x000fe2000c101506 */
[----:B------:R-:W-:Y:S01]  /*4120*/  ULOP3.LUT UR4, UR4, 0x1, URZ, 0x3c, !UPT ;  /* 0x0000000104047892 */ /* 0x000fe2000f8e3c3f */
[----:B---3--:R-:W-:-:S04]  /*4130*/  F2FP.BF16.F32.PACK_AB R8, R8, R91 ;  /* 0x0000005b0808723e */ /* 0x008fc800000010ff */
[----:B------:R-:W-:Y:S01]  /*4140*/  PRMT R0, R8, 0x7632, R0 ;  /* 0x0000763208007816 */ /* 0x000fe20000000000 */
[----:B------:R-:W-:Y:S04]  /*4150*/  STG.E.U16 desc[UR6][R14.64], R8 ;  /* 0x000000080e007986 */ /* 0x000fe8000c101506 */
[----:B------:R0:W-:Y:S04]  /*4160*/  STG.E.U16 desc[UR6][R14.64+0x2], R0 ;  /* 0x000002000e007986 */ /* 0x0001e8000c101506 */
[----:B------:R-:W-:Y:S04]  /*4170*/  STG.E.U16 desc[UR6][R66.64+0x4], R5 ;  /* 0x0000040542007986 */ /* 0x000fe8000c101506 */
[----:B------:R1:W-:Y:S01]  /*4180*/  STG.E.U16 desc[UR6][R66.64+0x6], R2 ;  /* 0x0000060242007986 */ /* 0x0003e2000c101506 */
[----:B0-----:R-:W-:-:S02]  /*4190*/  PRMT R0, R4, 0x7632, R0 ;  /* 0x0000763204007816 */ /* 0x001fc40000000000 */
[----:B----4-:R-:W-:Y:S02]  /*41a0*/  F2FP.BF16.F32.PACK_AB R6, R6, R93 ;  /* 0x0000005d0606723e */ /* 0x010fe400000010ff */
[----:B-1----:R-:W-:Y:S02]  /*41b0*/  PRMT R2, R34, 0x7632, R2 ;  /* 0x0000763222027816 */ /* 0x002fe40000000002 */
[----:B------:R-:W-:Y:S01]  /*41c0*/  PRMT R33, R6, 0x7632, R33 ;  /* 0x0000763206217816 */ /* 0x000fe20000000021 */
[----:B------:R0:W-:Y:S01]  /*41d0*/  STG.E.U16 desc[UR6][R66.64], R6 ;  /* 0x0000000642007986 */ /* 0x0001e2000c101506 */
[----:B------:R-:W-:Y:S02]  /*41e0*/  PRMT R5, R26, 0x7632, R5 ;  /* 0x000076321a057816 */ /* 0x000fe40000000005 */
[----:B-----5:R-:W-:Y:S01]  /*41f0*/  IADD3 R72, P0, R72, 0x9, RZ ;  /* 0x0000000948487810 */ /* 0x020fe20007f1e0ff */
[----:B------:R1:W-:Y:S01]  /*4200*/  STG.E.U16 desc[UR6][R66.64+0x2], R33 ;  /* 0x0000022142007986 */ /* 0x0003e2000c101506 */
[----:B0-----:R-:W-:-:S03]  /*4210*/  PRMT R6, R3, 0x7632, R6 ;  /* 0x0000763203067816 */ /* 0x001fc60000000006 */
[----:B------:R1:W-:Y:S01]  /*4220*/  STG.E.U16 desc[UR6][R12.64], R4 ;  /* 0x000000040c007986 */ /* 0x0003e2000c101506 */
[----:B------:R-:W-:-:S03]  /*4230*/  IADD3.X R71, RZ, R71, RZ, P0, !PT ;  /* 0x00000047ff477210 */ /* 0x000fc600007fe4ff */
[----:B------:R1:W-:Y:S01]  /*4240*/  STG.E.U16 desc[UR6][R12.64+0x2], R0 ;  /* 0x000002000c007986 */ /* 0x0003e2000c101506 */
[----:B------:R-:W-:-:S03]  /*4250*/  ISETP.GE.U32.AND P0, PT, R72, UR8, PT ;  /* 0x0000000848007c0c */ /* 0x000fc6000bf06070 */
[----:B------:R1:W-:Y:S04]  /*4260*/  STG.E.U16 desc[UR6][R12.64+0x4], R3 ;  /* 0x000004030c007986 */ /* 0x0003e8000c101506 */
[----:B------:R1:W-:Y:S04]  /*4270*/  STG.E.U16 desc[UR6][R12.64+0x6], R6 ;  /* 0x000006060c007986 */ /* 0x0003e8000c101506 */
[----:B------:R1:W-:Y:S04]  /*4280*/  STG.E.U16 desc[UR6][R68.64], R34 ;  /* 0x0000002244007986 */ /* 0x0003e8000c101506 */
[----:B------:R1:W-:Y:S04]  /*4290*/  STG.E.U16 desc[UR6][R68.64+0x2], R2 ;  /* 0x0000020244007986 */ /* 0x0003e8000c101506 */
[----:B------:R1:W-:Y:S04]  /*42a0*/  STG.E.U16 desc[UR6][R68.64+0x4], R26 ;  /* 0x0000041a44007986 */ /* 0x0003e8000c101506 */
[----:B------:R1:W-:Y:S01]  /*42b0*/  STG.E.U16 desc[UR6][R68.64+0x6], R5 ;  /* 0x0000060544007986 */ /* 0x0003e2000c101506 */
[----:B------:R-:W-:-:S13]  /*42c0*/  ISETP.GE.AND.EX P0, PT, R71, UR9, PT, P0 ;  /* 0x0000000947007c0c */ /* 0x000fda000bf06300 */
[----:B-1----:R-:W-:Y:S05]  /*42d0*/  @!P0 BRA `(.L_x_1642) ;  /* 0xffffffc000448947 */ /* 0x002fea000383ffff */
[----:B------:R-:W-:Y:S05]  /*42e0*/  EXIT ;  /* 0x000000000000794d */ /* 0x000fea0003800000 */
.L_x_1643:
        /* <DEDUP_REMOVED lines=9> */
.L_x_3490:


//--------------------- .text._ZN13group_norm_v214gn_cuda_kernelI13__nv_bfloat16Li320ELi3ELi16ELi40ELi1024ELb1ELi8ELi320ELi320ELi4ELb1ELi2ELb0ELb0ENS_16CompileConditionILi900EEEEEvPT_PKS4_S7_S7_flPfS8_Pj --------------------------
	.section	.text._ZN13group_norm_v214gn_cuda_kernelI13__nv_bfloat16Li320ELi3ELi16ELi40ELi1024ELb1ELi8ELi320ELi320ELi4ELb1ELi2ELb0ELb0ENS_16CompileConditionILi900EEEEEvPT_PKS4_S7_S7_flPfS8_Pj,"ax",@progbits
	.align	128
        .global         _ZN13group_norm_v214gn_cuda_kernelI13__nv_bfloat16Li320ELi3ELi16ELi40ELi1024ELb1ELi8ELi320ELi320ELi4ELb1ELi2ELb0ELb0ENS_16CompileConditionILi900EEEEEvPT_PKS4_S7_S7_flPfS8_Pj
        .type           _ZN13group_norm_v214gn_cuda_kernelI13__nv_bfloat16Li320ELi3ELi16ELi40ELi1024ELb1ELi8ELi320ELi320ELi4ELb1ELi2ELb0ELb0ENS_16CompileConditionILi900EEEEEvPT_PKS4_S7_S7_flPfS8_Pj,@function
        .size           _ZN13group_norm_v214gn_cuda_kernelI13__nv_bfloat16Li320ELi3ELi16ELi40ELi1024ELb1ELi8ELi320ELi320ELi4ELb1ELi2ELb0ELb0ENS_16CompileConditionILi900EEEEEvPT_PKS4_S7_S7_flPfS8_Pj,(.L_x_3491 - _ZN13group_norm_v214gn_cuda_kernelI13__nv_bfloat16Li320ELi3ELi16ELi40ELi1024ELb1ELi8ELi320ELi320ELi4ELb1ELi2ELb0ELb0ENS_16CompileConditionILi900EEEEEvPT_PKS4_S7_S7_flPfS8_Pj)
        .other          _ZN13group_norm_v214gn_cuda_kernelI13__nv_bfloat16Li320ELi3ELi16ELi40ELi1024ELb1ELi8ELi320ELi320ELi4ELb1ELi2ELb0ELb0ENS_16CompileConditionILi900EEEEEvPT_PKS4_S7_S7_flPfS8_Pj,@"STO_CUDA_ENTRY STV_DEFAULT"
_ZN13group_norm_v214gn_cuda_kernelI13__nv_bfloat16Li320ELi3ELi16ELi40ELi1024ELb1ELi8ELi320ELi320ELi4ELb1ELi2ELb0ELb0ENS_16CompileConditionILi900EEEEEvPT_PKS4_S7_S7_flPfS8_Pj:
.text._ZN13group_norm_v214gn_cuda_kernelI13__nv_bfloat16Li320ELi3ELi16ELi40ELi1024ELb1ELi8ELi320ELi320ELi4ELb1ELi2ELb0ELb0ENS_16CompileConditionILi900EEEEEvPT_PKS4_S7_S7_flPfS8_Pj:
        /* <DEDUP_REMOVED lines=10> */
[----:B------:R-:W-:-:S04]  /*00a0*/  UMOV UR4, 0x400 ;  /* 0x0000040000047882 */ /* 0x000fc80000000000 */
[----:B------:R-:W-:Y:S01]  /*00b0*/  IMAD R3, R3, 0x140, RZ ;  /* 0x0000014003037824 */ /* 0x000fe200078e02ff */
[----:B-1----:R-:W-:Y:S02]  /*00c0*/  ULEA UR6, UR5, UR4, 0x18 ;  /* 0x0000000405067291 */ /* 0x002fe4000f8ec03f */
[----:B------:R-:W-:-:S04]  /*00d0*/  UIADD3 UR4, UR4, 0xc80, URZ ;  /* 0x00000c8004047890 */ /* 0x000fc8000fffe03f */
[----:B------:R-:W-:Y:S01]  /*00e0*/  MOV R23, UR6 ;  /* 0x0000000600177c02 */ /* 0x000fe20008000f00 */
[----:B0-----:R-:W-:Y:S01]  /*00f0*/  IMAD.WIDE.U32 R4, R2, -0x33333333, RZ ;  /* 0xcccccccd02047825 */ /* 0x001fe200078e00ff */
[----:B------:R-:W-:Y:S01]  /*0100*/  SHF.R.U32.HI R52, RZ, 0x2, R2 ;  /* 0x00000002ff347819 */ /* 0x000fe20000011602 */
[----:B------:R-:W-:Y:S01]  /*0110*/  ULEA UR5, UR5, UR4, 0x18 ;  /* 0x0000000405057291 */ /* 0x000fe2000f8ec03f */
[----:B------:R-:W-:Y:S02]  /*0120*/  ULDC.64 UR6, c[0x0][0x208] ;  /* 0x0000820000067ab9 */ /* 0x000fe40000000a00 */
[----:B------:R-:W-:Y:S01]  /*0130*/  SHF.R.U32.HI R9, RZ, 0x6, R5 ;  /* 0x00000006ff097819 */ /* 0x000fe20000011605 */
[----:B------:R-:W-:Y:S01]  /*0140*/  UMOV UR4, URZ ;  /* 0x0000003f00047c82 */ /* 0x000fe20008000000 */
[----:B------:R-:W-:-:S03]  /*0150*/  SHF.L.U32 R5, R0, 0x3, RZ ;  /* 0x0000000300057819 */ /* 0x000fc600000006ff */
[----:B------:R-:W-:Y:S01]  /*0160*/  IMAD R4, R9, -0x50, R2 ;  /* 0xffffffb009047824 */ /* 0x000fe200078e0202 */
[----:B------:R-:W-:-:S03]  /*0170*/  LOP3.LUT R5, R5, 0x8, RZ, 0xc0, !PT ;  /* 0x0000000805057812 */ /* 0x000fc600078ec0ff */
[C---:B------:R-:W-:Y:S01]  /*0180*/  IMAD R54, R4.reuse, 0x28, R23 ;  /* 0x0000002804367824 */ /* 0x040fe200078e0217 */
[----:B------:R-:W-:Y:S02]  /*0190*/  LEA R6, R4, R3, 0x2 ;  /* 0x0000000304067211 */ /* 0x000fe400078e10ff */
[-C--:B------:R-:W-:Y:S01]  /*01a0*/  IADD3 R8, R52, R5.reuse, RZ ;  /* 0x0000000534087210 */ /* 0x080fe20007ffe0ff */
[----:B------:R-:W0:Y:S01]  /*01b0*/  S2R R4, SR_CTAID.X ;  /* 0x0000000000047919 */ /* 0x000e220000002500 */
[----:B------:R-:W-:Y:S01]  /*01c0*/  IADD3 R10, RZ, -R5, RZ ;  /* 0x80000005ff0a7210 */ /* 0x000fe20007ffe0ff */
[----:B------:R-:W-:Y:S01]  /*01d0*/  IMAD.WIDE.U32 R6, R6, -0x33333333, RZ ;  /* 0xcccccccd06067825 */ /* 0x000fe200078e00ff */
[----:B------:R-:W-:Y:S02]  /*01e0*/  LEA R54, R9, R54, 0x3 ;  /* 0x0000003609367211 */ /* 0x000fe400078e18ff */
[----:B------:R-:W-:Y:S01]  /*01f0*/  MOV R6, R10 ;  /* 0x0000000a00067202 */ /* 0x000fe20000000f00 */
[----:B------:R-:W-:-:S02]  /*0200*/  IMAD R8, R8, 0x28, -R3 ;  /* 0x0000002808087824 */ /* 0x000fc400078e0a03 */
[----:B------:R-:W-:Y:S01]  /*0210*/  IMAD.SHL.U32 R3, R2, 0x8, RZ ;  /* 0x0000000802037824 */ /* 0x000fe200078e00ff */
[----:B------:R-:W-:Y:S01]  /*0220*/  LEA.HI R46, R7, R6, RZ, 0x1b ;  /* 0x00000006072e7211 */ /* 0x000fe200078fd8ff */
[C---:B------:R-:W-:Y:S01]  /*0230*/  VIADD R20, R8.reuse, 0x20 ;  /* 0x0000002008147836 */ /* 0x040fe20000000000 */
[C---:B------:R-:W-:Y:S02]  /*0240*/  IADD3 R7, R8.reuse, 0x8, RZ ;  /* 0x0000000808077810 */ /* 0x040fe40007ffe0ff */
[C---:B------:R-:W-:Y:S02]  /*0250*/  IADD3 R15, R8.reuse, 0x18, RZ ;  /* 0x00000018080f7810 */ /* 0x040fe40007ffe0ff */
[C---:B------:R-:W-:Y:S02]  /*0260*/  IADD3 R9, R8.reuse, 0xc, RZ ;  /* 0x0000000c08097810 */ /* 0x040fe40007ffe0ff */
[----:B------:R-:W-:Y:S02]  /*0270*/  LOP3.LUT R18, R3, 0x18, RZ, 0xc0, !PT ;  /* 0x0000001803127812 */ /* 0x000fe400078ec0ff */
[----:B------:R-:W-:-:S02]  /*0280*/  LOP3.LUT R6, R8, 0x4, RZ, 0xfc, !PT ;  /* 0x0000000408067812 */ /* 0x000fc400078efcff */
[C---:B------:R-:W-:Y:S02]  /*0290*/  IADD3 R11, R8.reuse, 0x10, RZ ;  /* 0x00000010080b7810 */ /* 0x040fe40007ffe0ff */
[C---:B------:R-:W-:Y:S02]  /*02a0*/  IADD3 R13, R8.reuse, 0x14, RZ ;  /* 0x00000014080d7810 */ /* 0x040fe40007ffe0ff */
[C---:B------:R-:W-:Y:S02]  /*02b0*/  IADD3 R19, R8.reuse, 0x1c, RZ ;  /* 0x0000001c08137810 */ /* 0x040fe40007ffe0ff */
[----:B------:R-:W-:Y:S02]  /*02c0*/  SHF.R.S32.HI R3, RZ, 0x2, R8 ;  /* 0x00000002ff037819 */ /* 0x000fe40000011408 */
[----:B------:R-:W-:Y:S02]  /*02d0*/  IADD3 R21, R8, 0x24, RZ ;  /* 0x0000002408157810 */ /* 0x000fe40007ffe0ff */
[----:B------:R-:W-:Y:S01]  /*02e0*/  SHF.R.S32.HI R8, RZ, 0x2, R7 ;  /* 0x00000002ff087819 */ /* 0x000fe20000011407 */
[----:B------:R-:W-:Y:S01]  /*02f0*/  IMAD R3, R3, 0x28, R23 ;  /* 0x0000002803037824 */ /* 0x000fe200078e0217 */
[----:B------:R-:W-:-:S02]  /*0300*/  SHF.R.S32.HI R17, RZ, 0x2, R15 ;  /* 0x00000002ff117819 */ /* 0x000fc4000001140f */
[----:B------:R-:W-:Y:S01]  /*0310*/  SHF.R.S32.HI R10, RZ, 0x2, R9 ;  /* 0x00000002ff0a7819 */ /* 0x000fe20000011409 */
[--C-:B------:R-:W-:Y:S01]  /*0320*/  IMAD R9, R8, 0x28, R23.reuse ;  /* 0x0000002808097824 */ /* 0x100fe200078e0217 */
[----:B------:R-:W-:Y:S01]  /*0330*/  SHF.R.S32.HI R6, RZ, 0x2, R6 ;  /* 0x00000002ff067819 */ /* 0x000fe20000011406 */
[----:B------:R-:W-:Y:S01]  /*0340*/  IMAD R17, R17, 0x28, R23 ;  /* 0x0000002811117824 */ /* 0x000fe200078e0217 */
[----:B------:R-:W-:Y:S01]  /*0350*/  SHF.R.S32.HI R12, RZ, 0x2, R11 ;  /* 0x00000002ff0c7819 */ /* 0x000fe2000001140b */
[----:B------:R-:W-:Y:S01]  /*0360*/  IMAD R11, R10, 0x28, R23 ;  /* 0x000000280a0b7824 */ /* 0x000fe200078e0217 */
[----:B------:R-:W-:Y:S01]  /*0370*/  SHF.R.S32.HI R14, RZ, 0x2, R13 ;  /* 0x00000002ff0e7819 */ /* 0x000fe2000001140d */
[----:B------:R-:W-:Y:S01]  /*0380*/  IMAD R7, R6, 0x28, R23 ;  /* 0x0000002806077824 */ /* 0x000fe200078e0217 */
[----:B------:R-:W-:Y:S01]  /*0390*/  SHF.R.S32.HI R19, RZ, 0x2, R19 ;  /* 0x00000002ff137819 */ /* 0x000fe20000011413 */
[--C-:B------:R-:W-:Y:S01]  /*03a0*/  IMAD R13, R12, 0x28, R23.reuse ;  /* 0x000000280c0d7824 */ /* 0x100fe200078e0217 */
[----:B------:R-:W-:Y:S01]  /*03b0*/  SHF.R.S32.HI R20, RZ, 0x2, R20 ;  /* 0x00000002ff147819 */ /* 0x000fe20000011414 */
[----:B------:R-:W-:Y:S01]  /*03c0*/  IMAD R15, R14, 0x28, R23 ;  /* 0x000000280e0f7824 */ /* 0x000fe200078e0217 */
[----:B------:R-:W-:Y:S01]  /*03d0*/  SHF.R.S32.HI R22, RZ, 0x2, R21 ;  /* 0x00000002ff167819 */ /* 0x000fe20000011415 */
[--C-:B------:R-:W-:Y:S01]  /*03e0*/  IMAD R19, R19, 0x28, R23.reuse ;  /* 0x0000002813137824 */ /* 0x100fe200078e0217 */
[----:B------:R-:W-:Y:S01]  /*03f0*/  IADD3 R8, R18, R9, RZ ;  /* 0x0000000912087210 */ /* 0x000fe20007ffe0ff */
[--C-:B------:R-:W-:Y:S01]  /*0400*/  IMAD R21, R20, 0x28, R23.reuse ;  /* 0x0000002814157824 */ /* 0x100fe200078e0217 */
[----:B------:R-:W-:Y:S01]  /*0410*/  IADD3 R12, R18, R17, RZ ;  /* 0x00000011120c7210 */ /* 0x000fe20007ffe0ff */
[----:B------:R-:W-:Y:S01]  /*0420*/  IMAD R23, R22, 0x28, R23 ;  /* 0x0000002816177824 */ /* 0x000fe200078e0217 */
[C---:B------:R-:W-:Y:S01]  /*0430*/  IADD3 R9, R18.reuse, R11, RZ ;  /* 0x0000000b12097210 */ /* 0x040fe20007ffe0ff */
[----:B------:R-:W-:Y:S01]  /*0440*/  HFMA2.MMA R17, -RZ, RZ, 0, 0 ;  /* 0x00000000ff117435 */ /* 0x000fe200000001ff */
[C---:B------:R-:W-:Y:S01]  /*0450*/  IADD3 R10, R18.reuse, R13, RZ ;  /* 0x0000000d120a7210 */ /* 0x040fe20007ffe0ff */
[----:B------:R-:W-:Y:S01]  /*0460*/  IMAD.IADD R11, R18, 0x1, R15 ;  /* 0x00000001120b7824 */ /* 0x000fe200078e020f */
[----:B------:R-:W-:-:S02]  /*0470*/  IADD3 R6, R3, R18, RZ ;  /* 0x0000001203067210 */ /* 0x000fc40007ffe0ff */
[C---:B------:R-:W-:Y:S02]  /*0480*/  IADD3 R7, R18.reuse, R7, RZ ;  /* 0x0000000712077210 */ /* 0x040fe40007ffe0ff */
[C---:B------:R-:W-:Y:S02]  /*0490*/  IADD3 R13, R18.reuse, R19, RZ ;  /* 0x00000013120d7210 */ /* 0x040fe40007ffe0ff */
[C---:B------:R-:W-:Y:S02]  /*04a0*/  IADD3 R14, R18.reuse, R21, RZ ;  /* 0x00000015120e7210 */ /* 0x040fe40007ffe0ff */
[----:B------:R-:W-:Y:S02]  /*04b0*/  IADD3 R15, R18, R23, RZ ;  /* 0x00000017120f7210 */ /* 0x000fe40007ffe0ff */
[----:B0-----:R-:W-:-:S07]  /*04c0*/  LEA R46, R46, UR5, 0x3 ;  /* 0x000000052e2e7c11 */ /* 0x001fce000f8e18ff */
.L_x_1652:
[----:B-1----:R-:W-:Y:S01]  /*04d0*/  IMAD.WIDE.U32 R18, R2, -0x33333333, RZ ;  /* 0xcccccccd02127825 */ /* 0x002fe200078e00ff */
[----:B------:R-:W-:Y:S01]  /*04e0*/  LOP3.LUT R22, R0, 0x1, RZ, 0xc0, !PT ;  /* 0x0000000100167812 */ /* 0x000fe200078ec0ff */
[----:B------:R-:W-:Y:S01]  /*04f0*/  ULDC.64 UR8, c[0x0][0x218] ;  /* 0x0000860000087ab9 */ /* 0x000fe20000000a00 */
[----:B------:R-:W-:Y:S01]  /*0500*/  SHF.L.U32 R3, R4, 0x3, RZ ;  /* 0x0000000304037819 */ /* 0x000fe200000006ff */
[----:B------:R-:W-:Y:S01]  /*0510*/  ULDC.64 UR10, c[0x0][0x228] ;  /* 0x00008a00000a7ab9 */ /* 0x000fe20000000a00 */
[----:B------:R-:W-:Y:S02]  /*0520*/  SHF.R.U32.HI R18, RZ, 0x6, R19 ;  /* 0x00000006ff127819 */ /* 0x000fe40000011613 */
[----:B------:R-:W-:Y:S02]  /*0530*/  LOP3.LUT R3, R3, 0x3f8, RZ, 0xc0, !PT ;  /* 0x000003f803037812 */ /* 0x000fe400078ec0ff */
[----:B------:R-:W-:Y:S01]  /*0540*/  MOV R23, RZ ;  /* 0x000000ff00177202 */ /* 0x000fe20000000f00 */
[----:B------:R-:W-:-:S02]  /*0550*/  IMAD R19, R18, -0x50, R2 ;  /* 0xffffffb012137824 */ /* 0x000fc400078e0202 */
[----:B------:R-:W-:Y:S02]  /*0560*/  IMAD.IADD R3, R3, 0x1, R18 ;  /* 0x0000000103037824 */ /* 0x000fe400078e0212 */
[----:B------:R-:W-:Y:S02]  /*0570*/  IMAD R22, R22, 0x50, R19 ;  /* 0x0000005016167824 */ /* 0x000fe400078e0213 */
[----:B------:R-:W-:Y:S02]  /*0580*/  IMAD R19, R17, 0xa0000, RZ ;  /* 0x000a000011137824 */ /* 0x000fe400078e02ff */
[----:B------:R-:W-:Y:S01]  /*0590*/  IMAD R3, R3, 0x280, RZ ;  /* 0x0000028003037824 */ /* 0x000fe200078e02ff */
[----:B------:R-:W-:-:S04]  /*05a0*/  SHF.L.U32 R22, R22, 0x2, RZ ;  /* 0x0000000216167819 */ /* 0x000fc800000006ff */
[----:B------:R-:W-:Y:S01]  /*05b0*/  IADD3 R49, R3, 0xa00, RZ ;  /* 0x00000a0003317810 */ /* 0x000fe20007ffe0ff */
        /* <DEDUP_REMOVED lines=23> */
[----:B------:R-:W-:Y:S02]  /*0730*/  LOP3.LUT P0, RZ, R2, 0xffffffe3, RZ, 0xc0, !PT ;  /* 0xffffffe302ff7812 */ /* 0x000fe4000780c0ff */
[----:B------:R-:W-:Y:S02]  /*0740*/  CS2R R44, SRZ ;  /* 0x00000000002c7805 */ /* 0x000fe4000001ff00 */
[----:B--2---:R-:W-:-:S02]  /*0750*/  PRMT R26, R18, 0x7632, R26 ;  /* 0x00007632121a7816 */ /* 0x004fc4000000001a */
        /* <DEDUP_REMOVED lines=30> */
[----:B0-----:R-:W0:Y:S04]  /*0940*/  LDS.64 R26, [R6] ;  /* 0x00000000061a7984 */ /* 0x001e280000000a00 */
[----:B------:R-:W1:Y:S04]  /*0950*/  LDS.64 R28, [R7] ;  /* 0x00000000071c7984 */ /* 0x000e680000000a00 */
[----:B------:R-:W2:Y:S04]  /*0960*/  LDS.64 R30, [R8] ;  /* 0x00000000081e7984 */ /* 0x000ea80000000a00 */
[----:B------:R-:W3:Y:S04]  /*0970*/  LDS.64 R32, [R9] ;  /* 0x0000000009207984 */ /* 0x000ee80000000a00 */
[----:B------:R-:W4:Y:S04]  /*0980*/  LDS.64 R34, [R10] ;  /* 0x000000000a227984 */ /* 0x000f280000000a00 */
[----:B------:R-:W4:Y:S04]  /*0990*/  LDS.64 R36, [R11] ;  /* 0x000000000b247984 */ /* 0x000f280000000a00 */
[----:B------:R-:W4:Y:S04]  /*09a0*/  LDS.64 R38, [R12] ;  /* 0x000000000c267984 */ /* 0x000f280000000a00 */
[----:B------:R-:W4:Y:S04]  /*09b0*/  LDS.64 R40, [R13] ;  /* 0x000000000d287984 */ /* 0x000f280000000a00 */
[----:B------:R-:W4:Y:S04]  /*09c0*/  LDS.64 R42, [R14] ;  /* 0x000000000e2a7984 */ /* 0x000f280000000a00 */
        /* <DEDUP_REMOVED lines=21> */
.L_x_1645:
[----:B------:R-:W-:Y:S05]  /*0b20*/  BSYNC B0 ;  /* 0x0000000000007941 */ /* 0x000fea0003800000 */
.L_x_1644:
[----:B0-----:R-:W0:Y:S01]  /*0b30*/  SHFL.BFLY PT, R27, R44, 0x2, 0x1f ;  /* 0x0c401f002c1b7f89 */ /* 0x001e2200000e0000 */
[----:B------:R-:W1:Y:S01]  /*0b40*/  @!P0 LDC R33, c[0x0][0x10] ;  /* 0x00000400ff218b82 */ /* 0x000e620000000800 */
[----:B------:R-:W-:Y:S02]  /*0b50*/  @!P0 SHF.L.U32 R35, R52, 0x7, RZ ;  /* 0x0000000734238819 */ /* 0x000fe400000006ff */
[----:B------:R-:W2:Y:S01]  /*0b60*/  SHFL.BFLY PT, R26, R45, 0x2, 0x1f ;  /* 0x0c401f002d1a7f89 */ /* 0x000ea200000e0000 */
[C---:B------:R-:W-:Y:S02]  /*0b70*/  ISETP.NE.AND P2, PT, R2.reuse, RZ, PT ;  /* 0x000000ff0200720c */ /* 0x040fe40003f45270 */
[----:B------:R-:W-:Y:S02]  /*0b80*/  ISETP.GT.U32.AND P1, PT, R2, 0xff, PT ;  /* 0x000000ff0200780c */ /* 0x000fe40003f24070 */
[----:B------:R-:W3:Y:S01]  /*0b90*/  @!P0 LDC.64 R28, c[0x0][0x248] ;  /* 0x00009200ff1c8b82 */ /* 0x000ee20000000a00 */
[----:B0-----:R-:W-:Y:S01]  /*0ba0*/  FADD.FTZ R30, R27, R44 ;  /* 0x0000002c1b1e7221 */ /* 0x001fe20000010000 */
[----:B--2---:R-:W-:-:S04]  /*0bb0*/  FADD.FTZ R31, R26, R45 ;  /* 0x0000002d1a1f7221 */ /* 0x004fc80000010000 */
[----:B------:R-:W0:Y:S01]  /*0bc0*/  SHFL.BFLY PT, R27, R30, 0x1, 0x1f ;  /* 0x0c201f001e1b7f89 */ /* 0x000e2200000e0000 */
[----:B-1----:R-:W-:Y:S01]  /*0bd0*/  @!P0 IMAD R26, R33, UR4, R0 ;  /* 0x00000004211a8c24 */ /* 0x002fe2000f8e0200 */
[----:B------:R-:W-:Y:S02]  /*0be0*/  @!P0 LOP3.LUT R33, R35, 0xffffff80, R4, 0xe2, !PT ;  /* 0xffffff8023218812 */ /* 0x000fe400078ee204 */
[----:B------:R-:W-:Y:S01]  /*0bf0*/  CS2R R34, SRZ ;  /* 0x0000000000227805 */ /* 0x000fe2000001ff00 */
[----:B------:R-:W1:Y:S02]  /*0c00*/  SHFL.BFLY PT, R32, R31, 0x1, 0x1f ;  /* 0x0c201f001f207f89 */ /* 0x000e6400000e0000 */
[----:B------:R-:W-:-:S05]  /*0c10*/  @!P0 IMAD R26, R26, 0x400, R33 ;  /* 0x000004001a1a8824 */ /* 0x000fca00078e0221 */
[----:B------:R-:W-:-:S05]  /*0c20*/  @!P0 SHF.L.U32 R33, R26, 0x1, RZ ;  /* 0x000000011a218819 */ /* 0x000fca00000006ff */
[----:B---3--:R-:W-:-:S04]  /*0c30*/  @!P0 IMAD.WIDE.U32 R28, R33, 0x4, R28 ;  /* 0x00000004211c8825 */ /* 0x008fc800078e001c */
[----:B0-----:R-:W-:Y:S01]  /*0c40*/  FADD.FTZ R26, R30, R27 ;  /* 0x0000001b1e1a7221 */ /* 0x001fe20000010000 */
[----:B-1----:R-:W-:-:S05]  /*0c50*/  FADD.FTZ R27, R31, R32 ;  /* 0x000000201f1b7221 */ /* 0x002fca0000010000 */
[----:B------:R0:W-:Y:S01]  /*0c60*/  @!P0 STG.E.64 desc[UR6][R28.64], R26 ;  /* 0x0000001a1c008986 */ /* 0x0001e2000c101b06 */
[----:B------:R-:W-:Y:S06]  /*0c70*/  BAR.SYNC.DEFER_BLOCKING 0x0 ;  /* 0x0000000000007b1d */ /* 0x000fec0000010000 */
        /* <DEDUP_REMOVED lines=10> */
.L_x_1647:
[----:B------:R-:W2:Y:S04]  /*0d20*/  LD.E.STRONG.GPU R28, desc[UR6][R26.64] ;  /* 0x000000061a1c7980 */ /* 0x000ea8000c10f900 */
[----:B--2---:R-:W-:Y:S01]  /*0d30*/  CCTL.IVALL ;  /* 0x00000000ff00798f */ /* 0x004fe20002000000 */
[----:B------:R-:W-:Y:S05]  /*0d40*/  YIELD ;  /* 0x0000000000007946 */ /* 0x000fea0003800000 */
[----:B-----5:R-:W-:-:S04]  /*0d50*/  LOP3.LUT R28, R28, R29, RZ, 0x3c, !PT ;  /* 0x0000001d1c1c7212 */ /* 0x020fc800078e3cff */
[----:B------:R-:W-:-:S13]  /*0d60*/  ISETP.GT.AND P0, PT, R28, -0x1, PT ;  /* 0xffffffff1c00780c */ /* 0x000fda0003f04270 */
[----:B------:R-:W-:Y:S05]  /*0d70*/  @P0 BRA `(.L_x_1647) ;  /* 0xfffffffc00e80947 */ /* 0x000fea000383ffff */
.L_x_1646:
[----:B------:R-:W-:Y:S05]  /*0d80*/  WARPSYNC.ALL ;  /* 0x0000000000007948 */ /* 0x000fea0003800000 */
[----:B------:R-:W-:Y:S06]  /*0d90*/  BAR.SYNC.DEFER_BLOCKING 0x0 ;  /* 0x0000000000007b1d */ /* 0x000fec0000010000 */
[----:B------:R-:W-:Y:S04]  /*0da0*/  BSSY B0, `(.L_x_1648) ;  /* 0x000001e000007945 */ /* 0x000fe80003800000 */
[----:B------:R-:W-:Y:S05]  /*0db0*/  @P1 BRA `(.L_x_1649) ;  /* 0x0000000000701947 */ /* 0x000fea0003800000 */
[----:B0-----:R-:W0:Y:S01]  /*0dc0*/  LDC R29, c[0x0][0x10] ;  /* 0x00000400ff1d7b82 */ /* 0x001e220000000800 */
[----:B------:R-:W-:-:S04]  /*0dd0*/  SHF.L.U32 R27, R2, 0x2, RZ ;  /* 0x00000002021b7819 */ /* 0x000fc800000006ff */
[----:B------:R-:W-:-:S03]  /*0de0*/  LOP3.LUT R27, R27, 0x7fffff80, RZ, 0xc0, !PT ;  /* 0x7fffff801b1b7812 */ /* 0x000fc600078ec0ff */
[----:B------:R-:W1:Y:S01]  /*0df0*/  LDC.64 R32, c[0x0][0x248] ;  /* 0x00009200ff207b82 */ /* 0x000e620000000a00 */
[----:B0-----:R-:W-:Y:S01]  /*0e00*/  IMAD R26, R29, UR4, R0 ;  /* 0x000000041d1a7c24 */ /* 0x001fe2000f8e0200 */
[----:B------:R-:W-:-:S04]  /*0e10*/  LOP3.LUT R29, R2, 0x1f, RZ, 0xc0, !PT ;  /* 0x0000001f021d7812 */ /* 0x000fc800078ec0ff */
[----:B------:R-:W-:-:S04]  /*0e20*/  LEA R26, R26, R27, 0xa ;  /* 0x0000001b1a1a7211 */ /* 0x000fc800078e50ff */
        /* <DEDUP_REMOVED lines=21> */
.L_x_1649:
[----:B------:R-:W-:Y:S05]  /*0f80*/  BSYNC B0 ;  /* 0x0000000000007941 */ /* 0x000fea0003800000 */
.L_x_1648:
[----:B0-----:R-:W0:Y:S01]  /*0f90*/  SHFL.BFLY PT, R26, R35, 0x10, 0x1f ;  /* 0x0e001f00231a7f89 */ /* 0x001e2200000e0000 */
[----:B------:R-:W-:Y:S01]  /*0fa0*/  LOP3.LUT P0, RZ, R2, 0xffffff1f, RZ, 0xc0, !PT ;  /* 0xffffff1f02ff7812 */ /* 0x000fe2000780c0ff */
[----:B------:R-:W-:Y:S01]  /*0fb0*/  ULDC.64 UR8, c[0x0][0x240] ;  /* 0x0000900000087ab9 */ /* 0x000fe20000000a00 */
[----:B------:R-:W-:Y:S01]  /*0fc0*/  BSSY B0, `(.L_x_1650) ;  /* 0x0000031000007945 */ /* 0x000fe20003800000 */
[----:B------:R-:W1:Y:S01]  /*0fd0*/  SHFL.BFLY PT, R27, R34, 0x10, 0x1f ;  /* 0x0e001f00221b7f89 */ /* 0x000e6200000e0000 */
[----:B------:R-:W-:Y:S01]  /*0fe0*/  ISETP.EQ.U32.AND P1, PT, RZ, UR8, PT ;  /* 0x00000008ff007c0c */ /* 0x000fe2000bf22070 */
[----:B0-----:R-:W-:Y:S01]  /*0ff0*/  FADD.FTZ R26, R26, R35 ;  /* 0x000000231a1a7221 */ /* 0x001fe20000010000 */
[----:B-1----:R-:W-:-:S04]  /*1000*/  FADD.FTZ R27, R27, R34 ;  /* 0x000000221b1b7221 */ /* 0x002fc80000010000 */
[----:B------:R-:W0:Y:S03]  /*1010*/  SHFL.BFLY PT, R29, R26, 0x8, 0x1f ;  /* 0x0d001f001a1d7f89 */ /* 0x000e2600000e0000 */
[----:B------:R-:W-:Y:S01]  /*1020*/  @!P0 LOP3.LUT R34, R52, 0x3ffffff8, RZ, 0xc0, !PT ;  /* 0x3ffffff834228812 */ /* 0x000fe200078ec0ff */
[----:B------:R-:W1:Y:S01]  /*1030*/  SHFL.BFLY PT, R28, R27, 0x8, 0x1f ;  /* 0x0d001f001b1c7f89 */ /* 0x000e6200000e0000 */
[----:B0-----:R-:W-:Y:S01]  /*1040*/  FADD.FTZ R29, R26, R29 ;  /* 0x0000001d1a1d7221 */ /* 0x001fe20000010000 */
[----:B-1----:R-:W-:-:S04]  /*1050*/  FADD.FTZ R28, R27, R28 ;  /* 0x0000001c1b1c7221 */ /* 0x002fc80000010000 */
[----:B------:R-:W0:Y:S04]  /*1060*/  SHFL.BFLY PT, R30, R29, 0x4, 0x1f ;  /* 0x0c801f001d1e7f89 */ /* 0x000e2800000e0000 */
[----:B------:R-:W1:Y:S01]  /*1070*/  SHFL.BFLY PT, R31, R28, 0x4, 0x1f ;  /* 0x0c801f001c1f7f89 */ /* 0x000e6200000e0000 */
[----:B0-----:R-:W-:Y:S01]  /*1080*/  FADD.FTZ R30, R29, R30 ;  /* 0x0000001e1d1e7221 */ /* 0x001fe20000010000 */
[----:B------:R-:W-:Y:S01]  /*1090*/  PRMT R29, R20, 0x7632, R29 ;  /* 0x00007632141d7816 */ /* 0x000fe2000000001d */
[----:B-1----:R-:W-:-:S03]  /*10a0*/  FADD.FTZ R31, R28, R31 ;  /* 0x0000001f1c1f7221 */ /* 0x002fc60000010000 */
[----:B------:R-:W0:Y:S04]  /*10b0*/  SHFL.BFLY PT, R33, R30, 0x2, 0x1f ;  /* 0x0c401f001e217f89 */ /* 0x000e2800000e0000 */
[----:B------:R-:W1:Y:S01]  /*10c0*/  SHFL.BFLY PT, R32, R31, 0x2, 0x1f ;  /* 0x0c401f001f207f89 */ /* 0x000e6200000e0000 */
[----:B0-----:R-:W-:Y:S01]  /*10d0*/  FADD.FTZ R33, R30, R33 ;  /* 0x000000211e217221 */ /* 0x001fe20000010000 */
[----:B------:R-:W-:Y:S01]  /*10e0*/  PRMT R30, R19, 0x7632, R30 ;  /* 0x00007632131e7816 */ /* 0x000fe2000000001e */
[----:B-1----:R-:W-:-:S03]  /*10f0*/  FADD.FTZ R32, R31, R32 ;  /* 0x000000201f207221 */ /* 0x002fc60000010000 */
[----:B------:R-:W0:Y:S01]  /*1100*/  SHFL.BFLY PT, R26, R33, 0x1, 0x1f ;  /* 0x0c201f00211a7f89 */ /* 0x000e2200000e0000 */
[----:B------:R-:W-:-:S03]  /*1110*/  PRMT R31, R18, 0x7632, R31 ;  /* 0x00007632121f7816 */ /* 0x000fc6000000001f */
[----:B------:R-:W1:Y:S01]  /*1120*/  SHFL.BFLY PT, R27, R32, 0x1, 0x1f ;  /* 0x0c201f00201b7f89 */ /* 0x000e6200000e0000 */
[----:B0-----:R-:W-:Y:S01]  /*1130*/  FADD.FTZ R26, R33, R26 ;  /* 0x0000001a211a7221 */ /* 0x001fe20000010000 */
[----:B-----5:R-:W-:-:S03]  /*1140*/  PRMT R33, R24, 0x7632, R33 ;  /* 0x0000763218217816 */ /* 0x020fc60000000021 */
[----:B------:R-:W-:Y:S01]  /*1150*/  @!P0 FMUL.FTZ R26, R26, 2.4414062863797880709e-05 ;  /* 0x37cccccd1a1a8820 */ /* 0x000fe20000410000 */
[----:B-1----:R-:W-:Y:S01]  /*1160*/  FADD.FTZ R28, R32, R27 ;  /* 0x0000001b201c7221 */ /* 0x002fe20000010000 */
[----:B------:R-:W-:Y:S02]  /*1170*/  PRMT R32, R22, 0x7632, R32 ;  /* 0x0000763216207816 */ /* 0x000fe40000000020 */
[----:B------:R-:W-:-:S04]  /*1180*/  @!P0 FMUL.FTZ R27, R26, R26 ;  /* 0x0000001a1a1b8220 */ /* 0x000fc80000410000 */
[----:B------:R-:W-:Y:S01]  /*1190*/  @!P0 FFMA.FTZ R27, R28, 2.4414062863797880709e-05, -R27 ;  /* 0x37cccccd1c1b8823 */ /* 0x000fe2000001081b */
[----:B------:R-:W-:-:S04]  /*11a0*/  PRMT R28, R21, 0x7632, R28 ;  /* 0x00007632151c7816 */ /* 0x000fc8000000001c */
[----:B------:R-:W-:-:S05]  /*11b0*/  @!P0 FMNMX.FTZ R27, RZ, R27, !PT ;  /* 0x0000001bff1b8209 */ /* 0x000fca0007810000 */
[----:B------:R0:W-:Y:S01]  /*11c0*/  @!P0 STS.64 [R34+UR5], R26 ;  /* 0x0000001a22008988 */ /* 0x0001e20008000a05 */
[----:B------:R-:W-:Y:S01]  /*11d0*/  BAR.SYNC.DEFER_BLOCKING 0x0 ;  /* 0x0000000000007b1d */ /* 0x000fe20000010000 */
[----:B------:R-:W-:-:S04]  /*11e0*/  LOP3.LUT P0, RZ, R4, 0x7f, RZ, 0xc0, !PT ;  /* 0x0000007f04ff7812 */ /* 0x000fc8000780c0ff */
[----:B------:R-:W-:Y:S02]  /*11f0*/  ISETP.GT.U32.OR P0, PT, R2, 0x7, P0 ;  /* 0x000000070200780c */ /* 0x000fe40000704470 */
[----:B0-----:R-:W-:Y:S02]  /*1200*/  PRMT R27, R23, 0x7632, R27 ;  /* 0x00007632171b7816 */ /* 0x001fe4000000001b */
[----:B------:R-:W-:Y:S02]  /*1210*/  ISETP.EQ.OR.EX P0, PT, RZ, UR9, P0, P1 ;  /* 0x00000009ff007c0c */ /* 0x000fe40008702710 */
[----:B------:R-:W-:-:S11]  /*1220*/  PRMT R26, R25, 0x7632, R26 ;  /* 0x00007632191a7816 */ /* 0x000fd6000000001a */
[----:B------:R-:W-:Y:S05]  /*1230*/  @P0 BRA `(.L_x_1651) ;  /* 0x0000000000240947 */ /* 0x000fea0003800000 */
[----:B------:R-:W-:Y:S02]  /*1240*/  LEA R18, R2, UR5, 0x3 ;  /* 0x0000000502127c11 */ /* 0x000fe4000f8e18ff */
[----:B------:R-:W-:-:S04]  /*1250*/  IADD3 R21, R5, R2, RZ ;  /* 0x0000000205157210 */ /* 0x000fc80007ffe0ff */
[----:B------:R-:W0:Y:S01]  /*1260*/  LDS.64 R18, [R18] ;  /* 0x0000000012127984 */ /* 0x000e220000000a00 */
[----:B------:R-:W-:Y:S02]  /*1270*/  SHF.R.S32.HI R20, RZ, 0x1f, R21 ;  /* 0x0000001fff147819 */ /* 0x000fe40000011415 */
[----:B------:R-:W-:-:S04]  /*1280*/  LEA R21, P0, R16, R21, 0x4 ;  /* 0x0000001510157211 */ /* 0x000fc800078020ff */
[----:B------:R-:W-:Y:S02]  /*1290*/  LEA.HI.X R34, R16, R20, R17, 0x4, P0 ;  /* 0x0000001410227211 */ /* 0x000fe400000f2411 */
[----:B------:R-:W-:-:S04]  /*12a0*/  LEA R20, P0, R21, UR8, 0x3 ;  /* 0x0000000815147c11 */ /* 0x000fc8000f8018ff */
[----:B------:R-:W-:-:S05]  /*12b0*/  LEA.HI.X R21, R21, UR9, R34, 0x3, P0 ;  /* 0x0000000915157c11 */ /* 0x000fca00080f1c22 */
[----:B0-----:R0:W-:Y:S04]  /*12c0*/  STG.E.64 desc[UR6][R20.64], R18 ;  /* 0x0000001214007986 */ /* 0x0011e8000c101b06 */
.L_x_1651:
[----:B------:R-:W-:Y:S05]  /*12d0*/  BSYNC B0 ;  /* 0x0000000000007941 */ /* 0x000fea0003800000 */
.L_x_1650:
[----:B0-----:R-:W0:Y:S01]  /*12e0*/  LDS.64 R18, [R46] ;  /* 0x000000002e127984 */ /* 0x001e220000000a00 */
[----:B------:R-:W-:Y:S01]  /*12f0*/  ULDC UR8, c[0x0][0x230] ;  /* 0x00008c0000087ab9 */ /* 0x000fe20000000800 */
[----:B------:R-:W-:Y:S01]  /*1300*/  SHF.L.U32 R22, R22, 0x10, RZ ;  /* 0x0000001016167819 */ /* 0x000fe200000006ff */
[----:B------:R-:W-:Y:S01]  /*1310*/  ULOP3.LUT UR4, UR4, 0x1, URZ, 0x3c, !UPT ;  /* 0x0000000104047892 */ /* 0x000fe2000f8e3c3f */
[----:B------:R-:W-:Y:S02]  /*1320*/  SHF.L.U32 R33, R33, 0x10, RZ ;  /* 0x0000001021217819 */ /* 0x000fe400000006ff */
[----:B------:R-:W-:Y:S02]  /*1330*/  SHF.L.U32 R35, R25, 0x10, RZ ;  /* 0x0000001019237819 */ /* 0x000fe400000006ff */
[----:B------:R-:W-:Y:S02]  /*1340*/  SHF.L.U32 R37, R29, 0x10, RZ ;  /* 0x000000101d257819 */ /* 0x000fe400000006ff */
[----:B------:R-:W-:-:S02]  /*1350*/  SHF.L.U32 R27, R27, 0x10, RZ ;  /* 0x000000101b1b7819 */ /* 0x000fc400000006ff */
[----:B------:R-:W-:Y:S01]  /*1360*/  SHF.L.U32 R26, R26, 0x10, RZ ;  /* 0x000000101a1a7819 */ /* 0x000fe200000006ff */
[----:B0-----:R-:W-:Y:S01]  /*1370*/  FADD.FTZ R19, R19, UR8 ;  /* 0x0000000813137e21 */ /* 0x001fe20008010000 */
[--C-:B------:R-:W-:Y:S01]  /*1380*/  FADD.FTZ R20, R3, -R18.reuse ;  /* 0x8000001203147221 */ /* 0x100fe20000010000 */
[----:B------:R-:W-:Y:S01]  /*1390*/  SHF.L.U32 R3, R31, 0x10, RZ ;  /* 0x000000101f037819 */ /* 0x000fe200000006ff */
[----:B------:R-:W-:Y:S01]  /*13a0*/  FADD.FTZ R36, R51, -R18 ;  /* 0x8000001233247221 */ /* 0x000fe20000010000 */
[----:B------:R-:W-:Y:S01]  /*13b0*/  SHF.L.U32 R31, R24, 0x10, RZ ;  /* 0x00000010181f7819 */ /* 0x000fe200000006ff */
[C---:B------:R-:W-:Y:S01]  /*13c0*/  FADD.FTZ R38, -R18.reuse, R37 ;  /* 0x0000002512267221 */ /* 0x040fe20000010100 */
[----:B------:R-:W0:Y:S01]  /*13d0*/  MUFU.RSQ R19, R19 ;  /* 0x0000001300137308 */ /* 0x000e220000001400 */
[----:B------:R-:W-:Y:S01]  /*13e0*/  FADD.FTZ R24, -R18, R3 ;  /* 0x0000000312187221 */ /* 0x000fe20000010100 */
[----:B------:R-:W-:Y:S01]  /*13f0*/  SHF.L.U32 R37, R28, 0x10, RZ ;  /* 0x000000101c257819 */ /* 0x000fe200000006ff */
[----:B------:R-:W-:Y:S01]  /*1400*/  ULDC.64 UR8, c[0x0][0x210] ;  /* 0x0000840000087ab9 */ /* 0x000fe20000000a00 */
[----:B0-----:R-:W-:Y:S01]  /*1410*/  FMUL.FTZ R20, R20, R19 ;  /* 0x0000001314147220 */ /* 0x001fe20000410000 */
[----:B------:R-:W-:Y:S01]  /*1420*/  FMUL.FTZ R34, R19, R24 ;  /* 0x0000001813227220 */ /* 0x000fe20000410000 */
[----:B------:R-:W-:Y:S01]  /*1430*/  IMAD.U32 R24, R23, 0x10000, RZ ;  /* 0x0001000017187824 */ /* 0x000fe200078e00ff */
[----:B------:R-:W-:Y:S01]  /*1440*/  SHF.L.U32 R23, R30, 0x10, RZ ;  /* 0x000000101e177819 */ /* 0x000fe200000006ff */
[----:B------:R-:W-:Y:S01]  /*1450*/  FFMA.FTZ R3, R20, R22, R31 ;  /* 0x0000001614037223 */ /* 0x000fe2000001001f */
[----:B------:R-:W-:Y:S01]  /*1460*/  SHF.L.U32 R20, R32, 0x10, RZ ;  /* 0x0000001020147819 */ /* 0x000fe200000006ff */
[C---:B------:R-:W-:Y:S01]  /*1470*/  FMUL.FTZ R36, R19.reuse, R36 ;  /* 0x0000002413247220 */ /* 0x040fe20000410000 */
[----:B------:R-:W-:Y:S01]  /*1480*/  FMUL.FTZ R38, R19, R38 ;  /* 0x0000002613267220 */ /* 0x000fe20000410000 */
[----:B------:R-:W-:-:S02]  /*1490*/  FMUL.FTZ R32, R3, -1.4426950216293334961 ;  /* 0xbfb8aa3b03207820 */ /* 0x000fc40000410000 */
[----:B------:R-:W-:Y:S01]  /*14a0*/  FFMA.FTZ R21, R34, R20, R33 ;  /* 0x0000001422157223 */ /* 0x000fe20000010021 */
[----:B------:R-:W-:Y:S01]  /*14b0*/  FADD.FTZ R34, -R18, R23 ;  /* 0x0000001712227221 */ /* 0x000fe20000010100 */
[----:B------:R-:W-:Y:S01]  /*14c0*/  FFMA.FTZ R23, R36, R24, R35 ;  /* 0x0000001824177223 */ /* 0x000fe20000010023 */
[----:B------:R-:W-:Y:S01]  /*14d0*/  FFMA.FTZ R33, R20, R38, R33 ;  /* 0x0000002614217223 */ /* 0x000fe20000010021 */
[----:B------:R-:W-:Y:S01]  /*14e0*/  FMUL.FTZ R30, R21, -1.4426950216293334961 ;  /* 0xbfb8aa3b151e7820 */ /* 0x000fe20000410000 */
[----:B------:R-:W-:Y:S01]  /*14f0*/  FMUL.FTZ R25, R19, R34 ;  /* 0x0000002213197220 */ /* 0x000fe20000410000 */
[----:B------:R-:W-:Y:S01]  /*1500*/  FADD.FTZ R34, R53, -R18 ;  /* 0x8000001235227221 */ /* 0x000fe20000010000 */
[----:B------:R-:W-:Y:S01]  /*1510*/  FMUL.FTZ R29, R23, -1.4426950216293334961 ;  /* 0xbfb8aa3b171d7820 */ /* 0x000fe20000410000 */
[----:B------:R-:W-:Y:S01]  /*1520*/  FMUL.FTZ R28, R33, -1.4426950216293334961 ;  /* 0xbfb8aa3b211c7820 */ /* 0x000fe20000410000 */
[----:B------:R-:W-:Y:S01]  /*1530*/  FFMA.FTZ R25, R25, R27, R26 ;  /* 0x0000001b19197223 */ /* 0x000fe2000001001a */
[----:B------:R-:W-:Y:S01]  /*1540*/  FMUL.FTZ R36, R19, R34 ;  /* 0x0000002213247220 */ /* 0x000fe20000410000 */
[----:B------:R-:W0:Y:S02]  /*1550*/  MUFU.EX2 R30, R30 ;  /* 0x0000001e001e7308 */ /* 0x000e240000000800 */
[----:B------:R-:W-:Y:S01]  /*1560*/  FMUL.FTZ R34, R25, -1.4426950216293334961 ;  /* 0xbfb8aa3b19227820 */ /* 0x000fe20000410000 */
[----:B------:R-:W-:Y:S01]  /*1570*/  FFMA.FTZ R22, R22, R36, R31 ;  /* 0x0000002416167223 */ /* 0x000fe2000001001f */
[----:B------:R-:W-:Y:S01]  /*1580*/  FADD.FTZ R36, R55, -R18 ;  /* 0x8000001237247221 */ /* 0x000fe20000010000 */
[----:B------:R-:W-:-:S02]  /*1590*/  FADD.FTZ R18, -R18, R37 ;  /* 0x0000002512127221 */ /* 0x000fc40000010100 */
[----:B------:R-:W-:Y:S01]  /*15a0*/  FMUL.FTZ R20, R22, -1.4426950216293334961 ;  /* 0xbfb8aa3b16147820 */ /* 0x000fe20000410000 */
[C---:B------:R-:W-:Y:S01]  /*15b0*/  FMUL.FTZ R36, R19.reuse, R36 ;  /* 0x0000002413247220 */ /* 0x040fe20000410000 */
[----:B------:R-:W-:Y:S01]  /*15c0*/  FMUL.FTZ R19, R19, R18 ;  /* 0x0000001213137220 */ /* 0x000fe20000410000 */
[----:B------:R-:W1:Y:S02]  /*15d0*/  MUFU.EX2 R32, R32 ;  /* 0x0000002000207308 */ /* 0x000e640000000800 */
[----:B------:R-:W-:Y:S01]  /*15e0*/  FFMA.FTZ R24, R24, R36, R35 ;  /* 0x0000002418187223 */ /* 0x000fe20000010023 */
[----:B------:R-:W-:-:S03]  /*15f0*/  FFMA.FTZ R26, R27, R19, R26 ;  /* 0x000000131b1a7223 */ /* 0x000fc6000001001a */
[----:B------:R-:W-:Y:S01]  /*1600*/  FMUL.FTZ R18, R24, -1.4426950216293334961 ;  /* 0xbfb8aa3b18127820 */ /* 0x000fe20000410000 */
[----:B------:R-:W-:Y:S01]  /*1610*/  FMUL.FTZ R19, R26, -1.4426950216293334961 ;  /* 0xbfb8aa3b1a137820 */ /* 0x000fe20000410000 */
[----:B------:R-:W2:Y:S01]  /*1620*/  MUFU.EX2 R29, R29 ;  /* 0x0000001d001d7308 */ /* 0x000ea20000000800 */
[----:B0-----:R-:W-:-:S07]  /*1630*/  FADD.FTZ R30, R30, 1 ;  /* 0x3f8000001e1e7421 */ /* 0x001fce0000010000 */
[----:B------:R-:W0:Y:S01]  /*1640*/  MUFU.EX2 R31, R34 ;  /* 0x00000022001f7308 */ /* 0x000e220000000800 */
[----:B-1----:R-:W-:-:S07]  /*1650*/  FADD.FTZ R32, R32, 1 ;  /* 0x3f80000020207421 */ /* 0x002fce0000010000 */
[----:B------:R-:W1:Y:S01]  /*1660*/  MUFU.EX2 R20, R20 ;  /* 0x0000001400147308 */ /* 0x000e620000000800 */
[----:B--2---:R-:W-:-:S07]  /*1670*/  FADD.FTZ R29, R29, 1 ;  /* 0x3f8000001d1d7421 */ /* 0x004fce0000010000 */
[----:B------:R-:W2:Y:S01]  /*1680*/  MUFU.EX2 R28, R28 ;  /* 0x0000001c001c7308 */ /* 0x000ea20000000800 */
[----:B0-----:R-:W-:-:S07]  /*1690*/  FADD.FTZ R31, R31, 1 ;  /* 0x3f8000001f1f7421 */ /* 0x001fce0000010000 */
[----:B------:R-:W0:Y:S01]  /*16a0*/  MUFU.EX2 R19, R19 ;  /* 0x0000001300137308 */ /* 0x000e220000000800 */
[----:B-1----:R-:W-:Y:S01]  /*16b0*/  FADD.FTZ R27, R20, 1 ;  /* 0x3f800000141b7421 */ /* 0x002fe20000010000 */
[----:B------:R-:W-:-:S06]  /*16c0*/  LEA R20, P1, R49, UR8, 0x1 ;  /* 0x0000000831147c11 */ /* 0x000fcc000f8208ff */
[----:B------:R-:W1:Y:S01]  /*16d0*/  MUFU.EX2 R18, R18 ;  /* 0x0000001200127308 */ /* 0x000e620000000800 */
[----:B--2---:R-:W-:-:S07]  /*16e0*/  FADD.FTZ R34, R28, 1 ;  /* 0x3f8000001c227421 */ /* 0x004fce0000010000 */
[----:B------:R-:W2:Y:S01]  /*16f0*/  MUFU.RCP R30, R30 ;  /* 0x0000001e001e7308 */ /* 0x000ea20000001000 */
[----:B0-----:R-:W-:-:S07]  /*1700*/  FADD.FTZ R35, R19, 1 ;  /* 0x3f80000013237421 */ /* 0x001fce0000010000 */
[----:B------:R1:W0:Y:S08]  /*1710*/  MUFU.RCP R36, R32 ;  /* 0x0000002000247308 */ /* 0x0002300000001000 */
[----:B------:R-:W3:Y:S01]  /*1720*/  MUFU.RCP R38, R29 ;  /* 0x0000001d00267308 */ /* 0x000ee20000001000 */
[----:B-1----:R-:W-:Y:S01]  /*1730*/  FADD.FTZ R32, R18, 1 ;  /* 0x3f80000012207421 */ /* 0x002fe20000010000 */
[----:B--2---:R-:W-:Y:S01]  /*1740*/  FMUL.FTZ R28, R21, R30 ;  /* 0x0000001e151c7220 */ /* 0x004fe20000410000 */
[----:B------:R-:W-:-:S02]  /*1750*/  LEA R18, P0, R47, UR8, 0x1 ;  /* 0x000000082f127c11 */ /* 0x000fc4000f8008ff */
[----:B------:R-:W-:Y:S02]  /*1760*/  LEA.HI.X R21, R49, UR9, R50, 0x1, P1 ;  /* 0x0000000931157c11 */ /* 0x000fe400088f0c32 */
[----:B------:R-:W-:Y:S01]  /*1770*/  LEA.HI.X R19, R47, UR9, R48, 0x1, P0 ;  /* 0x000000092f137c11 */ /* 0x000fe200080f0c30 */
[----:B------:R-:W1:Y:S01]  /*1780*/  MUFU.RCP R40, R31 ;  /* 0x0000001f00287308 */ /* 0x000e620000001000 */
[----:B0-----:R-:W-:Y:S01]  /*1790*/  FMUL.FTZ R3, R3, R36 ;  /* 0x0000002403037220 */ /* 0x001fe20000410000 */
[----:B------:R-:W-:Y:S01]  /*17a0*/  IADD3 R16, P0, R16, 0x1, RZ ;  /* 0x0000000110107810 */ /* 0x000fe20007f1e0ff */
[----:B------:R-:W-:-:S03]  /*17b0*/  ULDC.64 UR8, c[0x0][0x238] ;  /* 0x00008e0000087ab9 */ /* 0x000fc60000000a00 */
[----:B------:R-:W-:Y:S02]  /*17c0*/  F2FP.BF16.F32.PACK_AB R3, R28, R3 ;  /* 0x000000031c03723e */ /* 0x000fe400000010ff */
[----:B------:R-:W0:Y:S01]  /*17d0*/  MUFU.RCP R27, R27 ;  /* 0x0000001b001b7308 */ /* 0x000e220000001000 */
[----:B---3--:R-:W-:Y:S01]  /*17e0*/  FMUL.FTZ R23, R23, R38 ;  /* 0x0000002617177220 */ /* 0x008fe20000410000 */
[----:B------:R-:W-:Y:S01]  /*17f0*/  IADD3.X R17, RZ, R17, RZ, P0, !PT ;  /* 0x00000011ff117210 */ /* 0x000fe200007fe4ff */
[----:B------:R-:W-:Y:S01]  /*1800*/  STG.E.U16 desc[UR6][R18.64], R3 ;  /* 0x0000000312007986 */ /* 0x000fe2000c101506 */
[----:B------:R-:W-:-:S04]  /*1810*/  ISETP.GE.U32.AND P0, PT, R16, UR8, PT ;  /* 0x0000000810007c0c */ /* 0x000fc8000bf06070 */
[----:B------:R-:W2:Y:S01]  /*1820*/  MUFU.RCP R34, R34 ;  /* 0x0000002200227308 */ /* 0x000ea20000001000 */
[----:B-1----:R-:W-:Y:S01]  /*1830*/  FMUL.FTZ R30, R25, R40 ;  /* 0x00000028191e7220 */ /* 0x002fe20000410000 */
[----:B------:R-:W-:-:S04]  /*1840*/  ISETP.GE.AND.EX P0, PT, R17, UR9, PT, P0 ;  /* 0x0000000911007c0c */ /* 0x000fc8000bf06300 */
[----:B------:R-:W-:Y:S02]  /*1850*/  F2FP.BF16.F32.PACK_AB R23, R30, R23 ;  /* 0x000000171e17723e */ /* 0x000fe400000010ff */
[----:B------:R-:W1:Y:S01]  /*1860*/  MUFU.RCP R37, R32 ;  /* 0x0000002000257308 */ /* 0x000e620000001000 */
[----:B0-----:R-:W-:Y:S01]  /*1870*/  FMUL.FTZ R22, R22, R27 ;  /* 0x0000001b16167220 */ /* 0x001fe20000410000 */
[----:B------:R-:W-:Y:S01]  /*1880*/  PRMT R27, R23, 0x7632, R27 ;  /* 0x00007632171b7816 */ /* 0x000fe2000000001b */
[----:B------:R-:W-:Y:S04]  /*1890*/  STG.E.U16 desc[UR6][R18.64+0x4], R23 ;  /* 0x0000041712007986 */ /* 0x000fe8000c101506 */
[----:B------:R-:W-:Y:S01]  /*18a0*/  STG.E.U16 desc[UR6][R18.64+0x6], R27 ;  /* 0x0000061b12007986 */ /* 0x000fe2000c101506 */
[----:B------:R-:W0:Y:S01]  /*18b0*/  MUFU.RCP R35, R35 ;  /* 0x0000002300237308 */ /* 0x000e220000001000 */
[----:B--2---:R-:W-:-:S05]  /*18c0*/  FMUL.FTZ R33, R33, R34 ;  /* 0x0000002221217220 */ /* 0x004fca0000410000 */
[----:B------:R-:W-:Y:S01]  /*18d0*/  F2FP.BF16.F32.PACK_AB R22, R33, R22 ;  /* 0x000000162116723e */ /* 0x000fe200000010ff */
[----:B-1----:R-:W-:Y:S01]  /*18e0*/  FMUL.FTZ R24, R24, R37 ;  /* 0x0000002518187220 */ /* 0x002fe20000410000 */
[----:B0-----:R-:W-:Y:S01]  /*18f0*/  FMUL.FTZ R25, R26, R35 ;  /* 0x000000231a197220 */ /* 0x001fe20000410000 */
[----:B------:R-:W-:-:S04]  /*1900*/  PRMT R26, R3, 0x7632, R26 ;  /* 0x00007632031a7816 */ /* 0x000fc8000000001a */
[----:B------:R-:W-:Y:S01]  /*1910*/  F2FP.BF16.F32.PACK_AB R24, R25, R24 ;  /* 0x000000181918723e */ /* 0x000fe200000010ff */
[----:B------:R0:W-:Y:S03]  /*1920*/  STG.E.U16 desc[UR6][R18.64+0x2], R26 ;  /* 0x0000021a12007986 */ /* 0x0001e6000c101506 */
[----:B------:R-:W-:Y:S01]  /*1930*/  PRMT R25, R24, 0x7632, R25 ;  /* 0x0000763218197816 */ /* 0x000fe20000000019 */
[----:B------:R1:W-:Y:S04]  /*1940*/  STG.E.U16 desc[UR6][R20.64], R22 ;  /* 0x0000001614007986 */ /* 0x0003e8000c101506 */
[----:B------:R1:W-:Y:S01]  /*1950*/  STG.E.U16 desc[UR6][R20.64+0x4], R24 ;  /* 0x0000041814007986 */ /* 0x0003e2000c101506 */
[----:B0-----:R-:W-:-:S03]  /*1960*/  PRMT R19, R22, 0x7632, R19 ;  /* 0x0000763216137816 */ /* 0x001fc60000000013 */
[----:B------:R1:W-:Y:S04]  /*1970*/  STG.E.U16 desc[UR6][R20.64+0x6], R25 ;  /* 0x0000061914007986 */ /* 0x0003e8000c101506 */
[----:B------:R1:W-:Y:S01]  /*1980*/  STG.E.U16 desc[UR6][R20.64+0x2], R19 ;  /* 0x0000021314007986 */ /* 0x0003e2000c101506 */
[----:B------:R-:W-:Y:S05]  /*1990*/  @!P0 BRA `(.L_x_1652) ;  /* 0xffffffe800cc8947 */ /* 0x000fea000383ffff */
[----:B------:R-:W-:Y:S05]  /*19a0*/  EXIT ;  /* 0x000000000000794d */ /* 0x000fea0003800000 */
.L_x_1653:
        /* <DEDUP_REMOVED lines=13> */
.L_x_3491:


//--------------------- .text._ZN13group_norm_v214gn_cuda_kernelI13__nv_bfloat16Li320ELi1ELi16ELi40ELi1024ELb1ELi16ELi320ELi320ELi4ELb1ELi2ELb0ELb0ENS_16CompileConditionILi900EEEEEvPT_PKS4_S7_S7_flPfS8_Pj --------------------------
	.section	.text._ZN13group_norm_v214gn_cuda_kernelI13__nv_bfloat16Li320ELi1ELi16ELi40ELi1024ELb1ELi16ELi320ELi320ELi4ELb1ELi2ELb0ELb0ENS_16CompileConditionILi900EEEEEvPT_PKS4_S7_S7_flPfS8_Pj,"ax",@progbits
	.align	128
        .global         _ZN13group_norm_v214gn_cuda_kernelI13__nv_bfloat16Li320ELi1ELi16ELi40ELi1024ELb1ELi16ELi320ELi320ELi4ELb1ELi2ELb0ELb0ENS_16CompileConditionILi900EEEEEvPT_PKS4_S7_S7_flPfS8_Pj
        .type           _ZN13group_norm_v214gn_cuda_kernelI13__nv_bfloat16Li320ELi1ELi16ELi40ELi1024ELb1ELi16ELi320ELi320ELi4ELb1ELi2ELb0ELb0ENS_16CompileConditionILi900EEEEEvPT_PKS4_S7_S7_flPfS8_Pj,@function
        .size           _ZN13group_norm_v214gn_cuda_kernelI13__nv_bfloat16Li320ELi1ELi16ELi40ELi1024ELb1ELi16ELi320ELi320ELi4ELb1ELi2ELb0ELb0ENS_16CompileConditionILi900EEEEEvPT_PKS4_S7_S7_flPfS8_Pj,(.L_x_3492 - _ZN13group_norm_v214gn_cuda_kernelI13__nv_bfloat16Li320ELi1ELi16ELi40ELi1024ELb1ELi16ELi320ELi320ELi4ELb1ELi2ELb0ELb0ENS_16CompileConditionILi900EEEEEvPT_PKS4_S7_S7_flPfS8_Pj)
        .other          _ZN13group_norm_v214gn_cuda_kernelI13__nv_bfloat16Li320ELi1ELi16ELi40ELi1024ELb1ELi16ELi320ELi320ELi4ELb1ELi2ELb0ELb0ENS_16CompileConditionILi900EEEEEvPT_PKS4_S7_S7_flPfS8_Pj,@"STO_CUDA_ENTRY STV_DEFAULT"
_ZN13group_norm_v214gn_cuda_kernelI13__nv_bfloat16Li320ELi1ELi16ELi40ELi1024ELb1ELi16ELi320ELi320ELi4ELb1ELi2ELb0ELb0ENS_16CompileConditionILi900EEEEEvPT_PKS4_S7_S7_flPfS8_Pj:
.text._ZN13group_norm_v214gn_cuda_kernelI13__nv_bfloat16Li320ELi1ELi16ELi40ELi1024ELb1ELi16ELi320ELi320ELi4ELb1ELi2ELb0ELb0ENS_16CompileConditionILi900EEEEEvPT_PKS4_S7_S7_flPfS8_Pj:
        /* <DEDUP_REMOVED lines=8> */
[----:B------:R-:W-:Y:S01]  /*0080*/  MOV R6, 0x400 ;  /* 0x0000040000067802 */ /* 0x000fe20000000f00 */
[----:B------:R-:W1:Y:S01]  /*0090*/  LDC.64 R74, c[0x0][0x250] ;  /* 0x00009400ff4a7b82 */ /* 0x000e620000000a00 */
[----:B------:R-:W-:Y:S01]  /*00a0*/  LOP3.LUT R3, R0, 0x1, RZ, 0xc0, !PT ;  /* 0x0000000100037812 */ /* 0x000fe200078ec0ff */
[----:B------:R-:W2:Y:S01]  /*00b0*/  S2R R9, SR_CgaCtaId ;  /* 0x0000000000097919 */ /* 0x000ea20000008800 */
[----:B------:R-:W-:Y:S01]  /*00c0*/  IADD3 R8, R6, 0xc80, RZ ;  /* 0x00000c8006087810 */ /* 0x000fe20007ffe0ff */
[----:B------:R-:W-:Y:S01]  /*00d0*/  ULDC.64 UR4, c[0x0][0x240] ;  /* 0x0000900000047ab9 */ /* 0x000fe20000000a00 */
[----:B------:R-:W-:Y:S01]  /*00e0*/  ULDC.64 UR8, c[0x0][0x208] ;  /* 0x0000820000087ab9 */ /* 0x000fe20000000a00 */
[----:B------:R-:W3:Y:S01]  /*00f0*/  S2R R62, SR_CTAID.X ;  /* 0x00000000003e7919 */ /* 0x000ee20000002500 */
[----:B------:R-:W-:Y:S01]  /*0100*/  IMAD R3, R3, 0x140, RZ ;  /* 0x0000014003037824 */ /* 0x000fe200078e02ff */
[----:B------:R-:W-:Y:S01]  /*0110*/  ISETP.EQ.U32.AND P2, PT, RZ, UR4, PT ;  /* 0x00000004ff007c0c */ /* 0x000fe2000bf42070 */
[----:B------:R-:W-:Y:S01]  /*0120*/  UMOV UR4, URZ ;  /* 0x0000003f00047c82 */ /* 0x000fe20008000000 */
[----:B-1----:R-:W-:-:S04]  /*0130*/  IMAD.WIDE.U32 R74, R0, 0x4, R74 ;  /* 0x00000004004a7825 */ /* 0x002fc800078e004a */
[----:B0-----:R-:W-:Y:S01]  /*0140*/  IMAD.WIDE.U32 R4, R2, -0x33333333, RZ ;  /* 0xcccccccd02047825 */ /* 0x001fe200078e00ff */
[----:B------:R-:W-:Y:S02]  /*0150*/  SHF.L.U32 R4, R0, 0x3, RZ ;  /* 0x0000000300047819 */ /* 0x000fe400000006ff */
[----:B--2---:R-:W-:Y:S02]  /*0160*/  LEA R7, R9, R6, 0x18 ;  /* 0x0000000609077211 */ /* 0x004fe400078ec0ff */
[----:B------:R-:W-:Y:S02]  /*0170*/  SHF.R.U32.HI R11, RZ, 0x6, R5 ;  /* 0x00000006ff0b7819 */ /* 0x000fe40000011605 */
[----:B------:R-:W-:Y:S02]  /*0180*/  LOP3.LUT R17, R4, 0x8, RZ, 0xc0, !PT ;  /* 0x0000000804117812 */ /* 0x000fe400078ec0ff */
[--C-:B------:R-:W-:Y:S01]  /*0190*/  SHF.R.U32.HI R6, RZ, 0x2, R2.reuse ;  /* 0x00000002ff067819 */ /* 0x100fe20000011602 */
[----:B------:R-:W-:Y:S01]  /*01a0*/  IMAD R4, R11, -0x50, R2 ;  /* 0xffffffb00b047824 */ /* 0x000fe200078e0202 */
[----:B------:R-:W-:-:S02]  /*01b0*/  LEA R9, R9, R8, 0x18 ;  /* 0x0000000809097211 */ /* 0x000fc400078ec0ff */
[----:B------:R-:W-:Y:S01]  /*01c0*/  IADD3 R8, R6, R17, RZ ;  /* 0x0000001106087210 */ /* 0x000fe20007ffe0ff */
[C---:B------:R-:W-:Y:S01]  /*01d0*/  IMAD R64, R4.reuse, 0x28, R7 ;  /* 0x0000002804407824 */ /* 0x040fe200078e0207 */
[----:B------:R-:W-:Y:S02]  /*01e0*/  LEA R5, R4, R3, 0x2 ;  /* 0x0000000304057211 */ /* 0x000fe400078e10ff */
[----:B------:R-:W-:Y:S01]  /*01f0*/  IADD3 R10, RZ, -R17, RZ ;  /* 0x80000011ff0a7210 */ /* 0x000fe20007ffe0ff */
[----:B------:R-:W-:Y:S01]  /*0200*/  IMAD R8, R8, 0x28, -R3 ;  /* 0x0000002808087824 */ /* 0x000fe200078e0a03 */
[C---:B---3--:R-:W-:Y:S01]  /*0210*/  ISETP.NE.AND P1, PT, R62.reuse, RZ, PT ;  /* 0x000000ff3e00720c */ /* 0x048fe20003f25270 */
[----:B------:R-:W-:Y:S01]  /*0220*/  IMAD.WIDE.U32 R4, R5, -0x33333333, RZ ;  /* 0xcccccccd05047825 */ /* 0x000fe200078e00ff */
[----:B------:R-:W-:Y:S02]  /*0230*/  LOP3.LUT P0, RZ, R62, 0x3f, RZ, 0xc0, !PT ;  /* 0x0000003f3eff7812 */ /* 0x000fe4000780c0ff */
[----:B------:R-:W-:-:S02]  /*0240*/  MOV R4, R10 ;  /* 0x0000000a00047202 */ /* 0x000fc40000000f00 */
[----:B------:R-:W-:Y:S02]  /*0250*/  LOP3.LUT R62, R62, 0x3f, RZ, 0xc0, !PT ;  /* 0x0000003f3e3e7812 */ /* 0x000fe400078ec0ff */
[----:B------:R-:W-:Y:S02]  /*0260*/  SHF.L.U32 R13, R6, 0x6, RZ ;  /* 0x00000006060d7819 */ /* 0x000fe400000006ff */
[----:B------:R-:W-:Y:S02]  /*0270*/  IADD3 R15, R8, 0x10, RZ ;  /* 0x00000010080f7810 */ /* 0x000fe40007ffe0ff */
[----:B------:R-:W-:Y:S02]  /*0280*/  LEA.HI R6, R5, R4, RZ, 0x1b ;  /* 0x0000000405067211 */ /* 0x000fe400078fd8ff */
[----:B------:R-:W-:Y:S02]  /*0290*/  LOP3.LUT R62, R13, 0xffffffc0, R62, 0xe2, !PT ;  /* 0xffffffc00d3e7812 */ /* 0x000fe400078ee23e */
[----:B------:R-:W-:-:S02]  /*02a0*/  LEA R64, R11, R64, 0x3 ;  /* 0x000000400b407211 */ /* 0x000fc400078e18ff */
[C---:B------:R-:W-:Y:S02]  /*02b0*/  LOP3.LUT R5, R8.reuse, 0x4, RZ, 0xfc, !PT ;  /* 0x0000000408057812 */ /* 0x040fe400078efcff */
[----:B------:R-:W-:Y:S02]  /*02c0*/  SHF.R.S32.HI R10, RZ, 0x2, R8 ;  /* 0x00000002ff0a7819 */ /* 0x000fe40000011408 */
[C---:B------:R-:W-:Y:S02]  /*02d0*/  IADD3 R11, R8.reuse, 0x8, RZ ;  /* 0x00000008080b7810 */ /* 0x040fe40007ffe0ff */
[----:B------:R-:W-:Y:S01]  /*02e0*/  IADD3 R13, R8, 0xc, RZ ;  /* 0x0000000c080d7810 */ /* 0x000fe20007ffe0ff */
[----:B------:R-:W-:Y:S01]  /*02f0*/  IMAD R10, R10, 0x28, R7 ;  /* 0x000000280a0a7824 */ /* 0x000fe200078e0207 */
[----:B------:R-:W-:Y:S02]  /*0300*/  IADD3 R19, R8, 0x14, RZ ;  /* 0x0000001408137810 */ /* 0x000fe40007ffe0ff */
[----:B------:R-:W-:-:S02]  /*0310*/  SHF.R.S32.HI R18, RZ, 0x2, R15 ;  /* 0x00000002ff127819 */ /* 0x000fc4000001140f */
[----:B------:R-:W-:Y:S02]  /*0320*/  SHF.L.U32 R3, R2, 0x3, RZ ;  /* 0x0000000302037819 */ /* 0x000fe400000006ff */
[----:B------:R-:W-:Y:S01]  /*0330*/  IADD3 R21, R8, 0x18, RZ ;  /* 0x0000001808157810 */ /* 0x000fe20007ffe0ff */
[----:B------:R-:W-:Y:S01]  /*0340*/  IMAD R18, R18, 0x28, R7 ;  /* 0x0000002812127824 */ /* 0x000fe200078e0207 */
[C---:B------:R-:W-:Y:S02]  /*0350*/  IADD3 R23, R8.reuse, 0x1c, RZ ;  /* 0x0000001c08177810 */ /* 0x040fe40007ffe0ff */
[C---:B------:R-:W-:Y:S02]  /*0360*/  IADD3 R25, R8.reuse, 0x20, RZ ;  /* 0x0000002008197810 */ /* 0x040fe40007ffe0ff */
[----:B------:R-:W-:Y:S02]  /*0370*/  IADD3 R27, R8, 0x24, RZ ;  /* 0x00000024081b7810 */ /* 0x000fe40007ffe0ff */
[----:B------:R-:W-:-:S02]  /*0380*/  SHF.R.S32.HI R8, RZ, 0x2, R5 ;  /* 0x00000002ff087819 */ /* 0x000fc40000011405 */
[----:B------:R-:W-:Y:S02]  /*0390*/  SHF.R.S32.HI R12, RZ, 0x2, R11 ;  /* 0x00000002ff0c7819 */ /* 0x000fe4000001140b */
[----:B------:R-:W-:Y:S01]  /*03a0*/  SHF.R.S32.HI R14, RZ, 0x2, R13 ;  /* 0x00000002ff0e7819 */ /* 0x000fe2000001140d */
[----:B------:R-:W-:Y:S01]  /*03b0*/  IMAD R8, R8, 0x28, R7 ;  /* 0x0000002808087824 */ /* 0x000fe200078e0207 */
        /* <DEDUP_REMOVED lines=10> */
[----:B------:R-:W-:Y:S01]  /*0460*/  LOP3.LUT R3, R3, 0x18, RZ, 0xc0, !PT ;  /* 0x0000001803037812 */ /* 0x000fe200078ec0ff */
[--C-:B------:R-:W-:Y:S01]  /*0470*/  IMAD R26, R26, 0x28, R7.reuse ;  /* 0x000000281a1a7824 */ /* 0x100fe200078e0207 */
[----:B------:R-:W-:Y:S01]  /*0480*/  LEA R5, R6, R9, 0x3 ;  /* 0x0000000906057211 */ /* 0x000fe200078e18ff */
[----:B------:R-:W-:Y:S01]  /*0490*/  IMAD R28, R28, 0x28, R7 ;  /* 0x000000281c1c7824 */ /* 0x000fe200078e0207 */
[----:B------:R-:W-:Y:S01]  /*04a0*/  SHF.R.U32.HI R4, RZ, 0x5, R2 ;  /* 0x00000005ff047819 */ /* 0x000fe20000011602 */
[----:B------:R-:W-:Y:S01]  /*04b0*/  HFMA2.MMA R19, -RZ, RZ, 0, 0 ;  /* 0x00000000ff137435 */ /* 0x000fe200000001ff */
[----:B------:R-:W-:-:S02]  /*04c0*/  IADD3 R6, R10, R3, RZ ;  /* 0x000000030a067210 */ /* 0x000fc40007ffe0ff */
[----:B------:R-:W-:Y:S02]  /*04d0*/  IADD3 R10, R3, R18, RZ ;  /* 0x00000012030a7210 */ /* 0x000fe40007ffe0ff */
[----:B------:R-:W-:Y:S02]  /*04e0*/  ISETP.GT.U32.OR P0, PT, R2, 0x7, P0 ;  /* 0x000000070200780c */ /* 0x000fe40000704470 */
[----:B------:R-:W-:Y:S02]  /*04f0*/  MOV R18, 0x7fffffc1 ;  /* 0x7fffffc100127802 */ /* 0x000fe40000000f00 */
[----:B------:R-:W-:Y:S02]  /*0500*/  IADD3 R17, R17, R2, RZ ;  /* 0x0000000211117210 */ /* 0x000fe40007ffe0ff */
[----:B------:R-:W-:Y:S02]  /*0510*/  LEA R4, R4, R9, 0x3 ;  /* 0x0000000904047211 */ /* 0x000fe400078e18ff */
[----:B------:R-:W-:-:S02]  /*0520*/  IADD3 R7, R3, R8, RZ ;  /* 0x0000000803077210 */ /* 0x000fc40007ffe0ff */
[C---:B------:R-:W-:Y:S02]  /*0530*/  IADD3 R8, R3.reuse, R12, RZ ;  /* 0x0000000c03087210 */ /* 0x040fe40007ffe0ff */
[C---:B------:R-:W-:Y:S02]  /*0540*/  IADD3 R9, R3.reuse, R14, RZ ;  /* 0x0000000e03097210 */ /* 0x040fe40007ffe0ff */
[C---:B------:R-:W-:Y:S02]  /*0550*/  IADD3 R11, R3.reuse, R20, RZ ;  /* 0x00000014030b7210 */ /* 0x040fe40007ffe0ff */
[C---:B------:R-:W-:Y:S02]  /*0560*/  IADD3 R12, R3.reuse, R22, RZ ;  /* 0x00000016030c7210 */ /* 0x040fe40007ffe0ff */
[C---:B------:R-:W-:Y:S02]  /*0570*/  IADD3 R13, R3.reuse, R24, RZ ;  /* 0x00000018030d7210 */ /* 0x040fe40007ffe0ff */
[----:B------:R-:W-:-:S02]  /*0580*/  IADD3 R14, R3, R26, RZ ;  /* 0x0000001a030e7210 */ /* 0x000fc40007ffe0ff */
[----:B------:R-:W-:Y:S02]  /*0590*/  IADD3 R15, R3, R28, RZ ;  /* 0x0000001c030f7210 */ /* 0x000fe40007ffe0ff */
[----:B------:R-:W-:Y:S02]  /*05a0*/  ISETP.EQ.OR.EX P0, PT, RZ, UR5, P0, P2 ;  /* 0x00000005ff007c0c */ /* 0x000fe40008702720 */
[----:B------:R-:W-:Y:S02]  /*05b0*/  SEL R18, R18, 0x1, !P1 ;  /* 0x0000000112127807 */ /* 0x000fe40004800000 */
[----:B------:R-:W-:-:S09]  /*05c0*/  SHF.R.S32.HI R20, RZ, 0x1f, R17 ;  /* 0x0000001fff147819 */ /* 0x000fd20000011411 */
.L_x_1664:
[----:B0-----:R-:W0:Y:S01]  /*05d0*/  S2UR UR5, SR_CTAID.X ;  /* 0x00000000000579c3 */ /* 0x001e220000002500 */
[----:B--2---:R-:W-:Y:S01]  /*05e0*/  IMAD.WIDE.U32 R22, R2, -0x33333333, RZ ;  /* 0xcccccccd02167825 */ /* 0x004fe200078e00ff */
[----:B------:R-:W-:Y:S01]  /*05f0*/  LOP3.LUT R32, R0, 0x1, RZ, 0xc0, !PT ;  /* 0x0000000100207812 */ /* 0x000fe200078ec0ff */
[----:B------:R-:W-:Y:S01]  /*0600*/  ULDC.64 UR6, c[0x0][0x218] ;  /* 0x0000860000067ab9 */ /* 0x000fe20000000a00 */
[----:B------:R-:W-:Y:S01]  /*0610*/  MOV R33, RZ ;  /* 0x000000ff00217202 */ /* 0x000fe20000000f00 */
[----:B------:R-:W-:Y:S01]  /*0620*/  IMAD R21, R19, 0xa0000, RZ ;  /* 0x000a000013157824 */ /* 0x000fe200078e02ff */
[----:B------:R-:W-:Y:S01]  /*0630*/  SHF.R.U32.HI R23, RZ, 0x6, R23 ;  /* 0x00000006ff177819 */ /* 0x000fe20000011617 */
[----:B------:R-:W-:-:S04]  /*0640*/  ULDC.64 UR10, c[0x0][0x228] ;  /* 0x00008a00000a7ab9 */ /* 0x000fc80000000a00 */
[----:B------:R-:W-:-:S04]  /*0650*/  IMAD R3, R23, -0x50, R2 ;  /* 0xffffffb017037824 */ /* 0x000fc800078e0202 */
[----:B------:R-:W-:-:S05]  /*0660*/  IMAD R32, R32, 0x50, R3 ;  /* 0x0000005020207824 */ /* 0x000fca00078e0203 */
[----:B------:R-:W-:Y:S01]  /*0670*/  SHF.L.U32 R32, R32, 0x2, RZ ;  /* 0x0000000220207819 */ /* 0x000fe200000006ff */
[----:B0-----:R-:W-:-:S04]  /*0680*/  USHF.L.U32 UR5, UR5, 0x4, URZ ;  /* 0x0000000405057899 */ /* 0x001fc8000800063f */
[----:B------:R-:W-:Y:S01]  /*0690*/  IMAD.WIDE.U32 R30, R16, 0xa0000, R32 ;  /* 0x000a0000101e7825 */ /* 0x000fe200078e0020 */
[----:B------:R-:W-:-:S04]  /*06a0*/  ULOP3.LUT UR5, UR5, 0x3f0, URZ, 0xc0, !UPT ;  /* 0x000003f005057892 */ /* 0x000fc8000f8ec03f */
[----:B------:R-:W-:Y:S02]  /*06b0*/  IADD3 R60, R31, R21, RZ ;  /* 0x000000151f3c7210 */ /* 0x000fe40007ffe0ff */
[----:B------:R-:W-:-:S05]  /*06c0*/  IADD3 R3, R23, UR5, RZ ;  /* 0x0000000517037c10 */ /* 0x000fca000fffe0ff */
[----:B------:R-:W-:-:S05]  /*06d0*/  IMAD R3, R3, 0x280, RZ ;  /* 0x0000028003037824 */ /* 0x000fca00078e02ff */
[C---:B------:R-:W-:Y:S02]  /*06e0*/  IADD3 R21, P1, R3.reuse, R30, RZ ;  /* 0x0000001e03157210 */ /* 0x040fe40007f3e0ff */
[----:B------:R-:W-:Y:S02]  /*06f0*/  IADD3 R23, R3, 0xa00, RZ ;  /* 0x00000a0003177810 */ /* 0x000fe40007ffe0ff */
        /* <DEDUP_REMOVED lines=11> */
[----:B------:R-:W-:Y:S02]  /*07b0*/  IADD3.X R58, RZ, R60, RZ, P1, !PT ;  /* 0x0000003cff3a7210 */ /* 0x000fe40000ffe4ff */
        /* <DEDUP_REMOVED lines=18> */
[----:B------:R-:W-:Y:S01]  /*08e0*/  ISETP.GT.U32.AND P1, PT, R2, 0x1f, PT ;  /* 0x0000001f0200780c */ /* 0x000fe20003f24070 */
[----:B------:R-:W-:Y:S01]  /*08f0*/  BSSY B0, `(.L_x_1654) ;  /* 0x000005b000007945 */ /* 0x000fe20003800000 */
[----:B------:R-:W-:Y:S02]  /*0900*/  CS2R R54, SRZ ;  /* 0x0000000000367805 */ /* 0x000fe4000001ff00 */
[C---:B--2---:R-:W-:Y:S02]  /*0910*/  PRMT R36, R24.reuse, 0x7632, R36 ;  /* 0x0000763218247816 */ /* 0x044fe40000000024 */
[----:B------:R-:W-:-:S02]  /*0920*/  SHF.L.U32 R3, R24, 0x10, RZ ;  /* 0x0000001018037819 */ /* 0x000fc400000006ff */
[----:B------:R-:W-:Y:S02]  /*0930*/  SHF.L.U32 R39, R36, 0x10, RZ ;  /* 0x0000001024277819 */ /* 0x000fe400000006ff */
        /* <DEDUP_REMOVED lines=9> */
[----:B---3--:R-:W-:-:S02]  /*09d0*/  SHF.L.U32 R63, R26, 0x10, RZ ;  /* 0x000000101a3f7819 */ /* 0x008fc400000006ff */
[----:B------:R-:W-:Y:S01]  /*09e0*/  PRMT R36, R26, 0x7632, R36 ;  /* 0x000076321a247816 */ /* 0x000fe20000000024 */
[----:B------:R-:W-:Y:S01]  /*09f0*/  FFMA.FTZ R40, R37, R37, R40 ;  /* 0x0000002525287223 */ /* 0x000fe20000010028 */
[----:B------:R-:W-:Y:S01]  /*0a00*/  FADD.FTZ R38, R38, R37 ;  /* 0x0000002526267221 */ /* 0x000fe20000010000 */
[----:B------:R-:W-:Y:S02]  /*0a10*/  SHF.L.U32 R65, R27, 0x10, RZ ;  /* 0x000000101b417819 */ /* 0x000fe400000006ff */
        /* <DEDUP_REMOVED lines=9> */
[C---:B----4-:R-:W-:Y:S02]  /*0ab0*/  SHF.L.U32 R67, R28.reuse, 0x10, RZ ;  /* 0x000000101c437819 */ /* 0x050fe400000006ff */
[----:B------:R-:W-:Y:S01]  /*0ac0*/  PRMT R36, R28, 0x7632, R36 ;  /* 0x000076321c247816 */ /* 0x000fe20000000024 */
[----:B------:R-:W-:Y:S01]  /*0ad0*/  FFMA.FTZ R40, R37, R37, R40 ;  /* 0x0000002525287223 */ /* 0x000fe20000010028 */
[----:B------:R-:W-:Y:S01]  /*0ae0*/  FADD.FTZ R38, R38, R37 ;  /* 0x0000002526267221 */ /* 0x000fe20000010000 */
[----:B------:R-:W-:Y:S02]  /*0af0*/  SHF.L.U32 R69, R29, 0x10, RZ ;  /* 0x000000101d457819 */ /* 0x000fe400000006ff */
        /* <DEDUP_REMOVED lines=58> */
.L_x_1655:
[----:B------:R-:W-:Y:S05]  /*0ea0*/  BSYNC B0 ;  /* 0x0000000000007941 */ /* 0x000fea0003800000 */
.L_x_1654:
        /* <DEDUP_REMOVED lines=11> */
[----:B------:R-:W3:Y:S08]  /*0f60*/  LDC R37, c[0x0][0x10] ;  /* 0x00000400ff257b82 */ /* 0x000ef00000000800 */
[----:B------:R-:W4:Y:S01]  /*0f70*/  LDC.64 R38, c[0x0][0x248] ;  /* 0x00009200ff267b82 */ /* 0x000f220000000a00 */
[----:B---3--:R-:W-:-:S05]  /*0f80*/  IMAD R37, R37, UR4, R0 ;  /* 0x0000000425257c24 */ /* 0x008fca000f8e0200 */
[----:B------:R-:W-:-:S04]  /*0f90*/  LEA R37, R37, R62, 0x9 ;  /* 0x0000003e25257211 */ /* 0x000fc800078e48ff */
[----:B------:R-:W-:Y:S01]  /*0fa0*/  SHF.L.U32 R41, R37, 0x1, RZ ;  /* 0x0000000125297819 */ /* 0x000fe200000006ff */
[----:B--2---:R-:W-:Y:S01]  /*0fb0*/  FADD.FTZ R37, R36, R45 ;  /* 0x0000002d24257221 */ /* 0x004fe20000010000 */
[----:B01----:R-:W-:-:S03]  /*0fc0*/  FADD.FTZ R36, R40, R43 ;  /* 0x0000002b28247221 */ /* 0x003fc60000010000 */
[----:B----4-:R-:W-:-:S05]  /*0fd0*/  IMAD.WIDE.U32 R38, R41, 0x4, R38 ;  /* 0x0000000429267825 */ /* 0x010fca00078e0026 */
[----:B------:R3:W-:Y:S02]  /*0fe0*/  STG.E.64 desc[UR8][R38.64], R36 ;  /* 0x0000002426007986 */ /* 0x0007e4000c101b08 */
.L_x_1657:
[----:B------:R-:W-:Y:S05]  /*0ff0*/  BSYNC B0 ;  /* 0x0000000000007941 */ /* 0x000fea0003800000 */
.L_x_1656:
[----:B------:R-:W-:Y:S01]  /*1000*/  BAR.SYNC.DEFER_BLOCKING 0x0 ;  /* 0x0000000000007b1d */ /* 0x000fe20000010000 */
[----:B0-----:R-:W-:-:S05]  /*1010*/  CS2R R40, SRZ ;  /* 0x0000000000287805 */ /* 0x001fca000001ff00 */
[----:B------:R-:W-:Y:S05]  /*1020*/  @P3 BRA `(.L_x_1658) ;  /* 0x0000000000283947 */ /* 0x000fea0003800000 */
[----:B------:R-:W-:Y:S06]  /*1030*/  MEMBAR.ALL.GPU ;  /* 0x0000000000007992 */ /* 0x000fec000000a000 */
[----:B------:R-:W-:-:S00]  /*1040*/  ERRBAR ;  /* 0x00000000000079ab */ /* 0x000fc00000000000 */
[----:B------:R-:W-:Y:S06]  /*1050*/  CGAERRBAR ;  /* 0x00000000000075ab */ /* 0x000fec0000000000 */
[----:B---3--:R0:W5:Y:S02]  /*1060*/  ATOM.E.ADD.STRONG.GPU PT, R36, desc[UR8][R74.64], R18 ;  /* 0x000000124a24798a */ /* 0x00816400081ee1c8 */
.L_x_1659:
[----:B------:R-:W3:Y:S04]  /*1070*/  LD.E.STRONG.GPU R37, desc[UR8][R74.64] ;  /* 0x000000084a257980 */ /* 0x000ee8000c10f900 */
[----:B---3--:R-:W-:Y:S01]  /*1080*/  CCTL.IVALL ;  /* 0x00000000ff00798f */ /* 0x008fe20002000000 */
[----:B------:R-:W-:Y:S05]  /*1090*/  YIELD ;  /* 0x0000000000007946 */ /* 0x000fea0003800000 */
[----:B-----5:R-:W-:-:S04]  /*10a0*/  LOP3.LUT R37, R37, R36, RZ, 0x3c, !PT ;  /* 0x0000002425257212 */ /* 0x020fc800078e3cff */
[----:B------:R-:W-:-:S13]  /*10b0*/  ISETP.GT.AND P2, PT, R37, -0x1, PT ;  /* 0xffffffff2500780c */ /* 0x000fda0003f44270 */
[----:B------:R-:W-:Y:S05]  /*10c0*/  @P2 BRA `(.L_x_1659) ;  /* 0xfffffffc00e82947 */ /* 0x000fea000383ffff */
.L_x_1658:
[----:B------:R-:W-:Y:S05]  /*10d0*/  WARPSYNC.ALL ;  /* 0x0000000000007948 */ /* 0x000fea0003800000 */
[----:B------:R-:W-:Y:S06]  /*10e0*/  BAR.SYNC.DEFER_BLOCKING 0x0 ;  /* 0x0000000000007b1d */ /* 0x000fec0000010000 */
[----:B------:R-:W-:Y:S04]  /*10f0*/  BSSY B0, `(.L_x_1660) ;  /* 0x0000013000007945 */ /* 0x000fe80003800000 */
[----:B------:R-:W-:Y:S05]  /*1100*/  @P1 BRA `(.L_x_1661) ;  /* 0x0000000000441947 */ /* 0x000fea0003800000 */
[----:B---3--:R-:W3:Y:S01]  /*1110*/  LDC R37, c[0x0][0x10] ;  /* 0x00000400ff257b82 */ /* 0x008ee20000000800 */
[----:B------:R-:W-:-:S07]  /*1120*/  SHF.R.U32.HI R41, RZ, 0x5, R2 ;  /* 0x00000005ff297819 */ /* 0x000fce0000011602 */
[----:B------:R-:W4:Y:S01]  /*1130*/  LDC.64 R38, c[0x0][0x248] ;  /* 0x00009200ff267b82 */ /* 0x000f220000000a00 */
[----:B---3--:R-:W-:Y:S01]  /*1140*/  IMAD R36, R37, UR4, R0 ;  /* 0x0000000425247c24 */ /* 0x008fe2000f8e0200 */
[----:B------:R-:W-:-:S04]  /*1150*/  LOP3.LUT R37, R2, 0x1f, RZ, 0xc0, !PT ;  /* 0x0000001f02257812 */ /* 0x000fc800078ec0ff */
[----:B------:R-:W-:-:S04]  /*1160*/  LEA R36, R36, R41, 0x3 ;  /* 0x0000002924247211 */ /* 0x000fc800078e18ff */
[----:B------:R-:W-:-:S04]  /*1170*/  LEA R37, R36, R37, 0x6 ;  /* 0x0000002524257211 */ /* 0x000fc800078e30ff */
[----:B------:R-:W-:-:S04]  /*1180*/  SHF.L.U32 R37, R37, 0x1, RZ ;  /* 0x0000000125257819 */ /* 0x000fc800000006ff */
[C---:B------:R-:W-:Y:S01]  /*1190*/  IADD3 R41, R37.reuse, 0x40, RZ ;  /* 0x0000004025297810 */ /* 0x040fe20007ffe0ff */
[----:B----4-:R-:W-:-:S04]  /*11a0*/  IMAD.WIDE.U32 R36, R37, 0x4, R38 ;  /* 0x0000000425247825 */ /* 0x010fc800078e0026 */
[----:B------:R-:W-:Y:S02]  /*11b0*/  IMAD.WIDE.U32 R38, R41, 0x4, R38 ;  /* 0x0000000429267825 */ /* 0x000fe400078e0026 */
[----:B------:R-:W3:Y:S04]  /*11c0*/  LDG.E.64 R36, desc[UR8][R36.64] ;  /* 0x0000000824247981 */ /* 0x000ee8000c1e1b00 */
[----:B------:R-:W4:Y:S01]  /*11d0*/  LDG.E.64 R38, desc[UR8][R38.64] ;  /* 0x0000000826267981 */ /* 0x000f22000c1e1b00 */
[----:B---3--:R-:W-:Y:S01]  /*11e0*/  FADD.FTZ R41, RZ, R36 ;  /* 0x00000024ff297221 */ /* 0x008fe20000010000 */
[----:B------:R-:W-:-:S03]  /*11f0*/  FADD.FTZ R40, RZ, R37 ;  /* 0x00000025ff287221 */ /* 0x000fc60000010000 */
[----:B----4-:R-:W-:Y:S01]  /*1200*/  FADD.FTZ R41, R38, R41 ;  /* 0x0000002926297221 */ /* 0x010fe20000010000 */
[----:B------:R-:W-:-:S07]  /*1210*/  FADD.FTZ R40, R39, R40 ;  /* 0x0000002827287221 */ /* 0x000fce0000010000 */
.L_x_1661:
[----:B------:R-:W-:Y:S05]  /*1220*/  BSYNC B0 ;  /* 0x0000000000007941 */ /* 0x000fea0003800000 */
.L_x_1660:
[----:B---3--:R-:W3:Y:S01]  /*1230*/  SHFL.BFLY PT, R36, R41, 0x10, 0x1f ;  /* 0x0e001f0029247f89 */ /* 0x008ee200000e0000 */
[----:B------:R-:W-:Y:S01]  /*1240*/  LOP3.LUT P1, RZ, R2, 0xffffff1f, RZ, 0xc0, !PT ;  /* 0xffffff1f02ff7812 */ /* 0x000fe2000782c0ff */
[----:B------:R-:W-:Y:S01]  /*1250*/  BSSY B0, `(.L_x_1662) ;  /* 0x0000033000007945 */ /* 0x000fe20003800000 */
[----:B------:R-:W-:Y:S01]  /*1260*/  PRMT R30, R24, 0x7632, R30 ;  /* 0x00007632181e7816 */ /* 0x000fe2000000001e */
[----:B------:R-:W4:Y:S01]  /*1270*/  SHFL.BFLY PT, R37, R40, 0x10, 0x1f ;  /* 0x0e001f0028257f89 */ /* 0x000f2200000e0000 */
[----:B------:R-:W-:Y:S02]  /*1280*/  PRMT R29, R29, 0x7632, R29 ;  /* 0x000076321d1d7816 */ /* 0x000fe4000000001d */
[----:B------:R-:W-:Y:S02]  /*1290*/  PRMT R31, R31, 0x7632, R31 ;  /* 0x000076321f1f7816 */ /* 0x000fe4000000001f */
[----:B--2--5:R-:W-:Y:S02]  /*12a0*/  PRMT R45, R32, 0x7632, R45 ;  /* 0x00007632202d7816 */ /* 0x024fe4000000002d */
[----:B------:R-:W-:-:S02]  /*12b0*/  PRMT R50, R33, 0x7632, R50 ;  /* 0x0000763221327816 */ /* 0x000fc40000000032 */
[----:B------:R-:W-:Y:S02]  /*12c0*/  PRMT R46, R34, 0x7632, R46 ;  /* 0x00007632222e7816 */ /* 0x000fe4000000002e */
[----:B------:R-:W-:Y:S01]  /*12d0*/  PRMT R51, R35, 0x7632, R51 ;  /* 0x0000763223337816 */ /* 0x000fe20000000033 */
[----:B---3--:R-:W-:Y:S01]  /*12e0*/  FADD.FTZ R36, R36, R41 ;  /* 0x0000002924247221 */ /* 0x008fe20000010000 */
[----:B----4-:R-:W-:-:S04]  /*12f0*/  FADD.FTZ R37, R37, R40 ;  /* 0x0000002825257221 */ /* 0x010fc80000010000 */
[----:B------:R-:W2:Y:S04]  /*1300*/  SHFL.BFLY PT, R39, R36, 0x8, 0x1f ;  /* 0x0d001f0024277f89 */ /* 0x000ea800000e0000 */
[----:B------:R-:W3:Y:S01]  /*1310*/  SHFL.BFLY PT, R38, R37, 0x8, 0x1f ;  /* 0x0d001f0025267f89 */ /* 0x000ee200000e0000 */
[----:B--2---:R-:W-:Y:S01]  /*1320*/  FADD.FTZ R39, R36, R39 ;  /* 0x0000002724277221 */ /* 0x004fe20000010000 */
[----:B---3--:R-:W-:-:S04]  /*1330*/  FADD.FTZ R38, R37, R38 ;  /* 0x0000002625267221 */ /* 0x008fc80000010000 */
[----:B------:R-:W2:Y:S04]  /*1340*/  SHFL.BFLY PT, R42, R39, 0x4, 0x1f ;  /* 0x0c801f00272a7f89 */ /* 0x000ea800000e0000 */
[----:B-1----:R-:W1:Y:S01]  /*1350*/  SHFL.BFLY PT, R43, R38, 0x4, 0x1f ;  /* 0x0c801f00262b7f89 */ /* 0x002e6200000e0000 */
[----:B--2---:R-:W-:Y:S01]  /*1360*/  FADD.FTZ R42, R39, R42 ;  /* 0x0000002a272a7221 */ /* 0x004fe20000010000 */
[----:B------:R-:W-:Y:S01]  /*1370*/  PRMT R39, R27, 0x7632, R39 ;  /* 0x000076321b277816 */ /* 0x000fe20000000027 */
[----:B-1----:R-:W-:-:S03]  /*1380*/  FADD.FTZ R43, R38, R43 ;  /* 0x0000002b262b7221 */ /* 0x002fc60000010000 */
[----:B------:R-:W1:Y:S04]  /*1390*/  SHFL.BFLY PT, R41, R42, 0x2, 0x1f ;  /* 0x0c401f002a297f89 */ /* 0x000e6800000e0000 */
[----:B------:R-:W2:Y:S01]  /*13a0*/  SHFL.BFLY PT, R40, R43, 0x2, 0x1f ;  /* 0x0c401f002b287f89 */ /* 0x000ea200000e0000 */
[----:B-1----:R-:W-:Y:S01]  /*13b0*/  FADD.FTZ R41, R42, R41 ;  /* 0x000000292a297221 */ /* 0x002fe20000010000 */
[----:B--2---:R-:W-:-:S04]  /*13c0*/  FADD.FTZ R40, R43, R40 ;  /* 0x000000282b287221 */ /* 0x004fc80000010000 */
[----:B------:R-:W1:Y:S04]  /*13d0*/  SHFL.BFLY PT, R36, R41, 0x1, 0x1f ;  /* 0x0c201f0029247f89 */ /* 0x000e6800000e0000 */
[----:B------:R-:W2:Y:S01]  /*13e0*/  SHFL.BFLY PT, R37, R40, 0x1, 0x1f ;  /* 0x0c201f0028257f89 */ /* 0x000ea200000e0000 */
[----:B-1----:R-:W-:Y:S01]  /*13f0*/  @!P1 FADD.FTZ R36, R41, R36 ;  /* 0x0000002429249221 */ /* 0x002fe20000010000 */
[----:B------:R-:W-:-:S03]  /*1400*/  PRMT R41, R25, 0x7632, R41 ;  /* 0x0000763219297816 */ /* 0x000fc60000000029 */
[----:B------:R-:W-:Y:S01]  /*1410*/  @!P1 FMUL.FTZ R36, R36, 2.4414062863797880709e-05 ;  /* 0x37cccccd24249820 */ /* 0x000fe20000410000 */
[----:B--2---:R-:W-:Y:S01]  /*1420*/  @!P1 FADD.FTZ R38, R40, R37 ;  /* 0x0000002528269221 */ /* 0x004fe20000010000 */
[----:B------:R-:W-:Y:S02]  /*1430*/  PRMT R40, R26, 0x7632, R40 ;  /* 0x000076321a287816 */ /* 0x000fe40000000028 */
[----:B------:R-:W-:-:S04]  /*1440*/  @!P1 FMUL.FTZ R37, R36, R36 ;  /* 0x0000002424259220 */ /* 0x000fc80000410000 */
[----:B------:R-:W-:Y:S01]  /*1450*/  @!P1 FFMA.FTZ R37, R38, 2.4414062863797880709e-05, -R37 ;  /* 0x37cccccd26259823 */ /* 0x000fe20000010825 */
[----:B------:R-:W-:Y:S02]  /*1460*/  PRMT R38, R28, 0x7632, R38 ;  /* 0x000076321c267816 */ /* 0x000fe40000000026 */
[----:B------:R-:W-:Y:S02]  /*1470*/  PRMT R28, R30, 0x7632, R28 ;  /* 0x000076321e1c7816 */ /* 0x000fe4000000001c */
[----:B------:R-:W-:-:S05]  /*1480*/  @!P1 FMNMX.FTZ R37, RZ, R37, !PT ;  /* 0x00000025ff259209 */ /* 0x000fca0007810000 */
[----:B------:R1:W-:Y:S01]  /*1490*/  @!P1 STS.64 [R4], R36 ;  /* 0x0000002404009388 */ /* 0x0003e20000000a00 */
[----:B------:R-:W-:Y:S06]  /*14a0*/  BAR.SYNC.DEFER_BLOCKING 0x0 ;  /* 0x0000000000007b1d */ /* 0x000fec0000010000 */
[----:B------:R-:W-:Y:S05]  /*14b0*/  @P0 BRA `(.L_x_1663) ;  /* 0x0000000000300947 */ /* 0x000fea0003800000 */
[----:B------:R-:W2:Y:S01]  /*14c0*/  S2UR UR6, SR_CgaCtaId ;  /* 0x00000000000679c3 */ /* 0x000ea20000008800 */
[----:B------:R-:W-:Y:S01]  /*14d0*/  UMOV UR5, 0x400 ;  /* 0x0000040000057882 */ /* 0x000fe20000000000 */
[----:B------:R-:W-:Y:S01]  /*14e0*/  LEA R27, P1, R16, R17, 0x4 ;  /* 0x00000011101b7211 */ /* 0x000fe200078220ff */
[----:B------:R-:W-:-:S03]  /*14f0*/  UIADD3 UR5, UR5, 0xc80, URZ ;  /* 0x00000c8005057890 */ /* 0x000fc6000fffe03f */
[----:B-1----:R-:W-:Y:S01]  /*1500*/  LEA.HI.X R36, R16, R20, R19, 0x4, P1 ;  /* 0x0000001410247211 */ /* 0x002fe200008f2413 */
[----:B--2---:R-:W-:-:S03]  /*1510*/  ULEA UR5, UR6, UR5, 0x18 ;  /* 0x0000000506057291 */ /* 0x004fc6000f8ec03f */
[----:B------:R-:W-:Y:S02]  /*1520*/  ULDC.64 UR6, c[0x0][0x240] ;  /* 0x0000900000067ab9 */ /* 0x000fe40000000a00 */
[C---:B------:R-:W-:Y:S02]  /*1530*/  LEA R26, P1, R27.reuse, UR6, 0x3 ;  /* 0x000000061b1a7c11 */ /* 0x040fe4000f8218ff */
[----:B------:R-:W-:Y:S02]  /*1540*/  LEA R24, R2, UR5, 0x3 ;  /* 0x0000000502187c11 */ /* 0x000fe4000f8e18ff */
[----:B------:R-:W-:-:S04]  /*1550*/  LEA.HI.X R27, R27, UR7, R36, 0x3, P1 ;  /* 0x000000071b1b7c11 */ /* 0x000fc800088f1c24 */
[----:B------:R-:W1:Y:S04]  /*1560*/  LDS.64 R24, [R24] ;  /* 0x0000000018187984 */ /* 0x000e680000000a00 */
[----:B-1----:R2:W-:Y:S02]  /*1570*/  STG.E.64 desc[UR8][R26.64], R24 ;  /* 0x000000181a007986 */ /* 0x0025e4000c101b08 */
.L_x_1663:
[----:B------:R-:W-:Y:S05]  /*1580*/  BSYNC B0 ;  /* 0x0000000000007941 */ /* 0x000fea0003800000 */
.L_x_1662:
[----:B--2---:R-:W2:Y:S01]  /*1590*/  LDS.64 R24, [R5] ;  /* 0x0000000005187984 */ /* 0x004ea20000000a00 */
[----:B------:R-:W-:Y:S01]  /*15a0*/  ULDC UR5, c[0x0][0x230] ;  /* 0x00008c0000057ab9 */ /* 0x000fe20000000800 */
[----:B------:R-:W-:Y:S01]  /*15b0*/  SHF.L.U32 R42, R32, 0x10, RZ ;  /* 0x00000010202a7819 */ /* 0x000fe200000006ff */
[----:B------:R-:W-:Y:S01]  /*15c0*/  ULDC.64 UR6, c[0x0][0x210] ;  /* 0x0000840000067ab9 */ /* 0x000fe20000000a00 */
[----:B------:R-:W-:Y:S01]  /*15d0*/  SHF.L.U32 R47, R33, 0x10, RZ ;  /* 0x00000010212f7819 */ /* 0x000fe200000006ff */
[----:B------:R-:W-:Y:S01]  /*15e0*/  ULOP3.LUT UR4, UR4, 0x1, URZ, 0x3c, !UPT ;  /* 0x0000000104047892 */ /* 0x000fe2000f8e3c3f */
        /* <DEDUP_REMOVED lines=10> */
[----:B--2---:R-:W-:Y:S01]  /*1690*/  FADD.FTZ R25, R25, UR5 ;  /* 0x0000000519197e21 */ /* 0x004fe20008010000 */
[--C-:B------:R-:W-:Y:S01]  /*16a0*/  FADD.FTZ R32, R61, -R24.reuse ;  /* 0x800000183d207221 */ /* 0x100fe20000010000 */
[--C-:B-1----:R-:W-:Y:S01]  /*16b0*/  FADD.FTZ R36, R63, -R24.reuse ;  /* 0x800000183f247221 */ /* 0x102fe20000010000 */
[--C-:B------:R-:W-:Y:S01]  /*16c0*/  FADD.FTZ R40, R65, -R24.reuse ;  /* 0x8000001841287221 */ /* 0x100fe20000010000 */
[----:B------:R-:W-:Y:S01]  /*16d0*/  FADD.FTZ R34, -R24, R41 ;  /* 0x0000002918227221 */ /* 0x000fe20000010100 */
[--C-:B------:R-:W-:Y:S01]  /*16e0*/  FADD.FTZ R26, R3, -R24.reuse ;  /* 0x80000018031a7221 */ /* 0x100fe20000010000 */
[----:B------:R-:W1:Y:S01]  /*16f0*/  MUFU.RSQ R25, R25 ;  /* 0x0000001900197308 */ /* 0x000e620000001400 */
[----:B------:R-:W-:Y:S01]  /*1700*/  SHF.L.U32 R41, R29, 0x10, RZ ;  /* 0x000000101d297819 */ /* 0x000fe200000006ff */
[----:B------:R-:W-:Y:S01]  /*1710*/  FADD.FTZ R54, R67, -R24 ;  /* 0x8000001843367221 */ /* 0x000fe20000010000 */
[----:B------:R-:W-:-:S02]  /*1720*/  SHF.L.U32 R3, R30, 0x10, RZ ;  /* 0x000000101e037819 */ /* 0x000fc400000006ff */
[----:B------:R-:W-:Y:S01]  /*1730*/  SHF.L.U32 R61, R28, 0x10, RZ ;  /* 0x000000101c3d7819 */ /* 0x000fe200000006ff */
[C---:B------:R-:W-:Y:S02]  /*1740*/  FADD.FTZ R66, -R24.reuse, R41 ;  /* 0x0000002918427221 */ /* 0x040fe40000010100 */
[C---:B------:R-:W-:Y:S02]  /*1750*/  FADD.FTZ R30, -R24.reuse, R3 ;  /* 0x00000003181e7221 */ /* 0x040fe40000010100 */
[----:B------:R-:W-:Y:S01]  /*1760*/  FADD.FTZ R68, -R24, R61 ;  /* 0x0000003d18447221 */ /* 0x000fe20000010100 */
[C---:B-1----:R-:W-:Y:S01]  /*1770*/  FMUL.FTZ R33, R25.reuse, R32 ;  /* 0x0000002019217220 */ /* 0x042fe20000410000 */
[----:B------:R-:W-:Y:S01]  /*1780*/  FMUL.FTZ R26, R26, R25 ;  /* 0x000000191a1a7220 */ /* 0x000fe20000410000 */
[C---:B------:R-:W-:Y:S01]  /*1790*/  FMUL.FTZ R34, R25.reuse, R34 ;  /* 0x0000002219227220 */ /* 0x040fe20000410000 */
[----:B------:R-:W-:Y:S01]  /*17a0*/  FMUL.FTZ R41, R25, R66 ;  /* 0x0000004219297220 */ /* 0x000fe20000410000 */
[----:B------:R-:W-:Y:S01]  /*17b0*/  FFMA.FTZ R32, R33, R47, R52 ;  /* 0x0000002f21207223 */ /* 0x000fe20000010034 */
[C---:B------:R-:W-:Y:S01]  /*17c0*/  FMUL.FTZ R33, R25.reuse, R36 ;  /* 0x0000002419217220 */ /* 0x040fe20000410000 */
[C---:B------:R-:W-:Y:S01]  /*17d0*/  FADD.FTZ R36, -R24.reuse, R35 ;  /* 0x0000002318247221 */ /* 0x040fe20000010100 */
[C---:B------:R-:W-:Y:S01]  /*17e0*/  FMUL.FTZ R35, R25.reuse, R40 ;  /* 0x0000002819237220 */ /* 0x040fe20000410000 */
[----:B------:R-:W-:Y:S01]  /*17f0*/  FADD.FTZ R40, -R24, R39 ;  /* 0x0000002718287221 */ /* 0x000fe20000010100 */
[----:B------:R-:W-:Y:S01]  /*1800*/  SHF.L.U32 R39, R38, 0x10, RZ ;  /* 0x0000001026277819 */ /* 0x000fe200000006ff */
[----:B------:R-:W-:Y:S01]  /*1810*/  FFMA.FTZ R3, R26, R42, R77 ;  /* 0x0000002a1a037223 */ /* 0x000fe2000001004d */
[C---:B------:R-:W-:Y:S01]  /*1820*/  FMUL.FTZ R27, R25.reuse, R30 ;  /* 0x0000001e191b7220 */ /* 0x040fe20000410000 */
[----:B------:R-:W-:Y:S01]  /*1830*/  FMUL.FTZ R40, R25, R40 ;  /* 0x0000002819287220 */ /* 0x000fe20000410000 */
[----:B------:R-:W-:Y:S01]  /*1840*/  FADD.FTZ R66, R71, -R24 ;  /* 0x8000001847427221 */ /* 0x000fe20000010000 */
[C---:B------:R-:W-:Y:S01]  /*1850*/  FMUL.FTZ R36, R25.reuse, R36 ;  /* 0x0000002419247220 */ /* 0x040fe20000410000 */
[--C-:B------:R-:W-:Y:S01]  /*1860*/  FFMA.FTZ R34, R34, R50, R51.reuse ;  /* 0x0000003222227223 */ /* 0x100fe20000010033 */
[----:B------:R-:W-:Y:S01]  /*1870*/  FFMA.FTZ R38, R50, R40, R51 ;  /* 0x0000002832267223 */ /* 0x000fe20000010033 */
[----:B------:R-:W-:Y:S01]  /*1880*/  FADD.FTZ R40, -R24, R39 ;  /* 0x0000002718287221 */ /* 0x000fe20000010100 */
[----:B------:R-:W-:Y:S01]  /*1890*/  FMUL.FTZ R68, R25, R68 ;  /* 0x0000004419447220 */ /* 0x000fe20000410000 */
[----:B------:R-:W-:Y:S01]  /*18a0*/  FMUL.FTZ R26, R3, -1.4426950216293334961 ;  /* 0xbfb8aa3b031a7820 */ /* 0x000fe20000410000 */
[C---:B------:R-:W-:Y:S01]  /*18b0*/  FMUL.FTZ R37, R25.reuse, R54 ;  /* 0x0000003619257220 */ /* 0x040fe20000410000 */
[----:B------:R-:W-:Y:S01]  /*18c0*/  FMUL.FTZ R39, R25, R40 ;  /* 0x0000002819277220 */ /* 0x000fe20000410000 */
[--C-:B------:R-:W-:Y:S01]  /*18d0*/  FFMA.FTZ R30, R27, R45, R46.reuse ;  /* 0x0000002d1b1e7223 */ /* 0x100fe2000001002e */
[----:B------:R-:W-:Y:S01]  /*18e0*/  FMUL.FTZ R66, R25, R66 ;  /* 0x0000004219427220 */ /* 0x000fe20000410000 */
[C-C-:B------:R-:W-:Y:S01]  /*18f0*/  FFMA.FTZ R36, R45.reuse, R36, R46.reuse ;  /* 0x000000242d247223 */ /* 0x140fe2000001002e */
[----:B------:R-:W-:Y:S01]  /*1900*/  FFMA.FTZ R39, R45, R39, R46 ;  /* 0x000000272d277223 */ /* 0x000fe2000001002e */
[----:B------:R-:W-:Y:S01]  /*1910*/  FMUL.FTZ R44, R32, -1.4426950216293334961 ;  /* 0xbfb8aa3b202c7820 */ /* 0x000fe20000410000 */
[----:B------:R-:W-:Y:S01]  /*1920*/  FMUL.FTZ R43, R34, -1.4426950216293334961 ;  /* 0xbfb8aa3b222b7820 */ /* 0x000fe20000410000 */
[C-C-:B------:R-:W-:Y:S01]  /*1930*/  FFMA.FTZ R33, R42.reuse, R33, R77.reuse ;  /* 0x000000212a217223 */ /* 0x140fe2000001004d */
[----:B------:R-:W-:Y:S01]  /*1940*/  FADD.FTZ R40, R69, -R24 ;  /* 0x8000001845287221 */ /* 0x000fe20000010000 */
[----:B------:R-:W-:Y:S01]  /*1950*/  FFMA.FTZ R45, R45, R68, R46 ;  /* 0x000000442d2d7223 */ /* 0x000fe2000001002e */
[----:B------:R-:W-:Y:S01]  /*1960*/  FFMA.FTZ R35, R47, R35, R52 ;  /* 0x000000232f237223 */ /* 0x000fe20000010034 */
[--C-:B------:R-:W-:Y:S01]  /*1970*/  FFMA.FTZ R37, R42, R37, R77.reuse ;  /* 0x000000252a257223 */ /* 0x100fe2000001004d */
[----:B------:R-:W-:Y:S01]  /*1980*/  FADD.FTZ R46, R73, -R24 ;  /* 0x80000018492e7221 */ /* 0x000fe20000010000 */
[----:B------:R-:W-:Y:S01]  /*1990*/  FMUL.FTZ R27, R30, -1.4426950216293334961 ;  /* 0xbfb8aa3b1e1b7820 */ /* 0x000fe20000410000 */
[----:B------:R-:W-:Y:S01]  /*19a0*/  FFMA.FTZ R42, R42, R66, R77 ;  /* 0x000000422a2a7223 */ /* 0x000fe2000001004d */
[----:B------:R-:W1:Y:S01]  /*19b0*/  MUFU.EX2 R26, R26 ;  /* 0x0000001a001a7308 */ /* 0x000e620000000800 */
[----:B------:R-:W-:Y:S01]  /*19c0*/  FADD.FTZ R66, -R24, R31 ;  /* 0x0000001f18427221 */ /* 0x000fe20000010100 */
[----:B------:R-:W-:Y:S01]  /*19d0*/  FMUL.FTZ R48, R33, -1.4426950216293334961 ;  /* 0xbfb8aa3b21307820 */ /* 0x000fe20000410000 */
[----:B------:R-:W-:Y:S01]  /*19e0*/  FMUL.FTZ R40, R25, R40 ;  /* 0x0000002819287220 */ /* 0x000fe20000410000 */
[----:B------:R-:W-:Y:S01]  /*19f0*/  FMUL.FTZ R53, R35, -1.4426950216293334961 ;  /* 0xbfb8aa3b23357820 */ /* 0x000fe20000410000 */
[C---:B------:R-:W-:Y:S01]  /*1a00*/  FMUL.FTZ R46, R25.reuse, R46 ;  /* 0x0000002e192e7220 */ /* 0x040fe20000410000 */
[----:B------:R-:W-:Y:S01]  /*1a10*/  FMUL.FTZ R49, R36, -1.4426950216293334961 ;  /* 0xbfb8aa3b24317820 */ /* 0x000fe20000410000 */
[----:B------:R-:W-:Y:S01]  /*1a20*/  FMUL.FTZ R54, R38, -1.4426950216293334961 ;  /* 0xbfb8aa3b26367820 */ /* 0x000fe20000410000 */
[----:B------:R-:W-:Y:S01]  /*1a30*/  MUFU.EX2 R44, R44 ;  /* 0x0000002c002c7308 */ /* 0x000fe20000000800 */
[----:B------:R-:W-:Y:S01]  /*1a40*/  FMUL.FTZ R66, R25, R66 ;  /* 0x0000004219427220 */ /* 0x000fe20000410000 */
[C-C-:B------:R-:W-:Y:S01]  /*1a50*/  FFMA.FTZ R40, R47.reuse, R40, R52.reuse ;  /* 0x000000282f287223 */ /* 0x140fe20000010034 */
[C-C-:B------:R-:W-:Y:S01]  /*1a60*/  FFMA.FTZ R41, R50.reuse, R41, R51.reuse ;  /* 0x0000002932297223 */ /* 0x140fe20000010033 */
[----:B------:R-:W-:Y:S01]  /*1a70*/  FFMA.FTZ R47, R47, R46, R52 ;  /* 0x0000002e2f2f7223 */ /* 0x000fe20000010034 */
[----:B------:R-:W-:Y:S01]  /*1a80*/  FFMA.FTZ R50, R50, R66, R51 ;  /* 0x0000004232327223 */ /* 0x000fe20000010033 */
[----:B------:R-:W-:Y:S01]  /*1a90*/  FMUL.FTZ R55, R37, -1.4426950216293334961 ;  /* 0xbfb8aa3b25377820 */ /* 0x000fe20000410000 */
[----:B------:R-:W-:Y:S01]  /*1aa0*/  FMUL.FTZ R61, R41, -1.4426950216293334961 ;  /* 0xbfb8aa3b293d7820 */ /* 0x000fe20000410000 */
[----:B------:R-:W2:Y:S01]  /*1ab0*/  MUFU.EX2 R43, R43 ;  /* 0x0000002b002b7308 */ /* 0x000ea20000000800 */
[----:B------:R-:W-:Y:S01]  /*1ac0*/  FMUL.FTZ R63, R42, -1.4426950216293334961 ;  /* 0xbfb8aa3b2a3f7820 */ /* 0x000fe20000410000 */
[----:B------:R-:W-:Y:S01]  /*1ad0*/  FMUL.FTZ R25, R47, -1.4426950216293334961 ;  /* 0xbfb8aa3b2f197820 */ /* 0x000fe20000410000 */
[----:B------:R-:W-:Y:S01]  /*1ae0*/  FMUL.FTZ R29, R39, -1.4426950216293334961 ;  /* 0xbfb8aa3b271d7820 */ /* 0x000fe20000410000 */
[----:B------:R-:W-:Y:S01]  /*1af0*/  FMUL.FTZ R28, R40, -1.4426950216293334961 ;  /* 0xbfb8aa3b281c7820 */ /* 0x000fe20000410000 */
[----:B------:R-:W-:Y:S01]  /*1b00*/  FMUL.FTZ R65, R45, -1.4426950216293334961 ;  /* 0xbfb8aa3b2d417820 */ /* 0x000fe20000410000 */
[----:B------:R-:W-:Y:S01]  /*1b10*/  FMUL.FTZ R31, R50, -1.4426950216293334961 ;  /* 0xbfb8aa3b321f7820 */ /* 0x000fe20000410000 */
[----:B-1----:R-:W-:Y:S01]  /*1b20*/  FADD.FTZ R26, R26, 1 ;  /* 0x3f8000001a1a7421 */ /* 0x002fe20000010000 */
[----:B------:R-:W1:Y:S08]  /*1b30*/  MUFU.EX2 R27, R27 ;  /* 0x0000001b001b7308 */ /* 0x000e700000000800 */
[----:B------:R-:W-:Y:S01]  /*1b40*/  MUFU.EX2 R48, R48 ;  /* 0x0000003000307308 */ /* 0x000fe20000000800 */
[----:B--2---:R-:W-:-:S07]  /*1b50*/  FADD.FTZ R43, R43, 1 ;  /* 0x3f8000002b2b7421 */ /* 0x004fce0000010000 */
[----:B------:R-:W-:Y:S01]  /*1b60*/  MUFU.EX2 R53, R53 ;  /* 0x0000003500357308 */ /* 0x000fe20000000800 */
[----:B-1----:R-:W-:-:S07]  /*1b70*/  FADD.FTZ R27, R27, 1 ;  /* 0x3f8000001b1b7421 */ /* 0x002fce0000010000 */
[----:B------:R-:W1:Y:S08]  /*1b80*/  MUFU.EX2 R49, R49 ;  /* 0x0000003100317308 */ /* 0x000e700000000800 */
[----:B------:R-:W-:Y:S08]  /*1b90*/  MUFU.EX2 R54, R54 ;  /* 0x0000003600367308 */ /* 0x000ff00000000800 */
[----:B------:R-:W2:Y:S01]  /*1ba0*/  MUFU.EX2 R55, R55 ;  /* 0x0000003700377308 */ /* 0x000ea20000000800 */
[----:B-1----:R-:W-:-:S07]  /*1bb0*/  FADD.FTZ R49, R49, 1 ;  /* 0x3f80000031317421 */ /* 0x002fce0000010000 */
[----:B------:R-:W1:Y:S08]  /*1bc0*/  MUFU.EX2 R61, R61 ;  /* 0x0000003d003d7308 */ /* 0x000e700000000800 */
[----:B------:R-:W3:Y:S01]  /*1bd0*/  MUFU.EX2 R63, R63 ;  /* 0x0000003f003f7308 */ /* 0x000ee20000000800 */
[----:B--2---:R-:W-:-:S07]  /*1be0*/  FADD.FTZ R52, R55, 1 ;  /* 0x3f80000037347421 */ /* 0x004fce0000010000 */
[----:B------:R2:W4:Y:S01]  /*1bf0*/  MUFU.EX2 R24, R65 ;  /* 0x0000004100187308 */ /* 0x0005220000000800 */
[----:B-1----:R-:W-:-:S07]  /*1c00*/  FADD.FTZ R66, R61, 1 ;  /* 0x3f8000003d427421 */ /* 0x002fce0000010000 */
[----:B------:R-:W1:Y:S01]  /*1c10*/  MUFU.EX2 R25, R25 ;  /* 0x0000001900197308 */ /* 0x000e620000000800 */
[----:B--2---:R-:W-:Y:S01]  /*1c20*/  FADD.FTZ R65, R44, 1 ;  /* 0x3f8000002c417421 */ /* 0x004fe20000010000 */
[----:B------:R-:W-:Y:S01]  /*1c30*/  FADD.FTZ R44, R48, 1 ;  /* 0x3f800000302c7421 */ /* 0x000fe20000010000 */
[----:B------:R-:W-:Y:S01]  /*1c40*/  FADD.FTZ R48, R53, 1 ;  /* 0x3f80000035307421 */ /* 0x000fe20000010000 */
[----:B------:R-:W-:Y:S01]  /*1c50*/  FADD.FTZ R53, R54, 1 ;  /* 0x3f80000036357421 */ /* 0x000fe20000010000 */
[----:B---3--:R-:W-:-:S03]  /*1c60*/  FADD.FTZ R61, R63, 1 ;  /* 0x3f8000003f3d7421 */ /* 0x008fc60000010000 */
[----:B------:R-:W2:Y:S01]  /*1c70*/  MUFU.EX2 R29, R29 ;  /* 0x0000001d001d7308 */ /* 0x000ea20000000800 */
[----:B----4-:R-:W-:Y:S01]  /*1c80*/  FADD.FTZ R68, R24, 1 ;  /* 0x3f80000018447421 */ /* 0x010fe20000010000 */
[----:B------:R-:W-:-:S06]  /*1c90*/  LEA R24, P1, R21, UR6, 0x1 ;  /* 0x0000000615187c11 */ /* 0x000fcc000f8208ff */
[----:B------:R-:W3:Y:S01]  /*1ca0*/  MUFU.EX2 R28, R28 ;  /* 0x0000001c001c7308 */ /* 0x000ee20000000800 */
[----:B-1----:R-:W-:Y:S01]  /*1cb0*/  FADD.FTZ R70, R25, 1 ;  /* 0x3f80000019467421 */ /* 0x002fe20000010000 */
[----:B------:R-:W-:Y:S02]  /*1cc0*/  LEA.HI.X R25, R21, UR7, R22, 0x1, P1 ;  /* 0x0000000715197c11 */ /* 0x000fe400088f0c16 */
[----:B------:R-:W-:-:S04]  /*1cd0*/  LEA R22, P1, R23, UR6, 0x1 ;  /* 0x0000000617167c11 */ /* 0x000fc8000f8208ff */
[----:B------:R-:W1:Y:S01]  /*1ce0*/  MUFU.EX2 R31, R31 ;  /* 0x0000001f001f7308 */ /* 0x000e620000000800 */
[----:B--2---:R-:W-:Y:S01]  /*1cf0*/  FADD.FTZ R29, R29, 1 ;  /* 0x3f8000001d1d7421 */ /* 0x004fe20000010000 */
[----:B------:R-:W-:Y:S02]  /*1d00*/  LEA.HI.X R23, R23, UR7, R56, 0x1, P1 ;  /* 0x0000000717177c11 */ /* 0x000fe400088f0c38 */
[----:B------:R-:W-:-:S04]  /*1d10*/  IADD3 R16, P1, R16, 0x1, RZ ;  /* 0x0000000110107810 */ /* 0x000fc80007f3e0ff */
[----:B------:R2:W4:Y:S01]  /*1d20*/  MUFU.RCP R46, R26 ;  /* 0x0000001a002e7308 */ /* 0x0005220000001000 */
[----:B---3--:R-:W-:Y:S01]  /*1d30*/  FADD.FTZ R28, R28, 1 ;  /* 0x3f8000001c1c7421 */ /* 0x008fe20000010000 */
[----:B------:R-:W-:-:S06]  /*1d40*/  IADD3.X R19, RZ, R19, RZ, P1, !PT ;  /* 0x00000013ff137210 */ /* 0x000fcc0000ffe4ff */
[----:B------:R3:W5:Y:S01]  /*1d50*/  MUFU.RCP R51, R27 ;  /* 0x0000001b00337308 */ /* 0x0007620000001000 */
[----:B-1----:R-:W-:Y:S01]  /*1d60*/  FADD.FTZ R31, R31, 1 ;  /* 0x3f8000001f1f7421 */ /* 0x002fe20000010000 */
[----:B--2---:R-:W-:-:S06]  /*1d70*/  LEA R26, P2, R57, UR6, 0x1 ;  /* 0x00000006391a7c11 */ /* 0x004fcc000f8408ff */
[----:B------:R-:W1:Y:S01]  /*1d80*/  MUFU.RCP R65, R65 ;  /* 0x0000004100417308 */ /* 0x000e620000001000 */
[----:B----4-:R-:W-:Y:S01]  /*1d90*/  FMUL.FTZ R46, R3, R46 ;  /* 0x0000002e032e7220 */ /* 0x010fe20000410000 */
[----:B---3--:R-:W-:-:S06]  /*1da0*/  LEA.HI.X R27, R57, UR7, R58, 0x1, P2 ;  /* 0x00000007391b7c11 */ /* 0x008fcc00090f0c3a */
[----:B------:R-:W2:Y:S01]  /*1db0*/  MUFU.RCP R43, R43 ;  /* 0x0000002b002b7308 */ /* 0x000ea20000001000 */
[----:B-----5:R-:W-:-:S05]  /*1dc0*/  FMUL.FTZ R51, R30, R51 ;  /* 0x000000331e337220 */ /* 0x020fca0000410000 */
[----:B------:R-:W-:Y:S02]  /*1dd0*/  F2FP.BF16.F32.PACK_AB R46, R51, R46 ;  /* 0x0000002e332e723e */ /* 0x000fe400000010ff */
[----:B------:R-:W3:Y:S01]  /*1de0*/  MUFU.RCP R44, R44 ;  /* 0x0000002c002c7308 */ /* 0x000ee20000001000 */
[----:B-1----:R-:W-:Y:S01]  /*1df0*/  FMUL.FTZ R65, R32, R65 ;  /* 0x0000004120417220 */ /* 0x002fe20000410000 */
[----:B------:R-:W-:Y:S01]  /*1e00*/  PRMT R21, R46, 0x7632, R21 ;  /* 0x000076322e157816 */ /* 0x000fe20000000015 */
[----:B------:R-:W-:Y:S04]  /*1e10*/  STG.E.U16 desc[UR8][R24.64], R46 ;  /* 0x0000002e18007986 */ /* 0x000fe8000c101508 */
[----:B------:R-:W-:Y:S01]  /*1e20*/  STG.E.U16 desc[UR8][R24.64+0x2], R21 ;  /* 0x0000021518007986 */ /* 0x000fe2000c101508 */
[----:B------:R-:W1:Y:S01]  /*1e30*/  MUFU.RCP R49, R49 ;  /* 0x0000003100317308 */ /* 0x000e620000001000 */
[----:B--2---:R-:W-:-:S05]  /*1e40*/  FMUL.FTZ R34, R34, R43 ;  /* 0x0000002b22227220 */ /* 0x004fca0000410000 */
[----:B------:R-:W-:Y:S02]  /*1e50*/  F2FP.BF16.F32.PACK_AB R65, R34, R65 ;  /* 0x000000412241723e */ /* 0x000fe400000010ff */
[----:B------:R-:W2:Y:S01]  /*1e60*/  MUFU.RCP R48, R48 ;  /* 0x0000003000307308 */ /* 0x000ea20000001000 */
[----:B---3--:R-:W-:Y:S01]  /*1e70*/  FMUL.FTZ R44, R33, R44 ;  /* 0x0000002c212c7220 */ /* 0x008fe20000410000 */
[----:B------:R-:W-:Y:S01]  /*1e80*/  PRMT R30, R65, 0x7632, R30 ;  /* 0x00007632411e7816 */ /* 0x000fe2000000001e */
[----:B------:R-:W-:Y:S04]  /*1e90*/  STG.E.U16 desc[UR8][R24.64+0x4], R65 ;  /* 0x0000044118007986 */ /* 0x000fe8000c101508 */
[----:B------:R3:W-:Y:S01]  /*1ea0*/  STG.E.U16 desc[UR8][R24.64+0x6], R30 ;  /* 0x0000061e18007986 */ /* 0x0007e2000c101508 */
[----:B------:R-:W4:Y:S01]  /*1eb0*/  MUFU.RCP R53, R53 ;  /* 0x0000003500357308 */ /* 0x000f220000001000 */
[----:B-1----:R-:W-:-:S05]  /*1ec0*/  FMUL.FTZ R49, R36, R49 ;  /* 0x0000003124317220 */ /* 0x002fca0000410000 */
[----:B------:R-:W-:Y:S02]  /*1ed0*/  F2FP.BF16.F32.PACK_AB R44, R49, R44 ;  /* 0x0000002c312c723e */ /* 0x000fe400000010ff */
[----:B------:R-:W1:Y:S01]  /*1ee0*/  MUFU.RCP R52, R52 ;  /* 0x0000003400347308 */ /* 0x000e620000001000 */
[----:B--2---:R-:W-:Y:S01]  /*1ef0*/  FMUL.FTZ R48, R35, R48 ;  /* 0x0000003023307220 */ /* 0x004fe20000410000 */
[----:B---3--:R-:W-:Y:S01]  /*1f00*/  PRMT R25, R44, 0x7632, R25 ;  /* 0x000076322c197816 */ /* 0x008fe20000000019 */
[----:B------:R-:W-:Y:S05]  /*1f10*/  STG.E.U16 desc[UR8][R22.64], R44 ;  /* 0x0000002c16007986 */ /* 0x000fea000c101508 */
[----:B------:R-:W2:Y:S01]  /*1f20*/  MUFU.RCP R54, R29 ;  /* 0x0000001d00367308 */ /* 0x000ea20000001000 */
[----:B----4-:R-:W-:Y:S01]  /*1f30*/  FMUL.FTZ R53, R38, R53 ;  /* 0x0000003526357220 */ /* 0x010fe20000410000 */
[----:B------:R-:W-:Y:S04]  /*1f40*/  STG.E.U16 desc[UR8][R22.64+0x2], R25 ;  /* 0x0000021916007986 */ /* 0x000fe8000c101508 */
[----:B------:R-:W-:-:S02]  /*1f50*/  F2FP.BF16.F32.PACK_AB R48, R53, R48 ;  /* 0x000000303530723e */ /* 0x000fc400000010ff */
[----:B------:R3:W4:Y:S01]  /*1f60*/  MUFU.RCP R55, R28 ;  /* 0x0000001c00377308 */ /* 0x0007220000001000 */
[----:B-1----:R-:W-:Y:S02]  /*1f70*/  FMUL.FTZ R52, R37, R52 ;  /* 0x0000003425347220 */ /* 0x002fe40000410000 */
[----:B------:R-:W-:Y:S05]  /*1f80*/  STG.E.U16 desc[UR8][R22.64+0x4], R48 ;  /* 0x0000043016007986 */ /* 0x000fea000c101508 */
[----:B------:R-:W1:Y:S01]  /*1f90*/  MUFU.RCP R66, R66 ;  /* 0x0000004200427308 */ /* 0x000e620000001000 */
[----:B--2---:R-:W-:Y:S01]  /*1fa0*/  FMUL.FTZ R39, R39, R54 ;  /* 0x0000003627277220 */ /* 0x004fe20000410000 */
[----:B---3--:R-:W-:-:S04]  /*1fb0*/  LEA R28, P3, R59, UR6, 0x1 ;  /* 0x000000063b1c7c11 */ /* 0x008fc8000f8608ff */
[----:B------:R-:W-:Y:S02]  /*1fc0*/  F2FP.BF16.F32.PACK_AB R52, R39, R52 ;  /* 0x000000342734723e */ /* 0x000fe400000010ff */
[----:B------:R-:W2:Y:S01]  /*1fd0*/  MUFU.RCP R61, R61 ;  /* 0x0000003d003d7308 */ /* 0x000ea20000001000 */
[----:B----4-:R-:W-:Y:S01]  /*1fe0*/  FMUL.FTZ R55, R40, R55 ;  /* 0x0000003728377220 */ /* 0x010fe20000410000 */
[----:B------:R-:W-:Y:S02]  /*1ff0*/  PRMT R21, R52, 0x7632, R21 ;  /* 0x0000763234157816 */ /* 0x000fe40000000015 */
[----:B------:R-:W-:Y:S01]  /*2000*/  LEA.HI.X R29, R59, UR7, R60, 0x1, P3 ;  /* 0x000000073b1d7c11 */ /* 0x000fe200098f0c3c */
[----:B------:R-:W-:Y:S02]  /*2010*/  ULDC.64 UR6, c[0x0][0x238] ;  /* 0x00008e0000067ab9 */ /* 0x000fe40000000a00 */
[----:B------:R-:W-:Y:S01]  /*2020*/  ISETP.GE.U32.AND P1, PT, R16, UR6, PT ;  /* 0x0000000610007c0c */ /* 0x000fe2000bf26070 */
[----:B------:R-:W3:Y:S01]  /*2030*/  MUFU.RCP R68, R68 ;  /* 0x0000004400447308 */ /* 0x000ee20000001000 */
[----:B-1----:R-:W-:-:S02]  /*2040*/  FMUL.FTZ R66, R41, R66 ;  /* 0x0000004229427220 */ /* 0x002fc40000410000 */
[----:B------:R-:W-:-:S03]  /*2050*/  ISETP.GE.AND.EX P1, PT, R19, UR7, PT, P1 ;  /* 0x0000000713007c0c */ /* 0x000fc6000bf26310 */
[----:B------:R-:W-:Y:S02]  /*2060*/  F2FP.BF16.F32.PACK_AB R55, R66, R55 ;  /* 0x000000374237723e */ /* 0x000fe400000010ff */
[----:B------:R-:W1:Y:S01]  /*2070*/  MUFU.RCP R70, R70 ;  /* 0x0000004600467308 */ /* 0x000e620000001000 */
[----:B--2---:R-:W-:-:S07]  /*2080*/  FMUL.FTZ R61, R42, R61 ;  /* 0x0000003d2a3d7220 */ /* 0x004fce0000410000 */
[----:B------:R2:W4:Y:S01]  /*2090*/  MUFU.RCP R3, R31 ;  /* 0x0000001f00037308 */ /* 0x0005220000001000 */
[----:B---3--:R-:W-:-:S05]  /*20a0*/  FMUL.FTZ R68, R45, R68 ;  /* 0x000000442d447220 */ /* 0x008fca0000410000 */
[----:B------:R-:W-:Y:S01]  /*20b0*/  F2FP.BF16.F32.PACK_AB R61, R68, R61 ;  /* 0x0000003d443d723e */ /* 0x000fe200000010ff */
[----:B-1----:R-:W-:Y:S01]  /*20c0*/  FMUL.FTZ R70, R47, R70 ;  /* 0x000000462f467220 */ /* 0x002fe20000410000 */
[----:B--2---:R-:W-:-:S05]  /*20d0*/  PRMT R31, R48, 0x7632, R31 ;  /* 0x00007632301f7816 */ /* 0x004fca000000001f */
[----:B------:R1:W-:Y:S01]  /*20e0*/  STG.E.U16 desc[UR8][R22.64+0x6], R31 ;  /* 0x0000061f16007986 */ /* 0x0003e2000c101508 */
[----:B----4-:R-:W-:-:S03]  /*20f0*/  FMUL.FTZ R3, R50, R3 ;  /* 0x0000000332037220 */ /* 0x010fc60000410000 */
[----:B------:R2:W-:Y:S02]  /*2100*/  STG.E.U16 desc[UR8][R26.64], R52 ;  /* 0x000000341a007986 */ /* 0x0005e4000c101508 */
[----:B------:R-:W-:Y:S02]  /*2110*/  F2FP.BF16.F32.PACK_AB R70, R3, R70 ;  /* 0x000000460346723e */ /* 0x000fe400000010ff */
[----:B------:R2:W-:Y:S01]  /*2120*/  STG.E.U16 desc[UR8][R26.64+0x2], R21 ;  /* 0x000002151a007986 */ /* 0x0005e2000c101508 */
[----:B------:R-:W-:Y:S02]  /*2130*/  PRMT R3, R61, 0x7632, R3 ;  /* 0x000076323d037816 */ /* 0x000fe40000000003 */
[----:B-1----:R-:W-:Y:S01]  /*2140*/  PRMT R23, R55, 0x7632, R23 ;  /* 0x0000763237177816 */ /* 0x002fe20000000017 */
        /* <DEDUP_REMOVED lines=9> */
.L_x_1665:
        /* <DEDUP_REMOVED lines=10> */
.L_x_3492:


//--------------------- .text._ZN13group_norm_v214gn_cuda_kernelI13__nv_bfloat16Li320ELi3ELi16ELi40ELi1024ELb1ELi16ELi320ELi320ELi4ELb1ELi5ELb0ELb0ENS_16CompileConditionILi900EEEEEvPT_PKS4_S7_S7_flPfS8_Pj --------------------------
	.section	.text._ZN13group_norm_v214gn_cuda_kernelI13__nv_bfloat16Li320ELi3ELi16ELi40ELi1024ELb1ELi16ELi320ELi320ELi4ELb1ELi5ELb0ELb0ENS_16CompileConditionILi900EEEEEvPT_PKS4_S7_S7_flPfS8_Pj,"ax",@progbits
	.align	128
        .global         _ZN13group_norm_v214gn_cuda_kernelI13__nv_bfloat16Li320ELi3ELi16ELi40ELi1024ELb1ELi16ELi320ELi320ELi4ELb1ELi5ELb0ELb0ENS_16CompileConditionILi900EEEEEvPT_PKS4_S7_S7_flPfS8_Pj
        .type           _ZN13group_norm_v214gn_cuda_kernelI13__nv_bfloat16Li320ELi3ELi16ELi40ELi1024ELb1ELi16ELi320ELi320ELi4ELb1ELi5ELb0ELb0ENS_16CompileConditionILi900EEEEEvPT_PKS4_S7_S7_flPfS8_Pj,@function
        .size           _ZN13group_norm_v214gn_cuda_kernelI13__nv_bfloat16Li320ELi3ELi16ELi40ELi1024ELb1ELi16ELi320ELi320ELi4ELb1ELi5ELb0ELb0ENS_16CompileConditionILi900EEEEEvPT_PKS4_S7_S7_flPfS8_Pj,(.L_x_3493 - _ZN13group_norm_v214gn_cuda_kernelI13__nv_bfloat16Li320ELi3ELi16ELi40ELi1024ELb1ELi16ELi320ELi320ELi4ELb1ELi5ELb0ELb0ENS_16CompileConditionILi900EEEEEvPT_PKS4_S7_S7_flPfS8_Pj)
        .other          _ZN13group_norm_v214gn_cuda_kernelI13__nv_bfloat16Li320ELi3ELi16ELi40ELi1024ELb1ELi16ELi320ELi320ELi4ELb1ELi5ELb0ELb0ENS_16CompileConditionILi900EEEEEvPT_PKS4_S7_S7_flPfS8_Pj,@"STO_CUDA_ENTRY STV_DEFAULT"
_ZN13group_norm_v214gn_cuda_kernelI13__nv_bfloat16Li320ELi3ELi16ELi40ELi1024ELb1ELi16ELi320ELi320ELi4ELb1ELi5ELb0ELb0ENS_16CompileConditionILi900EEEEEvPT_PKS4_S7_S7_flPfS8_Pj:
.text._ZN13group_norm_v214gn_cuda_kernelI13__nv_bfloat16Li320ELi3ELi16ELi40ELi1024ELb1ELi16ELi320ELi320ELi4ELb1ELi5ELb0ELb0ENS_16CompileConditionILi900EEEEEvPT_PKS4_S7_S7_flPfS8_Pj:
        /* <DEDUP_REMOVED lines=11> */
[----:B------:R-:W-:Y:S01]  /*00b0*/  UMOV UR4, URZ ;  /* 0x0000003f00047c82 */ /* 0x000fe20008000000 */
[----:B------:R-:W-:Y:S01]  /*00c0*/  MOV R5, R0 ;  /* 0x0000000000057202 */ /* 0x000fe20000000f00 */
[----:B------:R-:W1:Y:S01]  /*00d0*/  S2R R8, SR_CgaCtaId ;  /* 0x0000000000087919 */ /* 0x000e620000008800 */
[----:B------:R-:W-:Y:S01]  /*00e0*/  ULDC.64 UR8, c[0x0][0x208] ;  /* 0x0000820000087ab9 */ /* 0x000fe20000000a00 */
[----:B------:R-:W2:Y:S01]  /*00f0*/  S2R R4, SR_CTAID.X ;  /* 0x0000000000047919 */ /* 0x000ea20000002500 */
[----:B0-----:R-:W-:Y:S01]  /*0100*/  IMAD.WIDE.U32 R6, R2, -0x33333333, RZ ;  /* 0xcccccccd02067825 */ /* 0x001fe200078e00ff */
[----:B-1----:R-:W-:Y:S01]  /*0110*/  LEA R6, R8, R3, 0x18 ;  /* 0x0000000308067211 */ /* 0x002fe200078ec0ff */
[----:B------:R-:W-:-:S03]  /*0120*/  HFMA2.MMA R8, -RZ, RZ, 0, 0 ;  /* 0x00000000ff087435 */ /* 0x000fc600000001ff */
[----:B------:R-:W-:-:S05]  /*0130*/  SHF.R.U32.HI R7, RZ, 0x6, R7 ;  /* 0x00000006ff077819 */ /* 0x000fca0000011607 */
[----:B------:R-:W-:-:S04]  /*0140*/  IMAD R3, R7, -0x50, R2 ;  /* 0xffffffb007037824 */ /* 0x000fc800078e0202 */
[----:B------:R-:W-:-:S05]  /*0150*/  IMAD R6, R3, 0x28, R6 ;  /* 0x0000002803067824 */ /* 0x000fca00078e0206 */
[----:B--2---:R-:W-:-:S07]  /*0160*/  LEA R6, R7, R6, 0x3 ;  /* 0x0000000607067211 */ /* 0x004fce00078e18ff */
.L_x_1674:
[----:B---3--:R-:W-:Y:S01]  /*0170*/  IMAD.WIDE.U32 R10, R2, -0x33333333, RZ ;  /* 0xcccccccd020a7825 */ /* 0x008fe200078e00ff */
[C---:B------:R-:W-:Y:S01]  /*0180*/  LOP3.LUT R7, R5.reuse, 0x1, RZ, 0xc0, !PT ;  /* 0x0000000105077812 */ /* 0x040fe200078ec0ff */
[----:B------:R-:W-:Y:S01]  /*0190*/  ULDC.64 UR6, c[0x0][0x218] ;  /* 0x0000860000067ab9 */ /* 0x000fe20000000a00 */
[--C-:B------:R-:W-:Y:S01]  /*01a0*/  SHF.R.U64 R9, R5, 0x1, R8.reuse ;  /* 0x0000000105097819 */ /* 0x100fe20000001208 */
[----:B------:R-:W-:Y:S01]  /*01b0*/  IMAD.SHL.U32 R3, R4, 0x10, RZ ;  /* 0x0000001004037824 */ /* 0x000fe200078e00ff */
[----:B------:R-:W-:Y:S01]  /*01c0*/  SHF.R.U32.HI R12, RZ, 0x6, R11 ;  /* 0x00000006ff0c7819 */ /* 0x000fe2000001160b */
[----:B------:R-:W-:Y:S01]  /*01d0*/  IMAD R29, R7, 0x140, RZ ;  /* 0x00000140071d7824 */ /* 0x000fe200078e02ff */
[----:B------:R-:W-:Y:S01]  /*01e0*/  SHF.R.U32.HI R11, RZ, 0x1, R8 ;  /* 0x00000001ff0b7819 */ /* 0x000fe20000011608 */
[----:B------:R-:W0:Y:S01]  /*01f0*/  LDC.64 R30, c[0x0][0x220] ;  /* 0x00008800ff1e7b82 */ /* 0x000e220000000a00 */
[----:B------:R-:W-:Y:S01]  /*0200*/  LOP3.LUT R3, R3, 0x3f0, RZ, 0xc0, !PT ;  /* 0x000003f003037812 */ /* 0x000fe200078ec0ff */
[----:B------:R-:W-:-:S02]  /*0210*/  IMAD R10, R12, -0x50, R2 ;  /* 0xffffffb00c0a7824 */ /* 0x000fc400078e0202 */
[----:B------:R-:W-:Y:S01]  /*0220*/  IMAD R11, R11, 0xa0000, RZ ;  /* 0x000a00000b0b7824 */ /* 0x000fe200078e02ff */
[----:B------:R-:W-:Y:S02]  /*0230*/  IADD3 R3, R3, R12, RZ ;  /* 0x0000000c03037210 */ /* 0x000fe40007ffe0ff */
[----:B------:R-:W-:-:S03]  /*0240*/  LEA R24, R10, R29, 0x2 ;  /* 0x0000001d0a187211 */ /* 0x000fc600078e10ff */
[----:B------:R-:W-:Y:S01]  /*0250*/  IMAD R12, R3, 0x280, RZ ;  /* 0x00000280030c7824 */ /* 0x000fe200078e02ff */
[----:B------:R-:W-:-:S04]  /*0260*/  SHF.R.S32.HI R25, RZ, 0x1f, R24 ;  /* 0x0000001fff197819 */ /* 0x000fc80000011418 */
[----:B------:R-:W-:Y:S01]  /*0270*/  IADD3 R13, R12, 0xa00, RZ ;  /* 0x00000a000c0d7810 */ /* 0x000fe20007ffe0ff */
[----:B------:R-:W-:-:S05]  /*0280*/  IMAD.WIDE.U32 R22, R9, 0xa0000, R24 ;  /* 0x000a000009167825 */ /* 0x000fca00078e0018 */
[----:B------:R-:W-:Y:S02]  /*0290*/  IADD3 R25, R23, R11, RZ ;  /* 0x0000000b17197210 */ /* 0x000fe40007ffe0ff */
[----:B------:R-:W-:-:S05]  /*02a0*/  IADD3 R3, P0, R12, R22, RZ ;  /* 0x000000160c037210 */ /* 0x000fca0007f1e0ff */
[----:B------:R-:W-:Y:S01]  /*02b0*/  IMAD.X R14, RZ, RZ, R25, P0 ;  /* 0x000000ffff0e7224 */ /* 0x000fe200000e0619 */
[----:B------:R-:W-:-:S04]  /*02c0*/  LEA R18, P0, R3, UR6, 0x1 ;  /* 0x0000000603127c11 */ /* 0x000fc8000f8008ff */
[----:B------:R-:W-:Y:S02]  /*02d0*/  LEA.HI.X R19, R3, UR7, R14, 0x1, P0 ;  /* 0x0000000703137c11 */ /* 0x000fe400080f0c0e */
[----:B------:R-:W-:-:S04]  /*02e0*/  IADD3 R3, P0, R13, R22, RZ ;  /* 0x000000160d037210 */ /* 0x000fc80007f1e0ff */
[----:B------:R-:W2:Y:S01]  /*02f0*/  LDG.E.64.CONSTANT R18, desc[UR8][R18.64] ;  /* 0x0000000812127981 */ /* 0x000ea2000c1e9b00 */
[----:B------:R-:W-:Y:S02]  /*0300*/  IADD3.X R14, RZ, R25, RZ, P0, !PT ;  /* 0x00000019ff0e7210 */ /* 0x000fe400007fe4ff */
[----:B------:R-:W-:-:S04]  /*0310*/  LEA R16, P0, R3, UR6, 0x1 ;  /* 0x0000000603107c11 */ /* 0x000fc8000f8008ff */
[----:B------:R-:W-:Y:S02]  /*0320*/  LEA.HI.X R17, R3, UR7, R14, 0x1, P0 ;  /* 0x0000000703117c11 */ /* 0x000fe400080f0c0e */
[----:B------:R-:W-:-:S04]  /*0330*/  IADD3 R14, R12, 0x1400, RZ ;  /* 0x000014000c0e7810 */ /* 0x000fc80007ffe0ff */
[----:B------:R-:W3:Y:S01]  /*0340*/  LDG.E.64.CONSTANT R16, desc[UR8][R16.64] ;  /* 0x0000000810107981 */ /* 0x000ee2000c1e9b00 */
[----:B------:R-:W-:Y:S02]  /*0350*/  IADD3 R3, P0, R14, R22, RZ ;  /* 0x000000160e037210 */ /* 0x000fe40007f1e0ff */
[----:B------:R-:W-:-:S03]  /*0360*/  IADD3 R15, R12, 0x1e00, RZ ;  /* 0x00001e000c0f7810 */ /* 0x000fc60007ffe0ff */
[----:B------:R-:W-:Y:S01]  /*0370*/  IMAD.X R26, RZ, RZ, R25, P0 ;  /* 0x000000ffff1a7224 */ /* 0x000fe200000e0619 */
[----:B------:R-:W-:-:S04]  /*0380*/  LEA R20, P0, R3, UR6, 0x1 ;  /* 0x0000000603147c11 */ /* 0x000fc8000f8008ff */
[----:B------:R-:W-:Y:S02]  /*0390*/  LEA.HI.X R21, R3, UR7, R26, 0x1, P0 ;  /* 0x0000000703157c11 */ /* 0x000fe400080f0c1a */
[----:B------:R-:W-:-:S04]  /*03a0*/  IADD3 R23, P0, R15, R22, RZ ;  /* 0x000000160f177210 */ /* 0x000fc80007f1e0ff */
[----:B------:R-:W4:Y:S01]  /*03b0*/  LDG.E.64.CONSTANT R20, desc[UR8][R20.64] ;  /* 0x0000000814147981 */ /* 0x000f22000c1e9b00 */
        /* <DEDUP_REMOVED lines=11> */
[----:B------:R-:W-:Y:S02]  /*0470*/  CS2R R46, SRZ ;  /* 0x00000000002e7805 */ /* 0x000fe4000001ff00 */
[----:B--2---:R-:W-:-:S02]  /*0480*/  PRMT R28, R18, 0x7632, R28 ;  /* 0x00007632121c7816 */ /* 0x004fc4000000001c */
[----:B------:R-:W-:Y:S02]  /*0490*/  SHF.L.U32 R3, R18, 0x10, RZ ;  /* 0x0000001012037819 */ /* 0x000fe400000006ff */
[C---:B------:R-:W-:Y:S01]  /*04a0*/  SHF.L.U32 R49, R19.reuse, 0x10, RZ ;  /* 0x0000001013317819 */ /* 0x040fe200000006ff */
[----:B------:R-:W-:Y:S01]  /*04b0*/  IMAD.U32 R34, R28, 0x10000, RZ ;  /* 0x000100001c227824 */ /* 0x000fe200078e00ff */
[----:B------:R-:W-:Y:S01]  /*04c0*/  PRMT R28, R19, 0x7632, R28 ;  /* 0x00007632131c7816 */ /* 0x000fe2000000001c */
[----:B------:R-:W-:Y:S01]  /*04d0*/  FFMA.FTZ R33, R3, R3, RZ ;  /* 0x0000000303217223 */ /* 0x000fe200000100ff */
[----:B------:R-:W-:Y:S02]  /*04e0*/  FADD.FTZ R32, RZ, R3 ;  /* 0x00000003ff207221 */ /* 0x000fe40000010000 */
[----:B0-----:R-:W-:Y:S01]  /*04f0*/  SHF.L.U32 R31, R28, 0x10, RZ ;  /* 0x000000101c1f7819 */ /* 0x001fe200000006ff */
[----:B------:R-:W-:Y:S01]  /*0500*/  FFMA.FTZ R36, R34, R34, R33 ;  /* 0x0000002222247223 */ /* 0x000fe20000010021 */
[----:B------:R-:W-:Y:S01]  /*0510*/  FADD.FTZ R32, R32, R34 ;  /* 0x0000002220207221 */ /* 0x000fe20000010000 */
[----:B---3--:R-:W-:Y:S01]  /*0520*/  SHF.L.U32 R51, R16, 0x10, RZ ;  /* 0x0000001010337819 */ /* 0x008fe200000006ff */
        /* <DEDUP_REMOVED lines=15> */
[C---:B----4-:R-:W-:Y:S02]  /*0620*/  SHF.L.U32 R55, R20.reuse, 0x10, RZ ;  /* 0x0000001014377819 */ /* 0x050fe400000006ff */
        /* <DEDUP_REMOVED lines=10> */
[----:B------:R-:W-:Y:S01]  /*06d0*/  SHF.L.U32 R59, R22, 0x10, RZ ;  /* 0x00000010163b7819 */ /* 0x000fe200000006ff */
        /* <DEDUP_REMOVED lines=18> */
[----:B------:R0:W-:Y:S01]  /*0800*/  STS.64 [R6], R30 ;  /* 0x0000001e06007388 */ /* 0x0001e20000000a00 */
[----:B------:R-:W-:Y:S06]  /*0810*/  BAR.SYNC.DEFER_BLOCKING 0x0 ;  /* 0x0000000000007b1d */ /* 0x000fec0000010000 */
[----:B------:R-:W-:Y:S05]  /*0820*/  @P0 BRA `(.L_x_1667) ;  /* 0x0000000400880947 */ /* 0x000fea0003800000 */
[----:B------:R-:W1:Y:S01]  /*0830*/  S2R R35, SR_CgaCtaId ;  /* 0x0000000000237919 */ /* 0x000e620000008800 */
[----:B------:R-:W-:Y:S01]  /*0840*/  IMAD.SHL.U32 R28, R5, 0x8, RZ ;  /* 0x00000008051c7824 */ /* 0x000fe200078e00ff */
[----:B------:R-:W-:Y:S02]  /*0850*/  MOV R42, 0x400 ;  /* 0x00000400002a7802 */ /* 0x000fe40000000f00 */
[----:B------:R-:W-:Y:S02]  /*0860*/  SHF.L.U32 R44, R2, 0x3, RZ ;  /* 0x00000003022c7819 */ /* 0x000fe400000006ff */
[----:B0-----:R-:W-:Y:S02]  /*0870*/  LOP3.LUT R31, R28, 0x8, RZ, 0xc0, !PT ;  /* 0x000000081c1f7812 */ /* 0x001fe400078ec0ff */
[----:B------:R-:W-:Y:S02]  /*0880*/  LOP3.LUT R44, R44, 0x18, RZ, 0xc0, !PT ;  /* 0x000000182c2c7812 */ /* 0x000fe400078ec0ff */
[----:B------:R-:W-:-:S05]  /*0890*/  LEA.HI R28, R2, R31, RZ, 0x1e ;  /* 0x0000001f021c7211 */ /* 0x000fca00078ff0ff */
[----:B------:R-:W-:-:S04]  /*08a0*/  IMAD R29, R28, 0x28, -R29 ;  /* 0x000000281c1d7824 */ /* 0x000fc800078e0a1d */
[C---:B------:R-:W-:Y:S01]  /*08b0*/  VIADD R34, R29.reuse, 0x14 ;  /* 0x000000141d227836 */ /* 0x040fe20000000000 */
[C---:B------:R-:W-:Y:S02]  /*08c0*/  IADD3 R33, R29.reuse, 0x4, RZ ;  /* 0x000000041d217810 */ /* 0x040fe40007ffe0ff */
[C---:B------:R-:W-:Y:S02]  /*08d0*/  IADD3 R31, R29.reuse, 0x8, RZ ;  /* 0x000000081d1f7810 */ /* 0x040fe40007ffe0ff */
[----:B------:R-:W-:Y:S02]  /*08e0*/  SHF.R.S32.HI R28, RZ, 0x1f, R33 ;  /* 0x0000001fff1c7819 */ /* 0x000fe40000011421 */
[C---:B------:R-:W-:Y:S02]  /*08f0*/  IADD3 R30, R29.reuse, 0xc, RZ ;  /* 0x0000000c1d1e7810 */ /* 0x040fe40007ffe0ff */
[----:B------:R-:W-:Y:S02]  /*0900*/  IADD3 R32, R29, 0x10, RZ ;  /* 0x000000101d207810 */ /* 0x000fe40007ffe0ff */
[----:B------:R-:W-:-:S02]  /*0910*/  LEA.HI R33, R28, R33, RZ, 0x2 ;  /* 0x000000211c217211 */ /* 0x000fc400078f10ff */
[----:B-1----:R-:W-:Y:S02]  /*0920*/  LEA R42, R35, R42, 0x18 ;  /* 0x0000002a232a7211 */ /* 0x002fe400078ec0ff */
[----:B------:R-:W-:Y:S02]  /*0930*/  SHF.R.S32.HI R28, RZ, 0x1f, R31 ;  /* 0x0000001fff1c7819 */ /* 0x000fe4000001141f */
[----:B------:R-:W-:Y:S02]  /*0940*/  SHF.R.S32.HI R35, RZ, 0x1f, R30 ;  /* 0x0000001fff237819 */ /* 0x000fe4000001141e */
[----:B------:R-:W-:Y:S02]  /*0950*/  SHF.R.S32.HI R37, RZ, 0x1f, R32 ;  /* 0x0000001fff257819 */ /* 0x000fe40000011420 */
[----:B------:R-:W-:Y:S02]  /*0960*/  SHF.R.S32.HI R39, RZ, 0x1f, R34 ;  /* 0x0000001fff277819 */ /* 0x000fe40000011422 */
[----:B------:R-:W-:-:S02]  /*0970*/  LEA.HI R31, R28, R31, RZ, 0x2 ;  /* 0x0000001f1c1f7211 */ /* 0x000fc400078f10ff */
[----:B------:R-:W-:Y:S02]  /*0980*/  LEA.HI R28, R35, R30, RZ, 0x2 ;  /* 0x0000001e231c7211 */ /* 0x000fe400078f10ff */
[----:B------:R-:W-:Y:S02]  /*0990*/  LEA.HI R30, R37, R32, RZ, 0x2 ;  /* 0x00000020251e7211 */ /* 0x000fe400078f10ff */
[----:B------:R-:W-:Y:S02]  /*09a0*/  LEA.HI R32, R39, R34, RZ, 0x2 ;  /* 0x0000002227207211 */ /* 0x000fe400078f10ff */
[C---:B------:R-:W-:Y:S02]  /*09b0*/  IADD3 R36, R29.reuse, 0x18, RZ ;  /* 0x000000181d247810 */ /* 0x040fe40007ffe0ff */
[----:B------:R-:W-:Y:S02]  /*09c0*/  SHF.R.S32.HI R34, RZ, 0x1f, R29 ;  /* 0x0000001fff227819 */ /* 0x000fe4000001141d */
[----:B------:R-:W-:-:S02]  /*09d0*/  IADD3 R38, R29, 0x1c, RZ ;  /* 0x0000001c1d267810 */ /* 0x000fc40007ffe0ff */
[----:B------:R-:W-:Y:S02]  /*09e0*/  IADD3 R40, R29, 0x20, RZ ;  /* 0x000000201d287810 */ /* 0x000fe40007ffe0ff */
[----:B------:R-:W-:Y:S02]  /*09f0*/  SHF.R.S32.HI R37, RZ, 0x1f, R36 ;  /* 0x0000001fff257819 */ /* 0x000fe40000011424 */
[----:B------:R-:W-:Y:S02]  /*0a00*/  LEA.HI R35, R34, R29, RZ, 0x2 ;  /* 0x0000001d22237211 */ /* 0x000fe400078f10ff */
[----:B------:R-:W-:Y:S02]  /*0a10*/  SHF.R.S32.HI R39, RZ, 0x1f, R38 ;  /* 0x0000001fff277819 */ /* 0x000fe40000011426 */
[----:B------:R-:W-:Y:S02]  /*0a20*/  SHF.R.S32.HI R41, RZ, 0x1f, R40 ;  /* 0x0000001fff297819 */ /* 0x000fe40000011428 */
[----:B------:R-:W-:-:S02]  /*0a30*/  LEA.HI R34, R37, R36, RZ, 0x2 ;  /* 0x0000002425227211 */ /* 0x000fc400078f10ff */
[----:B------:R-:W-:Y:S02]  /*0a40*/  SHF.R.S32.HI R35, RZ, 0x2, R35 ;  /* 0x00000002ff237819 */ /* 0x000fe40000011423 */
[----:B------:R-:W-:Y:S02]  /*0a50*/  LEA.HI R36, R39, R38, RZ, 0x2 ;  /* 0x0000002627247211 */ /* 0x000fe400078f10ff */
[----:B------:R-:W-:Y:S01]  /*0a60*/  LEA.HI R38, R41, R40, RZ, 0x2 ;  /* 0x0000002829267211 */ /* 0x000fe200078f10ff */
[----:B------:R-:W-:Y:S01]  /*0a70*/  VIADD R40, R29, 0x24 ;  /* 0x000000241d287836 */ /* 0x000fe20000000000 */
[----:B------:R-:W-:Y:S01]  /*0a80*/  SHF.R.S32.HI R33, RZ, 0x2, R33 ;  /* 0x00000002ff217819 */ /* 0x000fe20000011421 */
[----:B------:R-:W-:Y:S01]  /*0a90*/  IMAD R35, R35, 0x28, R42 ;  /* 0x0000002823237824 */ /* 0x000fe200078e022a */
[----:B------:R-:W-:Y:S02]  /*0aa0*/  SHF.R.S32.HI R31, RZ, 0x2, R31 ;  /* 0x00000002ff1f7819 */ /* 0x000fe4000001141f */
[----:B------:R-:W-:Y:S01]  /*0ab0*/  SHF.R.S32.HI R37, RZ, 0x1f, R40 ;  /* 0x0000001fff257819 */ /* 0x000fe20000011428 */
[--C-:B------:R-:W-:Y:S01]  /*0ac0*/  IMAD R33, R33, 0x28, R42.reuse ;  /* 0x0000002821217824 */ /* 0x100fe200078e022a */
[----:B------:R-:W-:Y:S01]  /*0ad0*/  IADD3 R29, R35, R44, RZ ;  /* 0x0000002c231d7210 */ /* 0x000fe20007ffe0ff */
[----:B------:R-:W-:Y:S01]  /*0ae0*/  IMAD R35, R31, 0x28, R42 ;  /* 0x000000281f237824 */ /* 0x000fe200078e022a */
[----:B------:R-:W-:-:S02]  /*0af0*/  LEA.HI R40, R37, R40, RZ, 0x2 ;  /* 0x0000002825287211 */ /* 0x000fc400078f10ff */
[----:B------:R-:W-:Y:S02]  /*0b00*/  SHF.R.S32.HI R37, RZ, 0x2, R28 ;  /* 0x00000002ff257819 */ /* 0x000fe4000001141c */
[C---:B------:R-:W-:Y:S01]  /*0b10*/  IADD3 R31, R44.reuse, R33, RZ ;  /* 0x000000212c1f7210 */ /* 0x040fe20007ffe0ff */
[----:B------:R-:W0:Y:S01]  /*0b20*/  LDS.64 R28, [R29] ;  /* 0x000000001d1c7984 */ /* 0x000e220000000a00 */
[----:B------:R-:W-:Y:S01]  /*0b30*/  SHF.R.S32.HI R39, RZ, 0x2, R30 ;  /* 0x00000002ff277819 */ /* 0x000fe2000001141e */
[----:B------:R-:W-:Y:S01]  /*0b40*/  IMAD R37, R37, 0x28, R42 ;  /* 0x0000002825257824 */ /* 0x000fe200078e022a */
[C---:B------:R-:W-:Y:S02]  /*0b50*/  IADD3 R33, R44.reuse, R35, RZ ;  /* 0x000000232c217210 */ /* 0x040fe40007ffe0ff */
[----:B------:R-:W1:Y:S01]  /*0b60*/  LDS.64 R30, [R31] ;  /* 0x000000001f1e7984 */ /* 0x000e620000000a00 */
[----:B------:R-:W-:Y:S01]  /*0b70*/  SHF.R.S32.HI R41, RZ, 0x2, R32 ;  /* 0x00000002ff297819 */ /* 0x000fe20000011420 */
[----:B------:R-:W-:Y:S01]  /*0b80*/  IMAD R39, R39, 0x28, R42 ;  /* 0x0000002827277824 */ /* 0x000fe200078e022a */
[C---:B------:R-:W-:Y:S01]  /*0b90*/  IADD3 R35, R44.reuse, R37, RZ ;  /* 0x000000252c237210 */ /* 0x040fe20007ffe0ff */
[----:B------:R-:W2:Y:S01]  /*0ba0*/  LDS.64 R32, [R33] ;  /* 0x0000000021207984 */ /* 0x000ea20000000a00 */
[----:B------:R-:W-:Y:S01]  /*0bb0*/  SHF.R.S32.HI R43, RZ, 0x2, R34 ;  /* 0x00000002ff2b7819 */ /* 0x000fe20000011422 */
[----:B------:R-:W-:Y:S01]  /*0bc0*/  IMAD R41, R41, 0x28, R42 ;  /* 0x0000002829297824 */ /* 0x000fe200078e022a */
[----:B------:R-:W-:Y:S01]  /*0bd0*/  SHF.R.S32.HI R45, RZ, 0x2, R36 ;  /* 0x00000002ff2d7819 */ /* 0x000fe20000011424 */
[C---:B------:R-:W-:Y:S01]  /*0be0*/  IMAD.IADD R37, R44.reuse, 0x1, R39 ;  /* 0x000000012c257824 */ /* 0x040fe200078e0227 */
[----:B------:R-:W3:Y:S01]  /*0bf0*/  LDS.64 R34, [R35] ;  /* 0x0000000023227984 */ /* 0x000ee20000000a00 */
[--C-:B------:R-:W-:Y:S01]  /*0c00*/  IMAD R43, R43, 0x28, R42.reuse ;  /* 0x000000282b2b7824 */ /* 0x100fe200078e022a */
[C---:B------:R-:W-:Y:S01]  /*0c10*/  IADD3 R39, R44.reuse, R41, RZ ;  /* 0x000000292c277210 */ /* 0x040fe20007ffe0ff */
[----:B------:R-:W-:Y:S01]  /*0c20*/  IMAD R45, R45, 0x28, R42 ;  /* 0x000000282d2d7824 */ /* 0x000fe200078e022a */
[----:B------:R-:W-:Y:S01]  /*0c30*/  SHF.R.S32.HI R47, RZ, 0x2, R38 ;  /* 0x00000002ff2f7819 */ /* 0x000fe20000011426 */
[----:B------:R-:W4:Y:S01]  /*0c40*/  LDS.64 R36, [R37] ;  /* 0x0000000025247984 */ /* 0x000f220000000a00 */
[----:B------:R-:W-:-:S02]  /*0c50*/  IADD3 R41, R44, R43, RZ ;  /* 0x0000002b2c297210 */ /* 0x000fc40007ffe0ff */
[----:B------:R-:W-:Y:S01]  /*0c60*/  SHF.R.S32.HI R46, RZ, 0x2, R40 ;  /* 0x00000002ff2e7819 */ /* 0x000fe20000011428 */
[----:B------:R-:W4:Y:S01]  /*0c70*/  LDS.64 R38, [R39] ;  /* 0x0000000027267984 */ /* 0x000f220000000a00 */
[--C-:B------:R-:W-:Y:S01]  /*0c80*/  IMAD R47, R47, 0x28, R42.reuse ;  /* 0x000000282f2f7824 */ /* 0x100fe200078e022a */
[----:B------:R-:W-:Y:S02]  /*0c90*/  IADD3 R43, R44, R45, RZ ;  /* 0x0000002d2c2b7210 */ /* 0x000fe40007ffe0ff */
[----:B------:R-:W4:Y:S01]  /*0ca0*/  LDS.64 R40, [R41] ;  /* 0x0000000029287984 */ /* 0x000f220000000a00 */
[----:B------:R-:W-:Y:S01]  /*0cb0*/  IMAD R46, R46, 0x28, R42 ;  /* 0x000000282e2e7824 */ /* 0x000fe200078e022a */
[C---:B------:R-:W-:Y:S02]  /*0cc0*/  IADD3 R45, R44.reuse, R47, RZ ;  /* 0x0000002f2c2d7210 */ /* 0x040fe40007ffe0ff */
[----:B------:R-:W4:Y:S01]  /*0cd0*/  LDS.64 R42, [R43] ;  /* 0x000000002b2a7984 */ /* 0x000f220000000a00 */
[----:B------:R-:W-:-:S03]  /*0ce0*/  IMAD.IADD R46, R44, 0x1, R46 ;  /* 0x000000012c2e7824 */ /* 0x000fc600078e022e */
        /* <DEDUP_REMOVED lines=22> */
.L_x_1667:
[----:B------:R-:W-:Y:S05]  /*0e50*/  BSYNC B0 ;  /* 0x0000000000007941 */ /* 0x000fea0003800000 */
.L_x_1666:
        /* <DEDUP_REMOVED lines=21> */
.L_x_1669:
[----:B------:R-:W-:Y:S05]  /*0fb0*/  BSYNC B0 ;  /* 0x0000000000007941 */ /* 0x000fea0003800000 */
.L_x_1668:
[----:B------:R-:W-:Y:S01]  /*0fc0*/  ISETP.NE.AND P0, PT, R2, RZ, PT ;  /* 0x000000ff0200720c */ /* 0x000fe20003f05270 */
[----:B------:R-:W-:Y:S01]  /*0fd0*/  BAR.SYNC.DEFER_BLOCKING 0x0 ;  /* 0x0000000000007b1d */ /* 0x000fe20000010000 */
[----:B------:R-:W-:Y:S02]  /*0fe0*/  PRMT R33, R18, 0x7632, R33 ;  /* 0x0000763212217816 */ /* 0x000fe40000000021 */
[----:B------:R-:W-:Y:S02]  /*0ff0*/  PRMT R32, R16, 0x7632, R32 ;  /* 0x0000763210207816 */ /* 0x000fe40000000020 */
[----:B0-----:R-:W-:Y:S02]  /*1000*/  PRMT R31, R17, 0x7632, R31 ;  /* 0x00007632111f7816 */ /* 0x001fe4000000001f */
[----:B------:R-:W-:Y:S02]  /*1010*/  PRMT R19, R19, 0x7632, R19 ;  /* 0x0000763213137816 */ /* 0x000fe40000000013 */
[----:B------:R-:W-:-:S02]  /*1020*/  PRMT R30, R20, 0x7632, R30 ;  /* 0x00007632141e7816 */ /* 0x000fc4000000001e */
[----:B------:R-:W-:Y:S02]  /*1030*/  PRMT R18, R21, 0x7632, R18 ;  /* 0x0000763215127816 */ /* 0x000fe40000000012 */
[----:B------:R-:W-:Y:S02]  /*1040*/  ISETP.GT.U32.AND P1, PT, R2, 0xff, PT ;  /* 0x000000ff0200780c */ /* 0x000fe40003f24070 */
[----:B------:R-:W-:Y:S02]  /*1050*/  PRMT R22, R22, 0x7632, R22 ;  /* 0x0000763216167816 */ /* 0x000fe40000000016 */
[----:B------:R-:W-:Y:S02]  /*1060*/  PRMT R23, R23, 0x7632, R23 ;  /* 0x0000763217177816 */ /* 0x000fe40000000017 */
[----:B-----5:R-:W-:Y:S02]  /*1070*/  PRMT R35, R24, 0x7632, R35 ;  /* 0x0000763218237816 */ /* 0x020fe40000000023 */
[----:B------:R-:W-:-:S02]  /*1080*/  PRMT R17, R25, 0x7632, R17 ;  /* 0x0000763219117816 */ /* 0x000fc40000000011 */
[----:B------:R-:W-:Y:S02]  /*1090*/  PRMT R34, R26, 0x7632, R34 ;  /* 0x000076321a227816 */ /* 0x000fe40000000022 */
[----:B------:R-:W-:Y:S01]  /*10a0*/  PRMT R16, R27, 0x7632, R16 ;  /* 0x000076321b107816 */ /* 0x000fe20000000010 */
[----:B------:R-:W-:Y:S06]  /*10b0*/  @P0 BRA `(.L_x_1670) ;  /* 0x00000000003c0947 */ /* 0x000fec0003800000 */
        /* <DEDUP_REMOVED lines=9> */
.L_x_1671:
[----:B------:R-:W2:Y:S04]  /*1150*/  LD.E.STRONG.GPU R28, desc[UR8][R20.64] ;  /* 0x00000008141c7980 */ /* 0x000ea8000c10f900 */
[----:B--2---:R-:W-:Y:S01]  /*1160*/  CCTL.IVALL ;  /* 0x00000000ff00798f */ /* 0x004fe20002000000 */
[----:B------:R-:W-:Y:S05]  /*1170*/  YIELD ;  /* 0x0000000000007946 */ /* 0x000fea0003800000 */
[----:B-----5:R-:W-:-:S04]  /*1180*/  LOP3.LUT R28, R28, R29, RZ, 0x3c, !PT ;  /* 0x0000001d1c1c7212 */ /* 0x020fc800078e3cff */
[----:B------:R-:W-:-:S13]  /*1190*/  ISETP.GT.AND P0, PT, R28, -0x1, PT ;  /* 0xffffffff1c00780c */ /* 0x000fda0003f04270 */
[----:B------:R-:W-:Y:S05]  /*11a0*/  @P0 BRA `(.L_x_1671) ;  /* 0xfffffffc00e80947 */ /* 0x000fea000383ffff */
.L_x_1670:
[----:B------:R-:W-:Y:S05]  /*11b0*/  WARPSYNC.ALL ;  /* 0x0000000000007948 */ /* 0x000fea0003800000 */
[----:B------:R-:W1:Y:S01]  /*11c0*/  @!P1 LDC R37, c[0x0][0x10] ;  /* 0x00000400ff259b82 */ /* 0x000e620000000800 */
[----:B------:R-:W-:-:S07]  /*11d0*/  @!P1 IMAD.SHL.U32 R29, R2, 0x2, RZ ;  /* 0x00000002021d9824 */ /* 0x000fce00078e00ff */
[----:B------:R-:W-:Y:S01]  /*11e0*/  BAR.SYNC.DEFER_BLOCKING 0x0 ;  /* 0x0000000000007b1d */ /* 0x000fe20000010000 */
[----:B------:R-:W-:-:S07]  /*11f0*/  @!P1 LOP3.LUT R29, R29, 0x7fffffc0, RZ, 0xc0, !PT ;  /* 0x7fffffc01d1d9812 */ /* 0x000fce00078ec0ff */
[----:B0-----:R-:W0:Y:S01]  /*1200*/  @!P1 LDC.64 R20, c[0x0][0x248] ;  /* 0x00009200ff149b82 */ /* 0x001e220000000a00 */
[C---:B------:R-:W-:Y:S01]  /*1210*/  LOP3.LUT P0, RZ, R2.reuse, 0xffffff1f, RZ, 0xc0, !PT ;  /* 0xffffff1f02ff7812 */ /* 0x040fe2000780c0ff */
[----:B------:R-:W-:Y:S01]  /*1220*/  ULDC.64 UR12, c[0x0][0x240] ;  /* 0x00009000000c7ab9 */ /* 0x000fe20000000a00 */
[----:B-1----:R-:W-:Y:S01]  /*1230*/  @!P1 IMAD R28, R37, UR4, R0 ;  /* 0x00000004251c9c24 */ /* 0x002fe2000f8e0200 */
[----:B------:R-:W-:-:S04]  /*1240*/  @!P1 LOP3.LUT R37, R2, 0x1f, RZ, 0xc0, !PT ;  /* 0x0000001f02259812 */ /* 0x000fc800078ec0ff */
[----:B------:R-:W-:-:S04]  /*1250*/  @!P1 LEA R28, R28, R29, 0x9 ;  /* 0x0000001d1c1c9211 */ /* 0x000fc800078e48ff */
[----:B------:R-:W-:-:S04]  /*1260*/  @!P1 IADD3 R28, R28, R37, RZ ;  /* 0x000000251c1c9210 */ /* 0x000fc80007ffe0ff */
[----:B------:R-:W-:-:S04]  /*1270*/  @!P1 SHF.L.U32 R29, R28, 0x1, RZ ;  /* 0x000000011c1d9819 */ /* 0x000fc800000006ff */
[C---:B------:R-:W-:Y:S01]  /*1280*/  @!P1 IADD3 R37, R29.reuse, 0x40, RZ ;  /* 0x000000401d259810 */ /* 0x040fe20007ffe0ff */
[----:B0-----:R-:W-:-:S04]  /*1290*/  @!P1 IMAD.WIDE.U32 R28, R29, 0x4, R20 ;  /* 0x000000041d1c9825 */ /* 0x001fc800078e0014 */
[----:B------:R-:W-:Y:S02]  /*12a0*/  @!P1 IMAD.WIDE.U32 R20, R37, 0x4, R20 ;  /* 0x0000000425149825 */ /* 0x000fe400078e0014 */
[----:B------:R-:W2:Y:S04]  /*12b0*/  @!P1 LDG.E.64 R28, desc[UR8][R28.64] ;  /* 0x000000081c1c9981 */ /* 0x000ea8000c1e1b00 */
[----:B------:R-:W3:Y:S01]  /*12c0*/  @!P1 LDG.E.64 R20, desc[UR8][R20.64] ;  /* 0x0000000814149981 */ /* 0x000ee2000c1e1b00 */
[----:B------:R-:W-:Y:S01]  /*12d0*/  CS2R R36, SRZ ;  /* 0x0000000000247805 */ /* 0x000fe2000001ff00 */
[----:B------:R-:W-:Y:S01]  /*12e0*/  BSSY B0, `(.L_x_1672) ;  /* 0x000003c000007945 */ /* 0x000fe20003800000 */
[----:B------:R-:W0:Y:S01]  /*12f0*/  @!P0 S2R R41, SR_CgaCtaId ;  /* 0x0000000000298919 */ /* 0x000e220000008800 */
[----:B--2---:R-:W-:Y:S01]  /*1300*/  @!P1 FADD.FTZ R39, RZ, R28 ;  /* 0x0000001cff279221 */ /* 0x004fe20000010000 */
[----:B------:R-:W-:-:S03]  /*1310*/  @!P1 FADD.FTZ R38, RZ, R29 ;  /* 0x0000001dff269221 */ /* 0x000fc60000010000 */
[----:B---3--:R-:W-:Y:S01]  /*1320*/  @!P1 FADD.FTZ R37, R20, R39 ;  /* 0x0000002714259221 */ /* 0x008fe20000010000 */
[----:B------:R-:W-:Y:S01]  /*1330*/  @!P1 FADD.FTZ R36, R21, R38 ;  /* 0x0000002615249221 */ /* 0x000fe20000010000 */
[----:B------:R-:W-:-:S03]  /*1340*/  ISETP.EQ.U32.AND P1, PT, RZ, UR12, PT ;  /* 0x0000000cff007c0c */ /* 0x000fc6000bf22070 */
        /* <DEDUP_REMOVED lines=8> */
[----:B------:R-:W1:Y:S01]  /*13d0*/  SHFL.BFLY PT, R28, R21, 0x4, 0x1f ;  /* 0x0c801f00151c7f89 */ /* 0x000e6200000e0000 */
[----:B------:R-:W-:-:S03]  /*13e0*/  @!P0 MOV R39, 0x400 ;  /* 0x0000040000278802 */ /* 0x000fc60000000f00 */
[----:B------:R-:W2:Y:S01]  /*13f0*/  SHFL.BFLY PT, R29, R20, 0x4, 0x1f ;  /* 0x0c801f00141d7f89 */ /* 0x000ea200000e0000 */
[----:B-1----:R-:W-:Y:S01]  /*1400*/  FADD.FTZ R28, R21, R28 ;  /* 0x0000001c151c7221 */ /* 0x002fe20000010000 */
[----:B--2---:R-:W-:-:S04]  /*1410*/  FADD.FTZ R29, R20, R29 ;  /* 0x0000001d141d7221 */ /* 0x004fc80000010000 */
[----:B------:R-:W1:Y:S04]  /*1420*/  SHFL.BFLY PT, R37, R28, 0x2, 0x1f ;  /* 0x0c401f001c257f89 */ /* 0x000e6800000e0000 */
[----:B------:R-:W2:Y:S01]  /*1430*/  SHFL.BFLY PT, R36, R29, 0x2, 0x1f ;  /* 0x0c401f001d247f89 */ /* 0x000ea200000e0000 */
[----:B-1----:R-:W-:Y:S01]  /*1440*/  FADD.FTZ R37, R28, R37 ;  /* 0x000000251c257221 */ /* 0x002fe20000010000 */
[----:B------:R-:W-:Y:S01]  /*1450*/  @!P0 VIADD R28, R39, 0xc80 ;  /* 0x00000c80271c8836 */ /* 0x000fe20000000000 */
[----:B------:R-:W-:Y:S01]  /*1460*/  @!P0 SHF.R.U32.HI R39, RZ, 0x2, R2 ;  /* 0x00000002ff278819 */ /* 0x000fe20000011602 */
[----:B--2---:R-:W-:Y:S02]  /*1470*/  FADD.FTZ R36, R29, R36 ;  /* 0x000000241d247221 */ /* 0x004fe40000010000 */
[----:B------:R-:W1:Y:S01]  /*1480*/  SHFL.BFLY PT, R38, R37, 0x1, 0x1f ;  /* 0x0c201f0025267f89 */ /* 0x000e6200000e0000 */
[----:B0-----:R-:W-:-:S02]  /*1490*/  @!P0 LEA R29, R41, R28, 0x18 ;  /* 0x0000001c291d8211 */ /* 0x001fc400078ec0ff */
[----:B------:R-:W-:Y:S01]  /*14a0*/  @!P0 LOP3.LUT R28, R39, 0x3ffffff8, RZ, 0xc0, !PT ;  /* 0x3ffffff8271c8812 */ /* 0x000fe200078ec0ff */
[----:B------:R-:W0:Y:S03]  /*14b0*/  SHFL.BFLY PT, R21, R36, 0x1, 0x1f ;  /* 0x0c201f0024157f89 */ /* 0x000e2600000e0000 */
[----:B------:R-:W-:Y:S01]  /*14c0*/  @!P0 IADD3 R28, R28, R29, RZ ;  /* 0x0000001d1c1c8210 */ /* 0x000fe20007ffe0ff */
[----:B-1----:R-:W-:-:S04]  /*14d0*/  FADD.FTZ R20, R37, R38 ;  /* 0x0000002625147221 */ /* 0x002fc80000010000 */
[----:B------:R-:W-:Y:S01]  /*14e0*/  @!P0 FMUL.FTZ R20, R20, 2.4414062863797880709e-05 ;  /* 0x37cccccd14148820 */ /* 0x000fe20000410000 */
[----:B0-----:R-:W-:-:S03]  /*14f0*/  FADD.FTZ R38, R36, R21 ;  /* 0x0000001524267221 */ /* 0x001fc60000010000 */
[----:B------:R-:W-:-:S04]  /*1500*/  @!P0 FMUL.FTZ R21, R20, R20 ;  /* 0x0000001414158220 */ /* 0x000fc80000410000 */
[----:B------:R-:W-:-:S05]  /*1510*/  @!P0 FFMA.FTZ R21, R38, 2.4414062863797880709e-05, -R21 ;  /* 0x37cccccd26158823 */ /* 0x000fca0000010815 */
[----:B------:R-:W-:-:S05]  /*1520*/  @!P0 FMNMX.FTZ R21, RZ, R21, !PT ;  /* 0x00000015ff158209 */ /* 0x000fca0007810000 */
[----:B------:R0:W-:Y:S01]  /*1530*/  @!P0 STS.64 [R28], R20 ;  /* 0x000000141c008388 */ /* 0x0001e20000000a00 */
[----:B------:R-:W-:Y:S01]  /*1540*/  BAR.SYNC.DEFER_BLOCKING 0x0 ;  /* 0x0000000000007b1d */ /* 0x000fe20000010000 */
[----:B------:R-:W-:-:S04]  /*1550*/  LOP3.LUT P0, RZ, R4, 0x3f, RZ, 0xc0, !PT ;  /* 0x0000003f04ff7812 */ /* 0x000fc8000780c0ff */
[----:B------:R-:W-:-:S04]  /*1560*/  ISETP.GT.U32.OR P0, PT, R2, 0x7, P0 ;  /* 0x000000070200780c */ /* 0x000fc80000704470 */
[----:B------:R-:W-:-:S13]  /*1570*/  ISETP.EQ.OR.EX P0, PT, RZ, UR13, P0, P1 ;  /* 0x0000000dff007c0c */ /* 0x000fda0008702710 */
[----:B0-----:R-:W-:Y:S05]  /*1580*/  @P0 BRA `(.L_x_1673) ;  /* 0x0000000000440947 */ /* 0x001fea0003800000 */
[----:B------:R-:W0:Y:S01]  /*1590*/  S2UR UR7, SR_CgaCtaId ;  /* 0x00000000000779c3 */ /* 0x000e220000008800 */
[----:B------:R-:W-:Y:S01]  /*15a0*/  UMOV UR6, 0x400 ;  /* 0x0000040000067882 */ /* 0x000fe20000000000 */
[C---:B------:R-:W-:Y:S01]  /*15b0*/  SHF.L.U32 R29, R5.reuse, 0x3, RZ ;  /* 0x00000003051d7819 */ /* 0x040fe200000006ff */
[----:B------:R-:W-:Y:S01]  /*15c0*/  UIADD3 UR6, UR6, 0xc80, URZ ;  /* 0x00000c8006067890 */ /* 0x000fe2000fffe03f */
[----:B------:R-:W-:Y:S02]  /*15d0*/  SHF.L.U64.HI R37, R5, 0x3, R8 ;  /* 0x0000000305257819 */ /* 0x000fe40000010208 */
        /* <DEDUP_REMOVED lines=12> */
.L_x_1673:
[----:B------:R-:W-:Y:S05]  /*16a0*/  BSYNC B0 ;  /* 0x0000000000007941 */ /* 0x000fea0003800000 */
.L_x_1672:
[----:B------:R-:W1:Y:S01]  /*16b0*/  S2UR UR7, SR_CgaCtaId ;  /* 0x00000000000779c3 */ /* 0x000e620000008800 */
[----:B0-----:R-:W-:Y:S01]  /*16c0*/  SHF.L.U32 R20, R5, 0x3, RZ ;  /* 0x0000000305147819 */ /* 0x001fe200000006ff */
[----:B------:R-:W-:Y:S01]  /*16d0*/  IMAD R7, R7, 0x50, R10 ;  /* 0x0000005007077824 */ /* 0x000fe200078e020a */
[----:B------:R-:W-:Y:S01]  /*16e0*/  UMOV UR6, 0x400 ;  /* 0x0000040000067882 */ /* 0x000fe20000000000 */
[----:B------:R-:W-:Y:S01]  /*16f0*/  SHF.L.U32 R33, R33, 0x10, RZ ;  /* 0x0000001021217819 */ /* 0x000fe200000006ff */
[----:B------:R-:W-:Y:S01]  /*1700*/  UIADD3 UR6, UR6, 0xc80, URZ ;  /* 0x00000c8006067890 */ /* 0x000fe2000fffe03f */
[----:B------:R-:W-:Y:S01]  /*1710*/  LOP3.LUT R20, R20, 0x8, RZ, 0xc0, !PT ;  /* 0x0000000814147812 */ /* 0x000fe200078ec0ff */
[----:B------:R-:W-:Y:S01]  /*1720*/  IMAD.SHL.U32 R28, R7, 0x4, RZ ;  /* 0x00000004071c7824 */ /* 0x000fe200078e00ff */
[----:B------:R-:W-:Y:S01]  /*1730*/  SHF.L.U32 R24, R24, 0x10, RZ ;  /* 0x0000001018187819 */ /* 0x000fe200000006ff */
[----:B------:R-:W-:Y:S01]  /*1740*/  IMAD.U32 R37, R30, 0x10000, RZ ;  /* 0x000100001e257824 */ /* 0x000fe200078e00ff */
[----:B------:R-:W-:Y:S01]  /*1750*/  IADD3 R7, RZ, -R20, RZ ;  /* 0x80000014ff077210 */ /* 0x000fe20007ffe0ff */
[----:B------:R-:W-:Y:S01]  /*1760*/  IMAD.WIDE.U32 R20, R28, -0x33333333, RZ ;  /* 0xcccccccd1c147825 */ /* 0x000fe200078e00ff */
[----:B------:R-:W-:Y:S01]  /*1770*/  SHF.L.U32 R35, R35, 0x10, RZ ;  /* 0x0000001023237819 */ /* 0x000fe200000006ff */
[----:B------:R-:W-:Y:S01]  /*1780*/  ULOP3.LUT UR4, UR4, 0x1, URZ, 0x3c, !UPT ;  /* 0x0000000104047892 */ /* 0x000fe2000f8e3c3f */
[----:B------:R-:W-:Y:S01]  /*1790*/  MOV R20, R7 ;  /* 0x0000000700147202 */ /* 0x000fe20000000f00 */
[----:B------:R-:W-:Y:S01]  /*17a0*/  IMAD.U32 R36, R27, 0x10000, RZ ;  /* 0x000100001b247824 */ /* 0x000fe200078e00ff */
[----:B------:R-:W-:-:S02]  /*17b0*/  SHF.L.U32 R34, R34, 0x10, RZ ;  /* 0x0000001022227819 */ /* 0x000fc400000006ff */
[----:B------:R-:W-:Y:S02]  /*17c0*/  LEA.HI R20, R21, R20, RZ, 0x1b ;  /* 0x0000001415147211 */ /* 0x000fe400078fd8ff */
[----:B------:R-:W-:Y:S02]  /*17d0*/  SHF.L.U32 R47, R18, 0x10, RZ ;  /* 0x00000010122f7819 */ /* 0x000fe400000006ff */
[----:B------:R-:W-:Y:S01]  /*17e0*/  SHF.L.U32 R25, R25, 0x10, RZ ;  /* 0x0000001019197819 */ /* 0x000fe200000006ff */
[----:B-1----:R-:W-:-:S06]  /*17f0*/  ULEA UR6, UR7, UR6, 0x18 ;  /* 0x0000000607067291 */ /* 0x002fcc000f8ec03f */
[----:B------:R-:W-:Y:S01]  /*1800*/  LEA R20, R20, UR6, 0x3 ;  /* 0x0000000614147c11 */ /* 0x000fe2000f8e18ff */
[----:B------:R-:W-:-:S05]  /*1810*/  ULDC UR6, c[0x0][0x230] ;  /* 0x00008c0000067ab9 */ /* 0x000fca0000000800 */
[----:B------:R-:W0:Y:S02]  /*1820*/  LDS.64 R20, [R20] ;  /* 0x0000000014147984 */ /* 0x000e240000000a00 */
[----:B0-----:R-:W-:Y:S01]  /*1830*/  FADD.FTZ R7, R21, UR6 ;  /* 0x0000000615077e21 */ /* 0x001fe20008010000 */
[--C-:B------:R-:W-:Y:S01]  /*1840*/  FADD.FTZ R10, R3, -R20.reuse ;  /* 0x80000014030a7221 */ /* 0x100fe20000010000 */
[----:B------:R-:W-:Y:S02]  /*1850*/  IMAD.U32 R21, R26, 0x10000, RZ ;  /* 0x000100001a157824 */ /* 0x000fe400078e00ff */
[----:B------:R-:W-:Y:S01]  /*1860*/  FADD.FTZ R26, -R20, R33 ;  /* 0x00000021141a7221 */ /* 0x000fe20000010100 */
[----:B------:R-:W-:Y:S01]  /*1870*/  SHF.L.U32 R33, R32, 0x10, RZ ;  /* 0x0000001020217819 */ /* 0x000fe200000006ff */
[--C-:B------:R-:W-:Y:S01]  /*1880*/  FADD.FTZ R38, R49, -R20.reuse ;  /* 0x8000001431267221 */ /* 0x100fe20000010000 */
[----:B------:R-:W0:Y:S01]  /*1890*/  MUFU.RSQ R7, R7 ;  /* 0x0000000700077308 */ /* 0x000e220000001400 */
[----:B------:R-:W-:Y:S01]  /*18a0*/  SHF.L.U32 R49, R22, 0x10, RZ ;  /* 0x0000001016317819 */ /* 0x000fe200000006ff */
[----:B------:R-:W-:Y:S01]  /*18b0*/  FADD.FTZ R44, R53, -R20 ;  /* 0x80000014352c7221 */ /* 0x000fe20000010000 */
[C---:B------:R-:W-:Y:S01]  /*18c0*/  FADD.FTZ R32, -R20.reuse, R33 ;  /* 0x0000002114207221 */ /* 0x040fe20000010100 */
[----:B------:R-:W-:Y:S01]  /*18d0*/  SHF.L.U32 R33, R31, 0x10, RZ ;  /* 0x000000101f217819 */ /* 0x000fe200000006ff */
[C---:B------:R-:W-:Y:S01]  /*18e0*/  FADD.FTZ R46, -R20.reuse, R37 ;  /* 0x00000025142e7221 */ /* 0x040fe20000010100 */
[C---:B------:R-:W-:Y:S01]  /*18f0*/  FADD.FTZ R50, -R20.reuse, R49 ;  /* 0x0000003114327221 */ /* 0x040fe20000010100 */
[----:B------:R-:W-:Y:S01]  /*1900*/  FADD.FTZ R48, -R20, R47 ;  /* 0x0000002f14307221 */ /* 0x000fe20000010100 */
[----:B------:R-:W-:Y:S01]  /*1910*/  ULDC.64 UR6, c[0x0][0x210] ;  /* 0x0000840000067ab9 */ /* 0x000fe20000000a00 */
[----:B0-----:R-:W-:Y:S01]  /*1920*/  FMUL.FTZ R10, R10, R7 ;  /* 0x000000070a0a7220 */ /* 0x001fe20000410000 */
[C---:B------:R-:W-:Y:S01]  /*1930*/  FMUL.FTZ R29, R7.reuse, R26 ;  /* 0x0000001a071d7220 */ /* 0x040fe20000410000 */
[C---:B------:R-:W-:Y:S01]  /*1940*/  FMUL.FTZ R31, R7.reuse, R44 ;  /* 0x0000002c071f7220 */ /* 0x040fe20000410000 */
[----:B------:R-:W-:Y:S01]  /*1950*/  FMUL.FTZ R32, R7, R32 ;  /* 0x0000002007207220 */ /* 0x000fe20000410000 */
[----:B------:R-:W-:Y:S01]  /*1960*/  FFMA.FTZ R3, R10, R24, R21 ;  /* 0x000000180a037223 */ /* 0x000fe20000010015 */
[----:B------:R-:W-:Y:S01]  /*1970*/  FFMA.FTZ R10, R29, R35, R34 ;  /* 0x000000231d0a7223 */ /* 0x000fe20000010022 */
[----:B------:R-:W-:Y:S01]  /*1980*/  SHF.L.U32 R29, R19, 0x10, RZ ;  /* 0x00000010131d7819 */ /* 0x000fe200000006ff */
[C---:B------:R-:W-:Y:S01]  /*1990*/  FMUL.FTZ R19, R7.reuse, R38 ;  /* 0x0000002607137220 */ /* 0x040fe20000410000 */
[----:B------:R-:W-:Y:S01]  /*19a0*/  SHF.L.U32 R38, R16, 0x10, RZ ;  /* 0x0000001010267819 */ /* 0x000fe200000006ff */
[C---:B------:R-:W-:Y:S01]  /*19b0*/  FADD.FTZ R44, -R20.reuse, R33 ;  /* 0x00000021142c7221 */ /* 0x040fe20000010100 */
[----:B------:R-:W-:Y:S01]  /*19c0*/  FMUL.FTZ R37, R7, R46 ;  /* 0x0000002e07257220 */ /* 0x000fe20000410000 */
[----:B------:R-:W-:Y:S01]  /*19d0*/  FADD.FTZ R40, -R20, R29 ;  /* 0x0000001d14287221 */ /* 0x000fe20000010100 */
[----:B------:R-:W-:Y:S01]  /*19e0*/  FADD.FTZ R16, R51, -R20 ;  /* 0x8000001433107221 */ /* 0x000fe20000010000 */
[----:B------:R-:W-:Y:S01]  /*19f0*/  FMUL.FTZ R50, R7, R50 ;  /* 0x0000003207327220 */ /* 0x000fe20000410000 */
[----:B------:R-:W-:Y:S01]  /*1a00*/  SHF.L.U32 R29, R17, 0x10, RZ ;  /* 0x00000010111d7819 */ /* 0x000fe200000006ff */
[----:B------:R-:W-:Y:S01]  /*1a10*/  FMUL.FTZ R17, R7, R40 ;  /* 0x0000002807117220 */ /* 0x000fe20000410000 */
[----:B------:R-:W-:Y:S01]  /*1a20*/  SHF.L.U32 R51, R23, 0x10, RZ ;  /* 0x0000001017337819 */ /* 0x000fe200000006ff */
[--C-:B------:R-:W-:Y:S01]  /*1a30*/  FFMA.FTZ R32, R35, R32, R34.reuse ;  /* 0x0000002023207223 */ /* 0x100fe20000010022 */
[----:B------:R-:W-:Y:S01]  /*1a40*/  FMUL.FTZ R33, R7, R44 ;  /* 0x0000002c07217220 */ /* 0x000fe20000410000 */
[----:B------:R-:W-:Y:S01]  /*1a50*/  FFMA.FTZ R37, R35, R37, R34 ;  /* 0x0000002523257223 */ /* 0x000fe20000010022 */
[----:B------:R-:W-:Y:S01]  /*1a60*/  FADD.FTZ R44, R55, -R20 ;  /* 0x80000014372c7221 */ /* 0x000fe20000010000 */
[----:B------:R-:W-:Y:S01]  /*1a70*/  FMUL.FTZ R22, R7, R48 ;  /* 0x0000003007167220 */ /* 0x000fe20000410000 */
[----:B------:R-:W-:Y:S01]  /*1a80*/  FFMA.FTZ R34, R35, R50, R34 ;  /* 0x0000003223227223 */ /* 0x000fe20000010022 */
[----:B------:R-:W-:Y:S01]  /*1a90*/  FMUL.FTZ R27, R10, -1.4426950216293334961 ;  /* 0xbfb8aa3b0a1b7820 */ /* 0x000fe20000410000 */
[--C-:B------:R-:W-:Y:S01]  /*1aa0*/  FADD.FTZ R46, R57, -R20.reuse ;  /* 0x80000014392e7221 */ /* 0x100fe20000010000 */
[--C-:B------:R-:W-:Y:S01]  /*1ab0*/  FADD.FTZ R48, R59, -R20.reuse ;  /* 0x800000143b307221 */ /* 0x100fe20000010000 */
[----:B------:R-:W-:Y:S01]  /*1ac0*/  FADD.FTZ R50, R61, -R20 ;  /* 0x800000143d327221 */ /* 0x000fe20000010000 */
[----:B------:R-:W-:Y:S01]  /*1ad0*/  FFMA.FTZ R19, R19, R25, R36 ;  /* 0x0000001913137223 */ /* 0x000fe20000010024 */
[----:B------:R-:W-:Y:S01]  /*1ae0*/  FFMA.FTZ R17, R17, R29, R38 ;  /* 0x0000001d11117223 */ /* 0x000fe20000010026 */
[----:B------:R-:W-:Y:S01]  /*1af0*/  FADD.FTZ R20, -R20, R51 ;  /* 0x0000003314147221 */ /* 0x000fe20000010100 */
[C---:B------:R-:W-:Y:S01]  /*1b00*/  FMUL.FTZ R16, R7.reuse, R16 ;  /* 0x0000001007107220 */ /* 0x040fe20000410000 */
[C---:B------:R-:W-:Y:S01]  /*1b10*/  FMUL.FTZ R30, R7.reuse, R44 ;  /* 0x0000002c071e7220 */ /* 0x040fe20000410000 */
[----:B------:R-:W-:Y:S01]  /*1b20*/  FMUL.FTZ R49, R7, R48 ;  /* 0x0000003007317220 */ /* 0x000fe20000410000 */
[----:B------:R-:W-:Y:S01]  /*1b30*/  FMUL.FTZ R26, R3, -1.4426950216293334961 ;  /* 0xbfb8aa3b031a7820 */ /* 0x000fe20000410000 */
[----:B------:R-:W-:Y:S01]  /*1b40*/  FMUL.FTZ R40, R19, -1.4426950216293334961 ;  /* 0xbfb8aa3b13287820 */ /* 0x000fe20000410000 */
[----:B------:R-:W-:Y:S01]  /*1b50*/  FMUL.FTZ R39, R17, -1.4426950216293334961 ;  /* 0xbfb8aa3b11277820 */ /* 0x000fe20000410000 */
[----:B------:R-:W-:Y:S01]  /*1b60*/  FMUL.FTZ R20, R7, R20 ;  /* 0x0000001407147220 */ /* 0x000fe20000410000 */
[----:B------:R-:W0:Y:S01]  /*1b70*/  MUFU.EX2 R27, R27 ;  /* 0x0000001b001b7308 */ /* 0x000e220000000800 */
[C-C-:B------:R-:W-:Y:S01]  /*1b80*/  FFMA.FTZ R16, R24.reuse, R16, R21.reuse ;  /* 0x0000001018107223 */ /* 0x140fe20000010015 */
[----:B------:R-:W-:Y:S01]  /*1b90*/  FFMA.FTZ R31, R25, R31, R36 ;  /* 0x0000001f191f7223 */ /* 0x000fe20000010024 */
[--C-:B------:R-:W-:Y:S01]  /*1ba0*/  FFMA.FTZ R33, R29, R33, R38.reuse ;  /* 0x000000211d217223 */ /* 0x100fe20000010026 */
[C-C-:B------:R-:W-:Y:S01]  /*1bb0*/  FFMA.FTZ R30, R24.reuse, R30, R21.reuse ;  /* 0x0000001e181e7223 */ /* 0x140fe20000010015 */
[----:B------:R-:W-:Y:S01]  /*1bc0*/  FMUL.FTZ R18, R7, R46 ;  /* 0x0000002e07127220 */ /* 0x000fe20000410000 */
[--C-:B------:R-:W-:Y:S01]  /*1bd0*/  FFMA.FTZ R22, R29, R22, R38.reuse ;  /* 0x000000161d167223 */ /* 0x100fe20000010026 */
[----:B------:R-:W-:Y:S01]  /*1be0*/  FFMA.FTZ R21, R24, R49, R21 ;  /* 0x0000003118157223 */ /* 0x000fe20000010015 */
[----:B------:R-:W-:Y:S01]  /*1bf0*/  FMUL.FTZ R49, R7, R50 ;  /* 0x0000003207317220 */ /* 0x000fe20000410000 */
[----:B------:R-:W-:Y:S01]  /*1c00*/  FFMA.FTZ R38, R29, R20, R38 ;  /* 0x000000141d267223 */ /* 0x000fe20000010026 */
[----:B------:R-:W-:Y:S01]  /*1c10*/  FMUL.FTZ R42, R16, -1.4426950216293334961 ;  /* 0xbfb8aa3b102a7820 */ /* 0x000fe20000410000 */
[----:B------:R-:W1:Y:S01]  /*1c20*/  MUFU.EX2 R26, R26 ;  /* 0x0000001a001a7308 */ /* 0x000e620000000800 */
[----:B------:R-:W-:Y:S01]  /*1c30*/  FMUL.FTZ R43, R31, -1.4426950216293334961 ;  /* 0xbfb8aa3b1f2b7820 */ /* 0x000fe20000410000 */
[----:B------:R-:W-:Y:S01]  /*1c40*/  FMUL.FTZ R44, R33, -1.4426950216293334961 ;  /* 0xbfb8aa3b212c7820 */ /* 0x000fe20000410000 */
[C-C-:B------:R-:W-:Y:S01]  /*1c50*/  FFMA.FTZ R18, R25.reuse, R18, R36.reuse ;  /* 0x0000001219127223 */ /* 0x140fe20000010024 */
[----:B------:R-:W-:Y:S01]  /*1c60*/  FFMA.FTZ R36, R25, R49, R36 ;  /* 0x0000003119247223 */ /* 0x000fe20000010024 */
[----:B------:R-:W-:Y:S01]  /*1c70*/  FMUL.FTZ R7, R38, -1.4426950216293334961 ;  /* 0xbfb8aa3b26077820 */ /* 0x000fe20000410000 */
        /* <DEDUP_REMOVED lines=8> */
[--C-:B------:R-:W-:Y:S01]  /*1d00*/  SHF.R.S32.HI R29, RZ, 0x1f, R28.reuse ;  /* 0x0000001fff1d7819 */ /* 0x100fe2000001141c */
[----:B------:R-:W-:Y:S01]  /*1d10*/  FMUL.FTZ R48, R22, -1.4426950216293334961 ;  /* 0xbfb8aa3b16307820 */ /* 0x000fe20000410000 */
[----:B------:R-:W-:Y:S01]  /*1d20*/  MUFU.EX2 R39, R39 ;  /* 0x0000002700277308 */ /* 0x000fe20000000800 */
[----:B0-----:R-:W-:Y:S01]  /*1d30*/  FADD.FTZ R27, R27, 1 ;  /* 0x3f8000001b1b7421 */ /* 0x001fe20000010000 */
[----:B-1----:R-:W-:Y:S01]  /*1d40*/  FADD.FTZ R20, R26, 1 ;  /* 0x3f8000001a147421 */ /* 0x002fe20000010000 */
[----:B------:R-:W-:-:S05]  /*1d50*/  IMAD.WIDE.U32 R28, R9, 0xa0000, R28 ;  /* 0x000a0000091c7825 */ /* 0x000fca00078e001c */
[----:B------:R-:W-:Y:S01]  /*1d60*/  MUFU.EX2 R42, R42 ;  /* 0x0000002a002a7308 */ /* 0x000fe20000000800 */
[----:B--2---:R-:W-:-:S07]  /*1d70*/  FADD.FTZ R40, R40, 1 ;  /* 0x3f80000028287421 */ /* 0x004fce0000010000 */
[----:B------:R-:W-:Y:S08]  /*1d80*/  MUFU.EX2 R43, R43 ;  /* 0x0000002b002b7308 */ /* 0x000ff00000000800 */
[----:B------:R-:W0:Y:S08]  /*1d90*/  MUFU.EX2 R44, R44 ;  /* 0x0000002c002c7308 */ /* 0x000e300000000800 */
[----:B------:R-:W1:Y:S08]  /*1da0*/  MUFU.EX2 R23, R35 ;  /* 0x0000002300177308 */ /* 0x000e700000000800 */
[----:B------:R1:W2:Y:S01]  /*1db0*/  MUFU.EX2 R25, R50 ;  /* 0x0000003200197308 */ /* 0x0002a20000000800 */
[----:B0-----:R-:W-:-:S07]  /*1dc0*/  FADD.FTZ R44, R44, 1 ;  /* 0x3f8000002c2c7421 */ /* 0x001fce0000010000 */
[----:B------:R-:W0:Y:S01]  /*1dd0*/  MUFU.EX2 R7, R7 ;  /* 0x0000000700077308 */ /* 0x000e220000000800 */
[----:B-1----:R-:W-:Y:S01]  /*1de0*/  FADD.FTZ R50, R23, 1 ;  /* 0x3f80000017327421 */ /* 0x002fe20000010000 */
[----:B------:R-:W-:-:S06]  /*1df0*/  IADD3 R23, P0, R15, R28, RZ ;  /* 0x0000001c0f177210 */ /* 0x000fcc0007f1e0ff */
[----:B------:R-:W1:Y:S01]  /*1e00*/  MUFU.EX2 R41, R41 ;  /* 0x0000002900297308 */ /* 0x000e620000000800 */
[----:B--2---:R-:W-:-:S07]  /*1e10*/  FADD.FTZ R9, R25, 1 ;  /* 0x3f80000019097421 */ /* 0x004fce0000010000 */
[----:B------:R-:W-:Y:S01]  /*1e20*/  MUFU.EX2 R45, R45 ;  /* 0x0000002d002d7308 */ /* 0x000fe20000000800 */
[----:B0-----:R-:W-:-:S07]  /*1e30*/  FADD.FTZ R7, R7, 1 ;  /* 0x3f80000007077421 */ /* 0x001fce0000010000 */
[----:B------:R-:W0:Y:S01]  /*1e40*/  MUFU.EX2 R46, R46 ;  /* 0x0000002e002e7308 */ /* 0x000e220000000800 */
[----:B-1----:R-:W-:-:S07]  /*1e50*/  FADD.FTZ R41, R41, 1 ;  /* 0x3f80000029297421 */ /* 0x002fce0000010000 */
[----:B------:R-:W1:Y:S08]  /*1e60*/  MUFU.EX2 R47, R47 ;  /* 0x0000002f002f7308 */ /* 0x000e700000000800 */
[----:B------:R-:W-:Y:S01]  /*1e70*/  MUFU.EX2 R49, R49 ;  /* 0x0000003100317308 */ /* 0x000fe20000000800 */
[----:B0-----:R-:W-:-:S07]  /*1e80*/  FADD.FTZ R46, R46, 1 ;  /* 0x3f8000002e2e7421 */ /* 0x001fce0000010000 */
[----:B------:R0:W2:Y:S08]  /*1e90*/  MUFU.EX2 R24, R48 ;  /* 0x0000003000187308 */ /* 0x0000b00000000800 */
[----:B------:R3:W4:Y:S01]  /*1ea0*/  MUFU.RCP R35, R27 ;  /* 0x0000001b00237308 */ /* 0x0007220000001000 */
[----:B0-----:R-:W-:Y:S01]  /*1eb0*/  FADD.FTZ R48, R39, 1 ;  /* 0x3f80000027307421 */ /* 0x001fe20000010000 */
[----:B------:R-:W-:Y:S01]  /*1ec0*/  FADD.FTZ R39, R42, 1 ;  /* 0x3f8000002a277421 */ /* 0x000fe20000010000 */
[----:B------:R-:W-:Y:S01]  /*1ed0*/  FADD.FTZ R42, R43, 1 ;  /* 0x3f8000002b2a7421 */ /* 0x000fe20000010000 */
[----:B------:R-:W-:Y:S01]  /*1ee0*/  FADD.FTZ R43, R45, 1 ;  /* 0x3f8000002d2b7421 */ /* 0x000fe20000010000 */
[----:B-1----:R-:W-:-:S03]  /*1ef0*/  FADD.FTZ R45, R47, 1 ;  /* 0x3f8000002f2d7421 */ /* 0x002fc60000010000 */
[----:B------:R-:W0:Y:S01]  /*1f00*/  MUFU.RCP R20, R20 ;  /* 0x0000001400147308 */ /* 0x000e220000001000 */
[----:B---3--:R-:W-:Y:S01]  /*1f10*/  IADD3 R27, R11, R29, RZ ;  /* 0x0000001d0b1b7210 */ /* 0x008fe20007ffe0ff */
[----:B--2---:R-:W-:Y:S01]  /*1f20*/  FADD.FTZ R24, R24, 1 ;  /* 0x3f80000018187421 */ /* 0x004fe20000010000 */
[-C--:B------:R-:W-:Y:S02]  /*1f30*/  IADD3 R11, P1, R12, R28.reuse, RZ ;  /* 0x0000001c0c0b7210 */ /* 0x080fe40007f3e0ff */
[----:B------:R-:W-:Y:S02]  /*1f40*/  IADD3.X R54, RZ, R27, RZ, P0, !PT ;  /* 0x0000001bff367210 */ /* 0x000fe400007fe4ff */
[----:B------:R-:W-:Y:S01]  /*1f50*/  LEA R12, P3, R11, UR6, 0x1 ;  /* 0x000000060b0c7c11 */ /* 0x000fe2000f8608ff */
[----:B------:R-:W1:Y:S01]  /*1f60*/  MUFU.RCP R40, R40 ;  /* 0x0000002800287308 */ /* 0x000e620000001000 */
[----:B------:R-:W-:Y:S01]  /*1f70*/  IMAD.X R26, RZ, RZ, R27, P1 ;  /* 0x000000ffff1a7224 */ /* 0x000fe200008e061b */
[-C--:B------:R-:W-:Y:S01]  /*1f80*/  IADD3 R25, P1, R14, R28.reuse, RZ ;  /* 0x0000001c0e197210 */ /* 0x080fe20007f3e0ff */
[----:B----4-:R-:W-:Y:S01]  /*1f90*/  FMUL.FTZ R35, R10, R35 ;  /* 0x000000230a237220 */ /* 0x010fe20000410000 */
[----:B------:R-:W-:-:S02]  /*1fa0*/  IADD3 R28, P2, R13, R28, RZ ;  /* 0x0000001c0d1c7210 */ /* 0x000fc40007f5e0ff */
[----:B------:R-:W-:Y:S01]  /*1fb0*/  LEA.HI.X R13, R11, UR7, R26, 0x1, P3 ;  /* 0x000000070b0d7c11 */ /* 0x000fe200098f0c1a */
[----:B------:R-:W-:Y:S01]  /*1fc0*/  FADD.FTZ R11, R49, 1 ;  /* 0x3f800000310b7421 */ /* 0x000fe20000010000 */
[----:B------:R-:W2:Y:S01]  /*1fd0*/  MUFU.RCP R48, R48 ;  /* 0x0000003000307308 */ /* 0x000ea20000001000 */
[----:B0-----:R-:W-:Y:S01]  /*1fe0*/  FMUL.FTZ R20, R3, R20 ;  /* 0x0000001403147220 */ /* 0x001fe20000410000 */
[-C--:B------:R-:W-:Y:S02]  /*1ff0*/  IADD3.X R15, RZ, R27.reuse, RZ, P2, !PT ;  /* 0x0000001bff0f7210 */ /* 0x080fe400017fe4ff */
[----:B------:R-:W-:Y:S02]  /*2000*/  LEA R14, P0, R28, UR6, 0x1 ;  /* 0x000000061c0e7c11 */ /* 0x000fe4000f8008ff */
[----:B------:R-:W-:Y:S02]  /*2010*/  F2FP.BF16.F32.PACK_AB R20, R35, R20 ;  /* 0x000000142314723e */ /* 0x000fe400000010ff */
[----:B------:R-:W0:Y:S01]  /*2020*/  MUFU.RCP R42, R42 ;  /* 0x0000002a002a7308 */ /* 0x000e220000001000 */
[----:B-1----:R-:W-:Y:S01]  /*2030*/  FMUL.FTZ R40, R19, R40 ;  /* 0x0000002813287220 */ /* 0x002fe20000410000 */
[----:B------:R-:W-:Y:S01]  /*2040*/  PRMT R3, R20, 0x7632, R3 ;  /* 0x0000763214037816 */ /* 0x000fe20000000003 */
[----:B------:R-:W-:Y:S01]  /*2050*/  STG.E.U16 desc[UR8][R12.64], R20 ;  /* 0x000000140c007986 */ /* 0x000fe2000c101508 */
[----:B------:R-:W-:-:S02]  /*2060*/  IADD3.X R52, RZ, R27, RZ, P1, !PT ;  /* 0x0000001bff347210 */ /* 0x000fc40000ffe4ff */
[----:B------:R-:W-:Y:S01]  /*2070*/  LEA.HI.X R15, R28, UR7, R15, 0x1, P0 ;  /* 0x000000071c0f7c11 */ /* 0x000fe200080f0c0f */
[----:B------:R-:W-:Y:S01]  /*2080*/  STG.E.U16 desc[UR8][R12.64+0x2], R3 ;  /* 0x000002030c007986 */ /* 0x000fe2000c101508 */
[----:B------:R-:W1:Y:S01]  /*2090*/  MUFU.RCP R44, R44 ;  /* 0x0000002c002c7308 */ /* 0x000e620000001000 */
[----:B--2---:R-:W-:Y:S01]  /*20a0*/  FMUL.FTZ R17, R17, R48 ;  /* 0x0000003011117220 */ /* 0x004fe20000410000 */
[----:B------:R-:W-:Y:S02]  /*20b0*/  LEA R26, P2, R23, UR6, 0x1 ;  /* 0x00000006171a7c11 */ /* 0x000fe4000f8408ff */
[----:B------:R-:W-:Y:S02]  /*20c0*/  IADD3 R5, P0, R5, 0x5, RZ ;  /* 0x0000000505057810 */ /* 0x000fe40007f1e0ff */
[----:B------:R-:W-:Y:S02]  /*20d0*/  F2FP.BF16.F32.PACK_AB R40, R17, R40 ;  /* 0x000000281128723e */ /* 0x000fe400000010ff */
[----:B------:R-:W2:Y:S01]  /*20e0*/  MUFU.RCP R7, R7 ;  /* 0x0000000700077308 */ /* 0x000ea20000001000 */
[----:B0-----:R-:W-:Y:S01]  /*20f0*/  FMUL.FTZ R42, R31, R42 ;  /* 0x0000002a1f2a7220 */ /* 0x001fe20000410000 */
[----:B------:R-:W-:Y:S01]  /*2100*/  LEA.HI.X R27, R23, UR7, R54, 0x1, P2 ;  /* 0x00000007171b7c11 */ /* 0x000fe200090f0c36 */
[----:B------:R-:W-:Y:S01]  /*2110*/  STG.E.U16 desc[UR8][R12.64+0x4], R40 ;  /* 0x000004280c007986 */ /* 0x000fe2000c101508 */
[----:B------:R-:W-:-:S02]  /*2120*/  IADD3.X R8, RZ, R8, RZ, P0, !PT ;  /* 0x00000008ff087210 */ /* 0x000fc400007fe4ff */
[----:B------:R-:W-:Y:S02]  /*2130*/  ISETP.GE.U32.AND P0, PT, R5, UR10, PT ;  /* 0x0000000a05007c0c */ /* 0x000fe4000bf06070 */
[----:B------:R-:W0:Y:S01]  /*2140*/  MUFU.RCP R39, R39 ;  /* 0x0000002700277308 */ /* 0x000e220000001000 */
[----:B-1----:R-:W-:Y:S01]  /*2150*/  FMUL.FTZ R33, R33, R44 ;  /* 0x0000002c21217220 */ /* 0x002fe20000410000 */
[----:B------:R-:W-:-:S04]  /*2160*/  ISETP.GE.AND.EX P0, PT, R8, UR5, PT, P0 ;  /* 0x0000000508007c0c */ /* 0x000fc8000bf06300 */
[----:B------:R-:W-:Y:S02]  /*2170*/  F2FP.BF16.F32.PACK_AB R42, R33, R42 ;  /* 0x0000002a212a723e */ /* 0x000fe400000010ff */
[----:B------:R-:W1:Y:S01]  /*2180*/  MUFU.RCP R41, R41 ;  /* 0x0000002900297308 */ /* 0x000e620000001000 */
[----:B--2---:R-:W-:Y:S01]  /*2190*/  FMUL.FTZ R38, R38, R7 ;  /* 0x0000000726267220 */ /* 0x004fe20000410000 */
[----:B------:R-:W-:-:S05]  /*21a0*/  PRMT R7, R40, 0x7632, R7 ;  /* 0x0000763228077816 */ /* 0x000fca0000000007 */
[----:B------:R2:W-:Y:S01]  /*21b0*/  STG.E.U16 desc[UR8][R12.64+0x6], R7 ;  /* 0x000006070c007986 */ /* 0x0005e2000c101508 */
[----:B------:R-:W3:Y:S01]  /*21c0*/  MUFU.RCP R43, R43 ;  /* 0x0000002b002b7308 */ /* 0x000ee20000001000 */
[----:B0-----:R-:W-:Y:S02]  /*21d0*/  FMUL.FTZ R39, R16, R39 ;  /* 0x0000002710277220 */ /* 0x001fe40000410000 */
[----:B------:R-:W-:Y:S05]  /*21e0*/  STG.E.U16 desc[UR8][R14.64+0x4], R42 ;  /* 0x0000042a0e007986 */ /* 0x000fea000c101508 */
[----:B------:R-:W0:Y:S01]  /*21f0*/  MUFU.RCP R46, R46 ;  /* 0x0000002e002e7308 */ /* 0x000e220000001000 */
[----:B-1----:R-:W-:Y:S01]  /*2200*/  FMUL.FTZ R32, R32, R41 ;  /* 0x0000002920207220 */ /* 0x002fe20000410000 */
[----:B--2---:R-:W-:-:S04]  /*2210*/  PRMT R13, R42, 0x7632, R13 ;  /* 0x000076322a0d7816 */ /* 0x004fc8000000000d */
[----:B------:R-:W-:Y:S02]  /*2220*/  F2FP.BF16.F32.PACK_AB R39, R32, R39 ;  /* 0x000000272027723e */ /* 0x000fe400000010ff */
[----:B------:R-:W1:Y:S01]  /*2230*/  MUFU.RCP R45, R45 ;  /* 0x0000002d002d7308 */ /* 0x000e620000001000 */
[----:B---3--:R-:W-:Y:S01]  /*2240*/  FMUL.FTZ R43, R30, R43 ;  /* 0x0000002b1e2b7220 */ /* 0x008fe20000410000 */
[----:B------:R-:W-:Y:S01]  /*2250*/  PRMT R10, R39, 0x7632, R10 ;  /* 0x00007632270a7816 */ /* 0x000fe2000000000a */
[----:B------:R2:W-:Y:S04]  /*2260*/  STG.E.U16 desc[UR8][R14.64+0x6], R13 ;  /* 0x0000060d0e007986 */ /* 0x0005e8000c101508 */
[----:B------:R3:W-:Y:S01]  /*2270*/  STG.E.U16 desc[UR8][R14.64], R39 ;  /* 0x000000270e007986 */ /* 0x0007e2000c101508 */
[----:B------:R4:W5:Y:S01]  /*2280*/  MUFU.RCP R47, R24 ;  /* 0x00000018002f7308 */ /* 0x0009620000001000 */
[----:B0-----:R-:W-:-:S02]  /*2290*/  FMUL.FTZ R46, R37, R46 ;  /* 0x0000002e252e7220 */ /* 0x001fc40000410000 */
[----:B------:R3:W-:Y:S03]  /*22a0*/  STG.E.U16 desc[UR8][R14.64+0x2], R10 ;  /* 0x0000020a0e007986 */ /* 0x0007e6000c101508 */
[----:B------:R-:W-:Y:S02]  /*22b0*/  F2FP.BF16.F32.PACK_AB R43, R46, R43 ;  /* 0x0000002b2e2b723e */ /* 0x000fe400000010ff */
[----:B------:R-:W0:Y:S01]  /*22c0*/  MUFU.RCP R50, R50 ;  /* 0x0000003200327308 */ /* 0x000e220000001000 */
[----:B-1----:R-:W-:Y:S01]  /*22d0*/  FMUL.FTZ R45, R18, R45 ;  /* 0x0000002d122d7220 */ /* 0x002fe20000410000 */
[----:B----4-:R-:W-:Y:S02]  /*22e0*/  LEA R24, P1, R25, UR6, 0x1 ;  /* 0x0000000619187c11 */ /* 0x010fe4000f8208ff */
[----:B------:R-:W-:Y:S02]  /*22f0*/  PRMT R12, R43, 0x7632, R12 ;  /* 0x000076322b0c7816 */ /* 0x000fe4000000000c */
[----:B------:R-:W-:-:S02]  /*2300*/  LEA.HI.X R25, R25, UR7, R52, 0x1, P1 ;  /* 0x0000000719197c11 */ /* 0x000fc400088f0c34 */
[----:B------:R-:W1:Y:S01]  /*2310*/  MUFU.RCP R9, R9 ;  /* 0x0000000900097308 */ /* 0x000e620000001000 */
[----:B-----5:R-:W-:Y:S02]  /*2320*/  FMUL.FTZ R22, R22, R47 ;  /* 0x0000002f16167220 */ /* 0x020fe40000410000 */
[----:B------:R3:W-:Y:S03]  /*2330*/  STG.E.U16 desc[UR8][R24.64], R43 ;  /* 0x0000002b18007986 */ /* 0x0007e6000c101508 */
[----:B------:R-:W-:Y:S01]  /*2340*/  F2FP.BF16.F32.PACK_AB R45, R22, R45 ;  /* 0x0000002d162d723e */ /* 0x000fe200000010ff */
[----:B------:R3:W-:Y:S01]  /*2350*/  STG.E.U16 desc[UR8][R24.64+0x2], R12 ;  /* 0x0000020c18007986 */ /* 0x0007e2000c101508 */
[----:B------:R-:W4:Y:S01]  /*2360*/  MUFU.RCP R11, R11 ;  /* 0x0000000b000b7308 */ /* 0x000f220000001000 */
[----:B0-----:R-:W-:Y:S01]  /*2370*/  FMUL.FTZ R50, R21, R50 ;  /* 0x0000003215327220 */ /* 0x001fe20000410000 */
[----:B------:R-:W-:Y:S01]  /*2380*/  PRMT R3, R45, 0x7632, R3 ;  /* 0x000076322d037816 */ /* 0x000fe20000000003 */
[----:B------:R3:W-:Y:S04]  /*2390*/  STG.E.U16 desc[UR8][R24.64+0x4], R45 ;  /* 0x0000042d18007986 */ /* 0x0007e8000c101508 */
[----:B------:R3:W-:Y:S01]  /*23a0*/  STG.E.U16 desc[UR8][R24.64+0x6], R3 ;  /* 0x0000060318007986 */ /* 0x0007e2000c101508 */
[----:B-1----:R-:W-:-:S05]  /*23b0*/  FMUL.FTZ R9, R34, R9 ;  /* 0x0000000922097220 */ /* 0x002fca0000410000 */
[----:B------:R-:W-:Y:S01]  /*23c0*/  F2FP.BF16.F32.PACK_AB R50, R9, R50 ;  /* 0x000000320932723e */ /* 0x000fe200000010ff */
[----:B----4-:R-:W-:-:S03]  /*23d0*/  FMUL.FTZ R11, R36, R11 ;  /* 0x0000000b240b7220 */ /* 0x010fc60000410000 */
[----:B--2---:R-:W-:Y:S01]  /*23e0*/  PRMT R13, R50, 0x7632, R13 ;  /* 0x00007632320d7816 */ /* 0x004fe2000000000d */
[----:B------:R3:W-:Y:S01]  /*23f0*/  STG.E.U16 desc[UR8][R26.64], R50 ;  /* 0x000000321a007986 */ /* 0x0007e2000c101508 */
[----:B------:R-:W-:-:S03]  /*2400*/  F2FP.BF16.F32.PACK_AB R11, R38, R11 ;  /* 0x0000000b260b723e */ /* 0x000fc600000010ff */
[----:B------:R3:W-:Y:S01]  /*2410*/  STG.E.U16 desc[UR8][R26.64+0x2], R13 ;  /* 0x0000020d1a007986 */ /* 0x0007e2000c101508 */
[----:B------:R-:W-:-:S03]  /*2420*/  PRMT R7, R11, 0x7632, R7 ;  /* 0x000076320b077816 */ /* 0x000fc60000000007 */
[----:B------:R3:W-:Y:S04]  /*2430*/  STG.E.U16 desc[UR8][R26.64+0x4], R11 ;  /* 0x0000040b1a007986 */ /* 0x0007e8000c101508 */
[----:B------:R3:W-:Y:S01]  /*2440*/  STG.E.U16 desc[UR8][R26.64+0x6], R7 ;  /* 0x000006071a007986 */ /* 0x0007e2000c101508 */
[----:B------:R-:W-:Y:S05]  /*2450*/  @!P0 BRA `(.L_x_1674) ;  /* 0xffffffdc00448947 */ /* 0x000fea000383ffff */
[----:B------:R-:W-:Y:S05]  /*2460*/  EXIT ;  /* 0x000000000000794d */ /* 0x000fea0003800000 */
.L_x_1675:
        /* <DEDUP_REMOVED lines=9> */
.L_x_3493:


//--------------------- .text._ZN13group_norm_v214gn_cuda_kernelI13__nv_bfloat16Li320ELi1ELi16ELi40ELi1024ELb1ELi32ELi320ELi320ELi4ELb1ELi4ELb0ELb0ENS_16CompileConditionILi900EEEEEvPT_PKS4_S7_S7_flPfS8_Pj --------------------------
	.section	.text._ZN13group_norm_v214gn_cuda_kernelI13__nv_bfloat16Li320ELi1ELi16ELi40ELi1024ELb1ELi32ELi320ELi320ELi4ELb1ELi4ELb0ELb0ENS_16CompileConditionILi900EEEEEvPT_PKS4_S7_S7_flPfS8_Pj,"ax",@progbits
	.align	128
        .global         _ZN13group_norm_v214gn_cuda_kernelI13__nv_bfloat16Li320ELi1ELi16ELi40ELi1024ELb1ELi32ELi320ELi320ELi4ELb1ELi4ELb0ELb0ENS_16CompileConditionILi900EEEEEvPT_PKS4_S7_S7_flPfS8_Pj
        .type           _ZN13group_norm_v214gn_cuda_kernelI13__nv_bfloat16Li320ELi1ELi16ELi40ELi1024ELb1ELi32ELi320ELi320ELi4ELb1ELi4ELb0ELb0ENS_16CompileConditionILi900EEEEEvPT_PKS4_S7_S7_flPfS8_Pj,@function
        .size           _ZN13group_norm_v214gn_cuda_kernelI13__nv_bfloat16Li320ELi1ELi16ELi40ELi1024ELb1ELi32ELi320ELi320ELi4ELb1ELi4ELb0ELb0ENS_16CompileConditionILi900EEEEEvPT_PKS4_S7_S7_flPfS8_Pj,(.L_x_3494 - _ZN13group_norm_v214gn_cuda_kernelI13__nv_bfloat16Li320ELi1ELi16ELi40ELi1024ELb1ELi32ELi320ELi320ELi4ELb1ELi4ELb0ELb0ENS_16CompileConditionILi900EEEEEvPT_PKS4_S7_S7_flPfS8_Pj)
        .other          _ZN13group_norm_v214gn_cuda_kernelI13__nv_bfloat16Li320ELi1ELi16ELi40ELi1024ELb1ELi32ELi320ELi320ELi4ELb1ELi4ELb0ELb0ENS_16CompileConditionILi900EEEEEvPT_PKS4_S7_S7_flPfS8_Pj,@"STO_CUDA_ENTRY STV_DEFAULT"
_ZN13group_norm_v214gn_cuda_kernelI13__nv_bfloat16Li320ELi1ELi16ELi40ELi1024ELb1ELi32ELi320ELi320ELi4ELb1ELi4ELb0ELb0ENS_16CompileConditionILi900EEEEEvPT_PKS4_S7_S7_flPfS8_Pj:
.text._ZN13group_norm_v214gn_cuda_kernelI13__nv_bfloat16Li320ELi1ELi16ELi40ELi1024ELb1ELi32ELi320ELi320ELi4ELb1ELi4ELb0ELb0ENS_16CompileConditionILi900EEEEEvPT_PKS4_S7_S7_flPfS8_Pj:
        /* <DEDUP_REMOVED lines=12> */
[----:B------:R-:W-:Y:S01]  /*00c0*/  HFMA2.MMA R59, -RZ, RZ, 0, 0 ;  /* 0x00000000ff3b7435 */ /* 0x000fe200000001ff */
[----:B------:R-:W-:Y:S01]  /*00d0*/  ULDC.64 UR8, c[0x0][0x208] ;  /* 0x0000820000087ab9 */ /* 0x000fe20000000a00 */
[----:B------:R-:W-:Y:S01]  /*00e0*/  IMAD R3, R3, 0x140, RZ ;  /* 0x0000014003037824 */ /* 0x000fe200078e02ff */
[----:B-1----:R-:W-:Y:S02]  /*00f0*/  ULEA UR6, UR5, UR4, 0x18 ;  /* 0x0000000405067291 */ /* 0x002fe4000f8ec03f */
[----:B------:R-:W-:-:S04]  /*0100*/  UIADD3 UR4, UR4, 0xc80, URZ ;  /* 0x00000c8004047890 */ /* 0x000fc8000fffe03f */
[----:B------:R-:W-:Y:S01]  /*0110*/  MOV R57, UR6 ;  /* 0x0000000600397c02 */ /* 0x000fe20008000f00 */
[----:B0-----:R-:W-:Y:S01]  /*0120*/  IMAD.WIDE.U32 R4, R2, -0x33333333, RZ ;  /* 0xcccccccd02047825 */ /* 0x001fe200078e00ff */
[----:B------:R-:W-:Y:S01]  /*0130*/  SHF.L.U32 R4, R0, 0x3, RZ ;  /* 0x0000000300047819 */ /* 0x000fe200000006ff */
[----:B------:R-:W-:Y:S01]  /*0140*/  ULDC.64 UR6, c[0x0][0x240] ;  /* 0x0000900000067ab9 */ /* 0x000fe20000000a00 */
[--C-:B------:R-:W-:Y:S01]  /*0150*/  SHF.R.U32.HI R6, RZ, 0x2, R2.reuse ;  /* 0x00000002ff067819 */ /* 0x100fe20000011602 */
[----:B------:R-:W-:Y:S01]  /*0160*/  ULEA UR5, UR5, UR4, 0x18 ;  /* 0x0000000405057291 */ /* 0x000fe2000f8ec03f */
[----:B------:R-:W-:Y:S02]  /*0170*/  SHF.R.U32.HI R9, RZ, 0x6, R5 ;  /* 0x00000006ff097819 */ /* 0x000fe40000011605 */
[----:B------:R-:W-:Y:S01]  /*0180*/  LOP3.LUT R7, R4, 0x8, RZ, 0xc0, !PT ;  /* 0x0000000804077812 */ /* 0x000fe200078ec0ff */
[----:B------:R-:W-:Y:S01]  /*0190*/  UMOV UR4, URZ ;  /* 0x0000003f00047c82 */ /* 0x000fe20008000000 */
[----:B--2---:R-:W-:Y:S01]  /*01a0*/  LOP3.LUT P0, RZ, R46, 0x1f, RZ, 0xc0, !PT ;  /* 0x0000001f2eff7812 */ /* 0x004fe2000780c0ff */
[----:B------:R-:W-:Y:S01]  /*01b0*/  IMAD R4, R9, -0x50, R2 ;  /* 0xffffffb009047824 */ /* 0x000fe200078e0202 */
[----:B------:R-:W-:-:S02]  /*01c0*/  IADD3 R10, RZ, -R7, RZ ;  /* 0x80000007ff0a7210 */ /* 0x000fc40007ffe0ff */
[----:B------:R-:W-:Y:S01]  /*01d0*/  IADD3 R8, R6, R7, RZ ;  /* 0x0000000706087210 */ /* 0x000fe20007ffe0ff */
[C---:B------:R-:W-:Y:S01]  /*01e0*/  IMAD R47, R4.reuse, 0x28, R57 ;  /* 0x00000028042f7824 */ /* 0x040fe200078e0239 */
[----:B------:R-:W-:Y:S02]  /*01f0*/  LEA R5, R4, R3, 0x2 ;  /* 0x0000000304057211 */ /* 0x000fe400078e10ff */
[----:B------:R-:W-:Y:S01]  /*0200*/  LOP3.LUT R46, R46, 0x1f, RZ, 0xc0, !PT ;  /* 0x0000001f2e2e7812 */ /* 0x000fe200078ec0ff */
[----:B------:R-:W-:Y:S01]  /*0210*/  IMAD R8, R8, 0x28, -R3 ;  /* 0x0000002808087824 */ /* 0x000fe200078e0a03 */
[----:B------:R-:W-:Y:S01]  /*0220*/  SHF.L.U32 R11, R6, 0x5, RZ ;  /* 0x00000005060b7819 */ /* 0x000fe200000006ff */
[----:B------:R-:W-:Y:S01]  /*0230*/  IMAD.WIDE.U32 R4, R5, -0x33333333, RZ ;  /* 0xcccccccd05047825 */ /* 0x000fe200078e00ff */
[----:B------:R-:W-:Y:S02]  /*0240*/  MOV R4, R10 ;  /* 0x0000000a00047202 */ /* 0x000fe40000000f00 */
[----:B------:R-:W-:-:S02]  /*0250*/  LOP3.LUT R46, R11, 0xffffffe0, R46, 0xe2, !PT ;  /* 0xffffffe00b2e7812 */ /* 0x000fc400078ee22e */
[----:B------:R-:W-:Y:S02]  /*0260*/  LEA.HI R60, R5, R4, RZ, 0x1b ;  /* 0x00000004053c7211 */ /* 0x000fe400078fd8ff */
[----:B------:R-:W0:Y:S01]  /*0270*/  LDC.64 R4, c[0x0][0x250] ;  /* 0x00009400ff047b82 */ /* 0x000e220000000a00 */
[----:B------:R-:W-:Y:S02]  /*0280*/  LEA R47, R9, R47, 0x3 ;  /* 0x0000002f092f7211 */ /* 0x000fe400078e18ff */
[C---:B------:R-:W-:Y:S02]  /*0290*/  LOP3.LUT R9, R8.reuse, 0x4, RZ, 0xfc, !PT ;  /* 0x0000000408097812 */ /* 0x040fe400078efcff */
[C---:B------:R-:W-:Y:S02]  /*02a0*/  IADD3 R10, R8.reuse, 0x8, RZ ;  /* 0x00000008080a7810 */ /* 0x040fe40007ffe0ff */
[C---:B------:R-:W-:Y:S02]  /*02b0*/  IADD3 R11, R8.reuse, 0xc, RZ ;  /* 0x0000000c080b7810 */ /* 0x040fe40007ffe0ff */
[----:B------:R-:W-:-:S02]  /*02c0*/  IADD3 R12, R8, 0x10, RZ ;  /* 0x00000010080c7810 */ /* 0x000fc40007ffe0ff */
[C---:B------:R-:W-:Y:S02]  /*02d0*/  IADD3 R13, R8.reuse, 0x14, RZ ;  /* 0x00000014080d7810 */ /* 0x040fe40007ffe0ff */
[C---:B------:R-:W-:Y:S02]  /*02e0*/  IADD3 R15, R8.reuse, 0x18, RZ ;  /* 0x00000018080f7810 */ /* 0x040fe40007ffe0ff */
[C---:B------:R-:W-:Y:S02]  /*02f0*/  IADD3 R16, R8.reuse, 0x1c, RZ ;  /* 0x0000001c08107810 */ /* 0x040fe40007ffe0ff */
[C---:B------:R-:W-:Y:S02]  /*0300*/  IADD3 R17, R8.reuse, 0x20, RZ ;  /* 0x0000002008117810 */ /* 0x040fe40007ffe0ff */
[----:B------:R-:W-:Y:S02]  /*0310*/  IADD3 R18, R8, 0x24, RZ ;  /* 0x0000002408127810 */ /* 0x000fe40007ffe0ff */
[----:B------:R-:W-:-:S02]  /*0320*/  SHF.R.S32.HI R3, RZ, 0x2, R8 ;  /* 0x00000002ff037819 */ /* 0x000fc40000011408 */
[----:B------:R-:W-:Y:S01]  /*0330*/  SHF.R.S32.HI R9, RZ, 0x2, R9 ;  /* 0x00000002ff097819 */ /* 0x000fe20000011409 */
[----:B0-----:R-:W-:Y:S01]  /*0340*/  IMAD.WIDE.U32 R4, R0, 0x4, R4 ;  /* 0x0000000400047825 */ /* 0x001fe200078e0004 */
[----:B------:R-:W-:Y:S02]  /*0350*/  SHF.R.S32.HI R10, RZ, 0x2, R10 ;  /* 0x00000002ff0a7819 */ /* 0x000fe4000001140a */
[----:B------:R-:W-:Y:S01]  /*0360*/  SHF.R.S32.HI R8, RZ, 0x2, R11 ;  /* 0x00000002ff087819 */ /* 0x000fe2000001140b */
[--C-:B------:R-:W-:Y:S01]  /*0370*/  IMAD R3, R3, 0x28, R57.reuse ;  /* 0x0000002803037824 */ /* 0x100fe200078e0239 */
        /* <DEDUP_REMOVED lines=10> */
[----:B------:R-:W-:Y:S01]  /*0420*/  SHF.R.S32.HI R18, RZ, 0x2, R18 ;  /* 0x00000002ff127819 */ /* 0x000fe20000011412 */
[--C-:B------:R-:W-:Y:S01]  /*0430*/  IMAD R15, R15, 0x28, R57.reuse ;  /* 0x000000280f0f7824 */ /* 0x100fe200078e0239 */
[----:B------:R-:W-:Y:S01]  /*0440*/  SHF.L.U32 R6, R2, 0x3, RZ ;  /* 0x0000000302067819 */ /* 0x000fe200000006ff */
[--C-:B------:R-:W-:Y:S01]  /*0450*/  IMAD R55, R16, 0x28, R57.reuse ;  /* 0x0000002810377824 */ /* 0x100fe200078e0239 */
[----:B------:R-:W-:Y:S01]  /*0460*/  ISETP.EQ.U32.AND P1, PT, RZ, UR6, PT ;  /* 0x00000006ff007c0c */ /* 0x000fe2000bf22070 */
[--C-:B------:R-:W-:Y:S01]  /*0470*/  IMAD R17, R17, 0x28, R57.reuse ;  /* 0x0000002811117824 */ /* 0x100fe200078e0239 */
[----:B------:R-:W-:Y:S01]  /*0480*/  LOP3.LUT R6, R6, 0x18, RZ, 0xc0, !PT ;  /* 0x0000001806067812 */ /* 0x000fe200078ec0ff */
[----:B------:R-:W-:Y:S01]  /*0490*/  IMAD R57, R18, 0x28, R57 ;  /* 0x0000002812397824 */ /* 0x000fe200078e0239 */
[----:B------:R-:W-:-:S02]  /*04a0*/  ISETP.GT.U32.OR P0, PT, R2, 0x7, P0 ;  /* 0x000000070200780c */ /* 0x000fc40000704470 */
[----:B------:R-:W-:Y:S02]  /*04b0*/  IADD3 R58, R7, R2, RZ ;  /* 0x00000002073a7210 */ /* 0x000fe40007ffe0ff */
[----:B------:R-:W-:Y:S02]  /*04c0*/  IADD3 R48, R3, R6, RZ ;  /* 0x0000000603307210 */ /* 0x000fe40007ffe0ff */
[C---:B------:R-:W-:Y:S02]  /*04d0*/  IADD3 R49, R6.reuse, R9, RZ ;  /* 0x0000000906317210 */ /* 0x040fe40007ffe0ff */
[C---:B------:R-:W-:Y:S02]  /*04e0*/  IADD3 R50, R6.reuse, R11, RZ ;  /* 0x0000000b06327210 */ /* 0x040fe40007ffe0ff */
[C---:B------:R-:W-:Y:S02]  /*04f0*/  IADD3 R51, R6.reuse, R51, RZ ;  /* 0x0000003306337210 */ /* 0x040fe40007ffe0ff */
[----:B------:R-:W-:-:S02]  /*0500*/  IADD3 R52, R6, R13, RZ ;  /* 0x0000000d06347210 */ /* 0x000fc40007ffe0ff */
[C---:B------:R-:W-:Y:S02]  /*0510*/  IADD3 R53, R6.reuse, R53, RZ ;  /* 0x0000003506357210 */ /* 0x040fe40007ffe0ff */
[C---:B------:R-:W-:Y:S02]  /*0520*/  IADD3 R54, R6.reuse, R15, RZ ;  /* 0x0000000f06367210 */ /* 0x040fe40007ffe0ff */
[C---:B------:R-:W-:Y:S02]  /*0530*/  IADD3 R55, R6.reuse, R55, RZ ;  /* 0x0000003706377210 */ /* 0x040fe40007ffe0ff */
[C---:B------:R-:W-:Y:S02]  /*0540*/  IADD3 R56, R6.reuse, R17, RZ ;  /* 0x0000001106387210 */ /* 0x040fe40007ffe0ff */
[----:B------:R-:W-:Y:S02]  /*0550*/  IADD3 R57, R6, R57, RZ ;  /* 0x0000003906397210 */ /* 0x000fe40007ffe0ff */
[----:B------:R-:W-:-:S02]  /*0560*/  ISETP.EQ.OR.EX P0, PT, RZ, UR7, P0, P1 ;  /* 0x00000007ff007c0c */ /* 0x000fc40008702710 */
[----:B------:R-:W-:Y:S02]  /*0570*/  SHF.R.S32.HI R62, RZ, 0x1f, R58 ;  /* 0x0000001fff3e7819 */ /* 0x000fe4000001143a */
[----:B------:R-:W-:-:S09]  /*0580*/  LEA R60, R60, UR5, 0x3 ;  /* 0x000000053c3c7c11 */ /* 0x000fd2000f8e18ff */
.L_x_1682:
[----:B0-----:R-:W0:Y:S01]  /*0590*/  S2UR UR12, SR_CTAID.X ;  /* 0x00000000000c79c3 */ /* 0x001e220000002500 */
[----:B------:R-:W-:Y:S01]  /*05a0*/  IMAD.WIDE.U32 R6, R2, -0x33333333, RZ ;  /* 0xcccccccd02067825 */ /* 0x000fe200078e00ff */
[----:B------:R-:W-:Y:S01]  /*05b0*/  LOP3.LUT R3, R0, 0x1, RZ, 0xc0, !PT ;  /* 0x0000000100037812 */ /* 0x000fe200078ec0ff */
[----:B------:R-:W-:Y:S01]  /*05c0*/  ULDC.64 UR10, c[0x0][0x228] ;  /* 0x00008a00000a7ab9 */ /* 0x000fe20000000a00 */
[----:B------:R-:W-:Y:S02]  /*05d0*/  MOV R23, RZ ;  /* 0x000000ff00177202 */ /* 0x000fe40000000f00 */
[----:B------:R-:W-:-:S05]  /*05e0*/  SHF.R.U32.HI R7, RZ, 0x6, R7 ;  /* 0x00000006ff077819 */ /* 0x000fca0000011607 */
[----:B------:R-:W-:-:S04]  /*05f0*/  IMAD R22, R7, -0x50, R2 ;  /* 0xffffffb007167824 */ /* 0x000fc800078e0202 */
[----:B------:R-:W-:-:S05]  /*0600*/  IMAD R22, R3, 0x50, R22 ;  /* 0x0000005003167824 */ /* 0x000fca00078e0216 */
[----:B------:R-:W-:Y:S01]  /*0610*/  SHF.L.U32 R22, R22, 0x2, RZ ;  /* 0x0000000216167819 */ /* 0x000fe200000006ff */
[----:B0-----:R-:W-:-:S04]  /*0620*/  USHF.L.U32 UR6, UR12, 0x5, URZ ;  /* 0x000000050c067899 */ /* 0x001fc8000800063f */
[----:B------:R-:W-:Y:S01]  /*0630*/  IMAD.WIDE.U32 R66, R61, 0xa0000, R22 ;  /* 0x000a00003d427825 */ /* 0x000fe200078e0016 */
[----:B------:R-:W-:-:S06]  /*0640*/  ULOP3.LUT UR6, UR6, 0x3e0, URZ, 0xc0, !UPT ;  /* 0x000003e006067892 */ /* 0x000fcc000f8ec03f */
[----:B------:R-:W-:Y:S01]  /*0650*/  IADD3 R3, R7, UR6, RZ ;  /* 0x0000000607037c10 */ /* 0x000fe2000fffe0ff */
[----:B------:R-:W-:Y:S01]  /*0660*/  IMAD R7, R59, 0xa0000, RZ ;  /* 0x000a00003b077824 */ /* 0x000fe200078e02ff */
[----:B------:R-:W-:-:S03]  /*0670*/  ULDC.64 UR6, c[0x0][0x218] ;  /* 0x0000860000067ab9 */ /* 0x000fc60000000a00 */
[----:B------:R-:W-:Y:S01]  /*0680*/  IMAD R3, R3, 0x280, RZ ;  /* 0x0000028003037824 */ /* 0x000fe200078e02ff */
[----:B------:R-:W-:-:S04]  /*0690*/  IADD3 R67, R67, R7, RZ ;  /* 0x0000000743437210 */ /* 0x000fc80007ffe0ff */
        /* <DEDUP_REMOVED lines=13> */
[----:B------:R-:W-:Y:S02]  /*0770*/  IADD3.X R71, RZ, R67, RZ, P1, !PT ;  /* 0x00000043ff477210 */ /* 0x000fe40000ffe4ff */
[C---:B------:R-:W-:Y:S02]  /*0780*/  LEA R16, P1, R70.reuse, UR6, 0x1 ;  /* 0x0000000646107c11 */ /* 0x040fe4000f8208ff */
[----:B------:R-:W-:Y:S02]  /*0790*/  IADD3 R69, R3, 0x1e00, RZ ;  /* 0x00001e0003457810 */ /* 0x000fe40007ffe0ff */
[----:B------:R-:W-:Y:S02]  /*07a0*/  LEA.HI.X R17, R70, UR7, R71, 0x1, P1 ;  /* 0x0000000746117c11 */ /* 0x000fe400088f0c47 */
[----:B------:R-:W-:-:S04]  /*07b0*/  IADD3 R69, P1, R69, R66, RZ ;  /* 0x0000004245457210 */ /* 0x000fc80007f3e0ff */
[----:B------:R-:W4:Y:S01]  /*07c0*/  LDG.E.64.CONSTANT R16, desc[UR8][R16.64] ;  /* 0x0000000810107981 */ /* 0x000f22000c1e9b00 */
[----:B------:R-:W-:Y:S02]  /*07d0*/  IADD3.X R72, RZ, R67, RZ, P1, !PT ;  /* 0x00000043ff487210 */ /* 0x000fe40000ffe4ff */
[----:B------:R-:W-:Y:S02]  /*07e0*/  LEA R14, P1, R69, UR6, 0x1 ;  /* 0x00000006450e7c11 */ /* 0x000fe4000f8208ff */
[----:B------:R-:W-:Y:S02]  /*07f0*/  IADD3 R7, R3, 0x2800, RZ ;  /* 0x0000280003077810 */ /* 0x000fe40007ffe0ff */
[----:B------:R-:W-:Y:S02]  /*0800*/  LEA.HI.X R15, R69, UR7, R72, 0x1, P1 ;  /* 0x00000007450f7c11 */ /* 0x000fe400088f0c48 */
[----:B------:R-:W-:-:S04]  /*0810*/  IADD3 R74, P1, R7, R66, RZ ;  /* 0x00000042074a7210 */ /* 0x000fc80007f3e0ff */
[----:B------:R-:W5:Y:S01]  /*0820*/  LDG.E.64.CONSTANT R14, desc[UR8][R14.64] ;  /* 0x000000080e0e7981 */ /* 0x000f62000c1e9b00 */
[----:B------:R-:W-:Y:S02]  /*0830*/  IADD3.X R73, RZ, R67, RZ, P1, !PT ;  /* 0x00000043ff497210 */ /* 0x000fe40000ffe4ff */
[C---:B------:R-:W-:Y:S02]  /*0840*/  LEA R12, P1, R74.reuse, UR6, 0x1 ;  /* 0x000000064a0c7c11 */ /* 0x040fe4000f8208ff */
[----:B------:R-:W-:Y:S02]  /*0850*/  IADD3 R63, R3, 0x3200, RZ ;  /* 0x00003200033f7810 */ /* 0x000fe40007ffe0ff */
        /* <DEDUP_REMOVED lines=20> */
[----:B------:R-:W-:Y:S01]  /*09a0*/  ISETP.GT.U32.AND P1, PT, R2, 0x1f, PT ;  /* 0x0000001f0200780c */ /* 0x000fe20003f24070 */
[----:B------:R-:W-:Y:S01]  /*09b0*/  BSSY B0, `(.L_x_1676) ;  /* 0x0000099000007945 */ /* 0x000fe20003800000 */
[----:B------:R-:W-:Y:S02]  /*09c0*/  CS2R R44, SRZ ;  /* 0x00000000002c7805 */ /* 0x000fe4000001ff00 */
[C---:B--2---:R-:W-:Y:S02]  /*09d0*/  PRMT R23, R20.reuse, 0x7632, R23 ;  /* 0x0000763214177816 */ /* 0x044fe40000000017 */
[----:B------:R-:W-:Y:S02]  /*09e0*/  SHF.L.U32 R3, R20, 0x10, RZ ;  /* 0x0000001014037819 */ /* 0x000fe400000006ff */
[----:B------:R-:W-:Y:S02]  /*09f0*/  SHF.L.U32 R26, R23, 0x10, RZ ;  /* 0x00000010171a7819 */ /* 0x000fe400000006ff */
[----:B------:R-:W-:Y:S01]  /*0a00*/  SHF.L.U32 R107, R21, 0x10, RZ ;  /* 0x00000010156b7819 */ /* 0x000fe200000006ff */
[----:B------:R-:W-:Y:S01]  /*0a10*/  FFMA.FTZ R25, R3, R3, RZ ;  /* 0x0000000303197223 */ /* 0x000fe200000100ff */
[----:B------:R-:W-:Y:S01]  /*0a20*/  FADD.FTZ R24, RZ, R3 ;  /* 0x00000003ff187221 */ /* 0x000fe20000010000 */
[----:B------:R-:W-:-:S02]  /*0a30*/  PRMT R23, R21, 0x7632, R23 ;  /* 0x0000763215177816 */ /* 0x000fc40000000017 */
        /* <DEDUP_REMOVED lines=33> */
[C---:B-----5:R-:W-:Y:S02]  /*0c50*/  SHF.L.U32 R97, R14.reuse, 0x10, RZ ;  /* 0x000000100e617819 */ /* 0x060fe400000006ff */
        /* <DEDUP_REMOVED lines=69> */
[----:B------:R-:W-:-:S02]  /*10b0*/  SHF.R.U32.HI R25, RZ, 0x1f, R22 ;  /* 0x0000001fff197819 */ /* 0x000fc40000011616 */
[----:B------:R-:W-:Y:S01]  /*10c0*/  FFMA.FTZ R27, R26, R26, R27 ;  /* 0x0000001a1a1b7223 */ /* 0x000fe2000001001b */
[----:B------:R-:W-:Y:S01]  /*10d0*/  FADD.FTZ R26, R24, R26 ;  /* 0x0000001a181a7221 */ /* 0x000fe20000010000 */
[----:B------:R-:W-:-:S04]  /*10e0*/  SHF.L.U32 R24, R22, 0x1, RZ ;  /* 0x0000000116187819 */ /* 0x000fc800000006ff */
[C---:B------:R-:W-:Y:S01]  /*10f0*/  IADD3 R22, P2, R24.reuse, UR6, RZ ;  /* 0x0000000618167c10 */ /* 0x040fe2000ff5e0ff */
[----:B------:R0:W-:Y:S01]  /*1100*/  STS.64 [R47], R26 ;  /* 0x0000001a2f007388 */ /* 0x0001e20000000a00 */
[----:B------:R-:W-:Y:S01]  /*1110*/  BAR.SYNC.DEFER_BLOCKING 0x0 ;  /* 0x0000000000007b1d */ /* 0x000fe20000010000 */
[----:B------:R-:W-:Y:S02]  /*1120*/  IADD3 R24, P3, R24, UR10, RZ ;  /* 0x0000000a18187c10 */ /* 0x000fe4000ff7e0ff */
[C---:B------:R-:W-:Y:S02]  /*1130*/  IADD3.X R23, R25.reuse, UR7, RZ, P2, !PT ;  /* 0x0000000719177c10 */ /* 0x040fe400097fe4ff */
[----:B------:R-:W-:Y:S01]  /*1140*/  IADD3.X R25, R25, UR11, RZ, P3, !PT ;  /* 0x0000000b19197c10 */ /* 0x000fe20009ffe4ff */
[----:B------:R-:W-:Y:S08]  /*1150*/  @P1 BRA `(.L_x_1677) ;  /* 0x0000000000781947 */ /* 0x000ff00003800000 */
[----:B0-----:R-:W0:Y:S04]  /*1160*/  LDS.64 R26, [R48] ;  /* 0x00000000301a7984 */ /* 0x001e280000000a00 */
[----:B------:R-:W1:Y:S04]  /*1170*/  LDS.64 R28, [R49] ;  /* 0x00000000311c7984 */ /* 0x000e680000000a00 */
[----:B------:R-:W2:Y:S04]  /*1180*/  LDS.64 R30, [R50] ;  /* 0x00000000321e7984 */ /* 0x000ea80000000a00 */
[----:B------:R-:W3:Y:S04]  /*1190*/  LDS.64 R32, [R51] ;  /* 0x0000000033207984 */ /* 0x000ee80000000a00 */
[----:B------:R-:W4:Y:S04]  /*11a0*/  LDS.64 R34, [R52] ;  /* 0x0000000034227984 */ /* 0x000f280000000a00 */
[----:B------:R-:W5:Y:S04]  /*11b0*/  LDS.64 R36, [R53] ;  /* 0x0000000035247984 */ /* 0x000f680000000a00 */
[----:B------:R-:W5:Y:S04]  /*11c0*/  LDS.64 R38, [R54] ;  /* 0x0000000036267984 */ /* 0x000f680000000a00 */
[----:B------:R-:W5:Y:S04]  /*11d0*/  LDS.64 R40, [R55] ;  /* 0x0000000037287984 */ /* 0x000f680000000a00 */
        /* <DEDUP_REMOVED lines=22> */
.L_x_1677:
[----:B------:R-:W-:Y:S05]  /*1340*/  BSYNC B0 ;  /* 0x0000000000007941 */ /* 0x000fea0003800000 */
.L_x_1676:
[----:B0-----:R-:W0:Y:S01]  /*1350*/  SHFL.BFLY PT, R27, R44, 0x2, 0x1f ;  /* 0x0c401f002c1b7f89 */ /* 0x001e2200000e0000 */
[C---:B------:R-:W-:Y:S02]  /*1360*/  LOP3.LUT P2, RZ, R2.reuse, 0xffffffe3, RZ, 0xc0, !PT ;  /* 0xffffffe302ff7812 */ /* 0x040fe4000784c0ff */
[C---:B------:R-:W-:Y:S01]  /*1370*/  ISETP.GT.U32.AND P1, PT, R2.reuse, 0xff, PT ;  /* 0x000000ff0200780c */ /* 0x040fe20003f24070 */
[----:B------:R-:W1:Y:S01]  /*1380*/  SHFL.BFLY PT, R26, R45, 0x2, 0x1f ;  /* 0x0c401f002d1a7f89 */ /* 0x000e6200000e0000 */
[----:B------:R-:W-:-:S09]  /*1390*/  ISETP.NE.AND P3, PT, R2, RZ, PT ;  /* 0x000000ff0200720c */ /* 0x000fd20003f65270 */
[----:B------:R-:W2:Y:S08]  /*13a0*/  @!P2 LDC R35, c[0x0][0x10] ;  /* 0x00000400ff23ab82 */ /* 0x000eb00000000800 */
[----:B------:R-:W3:Y:S01]  /*13b0*/  @!P1 LDC R37, c[0x0][0x10] ;  /* 0x00000400ff259b82 */ /* 0x000ee20000000800 */
[----:B0-----:R-:W-:Y:S01]  /*13c0*/  FADD.FTZ R30, R27, R44 ;  /* 0x0000002c1b1e7221 */ /* 0x001fe20000010000 */
[----:B-1----:R-:W-:-:S04]  /*13d0*/  FADD.FTZ R31, R26, R45 ;  /* 0x0000002d1a1f7221 */ /* 0x002fc80000010000 */
[----:B------:R-:W0:Y:S02]  /*13e0*/  SHFL.BFLY PT, R33, R30, 0x1, 0x1f ;  /* 0x0c201f001e217f89 */ /* 0x000e2400000e0000 */
[----:B------:R-:W1:Y:S02]  /*13f0*/  @!P2 LDC.64 R28, c[0x0][0x248] ;  /* 0x00009200ff1cab82 */ /* 0x000e640000000a00 */
[----:B------:R-:W4:Y:S06]  /*1400*/  SHFL.BFLY PT, R32, R31, 0x1, 0x1f ;  /* 0x0c201f001f207f89 */ /* 0x000f2c00000e0000 */
[----:B------:R-:W5:Y:S01]  /*1410*/  @!P1 LDC.64 R26, c[0x0][0x248] ;  /* 0x00009200ff1a9b82 */ /* 0x000f620000000a00 */
[----:B--2---:R-:W-:-:S05]  /*1420*/  @!P2 IMAD R35, R35, UR4, R0 ;  /* 0x000000042323ac24 */ /* 0x004fca000f8e0200 */
[----:B------:R-:W-:Y:S01]  /*1430*/  @!P2 LEA R35, R35, R46, 0x8 ;  /* 0x0000002e2323a211 */ /* 0x000fe200078e40ff */
[----:B---3--:R-:W-:Y:S01]  /*1440*/  @!P1 IMAD R34, R37, UR4, R0 ;  /* 0x0000000425229c24 */ /* 0x008fe2000f8e0200 */
[----:B------:R-:W-:Y:S02]  /*1450*/  @!P1 LOP3.LUT R37, R2, 0x7fffffe0, RZ, 0xc0, !PT ;  /* 0x7fffffe002259812 */ /* 0x000fe400078ec0ff */
[----:B------:R-:W-:Y:S02]  /*1460*/  @!P2 SHF.L.U32 R35, R35, 0x1, RZ ;  /* 0x000000012323a819 */ /* 0x000fe400000006ff */
[----:B------:R-:W-:Y:S02]  /*1470*/  @!P1 LEA R34, R34, R37, 0x8 ;  /* 0x0000002522229211 */ /* 0x000fe400078e40ff */
[----:B------:R-:W-:Y:S01]  /*1480*/  @!P1 LOP3.LUT R37, R2, 0x1f, RZ, 0xc0, !PT ;  /* 0x0000001f02259812 */ /* 0x000fe200078ec0ff */
[----:B-1----:R-:W-:-:S04]  /*1490*/  @!P2 IMAD.WIDE.U32 R28, R35, 0x4, R28 ;  /* 0x00000004231ca825 */ /* 0x002fc800078e001c */
[----:B0-----:R-:W-:Y:S01]  /*14a0*/  FADD.FTZ R30, R30, R33 ;  /* 0x000000211e1e7221 */ /* 0x001fe20000010000 */
[----:B------:R-:W-:Y:S01]  /*14b0*/  @!P1 IADD3 R34, R34, R37, RZ ;  /* 0x0000002522229210 */ /* 0x000fe20007ffe0ff */
[----:B----4-:R-:W-:-:S03]  /*14c0*/  FADD.FTZ R31, R31, R32 ;  /* 0x000000201f1f7221 */ /* 0x010fc60000010000 */
[----:B------:R-:W-:Y:S02]  /*14d0*/  @!P1 SHF.L.U32 R33, R34, 0x1, RZ ;  /* 0x0000000122219819 */ /* 0x000fe400000006ff */
[----:B------:R0:W-:Y:S03]  /*14e0*/  @!P2 STG.E.64 desc[UR8][R28.64], R30 ;  /* 0x0000001e1c00a986 */ /* 0x0001e6000c101b08 */
[----:B-----5:R-:W-:Y:S01]  /*14f0*/  @!P1 IMAD.WIDE.U32 R26, R33, 0x4, R26 ;  /* 0x00000004211a9825 */ /* 0x020fe200078e001a */
[----:B------:R-:W-:Y:S06]  /*1500*/  BAR.SYNC.DEFER_BLOCKING 0x0 ;  /* 0x0000000000007b1d */ /* 0x000fec0000010000 */
[----:B------:R-:W-:Y:S05]  /*1510*/  @P3 BRA `(.L_x_1678) ;  /* 0x0000000000343947 */ /* 0x000fea0003800000 */
[----:B------:R-:W-:Y:S02]  /*1520*/  ISETP.NE.AND P2, PT, RZ, UR12, PT ;  /* 0x0000000cff007c0c */ /* 0x000fe4000bf45270 */
[----:B0-----:R-:W-:-:S04]  /*1530*/  MOV R29, 0x7fffffe1 ;  /* 0x7fffffe1001d7802 */ /* 0x001fc80000000f00 */
[----:B------:R-:W-:Y:S01]  /*1540*/  SEL R29, R29, 0x1, !P2 ;  /* 0x000000011d1d7807 */ /* 0x000fe20005000000 */
[----:B------:R-:W-:Y:S06]  /*1550*/  MEMBAR.ALL.GPU ;  /* 0x0000000000007992 */ /* 0x000fec000000a000 */
[----:B------:R-:W-:-:S00]  /*1560*/  ERRBAR ;  /* 0x00000000000079ab */ /* 0x000fc00000000000 */
[----:B------:R-:W-:Y:S06]  /*1570*/  CGAERRBAR ;  /* 0x00000000000075ab */ /* 0x000fec0000000000 */
[----:B------:R0:W5:Y:S02]  /*1580*/  ATOM.E.ADD.STRONG.GPU PT, R29, desc[UR8][R4.64], R29 ;  /* 0x0000001d041d798a */ /* 0x00016400081ee1c8 */
.L_x_1679:
[----:B------:R-:W2:Y:S04]  /*1590*/  LD.E.STRONG.GPU R28, desc[UR8][R4.64] ;  /* 0x00000008041c7980 */ /* 0x000ea8000c10f900 */
[----:B--2---:R-:W-:Y:S01]  /*15a0*/  CCTL.IVALL ;  /* 0x00000000ff00798f */ /* 0x004fe20002000000 */
[----:B------:R-:W-:Y:S05]  /*15b0*/  YIELD ;  /* 0x0000000000007946 */ /* 0x000fea0003800000 */
[----:B-----5:R-:W-:-:S04]  /*15c0*/  LOP3.LUT R28, R28, R29, RZ, 0x3c, !PT ;  /* 0x0000001d1c1c7212 */ /* 0x020fc800078e3cff */
[----:B------:R-:W-:-:S13]  /*15d0*/  ISETP.GT.AND P2, PT, R28, -0x1, PT ;  /* 0xffffffff1c00780c */ /* 0x000fda0003f44270 */
[----:B------:R-:W-:Y:S05]  /*15e0*/  @P2 BRA `(.L_x_1679) ;  /* 0xfffffffc00e82947 */ /* 0x000fea000383ffff */
.L_x_1678:
[----:B------:R-:W-:Y:S05]  /*15f0*/  WARPSYNC.ALL ;  /* 0x0000000000007948 */ /* 0x000fea0003800000 */
[----:B------:R-:W-:Y:S06]  /*1600*/  BAR.SYNC.DEFER_BLOCKING 0x0 ;  /* 0x0000000000007b1d */ /* 0x000fec0000010000 */
[----:B------:R-:W2:Y:S04]  /*1610*/  LDG.E.64.CONSTANT R22, desc[UR8][R22.64] ;  /* 0x0000000816167981 */ /* 0x000ea8000c1e9b00 */
[----:B------:R-:W3:Y:S04]  /*1620*/  LDG.E.64.CONSTANT R24, desc[UR8][R24.64] ;  /* 0x0000000818187981 */ /* 0x000ee8000c1e9b00 */
[----:B------:R-:W4:Y:S01]  /*1630*/  @!P1 LDG.E.64 R26, desc[UR8][R26.64] ;  /* 0x000000081a1a9981 */ /* 0x000f22000c1e1b00 */
[----:B0-----:R-:W-:-:S02]  /*1640*/  CS2R R28, SRZ ;  /* 0x00000000001c7805 */ /* 0x001fc4000001ff00 */
[----:B------:R-:W-:Y:S01]  /*1650*/  PRMT R14, R19, 0x7632, R14 ;  /* 0x00007632130e7816 */ /* 0x000fe2000000000e */
[----:B------:R-:W-:Y:S01]  /*1660*/  BSSY B0, `(.L_x_1680) ;  /* 0x000003c000007945 */ /* 0x000fe20003800000 */
        /* <DEDUP_REMOVED lines=14> */
[----:B----4-:R-:W-:Y:S01]  /*1750*/  @!P1 FADD.FTZ R29, RZ, R26 ;  /* 0x0000001aff1d9221 */ /* 0x010fe20000010000 */
[----:B------:R-:W-:-:S04]  /*1760*/  @!P1 FADD.FTZ R28, RZ, R27 ;  /* 0x0000001bff1c9221 */ /* 0x000fc80000010000 */
[----:B------:R-:W0:Y:S04]  /*1770*/  SHFL.BFLY PT, R30, R29, 0x10, 0x1f ;  /* 0x0e001f001d1e7f89 */ /* 0x000e2800000e0000 */
        /* <DEDUP_REMOVED lines=17> */
[----:B------:R-:W-:Y:S01]  /*1890*/  LOP3.LUT P1, RZ, R2, 0xffffff1f, RZ, 0xc0, !PT ;  /* 0xffffff1f02ff7812 */ /* 0x000fe2000782c0ff */
[----:B0-----:R-:W-:-:S12]  /*18a0*/  FADD.FTZ R30, R29, R30 ;  /* 0x0000001e1d1e7221 */ /* 0x001fd80000010000 */
[----:B------:R-:W-:Y:S01]  /*18b0*/  @!P1 FMUL.FTZ R26, R30, 2.4414062863797880709e-05 ;  /* 0x37cccccd1e1a9820 */ /* 0x000fe20000410000 */
[----:B-1----:R-:W-:-:S03]  /*18c0*/  FADD.FTZ R31, R28, R31 ;  /* 0x0000001f1c1f7221 */ /* 0x002fc60000010000 */
[----:B------:R-:W-:-:S04]  /*18d0*/  @!P1 FMUL.FTZ R30, R26, R26 ;  /* 0x0000001a1a1e9220 */ /* 0x000fc80000410000 */
[----:B------:R-:W-:Y:S01]  /*18e0*/  @!P1 FFMA.FTZ R30, R31, 2.4414062863797880709e-05, -R30 ;  /* 0x37cccccd1f1e9823 */ /* 0x000fe2000001081e */
[----:B------:R-:W-:-:S04]  /*18f0*/  @!P1 SHF.R.U32.HI R31, RZ, 0x2, R2 ;  /* 0x00000002ff1f9819 */ /* 0x000fc80000011602 */
[----:B------:R-:W-:Y:S02]  /*1900*/  @!P1 LOP3.LUT R31, R31, 0x3ffffff8, RZ, 0xc0, !PT ;  /* 0x3ffffff81f1f9812 */ /* 0x000fe400078ec0ff */
[----:B------:R-:W-:-:S05]  /*1910*/  @!P1 FMNMX.FTZ R27, RZ, R30, !PT ;  /* 0x0000001eff1b9209 */ /* 0x000fca0007810000 */
[----:B------:R0:W-:Y:S01]  /*1920*/  @!P1 STS.64 [R31+UR5], R26 ;  /* 0x0000001a1f009988 */ /* 0x0001e20008000a05 */
[----:B------:R-:W-:Y:S02]  /*1930*/  PRMT R28, R18, 0x7632, R28 ;  /* 0x00007632121c7816 */ /* 0x000fe4000000001c */
[----:B--2---:R-:W-:Y:S02]  /*1940*/  PRMT R84, R22, 0x7632, R84 ;  /* 0x0000763216547816 */ /* 0x004fe40000000054 */
[----:B------:R-:W-:Y:S02]  /*1950*/  PRMT R88, R23, 0x7632, R88 ;  /* 0x0000763217587816 */ /* 0x000fe40000000058 */
[----:B---3--:R-:W-:Y:S02]  /*1960*/  PRMT R109, R24, 0x7632, R109 ;  /* 0x00007632186d7816 */ /* 0x008fe4000000006d */
[----:B0-----:R-:W-:Y:S01]  /*1970*/  PRMT R26, R25, 0x7632, R26 ;  /* 0x00007632191a7816 */ /* 0x001fe2000000001a */
[----:B------:R-:W-:Y:S06]  /*1980*/  BAR.SYNC.DEFER_BLOCKING 0x0 ;  /* 0x0000000000007b1d */ /* 0x000fec0000010000 */
[----:B------:R-:W-:Y:S05]  /*1990*/  @P0 BRA `(.L_x_1681) ;  /* 0x0000000000200947 */ /* 0x000fea0003800000 */
[----:B------:R-:W-:Y:S01]  /*19a0*/  LEA R6, R2, UR5, 0x3 ;  /* 0x0000000502067c11 */ /* 0x000fe2000f8e18ff */
[----:B------:R-:W-:Y:S01]  /*19b0*/  ULDC.64 UR6, c[0x0][0x240] ;  /* 0x0000900000067ab9 */ /* 0x000fe20000000a00 */
[----:B------:R-:W-:-:S04]  /*19c0*/  LEA R9, P1, R61, R58, 0x4 ;  /* 0x0000003a3d097211 */ /* 0x000fc800078220ff */
[----:B------:R-:W0:Y:S01]  /*19d0*/  LDS.64 R6, [R6] ;  /* 0x0000000006067984 */ /* 0x000e220000000a00 */
[----:B------:R-:W-:Y:S02]  /*19e0*/  LEA.HI.X R12, R61, R62, R59, 0x4, P1 ;  /* 0x0000003e3d0c7211 */ /* 0x000fe400008f243b */
[----:B------:R-:W-:-:S04]  /*19f0*/  LEA R8, P1, R9, UR6, 0x3 ;  /* 0x0000000609087c11 */ /* 0x000fc8000f8218ff */
[----:B------:R-:W-:-:S05]  /*1a00*/  LEA.HI.X R9, R9, UR7, R12, 0x3, P1 ;  /* 0x0000000709097c11 */ /* 0x000fca00088f1c0c */
[----:B0-----:R0:W-:Y:S04]  /*1a10*/  STG.E.64 desc[UR8][R8.64], R6 ;  /* 0x0000000608007986 */ /* 0x0011e8000c101b08 */
.L_x_1681:
[----:B------:R-:W-:Y:S05]  /*1a20*/  BSYNC B0 ;  /* 0x0000000000007941 */ /* 0x000fea0003800000 */
.L_x_1680:
        /* <DEDUP_REMOVED lines=18> */
[----:B------:R-:W-:Y:S01]  /*1b50*/  SHF.L.U32 R35, R10, 0x10, RZ ;  /* 0x000000100a237819 */ /* 0x000fe200000006ff */
[----:B0-----:R-:W-:Y:S01]  /*1b60*/  FADD.FTZ R7, R7, UR6 ;  /* 0x0000000607077e21 */ /* 0x001fe20008010000 */
[--C-:B------:R-:W-:Y:S01]  /*1b70*/  FADD.FTZ R97, R97, -R6.reuse ;  /* 0x8000000661617221 */ /* 0x100fe20000010000 */
[--C-:B------:R-:W-:Y:S01]  /*1b80*/  FADD.FTZ R93, R93, -R6.reuse ;  /* 0x800000065d5d7221 */ /* 0x100fe20000010000 */
[--C-:B------:R-:W-:Y:S01]  /*1b90*/  FADD.FTZ R3, R3, -R6.reuse ;  /* 0x8000000603037221 */ /* 0x100fe20000010000 */
[----:B------:R0:W1:Y:S01]  /*1ba0*/  MUFU.RSQ R12, R7 ;  /* 0x00000007000c7308 */ /* 0x0000620000001400 */
[--C-:B------:R-:W-:Y:S01]  /*1bb0*/  FADD.FTZ R107, R107, -R6.reuse ;  /* 0x800000066b6b7221 */ /* 0x100fe20000010000 */
[C---:B------:R-:W-:Y:S01]  /*1bc0*/  FADD.FTZ R45, -R6.reuse, R45 ;  /* 0x0000002d062d7221 */ /* 0x040fe20000010100 */
[C---:B------:R-:W-:Y:S01]  /*1bd0*/  FADD.FTZ R9, -R6.reuse, R9 ;  /* 0x0000000906097221 */ /* 0x040fe20000010100 */
[--C-:B------:R-:W-:Y:S01]  /*1be0*/  FADD.FTZ R95, R95, -R6.reuse ;  /* 0x800000065f5f7221 */ /* 0x100fe20000010000 */
[--C-:B------:R-:W-:Y:S01]  /*1bf0*/  FADD.FTZ R87, R87, -R6.reuse ;  /* 0x8000000657577221 */ /* 0x100fe20000010000 */
[--C-:B------:R-:W-:Y:S01]  /*1c00*/  FADD.FTZ R105, R105, -R6.reuse ;  /* 0x8000000669697221 */ /* 0x100fe20000010000 */
[----:B------:R-:W-:Y:S01]  /*1c10*/  FADD.FTZ R29, -R6, R29 ;  /* 0x0000001d061d7221 */ /* 0x000fe20000010100 */
[--C-:B------:R-:W-:Y:S01]  /*1c20*/  FADD.FTZ R85, R85, -R6.reuse ;  /* 0x8000000655557221 */ /* 0x100fe20000010000 */
[----:B0-----:R-:W-:Y:S01]  /*1c30*/  SHF.L.U32 R7, R18, 0x10, RZ ;  /* 0x0000001012077819 */ /* 0x001fe200000006ff */
[--C-:B------:R-:W-:Y:S01]  /*1c40*/  FADD.FTZ R101, R101, -R6.reuse ;  /* 0x8000000665657221 */ /* 0x100fe20000010000 */
[C---:B------:R-:W-:Y:S01]  /*1c50*/  FADD.FTZ R31, -R6.reuse, R31 ;  /* 0x0000001f061f7221 */ /* 0x040fe20000010100 */
[--C-:B------:R-:W-:Y:S01]  /*1c60*/  FADD.FTZ R99, R99, -R6.reuse ;  /* 0x8000000663637221 */ /* 0x100fe20000010000 */
[C---:B------:R-:W-:Y:S01]  /*1c70*/  FADD.FTZ R11, -R6.reuse, R11 ;  /* 0x0000000b060b7221 */ /* 0x040fe20000010100 */
[C---:B------:R-:W-:Y:S01]  /*1c80*/  FADD.FTZ R7, -R6.reuse, R7 ;  /* 0x0000000706077221 */ /* 0x040fe20000010100 */
[----:B------:R-:W-:Y:S01]  /*1c90*/  FADD.FTZ R39, -R6, R39 ;  /* 0x0000002706277221 */ /* 0x000fe20000010100 */
[--C-:B------:R-:W-:Y:S01]  /*1ca0*/  FADD.FTZ R89, R89, -R6.reuse ;  /* 0x8000000659597221 */ /* 0x100fe20000010000 */
[C---:B-1----:R-:W-:Y:S01]  /*1cb0*/  FMUL.FTZ R32, R12.reuse, R97 ;  /* 0x000000610c207220 */ /* 0x042fe20000410000 */
[----:B------:R-:W-:Y:S01]  /*1cc0*/  FMUL.FTZ R8, R3, R12 ;  /* 0x0000000c03087220 */ /* 0x000fe20000410000 */
[C---:B------:R-:W-:Y:S01]  /*1cd0*/  FMUL.FTZ R22, R12.reuse, R9 ;  /* 0x000000090c167220 */ /* 0x040fe20000410000 */
[----:B------:R-:W-:Y:S01]  /*1ce0*/  FMUL.FTZ R34, R12, R95 ;  /* 0x0000005f0c227220 */ /* 0x000fe20000410000 */
[--C-:B------:R-:W-:Y:S01]  /*1cf0*/  FFMA.FTZ R32, R106, R32, R113.reuse ;  /* 0x000000206a207223 */ /* 0x100fe20000010071 */
[----:B------:R-:W-:Y:S01]  /*1d00*/  FFMA.FTZ R3, R8, R106, R113 ;  /* 0x0000006a08037223 */ /* 0x000fe20000010071 */
[----:B------:R-:W-:Y:S01]  /*1d10*/  FMUL.FTZ R8, R12, R107 ;  /* 0x0000006b0c087220 */ /* 0x000fe20000410000 */
[----:B------:R-:W-:Y:S01]  /*1d20*/  SHF.L.U32 R107, R26, 0x10, RZ ;  /* 0x000000101a6b7819 */ /* 0x000fe200000006ff */
[----:B------:R-:W-:Y:S01]  /*1d30*/  FMUL.FTZ R36, R32, -1.4426950216293334961 ;  /* 0xbfb8aa3b20247820 */ /* 0x000fe20000410000 */
[----:B------:R-:W-:Y:S01]  /*1d40*/  FFMA.FTZ R22, R22, R84, R109 ;  /* 0x0000005416167223 */ /* 0x000fe2000001006d */
[----:B------:R-:W-:Y:S01]  /*1d50*/  FFMA.FTZ R23, R8, R86, R111 ;  /* 0x0000005608177223 */ /* 0x000fe2000001006f */
[----:B------:R-:W-:Y:S01]  /*1d60*/  FMUL.FTZ R8, R12, R7 ;  /* 0x000000070c087220 */ /* 0x000fe20000410000 */
[----:B------:R0:W-:Y:S01]  /*1d70*/  MUFU.EX2 R16, R36 ;  /* 0x0000002400107308 */ /* 0x0001e20000000800 */
[----:B------:R-:W-:Y:S01]  /*1d80*/  SHF.L.U32 R7, R28, 0x10, RZ ;  /* 0x000000101c077819 */ /* 0x000fe200000006ff */
[--C-:B------:R-:W-:Y:S01]  /*1d90*/  FADD.FTZ R9, R103, -R6.reuse ;  /* 0x8000000667097221 */ /* 0x100fe20000010000 */
[----:B------:R-:W-:Y:S01]  /*1da0*/  FFMA.FTZ R25, R8, R88, R107 ;  /* 0x0000005808197223 */ /* 0x000fe2000001006b */
[----:B------:R-:W-:Y:S01]  /*1db0*/  FMUL.FTZ R92, R22, -1.4426950216293334961 ;  /* 0xbfb8aa3b165c7820 */ /* 0x000fe20000410000 */
[----:B------:R-:W-:Y:S01]  /*1dc0*/  FMUL.FTZ R90, R3, -1.4426950216293334961 ;  /* 0xbfb8aa3b035a7820 */ /* 0x000fe20000410000 */
[----:B------:R-:W-:Y:S01]  /*1dd0*/  FADD.FTZ R7, -R6, R7 ;  /* 0x0000000706077221 */ /* 0x000fe20000010100 */
[----:B------:R-:W-:Y:S01]  /*1de0*/  FMUL.FTZ R104, R23, -1.4426950216293334961 ;  /* 0xbfb8aa3b17687820 */ /* 0x000fe20000410000 */
[C---:B------:R-:W-:Y:S01]  /*1df0*/  FMUL.FTZ R24, R12.reuse, R105 ;  /* 0x000000690c187220 */ /* 0x040fe20000410000 */
[C---:B0-----:R-:W-:Y:S01]  /*1e00*/  FMUL.FTZ R36, R12.reuse, R93 ;  /* 0x0000005d0c247220 */ /* 0x041fe20000410000 */
[----:B------:R-:W-:Y:S01]  /*1e10*/  FMUL.FTZ R98, R25, -1.4426950216293334961 ;  /* 0xbfb8aa3b19627820 */ /* 0x000fe20000410000 */
[C---:B------:R-:W-:Y:S01]  /*1e20*/  FMUL.FTZ R27, R12.reuse, R7 ;  /* 0x000000070c1b7220 */ /* 0x040fe20000410000 */
[----:B------:R-:W-:Y:S01]  /*1e30*/  FMUL.FTZ R29, R12, R29 ;  /* 0x0000001d0c1d7220 */ /* 0x000fe20000410000 */
[----:B------:R-:W-:Y:S01]  /*1e40*/  FFMA.FTZ R36, R106, R36, R113 ;  /* 0x000000246a247223 */ /* 0x000fe20000010071 */
[----:B------:R-:W-:Y:S01]  /*1e50*/  FFMA.FTZ R34, R86, R34, R111 ;  /* 0x0000002256227223 */ /* 0x000fe2000001006f */
[----:B------:R-:W-:Y:S01]  /*1e60*/  FMUL.FTZ R9, R12, R9 ;  /* 0x000000090c097220 */ /* 0x000fe20000410000 */
[----:B------:R-:W-:Y:S01]  /*1e70*/  FFMA.FTZ R24, R106, R24, R113 ;  /* 0x000000186a187223 */ /* 0x000fe20000010071 */
[----:B------:R-:W-:Y:S01]  /*1e80*/  FMUL.FTZ R43, R36, -1.4426950216293334961 ;  /* 0xbfb8aa3b242b7820 */ /* 0x000fe20000410000 */
[----:B------:R-:W-:Y:S01]  /*1e90*/  FFMA.FTZ R27, R84, R27, R109 ;  /* 0x0000001b541b7223 */ /* 0x000fe2000001006d */
[----:B------:R-:W-:Y:S01]  /*1ea0*/  FFMA.FTZ R29, R88, R29, R107 ;  /* 0x0000001d581d7223 */ /* 0x000fe2000001006b */
[----:B------:R-:W0:Y:S01]  /*1eb0*/  MUFU.EX2 R92, R92 ;  /* 0x0000005c005c7308 */ /* 0x000e220000000800 */
[----:B------:R-:W-:Y:S01]  /*1ec0*/  FMUL.FTZ R38, R34, -1.4426950216293334961 ;  /* 0xbfb8aa3b22267820 */ /* 0x000fe20000410000 */
[--C-:B------:R-:W-:Y:S01]  /*1ed0*/  FADD.FTZ R83, R83, -R6.reuse ;  /* 0x8000000653537221 */ /* 0x100fe20000010000 */
[----:B------:R-:W-:Y:S01]  /*1ee0*/  FFMA.FTZ R26, R86, R9, R111 ;  /* 0x00000009561a7223 */ /* 0x000fe2000001006f */
[C---:B------:R-:W-:Y:S01]  /*1ef0*/  FMUL.FTZ R28, R12.reuse, R101 ;  /* 0x000000650c1c7220 */ /* 0x040fe20000410000 */
[C---:B------:R-:W-:Y:S01]  /*1f00*/  FMUL.FTZ R31, R12.reuse, R31 ;  /* 0x0000001f0c1f7220 */ /* 0x040fe20000410000 */
[C---:B------:R-:W-:Y:S01]  /*1f10*/  FMUL.FTZ R30, R12.reuse, R99 ;  /* 0x000000630c1e7220 */ /* 0x040fe20000410000 */
[----:B------:R-:W-:Y:S01]  /*1f20*/  FMUL.FTZ R11, R12, R11 ;  /* 0x0000000b0c0b7220 */ /* 0x000fe20000410000 */
[----:B------:R1:W-:Y:S01]  /*1f30*/  MUFU.EX2 R21, R43 ;  /* 0x0000002b00157308 */ /* 0x0003e20000000800 */
[--C-:B------:R-:W-:Y:S01]  /*1f40*/  FADD.FTZ R91, R91, -R6.reuse ;  /* 0x800000065b5b7221 */ /* 0x100fe20000010000 */
[C---:B------:R-:W-:Y:S01]  /*1f50*/  FADD.FTZ R41, -R6.reuse, R41 ;  /* 0x0000002906297221 */ /* 0x040fe20000010100 */
[C---:B------:R-:W-:Y:S01]  /*1f60*/  FADD.FTZ R35, -R6.reuse, R35 ;  /* 0x0000002306237221 */ /* 0x040fe20000010100 */
[----:B------:R-:W-:Y:S01]  /*1f70*/  FADD.FTZ R37, -R6, R37 ;  /* 0x0000002506257221 */ /* 0x000fe20000010100 */
[----:B------:R-:W-:Y:S01]  /*1f80*/  FMUL.FTZ R7, R24, -1.4426950216293334961 ;  /* 0xbfb8aa3b18077820 */ /* 0x000fe20000410000 */
[----:B------:R-:W-:Y:S01]  /*1f90*/  FMUL.FTZ R14, R27, -1.4426950216293334961 ;  /* 0xbfb8aa3b1b0e7820 */ /* 0x000fe20000410000 */
[----:B------:R-:W-:Y:S01]  /*1fa0*/  FMUL.FTZ R8, R29, -1.4426950216293334961 ;  /* 0xbfb8aa3b1d087820 */ /* 0x000fe20000410000 */
[----:B------:R-:W2:Y:S01]  /*1fb0*/  MUFU.EX2 R90, R90 ;  /* 0x0000005a005a7308 */ /* 0x000ea20000000800 */
[----:B-1----:R-:W-:Y:S01]  /*1fc0*/  FMUL.FTZ R43, R12, R45 ;  /* 0x0000002d0c2b7220 */ /* 0x002fe20000410000 */
[----:B------:R-:W-:Y:S01]  /*1fd0*/  SHF.L.U32 R45, R42, 0x10, RZ ;  /* 0x000000102a2d7819 */ /* 0x000fe200000006ff */
[----:B------:R-:W-:Y:S01]  /*1fe0*/  FMUL.FTZ R42, R12, R87 ;  /* 0x000000570c2a7220 */ /* 0x000fe20000410000 */
[----:B------:R-:W-:Y:S01]  /*1ff0*/  SHF.L.U32 R87, R44, 0x10, RZ ;  /* 0x000000102c577819 */ /* 0x000fe200000006ff */
[C---:B------:R-:W-:Y:S01]  /*2000*/  FMUL.FTZ R39, R12.reuse, R39 ;  /* 0x000000270c277220 */ /* 0x040fe20000410000 */
[----:B------:R-:W-:Y:S01]  /*2010*/  FMUL.FTZ R40, R12, R89 ;  /* 0x000000590c287220 */ /* 0x000fe20000410000 */
[----:B------:R-:W-:Y:S01]  /*2020*/  FADD.FTZ R45, -R6, R45 ;  /* 0x0000002d062d7221 */ /* 0x000fe20000010100 */
[----:B------:R-:W1:Y:S01]  /*2030*/  MUFU.EX2 R104, R104 ;  /* 0x0000006800687308 */ /* 0x000e620000000800 */
[----:B------:R-:W-:Y:S01]  /*2040*/  FMUL.FTZ R9, R26, -1.4426950216293334961 ;  /* 0xbfb8aa3b1a097820 */ /* 0x000fe20000410000 */
[----:B------:R-:W-:Y:S01]  /*2050*/  FFMA.FTZ R28, R106, R28, R113 ;  /* 0x0000001c6a1c7223 */ /* 0x000fe20000010071 */
[----:B------:R-:W-:Y:S01]  /*2060*/  FMUL.FTZ R45, R12, R45 ;  /* 0x0000002d0c2d7220 */ /* 0x000fe20000410000 */
[----:B------:R-:W-:Y:S01]  /*2070*/  FFMA.FTZ R31, R84, R31, R109 ;  /* 0x0000001f541f7223 */ /* 0x000fe2000001006d */
[----:B------:R-:W-:Y:S01]  /*2080*/  FFMA.FTZ R30, R86, R30, R111 ;  /* 0x0000001e561e7223 */ /* 0x000fe2000001006f */
[C-C-:B------:R-:W-:Y:S01]  /*2090*/  FFMA.FTZ R33, R88.reuse, R11, R107.reuse ;  /* 0x0000000b58217223 */ /* 0x140fe2000001006b */
[----:B------:R-:W-:Y:S01]  /*20a0*/  FFMA.FTZ R44, R88, R45, R107 ;  /* 0x0000002d582c7223 */ /* 0x000fe2000001006b */
[----:B------:R-:W-:Y:S01]  /*20b0*/  FMUL.FTZ R45, R12, R85 ;  /* 0x000000550c2d7220 */ /* 0x000fe20000410000 */
[----:B------:R-:W-:Y:S01]  /*20c0*/  SHF.L.U32 R85, R82, 0x10, RZ ;  /* 0x0000001052557819 */ /* 0x000fe200000006ff */
[----:B------:R-:W3:Y:S01]  /*20d0*/  MUFU.EX2 R98, R98 ;  /* 0x0000006200627308 */ /* 0x000ee20000000800 */
[C---:B------:R-:W-:Y:S01]  /*20e0*/  FMUL.FTZ R82, R12.reuse, R83 ;  /* 0x000000530c527220 */ /* 0x040fe20000410000 */
[----:B------:R-:W-:Y:S01]  /*20f0*/  FMUL.FTZ R41, R12, R41 ;  /* 0x000000290c297220 */ /* 0x000fe20000410000 */
[----:B------:R-:W-:Y:S01]  /*2100*/  SHF.L.U32 R83, R13, 0x10, RZ ;  /* 0x000000100d537819 */ /* 0x000fe200000006ff */
[----:B------:R-:W-:Y:S01]  /*2110*/  FADD.FTZ R85, -R6, R85 ;  /* 0x0000005506557221 */ /* 0x000fe20000010100 */
[--C-:B------:R-:W-:Y:S01]  /*2120*/  FADD.FTZ R79, R79, -R6.reuse ;  /* 0x800000064f4f7221 */ /* 0x100fe20000010000 */
[----:B------:R-:W-:Y:S01]  /*2130*/  SHF.L.U32 R89, R17, 0x10, RZ ;  /* 0x0000001011597819 */ /* 0x000fe200000006ff */
[C---:B------:R-:W-:Y:S01]  /*2140*/  FMUL.FTZ R35, R12.reuse, R35 ;  /* 0x000000230c237220 */ /* 0x040fe20000410000 */
[----:B------:R4:W-:Y:S01]  /*2150*/  MUFU.EX2 R19, R38 ;  /* 0x0000002600137308 */ /* 0x0009e20000000800 */
[C---:B------:R-:W-:Y:S01]  /*2160*/  FMUL.FTZ R85, R12.reuse, R85 ;  /* 0x000000550c557220 */ /* 0x040fe20000410000 */
[----:B------:R-:W-:Y:S01]  /*2170*/  FMUL.FTZ R37, R12, R37 ;  /* 0x000000250c257220 */ /* 0x000fe20000410000 */
[----:B------:R-:W-:Y:S01]  /*2180*/  FADD.FTZ R87, -R6, R87 ;  /* 0x0000005706577221 */ /* 0x000fe20000010100 */
[----:B------:R-:W-:Y:S01]  /*2190*/  FFMA.FTZ R39, R84, R39, R109 ;  /* 0x0000002754277223 */ /* 0x000fe2000001006d */
[----:B------:R-:W-:Y:S01]  /*21a0*/  FADD.FTZ R13, R81, -R6 ;  /* 0x80000006510d7221 */ /* 0x000fe20000010000 */
[----:B------:R-:W-:Y:S01]  /*21b0*/  FMUL.FTZ R18, R28, -1.4426950216293334961 ;  /* 0xbfb8aa3b1c127820 */ /* 0x000fe20000410000 */
[----:B------:R-:W-:Y:S01]  /*21c0*/  FMUL.FTZ R20, R30, -1.4426950216293334961 ;  /* 0xbfb8aa3b1e147820 */ /* 0x000fe20000410000 */
[----:B------:R5:W3:Y:S01]  /*21d0*/  MUFU.EX2 R103, R7 ;  /* 0x0000000700677308 */ /* 0x000ae20000000800 */
[----:B----4-:R-:W-:Y:S01]  /*21e0*/  FMUL.FTZ R38, R12, R91 ;  /* 0x0000005b0c267220 */ /* 0x010fe20000410000 */
[----:B------:R-:W-:Y:S01]  /*21f0*/  FMUL.FTZ R11, R33, -1.4426950216293334961 ;  /* 0xbfb8aa3b210b7820 */ /* 0x000fe20000410000 */
[C-C-:B------:R-:W-:Y:S01]  /*2200*/  FFMA.FTZ R41, R88.reuse, R41, R107.reuse ;  /* 0x0000002958297223 */ /* 0x140fe2000001006b */
[----:B------:R-:W-:Y:S01]  /*2210*/  FFMA.FTZ R81, R88, R85, R107 ;  /* 0x0000005558517223 */ /* 0x000fe2000001006b */
[----:B------:R-:W-:Y:S01]  /*2220*/  FFMA.FTZ R38, R86, R38, R111 ;  /* 0x0000002656267223 */ /* 0x000fe2000001006f */
[----:B------:R-:W-:Y:S01]  /*2230*/  FMUL.FTZ R79, R12, R79 ;  /* 0x0000004f0c4f7220 */ /* 0x000fe20000410000 */
[----:B------:R-:W-:Y:S01]  /*2240*/  FFMA.FTZ R35, R84, R35, R109 ;  /* 0x0000002354237223 */ /* 0x000fe2000001006d */
[----:B------:R-:W4:Y:S01]  /*2250*/  MUFU.EX2 R14, R14 ;  /* 0x0000000e000e7308 */ /* 0x000f220000000800 */
[----:B-----5:R-:W-:Y:S01]  /*2260*/  FMUL.FTZ R7, R31, -1.4426950216293334961 ;  /* 0xbfb8aa3b1f077820 */ /* 0x020fe20000410000 */
[----:B------:R-:W-:Y:S01]  /*2270*/  FFMA.FTZ R37, R88, R37, R107 ;  /* 0x0000002558257223 */ /* 0x000fe2000001006b */
[C---:B------:R-:W-:Y:S01]  /*2280*/  FADD.FTZ R85, -R6.reuse, R83 ;  /* 0x0000005306557221 */ /* 0x040fe20000010100 */
[----:B------:R-:W-:Y:S01]  /*2290*/  FADD.FTZ R89, -R6, R89 ;  /* 0x0000005906597221 */ /* 0x000fe20000010100 */
[----:B------:R-:W-:Y:S01]  /*22a0*/  FMUL.FTZ R80, R12, R87 ;  /* 0x000000570c507220 */ /* 0x000fe20000410000 */
[----:B------:R-:W-:Y:S01]  /*22b0*/  FMUL.FTZ R91, R39, -1.4426950216293334961 ;  /* 0xbfb8aa3b275b7820 */ /* 0x000fe20000410000 */
[----:B------:R-:W-:Y:S01]  /*22c0*/  FFMA.FTZ R40, R106, R40, R113 ;  /* 0x000000286a287223 */ /* 0x000fe20000010071 */
[----:B------:R-:W5:Y:S01]  /*22d0*/  MUFU.EX2 R15, R9 ;  /* 0x00000009000f7308 */ /* 0x000f620000000800 */
[----:B------:R-:W-:Y:S01]  /*22e0*/  FMUL.FTZ R83, R12, R13 ;  /* 0x0000000d0c537220 */ /* 0x000fe20000410000 */
[----:B------:R-:W-:Y:S01]  /*22f0*/  FMUL.FTZ R93, R38, -1.4426950216293334961 ;  /* 0xbfb8aa3b265d7820 */ /* 0x000fe20000410000 */
[----:B------:R-:W-:Y:S01]  /*2300*/  FMUL.FTZ R94, R41, -1.4426950216293334961 ;  /* 0xbfb8aa3b295e7820 */ /* 0x000fe20000410000 */
[C-C-:B------:R-:W-:Y:S01]  /*2310*/  FFMA.FTZ R42, R86.reuse, R42, R111.reuse ;  /* 0x0000002a562a7223 */ /* 0x140fe2000001006f */
[C-C-:B------:R-:W-:Y:S01]  /*2320*/  FFMA.FTZ R82, R86.reuse, R82, R111.reuse ;  /* 0x0000005256527223 */ /* 0x140fe2000001006f */
[----:B------:R-:W-:Y:S01]  /*2330*/  FFMA.FTZ R79, R86, R79, R111 ;  /* 0x0000004f564f7223 */ /* 0x000fe2000001006f */
[----:B------:R-:W-:Y:S01]  /*2340*/  FFMA.FTZ R43, R84, R43, R109 ;  /* 0x0000002b542b7223 */ /* 0x000fe2000001006d */
[----:B------:R-:W5:Y:S01]  /*2350*/  MUFU.EX2 R8, R8 ;  /* 0x0000000800087308 */ /* 0x000f620000000800 */
[C---:B------:R-:W-:Y:S01]  /*2360*/  FMUL.FTZ R85, R12.reuse, R85 ;  /* 0x000000550c557220 */ /* 0x040fe20000410000 */
[----:B------:R-:W-:Y:S01]  /*2370*/  FMUL.FTZ R86, R12, R89 ;  /* 0x000000590c567220 */ /* 0x000fe20000410000 */
[----:B------:R-:W-:Y:S01]  /*2380*/  FFMA.FTZ R45, R106, R45, R113 ;  /* 0x0000002d6a2d7223 */ /* 0x000fe20000010071 */
[----:B------:R-:W-:Y:S01]  /*2390*/  FFMA.FTZ R80, R84, R80, R109 ;  /* 0x0000005054507223 */ /* 0x000fe2000001006d */
[----:B------:R-:W-:Y:S01]  /*23a0*/  FMUL.FTZ R95, R40, -1.4426950216293334961 ;  /* 0xbfb8aa3b285f7820 */ /* 0x000fe20000410000 */
[----:B------:R-:W-:Y:S01]  /*23b0*/  FFMA.FTZ R83, R106, R83, R113 ;  /* 0x000000536a537223 */ /* 0x000fe20000010071 */
[----:B------:R-:W-:Y:S01]  /*23c0*/  FMUL.FTZ R99, R42, -1.4426950216293334961 ;  /* 0xbfb8aa3b2a637820 */ /* 0x000fe20000410000 */
[----:B------:R3:W5:Y:S01]  /*23d0*/  MUFU.EX2 R9, R18 ;  /* 0x0000001200097308 */ /* 0x0007620000000800 */
[----:B0-----:R-:W-:Y:S01]  /*23e0*/  FADD.FTZ R89, R92, 1 ;  /* 0x3f8000005c597421 */ /* 0x001fe20000010000 */
[----:B------:R-:W-:Y:S01]  /*23f0*/  FMUL.FTZ R96, R43, -1.4426950216293334961 ;  /* 0xbfb8aa3b2b607820 */ /* 0x000fe20000410000 */
[----:B------:R-:W-:Y:S01]  /*2400*/  FMUL.FTZ R100, R44, -1.4426950216293334961 ;  /* 0xbfb8aa3b2c647820 */ /* 0x000fe20000410000 */
[----:B------:R-:W-:Y:S01]  /*2410*/  FFMA.FTZ R84, R84, R85, R109 ;  /* 0x0000005554547223 */ /* 0x000fe2000001006d */
[----:B------:R-:W-:Y:S01]  /*2420*/  FFMA.FTZ R86, R88, R86, R107 ;  /* 0x0000005658567223 */ /* 0x000fe2000001006b */
[----:B--2---:R-:W-:Y:S01]  /*2430*/  FADD.FTZ R90, R90, 1 ;  /* 0x3f8000005a5a7421 */ /* 0x004fe20000010000 */
[----:B-1----:R-:W-:Y:S01]  /*2440*/  FADD.FTZ R92, R104, 1 ;  /* 0x3f800000685c7421 */ /* 0x002fe20000010000 */
[----:B------:R0:W1:Y:S01]  /*2450*/  MUFU.EX2 R10, R20 ;  /* 0x00000014000a7308 */ /* 0x0000620000000800 */
[----:B---3--:R-:W-:Y:S01]  /*2460*/  FMUL.FTZ R18, R35, -1.4426950216293334961 ;  /* 0xbfb8aa3b23127820 */ /* 0x008fe20000410000 */
[----:B------:R-:W-:Y:S01]  /*2470*/  FADD.FTZ R98, R98, 1 ;  /* 0x3f80000062627421 */ /* 0x000fe20000010000 */
[----:B------:R-:W-:Y:S01]  /*2480*/  FMUL.FTZ R102, R45, -1.4426950216293334961 ;  /* 0xbfb8aa3b2d667820 */ /* 0x000fe20000410000 */
[----:B------:R-:W-:Y:S01]  /*2490*/  FMUL.FTZ R105, R80, -1.4426950216293334961 ;  /* 0xbfb8aa3b50697820 */ /* 0x000fe20000410000 */
[----:B------:R-:W-:Y:S01]  /*24a0*/  FMUL.FTZ R13, R81, -1.4426950216293334961 ;  /* 0xbfb8aa3b510d7820 */ /* 0x000fe20000410000 */
[----:B------:R-:W-:Y:S01]  /*24b0*/  FMUL.FTZ R87, R83, -1.4426950216293334961 ;  /* 0xbfb8aa3b53577820 */ /* 0x000fe20000410000 */
[----:B------:R-:W-:Y:S01]  /*24c0*/  FMUL.FTZ R101, R82, -1.4426950216293334961 ;  /* 0xbfb8aa3b52657820 */ /* 0x000fe20000410000 */
[----:B------:R-:W2:Y:S01]  /*24d0*/  MUFU.EX2 R7, R7 ;  /* 0x0000000700077308 */ /* 0x000ea20000000800 */
[----:B0-----:R-:W-:Y:S01]  /*24e0*/  FMUL.FTZ R20, R37, -1.4426950216293334961 ;  /* 0xbfb8aa3b25147820 */ /* 0x001fe20000410000 */
[----:B------:R-:W-:Y:S01]  /*24f0*/  FMUL.FTZ R85, R84, -1.4426950216293334961 ;  /* 0xbfb8aa3b54557820 */ /* 0x000fe20000410000 */
[----:B------:R-:W-:Y:S01]  /*2500*/  FMUL.FTZ R6, R79, -1.4426950216293334961 ;  /* 0xbfb8aa3b4f067820 */ /* 0x000fe20000410000 */
[----:B------:R-:W-:Y:S01]  /*2510*/  FMUL.FTZ R12, R86, -1.4426950216293334961 ;  /* 0xbfb8aa3b560c7820 */ /* 0x000fe20000410000 */
[----:B------:R-:W-:Y:S01]  /*2520*/  FADD.FTZ R97, R103, 1 ;  /* 0x3f80000067617421 */ /* 0x000fe20000010000 */
[----:B----4-:R-:W-:Y:S01]  /*2530*/  FADD.FTZ R14, R14, 1 ;  /* 0x3f8000000e0e7421 */ /* 0x010fe20000010000 */
[----:B-----5:R-:W-:Y:S01]  /*2540*/  FADD.FTZ R15, R15, 1 ;  /* 0x3f8000000f0f7421 */ /* 0x020fe20000010000 */
[----:B------:R-:W0:Y:S01]  /*2550*/  MUFU.EX2 R11, R11 ;  /* 0x0000000b000b7308 */ /* 0x000e220000000800 */
[----:B------:R-:W-:Y:S01]  /*2560*/  FADD.FTZ R8, R8, 1 ;  /* 0x3f80000008087421 */ /* 0x000fe20000010000 */
[----:B------:R-:W-:Y:S01]  /*2570*/  FADD.FTZ R9, R9, 1 ;  /* 0x3f80000009097421 */ /* 0x000fe20000010000 */
[----:B-1----:R-:W-:Y:S01]  /*2580*/  FADD.FTZ R10, R10, 1 ;  /* 0x3f8000000a0a7421 */ /* 0x002fe20000010000 */
[----:B------:R-:W-:Y:S01]  /*2590*/  ULDC.64 UR6, c[0x0][0x210] ;  /* 0x0000840000067ab9 */ /* 0x000fe20000000a00 */
[----:B------:R-:W-:Y:S01]  /*25a0*/  FADD.FTZ R16, R16, 1 ;  /* 0x3f80000010107421 */ /* 0x000fe20000010000 */
[----:B------:R-:W-:Y:S01]  /*25b0*/  FADD.FTZ R19, R19, 1 ;  /* 0x3f80000013137421 */ /* 0x000fe20000010000 */
[----:B------:R-:W-:Y:S01]  /*25c0*/  FADD.FTZ R21, R21, 1 ;  /* 0x3f80000015157421 */ /* 0x000fe20000010000 */
[----:B------:R-:W1:Y:S01]  /*25d0*/  MUFU.EX2 R91, R91 ;  /* 0x0000005b005b7308 */ /* 0x000e620000000800 */
[----:B--2---:R-:W-:-:S07]  /*25e0*/  FADD.FTZ R7, R7, 1 ;  /* 0x3f80000007077421 */ /* 0x004fce0000010000 */
        /* <DEDUP_REMOVED lines=16> */
[----:B------:R-:W1:Y:S01]  /*26f0*/  MUFU.RCP R90, R90 ;  /* 0x0000005a005a7308 */ /* 0x000e620000001000 */
[----:B--2---:R-:W-:-:S07]  /*2700*/  FADD.FTZ R96, R96, 1 ;  /* 0x3f80000060607421 */ /* 0x004fce0000010000 */
[----:B------:R-:W2:Y:S01]  /*2710*/  MUFU.RCP R89, R89 ;  /* 0x0000005900597308 */ /* 0x000ea20000001000 */
[----:B0-----:R-:W-:-:S07]  /*2720*/  FADD.FTZ R99, R100, 1 ;  /* 0x3f80000064637421 */ /* 0x001fce0000010000 */
[----:B------:R-:W0:Y:S01]  /*2730*/  MUFU.RCP R92, R92 ;  /* 0x0000005c005c7308 */ /* 0x000e220000001000 */
[----:B-1----:R-:W-:-:S07]  /*2740*/  FMUL.FTZ R90, R3, R90 ;  /* 0x0000005a035a7220 */ /* 0x002fce0000410000 */
[----:B------:R-:W1:Y:S01]  /*2750*/  MUFU.RCP R98, R98 ;  /* 0x0000006200627308 */ /* 0x000e620000001000 */
[----:B--2---:R-:W-:-:S05]  /*2760*/  FMUL.FTZ R89, R22, R89 ;  /* 0x0000005916597220 */ /* 0x004fca0000410000 */
[----:B------:R-:W-:Y:S02]  /*2770*/  F2FP.BF16.F32.PACK_AB R89, R89, R90 ;  /* 0x0000005a5959723e */ /* 0x000fe400000010ff */
[----:B------:R-:W2:Y:S01]  /*2780*/  MUFU.EX2 R102, R102 ;  /* 0x0000006600667308 */ /* 0x000ea20000000800 */
[----:B0-----:R-:W-:Y:S01]  /*2790*/  FMUL.FTZ R92, R23, R92 ;  /* 0x0000005c175c7220 */ /* 0x001fe20000410000 */
[----:B------:R-:W-:-:S06]  /*27a0*/  PRMT R22, R89, 0x7632, R22 ;  /* 0x0000763259167816 */ /* 0x000fcc0000000016 */
[----:B------:R-:W0:Y:S01]  /*27b0*/  MUFU.EX2 R105, R105 ;  /* 0x0000006900697308 */ /* 0x000e220000000800 */
[----:B-1----:R-:W-:-:S05]  /*27c0*/  FMUL.FTZ R25, R25, R98 ;  /* 0x0000006219197220 */ /* 0x002fca0000410000 */
[----:B------:R-:W-:Y:S02]  /*27d0*/  F2FP.BF16.F32.PACK_AB R25, R25, R92 ;  /* 0x0000005c1919723e */ /* 0x000fe400000010ff */
[----:B------:R-:W-:Y:S01]  /*27e0*/  MUFU.EX2 R13, R13 ;  /* 0x0000000d000d7308 */ /* 0x000fe20000000800 */
[----:B--2---:R-:W-:Y:S01]  /*27f0*/  FADD.FTZ R100, R102, 1 ;  /* 0x3f80000066647421 */ /* 0x004fe20000010000 */
[----:B------:R-:W-:-:S06]  /*2800*/  PRMT R23, R25, 0x7632, R23 ;  /* 0x0000763219177816 */ /* 0x000fcc0000000017 */
[----:B------:R-:W-:Y:S01]  /*2810*/  MUFU.EX2 R17, R87 ;  /* 0x0000005700117308 */ /* 0x000fe20000000800 */
[----:B0-----:R-:W-:-:S07]  /*2820*/  FADD.FTZ R105, R105, 1 ;  /* 0x3f80000069697421 */ /* 0x001fce0000010000 */
[----:B------:R0:W1:Y:S08]  /*2830*/  MUFU.EX2 R88, R6 ;  /* 0x0000000600587308 */ /* 0x0000700000000800 */
[----:B------:R-:W2:Y:S01]  /*2840*/  MUFU.EX2 R87, R12 ;  /* 0x0000000c00577308 */ /* 0x000ea20000000800 */
[----:B0-----:R-:W-:-:S07]  /*2850*/  LEA R6, P1, R76, UR6, 0x1 ;  /* 0x000000064c067c11 */ /* 0x001fce000f8208ff */
[----:B------:R-:W0:Y:S01]  /*2860*/  MUFU.EX2 R101, R101 ;  /* 0x0000006500657308 */ /* 0x000e220000000800 */
[----:B-1----:R-:W-:-:S07]  /*2870*/  FADD.FTZ R88, R88, 1 ;  /* 0x3f80000058587421 */ /* 0x002fce0000010000 */
[----:B------:R-:W1:Y:S01]  /*2880*/  MUFU.EX2 R85, R85 ;  /* 0x0000005500557308 */ /* 0x000e620000000800 */
[----:B--2---:R-:W-:-:S07]  /*2890*/  FADD.FTZ R87, R87, 1 ;  /* 0x3f80000057577421 */ /* 0x004fce0000010000 */
[----:B------:R-:W2:Y:S01]  /*28a0*/  MUFU.RCP R97, R97 ;  /* 0x0000006100617308 */ /* 0x000ea20000001000 */
[----:B0-----:R-:W-:-:S07]  /*28b0*/  FADD.FTZ R101, R101, 1 ;  /* 0x3f80000065657421 */ /* 0x001fce0000010000 */
[----:B------:R0:W3:Y:S01]  /*28c0*/  MUFU.RCP R104, R14 ;  /* 0x0000000e00687308 */ /* 0x0000e20000001000 */
[----:B-1----:R-:W-:-:S07]  /*28d0*/  FADD.FTZ R85, R85, 1 ;  /* 0x3f80000055557421 */ /* 0x002fce0000010000 */
[----:B------:R1:W4:Y:S01]  /*28e0*/  MUFU.RCP R103, R15 ;  /* 0x0000000f00677308 */ /* 0x0003220000001000 */
[----:B--2---:R-:W-:Y:S01]  /*28f0*/  FMUL.FTZ R97, R24, R97 ;  /* 0x0000006118617220 */ /* 0x004fe20000410000 */
[----:B0-----:R-:W-:-:S06]  /*2900*/  LEA R14, P3, R74, UR6, 0x1 ;  /* 0x000000064a0e7c11 */ /* 0x001fcc000f8608ff */
[----:B------:R0:W2:Y:S01]  /*2910*/  MUFU.RCP R106, R8 ;  /* 0x00000008006a7308 */ /* 0x0000a20000001000 */
[----:B---3--:R-:W-:Y:S01]  /*2920*/  FMUL.FTZ R104, R27, R104 ;  /* 0x000000681b687220 */ /* 0x008fe20000410000 */
[----:B-1----:R-:W-:-:S04]  /*2930*/  LEA.HI.X R15, R74, UR7, R73, 0x1, P3 ;  /* 0x000000074a0f7c11 */ /* 0x002fc800098f0c49 */
[----:B------:R-:W-:Y:S02]  /*2940*/  F2FP.BF16.F32.PACK_AB R97, R104, R97 ;  /* 0x000000616861723e */ /* 0x000fe400000010ff */
[----:B------:R1:W3:Y:S01]  /*2950*/  MUFU.RCP R107, R9 ;  /* 0x00000009006b7308 */ /* 0x0002e20000001000 */
[----:B0-----:R-:W-:Y:S01]  /*2960*/  LEA R8, P2, R78, UR6, 0x1 ;  /* 0x000000064e087c11 */ /* 0x001fe2000f8408ff */
[----:B----4-:R-:W-:-:S06]  /*2970*/  FMUL.FTZ R103, R26, R103 ;  /* 0x000000671a677220 */ /* 0x010fcc0000410000 */
[----:B------:R0:W4:Y:S01]  /*2980*/  MUFU.RCP R108, R7 ;  /* 0x00000007006c7308 */ /* 0x0001220000001000 */
[----:B-1----:R-:W-:Y:S01]  /*2990*/  LEA.HI.X R9, R78, UR7, R75, 0x1, P2 ;  /* 0x000000074e097c11 */ /* 0x002fe200090f0c4b */
[----:B--2---:R-:W-:Y:S01]  /*29a0*/  FMUL.FTZ R106, R29, R106 ;  /* 0x0000006a1d6a7220 */ /* 0x004fe20000410000 */
[----:B------:R-:W-:-:S04]  /*29b0*/  LEA R12, P2, R69, UR6, 0x1 ;  /* 0x00000006450c7c11 */ /* 0x000fc8000f8408ff */
[----:B------:R-:W-:Y:S01]  /*29c0*/  F2FP.BF16.F32.PACK_AB R103, R106, R103 ;  /* 0x000000676a67723e */ /* 0x000fe200000010ff */
[----:B------:R1:W2:Y:S01]  /*29d0*/  MUFU.RCP R109, R10 ;  /* 0x0000000a006d7308 */ /* 0x0002a20000001000 */
[----:B0-----:R-:W-:Y:S01]  /*29e0*/  LEA.HI.X R7, R76, UR7, R77, 0x1, P1 ;  /* 0x000000074c077c11 */ /* 0x001fe200088f0c4d */
[----:B------:R-:W-:Y:S01]  /*29f0*/  FADD.FTZ R76, R13, 1 ;  /* 0x3f8000000d4c7421 */ /* 0x000fe20000010000 */
[----:B------:R-:W-:Y:S01]  /*2a00*/  LEA.HI.X R13, R69, UR7, R72, 0x1, P2 ;  /* 0x00000007450d7c11 */ /* 0x000fe200090f0c48 */
[----:B------:R-:W-:Y:S01]  /*2a10*/  FADD.FTZ R69, R17, 1 ;  /* 0x3f80000011457421 */ /* 0x000fe20000010000 */
[----:B---3--:R-:W-:Y:S01]  /*2a20*/  FMUL.FTZ R107, R28, R107 ;  /* 0x0000006b1c6b7220 */ /* 0x008fe20000410000 */
[----:B------:R-:W-:Y:S01]  /*2a30*/  STG.E.U16 desc[UR8][R6.64], R89 ;  /* 0x0000005906007986 */ /* 0x000fe2000c101508 */
[----:B------:R-:W-:Y:S01]  /*2a40*/  PRMT R24, R103, 0x7632, R24 ;  /* 0x0000763267187816 */ /* 0x000fe20000000018 */
[----:B------:R0:W3:Y:S01]  /*2a50*/  MUFU.RCP R110, R11 ;  /* 0x0000000b006e7308 */ /* 0x0000e20000001000 */
[C---:B-1----:R-:W-:Y:S01]  /*2a60*/  LEA R10, P1, R70.reuse, UR6, 0x1 ;  /* 0x00000006460a7c11 */ /* 0x042fe2000f8208ff */
[----:B----4-:R-:W-:Y:S01]  /*2a70*/  FMUL.FTZ R108, R31, R108 ;  /* 0x0000006c1f6c7220 */ /* 0x010fe20000410000 */
[----:B------:R-:W-:Y:S04]  /*2a80*/  STG.E.U16 desc[UR8][R6.64+0x2], R22 ;  /* 0x0000021606007986 */ /* 0x000fe8000c101508 */
[----:B------:R-:W-:Y:S01]  /*2a90*/  STG.E.U16 desc[UR8][R6.64+0x4], R25 ;  /* 0x0000041906007986 */ /* 0x000fe2000c101508 */
[----:B------:R1:W4:Y:S01]  /*2aa0*/  MUFU.RCP R111, R16 ;  /* 0x00000010006f7308 */ /* 0x0003220000001000 */
[----:B0-----:R-:W-:Y:S01]  /*2ab0*/  LEA.HI.X R11, R70, UR7, R71, 0x1, P1 ;  /* 0x00000007460b7c11 */ /* 0x001fe200088f0c47 */
[----:B--2---:R-:W-:Y:S01]  /*2ac0*/  FMUL.FTZ R109, R30, R109 ;  /* 0x0000006d1e6d7220 */ /* 0x004fe20000410000 */
[----:B------:R0:W-:Y:S01]  /*2ad0*/  STG.E.U16 desc[UR8][R6.64+0x6], R23 ;  /* 0x0000061706007986 */ /* 0x0001e2000c101508 */
[----:B------:R-:W-:-:S03]  /*2ae0*/  F2FP.BF16.F32.PACK_AB R107, R108, R107 ;  /* 0x0000006b6c6b723e */ /* 0x000fc600000010ff */
[----:B------:R-:W-:Y:S01]  /*2af0*/  STG.E.U16 desc[UR8][R8.64], R97 ;  /* 0x0000006108007986 */ /* 0x000fe2000c101508 */
[----:B------:R2:W5:Y:S01]  /*2b00*/  MUFU.RCP R112, R18 ;  /* 0x0000001200707308 */ /* 0x0005620000001000 */
[----:B---3--:R-:W-:Y:S01]  /*2b10*/  FMUL.FTZ R110, R33, R110 ;  /* 0x0000006e216e7220 */ /* 0x008fe20000410000 */
[----:B-1----:R-:W-:Y:S01]  /*2b20*/  LEA R16, P1, R63, UR6, 0x1 ;  /* 0x000000063f107c11 */ /* 0x002fe2000f8208ff */
[----:B------:R-:W-:Y:S03]  /*2b30*/  STG.E.U16 desc[UR8][R8.64+0x4], R103 ;  /* 0x0000046708007986 */ /* 0x000fe6000c101508 */
[----:B------:R-:W-:Y:S01]  /*2b40*/  F2FP.BF16.F32.PACK_AB R109, R110, R109 ;  /* 0x0000006d6e6d723e */ /* 0x000fe200000010ff */
[----:B------:R-:W-:Y:S01]  /*2b50*/  STG.E.U16 desc[UR8][R8.64+0x6], R24 ;  /* 0x0000061808007986 */ /* 0x000fe2000c101508 */
[----:B------:R1:W3:Y:S01]  /*2b60*/  MUFU.RCP R113, R19 ;  /* 0x0000001300717308 */ /* 0x0002e20000001000 */
[----:B--2---:R-:W-:Y:S01]  /*2b70*/  LEA R18, P2, R65, UR6, 0x1 ;  /* 0x0000000641127c11 */ /* 0x004fe2000f8408ff */
[----:B----4-:R-:W-:Y:S01]  /*2b80*/  FMUL.FTZ R111, R32, R111 ;  /* 0x0000006f206f7220 */ /* 0x010fe20000410000 */
[----:B0-----:R-:W-:-:S02]  /*2b90*/  PRMT R7, R97, 0x7632, R7 ;  /* 0x0000763261077816 */ /* 0x001fc40000000007 */
[----:B------:R-:W-:Y:S02]  /*2ba0*/  PRMT R6, R107, 0x7632, R6 ;  /* 0x000076326b067816 */ /* 0x000fe40000000006 */
[----:B------:R-:W-:Y:S01]  /*2bb0*/  LEA.HI.X R17, R63, UR7, R68, 0x1, P1 ;  /* 0x000000073f117c11 */ /* 0x000fe200088f0c44 */
[----:B------:R0:W2:Y:S01]  /*2bc0*/  MUFU.RCP R114, R20 ;  /* 0x0000001400727308 */ /* 0x0000a20000001000 */
[----:B-1----:R-:W-:Y:S01]  /*2bd0*/  LEA.HI.X R19, R65, UR7, R64, 0x1, P2 ;  /* 0x0000000741137c11 */ /* 0x002fe200090f0c40 */
[----:B-----5:R-:W-:Y:S01]  /*2be0*/  FMUL.FTZ R112, R35, R112 ;  /* 0x0000007023707220 */ /* 0x020fe20000410000 */
[----:B------:R1:W-:Y:S01]  /*2bf0*/  STG.E.U16 desc[UR8][R8.64+0x2], R7 ;  /* 0x0000020708007986 */ /* 0x0003e2000c101508 */
[----:B------:R-:W-:-:S03]  /*2c00*/  IADD3 R61, P1, R61, 0x2, RZ ;  /* 0x000000023d3d7810 */ /* 0x000fc60007f3e0ff */
[----:B------:R-:W-:Y:S01]  /*2c10*/  F2FP.BF16.F32.PACK_AB R111, R112, R111 ;  /* 0x0000006f706f723e */ /* 0x000fe200000010ff */
[----:B------:R4:W5:Y:S01]  /*2c20*/  MUFU.RCP R115, R21 ;  /* 0x0000001500737308 */ /* 0x0009620000001000 */
[----:B---3--:R-:W-:Y:S01]  /*2c30*/  FMUL.FTZ R113, R34, R113 ;  /* 0x0000007122717220 */ /* 0x008fe20000410000 */
[----:B------:R3:W-:Y:S01]  /*2c40*/  STG.E.U16 desc[UR8][R10.64+0x2], R6 ;  /* 0x000002060a007986 */ /* 0x0007e2000c101508 */
[C---:B0-----:R-:W-:Y:S02]  /*2c50*/  LEA R20, P3, R66.reuse, UR6, 0x1 ;  /* 0x0000000642147c11 */ /* 0x041fe4000f8608ff */
[----:B------:R-:W-:Y:S01]  /*2c60*/  IADD3.X R59, RZ, R59, RZ, P1, !PT ;  /* 0x0000003bff3b7210 */ /* 0x000fe20000ffe4ff */
[----:B------:R-:W-:Y:S01]  /*2c70*/  STG.E.U16 desc[UR8][R10.64], R107 ;  /* 0x0000006b0a007986 */ /* 0x000fe2000c101508 */
[----:B-1----:R-:W-:Y:S01]  /*2c80*/  PRMT R9, R109, 0x7632, R9 ;  /* 0x000076326d097816 */ /* 0x002fe20000000009 */
[----:B------:R-:W0:Y:S01]  /*2c90*/  MUFU.RCP R116, R116 ;  /* 0x0000007400747308 */ /* 0x000e220000001000 */
[----:B--2---:R-:W-:Y:S01]  /*2ca0*/  FMUL.FTZ R114, R37, R114 ;  /* 0x0000007225727220 */ /* 0x004fe20000410000 */
[----:B------:R-:W-:Y:S01]  /*2cb0*/  PRMT R7, R111, 0x7632, R7 ;  /* 0x000076326f077816 */ /* 0x000fe20000000007 */
[----:B------:R-:W-:Y:S01]  /*2cc0*/  STG.E.U16 desc[UR8][R10.64+0x4], R109 ;  /* 0x0000046d0a007986 */ /* 0x000fe2000c101508 */
[----:B----4-:R-:W-:Y:S01]  /*2cd0*/  LEA.HI.X R21, R66, UR7, R67, 0x1, P3 ;  /* 0x0000000742157c11 */ /* 0x010fe200098f0c43 */
[----:B------:R-:W-:Y:S01]  /*2ce0*/  ULDC.64 UR6, c[0x0][0x238] ;  /* 0x00008e0000067ab9 */ /* 0x000fe20000000a00 */
[----:B------:R-:W-:Y:S01]  /*2cf0*/  F2FP.BF16.F32.PACK_AB R113, R114, R113 ;  /* 0x000000717271723e */ /* 0x000fe200000010ff */
[----:B------:R1:W-:Y:S01]  /*2d00*/  STG.E.U16 desc[UR8][R10.64+0x6], R9 ;  /* 0x000006090a007986 */ /* 0x0003e2000c101508 */
[----:B------:R-:W2:Y:S01]  /*2d10*/  MUFU.RCP R91, R91 ;  /* 0x0000005b005b7308 */ /* 0x000ea20000001000 */
[----:B-----5:R-:W-:Y:S01]  /*2d20*/  FMUL.FTZ R115, R36, R115 ;  /* 0x0000007324737220 */ /* 0x020fe20000410000 */
[----:B------:R-:W-:Y:S01]  /*2d30*/  PRMT R8, R113, 0x7632, R8 ;  /* 0x0000763271087816 */ /* 0x000fe20000000008 */
[----:B------:R-:W-:Y:S01]  /*2d40*/  STG.E.U16 desc[UR8][R12.64], R111 ;  /* 0x0000006f0c007986 */ /* 0x000fe2000c101508 */
[----:B------:R-:W-:-:S03]  /*2d50*/  ISETP.GE.U32.AND P1, PT, R61, UR6, PT ;  /* 0x000000063d007c0c */ /* 0x000fc6000bf26070 */
[----:B------:R-:W-:Y:S01]  /*2d60*/  STG.E.U16 desc[UR8][R12.64+0x2], R7 ;  /* 0x000002070c007986 */ /* 0x000fe2000c101508 */
[----:B------:R-:W4:Y:S01]  /*2d70*/  MUFU.RCP R94, R94 ;  /* 0x0000005e005e7308 */ /* 0x000f220000001000 */
[----:B0-----:R-:W-:Y:S01]  /*2d80*/  FMUL.FTZ R116, R39, R116 ;  /* 0x0000007427747220 */ /* 0x001fe20000410000 */
[----:B------:R-:W-:Y:S01]  /*2d90*/  ISETP.GE.AND.EX P1, PT, R59, UR7, PT, P1 ;  /* 0x000000073b007c0c */ /* 0x000fe2000bf26310 */
[----:B------:R-:W-:Y:S03]  /*2da0*/  STG.E.U16 desc[UR8][R12.64+0x4], R113 ;  /* 0x000004710c007986 */ /* 0x000fe6000c101508 */
[----:B------:R-:W-:Y:S01]  /*2db0*/  F2FP.BF16.F32.PACK_AB R115, R116, R115 ;  /* 0x000000737473723e */ /* 0x000fe200000010ff */
[----:B------:R0:W-:Y:S01]  /*2dc0*/  STG.E.U16 desc[UR8][R12.64+0x6], R8 ;  /* 0x000006080c007986 */ /* 0x0001e2000c101508 */
[----:B------:R-:W5:Y:S01]  /*2dd0*/  MUFU.RCP R93, R93 ;  /* 0x0000005d005d7308 */ /* 0x000f620000001000 */
[----:B--2---:R-:W-:Y:S01]  /*2de0*/  FMUL.FTZ R91, R38, R91 ;  /* 0x0000005b265b7220 */ /* 0x004fe20000410000 */
[----:B---3--:R-:W-:Y:S01]  /*2df0*/  PRMT R6, R115, 0x7632, R6 ;  /* 0x0000763273067816 */ /* 0x008fe20000000006 */
[----:B------:R-:W-:Y:S04]  /*2e00*/  STG.E.U16 desc[UR8][R14.64], R115 ;  /* 0x000000730e007986 */ /* 0x000fe8000c101508 */
[----:B------:R-:W-:Y:S01]  /*2e10*/  STG.E.U16 desc[UR8][R14.64+0x2], R6 ;  /* 0x000002060e007986 */ /* 0x000fe2000c101508 */
[----:B------:R-:W2:Y:S01]  /*2e20*/  MUFU.RCP R96, R96 ;  /* 0x0000006000607308 */ /* 0x000ea20000001000 */
[----:B----4-:R-:W-:-:S05]  /*2e30*/  FMUL.FTZ R94, R41, R94 ;  /* 0x0000005e295e7220 */ /* 0x010fca0000410000 */
[----:B------:R-:W-:Y:S02]  /*2e40*/  F2FP.BF16.F32.PACK_AB R91, R94, R91 ;  /* 0x0000005b5e5b723e */ /* 0x000fe400000010ff */
[----:B------:R-:W3:Y:S01]  /*2e50*/  MUFU.RCP R95, R95 ;  /* 0x0000005f005f7308 */ /* 0x000ee20000001000 */
[----:B-----5:R-:W-:Y:S01]  /*2e60*/  FMUL.FTZ R93, R40, R93 ;  /* 0x0000005d285d7220 */ /* 0x020fe20000410000 */
[----:B-1----:R-:W-:Y:S01]  /*2e70*/  PRMT R9, R91, 0x7632, R9 ;  /* 0x000076325b097816 */ /* 0x002fe20000000009 */
[----:B------:R-:W-:Y:S04]  /*2e80*/  STG.E.U16 desc[UR8][R14.64+0x4], R91 ;  /* 0x0000045b0e007986 */ /* 0x000fe8000c101508 */
[----:B------:R1:W-:Y:S01]  /*2e90*/  STG.E.U16 desc[UR8][R14.64+0x6], R9 ;  /* 0x000006090e007986 */ /* 0x0003e2000c101508 */
[----:B------:R-:W4:Y:S01]  /*2ea0*/  MUFU.RCP R99, R99 ;  /* 0x0000006300637308 */ /* 0x000f220000001000 */
[----:B--2---:R-:W-:-:S05]  /*2eb0*/  FMUL.FTZ R96, R43, R96 ;  /* 0x000000602b607220 */ /* 0x004fca0000410000 */
[----:B------:R-:W-:Y:S02]  /*2ec0*/  F2FP.BF16.F32.PACK_AB R93, R96, R93 ;  /* 0x0000005d605d723e */ /* 0x000fe400000010ff */
[----:B------:R-:W2:Y:S01]  /*2ed0*/  MUFU.RCP R100, R100 ;  /* 0x0000006400647308 */ /* 0x000ea20000001000 */
[----:B---3--:R-:W-:Y:S01]  /*2ee0*/  FMUL.FTZ R95, R42, R95 ;  /* 0x0000005f2a5f7220 */ /* 0x008fe20000410000 */
[----:B0-----:R-:W-:Y:S01]  /*2ef0*/  PRMT R8, R93, 0x7632, R8 ;  /* 0x000076325d087816 */ /* 0x001fe20000000008 */
[----:B------:R0:W-:Y:S04]  /*2f00*/  STG.E.U16 desc[UR8][R16.64], R93 ;  /* 0x0000005d10007986 */ /* 0x0001e8000c101508 */
[----:B------:R0:W-:Y:S01]  /*2f10*/  STG.E.U16 desc[UR8][R16.64+0x2], R8 ;  /* 0x0000020810007986 */ /* 0x0001e2000c101508 */
[----:B------:R-:W3:Y:S01]  /*2f20*/  MUFU.RCP R105, R105 ;  /* 0x0000006900697308 */ /* 0x000ee20000001000 */
[----:B----4-:R-:W-:-:S05]  /*2f30*/  FMUL.FTZ R44, R44, R99 ;  /* 0x000000632c2c7220 */ /* 0x010fca0000410000 */
[----:B------:R-:W-:Y:S02]  /*2f40*/  F2FP.BF16.F32.PACK_AB R95, R44, R95 ;  /* 0x0000005f2c5f723e */ /* 0x000fe400000010ff */
[----:B------:R-:W4:Y:S01]  /*2f50*/  MUFU.RCP R75, R101 ;  /* 0x00000065004b7308 */ /* 0x000f220000001000 */
[----:B--2---:R-:W-:Y:S01]  /*2f60*/  FMUL.FTZ R100, R45, R100 ;  /* 0x000000642d647220 */ /* 0x004fe20000410000 */
[----:B------:R-:W-:Y:S01]  /*2f70*/  PRMT R7, R95, 0x7632, R7 ;  /* 0x000076325f077816 */ /* 0x000fe20000000007 */
[----:B------:R0:W-:Y:S04]  /*2f80*/  STG.E.U16 desc[UR8][R16.64+0x4], R95 ;  /* 0x0000045f10007986 */ /* 0x0001e8000c101508 */
[----:B------:R0:W-:Y:S01]  /*2f90*/  STG.E.U16 desc[UR8][R16.64+0x6], R7 ;  /* 0x0000060710007986 */ /* 0x0001e2000c101508 */
[----:B------:R-:W2:Y:S01]  /*2fa0*/  MUFU.RCP R70, R76 ;  /* 0x0000004c00467308 */ /* 0x000ea20000001000 */
[----:B---3--:R-:W-:-:S05]  /*2fb0*/  FMUL.FTZ R105, R80, R105 ;  /* 0x0000006950697220 */ /* 0x008fca0000410000 */
[----:B------:R-:W-:Y:S02]  /*2fc0*/  F2FP.BF16.F32.PACK_AB R100, R105, R100 ;  /* 0x000000646964723e */ /* 0x000fe400000010ff */
[----:B------:R-:W3:Y:S01]  /*2fd0*/  MUFU.RCP R64, R69 ;  /* 0x0000004500407308 */ /* 0x000ee20000001000 */
[----:B----4-:R-:W-:Y:S01]  /*2fe0*/  FMUL.FTZ R75, R82, R75 ;  /* 0x0000004b524b7220 */ /* 0x010fe20000410000 */
[----:B-1----:R-:W-:Y:S01]  /*2ff0*/  PRMT R9, R100, 0x7632, R9 ;  /* 0x0000763264097816 */ /* 0x002fe20000000009 */
[----:B------:R0:W-:Y:S04]  /*3000*/  STG.E.U16 desc[UR8][R18.64], R100 ;  /* 0x0000006412007986 */ /* 0x0001e8000c101508 */
[----:B------:R0:W-:Y:S01]  /*3010*/  STG.E.U16 desc[UR8][R18.64+0x2], R9 ;  /* 0x0000020912007986 */ /* 0x0001e2000c101508 */
[----:B------:R-:W1:Y:S01]  /*3020*/  MUFU.RCP R3, R85 ;  /* 0x0000005500037308 */ /* 0x000e620000001000 */
[----:B--2---:R-:W-:-:S05]  /*3030*/  FMUL.FTZ R70, R81, R70 ;  /* 0x0000004651467220 */ /* 0x004fca0000410000 */
[----:B------:R-:W-:Y:S02]  /*3040*/  F2FP.BF16.F32.PACK_AB R75, R70, R75 ;  /* 0x0000004b464b723e */ /* 0x000fe400000010ff */
[----:B------:R-:W2:Y:S01]  /*3050*/  MUFU.RCP R88, R88 ;  /* 0x0000005800587308 */ /* 0x000ea20000001000 */
[----:B---3--:R-:W-:Y:S01]  /*3060*/  FMUL.FTZ R64, R83, R64 ;  /* 0x0000004053407220 */ /* 0x008fe20000410000 */
[----:B------:R-:W-:Y:S01]  /*3070*/  PRMT R6, R75, 0x7632, R6 ;  /* 0x000076324b067816 */ /* 0x000fe20000000006 */
[----:B------:R0:W-:Y:S04]  /*3080*/  STG.E.U16 desc[UR8][R18.64+0x4], R75 ;  /* 0x0000044b12007986 */ /* 0x0001e8000c101508 */
[----:B------:R0:W-:Y:S01]  /*3090*/  STG.E.U16 desc[UR8][R18.64+0x6], R6 ;  /* 0x0000060612007986 */ /* 0x0001e2000c101508 */
[----:B------:R-:W3:Y:S01]  /*30a0*/  MUFU.RCP R87, R87 ;  /* 0x0000005700577308 */ /* 0x000ee20000001000 */
[----:B-1----:R-:W-:-:S05]  /*30b0*/  FMUL.FTZ R3, R84, R3 ;  /* 0x0000000354037220 */ /* 0x002fca0000410000 */
[----:B------:R-:W-:Y:S01]  /*30c0*/  F2FP.BF16.F32.PACK_AB R64, R3, R64 ;  /* 0x000000400340723e */ /* 0x000fe200000010ff */
[----:B--2---:R-:W-:-:S03]  /*30d0*/  FMUL.FTZ R79, R79, R88 ;  /* 0x000000584f4f7220 */ /* 0x004fc60000410000 */
[----:B------:R-:W-:Y:S01]  /*30e0*/  PRMT R10, R64, 0x7632, R10 ;  /* 0x00007632400a7816 */ /* 0x000fe2000000000a */
[----:B------:R0:W-:Y:S04]  /*30f0*/  STG.E.U16 desc[UR8][R20.64], R64 ;  /* 0x0000004014007986 */ /* 0x0001e8000c101508 */
[----:B------:R0:W-:Y:S01]  /*3100*/  STG.E.U16 desc[UR8][R20.64+0x2], R10 ;  /* 0x0000020a14007986 */ /* 0x0001e2000c101508 */
[----:B---3--:R-:W-:-:S05]  /*3110*/  FMUL.FTZ R86, R86, R87 ;  /* 0x0000005756567220 */ /* 0x008fca0000410000 */
[----:B------:R-:W-:-:S04]  /*3120*/  F2FP.BF16.F32.PACK_AB R79, R86, R79 ;  /* 0x0000004f564f723e */ /* 0x000fc800000010ff */
[----:B------:R-:W-:Y:S01]  /*3130*/  PRMT R3, R79, 0x7632, R3 ;  /* 0x000076324f037816 */ /* 0x000fe20000000003 */
[----:B------:R0:W-:Y:S04]  /*3140*/  STG.E.U16 desc[UR8][R20.64+0x4], R79 ;  /* 0x0000044f14007986 */ /* 0x0001e8000c101508 */
[----:B------:R0:W-:Y:S01]  /*3150*/  STG.E.U16 desc[UR8][R20.64+0x6], R3 ;  /* 0x0000060314007986 */ /* 0x0001e2000c101508 */
[----:B------:R-:W-:Y:S05]  /*3160*/  @!P1 BRA `(.L_x_1682) ;  /* 0xffffffd400089947 */ /* 0x000fea000383ffff */
[----:B------:R-:W-:Y:S05]  /*3170*/  EXIT ;  /* 0x000000000000794d */ /* 0x000fea0003800000 */
.L_x_1683:
        /* <DEDUP_REMOVED lines=16> */
.L_x_3494:


//--------------------- .text._ZN13group_norm_v214gn_cuda_kernelI13__nv_bfloat16Li320ELi3ELi16ELi40ELi1024ELb1ELi32ELi320ELi320ELi4ELb1ELi10ELb0ELb0ENS_16CompileConditionILi900EEEEEvPT_PKS4_S7_S7_flPfS8_Pj --------------------------
	.section	.text._ZN13group_norm_v214gn_cuda_kernelI13__nv_bfloat16Li320ELi3ELi16ELi40ELi1024ELb1ELi32ELi320ELi320ELi4ELb1ELi10ELb0ELb0ENS_16CompileConditionILi900EEEEEvPT_PKS4_S7_S7_flPfS8_Pj,"ax",@progbits
	.align	128
        .global         _ZN13group_norm_v214gn_cuda_kernelI13__nv_bfloat16Li320ELi3ELi16ELi40ELi1024ELb1ELi32ELi320ELi320ELi4ELb1ELi10ELb0ELb0ENS_16CompileConditionILi900EEEEEvPT_PKS4_S7_S7_flPfS8_Pj
        .type           _ZN13group_norm_v214gn_cuda_kernelI13__nv_bfloat16Li320ELi3ELi16ELi40ELi1024ELb1ELi32ELi320ELi320ELi4ELb1ELi10ELb0ELb0ENS_16CompileConditionILi900EEEEEvPT_PKS4_S7_S7_flPfS8_Pj,@function
        .size           _ZN13group_norm_v214gn_cuda_kernelI13__nv_bfloat16Li320ELi3ELi16ELi40ELi1024ELb1ELi32ELi320ELi320ELi4ELb1ELi10ELb0ELb0ENS_16CompileConditionILi900EEEEEvPT_PKS4_S7_S7_flPfS8_Pj,(.L_x_3495 - _ZN13group_norm_v214gn_cuda_kernelI13__nv_bfloat16Li320ELi3ELi16ELi40ELi1024ELb1ELi32ELi320ELi320ELi4ELb1ELi10ELb0ELb0ENS_16CompileConditionILi900EEEEEvPT_PKS4_S7_S7_flPfS8_Pj)
        .other          _ZN13group_norm_v214gn_cuda_kernelI13__nv_bfloat16Li320ELi3ELi16ELi40ELi1024ELb1ELi32ELi320ELi320ELi4ELb1ELi10ELb0ELb0ENS_16CompileConditionILi900EEEEEvPT_PKS4_S7_S7_flPfS8_Pj,@"STO_CUDA_ENTRY STV_DEFAULT"
_ZN13group_norm_v214gn_cuda_kernelI13__nv_bfloat16Li320ELi3ELi16ELi40ELi1024ELb1ELi32ELi320ELi320ELi4ELb1ELi10ELb0ELb0ENS_16CompileConditionILi900EEEEEvPT_PKS4_S7_S7_flPfS8_Pj:
.text._ZN13group_norm_v214gn_cuda_kernelI13__nv_bfloat16Li320ELi3ELi16ELi40ELi1024ELb1ELi32ELi320ELi320ELi4ELb1ELi10ELb0ELb0ENS_16CompileConditionILi900EEEEEvPT_PKS4_S7_S7_flPfS8_Pj:
        /* <DEDUP_REMOVED lines=11> */
[----:B------:R-:W-:-:S05]  /*00b0*/  LOP3.LUT R0, R3, 0x1, RZ, 0xc0, !PT ;  /* 0x0000000103007812 */ /* 0x000fca00078ec0ff */
        /* <DEDUP_REMOVED lines=10> */
[----:B------:R-:W-:Y:S02]  /*0160*/  LOP3.LUT R7, R4, 0x8, RZ, 0xc0, !PT ;  /* 0x0000000804077812 */ /* 0x000fe400078ec0ff */
[--C-:B------:R-:W-:Y:S01]  /*0170*/  SHF.R.U32.HI R5, RZ, 0x2, R9.reuse ;  /* 0x00000002ff057819 */ /* 0x100fe20000011609 */
[----:B------:R-:W-:Y:S01]  /*0180*/  IMAD R3, R6, -0x50, R9 ;  /* 0xffffffb006037824 */ /* 0x000fe200078e0209 */
[----:B------:R-:W-:-:S02]  /*0190*/  IADD3 R8, RZ, -R7, RZ ;  /* 0x80000007ff087210 */ /* 0x000fc40007ffe0ff */
[----:B------:R-:W-:Y:S02]  /*01a0*/  IADD3 R7, R5, R7, RZ ;  /* 0x0000000705077210 */ /* 0x000fe40007ffe0ff */
[C---:B------:R-:W-:Y:S01]  /*01b0*/  LEA R4, R3.reuse, R0, 0x2 ;  /* 0x0000000003047211 */ /* 0x040fe200078e10ff */
[----:B------:R-:W-:Y:S02]  /*01c0*/  IMAD R3, R3, 0x28, R22 ;  /* 0x0000002803037824 */ /* 0x000fe400078e0216 */
[----:B------:R-:W-:Y:S01]  /*01d0*/  IMAD R7, R7, 0x28, -R0 ;  /* 0x0000002807077824 */ /* 0x000fe200078e0a00 */
[----:B------:R-:W-:Y:S01]  /*01e0*/  SHF.L.U32 R0, R9, 0x3, RZ ;  /* 0x0000000309007819 */ /* 0x000fe200000006ff */
[----:B------:R-:W-:Y:S01]  /*01f0*/  IMAD.WIDE.U32 R4, R4, -0x33333333, RZ ;  /* 0xcccccccd04047825 */ /* 0x000fe200078e00ff */
[----:B------:R-:W-:Y:S02]  /*0200*/  LEA R3, R6, R3, 0x3 ;  /* 0x0000000306037211 */ /* 0x000fe400078e18ff */
[----:B------:R-:W-:-:S02]  /*0210*/  MOV R4, R8 ;  /* 0x0000000800047202 */ /* 0x000fc40000000f00 */
[----:B------:R-:W-:Y:S01]  /*0220*/  IADD3 R6, R7, 0x8, RZ ;  /* 0x0000000807067810 */ /* 0x000fe20007ffe0ff */
[----:B------:R0:W-:Y:S01]  /*0230*/  STL [R1+0x34], R3 ;  /* 0x0000340301007387 */ /* 0x0001e20000100800 */
[----:B------:R-:W-:Y:S02]  /*0240*/  LEA.HI R4, R5, R4, RZ, 0x1b ;  /* 0x0000000405047211 */ /* 0x000fe400078fd8ff */
[C---:B------:R-:W-:Y:S02]  /*0250*/  LOP3.LUT R5, R7.reuse, 0x4, RZ, 0xfc, !PT ;  /* 0x0000000407057812 */ /* 0x040fe400078efcff */
[C---:B------:R-:W-:Y:S02]  /*0260*/  IADD3 R8, R7.reuse, 0xc, RZ ;  /* 0x0000000c07087810 */ /* 0x040fe40007ffe0ff */
[C---:B------:R-:W-:Y:S02]  /*0270*/  IADD3 R10, R7.reuse, 0x10, RZ ;  /* 0x00000010070a7810 */ /* 0x040fe40007ffe0ff */
[----:B------:R-:W-:-:S02]  /*0280*/  IADD3 R12, R7, 0x14, RZ ;  /* 0x00000014070c7810 */ /* 0x000fc40007ffe0ff */
[----:B0-----:R-:W-:Y:S02]  /*0290*/  LOP3.LUT R3, R0, 0x18, RZ, 0xc0, !PT ;  /* 0x0000001800037812 */ /* 0x001fe400078ec0ff */
[----:B------:R-:W-:Y:S02]  /*02a0*/  SHF.R.S32.HI R0, RZ, 0x2, R7 ;  /* 0x00000002ff007819 */ /* 0x000fe40000011407 */
[C---:B------:R-:W-:Y:S02]  /*02b0*/  IADD3 R14, R7.reuse, 0x18, RZ ;  /* 0x00000018070e7810 */ /* 0x040fe40007ffe0ff */
[C---:B------:R-:W-:Y:S01]  /*02c0*/  IADD3 R16, R7.reuse, 0x1c, RZ ;  /* 0x0000001c07107810 */ /* 0x040fe20007ffe0ff */
[----:B------:R-:W-:Y:S01]  /*02d0*/  IMAD R0, R0, 0x28, R22 ;  /* 0x0000002800007824 */ /* 0x000fe200078e0216 */
[C---:B------:R-:W-:Y:S02]  /*02e0*/  IADD3 R18, R7.reuse, 0x20, RZ ;  /* 0x0000002007127810 */ /* 0x040fe40007ffe0ff */
[----:B------:R-:W-:-:S02]  /*02f0*/  IADD3 R20, R7, 0x24, RZ ;  /* 0x0000002407147810 */ /* 0x000fc40007ffe0ff */
[----:B------:R-:W-:Y:S02]  /*0300*/  SHF.R.S32.HI R5, RZ, 0x2, R5 ;  /* 0x00000002ff057819 */ /* 0x000fe40000011405 */
[----:B------:R-:W-:Y:S02]  /*0310*/  SHF.R.S32.HI R7, RZ, 0x2, R6 ;  /* 0x00000002ff077819 */ /* 0x000fe40000011406 */
[----:B------:R-:W-:Y:S01]  /*0320*/  SHF.R.S32.HI R9, RZ, 0x2, R8 ;  /* 0x00000002ff097819 */ /* 0x000fe20000011408 */
[----:B------:R-:W-:Y:S01]  /*0330*/  IMAD R6, R5, 0x28, R22 ;  /* 0x0000002805067824 */ /* 0x000fe200078e0216 */
[----:B------:R-:W-:Y:S01]  /*0340*/  SHF.R.S32.HI R11, RZ, 0x2, R10 ;  /* 0x00000002ff0b7819 */ /* 0x000fe2000001140a */
[--C-:B------:R-:W-:Y:S01]  /*0350*/  IMAD R8, R7, 0x28, R22.reuse ;  /* 0x0000002807087824 */ /* 0x100fe200078e0216 */
[----:B------:R-:W-:Y:S01]  /*0360*/  IADD3 R0, R0, R3, RZ ;  /* 0x0000000300007210 */ /* 0x000fe20007ffe0ff */
[----:B------:R-:W-:Y:S01]  /*0370*/  IMAD R10, R9, 0x28, R22 ;  /* 0x00000028090a7824 */ /* 0x000fe200078e0216 */
[----:B------:R-:W-:Y:S01]  /*0380*/  SHF.R.S32.HI R13, RZ, 0x2, R12 ;  /* 0x00000002ff0d7819 */ /* 0x000fe2000001140c */
[----:B------:R-:W-:Y:S01]  /*0390*/  IMAD R12, R11, 0x28, R22 ;  /* 0x000000280b0c7824 */ /* 0x000fe200078e0216 */
[----:B------:R-:W-:Y:S01]  /*03a0*/  SHF.R.S32.HI R15, RZ, 0x2, R14 ;  /* 0x00000002ff0f7819 */ /* 0x000fe2000001140e */
[----:B------:R0:W-:Y:S01]  /*03b0*/  STL [R1+0x2c], R0 ;  /* 0x00002c0001007387 */ /* 0x0001e20000100800 */
[----:B------:R-:W-:Y:S01]  /*03c0*/  IADD3 R6, R3, R6, RZ ;  /* 0x0000000603067210 */ /* 0x000fe20007ffe0ff */
[----:B------:R-:W-:Y:S01]  /*03d0*/  IMAD R14, R13, 0x28, R22 ;  /* 0x000000280d0e7824 */ /* 0x000fe200078e0216 */
[----:B------:R-:W-:-:S02]  /*03e0*/  IADD3 R5, R3, R8, RZ ;  /* 0x0000000803057210 */ /* 0x000fc40007ffe0ff */
[----:B------:R-:W-:Y:S01]  /*03f0*/  SHF.R.S32.HI R17, RZ, 0x2, R16 ;  /* 0x00000002ff117819 */ /* 0x000fe20000011410 */
[----:B------:R-:W-:Y:S01]  /*0400*/  IMAD R16, R15, 0x28, R22 ;  /* 0x000000280f107824 */ /* 0x000fe200078e0216 */
[----:B------:R-:W-:Y:S01]  /*0410*/  SHF.R.S32.HI R19, RZ, 0x2, R18 ;  /* 0x00000002ff137819 */ /* 0x000fe20000011412 */
[----:B------:R1:W-:Y:S01]  /*0420*/  STL [R1+0x28], R6 ;  /* 0x0000280601007387 */ /* 0x0003e20000100800 */
[----:B------:R-:W-:Y:S01]  /*0430*/  SHF.R.S32.HI R21, RZ, 0x2, R20 ;  /* 0x00000002ff157819 */ /* 0x000fe20000011414 */
[--C-:B------:R-:W-:Y:S01]  /*0440*/  IMAD R18, R17, 0x28, R22.reuse ;  /* 0x0000002811127824 */ /* 0x100fe200078e0216 */
[----:B0-----:R-:W-:Y:S01]  /*0450*/  IADD3 R0, R3, R10, RZ ;  /* 0x0000000a03007210 */ /* 0x001fe20007ffe0ff */
[----:B------:R0:W-:Y:S01]  /*0460*/  STL [R1+0x24], R5 ;  /* 0x0000240501007387 */ /* 0x0001e20000100800 */
[--C-:B------:R-:W-:Y:S02]  /*0470*/  IMAD R20, R19, 0x28, R22.reuse ;  /* 0x0000002813147824 */ /* 0x100fe400078e0216 */
[----:B------:R-:W-:Y:S01]  /*0480*/  IMAD R22, R21, 0x28, R22 ;  /* 0x0000002815167824 */ /* 0x000fe200078e0216 */
[----:B------:R2:W-:Y:S01]  /*0490*/  STL [R1+0x20], R0 ;  /* 0x0000200001007387 */ /* 0x0005e20000100800 */
[----:B-1----:R-:W-:-:S02]  /*04a0*/  IADD3 R6, R3, R12, RZ ;  /* 0x0000000c03067210 */ /* 0x002fc40007ffe0ff */
[----:B0-----:R-:W-:-:S03]  /*04b0*/  IADD3 R5, R3, R14, RZ ;  /* 0x0000000e03057210 */ /* 0x001fc60007ffe0ff */
[----:B------:R0:W-:Y:S01]  /*04c0*/  STL [R1+0x1c], R6 ;  /* 0x00001c0601007387 */ /* 0x0001e20000100800 */
[----:B--2---:R-:W-:-:S03]  /*04d0*/  IADD3 R0, R3, R16, RZ ;  /* 0x0000001003007210 */ /* 0x004fc60007ffe0ff */
[----:B------:R1:W-:Y:S04]  /*04e0*/  STL [R1+0x18], R5 ;  /* 0x0000180501007387 */ /* 0x0003e80000100800 */
[----:B------:R2:W-:Y:S01]  /*04f0*/  STL [R1+0x14], R0 ;  /* 0x0000140001007387 */ /* 0x0005e20000100800 */
[C---:B0-----:R-:W-:Y:S02]  /*0500*/  IADD3 R6, R3.reuse, R18, RZ ;  /* 0x0000001203067210 */ /* 0x041fe40007ffe0ff */
[----:B-1----:R-:W-:-:S03]  /*0510*/  IADD3 R5, R3, R20, RZ ;  /* 0x0000001403057210 */ /* 0x002fc60007ffe0ff */
[----:B------:R-:W-:Y:S01]  /*0520*/  STL [R1+0x10], R6 ;  /* 0x0000100601007387 */ /* 0x000fe20000100800 */
[----:B--2---:R-:W-:-:S03]  /*0530*/  IADD3 R0, R3, R22, RZ ;  /* 0x0000001603007210 */ /* 0x004fc60007ffe0ff */
[----:B------:R-:W-:Y:S01]  /*0540*/  STL [R1+0xc], R5 ;  /* 0x00000c0501007387 */ /* 0x000fe20000100800 */
[----:B------:R-:W-:-:S03]  /*0550*/  HFMA2.MMA R3, -RZ, RZ, 0, 0 ;  /* 0x00000000ff037435 */ /* 0x000fc600000001ff */
[----:B------:R0:W-:Y:S02]  /*0560*/  STL [R1+0x8], R0 ;  /* 0x0000080001007387 */ /* 0x0001e40000100800 */
[----:B0-----:R-:W-:-:S05]  /*0570*/  LEA R0, R4, UR5, 0x3 ;  /* 0x0000000504007c11 */ /* 0x001fca000f8e18ff */
[----:B------:R0:W-:Y:S02]  /*0580*/  STL [R1+0x30], R0 ;  /* 0x0000300001007387 */ /* 0x0001e40000100800 */
.L_x_1690:
[----:B------:R-:W1:Y:S01]  /*0590*/  S2R R59, SR_TID.X ;  /* 0x00000000003b7919 */ /* 0x000e620000002100 */
[----:B------:R-:W2:Y:S01]  /*05a0*/  S2R R6, SR_CTAID.Y ;  /* 0x0000000000067919 */ /* 0x000ea20000002600 */
[----:B0-----:R-:W0:Y:S01]  /*05b0*/  S2R R0, SR_CTAID.X ;  /* 0x0000000000007919 */ /* 0x001e220000002500 */
[----:B------:R-:W-:Y:S01]  /*05c0*/  MOV R13, RZ ;  /* 0x000000ff000d7202 */ /* 0x000fe20000000f00 */
[----:B------:R-:W-:Y:S01]  /*05d0*/  ULDC.64 UR8, c[0x0][0x218] ;  /* 0x0000860000087ab9 */ /* 0x000fe20000000a00 */
[----:B------:R-:W-:Y:S01]  /*05e0*/  ULDC.64 UR10, c[0x0][0x228] ;  /* 0x00008a00000a7ab9 */ /* 0x000fe20000000a00 */
[----:B------:R-:W3:Y:S01]  /*05f0*/  LDL R43, [R1+0x34] ;  /* 0x00003400012b7983 */ /* 0x000ee20000100800 */
[----:B-1----:R-:W-:Y:S01]  /*0600*/  IMAD.WIDE.U32 R4, R59, -0x33333333, RZ ;  /* 0xcccccccd3b047825 */ /* 0x002fe200078e00ff */
[----:B--2---:R-:W-:-:S04]  /*0610*/  LOP3.LUT R12, R6, 0x1, RZ, 0xc0, !PT ;  /* 0x00000001060c7812 */ /* 0x004fc800078ec0ff */
[----:B------:R-:W-:Y:S02]  /*0620*/  SHF.R.U32.HI R5, RZ, 0x6, R5 ;  /* 0x00000006ff057819 */ /* 0x000fe40000011605 */
[----:B0-----:R-:W-:-:S03]  /*0630*/  SHF.L.U32 R0, R0, 0x5, RZ ;  /* 0x0000000500007819 */ /* 0x001fc600000006ff */
[----:B------:R-:W-:Y:S01]  /*0640*/  IMAD R7, R5, -0x50, R59 ;  /* 0xffffffb005077824 */ /* 0x000fe200078e023b */
[----:B------:R-:W-:-:S03]  /*0650*/  LOP3.LUT R0, R0, 0x3e0, RZ, 0xc0, !PT ;  /* 0x000003e000007812 */ /* 0x000fc600078ec0ff */
[----:B------:R-:W-:Y:S01]  /*0660*/  IMAD R12, R12, 0x50, R7 ;  /* 0x000000500c0c7824 */ /* 0x000fe200078e0207 */
[----:B------:R-:W-:-:S04]  /*0670*/  IADD3 R0, R0, R5, RZ ;  /* 0x0000000500007210 */ /* 0x000fc80007ffe0ff */
[----:B------:R-:W-:Y:S01]  /*0680*/  SHF.L.U32 R12, R12, 0x2, RZ ;  /* 0x000000020c0c7819 */ /* 0x000fe200000006ff */
[----:B------:R-:W-:Y:S02]  /*0690*/  IMAD R5, R3, 0xa0000, RZ ;  /* 0x000a000003057824 */ /* 0x000fe400078e02ff */
[----:B------:R-:W-:Y:S02]  /*06a0*/  IMAD R11, R0, 0x280, RZ ;  /* 0x00000280000b7824 */ /* 0x000fe400078e02ff */
[----:B------:R-:W-:-:S05]  /*06b0*/  IMAD.WIDE.U32 R14, R2, 0xa0000, R12 ;  /* 0x000a0000020e7825 */ /* 0x000fca00078e000c */
[----:B------:R-:W-:Y:S02]  /*06c0*/  IADD3 R58, R15, R5, RZ ;  /* 0x000000050f3a7210 */ /* 0x000fe40007ffe0ff */
[----:B------:R-:W-:-:S04]  /*06d0*/  IADD3 R4, P0, R11, R14, RZ ;  /* 0x0000000e0b047210 */ /* 0x000fc80007f1e0ff */
[----:B------:R-:W-:Y:S02]  /*06e0*/  IADD3.X R51, RZ, R58, RZ, P0, !PT ;  /* 0x0000003aff337210 */ /* 0x000fe400007fe4ff */
[----:B------:R-:W-:-:S04]  /*06f0*/  LEA R38, P0, R4, UR8, 0x1 ;  /* 0x0000000804267c11 */ /* 0x000fc8000f8008ff */
[----:B------:R-:W-:Y:S02]  /*0700*/  LEA.HI.X R39, R4, UR9, R51, 0x1, P0 ;  /* 0x0000000904277c11 */ /* 0x000fe400080f0c33 */
[----:B------:R-:W-:-:S04]  /*0710*/  IADD3 R5, R11, 0xa00, RZ ;  /* 0x00000a000b057810 */ /* 0x000fc80007ffe0ff */
[----:B------:R-:W2:Y:S01]  /*0720*/  LDG.E.64.CONSTANT R38, desc[UR6][R38.64] ;  /* 0x0000000626267981 */ /* 0x000ea2000c1e9b00 */
[----:B------:R-:W-:-:S04]  /*0730*/  IADD3 R5, P0, R5, R14, RZ ;  /* 0x0000000e05057210 */ /* 0x000fc80007f1e0ff */
[----:B------:R-:W-:Y:S02]  /*0740*/  IADD3.X R52, RZ, R58, RZ, P0, !PT ;  /* 0x0000003aff347210 */ /* 0x000fe400007fe4ff */
[----:B------:R-:W-:-:S04]  /*0750*/  LEA R36, P0, R5, UR8, 0x1 ;  /* 0x0000000805247c11 */ /* 0x000fc8000f8008ff */
[----:B------:R-:W-:Y:S02]  /*0760*/  LEA.HI.X R37, R5, UR9, R52, 0x1, P0 ;  /* 0x0000000905257c11 */ /* 0x000fe400080f0c34 */
[----:B------:R-:W-:-:S04]  /*0770*/  IADD3 R7, R11, 0x1400, RZ ;  /* 0x000014000b077810 */ /* 0x000fc80007ffe0ff */
[----:B------:R-:W4:Y:S01]  /*0780*/  LDG.E.64.CONSTANT R36, desc[UR6][R36.64] ;  /* 0x0000000624247981 */ /* 0x000f22000c1e9b00 */
[----:B------:R-:W-:-:S04]  /*0790*/  IADD3 R6, P0, R7, R14, RZ ;  /* 0x0000000e07067210 */ /* 0x000fc80007f1e0ff */
[----:B------:R-:W-:Y:S02]  /*07a0*/  IADD3.X R53, RZ, R58, RZ, P0, !PT ;  /* 0x0000003aff357210 */ /* 0x000fe400007fe4ff */
[----:B------:R-:W-:-:S04]  /*07b0*/  LEA R34, P0, R6, UR8, 0x1 ;  /* 0x0000000806227c11 */ /* 0x000fc8000f8008ff */
[----:B------:R-:W-:Y:S02]  /*07c0*/  LEA.HI.X R35, R6, UR9, R53, 0x1, P0 ;  /* 0x0000000906237c11 */ /* 0x000fe400080f0c35 */
[----:B------:R-:W-:-:S04]  /*07d0*/  IADD3 R7, R11, 0x1e00, RZ ;  /* 0x00001e000b077810 */ /* 0x000fc80007ffe0ff */
[----:B------:R-:W3:Y:S01]  /*07e0*/  LDG.E.64.CONSTANT R34, desc[UR6][R34.64] ;  /* 0x0000000622227981 */ /* 0x000ee2000c1e9b00 */
        /* <DEDUP_REMOVED lines=40> */
[C---:B--2---:R-:W-:Y:S02]  /*0a70*/  PRMT R13, R38.reuse, 0x7632, R13 ;  /* 0x00007632260d7816 */ /* 0x044fe4000000000d */
[----:B------:R-:W-:Y:S02]  /*0a80*/  SHF.L.U32 R0, R38, 0x10, RZ ;  /* 0x0000001026007819 */ /* 0x000fe400000006ff */
[----:B------:R-:W-:-:S03]  /*0a90*/  SHF.L.U32 R13, R13, 0x10, RZ ;  /* 0x000000100d0d7819 */ /* 0x000fc600000006ff */
[----:B------:R-:W-:Y:S01]  /*0aa0*/  FADD.FTZ R16, RZ, R0 ;  /* 0x00000000ff107221 */ /* 0x000fe20000010000 */
[----:B------:R-:W-:Y:S01]  /*0ab0*/  FFMA.FTZ R12, R0, R0, RZ ;  /* 0x00000000000c7223 */ /* 0x000fe200000100ff */
[C---:B------:R-:W-:Y:S02]  /*0ac0*/  SHF.L.U32 R50, R39.reuse, 0x10, RZ ;  /* 0x0000001027327819 */ /* 0x040fe400000006ff */
[----:B------:R-:W-:Y:S01]  /*0ad0*/  PRMT R14, R39, 0x7632, R14 ;  /* 0x00007632270e7816 */ /* 0x000fe2000000000e */
[----:B------:R-:W-:Y:S01]  /*0ae0*/  FADD.FTZ R19, R16, R13 ;  /* 0x0000000d10137221 */ /* 0x000fe20000010000 */
[----:B------:R-:W-:Y:S02]  /*0af0*/  FFMA.FTZ R13, R13, R13, R12 ;  /* 0x0000000d0d0d7223 */ /* 0x000fe4000001000c */
[----:B------:R-:W-:Y:S01]  /*0b00*/  SHF.L.U32 R14, R14, 0x10, RZ ;  /* 0x000000100e0e7819 */ /* 0x000fe200000006ff */
[----:B------:R-:W-:Y:S01]  /*0b10*/  FADD.FTZ R19, R19, R50 ;  /* 0x0000003213137221 */ /* 0x000fe20000010000 */
[----:B------:R-:W-:Y:S01]  /*0b20*/  FFMA.FTZ R13, R50, R50, R13 ;  /* 0x00000032320d7223 */ /* 0x000fe2000001000d */
[----:B----4-:R-:W-:-:S02]  /*0b30*/  SHF.L.U32 R49, R36, 0x10, RZ ;  /* 0x0000001024317819 */ /* 0x010fc400000006ff */
[----:B------:R-:W-:Y:S01]  /*0b40*/  PRMT R12, R36, 0x7632, R12 ;  /* 0x00007632240c7816 */ /* 0x000fe2000000000c */
[----:B------:R-:W-:Y:S01]  /*0b50*/  FADD.FTZ R19, R19, R14 ;  /* 0x0000000e13137221 */ /* 0x000fe20000010000 */
[----:B------:R-:W-:Y:S02]  /*0b60*/  FFMA.FTZ R14, R14, R14, R13 ;  /* 0x0000000e0e0e7223 */ /* 0x000fe4000001000d */
[----:B------:R-:W-:Y:S01]  /*0b70*/  SHF.L.U32 R12, R12, 0x10, RZ ;  /* 0x000000100c0c7819 */ /* 0x000fe200000006ff */
        /* <DEDUP_REMOVED lines=9> */
[C---:B---3--:R-:W-:Y:S02]  /*0c10*/  SHF.L.U32 R47, R34.reuse, 0x10, RZ ;  /* 0x00000010222f7819 */ /* 0x048fe400000006ff */
        /* <DEDUP_REMOVED lines=75> */
[----:B------:R-:W-:-:S03]  /*10d0*/  FFMA.FTZ R41, R18, R18, R42 ;  /* 0x0000001212297223 */ /* 0x000fc6000001002a */
[--C-:B------:R-:W-:Y:S01]  /*10e0*/  FADD.FTZ R42, R19, R40.reuse ;  /* 0x00000028132a7221 */ /* 0x100fe20000010000 */
[----:B------:R-:W-:Y:S01]  /*10f0*/  FFMA.FTZ R41, R40, R40, R41 ;  /* 0x0000002828297223 */ /* 0x000fe20000010029 */
[C---:B------:R-:W-:Y:S02]  /*1100*/  SHF.L.U32 R19, R25.reuse, 0x10, RZ ;  /* 0x0000001019137819 */ /* 0x040fe400000006ff */
[----:B------:R-:W-:-:S03]  /*1110*/  PRMT R40, R25, 0x7632, R40 ;  /* 0x0000763219287816 */ /* 0x000fc60000000028 */
[----:B------:R-:W-:Y:S01]  /*1120*/  FFMA.FTZ R41, R19, R19, R41 ;  /* 0x0000001313297223 */ /* 0x000fe20000010029 */
[----:B------:R-:W-:Y:S01]  /*1130*/  SHF.L.U32 R40, R40, 0x10, RZ ;  /* 0x0000001028287819 */ /* 0x000fe200000006ff */
[----:B------:R-:W-:-:S04]  /*1140*/  FADD.FTZ R42, R42, R19 ;  /* 0x000000132a2a7221 */ /* 0x000fc80000010000 */
[----:B------:R-:W-:Y:S01]  /*1150*/  FFMA.FTZ R41, R40, R40, R41 ;  /* 0x0000002828297223 */ /* 0x000fe20000010029 */
[----:B------:R-:W-:-:S05]  /*1160*/  FADD.FTZ R40, R42, R40 ;  /* 0x000000282a287221 */ /* 0x000fca0000010000 */
[----:B------:R0:W-:Y:S02]  /*1170*/  STS.64 [R43], R40 ;  /* 0x000000282b007388 */ /* 0x0001e40000000a00 */
[----:B0-----:R-:W-:Y:S01]  /*1180*/  CS2R R40, SRZ ;  /* 0x0000000000287805 */ /* 0x001fe2000001ff00 */
[----:B------:R-:W-:Y:S06]  /*1190*/  BAR.SYNC.DEFER_BLOCKING 0x0 ;  /* 0x0000000000007b1d */ /* 0x000fec0000010000 */
[----:B------:R-:W-:Y:S05]  /*11a0*/  @P0 BRA `(.L_x_1685) ;  /* 0x0000000000a00947 */ /* 0x000fea0003800000 */
[----:B------:R-:W2:Y:S04]  /*11b0*/  LDL R42, [R1+0x2c] ;  /* 0x00002c00012a7983 */ /* 0x000ea80000100800 */
[----:B------:R-:W3:Y:S04]  /*11c0*/  LDL R43, [R1+0x28] ;  /* 0x00002800012b7983 */ /* 0x000ee80000100800 */
[----:B------:R-:W4:Y:S04]  /*11d0*/  LDL R61, [R1+0x24] ;  /* 0x00002400013d7983 */ /* 0x000f280000100800 */
[----:B------:R-:W4:Y:S04]  /*11e0*/  LDL R60, [R1+0x20] ;  /* 0x00002000013c7983 */ /* 0x000f280000100800 */
[----:B--2---:R-:W0:Y:S04]  /*11f0*/  LDS.64 R40, [R42] ;  /* 0x000000002a287984 */ /* 0x004e280000000a00 */
[----:B---3--:R-:W1:Y:S01]  /*1200*/  LDS.64 R42, [R43] ;  /* 0x000000002b2a7984 */ /* 0x008e620000000a00 */
[----:B0-----:R-:W-:Y:S01]  /*1210*/  FADD.FTZ R40, RZ, R40 ;  /* 0x00000028ff287221 */ /* 0x001fe20000010000 */
[----:B------:R-:W-:-:S03]  /*1220*/  FADD.FTZ R41, RZ, R41 ;  /* 0x00000029ff297221 */ /* 0x000fc60000010000 */
[----:B-1----:R-:W-:Y:S01]  /*1230*/  FADD.FTZ R42, R40, R42 ;  /* 0x0000002a282a7221 */ /* 0x002fe20000010000 */
[----:B------:R-:W-:Y:S02]  /*1240*/  FADD.FTZ R43, R41, R43 ;  /* 0x0000002b292b7221 */ /* 0x000fe40000010000 */
[----:B----4-:R0:W1:Y:S04]  /*1250*/  LDS.64 R40, [R61] ;  /* 0x000000003d287984 */ /* 0x0100680000000a00 */
[----:B0-----:R-:W2:Y:S01]  /*1260*/  LDL R61, [R1+0xc] ;  /* 0x00000c00013d7983 */ /* 0x001ea20000100800 */
[----:B-1----:R-:W-:Y:S01]  /*1270*/  FADD.FTZ R42, R42, R40 ;  /* 0x000000282a2a7221 */ /* 0x002fe20000010000 */
[----:B------:R-:W-:Y:S02]  /*1280*/  FADD.FTZ R43, R43, R41 ;  /* 0x000000292b2b7221 */ /* 0x000fe40000010000 */
[----:B------:R0:W1:Y:S04]  /*1290*/  LDS.64 R40, [R60] ;  /* 0x000000003c287984 */ /* 0x0000680000000a00 */
[----:B0-----:R-:W3:Y:S01]  /*12a0*/  LDL R60, [R1+0x8] ;  /* 0x00000800013c7983 */ /* 0x001ee20000100800 */
[----:B-1----:R-:W-:-:S03]  /*12b0*/  FADD.FTZ R42, R42, R40 ;  /* 0x000000282a2a7221 */ /* 0x002fc60000010000 */
[----:B------:R-:W4:Y:S01]  /*12c0*/  LDL R40, [R1+0x1c] ;  /* 0x00001c0001287983 */ /* 0x000f220000100800 */
[----:B------:R-:W-:-:S03]  /*12d0*/  FADD.FTZ R43, R43, R41 ;  /* 0x000000292b2b7221 */ /* 0x000fc60000010000 */
[----:B----4-:R-:W0:Y:S02]  /*12e0*/  LDS.64 R40, [R40] ;  /* 0x0000000028287984 */ /* 0x010e240000000a00 */
[----:B0-----:R-:W-:Y:S02]  /*12f0*/  FADD.FTZ R42, R42, R40 ;  /* 0x000000282a2a7221 */ /* 0x001fe40000010000 */
        /* <DEDUP_REMOVED lines=11> */
[----:B0-----:R-:W-:Y:S01]  /*13b0*/  FADD.FTZ R42, R42, R40 ;  /* 0x000000282a2a7221 */ /* 0x001fe20000010000 */
[----:B------:R-:W-:Y:S02]  /*13c0*/  FADD.FTZ R43, R43, R41 ;  /* 0x000000292b2b7221 */ /* 0x000fe40000010000 */
[----:B--2---:R-:W0:Y:S02]  /*13d0*/  LDS.64 R40, [R61] ;  /* 0x000000003d287984 */ /* 0x004e240000000a00 */
[----:B0-----:R-:W-:Y:S01]  /*13e0*/  FADD.FTZ R42, R42, R40 ;  /* 0x000000282a2a7221 */ /* 0x001fe20000010000 */
[----:B------:R-:W-:Y:S02]  /*13f0*/  FADD.FTZ R43, R43, R41 ;  /* 0x000000292b2b7221 */ /* 0x000fe40000010000 */
[----:B---3--:R-:W0:Y:S02]  /*1400*/  LDS.64 R40, [R60] ;  /* 0x000000003c287984 */ /* 0x008e240000000a00 */
[----:B0-----:R-:W-:Y:S01]  /*1410*/  FADD.FTZ R40, R42, R40 ;  /* 0x000000282a287221 */ /* 0x001fe20000010000 */
[----:B------:R-:W-:-:S07]  /*1420*/  FADD.FTZ R41, R43, R41 ;  /* 0x000000292b297221 */ /* 0x000fce0000010000 */
.L_x_1685:
[----:B------:R-:W-:Y:S05]  /*1430*/  BSYNC B0 ;  /* 0x0000000000007941 */ /* 0x000fea0003800000 */
.L_x_1684:
[----:B------:R-:W0:Y:S01]  /*1440*/  SHFL.BFLY PT, R60, R40, 0x2, 0x1f ;  /* 0x0c401f00283c7f89 */ /* 0x000e2200000e0000 */
[----:B------:R-:W-:-:S03]  /*1450*/  LOP3.LUT P0, RZ, R59, 0xffffffe3, RZ, 0xc0, !PT ;  /* 0xffffffe33bff7812 */ /* 0x000fc6000780c0ff */
[----:B------:R-:W1:Y:S04]  /*1460*/  SHFL.BFLY PT, R42, R41, 0x2, 0x1f ;  /* 0x0c401f00292a7f89 */ /* 0x000e6800000e0000 */
[----:B------:R2:W-:Y:S04]  /*1470*/  STL [R1+0x44], R4 ;  /* 0x0000440401007387 */ /* 0x0005e80000100800 */
[----:B------:R3:W-:Y:S02]  /*1480*/  STL [R1+0x40], R0 ;  /* 0x0000400001007387 */ /* 0x0007e40000100800 */
[----:B------:R-:W4:Y:S02]  /*1490*/  @!P0 LDC R43, c[0x0][0x10] ;  /* 0x00000400ff2b8b82 */ /* 0x000f240000000800 */
[----:B------:R1:W-:Y:S01]  /*14a0*/  STL.64 [R1+0x38], R2 ;  /* 0x0000380201007387 */ /* 0x0003e20000100a00 */
[----:B--2---:R-:W4:Y:S01]  /*14b0*/  S2R R4, SR_CTAID.Y ;  /* 0x0000000000047919 */ /* 0x004f220000002600 */
[----:B---3--:R-:W2:Y:S01]  /*14c0*/  S2R R0, SR_CTAID.X ;  /* 0x0000000000007919 */ /* 0x008ea20000002500 */
[----:B0-----:R-:W-:Y:S01]  /*14d0*/  FADD.FTZ R60, R60, R40 ;  /* 0x000000283c3c7221 */ /* 0x001fe20000010000 */
[----:B-1----:R-:W-:Y:S01]  /*14e0*/  FADD.FTZ R41, R42, R41 ;  /* 0x000000292a297221 */ /* 0x002fe20000010000 */
[----:B------:R-:W-:-:S03]  /*14f0*/  SHF.R.U32.HI R42, RZ, 0x2, R59 ;  /* 0x00000002ff2a7819 */ /* 0x000fc6000001163b */
[----:B------:R-:W0:Y:S01]  /*1500*/  SHFL.BFLY PT, R40, R60, 0x1, 0x1f ;  /* 0x0c201f003c287f89 */ /* 0x000e2200000e0000 */
[----:B------:R-:W1:Y:S01]  /*1510*/  @!P0 LDC.64 R2, c[0x0][0x248] ;  /* 0x00009200ff028b82 */ /* 0x000e620000000a00 */
[----:B------:R-:W-:Y:S02]  /*1520*/  @!P0 SHF.L.U32 R42, R42, 0x5, RZ ;  /* 0x000000052a2a8819 */ /* 0x000fe400000006ff */
[----:B------:R-:W3:Y:S01]  /*1530*/  SHFL.BFLY PT, R59, R41, 0x1, 0x1f ;  /* 0x0c201f00293b7f89 */ /* 0x000ee200000e0000 */
[----:B----4-:R-:W-:Y:S02]  /*1540*/  @!P0 IMAD R43, R43, UR4, R4 ;  /* 0x000000042b2b8c24 */ /* 0x010fe4000f8e0204 */
[----:B0-----:R-:W-:Y:S01]  /*1550*/  FADD.FTZ R40, R60, R40 ;  /* 0x000000283c287221 */ /* 0x001fe20000010000 */
[----:B------:R0:W5:Y:S01]  /*1560*/  LDL.LU R4, [R1+0x44] ;  /* 0x0000440001047983 */ /* 0x0001620000300800 */
[----:B--2---:R-:W-:Y:S01]  /*1570*/  @!P0 LOP3.LUT R42, R42, 0xffffffe0, R0, 0xe2, !PT ;  /* 0xffffffe02a2a8812 */ /* 0x004fe200078ee200 */
[----:B---3--:R-:W-:-:S02]  /*1580*/  FADD.FTZ R41, R41, R59 ;  /* 0x0000003b29297221 */ /* 0x008fc40000010000 */
[----:B------:R0:W5:Y:S01]  /*1590*/  LDL.LU R0, [R1+0x40] ;  /* 0x0000400001007983 */ /* 0x0001620000300800 */
[----:B------:R-:W-:-:S04]  /*15a0*/  @!P0 LEA R42, R43, R42, 0x8 ;  /* 0x0000002a2b2a8211 */ /* 0x000fc800078e40ff */
[----:B------:R-:W-:-:S05]  /*15b0*/  @!P0 SHF.L.U32 R42, R42, 0x1, RZ ;  /* 0x000000012a2a8819 */ /* 0x000fca00000006ff */
[----:B-1----:R-:W-:Y:S02]  /*15c0*/  @!P0 IMAD.WIDE.U32 R42, R42, 0x4, R2 ;  /* 0x000000042a2a8825 */ /* 0x002fe400078e0002 */
[----:B------:R0:W5:Y:S01]  /*15d0*/  LDL.LU.64 R2, [R1+0x38] ;  /* 0x0000380001027983 */ /* 0x0001620000300a00 */
[----:B------:R-:W-:Y:S02]  /*15e0*/  PRMT R59, R28, 0x7632, R59 ;  /* 0x000076321c3b7816 */ /* 0x000fe4000000003b */
[----:B------:R-:W-:Y:S01]  /*15f0*/  PRMT R38, R38, 0x7632, R38 ;  /* 0x0000763226267816 */ /* 0x000fe20000000026 */
[----:B------:R1:W-:Y:S01]  /*1600*/  @!P0 STG.E.64 desc[UR6][R42.64], R40 ;  /* 0x000000282a008986 */ /* 0x0003e2000c101b06 */
[----:B------:R-:W-:Y:S02]  /*1610*/  PRMT R39, R39, 0x7632, R39 ;  /* 0x0000763227277816 */ /* 0x000fe40000000027 */
[----:B------:R-:W-:Y:S02]  /*1620*/  PRMT R36, R36, 0x7632, R36 ;  /* 0x0000763224247816 */ /* 0x000fe40000000024 */
[----:B------:R-:W-:-:S02]  /*1630*/  PRMT R37, R37, 0x7632, R37 ;  /* 0x0000763225257816 */ /* 0x000fc40000000025 */
[----:B------:R-:W-:Y:S02]  /*1640*/  PRMT R34, R34, 0x7632, R34 ;  /* 0x0000763222227816 */ /* 0x000fe40000000022 */
[----:B------:R-:W-:Y:S02]  /*1650*/  PRMT R35, R35, 0x7632, R35 ;  /* 0x0000763223237816 */ /* 0x000fe40000000023 */
[----:B------:R-:W-:Y:S02]  /*1660*/  PRMT R32, R32, 0x7632, R32 ;  /* 0x0000763220207816 */ /* 0x000fe40000000020 */
[----:B------:R-:W-:Y:S01]  /*1670*/  PRMT R33, R33, 0x7632, R33 ;  /* 0x0000763221217816 */ /* 0x000fe20000000021 */
[----:B-1----:R-:W1:Y:S01]  /*1680*/  S2R R43, SR_TID.X ;  /* 0x00000000002b7919 */ /* 0x002e620000002100 */
[----:B------:R-:W-:Y:S02]  /*1690*/  PRMT R40, R26, 0x7632, R40 ;  /* 0x000076321a287816 */ /* 0x000fe40000000028 */
[----:B------:R-:W-:-:S02]  /*16a0*/  PRMT R26, R27, 0x7632, R26 ;  /* 0x000076321b1a7816 */ /* 0x000fc4000000001a */
[----:B------:R-:W-:Y:S01]  /*16b0*/  PRMT R42, R29, 0x7632, R42 ;  /* 0x000076321d2a7816 */ /* 0x000fe2000000002a */
[----:B------:R0:W-:Y:S01]  /*16c0*/  STL.S16 [R1+0x4], R40 ;  /* 0x0000042801007387 */ /* 0x0001e20000100600 */
[----:B------:R-:W-:Y:S02]  /*16d0*/  PRMT R30, R30, 0x7632, R30 ;  /* 0x000076321e1e7816 */ /* 0x000fe4000000001e */
[----:B------:R-:W-:Y:S01]  /*16e0*/  PRMT R31, R31, 0x7632, R31 ;  /* 0x000076321f1f7816 */ /* 0x000fe2000000001f */
[----:B------:R0:W-:Y:S01]  /*16f0*/  STL.S16 [R1], R26 ;  /* 0x0000001a01007387 */ /* 0x0001e20000100600 */
[----:B------:R-:W-:Y:S02]  /*1700*/  PRMT R61, R24, 0x7632, R61 ;  /* 0x00007632183d7816 */ /* 0x000fe4000000003d */
[----:B------:R-:W-:Y:S02]  /*1710*/  PRMT R60, R25, 0x7632, R60 ;  /* 0x00007632193c7816 */ /* 0x000fe4000000003c */
[----:B-----5:R-:W-:-:S02]  /*1720*/  PRMT R28, R22, 0x7632, R28 ;  /* 0x00007632161c7816 */ /* 0x020fc4000000001c */
[----:B------:R-:W-:Y:S01]  /*1730*/  PRMT R29, R23, 0x7632, R29 ;  /* 0x00007632171d7816 */ /* 0x000fe2000000001d */
[----:B------:R-:W-:Y:S01]  /*1740*/  BAR.SYNC.DEFER_BLOCKING 0x0 ;  /* 0x0000000000007b1d */ /* 0x000fe20000010000 */
[C---:B-1----:R-:W-:Y:S02]  /*1750*/  ISETP.NE.AND P1, PT, R43.reuse, RZ, PT ;  /* 0x000000ff2b00720c */ /* 0x042fe40003f25270 */
[----:B------:R-:W-:-:S11]  /*1760*/  ISETP.GT.U32.AND P0, PT, R43, 0xff, PT ;  /* 0x000000ff2b00780c */ /* 0x000fd60003f04070 */
[----:B0-----:R-:W-:Y:S05]  /*1770*/  @P1 BRA `(.L_x_1686) ;  /* 0x0000000000441947 */ /* 0x001fea0003800000 */
[----:B------:R-:W0:Y:S01]  /*1780*/  S2R R41, SR_CTAID.X ;  /* 0x0000000000297919 */ /* 0x000e220000002500 */
        /* <DEDUP_REMOVED lines=10> */
.L_x_1687:
[----:B------:R-:W2:Y:S04]  /*1830*/  LD.E.STRONG.GPU R27, desc[UR6][R24.64] ;  /* 0x00000006181b7980 */ /* 0x000ea8000c10f900 */
[----:B--2---:R-:W-:Y:S01]  /*1840*/  CCTL.IVALL ;  /* 0x00000000ff00798f */ /* 0x004fe20002000000 */
[----:B------:R-:W-:Y:S05]  /*1850*/  YIELD ;  /* 0x0000000000007946 */ /* 0x000fea0003800000 */
[----:B-----5:R-:W-:-:S04]  /*1860*/  LOP3.LUT R27, R27, R26, RZ, 0x3c, !PT ;  /* 0x0000001a1b1b7212 */ /* 0x020fc800078e3cff */
[----:B------:R-:W-:-:S13]  /*1870*/  ISETP.GT.AND P1, PT, R27, -0x1, PT ;  /* 0xffffffff1b00780c */ /* 0x000fda0003f24270 */
[----:B------:R-:W-:Y:S05]  /*1880*/  @P1 BRA `(.L_x_1687) ;  /* 0xfffffffc00e81947 */ /* 0x000fea000383ffff */
.L_x_1686:
[----:B------:R-:W-:Y:S05]  /*1890*/  WARPSYNC.ALL ;  /* 0x0000000000007948 */ /* 0x000fea0003800000 */
[----:B------:R-:W-:Y:S02]  /*18a0*/  PRMT R40, R20, 0x7632, R40 ;  /* 0x0000763214287816 */ /* 0x000fe40000000028 */
[----:B------:R-:W-:Y:S01]  /*18b0*/  PRMT R41, R21, 0x7632, R41 ;  /* 0x0000763215297816 */ /* 0x000fe20000000029 */
[----:B------:R-:W1:Y:S01]  /*18c0*/  S2R R27, SR_CTAID.Y ;  /* 0x00000000001b7919 */ /* 0x000e620000002600 */
[----:B0-----:R-:W1:Y:S01]  /*18d0*/  @!P0 LDC R24, c[0x0][0x10] ;  /* 0x00000400ff188b82 */ /* 0x001e620000000800 */
[----:B------:R-:W-:Y:S01]  /*18e0*/  ULDC.64 UR8, c[0x0][0x240] ;  /* 0x0000900000087ab9 */ /* 0x000fe20000000a00 */
[----:B------:R-:W0:Y:S01]  /*18f0*/  S2R R43, SR_TID.X ;  /* 0x00000000002b7919 */ /* 0x000e220000002100 */
[----:B-1----:R-:W-:-:S05]  /*1900*/  @!P0 IMAD R24, R24, UR4, R27 ;  /* 0x0000000418188c24 */ /* 0x002fca000f8e021b */
[----:B------:R-:W1:Y:S01]  /*1910*/  @!P0 LDC.64 R26, c[0x0][0x248] ;  /* 0x00009200ff1a8b82 */ /* 0x000e620000000a00 */
[----:B0-----:R-:W-:-:S04]  /*1920*/  @!P0 LOP3.LUT R25, R43, 0x7fffffe0, RZ, 0xc0, !PT ;  /* 0x7fffffe02b198812 */ /* 0x001fc800078ec0ff */
[----:B------:R-:W-:Y:S02]  /*1930*/  @!P0 LEA R24, R24, R25, 0x8 ;  /* 0x0000001918188211 */ /* 0x000fe400078e40ff */
[----:B------:R-:W-:-:S04]  /*1940*/  @!P0 LOP3.LUT R25, R43, 0x1f, RZ, 0xc0, !PT ;  /* 0x0000001f2b198812 */ /* 0x000fc800078ec0ff */
[----:B------:R-:W-:-:S04]  /*1950*/  @!P0 IADD3 R24, R24, R25, RZ ;  /* 0x0000001918188210 */ /* 0x000fc80007ffe0ff */
[----:B------:R-:W-:-:S05]  /*1960*/  @!P0 SHF.L.U32 R24, R24, 0x1, RZ ;  /* 0x0000000118188819 */ /* 0x000fca00000006ff */
[----:B-1----:R-:W-:Y:S01]  /*1970*/  @!P0 IMAD.WIDE.U32 R24, R24, 0x4, R26 ;  /* 0x0000000418188825 */ /* 0x002fe200078e001a */
        /* <DEDUP_REMOVED lines=9> */
[----:B------:R-:W-:-:S02]  /*1a10*/  LOP3.LUT P0, RZ, R43, 0xffffff1f, RZ, 0xc0, !PT ;  /* 0xffffff1f2bff7812 */ /* 0x000fc4000780c0ff */
        /* <DEDUP_REMOVED lines=19> */
[----:B------:R-:W-:Y:S01]  /*1b50*/  @!P0 FMUL.FTZ R24, R24, 2.4414062863797880709e-05 ;  /* 0x37cccccd18188820 */ /* 0x000fe20000410000 */
[----:B-1----:R-:W-:-:S03]  /*1b60*/  FADD.FTZ R26, R25, R26 ;  /* 0x0000001a191a7221 */ /* 0x002fc60000010000 */
[----:B------:R-:W-:-:S04]  /*1b70*/  @!P0 FMUL.FTZ R25, R24, R24 ;  /* 0x0000001818198220 */ /* 0x000fc80000410000 */
[----:B------:R-:W-:Y:S01]  /*1b80*/  @!P0 FFMA.FTZ R25, R26, 2.4414062863797880709e-05, -R25 ;  /* 0x37cccccd1a198823 */ /* 0x000fe20000010819 */
[----:B0-----:R-:W-:Y:S02]  /*1b90*/  SHF.R.U32.HI R26, RZ, 0x2, R27 ;  /* 0x00000002ff1a7819 */ /* 0x001fe4000001161b */
[----:B------:R-:W0:Y:S02]  /*1ba0*/  S2R R27, SR_CTAID.X ;  /* 0x00000000001b7919 */ /* 0x000e240000002500 */
[----:B------:R-:W-:Y:S02]  /*1bb0*/  @!P0 FMNMX.FTZ R25, RZ, R25, !PT ;  /* 0x00000019ff198209 */ /* 0x000fe40007810000 */
[----:B------:R-:W-:-:S05]  /*1bc0*/  @!P0 LOP3.LUT R26, R26, 0x3ffffff8, RZ, 0xc0, !PT ;  /* 0x3ffffff81a1a8812 */ /* 0x000fca00078ec0ff */
[----:B------:R1:W-:Y:S01]  /*1bd0*/  @!P0 STS.64 [R26+UR5], R24 ;  /* 0x000000181a008988 */ /* 0x0003e20008000a05 */
[----:B------:R-:W-:Y:S01]  /*1be0*/  BAR.SYNC.DEFER_BLOCKING 0x0 ;  /* 0x0000000000007b1d */ /* 0x000fe20000010000 */
[----:B0-----:R-:W-:-:S04]  /*1bf0*/  LOP3.LUT P0, RZ, R27, 0x1f, RZ, 0xc0, !PT ;  /* 0x0000001f1bff7812 */ /* 0x001fc8000780c0ff */
[----:B------:R-:W-:-:S04]  /*1c00*/  ISETP.GT.U32.OR P0, PT, R43, 0x7, P0 ;  /* 0x000000072b00780c */ /* 0x000fc80000704470 */
[----:B------:R-:W-:-:S13]  /*1c10*/  ISETP.EQ.OR.EX P0, PT, RZ, UR9, P0, P1 ;  /* 0x00000009ff007c0c */ /* 0x000fda0008702710 */
[----:B-1----:R-:W-:Y:S05]  /*1c20*/  @P0 BRA `(.L_x_1689) ;  /* 0x0000000000300947 */ /* 0x002fea0003800000 */
[----:B------:R-:W0:Y:S02]  /*1c30*/  S2R R27, SR_CTAID.Y ;  /* 0x00000000001b7919 */ /* 0x000e240000002600 */
[----:B0-----:R-:W-:-:S04]  /*1c40*/  SHF.L.U32 R27, R27, 0x3, RZ ;  /* 0x000000031b1b7819 */ /* 0x001fc800000006ff */
        /* <DEDUP_REMOVED lines=10> */
.L_x_1689:
[----:B------:R-:W-:Y:S05]  /*1cf0*/  BSYNC B0 ;  /* 0x0000000000007941 */ /* 0x000fea0003800000 */
.L_x_1688:
[----:B0-----:R-:W2:Y:S01]  /*1d00*/  LDL R24, [R1+0x30] ;  /* 0x0000300001187983 */ /* 0x001ea20000100800 */
[----:B------:R-:W-:Y:S01]  /*1d10*/  ULDC UR8, c[0x0][0x230] ;  /* 0x00008c0000087ab9 */ /* 0x000fe20000000800 */
        /* <DEDUP_REMOVED lines=12> */
[----:B------:R-:W-:Y:S01]  /*1de0*/  SHF.L.U32 R31, R31, 0x10, RZ ;  /* 0x000000101f1f7819 */ /* 0x000fe200000006ff */
[----:B--2---:R-:W0:Y:S02]  /*1df0*/  LDS.64 R24, [R24] ;  /* 0x0000000018187984 */ /* 0x004e240000000a00 */
[----:B0-----:R-:W-:Y:S01]  /*1e00*/  FADD.FTZ R25, R25, UR8 ;  /* 0x0000000819197e21 */ /* 0x001fe20008010000 */
[--C-:B------:R-:W-:Y:S01]  /*1e10*/  FADD.FTZ R27, R0, -R24.reuse ;  /* 0x80000018001b7221 */ /* 0x100fe20000010000 */
[----:B------:R-:W-:Y:S01]  /*1e20*/  SHF.L.U32 R0, R22, 0x10, RZ ;  /* 0x0000001016007819 */ /* 0x000fe200000006ff */
[----:B------:R-:W-:Y:S01]  /*1e30*/  FADD.FTZ R50, R50, -R24 ;  /* 0x8000001832327221 */ /* 0x000fe20000010000 */
[----:B------:R-:W-:Y:S01]  /*1e40*/  ULDC.64 UR8, c[0x0][0x210] ;  /* 0x0000840000087ab9 */ /* 0x000fe20000000a00 */
[----:B------:R-:W-:Y:S01]  /*1e50*/  FADD.FTZ R36, -R24, R36 ;  /* 0x0000002418247221 */ /* 0x000fe20000010100 */
[----:B------:R-:W0:Y:S01]  /*1e60*/  MUFU.RSQ R25, R25 ;  /* 0x0000001900197308 */ /* 0x000e220000001400 */
[----:B------:R-:W-:Y:S01]  /*1e70*/  FADD.FTZ R48, R48, -R24 ;  /* 0x8000001830307221 */ /* 0x000fe20000010000 */
[C---:B------:R-:W-:Y:S01]  /*1e80*/  FADD.FTZ R37, -R24.reuse, R37 ;  /* 0x0000002518257221 */ /* 0x040fe20000010100 */
[----:B------:R-:W-:Y:S01]  /*1e90*/  FADD.FTZ R34, -R24, R34 ;  /* 0x0000002218227221 */ /* 0x000fe20000010100 */
[----:B------:R-:W-:Y:S01]  /*1ea0*/  FADD.FTZ R46, R46, -R24 ;  /* 0x800000182e2e7221 */ /* 0x000fe20000010000 */
[C---:B------:R-:W-:Y:S01]  /*1eb0*/  FADD.FTZ R35, -R24.reuse, R35 ;  /* 0x0000002318237221 */ /* 0x040fe20000010100 */
[----:B------:R-:W-:Y:S01]  /*1ec0*/  FADD.FTZ R32, -R24, R32 ;  /* 0x0000002018207221 */ /* 0x000fe20000010100 */
[--C-:B------:R-:W-:Y:S01]  /*1ed0*/  FADD.FTZ R44, R44, -R24.reuse ;  /* 0x800000182c2c7221 */ /* 0x100fe20000010000 */
[----:B------:R-:W-:Y:S01]  /*1ee0*/  FADD.FTZ R12, R12, -R24 ;  /* 0x800000180c0c7221 */ /* 0x000fe20000010000 */
[C---:B------:R-:W-:Y:S01]  /*1ef0*/  FADD.FTZ R33, -R24.reuse, R33 ;  /* 0x0000002118217221 */ /* 0x040fe20000010100 */
[C---:B------:R-:W-:Y:S01]  /*1f00*/  FADD.FTZ R30, -R24.reuse, R30 ;  /* 0x0000001e181e7221 */ /* 0x040fe20000010100 */
[----:B------:R-:W-:Y:S01]  /*1f10*/  FADD.FTZ R13, R13, -R24 ;  /* 0x800000180d0d7221 */ /* 0x000fe20000010000 */
[----:B------:R-:W-:Y:S01]  /*1f20*/  FADD.FTZ R31, -R24, R31 ;  /* 0x0000001f181f7221 */ /* 0x000fe20000010100 */
[----:B0-----:R-:W-:Y:S01]  /*1f30*/  FMUL.FTZ R22, R27, R25 ;  /* 0x000000191b167220 */ /* 0x001fe20000410000 */
[----:B------:R-:W-:Y:S01]  /*1f40*/  SHF.L.U32 R27, R38, 0x10, RZ ;  /* 0x00000010261b7819 */ /* 0x000fe200000006ff */
[----:B------:R-:W-:Y:S01]  /*1f50*/  FMUL.FTZ R36, R25, R36 ;  /* 0x0000002419247220 */ /* 0x000fe20000410000 */
[----:B------:R-:W-:Y:S01]  /*1f60*/  SHF.L.U32 R38, R21, 0x10, RZ ;  /* 0x0000001015267819 */ /* 0x000fe200000006ff */
[----:B------:R-:W-:Y:S01]  /*1f70*/  FFMA.FTZ R22, R22, R0, R26 ;  /* 0x0000000016167223 */ /* 0x000fe2000001001a */
[C---:B------:R-:W-:Y:S01]  /*1f80*/  FMUL.FTZ R21, R25.reuse, R50 ;  /* 0x0000003219157220 */ /* 0x040fe20000410000 */
[----:B------:R-:W-:Y:S01]  /*1f90*/  FADD.FTZ R27, -R24, R27 ;  /* 0x0000001b181b7221 */ /* 0x000fe20000010100 */
[--C-:B------:R-:W-:Y:S01]  /*1fa0*/  FFMA.FTZ R43, R28, R36, R40.reuse ;  /* 0x000000241c2b7223 */ /* 0x100fe20000010028 */
[----:B------:R-:W-:Y:S01]  /*1fb0*/  FMUL.FTZ R20, R22, -1.4426950216293334961 ;  /* 0xbfb8aa3b16147820 */ /* 0x000fe20000410000 */
[C---:B------:R-:W-:Y:S01]  /*1fc0*/  FMUL.FTZ R44, R25.reuse, R44 ;  /* 0x0000002c192c7220 */ /* 0x040fe20000410000 */
[C---:B------:R-:W-:Y:S01]  /*1fd0*/  FMUL.FTZ R27, R25.reuse, R27 ;  /* 0x0000001b191b7220 */ /* 0x040fe20000410000 */
[C---:B------:R-:W-:Y:S01]  /*1fe0*/  FMUL.FTZ R12, R25.reuse, R12 ;  /* 0x0000000c190c7220 */ /* 0x040fe20000410000 */
[C---:B------:R-:W-:Y:S01]  /*1ff0*/  FMUL.FTZ R30, R25.reuse, R30 ;  /* 0x0000001e191e7220 */ /* 0x040fe20000410000 */
[----:B------:R-:W-:Y:S01]  /*2000*/  FMUL.FTZ R31, R25, R31 ;  /* 0x0000001f191f7220 */ /* 0x000fe20000410000 */
[----:B------:R-:W0:Y:S01]  /*2010*/  MUFU.EX2 R20, R20 ;  /* 0x0000001400147308 */ /* 0x000e220000000800 */
[----:B------:R-:W-:Y:S01]  /*2020*/  FFMA.FTZ R27, R27, R28, R40 ;  /* 0x0000001c1b1b7223 */ /* 0x000fe20000010028 */
[----:B------:R-:W-:Y:S01]  /*2030*/  FFMA.FTZ R12, R0, R12, R26 ;  /* 0x0000000c000c7223 */ /* 0x000fe2000001001a */
[----:B0-----:R-:W-:-:S06]  /*2040*/  FADD.FTZ R20, R20, 1 ;  /* 0x3f80000014147421 */ /* 0x001fcc0000010000 */
[----:B------:R-:W0:Y:S02]  /*2050*/  MUFU.RCP R20, R20 ;  /* 0x0000001400147308 */ /* 0x000e240000001000 */
[----:B0-----:R-:W-:Y:S01]  /*2060*/  FMUL.FTZ R22, R22, R20 ;  /* 0x0000001416167220 */ /* 0x001fe20000410000 */
[----:B------:R-:W-:-:S06]  /*2070*/  FMUL.FTZ R20, R27, -1.4426950216293334961 ;  /* 0xbfb8aa3b1b147820 */ /* 0x000fcc0000410000 */
[----:B------:R-:W0:Y:S02]  /*2080*/  MUFU.EX2 R20, R20 ;  /* 0x0000001400147308 */ /* 0x000e240000000800 */
[----:B0-----:R-:W-:-:S06]  /*2090*/  FADD.FTZ R20, R20, 1 ;  /* 0x3f80000014147421 */ /* 0x001fcc0000010000 */
[----:B------:R-:W0:Y:S02]  /*20a0*/  MUFU.RCP R20, R20 ;  /* 0x0000001400147308 */ /* 0x000e240000001000 */
[----:B0-----:R-:W-:Y:S01]  /*20b0*/  FMUL.FTZ R20, R27, R20 ;  /* 0x000000141b147220 */ /* 0x001fe20000410000 */
[----:B------:R-:W-:Y:S02]  /*20c0*/  SHF.L.U32 R27, R23, 0x10, RZ ;  /* 0x00000010171b7819 */ /* 0x000fe400000006ff */
[----:B------:R-:W-:Y:S02]  /*20d0*/  SHF.L.U32 R23, R39, 0x10, RZ ;  /* 0x0000001027177819 */ /* 0x000fe400000006ff */
[----:B------:R-:W-:Y:S01]  /*20e0*/  F2FP.BF16.F32.PACK_AB R22, R20, R22 ;  /* 0x000000161416723e */ /* 0x000fe200000010ff */
[----:B------:R-:W-:Y:S02]  /*20f0*/  FFMA.FTZ R21, R21, R27, R38 ;  /* 0x0000001b15157223 */ /* 0x000fe40000010026 */
[----:B------:R-:W-:-:S02]  /*2100*/  FADD.FTZ R23, -R24, R23 ;  /* 0x0000001718177221 */ /* 0x000fc40000010100 */
[----:B------:R-:W-:Y:S02]  /*2110*/  FMUL.FTZ R20, R21, -1.4426950216293334961 ;  /* 0xbfb8aa3b15147820 */ /* 0x000fe40000410000 */
[----:B------:R-:W-:-:S04]  /*2120*/  FMUL.FTZ R23, R25, R23 ;  /* 0x0000001719177220 */ /* 0x000fc80000410000 */
[----:B------:R-:W0:Y:S01]  /*2130*/  MUFU.EX2 R20, R20 ;  /* 0x0000001400147308 */ /* 0x000e220000000800 */
        /* <DEDUP_REMOVED lines=9> */
[C---:B------:R-:W-:Y:S02]  /*21d0*/  PRMT R23, R22.reuse, 0x7610, R23 ;  /* 0x0000761016177816 */ /* 0x040fe40000000017 */
[----:B------:R-:W-:Y:S02]  /*21e0*/  PRMT R22, R22, 0x7632, R22 ;  /* 0x0000763216167816 */ /* 0x000fe40000000016 */
[----:B------:R-:W-:Y:S02]  /*21f0*/  F2FP.BF16.F32.PACK_AB R39, R20, R39 ;  /* 0x000000271427723e */ /* 0x000fe400000010ff */
[----:B------:R-:W-:-:S04]  /*2200*/  LEA R20, P0, R4, UR8, 0x1 ;  /* 0x0000000804147c11 */ /* 0x000fc8000f8008ff */
[----:B------:R-:W-:Y:S01]  /*2210*/  LEA.HI.X R21, R4, UR9, R51, 0x1, P0 ;  /* 0x0000000904157c11 */ /* 0x000fe200080f0c33 */
[--C-:B------:R-:W-:Y:S01]  /*2220*/  FADD.FTZ R4, R49, -R24.reuse ;  /* 0x8000001831047221 */ /* 0x100fe20000010000 */
[----:B------:R-:W-:Y:S01]  /*2230*/  SHF.L.U32 R59, R59, 0x10, RZ ;  /* 0x000000103b3b7819 */ /* 0x000fe200000006ff */
[----:B------:R-:W-:Y:S02]  /*2240*/  FADD.FTZ R51, R14, -R24 ;  /* 0x800000180e337221 */ /* 0x000fe40000010000 */
[C---:B------:R-:W-:Y:S01]  /*2250*/  FMUL.FTZ R4, R25.reuse, R4 ;  /* 0x0000000419047220 */ /* 0x040fe20000410000 */
[----:B------:R0:W-:Y:S04]  /*2260*/  STG.E.U16 desc[UR6][R20.64+0x2], R22 ;  /* 0x0000021614007986 */ /* 0x0001e8000c101506 */
[----:B------:R1:W-:Y:S01]  /*2270*/  STG.E.U16 desc[UR6][R20.64], R23 ;  /* 0x0000001714007986 */ /* 0x0003e2000c101506 */
[----:B------:R-:W-:Y:S01]  /*2280*/  FFMA.FTZ R4, R0, R4, R26 ;  /* 0x0000000400047223 */ /* 0x000fe2000001001a */
[----:B------:R-:W-:Y:S01]  /*2290*/  FADD.FTZ R59, -R24, R59 ;  /* 0x0000003b183b7221 */ /* 0x000fe20000010100 */
[----:B------:R-:W-:-:S04]  /*22a0*/  FMUL.FTZ R51, R25, R51 ;  /* 0x0000003319337220 */ /* 0x000fc80000410000 */
[----:B------:R-:W-:Y:S01]  /*22b0*/  FFMA.FTZ R51, R0, R51, R26 ;  /* 0x0000003300337223 */ /* 0x000fe2000001001a */
[----:B0-----:R-:W-:-:S06]  /*22c0*/  FMUL.FTZ R22, R4, -1.4426950216293334961 ;  /* 0xbfb8aa3b04167820 */ /* 0x001fcc0000410000 */
[----:B------:R-:W0:Y:S02]  /*22d0*/  MUFU.EX2 R22, R22 ;  /* 0x0000001600167308 */ /* 0x000e240000000800 */
[----:B0-----:R-:W-:-:S06]  /*22e0*/  FADD.FTZ R22, R22, 1 ;  /* 0x3f80000016167421 */ /* 0x001fcc0000010000 */
[----:B------:R-:W0:Y:S02]  /*22f0*/  MUFU.RCP R22, R22 ;  /* 0x0000001600167308 */ /* 0x000e240000001000 */
[----:B0-----:R-:W-:Y:S01]  /*2300*/  FMUL.FTZ R36, R4, R22 ;  /* 0x0000001604247220 */ /* 0x001fe20000410000 */
[----:B------:R-:W-:-:S06]  /*2310*/  FMUL.FTZ R4, R43, -1.4426950216293334961 ;  /* 0xbfb8aa3b2b047820 */ /* 0x000fcc0000410000 */
[----:B------:R-:W0:Y:S02]  /*2320*/  MUFU.EX2 R4, R4 ;  /* 0x0000000400047308 */ /* 0x000e240000000800 */
[----:B0-----:R-:W-:-:S06]  /*2330*/  FADD.FTZ R4, R4, 1 ;  /* 0x3f80000004047421 */ /* 0x001fcc0000010000 */
[----:B------:R0:W2:Y:S02]  /*2340*/  MUFU.RCP R22, R4 ;  /* 0x0000000400167308 */ /* 0x0000a40000001000 */
[----:B0-----:R-:W-:-:S04]  /*2350*/  FMUL.FTZ R4, R25, R48 ;  /* 0x0000003019047220 */ /* 0x001fc80000410000 */
[----:B------:R-:W-:Y:S01]  /*2360*/  FFMA.FTZ R4, R27, R4, R38 ;  /* 0x000000041b047223 */ /* 0x000fe20000010026 */
[----:B--2---:R-:W-:-:S03]  /*2370*/  FMUL.FTZ R43, R43, R22 ;  /* 0x000000162b2b7220 */ /* 0x004fc60000410000 */
[----:B------:R-:W-:-:S06]  /*2380*/  FMUL.FTZ R22, R4, -1.4426950216293334961 ;  /* 0xbfb8aa3b04167820 */ /* 0x000fcc0000410000 */
[----:B------:R-:W0:Y:S02]  /*2390*/  MUFU.EX2 R22, R22 ;  /* 0x0000001600167308 */ /* 0x000e240000000800 */
[----:B0-----:R-:W-:-:S06]  /*23a0*/  FADD.FTZ R22, R22, 1 ;  /* 0x3f80000016167421 */ /* 0x001fcc0000010000 */
[----:B-1----:R0:W1:Y:S02]  /*23b0*/  MUFU.RCP R23, R22 ;  /* 0x0000001600177308 */ /* 0x0020640000001000 */
[----:B0-----:R-:W-:-:S04]  /*23c0*/  FMUL.FTZ R22, R25, R37 ;  /* 0x0000002519167220 */ /* 0x001fc80000410000 */
[----:B------:R-:W-:Y:S01]  /*23d0*/  FFMA.FTZ R22, R29, R22, R41 ;  /* 0x000000161d167223 */ /* 0x000fe20000010029 */
[----:B-1----:R-:W-:-:S03]  /*23e0*/  FMUL.FTZ R37, R4, R23 ;  /* 0x0000001704257220 */ /* 0x002fc60000410000 */
[----:B------:R-:W-:Y:S01]  /*23f0*/  FMUL.FTZ R4, R22, -1.4426950216293334961 ;  /* 0xbfb8aa3b16047820 */ /* 0x000fe20000410000 */
[----:B------:R-:W-:-:S04]  /*2400*/  FADD.FTZ R23, R47, -R24 ;  /* 0x800000182f177221 */ /* 0x000fc80000010000 */
[----:B------:R-:W-:Y:S01]  /*2410*/  FMUL.FTZ R23, R25, R23 ;  /* 0x0000001719177220 */ /* 0x000fe20000410000 */
[----:B------:R-:W0:Y:S02]  /*2420*/  MUFU.EX2 R4, R4 ;  /* 0x0000000400047308 */ /* 0x000e240000000800 */
[----:B0-----:R-:W-:-:S06]  /*2430*/  FADD.FTZ R4, R4, 1 ;  /* 0x3f80000004047421 */ /* 0x001fcc0000010000 */
[----:B------:R-:W0:Y:S02]  /*2440*/  MUFU.RCP R4, R4 ;  /* 0x0000000400047308 */ /* 0x000e240000001000 */
[----:B0-----:R-:W-:Y:S01]  /*2450*/  FMUL.FTZ R47, R22, R4 ;  /* 0x00000004162f7220 */ /* 0x001fe20000410000 */
[----:B------:R-:W-:Y:S01]  /*2460*/  FFMA.FTZ R22, R0, R23, R26 ;  /* 0x0000001700167223 */ /* 0x000fe2000001001a */
[----:B------:R-:W-:-:S03]  /*2470*/  LEA R4, P0, R5, UR8, 0x1 ;  /* 0x0000000805047c11 */ /* 0x000fc6000f8008ff */
[----:B------:R-:W-:Y:S01]  /*2480*/  FMUL.FTZ R23, R22, -1.4426950216293334961 ;  /* 0xbfb8aa3b16177820 */ /* 0x000fe20000410000 */
[----:B------:R-:W-:-:S05]  /*2490*/  LEA.HI.X R5, R5, UR9, R52, 0x1, P0 ;  /* 0x0000000905057c11 */ /* 0x000fca00080f0c34 */
[----:B------:R-:W0:Y:S02]  /*24a0*/  MUFU.EX2 R23, R23 ;  /* 0x0000001700177308 */ /* 0x000e240000000800 */
[----:B0-----:R-:W-:-:S06]  /*24b0*/  FADD.FTZ R23, R23, 1 ;  /* 0x3f80000017177421 */ /* 0x001fcc0000010000 */
[----:B------:R0:W1:Y:S02]  /*24c0*/  MUFU.RCP R48, R23 ;  /* 0x0000001700307308 */ /* 0x0000640000001000 */
[----:B0-----:R-:W-:-:S04]  /*24d0*/  FMUL.FTZ R23, R25, R34 ;  /* 0x0000002219177220 */ /* 0x001fc80000410000 */
[----:B------:R-:W-:Y:S01]  /*24e0*/  FFMA.FTZ R23, R28, R23, R40 ;  /* 0x000000171c177223 */ /* 0x000fe20000010028 */
[----:B-1----:R-:W-:-:S03]  /*24f0*/  FMUL.FTZ R34, R22, R48 ;  /* 0x0000003016227220 */ /* 0x002fc60000410000 */
[----:B------:R-:W-:-:S06]  /*2500*/  FMUL.FTZ R22, R23, -1.4426950216293334961 ;  /* 0xbfb8aa3b17167820 */ /* 0x000fcc0000410000 */
        /* <DEDUP_REMOVED lines=13> */
[----:B------:R-:W-:Y:S01]  /*25e0*/  FMUL.FTZ R22, R23, -1.4426950216293334961 ;  /* 0xbfb8aa3b17167820 */ /* 0x000fe20000410000 */
[----:B------:R-:W-:-:S04]  /*25f0*/  FADD.FTZ R48, R45, -R24 ;  /* 0x800000182d307221 */ /* 0x000fc80000010000 */
[----:B------:R-:W-:Y:S01]  /*2600*/  FMUL.FTZ R48, R25, R48 ;  /* 0x0000003019307220 */ /* 0x000fe20000410000 */
[----:B------:R-:W0:Y:S03]  /*2610*/  MUFU.EX2 R22, R22 ;  /* 0x0000001600167308 */ /* 0x000e260000000800 */
[----:B------:R-:W-:Y:S01]  /*2620*/  FFMA.FTZ R48, R0, R48, R26 ;  /* 0x0000003000307223 */ /* 0x000fe2000001001a */
[----:B0-----:R-:W-:-:S06]  /*2630*/  FADD.FTZ R22, R22, 1 ;  /* 0x3f80000016167421 */ /* 0x001fcc0000010000 */
[----:B------:R-:W0:Y:S02]  /*2640*/  MUFU.RCP R22, R22 ;  /* 0x0000001600167308 */ /* 0x000e240000001000 */
[----:B0-----:R-:W-:Y:S01]  /*2650*/  FMUL.FTZ R45, R23, R22 ;  /* 0x00000016172d7220 */ /* 0x001fe20000410000 */
[----:B------:R-:W-:-:S04]  /*2660*/  LEA R22, P0, R6, UR8, 0x1 ;  /* 0x0000000806167c11 */ /* 0x000fc8000f8008ff */
[----:B------:R-:W-:Y:S01]  /*2670*/  LEA.HI.X R23, R6, UR9, R53, 0x1, P0 ;  /* 0x0000000906177c11 */ /* 0x000fe200080f0c35 */
        /* <DEDUP_REMOVED lines=11> */
[----:B0-----:R-:W-:Y:S01]  /*2730*/  FFMA.FTZ R48, R27, R44, R38 ;  /* 0x0000002c1b307223 */ /* 0x001fe20000010026 */
[----:B-1----:R-:W-:-:S03]  /*2740*/  FMUL.FTZ R44, R6, R49 ;  /* 0x00000031062c7220 */ /* 0x002fc60000410000 */
[----:B------:R-:W-:-:S06]  /*2750*/  FMUL.FTZ R6, R48, -1.4426950216293334961 ;  /* 0xbfb8aa3b30067820 */ /* 0x000fcc0000410000 */
[----:B------:R-:W0:Y:S02]  /*2760*/  MUFU.EX2 R6, R6 ;  /* 0x0000000600067308 */ /* 0x000e240000000800 */
[----:B0-----:R-:W-:-:S06]  /*2770*/  FADD.FTZ R6, R6, 1 ;  /* 0x3f80000006067421 */ /* 0x001fcc0000010000 */
[----:B------:R0:W1:Y:S02]  /*2780*/  MUFU.RCP R49, R6 ;  /* 0x0000000600317308 */ /* 0x0000640000001000 */
[----:B0-----:R-:W-:-:S04]  /*2790*/  FMUL.FTZ R6, R25, R33 ;  /* 0x0000002119067220 */ /* 0x001fc80000410000 */
[----:B------:R-:W-:Y:S01]  /*27a0*/  FFMA.FTZ R6, R29, R6, R41 ;  /* 0x000000061d067223 */ /* 0x000fe20000010029 */
[----:B-1----:R-:W-:Y:S01]  /*27b0*/  FMUL.FTZ R33, R48, R49 ;  /* 0x0000003130217220 */ /* 0x002fe20000410000 */
[----:B------:R-:W-:Y:S02]  /*27c0*/  FMUL.FTZ R49, R12, -1.4426950216293334961 ;  /* 0xbfb8aa3b0c317820 */ /* 0x000fe40000410000 */
[----:B------:R-:W-:-:S04]  /*27d0*/  FMUL.FTZ R48, R6, -1.4426950216293334961 ;  /* 0xbfb8aa3b06307820 */ /* 0x000fc80000410000 */
[----:B------:R-:W0:Y:S08]  /*27e0*/  MUFU.EX2 R49, R49 ;  /* 0x0000003100317308 */ /* 0x000e300000000800 */
[----:B------:R-:W1:Y:S01]  /*27f0*/  MUFU.EX2 R48, R48 ;  /* 0x0000003000307308 */ /* 0x000e620000000800 */
[----:B0-----:R-:W-:-:S07]  /*2800*/  FADD.FTZ R49, R49, 1 ;  /* 0x3f80000031317421 */ /* 0x001fce0000010000 */
[----:B------:R0:W2:Y:S01]  /*2810*/  MUFU.RCP R50, R49 ;  /* 0x0000003100327308 */ /* 0x0000a20000001000 */
[----:B-1----:R-:W-:Y:S01]  /*2820*/  FADD.FTZ R48, R48, 1 ;  /* 0x3f80000030307421 */ /* 0x002fe20000010000 */
[----:B0-----:R-:W-:-:S06]  /*2830*/  FFMA.FTZ R49, R28, R30, R40 ;  /* 0x0000001e1c317223 */ /* 0x001fcc0000010028 */
[----:B------:R-:W0:Y:S01]  /*2840*/  MUFU.RCP R48, R48 ;  /* 0x0000003000307308 */ /* 0x000e220000001000 */
[----:B--2---:R-:W-:Y:S01]  /*2850*/  FMUL.FTZ R30, R12, R50 ;  /* 0x000000320c1e7220 */ /* 0x004fe20000410000 */
[----:B------:R-:W-:-:S06]  /*2860*/  FMUL.FTZ R12, R49, -1.4426950216293334961 ;  /* 0xbfb8aa3b310c7820 */ /* 0x000fcc0000410000 */
[----:B------:R-:W1:Y:S01]  /*2870*/  MUFU.EX2 R12, R12 ;  /* 0x0000000c000c7308 */ /* 0x000e620000000800 */
[----:B0-----:R-:W-:Y:S01]  /*2880*/  FMUL.FTZ R48, R6, R48 ;  /* 0x0000003006307220 */ /* 0x001fe20000410000 */
[----:B------:R-:W-:-:S04]  /*2890*/  LEA R6, P0, R7, UR8, 0x1 ;  /* 0x0000000807067c11 */ /* 0x000fc8000f8008ff */
[----:B------:R-:W-:Y:S01]  /*28a0*/  LEA.HI.X R7, R7, UR9, R54, 0x1, P0 ;  /* 0x0000000907077c11 */ /* 0x000fe200080f0c36 */
[----:B-1----:R-:W-:-:S04]  /*28b0*/  FADD.FTZ R12, R12, 1 ;  /* 0x3f8000000c0c7421 */ /* 0x002fc80000010000 */
[----:B------:R0:W1:Y:S02]  /*28c0*/  MUFU.RCP R50, R12 ;  /* 0x0000000c00327308 */ /* 0x0000640000001000 */
[----:B0-----:R-:W-:-:S04]  /*28d0*/  FMUL.FTZ R12, R25, R13 ;  /* 0x0000000d190c7220 */ /* 0x001fc80000410000 */
[----:B------:R-:W-:-:S04]  /*28e0*/  FFMA.FTZ R12, R27, R12, R38 ;  /* 0x0000000c1b0c7223 */ /* 0x000fc80000010026 */
[----:B------:R-:W-:Y:S01]  /*28f0*/  FMUL.FTZ R13, R12, -1.4426950216293334961 ;  /* 0xbfb8aa3b0c0d7820 */ /* 0x000fe20000410000 */
[----:B-1----:R-:W-:Y:S01]  /*2900*/  FMUL.FTZ R49, R49, R50 ;  /* 0x0000003231317220 */ /* 0x002fe20000410000 */
[----:B------:R-:W-:-:S04]  /*2910*/  FFMA.FTZ R50, R29, R31, R41 ;  /* 0x0000001f1d327223 */ /* 0x000fc80000010029 */
[----:B------:R-:W0:Y:S02]  /*2920*/  MUFU.EX2 R13, R13 ;  /* 0x0000000d000d7308 */ /* 0x000e240000000800 */
[----:B0-----:R-:W-:-:S06]  /*2930*/  FADD.FTZ R13, R13, 1 ;  /* 0x3f8000000d0d7421 */ /* 0x001fcc0000010000 */
[----:B------:R-:W0:Y:S02]  /*2940*/  MUFU.RCP R13, R13 ;  /* 0x0000000d000d7308 */ /* 0x000e240000001000 */
[----:B0-----:R-:W-:Y:S01]  /*2950*/  FMUL.FTZ R31, R12, R13 ;  /* 0x0000000d0c1f7220 */ /* 0x001fe20000410000 */
[----:B------:R-:W-:-:S06]  /*2960*/  FMUL.FTZ R12, R50, -1.4426950216293334961 ;  /* 0xbfb8aa3b320c7820 */ /* 0x000fcc0000410000 */
[----:B------:R-:W0:Y:S02]  /*2970*/  MUFU.EX2 R12, R12 ;  /* 0x0000000c000c7308 */ /* 0x000e240000000800 */
[----:B0-----:R-:W-:-:S06]  /*2980*/  FADD.FTZ R12, R12, 1 ;  /* 0x3f8000000c0c7421 */ /* 0x001fcc0000010000 */
[----:B------:R-:W0:Y:S01]  /*2990*/  MUFU.RCP R12, R12 ;  /* 0x0000000c000c7308 */ /* 0x000e220000001000 */
[----:B------:R-:W-:Y:S01]  /*29a0*/  FMUL.FTZ R52, R25, R59 ;  /* 0x0000003b19347220 */ /* 0x000fe20000410000 */
[----:B0-----:R-:W-:Y:S01]  /*29b0*/  FMUL.FTZ R50, R50, R12 ;  /* 0x0000000c32327220 */ /* 0x001fe20000410000 */
[----:B------:R-:W-:-:S04]  /*29c0*/  LEA R12, P0, R8, UR8, 0x1 ;  /* 0x00000008080c7c11 */ /* 0x000fc8000f8008ff */
[----:B------:R-:W-:Y:S02]  /*29d0*/  LEA.HI.X R13, R8, UR9, R55, 0x1, P0 ;  /* 0x00000009080d7c11 */ /* 0x000fe400080f0c37 */
[----:B------:R-:W2:Y:S01]  /*29e0*/  LDL.LU R55, [R1] ;  /* 0x0000000001377983 */ /* 0x000ea20000300800 */
[----:B------:R-:W-:-:S03]  /*29f0*/  FMUL.FTZ R8, R51, -1.4426950216293334961 ;  /* 0xbfb8aa3b33087820 */ /* 0x000fc60000410000 */
[----:B------:R-:W3:Y:S03]  /*2a00*/  LDL.LU R59, [R1+0x4] ;  /* 0x00000400013b7983 */ /* 0x000ee60000300800 */
[----:B------:R-:W0:Y:S02]  /*2a10*/  MUFU.EX2 R8, R8 ;  /* 0x0000000800087308 */ /* 0x000e240000000800 */
[----:B0-----:R-:W-:-:S06]  /*2a20*/  FADD.FTZ R8, R8, 1 ;  /* 0x3f80000008087421 */ /* 0x001fcc0000010000 */
[----:B------:R-:W0:Y:S01]  /*2a30*/  MUFU.RCP R8, R8 ;  /* 0x0000000800087308 */ /* 0x000e220000001000 */
[----:B------:R-:W-:Y:S01]  /*2a40*/  FFMA.FTZ R52, R28, R52, R40 ;  /* 0x000000341c347223 */ /* 0x000fe20000010028 */
[----:B0-----:R-:W-:-:S03]  /*2a50*/  FMUL.FTZ R51, R51, R8 ;  /* 0x0000000833337220 */ /* 0x001fc60000410000 */
[----:B------:R-:W-:-:S06]  /*2a60*/  FMUL.FTZ R8, R52, -1.4426950216293334961 ;  /* 0xbfb8aa3b34087820 */ /* 0x000fcc0000410000 */
[----:B------:R-:W0:Y:S01]  /*2a70*/  MUFU.EX2 R8, R8 ;  /* 0x0000000800087308 */ /* 0x000e220000000800 */
[----:B------:R-:W-:Y:S01]  /*2a80*/  FADD.FTZ R15, R15, -R24 ;  /* 0x800000180f0f7221 */ /* 0x000fe20000010000 */
[----:B0-----:R-:W-:-:S06]  /*2a90*/  FADD.FTZ R8, R8, 1 ;  /* 0x3f80000008087421 */ /* 0x001fcc0000010000 */
[----:B------:R0:W1:Y:S02]  /*2aa0*/  MUFU.RCP R14, R8 ;  /* 0x00000008000e7308 */ /* 0x0000640000001000 */
[----:B0-----:R-:W-:-:S04]  /*2ab0*/  FMUL.FTZ R8, R25, R15 ;  /* 0x0000000f19087220 */ /* 0x001fc80000410000 */
[----:B------:R-:W-:Y:S01]  /*2ac0*/  FFMA.FTZ R8, R27, R8, R38 ;  /* 0x000000081b087223 */ /* 0x000fe20000010026 */
[----:B-1----:R-:W-:-:S03]  /*2ad0*/  FMUL.FTZ R52, R52, R14 ;  /* 0x0000000e34347220 */ /* 0x002fc60000410000 */
[----:B------:R-:W-:-:S06]  /*2ae0*/  FMUL.FTZ R14, R8, -1.4426950216293334961 ;  /* 0xbfb8aa3b080e7820 */ /* 0x000fcc0000410000 */
[----:B------:R-:W0:Y:S01]  /*2af0*/  MUFU.EX2 R14, R14 ;  /* 0x0000000e000e7308 */ /* 0x000e220000000800 */
[----:B------:R-:W-:Y:S01]  /*2b00*/  SHF.L.U32 R42, R42, 0x10, RZ ;  /* 0x000000102a2a7819 */ /* 0x000fe200000006ff */
[----:B------:R-:W-:Y:S01]  /*2b10*/  FADD.FTZ R54, R16, -R24 ;  /* 0x8000001810367221 */ /* 0x000fe20000010000 */
[----:B0-----:R-:W-:-:S06]  /*2b20*/  FADD.FTZ R14, R14, 1 ;  /* 0x3f8000000e0e7421 */ /* 0x001fcc0000010000 */
[----:B------:R-:W0:Y:S01]  /*2b30*/  MUFU.RCP R14, R14 ;  /* 0x0000000e000e7308 */ /* 0x000e220000001000 */
[----:B------:R-:W-:Y:S01]  /*2b40*/  FADD.FTZ R42, -R24, R42 ;  /* 0x0000002a182a7221 */ /* 0x000fe20000010100 */
[----:B------:R-:W-:-:S03]  /*2b50*/  FMUL.FTZ R54, R25, R54 ;  /* 0x0000003619367220 */ /* 0x000fc60000410000 */
[----:B------:R-:W-:Y:S01]  /*2b60*/  FMUL.FTZ R42, R25, R42 ;  /* 0x0000002a192a7220 */ /* 0x000fe20000410000 */
[----:B------:R-:W-:-:S03]  /*2b70*/  FFMA.FTZ R54, R0, R54, R26 ;  /* 0x0000003600367223 */ /* 0x000fc6000001001a */
[----:B------:R-:W-:Y:S01]  /*2b80*/  FFMA.FTZ R53, R29, R42, R41 ;  /* 0x0000002a1d357223 */ /* 0x000fe20000010029 */
[----:B0-----:R-:W-:Y:S01]  /*2b90*/  FMUL.FTZ R42, R8, R14 ;  /* 0x0000000e082a7220 */ /* 0x001fe20000410000 */
[----:B------:R-:W-:-:S06]  /*2ba0*/  FMUL.FTZ R14, R54, -1.4426950216293334961 ;  /* 0xbfb8aa3b360e7820 */ /* 0x000fcc0000410000 */
[----:B------:R-:W0:Y:S02]  /*2bb0*/  MUFU.EX2 R14, R14 ;  /* 0x0000000e000e7308 */ /* 0x000e240000000800 */
[----:B0-----:R-:W-:-:S06]  /*2bc0*/  FADD.FTZ R14, R14, 1 ;  /* 0x3f8000000e0e7421 */ /* 0x001fcc0000010000 */
[----:B------:R-:W0:Y:S02]  /*2bd0*/  MUFU.RCP R15, R14 ;  /* 0x0000000e000f7308 */ /* 0x000e240000001000 */
[----:B0-----:R-:W-:Y:S01]  /*2be0*/  FMUL.FTZ R54, R54, R15 ;  /* 0x0000000f36367220 */ /* 0x001fe20000410000 */
[--C-:B------:R-:W-:Y:S01]  /*2bf0*/  FADD.FTZ R17, R17, -R24.reuse ;  /* 0x8000001811117221 */ /* 0x100fe20000010000 */
[----:B------:R-:W-:-:S03]  /*2c00*/  FADD.FTZ R18, R18, -R24 ;  /* 0x8000001812127221 */ /* 0x000fc60000010000 */
[C---:B------:R-:W-:Y:S01]  /*2c10*/  FMUL.FTZ R16, R25.reuse, R17 ;  /* 0x0000001119107220 */ /* 0x040fe20000410000 */
[----:B------:R-:W-:-:S03]  /*2c20*/  FMUL.FTZ R18, R25, R18 ;  /* 0x0000001219127220 */ /* 0x000fc60000410000 */
[----:B------:R-:W-:Y:S01]  /*2c30*/  FFMA.FTZ R16, R27, R16, R38 ;  /* 0x000000101b107223 */ /* 0x000fe20000010026 */
[----:B------:R-:W-:Y:S01]  /*2c40*/  FFMA.FTZ R0, R0, R18, R26 ;  /* 0x0000001200007223 */ /* 0x000fe2000001001a */
[----:B------:R-:W-:Y:S01]  /*2c50*/  FMUL.FTZ R8, R53, -1.4426950216293334961 ;  /* 0xbfb8aa3b35087820 */ /* 0x000fe20000410000 */
[----:B------:R-:W-:Y:S01]  /*2c60*/  FADD.FTZ R17, R19, -R24 ;  /* 0x8000001813117221 */ /* 0x000fe20000010000 */
[----:B---3--:R-:W-:-:S05]  /*2c70*/  SHF.L.U32 R14, R59, 0x10, RZ ;  /* 0x000000103b0e7819 */ /* 0x008fca00000006ff */
[----:B------:R-:W-:-:S04]  /*2c80*/  FADD.FTZ R14, -R24, R14 ;  /* 0x0000000e180e7221 */ /* 0x000fc80000010100 */
[----:B------:R-:W-:-:S04]  /*2c90*/  FMUL.FTZ R14, R25, R14 ;  /* 0x0000000e190e7220 */ /* 0x000fc80000410000 */
[----:B------:R-:W-:-:S04]  /*2ca0*/  FFMA.FTZ R14, R28, R14, R40 ;  /* 0x0000000e1c0e7223 */ /* 0x000fc80000010028 */
[----:B------:R-:W-:-:S06]  /*2cb0*/  FMUL.FTZ R15, R14, -1.4426950216293334961 ;  /* 0xbfb8aa3b0e0f7820 */ /* 0x000fcc0000410000 */
[----:B------:R-:W0:Y:S02]  /*2cc0*/  MUFU.EX2 R15, R15 ;  /* 0x0000000f000f7308 */ /* 0x000e240000000800 */
[----:B0-----:R-:W-:-:S06]  /*2cd0*/  FADD.FTZ R15, R15, 1 ;  /* 0x3f8000000f0f7421 */ /* 0x001fcc0000010000 */
[----:B------:R-:W0:Y:S02]  /*2ce0*/  MUFU.RCP R15, R15 ;  /* 0x0000000f000f7308 */ /* 0x000e240000001000 */
[----:B0-----:R-:W-:Y:S01]  /*2cf0*/  FMUL.FTZ R18, R14, R15 ;  /* 0x0000000f0e127220 */ /* 0x001fe20000410000 */
[----:B------:R-:W-:-:S06]  /*2d00*/  FMUL.FTZ R14, R16, -1.4426950216293334961 ;  /* 0xbfb8aa3b100e7820 */ /* 0x000fcc0000410000 */
[----:B------:R-:W0:Y:S02]  /*2d10*/  MUFU.EX2 R14, R14 ;  /* 0x0000000e000e7308 */ /* 0x000e240000000800 */
[----:B0-----:R-:W-:-:S06]  /*2d20*/  FADD.FTZ R14, R14, 1 ;  /* 0x3f8000000e0e7421 */ /* 0x001fcc0000010000 */
[----:B------:R2:W0:Y:S02]  /*2d30*/  MUFU.RCP R15, R14 ;  /* 0x0000000e000f7308 */ /* 0x0004240000001000 */
[----:B--2---:R-:W-:-:S05]  /*2d40*/  SHF.L.U32 R14, R55, 0x10, RZ ;  /* 0x00000010370e7819 */ /* 0x004fca00000006ff */
[----:B------:R-:W-:-:S04]  /*2d50*/  FADD.FTZ R14, -R24, R14 ;  /* 0x0000000e180e7221 */ /* 0x000fc80000010100 */
[----:B------:R-:W-:Y:S01]  /*2d60*/  FMUL.FTZ R14, R25, R14 ;  /* 0x0000000e190e7220 */ /* 0x000fe20000410000 */
[----:B0-----:R-:W-:-:S03]  /*2d70*/  FMUL.FTZ R19, R16, R15 ;  /* 0x0000000f10137220 */ /* 0x001fc60000410000 */
[----:B------:R-:W-:Y:S01]  /*2d80*/  FFMA.FTZ R14, R29, R14, R41 ;  /* 0x0000000e1d0e7223 */ /* 0x000fe20000010029 */
[----:B------:R-:W-:Y:S01]  /*2d90*/  SHF.L.U32 R60, R60, 0x10, RZ ;  /* 0x000000103c3c7819 */ /* 0x000fe200000006ff */
[----:B------:R-:W0:Y:S01]  /*2da0*/  MUFU.EX2 R8, R8 ;  /* 0x0000000800087308 */ /* 0x000e220000000800 */
[----:B------:R-:W-:Y:S01]  /*2db0*/  SHF.L.U32 R61, R61, 0x10, RZ ;  /* 0x000000103d3d7819 */ /* 0x000fe200000006ff */
[----:B------:R-:W-:Y:S01]  /*2dc0*/  FMUL.FTZ R15, R14, -1.4426950216293334961 ;  /* 0xbfb8aa3b0e0f7820 */ /* 0x000fe20000410000 */
[----:B------:R-:W-:Y:S01]  /*2dd0*/  FMUL.FTZ R17, R25, R17 ;  /* 0x0000001119117220 */ /* 0x000fe20000410000 */
[C---:B------:R-:W-:Y:S02]  /*2de0*/  FADD.FTZ R60, -R24.reuse, R60 ;  /* 0x0000003c183c7221 */ /* 0x040fe40000010100 */
[----:B------:R-:W-:Y:S01]  /*2df0*/  FADD.FTZ R61, -R24, R61 ;  /* 0x0000003d183d7221 */ /* 0x000fe20000010100 */
[----:B------:R-:W-:Y:S01]  /*2e00*/  FFMA.FTZ R27, R27, R17, R38 ;  /* 0x000000111b1b7223 */ /* 0x000fe20000010026 */
[----:B------:R-:W1:Y:S01]  /*2e10*/  MUFU.EX2 R15, R15 ;  /* 0x0000000f000f7308 */ /* 0x000e620000000800 */
[----:B------:R-:W-:Y:S01]  /*2e20*/  FMUL.FTZ R17, R0, -1.4426950216293334961 ;  /* 0xbfb8aa3b00117820 */ /* 0x000fe20000410000 */
[C---:B------:R-:W-:Y:S01]  /*2e30*/  FMUL.FTZ R60, R25.reuse, R60 ;  /* 0x0000003c193c7220 */ /* 0x040fe20000410000 */
[----:B------:R-:W-:-:S03]  /*2e40*/  FMUL.FTZ R61, R25, R61 ;  /* 0x0000003d193d7220 */ /* 0x000fc60000410000 */
[----:B------:R-:W-:Y:S02]  /*2e50*/  FFMA.FTZ R29, R29, R60, R41 ;  /* 0x0000003c1d1d7223 */ /* 0x000fe40000010029 */
[----:B------:R-:W2:Y:S01]  /*2e60*/  MUFU.EX2 R17, R17 ;  /* 0x0000001100117308 */ /* 0x000ea20000000800 */
[----:B------:R-:W-:Y:S01]  /*2e70*/  FFMA.FTZ R28, R28, R61, R40 ;  /* 0x0000003d1c1c7223 */ /* 0x000fe20000010028 */
[----:B------:R-:W-:Y:S01]  /*2e80*/  FMUL.FTZ R26, R27, -1.4426950216293334961 ;  /* 0xbfb8aa3b1b1a7820 */ /* 0x000fe20000410000 */
[----:B------:R-:W-:Y:S01]  /*2e90*/  FMUL.FTZ R38, R29, -1.4426950216293334961 ;  /* 0xbfb8aa3b1d267820 */ /* 0x000fe20000410000 */
[----:B0-----:R-:W-:Y:S01]  /*2ea0*/  FADD.FTZ R8, R8, 1 ;  /* 0x3f80000008087421 */ /* 0x001fe20000010000 */
[----:B------:R-:W-:-:S03]  /*2eb0*/  FMUL.FTZ R16, R28, -1.4426950216293334961 ;  /* 0xbfb8aa3b1c107820 */ /* 0x000fc60000410000 */
[----:B------:R-:W0:Y:S01]  /*2ec0*/  MUFU.EX2 R26, R26 ;  /* 0x0000001a001a7308 */ /* 0x000e220000000800 */
[----:B-1----:R-:W-:-:S07]  /*2ed0*/  FADD.FTZ R15, R15, 1 ;  /* 0x3f8000000f0f7421 */ /* 0x002fce0000010000 */
[----:B------:R-:W1:Y:S01]  /*2ee0*/  MUFU.EX2 R38, R38 ;  /* 0x0000002600267308 */ /* 0x000e620000000800 */
[----:B--2---:R-:W-:-:S07]  /*2ef0*/  FADD.FTZ R17, R17, 1 ;  /* 0x3f80000011117421 */ /* 0x004fce0000010000 */
[----:B------:R-:W2:Y:S08]  /*2f00*/  MUFU.RCP R8, R8 ;  /* 0x0000000800087308 */ /* 0x000eb00000001000 */
[----:B------:R-:W3:Y:S08]  /*2f10*/  MUFU.EX2 R16, R16 ;  /* 0x0000001000107308 */ /* 0x000ef00000000800 */
[----:B------:R-:W4:Y:S01]  /*2f20*/  MUFU.RCP R15, R15 ;  /* 0x0000000f000f7308 */ /* 0x000f220000001000 */
[----:B0-----:R-:W-:Y:S01]  /*2f30*/  FADD.FTZ R26, R26, 1 ;  /* 0x3f8000001a1a7421 */ /* 0x001fe20000010000 */
[----:B-1----:R-:W-:-:S06]  /*2f40*/  FADD.FTZ R38, R38, 1 ;  /* 0x3f80000026267421 */ /* 0x002fcc0000010000 */
[----:B------:R-:W0:Y:S01]  /*2f50*/  MUFU.RCP R24, R17 ;  /* 0x0000001100187308 */ /* 0x000e220000001000 */
[----:B--2---:R-:W-:Y:S01]  /*2f60*/  FMUL.FTZ R53, R53, R8 ;  /* 0x0000000835357220 */ /* 0x004fe20000410000 */
[----:B---3--:R-:W-:Y:S01]  /*2f70*/  FADD.FTZ R16, R16, 1 ;  /* 0x3f80000010107421 */ /* 0x008fe20000010000 */
[----:B------:R-:W-:Y:S02]  /*2f80*/  LEA R8, P0, R9, UR8, 0x1 ;  /* 0x0000000809087c11 */ /* 0x000fe4000f8008ff */
[----:B------:R-:W-:Y:S02]  /*2f90*/  F2FP.BF16.F32.PACK_AB R36, R43, R36 ;  /* 0x000000242b24723e */ /* 0x000fe400000010ff */
[----:B------:R-:W-:Y:S01]  /*2fa0*/  LEA.HI.X R9, R9, UR9, R56, 0x1, P0 ;  /* 0x0000000909097c11 */ /* 0x000fe200080f0c38 */
[----:B------:R1:W2:Y:S01]  /*2fb0*/  MUFU.RCP R25, R16 ;  /* 0x0000001000197308 */ /* 0x0002a20000001000 */
[----:B----4-:R-:W-:Y:S01]  /*2fc0*/  FMUL.FTZ R40, R14, R15 ;  /* 0x0000000f0e287220 */ /* 0x010fe20000410000 */
[----:B------:R-:W-:-:S02]  /*2fd0*/  LEA R14, P0, R10, UR8, 0x1 ;  /* 0x000000080a0e7c11 */ /* 0x000fc4000f8008ff */
[----:B------:R-:W-:-:S04]  /*2fe0*/  F2FP.BF16.F32.PACK_AB R37, R47, R37 ;  /* 0x000000252f25723e */ /* 0x000fc800000010ff */
[----:B------:R-:W3:Y:S01]  /*2ff0*/  MUFU.RCP R26, R26 ;  /* 0x0000001a001a7308 */ /* 0x000ee20000001000 */
[----:B-1----:R-:W-:Y:S01]  /*3000*/  LEA R16, P1, R11, UR8, 0x1 ;  /* 0x000000080b107c11 */ /* 0x002fe2000f8208ff */
[----:B0-----:R-:W-:-:S06]  /*3010*/  FMUL.FTZ R24, R0, R24 ;  /* 0x0000001800187220 */ /* 0x001fcc0000410000 */
[----:B------:R-:W0:Y:S01]  /*3020*/  MUFU.RCP R38, R38 ;  /* 0x0000002600267308 */ /* 0x000e220000001000 */
[----:B------:R-:W-:Y:S02]  /*3030*/  LEA.HI.X R15, R10, UR9, R57, 0x1, P0 ;  /* 0x000000090a0f7c11 */ /* 0x000fe400080f0c39 */
[----:B------:R-:W-:Y:S02]  /*3040*/  LEA.HI.X R17, R11, UR9, R58, 0x1, P1 ;  /* 0x000000090b117c11 */ /* 0x000fe400088f0c3a */
[----:B------:R-:W-:Y:S02]  /*3050*/  F2FP.BF16.F32.PACK_AB R34, R46, R34 ;  /* 0x000000222e22723e */ /* 0x000fe400000010ff */
[----:B------:R-:W-:Y:S01]  /*3060*/  F2FP.BF16.F32.PACK_AB R35, R45, R35 ;  /* 0x000000232d23723e */ /* 0x000fe200000010ff */
[----:B------:R-:W-:Y:S01]  /*3070*/  STG.E.U16 desc[UR6][R20.64+0x4], R39 ;  /* 0x0000042714007986 */ /* 0x000fe2000c101506 */
[----:B------:R-:W-:Y:S02]  /*3080*/  PRMT R0, R39, 0x7632, R0 ;  /* 0x0000763227007816 */ /* 0x000fe40000000000 */
[----:B------:R-:W-:-:S02]  /*3090*/  F2FP.BF16.F32.PACK_AB R32, R44, R32 ;  /* 0x000000202c20723e */ /* 0x000fc400000010ff */
[----:B------:R-:W-:Y:S02]  /*30a0*/  F2FP.BF16.F32.PACK_AB R33, R48, R33 ;  /* 0x000000213021723e */ /* 0x000fe400000010ff */
[----:B------:R-:W-:Y:S02]  /*30b0*/  PRMT R10, R36, 0x7632, R10 ;  /* 0x00007632240a7816 */ /* 0x000fe4000000000a */
[----:B------:R-:W-:Y:S01]  /*30c0*/  PRMT R11, R37, 0x7632, R11 ;  /* 0x00007632250b7816 */ /* 0x000fe2000000000b */
[----:B------:R1:W-:Y:S01]  /*30d0*/  STG.E.U16 desc[UR6][R20.64+0x6], R0 ;  /* 0x0000060014007986 */ /* 0x0003e2000c101506 */
[----:B------:R-:W-:Y:S02]  /*30e0*/  F2FP.BF16.F32.PACK_AB R30, R49, R30 ;  /* 0x0000001e311e723e */ /* 0x000fe400000010ff */
[----:B------:R-:W-:Y:S01]  /*30f0*/  F2FP.BF16.F32.PACK_AB R31, R50, R31 ;  /* 0x0000001f321f723e */ /* 0x000fe200000010ff */
[----:B------:R-:W-:Y:S01]  /*3100*/  STG.E.U16 desc[UR6][R4.64], R36 ;  /* 0x0000002404007986 */ /* 0x000fe2000c101506 */
[----:B------:R-:W-:Y:S01]  /*3110*/  F2FP.BF16.F32.PACK_AB R51, R52, R51 ;  /* 0x000000333433723e */ /* 0x000fe200000010ff */
[----:B--2---:R-:W-:Y:S01]  /*3120*/  FMUL.FTZ R25, R28, R25 ;  /* 0x000000191c197220 */ /* 0x004fe20000410000 */
[----:B------:R-:W-:Y:S01]  /*3130*/  F2FP.BF16.F32.PACK_AB R42, R53, R42 ;  /* 0x0000002a352a723e */ /* 0x000fe200000010ff */
[----:B------:R2:W-:Y:S01]  /*3140*/  STG.E.U16 desc[UR6][R4.64+0x2], R10 ;  /* 0x0000020a04007986 */ /* 0x0005e2000c101506 */
[----:B---3--:R-:W-:Y:S01]  /*3150*/  FMUL.FTZ R26, R27, R26 ;  /* 0x0000001a1b1a7220 */ /* 0x008fe20000410000 */
[----:B0-----:R-:W-:Y:S01]  /*3160*/  FMUL.FTZ R38, R29, R38 ;  /* 0x000000261d267220 */ /* 0x001fe20000410000 */
[----:B------:R-:W-:Y:S01]  /*3170*/  F2FP.BF16.F32.PACK_AB R18, R18, R54 ;  /* 0x000000361212723e */ /* 0x000fe200000010ff */
[----:B------:R-:W-:Y:S01]  /*3180*/  STG.E.U16 desc[UR6][R4.64+0x4], R37 ;  /* 0x0000042504007986 */ /* 0x000fe2000c101506 */
[----:B-1----:R-:W-:Y:S01]  /*3190*/  PRMT R0, R34, 0x7632, R0 ;  /* 0x0000763222007816 */ /* 0x002fe20000000000 */
[----:B------:R-:W-:-:S02]  /*31a0*/  ULDC.64 UR8, c[0x0][0x238] ;  /* 0x00008e0000087ab9 */ /* 0x000fc40000000a00 */
[----:B------:R0:W-:Y:S01]  /*31b0*/  STG.E.U16 desc[UR6][R4.64+0x6], R11 ;  /* 0x0000060b04007986 */ /* 0x0001e2000c101506 */
[----:B--2---:R-:W-:-:S03]  /*31c0*/  PRMT R10, R33, 0x7632, R10 ;  /* 0x00007632210a7816 */ /* 0x004fc6000000000a */
[----:B------:R-:W-:Y:S01]  /*31d0*/  STG.E.U16 desc[UR6][R22.64], R34 ;  /* 0x0000002216007986 */ /* 0x000fe2000c101506 */
[----:B0-----:R-:W-:Y:S02]  /*31e0*/  PRMT R5, R35, 0x7632, R5 ;  /* 0x0000763223057816 */ /* 0x001fe40000000005 */
[----:B------:R-:W-:Y:S01]  /*31f0*/  PRMT R4, R32, 0x7632, R4 ;  /* 0x0000763220047816 */ /* 0x000fe20000000004 */
[----:B------:R0:W-:Y:S01]  /*3200*/  STG.E.U16 desc[UR6][R22.64+0x2], R0 ;  /* 0x0000020016007986 */ /* 0x0001e2000c101506 */
[----:B------:R-:W-:-:S03]  /*3210*/  F2FP.BF16.F32.PACK_AB R19, R40, R19 ;  /* 0x000000132813723e */ /* 0x000fc600000010ff */
[----:B------:R-:W-:Y:S04]  /*3220*/  STG.E.U16 desc[UR6][R22.64+0x4], R35 ;  /* 0x0000042316007986 */ /* 0x000fe8000c101506 */
[----:B------:R1:W-:Y:S01]  /*3230*/  STG.E.U16 desc[UR6][R22.64+0x6], R5 ;  /* 0x0000060516007986 */ /* 0x0003e2000c101506 */
[----:B------:R-:W-:-:S03]  /*3240*/  F2FP.BF16.F32.PACK_AB R24, R25, R24 ;  /* 0x000000181918723e */ /* 0x000fc600000010ff */
[----:B------:R-:W-:Y:S01]  /*3250*/  STG.E.U16 desc[UR6][R6.64], R32 ;  /* 0x0000002006007986 */ /* 0x000fe2000c101506 */
[----:B0-----:R-:W-:-:S03]  /*3260*/  PRMT R0, R30, 0x7632, R0 ;  /* 0x000076321e007816 */ /* 0x001fc60000000000 */
[----:B------:R0:W-:Y:S01]  /*3270*/  STG.E.U16 desc[UR6][R6.64+0x2], R4 ;  /* 0x0000020406007986 */ /* 0x0001e2000c101506 */
[----:B------:R-:W-:-:S03]  /*3280*/  F2FP.BF16.F32.PACK_AB R26, R38, R26 ;  /* 0x0000001a261a723e */ /* 0x000fc600000010ff */
[----:B------:R-:W-:Y:S01]  /*3290*/  STG.E.U16 desc[UR6][R6.64+0x4], R33 ;  /* 0x0000042106007986 */ /* 0x000fe2000c101506 */
[----:B-1----:R-:W-:-:S03]  /*32a0*/  PRMT R5, R31, 0x7632, R5 ;  /* 0x000076321f057816 */ /* 0x002fc60000000005 */
[----:B------:R1:W-:Y:S01]  /*32b0*/  STG.E.U16 desc[UR6][R6.64+0x6], R10 ;  /* 0x0000060a06007986 */ /* 0x0003e2000c101506 */
[----:B0-----:R-:W-:-:S03]  /*32c0*/  PRMT R4, R51, 0x7632, R4 ;  /* 0x0000763233047816 */ /* 0x001fc60000000004 */
[----:B------:R-:W-:Y:S01]  /*32d0*/  STG.E.U16 desc[UR6][R12.64], R30 ;  /* 0x0000001e0c007986 */ /* 0x000fe2000c101506 */
[----:B-1----:R-:W-:-:S03]  /*32e0*/  PRMT R6, R42, 0x7632, R6 ;  /* 0x000076322a067816 */ /* 0x002fc60000000006 */
[----:B------:R0:W-:Y:S01]  /*32f0*/  STG.E.U16 desc[UR6][R12.64+0x2], R0 ;  /* 0x000002000c007986 */ /* 0x0001e2000c101506 */
[----:B------:R-:W-:-:S03]  /*3300*/  PRMT R7, R18, 0x7632, R7 ;  /* 0x0000763212077816 */ /* 0x000fc60000000007 */
[----:B------:R-:W-:Y:S01]  /*3310*/  STG.E.U16 desc[UR6][R12.64+0x4], R31 ;  /* 0x0000041f0c007986 */ /* 0x000fe2000c101506 */
[----:B------:R-:W-:-:S03]  /*3320*/  IADD3 R2, P0, R2, 0x5, RZ ;  /* 0x0000000502027810 */ /* 0x000fc60007f1e0ff */
[----:B------:R-:W-:Y:S04]  /*3330*/  STG.E.U16 desc[UR6][R12.64+0x6], R5 ;  /* 0x000006050c007986 */ /* 0x000fe8000c101506 */
[----:B------:R-:W-:Y:S01]  /*3340*/  STG.E.U16 desc[UR6][R8.64], R51 ;  /* 0x0000003308007986 */ /* 0x000fe2000c101506 */
[----:B0-----:R-:W-:-:S03]  /*3350*/  PRMT R0, R19, 0x7632, R0 ;  /* 0x0000763213007816 */ /* 0x001fc60000000000 */
[----:B------:R0:W-:Y:S04]  /*3360*/  STG.E.U16 desc[UR6][R8.64+0x2], R4 ;  /* 0x0000020408007986 */ /* 0x0001e8000c101506 */
[----:B------:R-:W-:Y:S04]  /*3370*/  STG.E.U16 desc[UR6][R8.64+0x4], R42 ;  /* 0x0000042a08007986 */ /* 0x000fe8000c101506 */
[----:B------:R1:W-:Y:S01]  /*3380*/  STG.E.U16 desc[UR6][R8.64+0x6], R6 ;  /* 0x0000060608007986 */ /* 0x0003e2000c101506 */
[----:B0-----:R-:W-:-:S03]  /*3390*/  PRMT R4, R26, 0x7632, R4 ;  /* 0x000076321a047816 */ /* 0x001fc60000000004 */
[----:B------:R2:W-:Y:S01]  /*33a0*/  STG.E.U16 desc[UR6][R14.64], R18 ;  /* 0x000000120e007986 */ /* 0x0005e2000c101506 */
[----:B------:R-:W-:Y:S02]  /*33b0*/  IADD3.X R3, RZ, R3, RZ, P0, !PT ;  /* 0x00000003ff037210 */ /* 0x000fe400007fe4ff */
[----:B-1----:R-:W-:Y:S01]  /*33c0*/  PRMT R8, R24, 0x7632, R8 ;  /* 0x0000763218087816 */ /* 0x002fe20000000008 */
        /* <DEDUP_REMOVED lines=8> */
[----:B------:R-:W-:Y:S01]  /*3450*/  ISETP.GE.AND.EX P0, PT, R3, UR9, PT, P0 ;  /* 0x0000000903007c0c */ /* 0x000fe2000bf06300 */
[----:B------:R-:W-:-:S12]  /*3460*/  ULOP3.LUT UR4, UR4, 0x1, URZ, 0x3c, !UPT ;  /* 0x0000000104047892 */ /* 0x000fd8000f8e3c3f */
[----:B--2---:R-:W-:Y:S05]  /*3470*/  @!P0 BRA `(.L_x_1690) ;  /* 0xffffffd000448947 */ /* 0x004fea000383ffff */
[----:B------:R-:W-:Y:S05]  /*3480*/  EXIT ;  /* 0x000000000000794d */ /* 0x000fea0003800000 */
.L_x_1691:
        /* <DEDUP_REMOVED lines=15> */
.L_x_3495:


//--------------------- .text._ZN13group_norm_v214gn_cuda_kernelI13__nv_bfloat16Li320ELi1ELi16ELi40ELi1024ELb1ELi64ELi320ELi320ELi4ELb1ELi9ELb0ELb0ENS_16CompileConditionILi900EEEEEvPT_PKS4_S7_S7_flPfS8_Pj --------------------------
	.section	.text._ZN13group_norm_v214gn_cuda_kernelI13__nv_bfloat16Li320ELi1ELi16ELi40ELi1024ELb1ELi64ELi320ELi320ELi4ELb1ELi9ELb0ELb0ENS_16CompileConditionILi900EEEEEvPT_PKS4_S7_S7_flPfS8_Pj,"ax",@progbits
	.align	128
        .global         _ZN13group_norm_v214gn_cuda_kernelI13__nv_bfloat16Li320ELi1ELi16ELi40ELi1024ELb1ELi64ELi320ELi320ELi4ELb1ELi9ELb0ELb0ENS_16CompileConditionILi900EEEEEvPT_PKS4_S7_S7_flPfS8_Pj
        .type           _ZN13group_norm_v214gn_cuda_kernelI13__nv_bfloat16Li320ELi1ELi16ELi40ELi1024ELb1ELi64ELi320ELi320ELi4ELb1ELi9ELb0ELb0ENS_16CompileConditionILi900EEEEEvPT_PKS4_S7_S7_flPfS8_Pj,@function
        .size           _ZN13group_norm_v214gn_cuda_kernelI13__nv_bfloat16Li320ELi1ELi16ELi40ELi1024ELb1ELi64ELi320ELi320ELi4ELb1ELi9ELb0ELb0ENS_16CompileConditionILi900EEEEEvPT_PKS4_S7_S7_flPfS8_Pj,(.L_x_3496 - _ZN13group_norm_v214gn_cuda_kernelI13__nv_bfloat16Li320ELi1ELi16ELi40ELi1024ELb1ELi64ELi320ELi320ELi4ELb1ELi9ELb0ELb0ENS_16CompileConditionILi900EEEEEvPT_PKS4_S7_S7_flPfS8_Pj)
        .other          _ZN13group_norm_v214gn_cuda_kernelI13__nv_bfloat16Li320ELi1ELi16ELi40ELi1024ELb1ELi64ELi320ELi320ELi4ELb1ELi9ELb0ELb0ENS_16CompileConditionILi900EEEEEvPT_PKS4_S7_S7_flPfS8_Pj,@"STO_CUDA_ENTRY STV_DEFAULT"
_ZN13group_norm_v214gn_cuda_kernelI13__nv_bfloat16Li320ELi1ELi16ELi40ELi1024ELb1ELi64ELi320ELi320ELi4ELb1ELi9ELb0ELb0ENS_16CompileConditionILi900EEEEEvPT_PKS4_S7_S7_flPfS8_Pj:
.text._ZN13group_norm_v214gn_cuda_kernelI13__nv_bfloat16Li320ELi1ELi16ELi40ELi1024ELb1ELi64ELi320ELi320ELi4ELb1ELi9ELb0ELb0ENS_16CompileConditionILi900EEEEEvPT_PKS4_S7_S7_flPfS8_Pj:
        /* <DEDUP_REMOVED lines=15> */
[----:B------:R-:W-:Y:S02]  /*00f0*/  ISETP.EQ.U32.AND P2, PT, RZ, UR10, PT ;  /* 0x0000000aff007c0c */ /* 0x000fe4000bf42070 */
[----:B------:R-:W-:Y:S02]  /*0100*/  MOV R23, RZ ;  /* 0x000000ff00177202 */ /* 0x000fe40000000f00 */
[----:B------:R-:W-:Y:S01]  /*0110*/  MOV R22, UR8 ;  /* 0x0000000800167c02 */ /* 0x000fe20008000f00 */
[----:B-1----:R-:W-:-:S02]  /*0120*/  ULEA UR6, UR5, UR4, 0x18 ;  /* 0x0000000405067291 */ /* 0x002fc4000f8ec03f */
[----:B------:R-:W-:-:S04]  /*0130*/  UIADD3 UR4, UR4, 0xc80, URZ ;  /* 0x00000c8004047890 */ /* 0x000fc8000fffe03f */
[----:B------:R-:W-:Y:S01]  /*0140*/  MOV R5, UR6 ;  /* 0x0000000600057c02 */ /* 0x000fe20008000f00 */
[----:B0-----:R-:W-:Y:S01]  /*0150*/  IMAD.WIDE.U32 R2, R26, -0x33333333, RZ ;  /* 0xcccccccd1a027825 */ /* 0x001fe200078e00ff */
[----:B------:R-:W-:Y:S01]  /*0160*/  SHF.R.U32.HI R0, RZ, 0x2, R26 ;  /* 0x00000002ff007819 */ /* 0x000fe2000001161a */
        /* <DEDUP_REMOVED lines=10> */
[--C-:B------:R-:W-:Y:S01]  /*0210*/  IMAD R0, R3, -0x50, R26.reuse ;  /* 0xffffffb003007824 */ /* 0x100fe200078e021a */
[----:B------:R-:W-:Y:S02]  /*0220*/  IADD3 R2, R2, R3, RZ ;  /* 0x0000000302027210 */ /* 0x000fe40007ffe0ff */
[----:B------:R-:W-:Y:S01]  /*0230*/  LOP3.LUT P0, RZ, R4, 0xf, RZ, 0xc0, !PT ;  /* 0x0000000f04ff7812 */ /* 0x000fe2000780c0ff */
[----:B------:R-:W-:Y:S01]  /*0240*/  IMAD R0, R0, 0x28, R5 ;  /* 0x0000002800007824 */ /* 0x000fe200078e0205 */
[----:B------:R-:W-:Y:S01]  /*0250*/  ISETP.NE.AND P1, PT, R4, RZ, PT ;  /* 0x000000ff0400720c */ /* 0x000fe20003f25270 */
[----:B------:R-:W-:Y:S01]  /*0260*/  IMAD R19, R2, 0x280, RZ ;  /* 0x0000028002137824 */ /* 0x000fe200078e02ff */
[----:B------:R-:W-:-:S02]  /*0270*/  SHF.R.U32.HI R18, RZ, 0x1, R26 ;  /* 0x00000001ff127819 */ /* 0x000fc4000001161a */
[----:B------:R-:W-:Y:S02]  /*0280*/  ISETP.GT.U32.OR P0, PT, R26, 0x7, P0 ;  /* 0x000000071a00780c */ /* 0x000fe40000704470 */
[----:B------:R-:W-:Y:S02]  /*0290*/  LEA R24, R3, R0, 0x3 ;  /* 0x0000000003187211 */ /* 0x000fe400078e18ff */
[----:B------:R-:W-:Y:S02]  /*02a0*/  SEL R20, R20, 0x7ffffff1, P1 ;  /* 0x7ffffff114147807 */ /* 0x000fe40000800000 */
[----:B------:R-:W-:Y:S02]  /*02b0*/  LOP3.LUT R18, R18, 0x7ffffff8, RZ, 0xc0, !PT ;  /* 0x7ffffff812127812 */ /* 0x000fe400078ec0ff */
[----:B------:R-:W-:Y:S02]  /*02c0*/  MOV R78, UR6 ;  /* 0x00000006004e7c02 */ /* 0x000fe40008000f00 */
[----:B------:R-:W-:-:S02]  /*02d0*/  MOV R79, UR7 ;  /* 0x00000007004f7c02 */ /* 0x000fc40008000f00 */
[----:B------:R-:W-:Y:S02]  /*02e0*/  LEA R17, R26, UR4, 0x3 ;  /* 0x000000041a117c11 */ /* 0x000fe4000f8e18ff */
[C---:B------:R-:W-:Y:S02]  /*02f0*/  IADD3 R16, R19.reuse, 0xa00, RZ ;  /* 0x00000a0013107810 */ /* 0x040fe40007ffe0ff */
[C---:B------:R-:W-:Y:S02]  /*0300*/  IADD3 R15, R19.reuse, 0x1400, RZ ;  /* 0x00001400130f7810 */ /* 0x040fe40007ffe0ff */
[C---:B------:R-:W-:Y:S02]  /*0310*/  IADD3 R14, R19.reuse, 0x1e00, RZ ;  /* 0x00001e00130e7810 */ /* 0x040fe40007ffe0ff */
[C---:B------:R-:W-:Y:S02]  /*0320*/  IADD3 R13, R19.reuse, 0x2800, RZ ;  /* 0x00002800130d7810 */ /* 0x040fe40007ffe0ff */
        /* <DEDUP_REMOVED lines=10> */
[----:B------:R-:W-:Y:S02]  /*03d0*/  IADD3 R0, R19, 0x9600, RZ ;  /* 0x0000960013007810 */ /* 0x000fe40007ffe0ff */
[----:B------:R-:W-:Y:S01]  /*03e0*/  ISETP.EQ.OR.EX P0, PT, RZ, UR11, P0, P2 ;  /* 0x0000000bff007c0c */ /* 0x000fe20008702720 */
[----:B------:R-:W-:-:S12]  /*03f0*/  ULDC.64 UR10, c[0x0][0x208] ;  /* 0x00008200000a7ab9 */ /* 0x000fd80000000a00 */
.L_x_1702:
[----:B0-----:R-:W-:Y:S01]  /*0400*/  IMAD.WIDE.U32 R30, R26, -0x33333333, RZ ;  /* 0xcccccccd1a1e7825 */ /* 0x001fe200078e00ff */
        /* <DEDUP_REMOVED lines=15> */
[----:B------:R-:W-:Y:S02]  /*0500*/  IADD3.X R3, RZ, R86, RZ, P1, !PT ;  /* 0x00000056ff037210 */ /* 0x000fe40000ffe4ff */
[C---:B------:R-:W-:Y:S02]  /*0510*/  SHF.L.U32 R29, R30.reuse, 0x1, RZ ;  /* 0x000000011e1d7819 */ /* 0x040fe400000006ff */
[----:B------:R-:W-:Y:S02]  /*0520*/  SHF.L.U64.HI R30, R30, 0x1, R3 ;  /* 0x000000011e1e7819 */ /* 0x000fe40000010203 */
[----:B------:R-:W-:-:S04]  /*0530*/  IADD3 R76, P1, R29, UR6, RZ ;  /* 0x000000061d4c7c10 */ /* 0x000fc8000ff3e0ff */
[----:B------:R-:W-:Y:S02]  /*0540*/  IADD3.X R77, R30, UR7, RZ, P1, !PT ;  /* 0x000000071e4d7c10 */ /* 0x000fe40008ffe4ff */
[----:B------:R-:W-:-:S04]  /*0550*/  IADD3 R32, P1, R16, R84, RZ ;  /* 0x0000005410207210 */ /* 0x000fc80007f3e0ff */
[----:B------:R-:W2:Y:S01]  /*0560*/  LDG.E.64.CONSTANT R76, desc[UR10][R76.64] ;  /* 0x0000000a4c4c7981 */ /* 0x000ea2000c1e9b00 */
[----:B------:R-:W-:Y:S02]  /*0570*/  IADD3.X R3, RZ, R86, RZ, P1, !PT ;  /* 0x00000056ff037210 */ /* 0x000fe40000ffe4ff */
[C---:B------:R-:W-:Y:S02]  /*0580*/  SHF.L.U32 R31, R32.reuse, 0x1, RZ ;  /* 0x00000001201f7819 */ /* 0x040fe400000006ff */
[----:B------:R-:W-:Y:S02]  /*0590*/  SHF.L.U64.HI R32, R32, 0x1, R3 ;  /* 0x0000000120207819 */ /* 0x000fe40000010203 */
[----:B------:R-:W-:-:S04]  /*05a0*/  IADD3 R74, P1, R31, UR6, RZ ;  /* 0x000000061f4a7c10 */ /* 0x000fc8000ff3e0ff */
[----:B------:R-:W-:Y:S02]  /*05b0*/  IADD3.X R75, R32, UR7, RZ, P1, !PT ;  /* 0x00000007204b7c10 */ /* 0x000fe40008ffe4ff */
[----:B------:R-:W-:-:S04]  /*05c0*/  IADD3 R34, P1, R15, R84, RZ ;  /* 0x000000540f227210 */ /* 0x000fc80007f3e0ff */
[----:B------:R-:W3:Y:S01]  /*05d0*/  LDG.E.64.CONSTANT R74, desc[UR10][R74.64] ;  /* 0x0000000a4a4a7981 */ /* 0x000ee2000c1e9b00 */
[----:B------:R-:W-:Y:S02]  /*05e0*/  IADD3.X R3, RZ, R86, RZ, P1, !PT ;  /* 0x00000056ff037210 */ /* 0x000fe40000ffe4ff */
[C---:B------:R-:W-:Y:S02]  /*05f0*/  SHF.L.U32 R33, R34.reuse, 0x1, RZ ;  /* 0x0000000122217819 */ /* 0x040fe400000006ff */
        /* <DEDUP_REMOVED lines=88> */
[----:B------:R2:W4:Y:S01]  /*0b80*/  LDG.E.64.CONSTANT R84, desc[UR10][R96.64] ;  /* 0x0000000a60547981 */ /* 0x000522000c1e9b00 */
[----:B------:R-:W-:Y:S02]  /*0b90*/  IADD3.X R3, RZ, R86, RZ, P1, !PT ;  /* 0x00000056ff037210 */ /* 0x000fe40000ffe4ff */
[C---:B------:R-:W-:Y:S02]  /*0ba0*/  SHF.L.U32 R117, R118.reuse, 0x1, RZ ;  /* 0x0000000176757819 */ /* 0x040fe400000006ff */
        /* <DEDUP_REMOVED lines=241> */
[C---:B0-----:R-:W-:Y:S02]  /*1ac0*/  LEA.HI R92, R26.reuse, R142, RZ, 0x1e ;  /* 0x0000008e1a5c7211 */ /* 0x041fe400078ff0ff */
[----:B------:R-:W-:Y:S02]  /*1ad0*/  MOV R104, 0x400 ;  /* 0x0000040000687802 */ /* 0x000fe40000000f00 */
[----:B------:R-:W-:Y:S01]  /*1ae0*/  SHF.L.U32 R106, R26, 0x3, RZ ;  /* 0x000000031a6a7819 */ /* 0x000fe200000006ff */
[----:B------:R-:W-:-:S03]  /*1af0*/  IMAD R97, R92, 0x28, -R95 ;  /* 0x000000285c617824 */ /* 0x000fc600078e0a5f */
[----:B------:R-:W-:Y:S02]  /*1b00*/  LOP3.LUT R106, R106, 0x18, RZ, 0xc0, !PT ;  /* 0x000000186a6a7812 */ /* 0x000fe400078ec0ff */
[C---:B------:R-:W-:Y:S02]  /*1b10*/  IADD3 R92, R97.reuse, 0x4, RZ ;  /* 0x00000004615c7810 */ /* 0x040fe40007ffe0ff */
[C---:B------:R-:W-:Y:S02]  /*1b20*/  IADD3 R94, R97.reuse, 0x8, RZ ;  /* 0x00000008615e7810 */ /* 0x040fe40007ffe0ff */
[----:B------:R-:W-:Y:S02]  /*1b30*/  SHF.R.S32.HI R93, RZ, 0x1f, R92 ;  /* 0x0000001fff5d7819 */ /* 0x000fe4000001145c */
[----:B------:R-:W-:Y:S02]  /*1b40*/  IADD3 R96, R97, 0x10, RZ ;  /* 0x0000001061607810 */ /* 0x000fe40007ffe0ff */
[----:B------:R-:W-:-:S02]  /*1b50*/  LEA.HI R101, R93, R92, RZ, 0x2 ;  /* 0x0000005c5d657211 */ /* 0x000fc400078f10ff */
[C---:B------:R-:W-:Y:S02]  /*1b60*/  IADD3 R92, R97.reuse, 0xc, RZ ;  /* 0x0000000c615c7810 */ /* 0x040fe40007ffe0ff */
[C---:B------:R-:W-:Y:S02]  /*1b70*/  IADD3 R98, R97.reuse, 0x14, RZ ;  /* 0x0000001461627810 */ /* 0x040fe40007ffe0ff */
[----:B------:R-:W-:Y:S02]  /*1b80*/  SHF.R.S32.HI R95, RZ, 0x1f, R92 ;  /* 0x0000001fff5f7819 */ /* 0x000fe4000001145c */
[----:B------:R-:W-:Y:S02]  /*1b90*/  SHF.R.S32.HI R93, RZ, 0x1f, R94 ;  /* 0x0000001fff5d7819 */ /* 0x000fe4000001145e */
[----:B------:R-:W-:Y:S02]  /*1ba0*/  SHF.R.S32.HI R103, RZ, 0x1f, R98 ;  /* 0x0000001fff677819 */ /* 0x000fe40000011462 */
[----:B------:R-:W-:-:S02]  /*1bb0*/  IADD3 R100, R97, 0x18, RZ ;  /* 0x0000001861647810 */ /* 0x000fc40007ffe0ff */
[----:B-1----:R-:W-:Y:S02]  /*1bc0*/  LEA R104, R99, R104, 0x18 ;  /* 0x0000006863687211 */ /* 0x002fe400078ec0ff */
[----:B------:R-:W-:Y:S02]  /*1bd0*/  SHF.R.S32.HI R99, RZ, 0x1f, R96 ;  /* 0x0000001fff637819 */ /* 0x000fe40000011460 */
[----:B------:R-:W-:Y:S02]  /*1be0*/  LEA.HI R92, R95, R92, RZ, 0x2 ;  /* 0x0000005c5f5c7211 */ /* 0x000fe400078f10ff */
[----:B------:R-:W-:Y:S02]  /*1bf0*/  LEA.HI R93, R93, R94, RZ, 0x2 ;  /* 0x0000005e5d5d7211 */ /* 0x000fe400078f10ff */
[----:B------:R-:W-:Y:S02]  /*1c00*/  LEA.HI R95, R99, R96, RZ, 0x2 ;  /* 0x00000060635f7211 */ /* 0x000fe400078f10ff */
[----:B------:R-:W-:-:S02]  /*1c10*/  LEA.HI R94, R103, R98, RZ, 0x2 ;  /* 0x00000062675e7211 */ /* 0x000fc400078f10ff */
[----:B------:R-:W-:Y:S02]  /*1c20*/  SHF.R.S32.HI R99, RZ, 0x1f, R100 ;  /* 0x0000001fff637819 */ /* 0x000fe40000011464 */
[----:B------:R-:W-:Y:S02]  /*1c30*/  SHF.R.S32.HI R98, RZ, 0x1f, R97 ;  /* 0x0000001fff627819 */ /* 0x000fe40000011461 */
[----:B------:R-:W-:Y:S02]  /*1c40*/  IADD3 R102, R97, 0x1c, RZ ;  /* 0x0000001c61667810 */ /* 0x000fe40007ffe0ff */
[----:B------:R-:W-:Y:S02]  /*1c50*/  LEA.HI R96, R99, R100, RZ, 0x2 ;  /* 0x0000006463607211 */ /* 0x000fe400078f10ff */
[----:B------:R-:W-:Y:S02]  /*1c60*/  LEA.HI R99, R98, R97, RZ, 0x2 ;  /* 0x0000006162637211 */ /* 0x000fe400078f10ff */
[----:B------:R-:W-:-:S02]  /*1c70*/  IADD3 R105, R97, 0x20, RZ ;  /* 0x0000002061697810 */ /* 0x000fc40007ffe0ff */
[----:B------:R-:W-:Y:S02]  /*1c80*/  SHF.R.S32.HI R103, RZ, 0x1f, R102 ;  /* 0x0000001fff677819 */ /* 0x000fe40000011466 */
[----:B------:R-:W-:Y:S02]  /*1c90*/  IADD3 R97, R97, 0x24, RZ ;  /* 0x0000002461617810 */ /* 0x000fe40007ffe0ff */
[----:B------:R-:W-:Y:S02]  /*1ca0*/  SHF.R.S32.HI R99, RZ, 0x2, R99 ;  /* 0x00000002ff637819 */ /* 0x000fe40000011463 */
[----:B------:R-:W-:Y:S02]  /*1cb0*/  LEA.HI R98, R103, R102, RZ, 0x2 ;  /* 0x0000006667627211 */ /* 0x000fe400078f10ff */
[----:B------:R-:W-:Y:S01]  /*1cc0*/  SHF.R.S32.HI R102, RZ, 0x1f, R97 ;  /* 0x0000001fff667819 */ /* 0x000fe20000011461 */
[----:B------:R-:W-:Y:S01]  /*1cd0*/  IMAD R99, R99, 0x28, R104 ;  /* 0x0000002863637824 */ /* 0x000fe200078e0268 */
[----:B------:R-:W-:-:S02]  /*1ce0*/  SHF.R.S32.HI R101, RZ, 0x2, R101 ;  /* 0x00000002ff657819 */ /* 0x000fc40000011465 */
[----:B------:R-:W-:Y:S02]  /*1cf0*/  LEA.HI R102, R102, R97, RZ, 0x2 ;  /* 0x0000006166667211 */ /* 0x000fe400078f10ff */
[----:B------:R-:W-:Y:S01]  /*1d00*/  SHF.R.S32.HI R97, RZ, 0x2, R93 ;  /* 0x00000002ff617819 */ /* 0x000fe2000001145d */
[----:B------:R-:W-:Y:S01]  /*1d10*/  IMAD R101, R101, 0x28, R104 ;  /* 0x0000002865657824 */ /* 0x000fe200078e0268 */
[----:B------:R-:W-:Y:S02]  /*1d20*/  IADD3 R93, R99, R106, RZ ;  /* 0x0000006a635d7210 */ /* 0x000fe40007ffe0ff */
[----:B------:R-:W-:Y:S01]  /*1d30*/  SHF.R.S32.HI R99, RZ, 0x2, R92 ;  /* 0x00000002ff637819 */ /* 0x000fe2000001145c */
[--C-:B------:R-:W-:Y:S01]  /*1d40*/  IMAD R97, R97, 0x28, R104.reuse ;  /* 0x0000002861617824 */ /* 0x100fe200078e0268 */
[----:B------:R-:W-:Y:S02]  /*1d50*/  SHF.R.S32.HI R103, RZ, 0x2, R95 ;  /* 0x00000002ff677819 */ /* 0x000fe4000001145f */
[C---:B------:R-:W-:Y:S01]  /*1d60*/  IADD3 R95, R106.reuse, R101, RZ ;  /* 0x000000656a5f7210 */ /* 0x040fe20007ffe0ff */
[----:B------:R-:W0:Y:S01]  /*1d70*/  LDS.64 R92, [R93] ;  /* 0x000000005d5c7984 */ /* 0x000e220000000a00 */
[--C-:B------:R-:W-:Y:S01]  /*1d80*/  IMAD R99, R99, 0x28, R104.reuse ;  /* 0x0000002863637824 */ /* 0x100fe200078e0268 */
[----:B------:R-:W-:Y:S01]  /*1d90*/  IADD3 R97, R106, R97, RZ ;  /* 0x000000616a617210 */ /* 0x000fe20007ffe0ff */
[----:B------:R-:W-:Y:S01]  /*1da0*/  IMAD R103, R103, 0x28, R104 ;  /* 0x0000002867677824 */ /* 0x000fe200078e0268 */
[----:B------:R-:W-:-:S02]  /*1db0*/  SHF.R.S32.HI R101, RZ, 0x2, R94 ;  /* 0x00000002ff657819 */ /* 0x000fc4000001145e */
[----:B------:R-:W-:Y:S01]  /*1dc0*/  SHF.R.S32.HI R100, RZ, 0x1f, R105 ;  /* 0x0000001fff647819 */ /* 0x000fe20000011469 */
[----:B------:R-:W1:Y:S01]  /*1dd0*/  LDS.64 R94, [R95] ;  /* 0x000000005f5e7984 */ /* 0x000e620000000a00 */
[----:B------:R-:W-:Y:S02]  /*1de0*/  IADD3 R99, R106, R99, RZ ;  /* 0x000000636a637210 */ /* 0x000fe40007ffe0ff */
[----:B------:R-:W-:Y:S02]  /*1df0*/  SHF.R.S32.HI R107, RZ, 0x2, R96 ;  /* 0x00000002ff6b7819 */ /* 0x000fe40000011460 */
[----:B------:R-:W-:Y:S01]  /*1e00*/  LEA.HI R100, R100, R105, RZ, 0x2 ;  /* 0x0000006964647211 */ /* 0x000fe200078f10ff */
[----:B------:R-:W2:Y:S01]  /*1e10*/  LDS.64 R96, [R97] ;  /* 0x0000000061607984 */ /* 0x000ea20000000a00 */
[--C-:B------:R-:W-:Y:S01]  /*1e20*/  IMAD R105, R101, 0x28, R104.reuse ;  /* 0x0000002865697824 */ /* 0x100fe200078e0268 */
[----:B------:R-:W-:Y:S01]  /*1e30*/  IADD3 R101, R106, R103, RZ ;  /* 0x000000676a657210 */ /* 0x000fe20007ffe0ff */
[----:B------:R-:W-:Y:S01]  /*1e40*/  IMAD R107, R107, 0x28, R104 ;  /* 0x000000286b6b7824 */ /* 0x000fe200078e0268 */
[----:B------:R-:W-:-:S02]  /*1e50*/  SHF.R.S32.HI R109, RZ, 0x2, R98 ;  /* 0x00000002ff6d7819 */ /* 0x000fc40000011462 */
[----:B------:R-:W3:Y:S01]  /*1e60*/  LDS.64 R98, [R99] ;  /* 0x0000000063627984 */ /* 0x000ee20000000a00 */
[C---:B------:R-:W-:Y:S02]  /*1e70*/  IADD3 R103, R106.reuse, R105, RZ ;  /* 0x000000696a677210 */ /* 0x040fe40007ffe0ff */
[----:B------:R-:W-:Y:S01]  /*1e80*/  SHF.R.S32.HI R111, RZ, 0x2, R100 ;  /* 0x00000002ff6f7819 */ /* 0x000fe20000011464 */
[----:B------:R-:W-:Y:S01]  /*1e90*/  IMAD R109, R109, 0x28, R104 ;  /* 0x000000286d6d7824 */ /* 0x000fe200078e0268 */
[----:B------:R-:W4:Y:S01]  /*1ea0*/  LDS.64 R100, [R101] ;  /* 0x0000000065647984 */ /* 0x000f220000000a00 */
[----:B------:R-:W-:Y:S02]  /*1eb0*/  SHF.R.S32.HI R108, RZ, 0x2, R102 ;  /* 0x00000002ff6c7819 */ /* 0x000fe40000011466 */
[C---:B------:R-:W-:Y:S01]  /*1ec0*/  IADD3 R105, R106.reuse, R107, RZ ;  /* 0x0000006b6a697210 */ /* 0x040fe20007ffe0ff */
[----:B------:R-:W4:Y:S01]  /*1ed0*/  LDS.64 R102, [R103] ;  /* 0x0000000067667984 */ /* 0x000f220000000a00 */
[--C-:B------:R-:W-:Y:S01]  /*1ee0*/  IMAD R111, R111, 0x28, R104.reuse ;  /* 0x000000286f6f7824 */ /* 0x100fe200078e0268 */
[----:B------:R-:W-:Y:S01]  /*1ef0*/  IADD3 R107, R106, R109, RZ ;  /* 0x0000006d6a6b7210 */ /* 0x000fe20007ffe0ff */
[----:B------:R-:W-:-:S02]  /*1f00*/  IMAD R110, R108, 0x28, R104 ;  /* 0x000000286c6e7824 */ /* 0x000fc400078e0268 */
[----:B------:R-:W4:Y:S01]  /*1f10*/  LDS.64 R104, [R105] ;  /* 0x0000000069687984 */ /* 0x000f220000000a00 */
[C---:B------:R-:W-:Y:S02]  /*1f20*/  IADD3 R108, R106.reuse, R111, RZ ;  /* 0x0000006f6a6c7210 */ /* 0x040fe40007ffe0ff */
[----:B------:R-:W-:Y:S02]  /*1f30*/  IADD3 R110, R106, R110, RZ ;  /* 0x0000006e6a6e7210 */ /* 0x000fe40007ffe0ff */
[----:B------:R-:W4:Y:S01]  /*1f40*/  LDS.64 R106, [R107] ;  /* 0x000000006b6a7984 */ /* 0x000f220000000a00 */
[----:B0-----:R-:W-:Y:S01]  /*1f50*/  FADD.FTZ R144, RZ, R92 ;  /* 0x0000005cff907221 */ /* 0x001fe20000010000 */
[----:B------:R-:W-:Y:S02]  /*1f60*/  FADD.FTZ R92, RZ, R93 ;  /* 0x0000005dff5c7221 */ /* 0x000fe40000010000 */
[----:B------:R-:W0:Y:S04]  /*1f70*/  LDS.64 R108, [R108] ;  /* 0x000000006c6c7984 */ /* 0x000e280000000a00 */
        /* <DEDUP_REMOVED lines=16> */
[----:B------:R-:W-:-:S03]  /*2080*/  FADD.FTZ R92, R92, R109 ;  /* 0x0000006d5c5c7221 */ /* 0x000fc60000010000 */
[----:B------:R-:W-:Y:S01]  /*2090*/  FADD.FTZ R110, R93, R110 ;  /* 0x0000006e5d6e7221 */ /* 0x000fe20000010000 */
[----:B------:R-:W-:-:S07]  /*20a0*/  FADD.FTZ R111, R92, R111 ;  /* 0x0000006f5c6f7221 */ /* 0x000fce0000010000 */
.L_x_1693:
[----:B------:R-:W-:Y:S05]  /*20b0*/  BSYNC B0 ;  /* 0x0000000000007941 */ /* 0x000fea0003800000 */
.L_x_1692:
        /* <DEDUP_REMOVED lines=20> */
.L_x_1695:
[----:B------:R-:W-:Y:S05]  /*2200*/  BSYNC B0 ;  /* 0x0000000000007941 */ /* 0x000fea0003800000 */
.L_x_1694:
[----:B------:R-:W-:Y:S01]  /*2210*/  BAR.SYNC.DEFER_BLOCKING 0x0 ;  /* 0x0000000000007b1d */ /* 0x000fe20000010000 */
[----:B0--3--:R-:W-:-:S05]  /*2220*/  CS2R R94, SRZ ;  /* 0x00000000005e7805 */ /* 0x009fca000001ff00 */
[----:B------:R-:W-:Y:S05]  /*2230*/  @P3 BRA `(.L_x_1696) ;  /* 0x0000000000283947 */ /* 0x000fea0003800000 */
[----:B------:R-:W-:Y:S06]  /*2240*/  MEMBAR.ALL.GPU ;  /* 0x0000000000007992 */ /* 0x000fec000000a000 */
[----:B------:R-:W-:-:S00]  /*2250*/  ERRBAR ;  /* 0x00000000000079ab */ /* 0x000fc00000000000 */
[----:B------:R-:W-:Y:S06]  /*2260*/  CGAERRBAR ;  /* 0x00000000000075ab */ /* 0x000fec0000000000 */
[----:B------:R0:W5:Y:S02]  /*2270*/  ATOM.E.ADD.STRONG.GPU PT, R92, desc[UR10][R78.64], R20 ;  /* 0x000000144e5c798a */ /* 0x00016400081ee1ca */
.L_x_1697:
[----:B------:R-:W3:Y:S04]  /*2280*/  LD.E.STRONG.GPU R93, desc[UR10][R78.64] ;  /* 0x0000000a4e5d7980 */ /* 0x000ee8000c10f900 */
[----:B---3--:R-:W-:Y:S01]  /*2290*/  CCTL.IVALL ;  /* 0x00000000ff00798f */ /* 0x008fe20002000000 */
[----:B------:R-:W-:Y:S05]  /*22a0*/  YIELD ;  /* 0x0000000000007946 */ /* 0x000fea0003800000 */
[----:B-----5:R-:W-:-:S04]  /*22b0*/  LOP3.LUT R93, R93, R92, RZ, 0x3c, !PT ;  /* 0x0000005c5d5d7212 */ /* 0x020fc800078e3cff */
[----:B------:R-:W-:-:S13]  /*22c0*/  ISETP.GT.AND P2, PT, R93, -0x1, PT ;  /* 0xffffffff5d00780c */ /* 0x000fda0003f44270 */
[----:B------:R-:W-:Y:S05]  /*22d0*/  @P2 BRA `(.L_x_1697) ;  /* 0xfffffffc00e82947 */ /* 0x000fea000383ffff */
.L_x_1696:
[----:B------:R-:W-:Y:S05]  /*22e0*/  WARPSYNC.ALL ;  /* 0x0000000000007948 */ /* 0x000fea0003800000 */
[----:B------:R-:W-:Y:S06]  /*22f0*/  BAR.SYNC.DEFER_BLOCKING 0x0 ;  /* 0x0000000000007b1d */ /* 0x000fec0000010000 */
[----:B------:R-:W-:Y:S04]  /*2300*/  BSSY B0, `(.L_x_1698) ;  /* 0x000000e000007945 */ /* 0x000fe80003800000 */
[----:B------:R-:W-:Y:S05]  /*2310*/  @P1 BRA `(.L_x_1699) ;  /* 0x0000000000301947 */ /* 0x000fea0003800000 */
[----:B------:R-:W3:Y:S01]  /*2320*/  LDC R94, c[0x0][0x10] ;  /* 0x00000400ff5e7b82 */ /* 0x000ee20000000800 */
[C---:B------:R-:W-:Y:S02]  /*2330*/  LOP3.LUT R95, R26.reuse, 0x7ffffff0, RZ, 0xc0, !PT ;  /* 0x7ffffff01a5f7812 */ /* 0x040fe400078ec0ff */
[----:B------:R-:W-:-:S05]  /*2340*/  LOP3.LUT R97, R26, 0xf, RZ, 0xc0, !PT ;  /* 0x0000000f1a617812 */ /* 0x000fca00078ec0ff */
[----:B------:R-:W4:Y:S01]  /*2350*/  LDC.64 R92, c[0x0][0x248] ;  /* 0x00009200ff5c7b82 */ /* 0x000f220000000a00 */
[----:B---3--:R-:W-:-:S05]  /*2360*/  IMAD R94, R94, R23, UR8 ;  /* 0x000000085e5e7e24 */ /* 0x008fca000f8e0217 */
[----:B------:R-:W-:-:S04]  /*2370*/  LEA R94, R94, R95, 0x7 ;  /* 0x0000005f5e5e7211 */ /* 0x000fc800078e38ff */
[----:B------:R-:W-:-:S04]  /*2380*/  IADD3 R94, R94, R97, RZ ;  /* 0x000000615e5e7210 */ /* 0x000fc80007ffe0ff */
[----:B------:R-:W-:-:S05]  /*2390*/  SHF.L.U32 R95, R94, 0x1, RZ ;  /* 0x000000015e5f7819 */ /* 0x000fca00000006ff */
[----:B----4-:R-:W-:-:S06]  /*23a0*/  IMAD.WIDE.U32 R92, R95, 0x4, R92 ;  /* 0x000000045f5c7825 */ /* 0x010fcc00078e005c */
[----:B------:R-:W3:Y:S02]  /*23b0*/  LDG.E.64 R92, desc[UR10][R92.64] ;  /* 0x0000000a5c5c7981 */ /* 0x000ee4000c1e1b00 */
[----:B---3--:R-:W-:Y:S01]  /*23c0*/  FADD.FTZ R95, RZ, R92 ;  /* 0x0000005cff5f7221 */ /* 0x008fe20000010000 */
[----:B------:R-:W-:-:S07]  /*23d0*/  FADD.FTZ R94, RZ, R93 ;  /* 0x0000005dff5e7221 */ /* 0x000fce0000010000 */
.L_x_1699:
[----:B------:R-:W-:Y:S05]  /*23e0*/  BSYNC B0 ;  /* 0x0000000000007941 */ /* 0x000fea0003800000 */
.L_x_1698:
[----:B------:R-:W3:Y:S01]  /*23f0*/  SHFL.BFLY PT, R92, R95, 0x8, 0x1f ;  /* 0x0d001f005f5c7f89 */ /* 0x000ee200000e0000 */
[----:B------:R-:W-:Y:S01]  /*2400*/  LOP3.LUT P1, RZ, R26, 0xffffff8f, RZ, 0xc0, !PT ;  /* 0xffffff8f1aff7812 */ /* 0x000fe2000782c0ff */
[----:B------:R-:W-:Y:S01]  /*2410*/  BSSY B0, `(.L_x_1700) ;  /* 0x0000044000007945 */ /* 0x000fe20003800000 */
[----:B------:R-:W-:Y:S01]  /*2420*/  PRMT R84, R74, 0x7632, R84 ;  /* 0x000076324a547816 */ /* 0x000fe20000000054 */
[----:B------:R-:W4:Y:S01]  /*2430*/  SHFL.BFLY PT, R93, R94, 0x8, 0x1f ;  /* 0x0d001f005e5d7f89 */ /* 0x000f2200000e0000 */
        /* <DEDUP_REMOVED lines=10> */
[----:B---3--:R-:W-:Y:S01]  /*24e0*/  FADD.FTZ R92, R92, R95 ;  /* 0x0000005f5c5c7221 */ /* 0x008fe20000010000 */
[----:B------:R-:W-:-:S02]  /*24f0*/  PRMT R61, R61, 0x7632, R61 ;  /* 0x000076323d3d7816 */ /* 0x000fc4000000003d */
[----:B------:R-:W-:Y:S01]  /*2500*/  PRMT R59, R59, 0x7632, R59 ;  /* 0x000076323b3b7816 */ /* 0x000fe2000000003b */
[----:B----4-:R-:W-:Y:S01]  /*2510*/  FADD.FTZ R93, R93, R94 ;  /* 0x0000005e5d5d7221 */ /* 0x010fe20000010000 */
[----:B------:R-:W3:Y:S01]  /*2520*/  SHFL.BFLY PT, R97, R92, 0x4, 0x1f ;  /* 0x0c801f005c617f89 */ /* 0x000ee200000e0000 */
        /* <DEDUP_REMOVED lines=12> */
[----:B-----5:R-:W-:Y:S01]  /*25f0*/  PRMT R111, R88, 0x7632, R111 ;  /* 0x00007632586f7816 */ /* 0x020fe2000000006f */
[----:B---3--:R-:W-:Y:S01]  /*2600*/  FADD.FTZ R97, R92, R97 ;  /* 0x000000615c617221 */ /* 0x008fe20000010000 */
[----:B------:R-:W-:Y:S02]  /*2610*/  PRMT R109, R89, 0x7632, R109 ;  /* 0x00007632596d7816 */ /* 0x000fe4000000006d */
[----:B------:R-:W-:Y:S01]  /*2620*/  PRMT R110, R90, 0x7632, R110 ;  /* 0x000076325a6e7816 */ /* 0x000fe2000000006e */
[----:B----4-:R-:W-:Y:S01]  /*2630*/  FADD.FTZ R96, R93, R96 ;  /* 0x000000605d607221 */ /* 0x010fe20000010000 */
[----:B--2---:R-:W2:Y:S01]  /*2640*/  SHFL.BFLY PT, R98, R97, 0x2, 0x1f ;  /* 0x0c401f0061627f89 */ /* 0x004ea200000e0000 */
[----:B------:R-:W-:-:S03]  /*2650*/  PRMT R82, R91, 0x7632, R82 ;  /* 0x000076325b527816 */ /* 0x000fc60000000052 */
[----:B-1----:R-:W1:Y:S01]  /*2660*/  SHFL.BFLY PT, R99, R96, 0x2, 0x1f ;  /* 0x0c401f0060637f89 */ /* 0x002e6200000e0000 */
[----:B--2---:R-:W-:Y:S01]  /*2670*/  FADD.FTZ R98, R97, R98 ;  /* 0x0000006261627221 */ /* 0x004fe20000010000 */
[----:B------:R-:W-:Y:S01]  /*2680*/  PRMT R97, R71, 0x7632, R97 ;  /* 0x0000763247617816 */ /* 0x000fe20000000061 */
[----:B-1----:R-:W-:-:S03]  /*2690*/  FADD.FTZ R99, R96, R99 ;  /* 0x0000006360637221 */ /* 0x002fc60000010000 */
[----:B------:R-:W1:Y:S01]  /*26a0*/  SHFL.BFLY PT, R95, R98, 0x1, 0x1f ;  /* 0x0c201f00625f7f89 */ /* 0x000e6200000e0000 */
[----:B------:R-:W-:-:S03]  /*26b0*/  PRMT R96, R70, 0x7632, R96 ;  /* 0x0000763246607816 */ /* 0x000fc60000000060 */
[----:B------:R-:W2:Y:S01]  /*26c0*/  SHFL.BFLY PT, R94, R99, 0x1, 0x1f ;  /* 0x0c201f00635e7f89 */ /* 0x000ea200000e0000 */
[--C-:B-1----:R-:W-:Y:S01]  /*26d0*/  @!P1 FADD.FTZ R92, R98, R95.reuse ;  /* 0x0000005f625c9221 */ /* 0x102fe20000010000 */
[----:B------:R-:W-:Y:S02]  /*26e0*/  PRMT R95, R73, 0x7632, R95 ;  /* 0x00007632495f7816 */ /* 0x000fe4000000005f */
[----:B------:R-:W-:Y:S01]  /*26f0*/  PRMT R98, R68, 0x7632, R98 ;  /* 0x0000763244627816 */ /* 0x000fe20000000062 */
[----:B------:R-:W-:Y:S01]  /*2700*/  @!P1 FMUL.FTZ R92, R92, 2.4414062863797880709e-05 ;  /* 0x37cccccd5c5c9820 */ /* 0x000fe20000410000 */
[----:B--2---:R-:W-:Y:S01]  /*2710*/  @!P1 FADD.FTZ R94, R99, R94 ;  /* 0x0000005e635e9221 */ /* 0x004fe20000010000 */
[----:B------:R-:W-:Y:S02]  /*2720*/  PRMT R99, R62, 0x7632, R99 ;  /* 0x000076323e637816 */ /* 0x000fe40000000063 */
[----:B------:R-:W-:-:S04]  /*2730*/  @!P1 FMUL.FTZ R93, R92, R92 ;  /* 0x0000005c5c5d9220 */ /* 0x000fc80000410000 */
[----:B------:R-:W-:Y:S01]  /*2740*/  @!P1 FFMA.FTZ R93, R94, 2.4414062863797880709e-05, -R93 ;  /* 0x37cccccd5e5d9823 */ /* 0x000fe2000001085d */
[----:B------:R-:W-:-:S04]  /*2750*/  PRMT R94, R72, 0x7632, R94 ;  /* 0x00007632485e7816 */ /* 0x000fc8000000005e */
[----:B------:R-:W-:-:S05]  /*2760*/  @!P1 FMNMX.FTZ R93, RZ, R93, !PT ;  /* 0x0000005dff5d9209 */ /* 0x000fca0007810000 */
[----:B------:R1:W-:Y:S02]  /*2770*/  @!P1 STS.64 [R18+UR4], R92 ;  /* 0x0000005c12009988 */ /* 0x0003e40008000a04 */
[----:B-1----:R-:W-:Y:S02]  /*2780*/  PRMT R92, R66, 0x7632, R92 ;  /* 0x00007632425c7816 */ /* 0x002fe4000000005c */
[----:B------:R-:W-:Y:S01]  /*2790*/  PRMT R93, R64, 0x7632, R93 ;  /* 0x00007632405d7816 */ /* 0x000fe2000000005d */
[----:B------:R-:W-:Y:S06]  /*27a0*/  BAR.SYNC.DEFER_BLOCKING 0x0 ;  /* 0x0000000000007b1d */ /* 0x000fec0000010000 */
[----:B------:R-:W-:Y:S05]  /*27b0*/  @P0 BRA `(.L_x_1701) ;  /* 0x0000000000240947 */ /* 0x000fea0003800000 */
[----:B------:R-:W1:Y:S01]  /*27c0*/  LDS.64 R54, [R17] ;  /* 0x0000000011367984 */ /* 0x000e620000000a00 */
[----:B------:R-:W-:Y:S01]  /*27d0*/  IADD3 R57, R142, R26, RZ ;  /* 0x0000001a8e397210 */ /* 0x000fe20007ffe0ff */
[----:B------:R-:W-:-:S03]  /*27e0*/  ULDC.64 UR6, c[0x0][0x240] ;  /* 0x0000900000067ab9 */ /* 0x000fc60000000a00 */
[----:B------:R-:W-:Y:S02]  /*27f0*/  SHF.R.S32.HI R71, RZ, 0x1f, R57 ;  /* 0x0000001fff477819 */ /* 0x000fe40000011439 */
[----:B------:R-:W-:-:S04]  /*2800*/  LEA R57, P1, R134, R57, 0x4 ;  /* 0x0000003986397211 */ /* 0x000fc800078220ff */
[----:B------:R-:W-:Y:S02]  /*2810*/  LEA.HI.X R134, R134, R71, R136, 0x4, P1 ;  /* 0x0000004786867211 */ /* 0x000fe400008f2488 */
[----:B------:R-:W-:-:S04]  /*2820*/  LEA R56, P1, R57, UR6, 0x3 ;  /* 0x0000000639387c11 */ /* 0x000fc8000f8218ff */
[----:B------:R-:W-:-:S05]  /*2830*/  LEA.HI.X R57, R57, UR7, R134, 0x3, P1 ;  /* 0x0000000739397c11 */ /* 0x000fca00088f1c86 */
[----:B-1----:R1:W-:Y:S04]  /*2840*/  STG.E.64 desc[UR10][R56.64], R54 ;  /* 0x0000003638007986 */ /* 0x0023e8000c101b0a */
.L_x_1701:
[----:B------:R-:W-:Y:S05]  /*2850*/  BSYNC B0 ;  /* 0x0000000000007941 */ /* 0x000fea0003800000 */
.L_x_1700:
[----:B------:R-:W2:Y:S01]  /*2860*/  S2UR UR6, SR_CgaCtaId ;  /* 0x00000000000679c3 */ /* 0x000ea20000008800 */
[----:B-1----:R-:W-:Y:S01]  /*2870*/  IMAD R54, R140, 0x50, R138 ;  /* 0x000000508c367824 */ /* 0x002fe200078e028a */
[----:B------:R-:W-:Y:S01]  /*2880*/  UMOV UR5, 0x400 ;  /* 0x0000040000057882 */ /* 0x000fe20000000000 */
[----:B------:R-:W-:Y:S01]  /*2890*/  IADD3 R142, RZ, -R142, RZ ;  /* 0x8000008eff8e7210 */ /* 0x000fe20007ffe0ff */
[----:B------:R-:W-:Y:S01]  /*28a0*/  UIADD3 UR5, UR5, 0xc80, URZ ;  /* 0x00000c8005057890 */ /* 0x000fe2000fffe03f */
[----:B------:R-:W-:Y:S02]  /*28b0*/  SHF.L.U32 R74, R88, 0x10, RZ ;  /* 0x00000010584a7819 */ /* 0x000fe400000006ff */
[----:B------:R-:W-:Y:S02]  /*28c0*/  SHF.L.U32 R54, R54, 0x2, RZ ;  /* 0x0000000236367819 */ /* 0x000fe400000006ff */
[----:B------:R-:W-:Y:S02]  /*28d0*/  SHF.L.U32 R90, R90, 0x10, RZ ;  /* 0x000000105a5a7819 */ /* 0x000fe400000006ff */
[----:B------:R-:W-:Y:S01]  /*28e0*/  SHF.L.U32 R150, R91, 0x10, RZ ;  /* 0x000000105b967819 */ /* 0x000fe200000006ff */
[----:B------:R-:W-:Y:S01]  /*28f0*/  IMAD.WIDE.U32 R54, R54, -0x33333333, RZ ;  /* 0xcccccccd36367825 */ /* 0x000fe200078e00ff */
[----:B------:R-:W-:-:S02]  /*2900*/  MOV R54, R142 ;  /* 0x0000008e00367202 */ /* 0x000fc40000000f00 */
[----:B------:R-:W-:Y:S02]  /*2910*/  SHF.L.U32 R91, R98, 0x10, RZ ;  /* 0x00000010625b7819 */ /* 0x000fe400000006ff */
[----:B------:R-:W-:Y:S02]  /*2920*/  LEA.HI R54, R55, R54, RZ, 0x1b ;  /* 0x0000003637367211 */ /* 0x000fe400078fd8ff */
[----:B------:R-:W-:Y:S02]  /*2930*/  SHF.L.U32 R93, R93, 0x10, RZ ;  /* 0x000000105d5d7819 */ /* 0x000fe400000006ff */
[----:B------:R-:W-:Y:S02]  /*2940*/  SHF.L.U32 R99, R99, 0x10, RZ ;  /* 0x0000001063637819 */ /* 0x000fe400000006ff */
[----:B------:R-:W-:Y:S01]  /*2950*/  SHF.L.U32 R103, R103, 0x10, RZ ;  /* 0x0000001067677819 */ /* 0x000fe200000006ff */
[----:B--2---:R-:W-:Y:S01]  /*2960*/  ULEA UR5, UR6, UR5, 0x18 ;  /* 0x0000000506057291 */ /* 0x004fe2000f8ec03f */
[----:B------:R-:W-:-:S02]  /*2970*/  SHF.L.U32 R105, R105, 0x10, RZ ;  /* 0x0000001069697819 */ /* 0x000fc400000006ff */
[----:B------:R-:W-:Y:S01]  /*2980*/  SHF.L.U32 R107, R107, 0x10, RZ ;  /* 0x000000106b6b7819 */ /* 0x000fe200000006ff */
[----:B------:R-:W-:Y:S01]  /*2990*/  ULDC.64 UR6, c[0x0][0x210] ;  /* 0x0000840000067ab9 */ /* 0x000fe20000000a00 */
[----:B------:R-:W-:Y:S02]  /*29a0*/  SHF.L.U32 R82, R82, 0x10, RZ ;  /* 0x0000001052527819 */ /* 0x000fe400000006ff */
[----:B------:R-:W-:Y:S01]  /*29b0*/  LEA R54, R54, UR5, 0x3 ;  /* 0x0000000536367c11 */ /* 0x000fe2000f8e18ff */
[----:B------:R-:W-:Y:S01]  /*29c0*/  ULDC UR5, c[0x0][0x230] ;  /* 0x00008c0000057ab9 */ /* 0x000fe20000000800 */
[----:B------:R-:W-:Y:S02]  /*29d0*/  SHF.L.U32 R67, R67, 0x10, RZ ;  /* 0x0000001043437819 */ /* 0x000fe400000006ff */
[----:B------:R-:W-:Y:S02]  /*29e0*/  SHF.L.U32 R61, R61, 0x10, RZ ;  /* 0x000000103d3d7819 */ /* 0x000fe400000006ff */
[----:B------:R-:W1:Y:S01]  /*29f0*/  LDS.64 R54, [R54] ;  /* 0x0000000036367984 */ /* 0x000e620000000a00 */
[----:B------:R-:W-:-:S02]  /*2a00*/  SHF.L.U32 R85, R85, 0x10, RZ ;  /* 0x0000001055557819 */ /* 0x000fc400000006ff */
[----:B------:R-:W-:Y:S02]  /*2a10*/  SHF.L.U32 R83, R83, 0x10, RZ ;  /* 0x0000001053537819 */ /* 0x000fe400000006ff */
[----:B------:R-:W-:Y:S02]  /*2a20*/  SHF.L.U32 R87, R87, 0x10, RZ ;  /* 0x0000001057577819 */ /* 0x000fe400000006ff */
[----:B------:R-:W-:Y:S02]  /*2a30*/  SHF.L.U32 R65, R65, 0x10, RZ ;  /* 0x0000001041417819 */ /* 0x000fe400000006ff */
[----:B------:R-:W-:Y:S02]  /*2a40*/  SHF.L.U32 R81, R81, 0x10, RZ ;  /* 0x0000001051517819 */ /* 0x000fe400000006ff */
[----:B------:R-:W-:Y:S01]  /*2a50*/  LOP3.LUT R23, R23, 0x1, RZ, 0x3c, !PT ;  /* 0x0000000117177812 */ /* 0x000fe200078e3cff */
[----:B-1----:R-:W-:Y:S01]  /*2a60*/  FADD.FTZ R55, R55, UR5 ;  /* 0x0000000537377e21 */ /* 0x002fe20008010000 */
[--C-:B------:R-:W-:Y:S01]  /*2a70*/  FADD.FTZ R70, R137, -R54.reuse ;  /* 0x8000003689467221 */ /* 0x100fe20000010000 */
[--C-:B------:R-:W-:Y:S01]  /*2a80*/  FADD.FTZ R56, R3, -R54.reuse ;  /* 0x8000003603387221 */ /* 0x100fe20000010000 */
[--C-:B------:R-:W-:Y:S01]  /*2a90*/  FADD.FTZ R64, R125, -R54.reuse ;  /* 0x800000367d407221 */ /* 0x100fe20000010000 */
[--C-:B------:R-:W-:Y:S01]  /*2aa0*/  FADD.FTZ R138, R165, -R54.reuse ;  /* 0x80000036a58a7221 */ /* 0x100fe20000010000 */
[--C-:B------:R-:W-:Y:S01]  /*2ab0*/  FADD.FTZ R62, R121, -R54.reuse ;  /* 0x80000036793e7221 */ /* 0x100fe20000010000 */
[----:B------:R-:W1:Y:S01]  /*2ac0*/  MUFU.RSQ R55, R55 ;  /* 0x0000003700377308 */ /* 0x000e620000001400 */
        /* <DEDUP_REMOVED lines=11> */
[----:B------:R-:W-:Y:S01]  /*2b80*/  SHF.L.U32 R161, R96, 0x10, RZ ;  /* 0x0000001060a17819 */ /* 0x000fe200000006ff */
[--C-:B------:R-:W-:Y:S01]  /*2b90*/  FADD.FTZ R98, R123, -R54.reuse ;  /* 0x800000367b627221 */ /* 0x100fe20000010000 */
[C---:B------:R-:W-:Y:S01]  /*2ba0*/  FADD.FTZ R140, -R54.reuse, R103 ;  /* 0x00000067368c7221 */ /* 0x040fe20000010100 */
[----:B------:R-:W-:Y:S01]  /*2bb0*/  FADD.FTZ R148, -R54, R107 ;  /* 0x0000006b36947221 */ /* 0x000fe20000010100 */
[----:B------:R-:W-:Y:S01]  /*2bc0*/  FADD.FTZ R160, R124, -R54 ;  /* 0x800000367ca07221 */ /* 0x000fe20000010000 */
[C---:B-1----:R-:W-:Y:S01]  /*2bd0*/  FMUL.FTZ R77, R55.reuse, R70 ;  /* 0x00000046374d7220 */ /* 0x042fe20000410000 */
[----:B------:R-:W-:Y:S01]  /*2be0*/  FMUL.FTZ R3, R56, R55 ;  /* 0x0000003738037220 */ /* 0x000fe20000410000 */
        /* <DEDUP_REMOVED lines=15> */
[--C-:B------:R-:W-:Y:S01]  /*2ce0*/  FFMA.FTZ R56, R3, R74, R90.reuse ;  /* 0x0000004a03387223 */ /* 0x100fe2000001005a */
        /* <DEDUP_REMOVED lines=15> */
[----:B------:R-:W-:Y:S01]  /*2de0*/  SHF.L.U32 R157, R95, 0x10, RZ ;  /* 0x000000105f9d7819 */ /* 0x000fe200000006ff */
[----:B------:R-:W-:Y:S01]  /*2df0*/  FADD.FTZ R96, -R54, R145 ;  /* 0x0000009136607221 */ /* 0x000fe20000010100 */
[----:B------:R-:W-:Y:S01]  /*2e00*/  SHF.L.U32 R149, R86, 0x10, RZ ;  /* 0x0000001056957819 */ /* 0x000fe200000006ff */
[C---:B------:R-:W-:Y:S01]  /*2e10*/  FMUL.FTZ R98, R55.reuse, R98 ;  /* 0x0000006237627220 */ /* 0x040fe20000410000 */
[----:B------:R-:W-:Y:S01]  /*2e20*/  SHF.L.U32 R95, R92, 0x10, RZ ;  /* 0x000000105c5f7819 */ /* 0x000fe200000006ff */
[----:B------:R-:W-:Y:S01]  /*2e30*/  FMUL.FTZ R96, R55, R96 ;  /* 0x0000006037607220 */ /* 0x000fe20000410000 */
[----:B------:R-:W-:Y:S01]  /*2e40*/  SHF.L.U32 R121, R144, 0x10, RZ ;  /* 0x0000001090797819 */ /* 0x000fe200000006ff */
[----:B------:R-:W-:Y:S01]  /*2e50*/  FADD.FTZ R130, -R54, R93 ;  /* 0x0000005d36827221 */ /* 0x000fe20000010100 */
[----:B------:R-:W-:Y:S01]  /*2e60*/  SHF.L.U32 R125, R104, 0x10, RZ ;  /* 0x00000010687d7819 */ /* 0x000fe200000006ff */
[C---:B------:R-:W-:Y:S01]  /*2e70*/  FADD.FTZ R126, -R54.reuse, R95 ;  /* 0x0000005f367e7221 */ /* 0x040fe20000010100 */
[----:B------:R-:W-:Y:S01]  /*2e80*/  SHF.L.U32 R141, R89, 0x10, RZ ;  /* 0x00000010598d7819 */ /* 0x000fe200000006ff */
[C---:B------:R-:W-:Y:S01]  /*2e90*/  FADD.FTZ R84, -R54.reuse, R121 ;  /* 0x0000007936547221 */ /* 0x040fe20000010100 */
[----:B------:R-:W-:Y:S01]  /*2ea0*/  SHF.L.U32 R122, R111, 0x10, RZ ;  /* 0x000000106f7a7819 */ /* 0x000fe200000006ff */
[----:B------:R-:W-:Y:S01]  /*2eb0*/  FADD.FTZ R142, -R54, R125 ;  /* 0x0000007d368e7221 */ /* 0x000fe20000010100 */
[----:B------:R-:W-:Y:S01]  /*2ec0*/  SHF.L.U32 R89, R109, 0x10, RZ ;  /* 0x000000106d597819 */ /* 0x000fe200000006ff */
[----:B------:R-:W-:Y:S01]  /*2ed0*/  FADD.FTZ R104, R127, -R54 ;  /* 0x800000367f687221 */ /* 0x000fe20000010000 */
[----:B------:R-:W-:Y:S01]  /*2ee0*/  SHF.L.U32 R111, R101, 0x10, RZ ;  /* 0x00000010656f7819 */ /* 0x000fe200000006ff */
[----:B------:R-:W-:Y:S01]  /*2ef0*/  FMUL.FTZ R126, R55, R126 ;  /* 0x0000007e377e7220 */ /* 0x000fe20000410000 */
[----:B------:R-:W-:Y:S01]  /*2f00*/  SHF.L.U32 R133, R110, 0x10, RZ ;  /* 0x000000106e857819 */ /* 0x000fe200000006ff */
[----:B------:R-:W-:Y:S01]  /*2f10*/  FADD.FTZ R110, -R54, R91 ;  /* 0x0000005b366e7221 */ /* 0x000fe20000010100 */
[----:B------:R-:W-:Y:S01]  /*2f20*/  SHF.L.U32 R153, R94, 0x10, RZ ;  /* 0x000000105e997819 */ /* 0x000fe200000006ff */
[----:B------:R-:W-:Y:S01]  /*2f30*/  FADD.FTZ R94, -R54, R111 ;  /* 0x0000006f365e7221 */ /* 0x000fe20000010100 */
[----:B------:R-:W-:Y:S01]  /*2f40*/  SHF.L.U32 R137, R97, 0x10, RZ ;  /* 0x0000001061897819 */ /* 0x000fe200000006ff */
[----:B------:R-:W-:Y:S01]  /*2f50*/  FFMA.FTZ R111, R122, R96, R133 ;  /* 0x000000607a6f7223 */ /* 0x000fe20000010085 */
[----:B------:R-:W-:Y:S01]  /*2f60*/  SHF.L.U32 R109, R100, 0x10, RZ ;  /* 0x00000010646d7819 */ /* 0x000fe200000006ff */
[----:B------:R-:W-:Y:S01]  /*2f70*/  FADD.FTZ R100, -R54, R149 ;  /* 0x0000009536647221 */ /* 0x000fe20000010100 */
[----:B------:R-:W-:Y:S01]  /*2f80*/  SHF.L.U32 R97, R102, 0x10, RZ ;  /* 0x0000001066617819 */ /* 0x000fe200000006ff */
[----:B------:R-:W-:Y:S01]  /*2f90*/  FADD.FTZ R102, -R54, R153 ;  /* 0x0000009936667221 */ /* 0x000fe20000010100 */
[----:B------:R-:W-:Y:S01]  /*2fa0*/  SHF.L.U32 R101, R106, 0x10, RZ ;  /* 0x000000106a657819 */ /* 0x000fe200000006ff */
[----:B------:R-:W-:Y:S01]  /*2fb0*/  FADD.FTZ R106, -R54, R157 ;  /* 0x0000009d366a7221 */ /* 0x000fe20000010100 */
[----:B------:R-:W-:Y:S01]  /*2fc0*/  SHF.L.U32 R129, R108, 0x10, RZ ;  /* 0x000000106c817819 */ /* 0x000fe200000006ff */
[C---:B------:R-:W-:Y:S01]  /*2fd0*/  FADD.FTZ R108, -R54.reuse, R161 ;  /* 0x000000a1366c7221 */ /* 0x040fe20000010100 */
[C---:B------:R-:W-:Y:S01]  /*2fe0*/  FMUL.FTZ R100, R55.reuse, R100 ;  /* 0x0000006437647220 */ /* 0x040fe20000410000 */
[C---:B------:R-:W-:Y:S01]  /*2ff0*/  FMUL.FTZ R86, R55.reuse, R84 ;  /* 0x0000005437567220 */ /* 0x040fe20000410000 */
[C---:B------:R-:W-:Y:S01]  /*3000*/  FADD.FTZ R134, -R54.reuse, R99 ;  /* 0x0000006336867221 */ /* 0x040fe20000010100 */
[C---:B------:R-:W-:Y:S01]  /*3010*/  FADD.FTZ R136, -R54.reuse, R109 ;  /* 0x0000006d36887221 */ /* 0x040fe20000010100 */
[C---:B------:R-:W-:Y:S01]  /*3020*/  FADD.FTZ R138, -R54.reuse, R97 ;  /* 0x00000061368a7221 */ /* 0x040fe20000010100 */
[C---:B------:R-:W-:Y:S01]  /*3030*/  FADD.FTZ R144, -R54.reuse, R105 ;  /* 0x0000006936907221 */ /* 0x040fe20000010100 */
[----:B------:R-:W-:Y:S01]  /*3040*/  FADD.FTZ R96, -R54, R101 ;  /* 0x0000006536607221 */ /* 0x000fe20000010100 */
[----:B------:R-:W-:Y:S01]  /*3050*/  FMUL.FTZ R142, R55, R142 ;  /* 0x0000008e378e7220 */ /* 0x000fe20000410000 */
[----:B------:R-:W-:Y:S01]  /*3060*/  FFMA.FTZ R107, R141, R98, R150 ;  /* 0x000000628d6b7223 */ /* 0x000fe20000010096 */
[C---:B------:R-:W-:Y:S01]  /*3070*/  FMUL.FTZ R106, R55.reuse, R106 ;  /* 0x0000006a376a7220 */ /* 0x040fe20000410000 */
[----:B------:R-:W-:Y:S01]  /*3080*/  FMUL.FTZ R98, R55, R110 ;  /* 0x0000006e37627220 */ /* 0x000fe20000410000 */
[----:B------:R-:W-:Y:S01]  /*3090*/  FADD.FTZ R88, R119, -R54 ;  /* 0x8000003677587221 */ /* 0x000fe20000010000 */
[C---:B------:R-:W-:Y:S01]  /*30a0*/  FMUL.FTZ R102, R55.reuse, R102 ;  /* 0x0000006637667220 */ /* 0x040fe20000410000 */
[C---:B------:R-:W-:Y:S01]  /*30b0*/  FMUL.FTZ R104, R55.reuse, R104 ;  /* 0x0000006837687220 */ /* 0x040fe20000410000 */
[----:B------:R-:W-:Y:S01]  /*30c0*/  FMUL.FTZ R97, R55, R108 ;  /* 0x0000006c37617220 */ /* 0x000fe20000410000 */
[--C-:B------:R-:W-:Y:S01]  /*30d0*/  FFMA.FTZ R110, R89, R100, R82.reuse ;  /* 0x00000064596e7223 */ /* 0x100fe20000010052 */
[--C-:B------:R-:W-:Y:S01]  /*30e0*/  FFMA.FTZ R103, R122, R126, R133.reuse ;  /* 0x0000007e7a677223 */ /* 0x100fe20000010085 */
[----:B------:R-:W-:Y:S01]  /*30f0*/  FMUL.FTZ R84, R56, -1.4426950216293334961 ;  /* 0xbfb8aa3b38547820 */ /* 0x000fe20000410000 */
        /* <DEDUP_REMOVED lines=9> */
[----:B------:R-:W-:Y:S01]  /*3190*/  FFMA.FTZ R126, R122, R142, R133 ;  /* 0x0000008e7a7e7223 */ /* 0x000fe20000010085 */
[----:B------:R-:W-:Y:S01]  /*31a0*/  FMUL.FTZ R148, R55, R148 ;  /* 0x0000009437947220 */ /* 0x000fe20000410000 */
[C---:B------:R-:W-:Y:S01]  /*31b0*/  FADD.FTZ R142, -R54.reuse, R137 ;  /* 0x00000089368e7221 */ /* 0x040fe20000010100 */
[----:B------:R-:W-:Y:S01]  /*31c0*/  FFMA.FTZ R108, R89, R106, R82 ;  /* 0x0000006a596c7223 */ /* 0x000fe20000010052 */
[----:B------:R-:W-:Y:S01]  /*31d0*/  FADD.FTZ R92, -R54, R129 ;  /* 0x00000081365c7221 */ /* 0x000fe20000010100 */
[----:B------:R-:W-:Y:S01]  /*31e0*/  FMUL.FTZ R119, R55, R88 ;  /* 0x0000005837777220 */ /* 0x000fe20000410000 */
[C-C-:B------:R-:W-:Y:S01]  /*31f0*/  FFMA.FTZ R109, R122.reuse, R102, R133.reuse ;  /* 0x000000667a6d7223 */ /* 0x140fe20000010085 */
[----:B------:R-:W-:Y:S01]  /*3200*/  FFMA.FTZ R105, R141, R104, R150 ;  /* 0x000000688d697223 */ /* 0x000fe20000010096 */
[--C-:B------:R-:W-:Y:S01]  /*3210*/  FFMA.FTZ R106, R122, R97, R133.reuse ;  /* 0x000000617a6a7223 */ /* 0x100fe20000010085 */
[----:B------:R-:W-:Y:S01]  /*3220*/  FMUL.FTZ R88, R86, -1.4426950216293334961 ;  /* 0xbfb8aa3b56587820 */ /* 0x000fe20000410000 */
        /* <DEDUP_REMOVED lines=10> */
[--C-:B------:R-:W-:Y:S01]  /*32d0*/  FADD.FTZ R140, R131, -R54.reuse ;  /* 0x80000036838c7221 */ /* 0x100fe20000010000 */
[----:B------:R-:W-:Y:S01]  /*32e0*/  FMUL.FTZ R142, R55, R142 ;  /* 0x0000008e378e7220 */ /* 0x000fe20000410000 */
[----:B------:R-:W1:Y:S01]  /*32f0*/  MUFU.EX2 R84, R84 ;  /* 0x0000005400547308 */ /* 0x000e620000000800 */
[----:B------:R-:W-:Y:S01]  /*3300*/  SHF.L.U32 R133, R69, 0x10, RZ ;  /* 0x0000001045857819 */ /* 0x000fe200000006ff */
[--C-:B------:R-:W-:Y:S01]  /*3310*/  FADD.FTZ R152, R143, -R54.reuse ;  /* 0x800000368f987221 */ /* 0x100fe20000010000 */
[----:B------:R-:W-:Y:S01]  /*3320*/  FADD.FTZ R138, R151, -R54 ;  /* 0x80000036978a7221 */ /* 0x000fe20000010000 */
[----:B------:R-:W-:Y:S01]  /*3330*/  FMUL.FTZ R140, R55, R140 ;  /* 0x0000008c378c7220 */ /* 0x000fe20000410000 */
[----:B------:R-:W-:Y:S01]  /*3340*/  FFMA.FTZ R142, R89, R142, R82 ;  /* 0x0000008e598e7223 */ /* 0x000fe20000010052 */
[--C-:B------:R-:W-:Y:S01]  /*3350*/  FADD.FTZ R144, R135, -R54.reuse ;  /* 0x8000003687907221 */ /* 0x100fe20000010000 */
[--C-:B------:R-:W-:Y:S01]  /*3360*/  FADD.FTZ R162, R128, -R54.reuse ;  /* 0x8000003680a27221 */ /* 0x100fe20000010000 */
[----:B------:R-:W2:Y:S01]  /*3370*/  MUFU.EX2 R88, R88 ;  /* 0x0000005800587308 */ /* 0x000ea20000000800 */
[--C-:B------:R-:W-:Y:S01]  /*3380*/  FADD.FTZ R164, R132, -R54.reuse ;  /* 0x8000003684a47221 */ /* 0x100fe20000010000 */
[----:B------:R-:W-:Y:S01]  /*3390*/  FMUL.FTZ R121, R55, R92 ;  /* 0x0000005c37797220 */ /* 0x000fe20000410000 */
[----:B------:R-:W-:Y:S01]  /*33a0*/  FADD.FTZ R146, -R54, R133 ;  /* 0x0000008536927221 */ /* 0x000fe20000010100 */
[--C-:B------:R-:W-:Y:S01]  /*33b0*/  FADD.FTZ R136, R155, -R54.reuse ;  /* 0x800000369b887221 */ /* 0x100fe20000010000 */
[----:B------:R-:W-:Y:S01]  /*33c0*/  FADD.FTZ R156, R159, -R54 ;  /* 0x800000369f9c7221 */ /* 0x000fe20000010000 */
[C---:B------:R-:W-:Y:S01]  /*33d0*/  FMUL.FTZ R153, R55.reuse, R160 ;  /* 0x000000a037997220 */ /* 0x040fe20000410000 */
[----:B------:R-:W-:Y:S01]  /*33e0*/  FMUL.FTZ R133, R55, R152 ;  /* 0x0000009837857220 */ /* 0x000fe20000410000 */
[----:B------:R-:W-:Y:S01]  /*33f0*/  FFMA.FTZ R124, R141, R140, R150 ;  /* 0x0000008c8d7c7223 */ /* 0x000fe20000010096 */
[----:B------:R-:W-:Y:S01]  /*3400*/  FMUL.FTZ R128, R142, -1.4426950216293334961 ;  /* 0xbfb8aa3b8e807820 */ /* 0x000fe20000410000 */
[----:B------:R-:W-:Y:S01]  /*3410*/  FMUL.FTZ R143, R55, R138 ;  /* 0x0000008a378f7220 */ /* 0x000fe20000410000 */
[--C-:B------:R-:W-:Y:S01]  /*3420*/  FADD.FTZ R154, R147, -R54.reuse ;  /* 0x80000036939a7221 */ /* 0x100fe20000010000 */
[----:B------:R-:W-:Y:S01]  /*3430*/  FADD.FTZ R158, R120, -R54 ;  /* 0x80000036789e7221 */ /* 0x000fe20000010000 */
[C---:B------:R-:W-:Y:S01]  /*3440*/  FMUL.FTZ R140, R55.reuse, R144 ;  /* 0x00000090378c7220 */ /* 0x040fe20000410000 */
[C---:B------:R-:W-:Y:S01]  /*3450*/  FMUL.FTZ R155, R55.reuse, R162 ;  /* 0x000000a2379b7220 */ /* 0x040fe20000410000 */
[----:B------:R-:W-:Y:S01]  /*3460*/  FMUL.FTZ R157, R55, R164 ;  /* 0x000000a4379d7220 */ /* 0x000fe20000410000 */
[----:B------:R-:W-:Y:S01]  /*3470*/  FFMA.FTZ R121, R121, R89, R82 ;  /* 0x0000005979797223 */ /* 0x000fe20000010052 */
[--C-:B------:R-:W-:Y:S01]  /*3480*/  FADD.FTZ R148, R139, -R54.reuse ;  /* 0x800000368b947221 */ /* 0x100fe20000010000 */
[----:B------:R-:W-:Y:S01]  /*3490*/  FADD.FTZ R134, R163, -R54 ;  /* 0x80000036a3867221 */ /* 0x000fe20000010000 */
[----:B------:R-:W-:Y:S01]  /*34a0*/  FMUL.FTZ R147, R55, R156 ;  /* 0x0000009c37937220 */ /* 0x000fe20000410000 */
[--C-:B------:R-:W-:Y:S01]  /*34b0*/  FFMA.FTZ R144, R141, R153, R150.reuse ;  /* 0x000000998d907223 */ /* 0x100fe20000010096 */
[----:B------:R-:W-:Y:S01]  /*34c0*/  FMUL.FTZ R145, R55, R136 ;  /* 0x0000008837917220 */ /* 0x000fe20000410000 */
[--C-:B------:R-:W-:Y:S01]  /*34d0*/  FFMA.FTZ R138, R141, R133, R150.reuse ;  /* 0x000000858d8a7223 */ /* 0x100fe20000010096 */
[----:B------:R-:W-:Y:S01]  /*34e0*/  SHF.L.U32 R153, R59, 0x10, RZ ;  /* 0x000000103b997819 */ /* 0x000fe200000006ff */
[----:B------:R-:W-:Y:S01]  /*34f0*/  FADD.FTZ R156, -R54, R67 ;  /* 0x00000043369c7221 */ /* 0x000fe20000010100 */
[----:B------:R3:W-:Y:S01]  /*3500*/  MUFU.EX2 R136, R128 ;  /* 0x0000008000887308 */ /* 0x0007e20000000800 */
[--C-:B------:R-:W-:Y:S01]  /*3510*/  FFMA.FTZ R133, R141, R143, R150.reuse ;  /* 0x0000008f8d857223 */ /* 0x100fe20000010096 */
[----:B------:R-:W-:Y:S01]  /*3520*/  FMUL.FTZ R151, R55, R158 ;  /* 0x0000009e37977220 */ /* 0x000fe20000410000 */
[--C-:B------:R-:W-:Y:S01]  /*3530*/  FFMA.FTZ R143, R141, R155, R150.reuse ;  /* 0x0000009b8d8f7223 */ /* 0x100fe20000010096 */
[----:B------:R-:W-:Y:S01]  /*3540*/  FMUL.FTZ R95, R121, -1.4426950216293334961 ;  /* 0xbfb8aa3b795f7820 */ /* 0x000fe20000410000 */
[C---:B------:R-:W-:Y:S01]  /*3550*/  FMUL.FTZ R139, R55.reuse, R148 ;  /* 0x00000094378b7220 */ /* 0x040fe20000410000 */
[C---:B------:R-:W-:Y:S01]  /*3560*/  FMUL.FTZ R137, R55.reuse, R154 ;  /* 0x0000009a37897220 */ /* 0x040fe20000410000 */
[----:B------:R-:W-:Y:S01]  /*3570*/  FMUL.FTZ R149, R55, R134 ;  /* 0x0000008637957220 */ /* 0x000fe20000410000 */
[----:B------:R-:W-:Y:S01]  /*3580*/  SHF.L.U32 R155, R60, 0x10, RZ ;  /* 0x000000103c9b7819 */ /* 0x000fe200000006ff */
[--C-:B---3--:R-:W-:Y:S01]  /*3590*/  FFMA.FTZ R128, R141, R157, R150.reuse ;  /* 0x0000009d8d807223 */ /* 0x108fe20000010096 */
[----:B------:R-:W-:Y:S01]  /*35a0*/  SHF.L.U32 R157, R58, 0x10, RZ ;  /* 0x000000103a9d7819 */ /* 0x000fe200000006ff */
[C---:B------:R-:W-:Y:S01]  /*35b0*/  FADD.FTZ R158, -R54.reuse, R61 ;  /* 0x0000003d369e7221 */ /* 0x040fe20000010100 */
[--C-:B------:R-:W-:Y:S01]  /*35c0*/  FFMA.FTZ R90, R119, R141, R150.reuse ;  /* 0x0000008d775a7223 */ /* 0x100fe20000010096 */
[C---:B------:R-:W-:Y:S01]  /*35d0*/  FMUL.FTZ R61, R55.reuse, R156 ;  /* 0x0000009c373d7220 */ /* 0x040fe20000410000 */
[C---:B------:R-:W-:Y:S01]  /*35e0*/  FADD.FTZ R154, -R54.reuse, R153 ;  /* 0x00000099369a7221 */ /* 0x040fe20000010100 */
[----:B------:R-:W-:Y:S01]  /*35f0*/  FADD.FTZ R156, -R54, R85 ;  /* 0x00000055369c7221 */ /* 0x000fe20000010100 */
[----:B------:R-:W-:Y:S01]  /*3600*/  FMUL.FTZ R132, R55, R146 ;  /* 0x0000009237847220 */ /* 0x000fe20000410000 */
[C-C-:B------:R-:W-:Y:S01]  /*3610*/  FFMA.FTZ R148, R141.reuse, R145, R150.reuse ;  /* 0x000000918d947223 */ /* 0x140fe20000010096 */
[C-C-:B------:R-:W-:Y:S01]  /*3620*/  FFMA.FTZ R140, R141.reuse, R140, R150.reuse ;  /* 0x0000008c8d8c7223 */ /* 0x140fe20000010096 */
[C-C-:B------:R-:W-:Y:S01]  /*3630*/  FFMA.FTZ R139, R141.reuse, R139, R150.reuse ;  /* 0x0000008b8d8b7223 */ /* 0x140fe20000010096 */
[C-C-:B------:R-:W-:Y:S01]  /*3640*/  FFMA.FTZ R137, R141.reuse, R137, R150.reuse ;  /* 0x000000898d897223 */ /* 0x140fe20000010096 */
[C-C-:B------:R-:W-:Y:S01]  /*3650*/  FFMA.FTZ R147, R141.reuse, R147, R150.reuse ;  /* 0x000000938d937223 */ /* 0x140fe20000010096 */
[C-C-:B------:R-:W-:Y:S01]  /*3660*/  FFMA.FTZ R146, R141.reuse, R149, R150.reuse ;  /* 0x000000958d927223 */ /* 0x140fe20000010096 */
[----:B------:R-:W-:Y:S01]  /*3670*/  FFMA.FTZ R145, R141, R151, R150 ;  /* 0x000000978d917223 */ /* 0x000fe20000010096 */
[----:B-1----:R-:W-:Y:S01]  /*3680*/  FADD.FTZ R153, R84, 1 ;  /* 0x3f80000054997421 */ /* 0x002fe20000010000 */
[----:B------:R-:W-:Y:S01]  /*3690*/  FMUL.FTZ R92, R90, -1.4426950216293334961 ;  /* 0xbfb8aa3b5a5c7820 */ /* 0x000fe20000410000 */
[----:B------:R-:W-:Y:S01]  /*36a0*/  FMUL.FTZ R91, R3, -1.4426950216293334961 ;  /* 0xbfb8aa3b035b7820 */ /* 0x000fe20000410000 */
[C---:B------:R-:W-:Y:S01]  /*36b0*/  FADD.FTZ R152, -R54.reuse, R155 ;  /* 0x0000009b36987221 */ /* 0x040fe20000010100 */
[C---:B------:R-:W-:Y:S01]  /*36c0*/  FADD.FTZ R150, -R54.reuse, R157 ;  /* 0x0000009d36967221 */ /* 0x040fe20000010100 */
[----:B------:R-:W-:Y:S01]  /*36d0*/  FADD.FTZ R160, -R54, R83 ;  /* 0x0000005336a07221 */ /* 0x000fe20000010100 */
[----:B------:R-:W1:Y:S01]  /*36e0*/  MUFU.EX2 R95, R95 ;  /* 0x0000005f005f7308 */ /* 0x000e620000000800 */
[C---:B------:R-:W-:Y:S01]  /*36f0*/  FMUL.FTZ R83, R55.reuse, R154 ;  /* 0x0000009a37537220 */ /* 0x040fe20000410000 */
[C---:B------:R-:W-:Y:S01]  /*3700*/  FMUL.FTZ R155, R55.reuse, R156 ;  /* 0x0000009c379b7220 */ /* 0x040fe20000410000 */
[----:B------:R-:W-:Y:S01]  /*3710*/  FMUL.FTZ R96, R72, -1.4426950216293334961 ;  /* 0xbfb8aa3b48607820 */ /* 0x000fe20000410000 */
[----:B------:R-:W-:Y:S01]  /*3720*/  FADD.FTZ R157, -R54, R87 ;  /* 0x00000057369d7221 */ /* 0x000fe20000010100 */
[----:B--2---:R-:W-:Y:S01]  /*3730*/  FADD.FTZ R88, R88, 1 ;  /* 0x3f80000058587421 */ /* 0x004fe20000010000 */
[----:B------:R-:W-:Y:S01]  /*3740*/  FMUL.FTZ R87, R55, R150 ;  /* 0x0000009637577220 */ /* 0x000fe20000410000 */
[C-C-:B------:R-:W-:Y:S01]  /*3750*/  FFMA.FTZ R150, R89.reuse, R83, R82.reuse ;  /* 0x0000005359967223 */ /* 0x140fe20000010052 */
[----:B------:R-:W-:Y:S01]  /*3760*/  MUFU.RCP R153, R153 ;  /* 0x0000009900997308 */ /* 0x000fe20000001000 */
[--C-:B------:R-:W-:Y:S01]  /*3770*/  FFMA.FTZ R83, R89, R155, R82.reuse ;  /* 0x0000009b59537223 */ /* 0x100fe20000010052 */
[----:B------:R-:W-:Y:S01]  /*3780*/  FMUL.FTZ R99, R107, -1.4426950216293334961 ;  /* 0xbfb8aa3b6b637820 */ /* 0x000fe20000410000 */
[----:B------:R-:W-:Y:S01]  /*3790*/  SHF.L.U32 R151, R63, 0x10, RZ ;  /* 0x000000103f977819 */ /* 0x000fe200000006ff */
[----:B------:R-:W-:Y:S01]  /*37a0*/  FMUL.FTZ R93, R110, -1.4426950216293334961 ;  /* 0xbfb8aa3b6e5d7820 */ /* 0x000fe20000410000 */
[----:B------:R-:W-:Y:S01]  /*37b0*/  FMUL.FTZ R69, R108, -1.4426950216293334961 ;  /* 0xbfb8aa3b6c457820 */ /* 0x000fe20000410000 */
[----:B------:R-:W-:Y:S01]  /*37c0*/  FMUL.FTZ R149, R140, -1.4426950216293334961 ;  /* 0xbfb8aa3b8c957820 */ /* 0x000fe20000410000 */
[----:B------:R-:W-:Y:S01]  /*37d0*/  FMUL.FTZ R135, R124, -1.4426950216293334961 ;  /* 0xbfb8aa3b7c877820 */ /* 0x000fe20000410000 */
[----:B------:R-:W2:Y:S01]  /*37e0*/  MUFU.EX2 R92, R92 ;  /* 0x0000005c005c7308 */ /* 0x000ea20000000800 */
[C---:B------:R-:W-:Y:S01]  /*37f0*/  FADD.FTZ R151, -R54.reuse, R151 ;  /* 0x0000009736977221 */ /* 0x040fe20000010100 */
[----:B-1----:R-:W-:Y:S01]  /*3800*/  FADD.FTZ R95, R95, 1 ;  /* 0x3f8000005f5f7421 */ /* 0x002fe20000010000 */
[--C-:B------:R-:W-:Y:S01]  /*3810*/  FFMA.FTZ R141, R89, R132, R82.reuse ;  /* 0x00000084598d7223 */ /* 0x100fe20000010052 */
[C---:B------:R-:W-:Y:S01]  /*3820*/  FMUL.FTZ R157, R55.reuse, R157 ;  /* 0x0000009d379d7220 */ /* 0x040fe20000410000 */
[C---:B------:R-:W-:Y:S01]  /*3830*/  FMUL.FTZ R67, R55.reuse, R151 ;  /* 0x0000009737437220 */ /* 0x040fe20000410000 */
[C---:B------:R-:W-:Y:S01]  /*3840*/  FMUL.FTZ R151, R55.reuse, R160 ;  /* 0x000000a037977220 */ /* 0x040fe20000410000 */
[----:B------:R-:W-:Y:S01]  /*3850*/  FADD.FTZ R164, -R54, R65 ;  /* 0x0000004136a47221 */ /* 0x000fe20000010100 */
[----:B------:R-:W1:Y:S01]  /*3860*/  MUFU.EX2 R91, R91 ;  /* 0x0000005b005b7308 */ /* 0x000e620000000800 */
[----:B------:R-:W-:Y:S01]  /*3870*/  FMUL.FTZ R65, R55, R158 ;  /* 0x0000009e37417220 */ /* 0x000fe20000410000 */
[C-C-:B------:R-:W-:Y:S01]  /*3880*/  FFMA.FTZ R84, R89.reuse, R151, R82.reuse ;  /* 0x0000009759547223 */ /* 0x140fe20000010052 */
[--C-:B------:R-:W-:Y:S01]  /*3890*/  FFMA.FTZ R151, R89, R157, R82.reuse ;  /* 0x0000009d59977223 */ /* 0x100fe20000010052 */
[----:B------:R-:W-:Y:S01]  /*38a0*/  FMUL.FTZ R131, R106, -1.4426950216293334961 ;  /* 0xbfb8aa3b6a837820 */ /* 0x000fe20000410000 */
[----:B------:R-:W-:Y:S01]  /*38b0*/  FMUL.FTZ R134, R70, -1.4426950216293334961 ;  /* 0xbfb8aa3b46867820 */ /* 0x000fe20000410000 */
[----:B------:R-:W-:Y:S01]  /*38c0*/  FMUL.FTZ R119, R111, -1.4426950216293334961 ;  /* 0xbfb8aa3b6f777820 */ /* 0x000fe20000410000 */
[----:B------:R-:W-:Y:S01]  /*38d0*/  FADD.FTZ R136, R136, 1 ;  /* 0x3f80000088887421 */ /* 0x000fe20000010000 */
[----:B------:R3:W4:Y:S01]  /*38e0*/  MUFU.RCP R155, R88 ;  /* 0x00000058009b7308 */ /* 0x0007220000001000 */
[----:B--2---:R-:W-:Y:S01]  /*38f0*/  FADD.FTZ R92, R92, 1 ;  /* 0x3f8000005c5c7421 */ /* 0x004fe20000010000 */
[----:B------:R-:W-:Y:S01]  /*3900*/  FMUL.FTZ R58, R68, -1.4426950216293334961 ;  /* 0xbfb8aa3b443a7820 */ /* 0x000fe20000410000 */
[----:B------:R-:W-:Y:S01]  /*3910*/  FADD.FTZ R162, -R54, R81 ;  /* 0x0000005136a27221 */ /* 0x000fe20000010100 */
[----:B------:R-:W-:Y:S01]  /*3920*/  FMUL.FTZ R98, R105, -1.4426950216293334961 ;  /* 0xbfb8aa3b69627820 */ /* 0x000fe20000410000 */
[----:B------:R-:W-:Y:S01]  /*3930*/  FMUL.FTZ R81, R55, R164 ;  /* 0x000000a437517220 */ /* 0x000fe20000410000 */
[--C-:B------:R-:W-:Y:S01]  /*3940*/  FFMA.FTZ R61, R89, R61, R82.reuse ;  /* 0x0000003d593d7223 */ /* 0x100fe20000010052 */
[----:B------:R-:W-:Y:S01]  /*3950*/  FMUL.FTZ R85, R55, R162 ;  /* 0x000000a237557220 */ /* 0x000fe20000410000 */
[----:B------:R-:W2:Y:S01]  /*3960*/  MUFU.EX2 R96, R96 ;  /* 0x0000006000607308 */ /* 0x000ea20000000800 */
[----:B------:R-:W-:Y:S01]  /*3970*/  FMUL.FTZ R63, R141, -1.4426950216293334961 ;  /* 0xbfb8aa3b8d3f7820 */ /* 0x000fe20000410000 */
[----:B------:R-:W-:Y:S01]  /*3980*/  FMUL.FTZ R60, R103, -1.4426950216293334961 ;  /* 0xbfb8aa3b673c7820 */ /* 0x000fe20000410000 */
[----:B------:R-:W-:Y:S01]  /*3990*/  FMUL.FTZ R54, R61, -1.4426950216293334961 ;  /* 0xbfb8aa3b3d367820 */ /* 0x000fe20000410000 */
[C-C-:B------:R-:W-:Y:S01]  /*39a0*/  FFMA.FTZ R81, R89.reuse, R81, R82.reuse ;  /* 0x0000005159517223 */ /* 0x140fe20000010052 */
[C-C-:B------:R-:W-:Y:S01]  /*39b0*/  FFMA.FTZ R67, R89.reuse, R67, R82.reuse ;  /* 0x0000004359437223 */ /* 0x140fe20000010052 */
[C-C-:B------:R-:W-:Y:S01]  /*39c0*/  FFMA.FTZ R65, R89.reuse, R65, R82.reuse ;  /* 0x0000004159417223 */ /* 0x140fe20000010052 */
[C-C-:B------:R-:W-:Y:S01]  /*39d0*/  FFMA.FTZ R87, R89.reuse, R87, R82.reuse ;  /* 0x0000005759577223 */ /* 0x140fe20000010052 */
[----:B------:R-:W-:Y:S01]  /*39e0*/  MUFU.EX2 R99, R99 ;  /* 0x0000006300637308 */ /* 0x000fe20000000800 */
[----:B------:R-:W-:Y:S01]  /*39f0*/  FFMA.FTZ R85, R89, R85, R82 ;  /* 0x0000005559557223 */ /* 0x000fe20000010052 */
[----:B---3--:R-:W-:Y:S01]  /*3a00*/  FMUL.FTZ R88, R101, -1.4426950216293334961 ;  /* 0xbfb8aa3b65587820 */ /* 0x008fe20000410000 */
[----:B------:R-:W-:-:S05]  /*3a10*/  FMUL.FTZ R130, R71, -1.4426950216293334961 ;  /* 0xbfb8aa3b47827820 */ /* 0x000fca0000410000 */
[----:B------:R3:W-:Y:S08]  /*3a20*/  MUFU.EX2 R94, R93 ;  /* 0x0000005d005e7308 */ /* 0x0007f00000000800 */
[----:B------:R5:W0:Y:S01]  /*3a30*/  MUFU.EX2 R132, R149 ;  /* 0x0000009500847308 */ /* 0x000a220000000800 */
[----:B---3--:R-:W-:-:S07]  /*3a40*/  FMUL.FTZ R93, R109, -1.4426950216293334961 ;  /* 0xbfb8aa3b6d5d7820 */ /* 0x008fce0000410000 */
[----:B------:R-:W-:Y:S01]  /*3a50*/  MUFU.EX2 R69, R69 ;  /* 0x0000004500457308 */ /* 0x000fe20000000800 */
[----:B-----5:R-:W-:Y:S01]  /*3a60*/  FMUL.FTZ R149, R55, R152 ;  /* 0x0000009837957220 */ /* 0x020fe20000410000 */
[----:B------:R-:W-:Y:S01]  /*3a70*/  FMUL.FTZ R152, R56, R153 ;  /* 0x0000009938987220 */ /* 0x000fe20000410000 */
[----:B-1----:R-:W-:Y:S01]  /*3a80*/  FADD.FTZ R153, R91, 1 ;  /* 0x3f8000005b997421 */ /* 0x002fe20000010000 */
[----:B----4-:R-:W-:Y:S01]  /*3a90*/  FMUL.FTZ R91, R86, R155 ;  /* 0x0000009b565b7220 */ /* 0x010fe20000410000 */
[----:B--2---:R-:W-:Y:S01]  /*3aa0*/  FADD.FTZ R155, R96, 1 ;  /* 0x3f800000609b7421 */ /* 0x004fe20000010000 */
[----:B------:R-:W-:Y:S01]  /*3ab0*/  FMUL.FTZ R55, R66, -1.4426950216293334961 ;  /* 0xbfb8aa3b42377820 */ /* 0x000fe20000410000 */
[----:B------:R-:W-:Y:S01]  /*3ac0*/  FFMA.FTZ R149, R89, R149, R82 ;  /* 0x0000009559957223 */ /* 0x000fe20000010052 */
[----:B------:R1:W2:Y:S01]  /*3ad0*/  MUFU.RCP R154, R95 ;  /* 0x0000005f009a7308 */ /* 0x0002a20000001000 */
[----:B------:R-:W-:Y:S01]  /*3ae0*/  FMUL.FTZ R82, R138, -1.4426950216293334961 ;  /* 0xbfb8aa3b8a527820 */ /* 0x000fe20000410000 */
[----:B0-----:R-:W-:Y:S01]  /*3af0*/  FADD.FTZ R132, R132, 1 ;  /* 0x3f80000084847421 */ /* 0x001fe20000010000 */
[----:B------:R-:W-:Y:S01]  /*3b00*/  FMUL.FTZ R56, R81, -1.4426950216293334961 ;  /* 0xbfb8aa3b51387820 */ /* 0x000fe20000410000 */
[----:B------:R-:W-:Y:S01]  /*3b10*/  FMUL.FTZ R89, R102, -1.4426950216293334961 ;  /* 0xbfb8aa3b66597820 */ /* 0x000fe20000410000 */
[----:B------:R-:W-:Y:S01]  /*3b20*/  FMUL.FTZ R96, R57, -1.4426950216293334961 ;  /* 0xbfb8aa3b39607820 */ /* 0x000fe20000410000 */
[----:B------:R-:W-:Y:S01]  /*3b30*/  FMUL.FTZ R86, R64, -1.4426950216293334961 ;  /* 0xbfb8aa3b40567820 */ /* 0x000fe20000410000 */
[----:B------:R-:W-:Y:S01]  /*3b40*/  F2FP.BF16.F32.PACK_AB R91, R91, R152 ;  /* 0x000000985b5b723e */ /* 0x000fe200000010ff */
[----:B------:R-:W0:Y:S01]  /*3b50*/  MUFU.EX2 R93, R93 ;  /* 0x0000005d005d7308 */ /* 0x000e220000000800 */
[----:B-1----:R-:W-:-:S07]  /*3b60*/  FMUL.FTZ R95, R67, -1.4426950216293334961 ;  /* 0xbfb8aa3b435f7820 */ /* 0x002fce0000410000 */
[----:B------:R-:W1:Y:S01]  /*3b70*/  MUFU.EX2 R135, R135 ;  /* 0x0000008700877308 */ /* 0x000e620000000800 */
[----:B--2---:R-:W-:Y:S01]  /*3b80*/  FMUL.FTZ R121, R121, R154 ;  /* 0x0000009a79797220 */ /* 0x004fe20000410000 */
[----:B------:R-:W-:-:S06]  /*3b90*/  FADD.FTZ R154, R94, 1 ;  /* 0x3f8000005e9a7421 */ /* 0x000fcc0000010000 */
[----:B------:R2:W3:Y:S01]  /*3ba0*/  MUFU.RCP R157, R92 ;  /* 0x0000005c009d7308 */ /* 0x0004e20000001000 */
[----:B0-----:R-:W-:-:S07]  /*3bb0*/  FADD.FTZ R93, R93, 1 ;  /* 0x3f8000005d5d7421 */ /* 0x001fce0000010000 */
[----:B------:R-:W0:Y:S01]  /*3bc0*/  MUFU.RCP R155, R155 ;  /* 0x0000009b009b7308 */ /* 0x000e220000001000 */
[----:B-1----:R-:W-:Y:S01]  /*3bd0*/  FADD.FTZ R135, R135, 1 ;  /* 0x3f80000087877421 */ /* 0x002fe20000010000 */
[----:B--2---:R-:W-:-:S06]  /*3be0*/  FMUL.FTZ R92, R137, -1.4426950216293334961 ;  /* 0xbfb8aa3b895c7820 */ /* 0x004fcc0000410000 */
[----:B------:R1:W2:Y:S01]  /*3bf0*/  MUFU.RCP R156, R153 ;  /* 0x00000099009c7308 */ /* 0x0002a20000001000 */
[----:B---3--:R-:W-:-:S05]  /*3c00*/  FMUL.FTZ R90, R90, R157 ;  /* 0x0000009d5a5a7220 */ /* 0x008fca0000410000 */
[----:B------:R-:W-:Y:S02]  /*3c10*/  F2FP.BF16.F32.PACK_AB R90, R121, R90 ;  /* 0x0000005a795a723e */ /* 0x000fe400000010ff */
[----:B------:R3:W-:Y:S01]  /*3c20*/  MUFU.EX2 R120, R131 ;  /* 0x0000008300787308 */ /* 0x0007e20000000800 */
[----:B-1----:R-:W-:Y:S01]  /*3c30*/  FADD.FTZ R153, R99, 1 ;  /* 0x3f80000063997421 */ /* 0x002fe20000010000 */
[----:B0-----:R-:W-:Y:S01]  /*3c40*/  FMUL.FTZ R72, R72, R155 ;  /* 0x0000009b48487220 */ /* 0x001fe20000410000 */
[----:B------:R-:W-:-:S05]  /*3c50*/  FMUL.FTZ R99, R97, -1.4426950216293334961 ;  /* 0xbfb8aa3b61637820 */ /* 0x000fca0000410000 */
[----:B------:R0:W1:Y:S01]  /*3c60*/  MUFU.RCP R158, R153 ;  /* 0x00000099009e7308 */ /* 0x0000620000001000 */
[----:B--2---:R-:W-:Y:S01]  /*3c70*/  FMUL.FTZ R3, R3, R156 ;  /* 0x0000009c03037220 */ /* 0x004fe20000410000 */
[----:B---3--:R-:W-:-:S06]  /*3c80*/  FMUL.FTZ R131, R104, -1.4426950216293334961 ;  /* 0xbfb8aa3b68837820 */ /* 0x008fcc0000410000 */
[----:B------:R-:W2:Y:S01]  /*3c90*/  MUFU.RCP R157, R154 ;  /* 0x0000009a009d7308 */ /* 0x000ea20000001000 */
[----:B0-----:R-:W-:Y:S01]  /*3ca0*/  FADD.FTZ R153, R69, 1 ;  /* 0x3f80000045997421 */ /* 0x001fe20000010000 */
[----:B------:R-:W-:-:S06]  /*3cb0*/  FMUL.FTZ R69, R62, -1.4426950216293334961 ;  /* 0xbfb8aa3b3e457820 */ /* 0x000fcc0000410000 */
[----:B------:R-:W0:Y:S01]  /*3cc0*/  MUFU.RCP R153, R153 ;  /* 0x0000009900997308 */ /* 0x000e220000001000 */
[----:B-1----:R-:W-:-:S07]  /*3cd0*/  FMUL.FTZ R107, R107, R158 ;  /* 0x0000009e6b6b7220 */ /* 0x002fce0000410000 */
[----:B------:R1:W3:Y:S01]  /*3ce0*/  MUFU.RCP R154, R93 ;  /* 0x0000005d009a7308 */ /* 0x0002e20000001000 */
[----:B--2---:R-:W-:-:S05]  /*3cf0*/  FMUL.FTZ R110, R110, R157 ;  /* 0x0000009d6e6e7220 */ /* 0x004fca0000410000 */
[----:B------:R-:W-:Y:S02]  /*3d00*/  F2FP.BF16.F32.PACK_AB R107, R110, R107 ;  /* 0x0000006b6e6b723e */ /* 0x000fe400000010ff */
[----:B------:R-:W2:Y:S01]  /*3d10*/  MUFU.EX2 R134, R134 ;  /* 0x0000008600867308 */ /* 0x000ea20000000800 */
[----:B0-----:R-:W-:Y:S01]  /*3d20*/  FMUL.FTZ R108, R108, R153 ;  /* 0x000000996c6c7220 */ /* 0x001fe20000410000 */
[----:B------:R-:W-:Y:S01]  /*3d30*/  FADD.FTZ R153, R120, 1 ;  /* 0x3f80000078997421 */ /* 0x000fe20000010000 */
[----:B------:R-:W-:Y:S01]  /*3d40*/  FMUL.FTZ R120, R73, -1.4426950216293334961 ;  /* 0xbfb8aa3b49787820 */ /* 0x000fe20000410000 */
[----:B-1----:R-:W-:-:S04]  /*3d50*/  FMUL.FTZ R93, R100, -1.4426950216293334961 ;  /* 0xbfb8aa3b645d7820 */ /* 0x002fc80000410000 */
[----:B------:R-:W0:Y:S01]  /*3d60*/  MUFU.RCP R135, R135 ;  /* 0x0000008700877308 */ /* 0x000e220000001000 */
[----:B---3--:R-:W-:-:S05]  /*3d70*/  FMUL.FTZ R109, R109, R154 ;  /* 0x0000009a6d6d7220 */ /* 0x008fca0000410000 */
[----:B------:R-:W-:Y:S02]  /*3d80*/  F2FP.BF16.F32.PACK_AB R72, R109, R72 ;  /* 0x000000486d48723e */ /* 0x000fe400000010ff */
[----:B------:R-:W1:Y:S01]  /*3d90*/  MUFU.RCP R155, R136 ;  /* 0x00000088009b7308 */ /* 0x000e620000001000 */
[----:B--2---:R-:W-:Y:S01]  /*3da0*/  FADD.FTZ R154, R134, 1 ;  /* 0x3f800000869a7421 */ /* 0x004fe20000010000 */
[----:B------:R-:W-:-:S06]  /*3db0*/  FMUL.FTZ R134, R129, -1.4426950216293334961 ;  /* 0xbfb8aa3b81867820 */ /* 0x000fcc0000410000 */
[----:B------:R-:W2:Y:S01]  /*3dc0*/  MUFU.EX2 R119, R119 ;  /* 0x0000007700777308 */ /* 0x000ea20000000800 */
[----:B0-----:R-:W-:-:S07]  /*3dd0*/  FMUL.FTZ R124, R124, R135 ;  /* 0x000000877c7c7220 */ /* 0x001fce0000410000 */
[----:B------:R-:W-:Y:S01]  /*3de0*/  MUFU.EX2 R58, R58 ;  /* 0x0000003a003a7308 */ /* 0x000fe20000000800 */
[----:B-1----:R-:W-:Y:S01]  /*3df0*/  FMUL.FTZ R135, R142, R155 ;  /* 0x0000009b8e877220 */ /* 0x002fe20000410000 */
[----:B------:R-:W-:Y:S01]  /*3e00*/  FMUL.FTZ R155, R147, -1.4426950216293334961 ;  /* 0xbfb8aa3b939b7820 */ /* 0x000fe20000410000 */
[----:B------:R-:W-:-:S03]  /*3e10*/  FMUL.FTZ R142, R149, -1.4426950216293334961 ;  /* 0xbfb8aa3b958e7820 */ /* 0x000fc60000410000 */
[----:B------:R-:W-:Y:S02]  /*3e20*/  F2FP.BF16.F32.PACK_AB R124, R135, R124 ;  /* 0x0000007c877c723e */ /* 0x000fe400000010ff */
[----:B------:R-:W0:Y:S01]  /*3e30*/  MUFU.EX2 R98, R98 ;  /* 0x0000006200627308 */ /* 0x000e220000000800 */
[----:B--2---:R-:W-:-:S07]  /*3e40*/  FADD.FTZ R119, R119, 1 ;  /* 0x3f80000077777421 */ /* 0x004fce0000010000 */
[----:B------:R-:W1:Y:S08]  /*3e50*/  MUFU.RCP R153, R153 ;  /* 0x0000009900997308 */ /* 0x000e700000001000 */
[----:B------:R2:W3:Y:S01]  /*3e60*/  MUFU.RCP R157, R154 ;  /* 0x0000009a009d7308 */ /* 0x0004e20000001000 */
[----:B0-----:R-:W-:-:S07]  /*3e70*/  FADD.FTZ R98, R98, 1 ;  /* 0x3f80000062627421 */ /* 0x001fce0000010000 */
[----:B------:R0:W4:Y:S01]  /*3e80*/  MUFU.EX2 R59, R63 ;  /* 0x0000003f003b7308 */ /* 0x0001220000000800 */
[----:B--2---:R-:W-:Y:S01]  /*3e90*/  FADD.FTZ R154, R58, 1 ;  /* 0x3f8000003a9a7421 */ /* 0x004fe20000010000 */
[----:B-1----:R-:W-:Y:S01]  /*3ea0*/  FMUL.FTZ R106, R106, R153 ;  /* 0x000000996a6a7220 */ /* 0x002fe20000410000 */
[----:B------:R-:W-:-:S05]  /*3eb0*/  FMUL.FTZ R58, R80, -1.4426950216293334961 ;  /* 0xbfb8aa3b503a7820 */ /* 0x000fca0000410000 */
[----:B------:R-:W-:Y:S01]  /*3ec0*/  MUFU.EX2 R55, R55 ;  /* 0x0000003700377308 */ /* 0x000fe20000000800 */
[----:B---3--:R-:W-:Y:S01]  /*3ed0*/  FMUL.FTZ R70, R70, R157 ;  /* 0x0000009d46467220 */ /* 0x008fe20000410000 */
[----:B0-----:R-:W-:-:S06]  /*3ee0*/  FMUL.FTZ R63, R139, -1.4426950216293334961 ;  /* 0xbfb8aa3b8b3f7820 */ /* 0x001fcc0000410000 */
[----:B------:R-:W0:Y:S01]  /*3ef0*/  MUFU.EX2 R60, R60 ;  /* 0x0000003c003c7308 */ /* 0x000e220000000800 */
[----:B----4-:R-:W-:-:S07]  /*3f00*/  FADD.FTZ R153, R59, 1 ;  /* 0x3f8000003b997421 */ /* 0x010fce0000010000 */
[----:B------:R1:W2:Y:S08]  /*3f10*/  MUFU.RCP R156, R119 ;  /* 0x00000077009c7308 */ /* 0x0002b00000001000 */
[----:B------:R-:W-:Y:S01]  /*3f20*/  MUFU.EX2 R136, R155 ;  /* 0x0000009b00887308 */ /* 0x000fe20000000800 */
[----:B0-----:R-:W-:Y:S01]  /*3f30*/  FADD.FTZ R60, R60, 1 ;  /* 0x3f8000003c3c7421 */ /* 0x001fe20000010000 */
[----:B-1----:R-:W-:-:S06]  /*3f40*/  FMUL.FTZ R119, R65, -1.4426950216293334961 ;  /* 0xbfb8aa3b41777820 */ /* 0x002fcc0000410000 */
[----:B------:R0:W1:Y:S01]  /*3f50*/  MUFU.RCP R155, R154 ;  /* 0x0000009a009b7308 */ /* 0x0000620000001000 */
[----:B--2---:R-:W-:Y:S01]  /*3f60*/  FMUL.FTZ R94, R111, R156 ;  /* 0x0000009c6f5e7220 */ /* 0x004fe20000410000 */
[----:B------:R-:W-:-:S04]  /*3f70*/  FMUL.FTZ R111, R133, -1.4426950216293334961 ;  /* 0xbfb8aa3b856f7820 */ /* 0x000fc80000410000 */
[----:B------:R-:W-:Y:S02]  /*3f80*/  F2FP.BF16.F32.PACK_AB R3, R94, R3 ;  /* 0x000000035e03723e */ /* 0x000fe400000010ff */
[----:B------:R-:W-:Y:S01]  /*3f90*/  MUFU.EX2 R54, R54 ;  /* 0x0000003600367308 */ /* 0x000fe20000000800 */
[----:B0-----:R-:W-:Y:S01]  /*3fa0*/  FADD.FTZ R154, R55, 1 ;  /* 0x3f800000379a7421 */ /* 0x001fe20000010000 */
[----:B------:R-:W-:-:S06]  /*3fb0*/  FMUL.FTZ R55, R126, -1.4426950216293334961 ;  /* 0xbfb8aa3b7e377820 */ /* 0x000fcc0000410000 */
[----:B------:R-:W-:Y:S01]  /*3fc0*/  MUFU.EX2 R82, R82 ;  /* 0x0000005200527308 */ /* 0x000fe20000000800 */
[----:B-1----:R-:W-:-:S07]  /*3fd0*/  FMUL.FTZ R68, R68, R155 ;  /* 0x0000009b44447220 */ /* 0x002fce0000410000 */
[----:B------:R0:W1:Y:S08]  /*3fe0*/  MUFU.RCP R157, R132 ;  /* 0x00000084009d7308 */ /* 0x0000700000001000 */
[----:B------:R-:W2:Y:S01]  /*3ff0*/  MUFU.EX2 R88, R88 ;  /* 0x0000005800587308 */ /* 0x000ea20000000800 */
[----:B0-----:R-:W-:-:S07]  /*4000*/  FMUL.FTZ R132, R87, -1.4426950216293334961 ;  /* 0xbfb8aa3b57847820 */ /* 0x001fce0000410000 */
[----:B------:R-:W-:Y:S01]  /*4010*/  MUFU.EX2 R95, R95 ;  /* 0x0000005f005f7308 */ /* 0x000fe20000000800 */
[----:B-1----:R-:W-:-:S07]  /*4020*/  FMUL.FTZ R140, R140, R157 ;  /* 0x0000009d8c8c7220 */ /* 0x002fce0000410000 */
[----:B------:R0:W1:Y:S01]  /*4030*/  MUFU.RCP R156, R153 ;  /* 0x00000099009c7308 */ /* 0x0000620000001000 */
[----:B--2---:R-:W-:-:S07]  /*4040*/  FADD.FTZ R88, R88, 1 ;  /* 0x3f80000058587421 */ /* 0x004fce0000010000 */
[----:B------:R-:W2:Y:S01]  /*4050*/  MUFU.RCP R98, R98 ;  /* 0x0000006200627308 */ /* 0x000ea20000001000 */
[----:B0-----:R-:W-:Y:S01]  /*4060*/  FADD.FTZ R153, R54, 1 ;  /* 0x3f80000036997421 */ /* 0x001fe20000010000 */
[----:B------:R-:W-:-:S06]  /*4070*/  FMUL.FTZ R54, R77, -1.4426950216293334961 ;  /* 0xbfb8aa3b4d367820 */ /* 0x000fcc0000410000 */
[----:B------:R0:W3:Y:S01]  /*4080*/  MUFU.RCP R155, R154 ;  /* 0x0000009a009b7308 */ /* 0x0000e20000001000 */
[----:B-1----:R-:W-:-:S05]  /*4090*/  FMUL.FTZ R141, R141, R156 ;  /* 0x0000009c8d8d7220 */ /* 0x002fca0000410000 */
[----:B------:R-:W-:Y:S02]  /*40a0*/  F2FP.BF16.F32.PACK_AB R140, R141, R140 ;  /* 0x0000008c8d8c723e */ /* 0x000fe400000010ff */
[----:B------:R-:W1:Y:S01]  /*40b0*/  MUFU.EX2 R56, R56 ;  /* 0x0000003800387308 */ /* 0x000e620000000800 */
[----:B0-----:R-:W-:Y:S01]  /*40c0*/  FADD.FTZ R154, R82, 1 ;  /* 0x3f800000529a7421 */ /* 0x001fe20000010000 */
[----:B--2---:R-:W-:Y:S01]  /*40d0*/  FMUL.FTZ R105, R105, R98 ;  /* 0x0000006269697220 */ /* 0x004fe20000410000 */
[----:B------:R-:W-:Y:S01]  /*40e0*/  FMUL.FTZ R98, R148, -1.4426950216293334961 ;  /* 0xbfb8aa3b94627820 */ /* 0x000fe20000410000 */
[----:B------:R-:W-:-:S03]  /*40f0*/  FMUL.FTZ R82, R125, -1.4426950216293334961 ;  /* 0xbfb8aa3b7d527820 */ /* 0x000fc60000410000 */
[----:B------:R-:W-:Y:S01]  /*4100*/  F2FP.BF16.F32.PACK_AB R105, R108, R105 ;  /* 0x000000696c69723e */ /* 0x000fe200000010ff */
[----:B------:R-:W0:Y:S01]  /*4110*/  MUFU.RCP R60, R60 ;  /* 0x0000003c003c7308 */ /* 0x000e220000001000 */
[----:B---3--:R-:W-:-:S07]  /*4120*/  FMUL.FTZ R66, R66, R155 ;  /* 0x0000009b42427220 */ /* 0x008fce0000410000 */
[----:B------:R-:W2:Y:S01]  /*4130*/  MUFU.RCP R158, R153 ;  /* 0x00000099009e7308 */ /* 0x000ea20000001000 */
[----:B-1----:R-:W-:Y:S01]  /*4140*/  FADD.FTZ R155, R56, 1 ;  /* 0x3f800000389b7421 */ /* 0x002fe20000010000 */
[----:B------:R-:W-:-:S06]  /*4150*/  FMUL.FTZ R56, R76, -1.4426950216293334961 ;  /* 0xbfb8aa3b4c387820 */ /* 0x000fcc0000410000 */
[----:B------:R1:W3:Y:S01]  /*4160*/  MUFU.RCP R157, R154 ;  /* 0x0000009a009d7308 */ /* 0x0002e20000001000 */
[----:B0-----:R-:W-:-:S05]  /*4170*/  FMUL.FTZ R103, R103, R60 ;  /* 0x0000003c67677220 */ /* 0x001fca0000410000 */
[----:B------:R-:W-:Y:S02]  /*4180*/  F2FP.BF16.F32.PACK_AB R68, R103, R68 ;  /* 0x000000446744723e */ /* 0x000fe400000010ff */
[----:B------:R-:W0:Y:S01]  /*4190*/  MUFU.RCP R88, R88 ;  /* 0x0000005800587308 */ /* 0x000e220000001000 */
[----:B-1----:R-:W-:Y:S01]  /*41a0*/  FADD.FTZ R154, R95, 1 ;  /* 0x3f8000005f9a7421 */ /* 0x002fe20000010000 */
[----:B--2---:R-:W-:Y:S01]  /*41b0*/  FMUL.FTZ R60, R61, R158 ;  /* 0x0000009e3d3c7220 */ /* 0x004fe20000410000 */
[----:B------:R-:W-:Y:S01]  /*41c0*/  FMUL.FTZ R61, R145, -1.4426950216293334961 ;  /* 0xbfb8aa3b913d7820 */ /* 0x000fe20000410000 */
[----:B------:R-:W-:-:S04]  /*41d0*/  FMUL.FTZ R95, R123, -1.4426950216293334961 ;  /* 0xbfb8aa3b7b5f7820 */ /* 0x000fc80000410000 */
[----:B------:R-:W1:Y:S01]  /*41e0*/  MUFU.RCP R154, R154 ;  /* 0x0000009a009a7308 */ /* 0x000e620000001000 */
[----:B---3--:R-:W-:-:S07]  /*41f0*/  FMUL.FTZ R138, R138, R157 ;  /* 0x0000009d8a8a7220 */ /* 0x008fce0000410000 */
[----:B------:R2:W3:Y:S01]  /*4200*/  MUFU.RCP R158, R155 ;  /* 0x0000009b009e7308 */ /* 0x0004e20000001000 */
[----:B0-----:R-:W-:-:S07]  /*4210*/  FMUL.FTZ R101, R101, R88 ;  /* 0x0000005865657220 */ /* 0x001fce0000410000 */
[----:B------:R-:W0:Y:S01]  /*4220*/  MUFU.EX2 R99, R99 ;  /* 0x0000006300637308 */ /* 0x000e220000000800 */
[----:B-1----:R-:W-:Y:S01]  /*4230*/  FMUL.FTZ R88, R67, R154 ;  /* 0x0000009a43587220 */ /* 0x002fe20000410000 */
[----:B------:R-:W-:Y:S01]  /*4240*/  FMUL.FTZ R154, R122, -1.4426950216293334961 ;  /* 0xbfb8aa3b7a9a7820 */ /* 0x000fe20000410000 */
[----:B------:R-:W-:Y:S01]  /*4250*/  FMUL.FTZ R67, R143, -1.4426950216293334961 ;  /* 0xbfb8aa3b8f437820 */ /* 0x000fe20000410000 */
[----:B--2---:R-:W-:-:S04]  /*4260*/  FMUL.FTZ R155, R74, -1.4426950216293334961 ;  /* 0xbfb8aa3b4a9b7820 */ /* 0x004fc80000410000 */
[----:B------:R-:W1:Y:S01]  /*4270*/  MUFU.EX2 R98, R98 ;  /* 0x0000006200627308 */ /* 0x000e620000000800 */
[----:B---3--:R-:W-:-:S05]  /*4280*/  FMUL.FTZ R81, R81, R158 ;  /* 0x0000009e51517220 */ /* 0x008fca0000410000 */
[----:B------:R-:W-:Y:S02]  /*4290*/  F2FP.BF16.F32.PACK_AB R81, R81, R138 ;  /* 0x0000008a5151723e */ /* 0x000fe400000010ff */
        /* <DEDUP_REMOVED lines=23> */
[----:B--2---:R-:W-:Y:S01]  /*4410*/  FMUL.FTZ R77, R77, R54 ;  /* 0x000000364d4d7220 */ /* 0x004fe20000410000 */
[----:B------:R-:W-:Y:S02]  /*4420*/  IADD3 R54, P1, R29, UR6, RZ ;  /* 0x000000061d367c10 */ /* 0x000fe4000ff3e0ff */
[----:B------:R-:W-:-:S04]  /*4430*/  PRMT R29, R91, 0x7632, R29 ;  /* 0x000076325b1d7816 */ /* 0x000fc8000000001d */
[----:B------:R-:W2:Y:S01]  /*4440*/  MUFU.EX2 R89, R89 ;  /* 0x0000005900597308 */ /* 0x000ea20000000800 */
[----:B0-----:R-:W-:Y:S01]  /*4450*/  FMUL.FTZ R126, R126, R55 ;  /* 0x000000377e7e7220 */ /* 0x001fe20000410000 */
[----:B------:R-:W-:Y:S02]  /*4460*/  IADD3.X R55, R30, UR7, RZ, P1, !PT ;  /* 0x000000071e377c10 */ /* 0x000fe40008ffe4ff */
[----:B------:R-:W-:Y:S02]  /*4470*/  IADD3 R30, P1, R31, UR6, RZ ;  /* 0x000000061f1e7c10 */ /* 0x000fe4000ff3e0ff */
[----:B------:R-:W-:Y:S01]  /*4480*/  F2FP.BF16.F32.PACK_AB R77, R126, R77 ;  /* 0x0000004d7e4d723e */ /* 0x000fe200000010ff */
[----:B------:R0:W-:Y:S01]  /*4490*/  STG.E.U16 desc[UR10][R54.64+0x2], R29 ;  /* 0x0000021d36007986 */ /* 0x0001e2000c10150a */
[----:B------:R-:W3:Y:S01]  /*44a0*/  MUFU.EX2 R96, R96 ;  /* 0x0000006000607308 */ /* 0x000ee20000000800 */
[----:B-1----:R-:W-:Y:S01]  /*44b0*/  FMUL.FTZ R71, R71, R130 ;  /* 0x0000008247477220 */ /* 0x002fe20000410000 */
[----:B------:R-:W-:Y:S01]  /*44c0*/  FMUL.FTZ R130, R150, -1.4426950216293334961 ;  /* 0xbfb8aa3b96827820 */ /* 0x000fe20000410000 */
[----:B------:R-:W-:Y:S01]  /*44d0*/  IADD3.X R31, R32, UR7, RZ, P1, !PT ;  /* 0x00000007201f7c10 */ /* 0x000fe20008ffe4ff */
[----:B------:R-:W-:Y:S01]  /*44e0*/  STG.E.U16 desc[UR10][R54.64], R91 ;  /* 0x0000005b36007986 */ /* 0x000fe2000c10150a */
[----:B------:R-:W-:-:S02]  /*44f0*/  IADD3 R32, P1, R33, UR6, RZ ;  /* 0x0000000621207c10 */ /* 0x000fc4000ff3e0ff */
[----:B------:R-:W-:Y:S01]  /*4500*/  F2FP.BF16.F32.PACK_AB R71, R106, R71 ;  /* 0x000000476a47723e */ /* 0x000fe200000010ff */
[----:B------:R1:W4:Y:S01]  /*4510*/  MUFU.RCP R156, R63 ;  /* 0x0000003f009c7308 */ /* 0x0003220000001000 */
[----:B--2---:R-:W-:Y:S01]  /*4520*/  FADD.FTZ R153, R89, 1 ;  /* 0x3f80000059997421 */ /* 0x004fe20000010000 */
[----:B------:R-:W-:Y:S01]  /*4530*/  IADD3.X R33, R34, UR7, RZ, P1, !PT ;  /* 0x0000000722217c10 */ /* 0x000fe20008ffe4ff */
[----:B------:R-:W-:Y:S01]  /*4540*/  STG.E.U16 desc[UR10][R54.64+0x4], R90 ;  /* 0x0000045a36007986 */ /* 0x000fe2000c10150a */
[----:B0-----:R-:W-:Y:S02]  /*4550*/  PRMT R29, R107, 0x7632, R29 ;  /* 0x000076326b1d7816 */ /* 0x001fe4000000001d */
[----:B------:R-:W-:Y:S02]  /*4560*/  IADD3 R34, P1, R35, UR6, RZ ;  /* 0x0000000623227c10 */ /* 0x000fe4000ff3e0ff */
[----:B------:R-:W0:Y:S01]  /*4570*/  MUFU.EX2 R86, R86 ;  /* 0x0000005600567308 */ /* 0x000e220000000800 */
[----:B---3--:R-:W-:Y:S01]  /*4580*/  FADD.FTZ R96, R96, 1 ;  /* 0x3f80000060607421 */ /* 0x008fe20000010000 */
[----:B------:R-:W-:Y:S01]  /*4590*/  IADD3.X R35, R36, UR7, RZ, P1, !PT ;  /* 0x0000000724237c10 */ /* 0x000fe20008ffe4ff */
[----:B-1----:R-:W-:-:S05]  /*45a0*/  FMUL.FTZ R63, R85, -1.4426950216293334961 ;  /* 0xbfb8aa3b553f7820 */ /* 0x002fca0000410000 */
[----:B------:R-:W1:Y:S01]  /*45b0*/  MUFU.RCP R69, R69 ;  /* 0x0000004500457308 */ /* 0x000e620000001000 */
[----:B----4-:R-:W-:-:S05]  /*45c0*/  FMUL.FTZ R139, R139, R156 ;  /* 0x0000009c8b8b7220 */ /* 0x010fca0000410000 */
[----:B------:R-:W-:Y:S02]  /*45d0*/  F2FP.BF16.F32.PACK_AB R60, R60, R139 ;  /* 0x0000008b3c3c723e */ /* 0x000fe400000010ff */
[----:B------:R-:W2:Y:S01]  /*45e0*/  MUFU.RCP R131, R131 ;  /* 0x0000008300837308 */ /* 0x000ea20000001000 */
[----:B0-----:R-:W-:Y:S01]  /*45f0*/  FADD.FTZ R156, R86, 1 ;  /* 0x3f800000569c7421 */ /* 0x001fe20000010000 */
[----:B------:R-:W-:-:S06]  /*4600*/  FMUL.FTZ R86, R144, -1.4426950216293334961 ;  /* 0xbfb8aa3b90567820 */ /* 0x000fcc0000410000 */
[----:B------:R-:W-:Y:S01]  /*4610*/  MUFU.EX2 R92, R92 ;  /* 0x0000005c005c7308 */ /* 0x000fe20000000800 */
[----:B-1----:R-:W-:Y:S01]  /*4620*/  FMUL.FTZ R69, R62, R69 ;  /* 0x000000453e457220 */ /* 0x002fe20000410000 */
[----:B------:R-:W-:-:S05]  /*4630*/  PRMT R62, R90, 0x7632, R62 ;  /* 0x000076325a3e7816 */ /* 0x000fca000000003e */
[----:B------:R0:W-:Y:S01]  /*4640*/  STG.E.U16 desc[UR10][R54.64+0x6], R62 ;  /* 0x0000063e36007986 */ /* 0x0001e2000c10150a */
[----:B------:R-:W1:Y:S01]  /*4650*/  MUFU.RCP R73, R154 ;  /* 0x0000009a00497308 */ /* 0x000e620000001000 */
[----:B--2---:R-:W-:Y:S01]  /*4660*/  FMUL.FTZ R59, R104, R131 ;  /* 0x00000083683b7220 */ /* 0x004fe20000410000 */
[----:B------:R-:W-:Y:S01]  /*4670*/  FMUL.FTZ R104, R127, -1.4426950216293334961 ;  /* 0xbfb8aa3b7f687820 */ /* 0x000fe20000410000 */
[----:B------:R-:W-:Y:S01]  /*4680*/  FMUL.FTZ R131, R146, -1.4426950216293334961 ;  /* 0xbfb8aa3b92837820 */ /* 0x000fe20000410000 */
[----:B------:R2:W-:Y:S02]  /*4690*/  STG.E.U16 desc[UR10][R30.64], R3 ;  /* 0x000000031e007986 */ /* 0x0005e4000c10150a */
[----:B------:R-:W-:Y:S02]  /*46a0*/  F2FP.BF16.F32.PACK_AB R59, R59, R70 ;  /* 0x000000463b3b723e */ /* 0x000fe400000010ff */
[----:B------:R-:W3:Y:S01]  /*46b0*/  MUFU.EX2 R111, R111 ;  /* 0x0000006f006f7308 */ /* 0x000ee20000000800 */
[----:B------:R-:W-:Y:S01]  /*46c0*/  STG.E.U16 desc[UR10][R30.64+0x4], R107 ;  /* 0x0000046b1e007986 */ /* 0x000fe2000c10150a */
[----:B0-----:R-:W-:-:S03]  /*46d0*/  PRMT R55, R72, 0x7632, R55 ;  /* 0x0000763248377816 */ /* 0x001fc60000000037 */
[----:B------:R0:W-:Y:S03]  /*46e0*/  STG.E.U16 desc[UR10][R30.64+0x6], R29 ;  /* 0x0000061d1e007986 */ /* 0x0001e6000c10150a */
[----:B------:R-:W4:Y:S01]  /*46f0*/  MUFU.EX2 R93, R93 ;  /* 0x0000005d005d7308 */ /* 0x000f220000000800 */
[----:B-1----:R-:W-:Y:S01]  /*4700*/  FMUL.FTZ R122, R122, R73 ;  /* 0x000000497a7a7220 */ /* 0x002fe20000410000 */
[----:B------:R-:W-:Y:S02]  /*4710*/  PRMT R73, R3, 0x7632, R73 ;  /* 0x0000763203497816 */ /* 0x000fe40000000049 */
[----:B--2---:R-:W-:-:S03]  /*4720*/  PRMT R3, R105, 0x7632, R3 ;  /* 0x0000763269037816 */ /* 0x004fc60000000003 */
[----:B------:R1:W-:Y:S01]  /*4730*/  STG.E.U16 desc[UR10][R30.64+0x2], R73 ;  /* 0x000002491e007986 */ /* 0x0003e2000c10150a */
[----:B------:R-:W2:Y:S01]  /*4740*/  MUFU.EX2 R119, R119 ;  /* 0x0000007700777308 */ /* 0x000ea20000000800 */
[----:B---3--:R-:W-:Y:S01]  /*4750*/  FADD.FTZ R160, R111, 1 ;  /* 0x3f8000006fa07421 */ /* 0x008fe20000010000 */
[----:B0-----:R-:W-:Y:S01]  /*4760*/  PRMT R29, R124, 0x7632, R29 ;  /* 0x000076327c1d7816 */ /* 0x001fe2000000001d */
[----:B------:R-:W-:Y:S04]  /*4770*/  STG.E.U16 desc[UR10][R32.64], R72 ;  /* 0x0000004820007986 */ /* 0x000fe8000c10150a */
[----:B------:R-:W-:Y:S01]  /*4780*/  STG.E.U16 desc[UR10][R32.64+0x2], R55 ;  /* 0x0000023720007986 */ /* 0x000fe2000c10150a */
[----:B------:R0:W3:Y:S01]  /*4790*/  MUFU.RCP R89, R153 ;  /* 0x0000009900597308 */ /* 0x0000e20000001000 */
[----:B----4-:R-:W-:Y:S01]  /*47a0*/  FADD.FTZ R93, R93, 1 ;  /* 0x3f8000005d5d7421 */ /* 0x010fe20000010000 */
[----:B-1----:R-:W-:Y:S01]  /*47b0*/  PRMT R31, R71, 0x7632, R31 ;  /* 0x00007632471f7816 */ /* 0x002fe2000000001f */
[----:B------:R-:W-:Y:S01]  /*47c0*/  STG.E.U16 desc[UR10][R32.64+0x4], R105 ;  /* 0x0000046920007986 */ /* 0x000fe2000c10150a */
[----:B------:R-:W-:-:S04]  /*47d0*/  IADD3 R30, P1, R37, UR6, RZ ;  /* 0x00000006251e7c10 */ /* 0x000fc8000ff3e0ff */
[----:B------:R-:W1:Y:S01]  /*47e0*/  MUFU.EX2 R130, R130 ;  /* 0x0000008200827308 */ /* 0x000e620000000800 */
[----:B0-----:R-:W-:Y:S01]  /*47f0*/  FADD.FTZ R153, R92, 1 ;  /* 0x3f8000005c997421 */ /* 0x001fe20000010000 */
[----:B------:R0:W-:Y:S01]  /*4800*/  STG.E.U16 desc[UR10][R32.64+0x6], R3 ;  /* 0x0000060320007986 */ /* 0x0001e2000c10150a */
[----:B--2---:R-:W-:Y:S01]  /*4810*/  FADD.FTZ R119, R119, 1 ;  /* 0x3f80000077777421 */ /* 0x004fe20000010000 */
[----:B------:R-:W-:Y:S02]  /*4820*/  FMUL.FTZ R92, R75, -1.4426950216293334961 ;  /* 0xbfb8aa3b4b5c7820 */ /* 0x000fe40000410000 */
[----:B------:R2:W-:Y:S02]  /*4830*/  STG.E.U16 desc[UR10][R34.64+0x2], R31 ;  /* 0x0000021f22007986 */ /* 0x0005e4000c10150a */
[----:B------:R-:W4:Y:S01]  /*4840*/  MUFU.EX2 R134, R134 ;  /* 0x0000008600867308 */ /* 0x000f220000000800 */
[----:B---3--:R-:W-:Y:S01]  /*4850*/  FMUL.FTZ R89, R102, R89 ;  /* 0x0000005966597220 */ /* 0x008fe20000410000 */
[----:B------:R-:W-:Y:S01]  /*4860*/  FMUL.FTZ R102, R84, -1.4426950216293334961 ;  /* 0xbfb8aa3b54667820 */ /* 0x000fe20000410000 */
[----:B------:R-:W-:Y:S01]  /*4870*/  STG.E.U16 desc[UR10][R34.64], R71 ;  /* 0x0000004722007986 */ /* 0x000fe2000c10150a */
[----:B0-----:R-:W-:-:S03]  /*4880*/  PRMT R33, R59, 0x7632, R33 ;  /* 0x000076323b217816 */ /* 0x001fc60000000021 */
[----:B------:R-:W-:Y:S01]  /*4890*/  STG.E.U16 desc[UR10][R34.64+0x4], R124 ;  /* 0x0000047c22007986 */ /* 0x000fe2000c10150a */
[----:B------:R-:W0:Y:S01]  /*48a0*/  MUFU.RCP R159, R156 ;  /* 0x0000009c009f7308 */ /* 0x000e220000001000 */
[----:B-1----:R-:W-:Y:S01]  /*48b0*/  FADD.FTZ R111, R130, 1 ;  /* 0x3f800000826f7421 */ /* 0x002fe20000010000 */
[----:B--2---:R-:W-:Y:S01]  /*48c0*/  IADD3.X R31, R38, UR7, RZ, P1, !PT ;  /* 0x00000007261f7c10 */ /* 0x004fe20008ffe4ff */
[----:B------:R1:W-:Y:S01]  /*48d0*/  STG.E.U16 desc[UR10][R34.64+0x6], R29 ;  /* 0x0000061d22007986 */ /* 0x0003e2000c10150a */
[----:B------:R-:W-:Y:S01]  /*48e0*/  IADD3 R32, P1, R39, UR6, RZ ;  /* 0x0000000627207c10 */ /* 0x000fe2000ff3e0ff */
[----:B------:R-:W-:Y:S01]  /*48f0*/  FADD.FTZ R130, R136, 1 ;  /* 0x3f80000088827421 */ /* 0x000fe20000010000 */
[----:B------:R-:W-:Y:S01]  /*4900*/  PRMT R3, R140, 0x7632, R3 ;  /* 0x000076328c037816 */ /* 0x000fe20000000003 */
[----:B------:R2:W-:Y:S01]  /*4910*/  STG.E.U16 desc[UR10][R30.64+0x2], R33 ;  /* 0x000002211e007986 */ /* 0x0005e2000c10150a */
[----:B------:R-:W3:Y:S01]  /*4920*/  MUFU.RCP R96, R96 ;  /* 0x0000006000607308 */ /* 0x000ee20000001000 */
[----:B----4-:R-:W-:Y:S01]  /*4930*/  FADD.FTZ R120, R134, 1 ;  /* 0x3f80000086787421 */ /* 0x010fe20000010000 */
[----:B------:R-:W-:Y:S01]  /*4940*/  F2FP.BF16.F32.PACK_AB R66, R89, R66 ;  /* 0x000000425942723e */ /* 0x000fe200000010ff */
[----:B------:R-:W-:Y:S01]  /*4950*/  STG.E.U16 desc[UR10][R30.64], R59 ;  /* 0x0000003b1e007986 */ /* 0x000fe2000c10150a */
[----:B-1----:R-:W-:-:S04]  /*4960*/  PRMT R35, R68, 0x7632, R35 ;  /* 0x0000763244237816 */ /* 0x002fc80000000023 */
[----:B------:R1:W4:Y:S01]  /*4970*/  MUFU.RCP R156, R153 ;  /* 0x00000099009c7308 */ /* 0x0003220000001000 */
[----:B0-----:R-:W-:Y:S01]  /*4980*/  FMUL.FTZ R64, R64, R159 ;  /* 0x0000009f40407220 */ /* 0x001fe20000410000 */
[----:B------:R-:W-:Y:S01]  /*4990*/  STG.E.U16 desc[UR10][R30.64+0x4], R140 ;  /* 0x0000048c1e007986 */ /* 0x000fe2000c10150a */
[----:B--2---:R-:W-:Y:S02]  /*49a0*/  IADD3.X R33, R40, UR7, RZ, P1, !PT ;  /* 0x0000000728217c10 */ /* 0x004fe40008ffe4ff */
[----:B------:R-:W-:Y:S01]  /*49b0*/  IADD3 R34, P1, R41, UR6, RZ ;  /* 0x0000000629227c10 */ /* 0x000fe2000ff3e0ff */
[----:B------:R0:W-:Y:S01]  /*49c0*/  STG.E.U16 desc[UR10][R30.64+0x6], R3 ;  /* 0x000006031e007986 */ /* 0x0001e2000c10150a */
[----:B------:R-:W-:Y:S01]  /*49d0*/  PRMT R29, R60, 0x7632, R29 ;  /* 0x000076323c1d7816 */ /* 0x000fe2000000001d */
[----:B------:R-:W2:Y:S01]  /*49e0*/  MUFU.EX2 R142, R142 ;  /* 0x0000008e008e7308 */ /* 0x000ea20000000800 */
[----:B---3--:R-:W-:Y:S01]  /*49f0*/  FMUL.FTZ R57, R57, R96 ;  /* 0x0000006039397220 */ /* 0x008fe20000410000 */
[----:B-1----:R-:W-:Y:S01]  /*4a00*/  FMUL.FTZ R153, R128, -1.4426950216293334961 ;  /* 0xbfb8aa3b80997820 */ /* 0x002fe20000410000 */
[----:B------:R-:W-:Y:S01]  /*4a10*/  FMUL.FTZ R96, R151, -1.4426950216293334961 ;  /* 0xbfb8aa3b97607820 */ /* 0x000fe20000410000 */
[----:B------:R1:W-:Y:S01]  /*4a20*/  STG.E.U16 desc[UR10][R32.64+0x2], R35 ;  /* 0x0000022320007986 */ /* 0x0003e2000c10150a */
[----:B------:R-:W-:-:S03]  /*4a30*/  F2FP.BF16.F32.PACK_AB R64, R101, R64 ;  /* 0x000000406540723e */ /* 0x000fc600000010ff */
[----:B------:R-:W-:Y:S01]  /*4a40*/  MUFU.EX2 R58, R58 ;  /* 0x0000003a003a7308 */ /* 0x000fe20000000800 */
[----:B----4-:R-:W-:Y:S01]  /*4a50*/  FMUL.FTZ R137, R137, R156 ;  /* 0x0000009c89897220 */ /* 0x010fe20000410000 */
[----:B------:R-:W-:Y:S01]  /*4a60*/  FMUL.FTZ R156, R83, -1.4426950216293334961 ;  /* 0xbfb8aa3b539c7820 */ /* 0x000fe20000410000 */
[----:B0-----:R-:W-:Y:S01]  /*4a70*/  PRMT R31, R66, 0x7632, R31 ;  /* 0x00007632421f7816 */ /* 0x001fe2000000001f */
[----:B------:R-:W-:Y:S01]  /*4a80*/  STG.E.U16 desc[UR10][R32.64], R68 ;  /* 0x0000004420007986 */ /* 0x000fe2000c10150a */
[----:B------:R-:W-:Y:S02]  /*4a90*/  PRMT R3, R81, 0x7632, R3 ;  /* 0x0000763251037816 */ /* 0x000fe40000000003 */
[----:B------:R-:W-:Y:S01]  /*4aa0*/  F2FP.BF16.F32.PACK_AB R88, R88, R137 ;  /* 0x000000895858723e */ /* 0x000fe200000010ff */
[----:B------:R-:W-:Y:S01]  /*4ab0*/  MUFU.EX2 R104, R104 ;  /* 0x0000006800687308 */ /* 0x000fe20000000800 */
[----:B--2---:R-:W-:Y:S01]  /*4ac0*/  FADD.FTZ R134, R142, 1 ;  /* 0x3f8000008e867421 */ /* 0x004fe20000010000 */
[----:B-1----:R-:W-:Y:S01]  /*4ad0*/  IADD3.X R35, R42, UR7, RZ, P1, !PT ;  /* 0x000000072a237c10 */ /* 0x002fe20008ffe4ff */
[----:B------:R-:W-:Y:S01]  /*4ae0*/  STG.E.U16 desc[UR10][R32.64+0x4], R60 ;  /* 0x0000043c20007986 */ /* 0x000fe2000c10150a */
[----:B------:R-:W-:-:S03]  /*4af0*/  IADD3 R30, P1, R43, UR6, RZ ;  /* 0x000000062b1e7c10 */ /* 0x000fc6000ff3e0ff */
[----:B------:R0:W-:Y:S01]  /*4b00*/  STG.E.U16 desc[UR10][R32.64+0x6], R29 ;  /* 0x0000061d20007986 */ /* 0x0001e2000c10150a */
[----:B------:R-:W1:Y:S03]  /*4b10*/  MUFU.EX2 R131, R131 ;  /* 0x0000008300837308 */ /* 0x000e660000000800 */
[----:B------:R2:W-:Y:S04]  /*4b20*/  STG.E.U16 desc[UR10][R34.64+0x2], R31 ;  /* 0x0000021f22007986 */ /* 0x0005e8000c10150a */
[----:B------:R-:W-:Y:S01]  /*4b30*/  STG.E.U16 desc[UR10][R34.64], R66 ;  /* 0x0000004222007986 */ /* 0x000fe2000c10150a */
[----:B------:R-:W-:Y:S01]  /*4b40*/  MUFU.EX2 R132, R132 ;  /* 0x0000008400847308 */ /* 0x000fe20000000800 */
[----:B0-----:R-:W-:-:S02]  /*4b50*/  PRMT R33, R64, 0x7632, R33 ;  /* 0x0000763240217816 */ /* 0x001fc40000000021 */
[----:B------:R-:W-:Y:S01]  /*4b60*/  STG.E.U16 desc[UR10][R34.64+0x4], R81 ;  /* 0x0000045122007986 */ /* 0x000fe2000c10150a */
[----:B------:R-:W-:Y:S02]  /*4b70*/  PRMT R29, R88, 0x7632, R29 ;  /* 0x00007632581d7816 */ /* 0x000fe4000000001d */
[----:B--2---:R-:W-:Y:S02]  /*4b80*/  IADD3.X R31, R44, UR7, RZ, P1, !PT ;  /* 0x000000072c1f7c10 */ /* 0x004fe40008ffe4ff */
[----:B------:R-:W0:Y:S01]  /*4b90*/  MUFU.RCP R158, R158 ;  /* 0x0000009e009e7308 */ /* 0x000e220000001000 */
[----:B-1----:R-:W-:Y:S01]  /*4ba0*/  FADD.FTZ R131, R131, 1 ;  /* 0x3f80000083837421 */ /* 0x002fe20000010000 */
[----:B------:R-:W-:Y:S01]  /*4bb0*/  IADD3 R32, P1, R45, UR6, RZ ;  /* 0x000000062d207c10 */ /* 0x000fe2000ff3e0ff */
[----:B------:R-:W-:Y:S04]  /*4bc0*/  STG.E.U16 desc[UR10][R34.64+0x6], R3 ;  /* 0x0000060322007986 */ /* 0x000fe8000c10150a */
[----:B------:R1:W-:Y:S01]  /*4bd0*/  STG.E.U16 desc[UR10][R30.64+0x2], R33 ;  /* 0x000002211e007986 */ /* 0x0003e2000c10150a */
[----:B------:R-:W-:Y:S03]  /*4be0*/  MUFU.EX2 R61, R61 ;  /* 0x0000003d003d7308 */ /* 0x000fe60000000800 */
[----:B------:R-:W-:Y:S04]  /*4bf0*/  STG.E.U16 desc[UR10][R30.64], R64 ;  /* 0x000000401e007986 */ /* 0x000fe8000c10150a */
[----:B------:R-:W-:Y:S01]  /*4c00*/  STG.E.U16 desc[UR10][R30.64+0x4], R88 ;  /* 0x000004581e007986 */ /* 0x000fe2000c10150a */
[----:B------:R-:W2:Y:S01]  /*4c10*/  MUFU.EX2 R63, R63 ;  /* 0x0000003f003f7308 */ /* 0x000ea20000000800 */
[----:B0-----:R-:W-:Y:S01]  /*4c20*/  FMUL.FTZ R158, R97, R158 ;  /* 0x0000009e619e7220 */ /* 0x001fe20000410000 */
[----:B-1----:R-:W-:Y:S01]  /*4c30*/  IADD3.X R33, R46, UR7, RZ, P1, !PT ;  /* 0x000000072e217c10 */ /* 0x002fe20008ffe4ff */
[----:B------:R-:W-:Y:S01]  /*4c40*/  STG.E.U16 desc[UR10][R30.64+0x6], R29 ;  /* 0x0000061d1e007986 */ /* 0x000fe2000c10150a */
[----:B------:R-:W-:-:S02]  /*4c50*/  IADD3 R34, P1, R47, UR6, RZ ;  /* 0x000000062f227c10 */ /* 0x000fc4000ff3e0ff */
[----:B------:R-:W-:Y:S02]  /*4c60*/  F2FP.BF16.F32.PACK_AB R57, R158, R57 ;  /* 0x000000399e39723e */ /* 0x000fe400000010ff */
[----:B------:R-:W0:Y:S02]  /*4c70*/  MUFU.RCP R160, R160 ;  /* 0x000000a000a07308 */ /* 0x000e240000001000 */
[----:B------:R-:W-:Y:S01]  /*4c80*/  PRMT R35, R57, 0x7632, R35 ;  /* 0x0000763239237816 */ /* 0x000fe20000000023 */
[----:B------:R-:W-:Y:S05]  /*4c90*/  STG.E.U16 desc[UR10][R32.64], R57 ;  /* 0x0000003920007986 */ /* 0x000fea000c10150a */
[----:B------:R1:W3:Y:S01]  /*4ca0*/  MUFU.RCP R162, R119 ;  /* 0x0000007700a27308 */ /* 0x0002e20000001000 */
[----:B--2---:R-:W-:Y:S01]  /*4cb0*/  FADD.FTZ R136, R63, 1 ;  /* 0x3f8000003f887421 */ /* 0x004fe20000010000 */
[----:B------:R2:W-:Y:S06]  /*4cc0*/  STG.E.U16 desc[UR10][R32.64+0x2], R35 ;  /* 0x0000022320007986 */ /* 0x0005ec000c10150a */
[----:B------:R-:W4:Y:S01]  /*4cd0*/  MUFU.RCP R93, R93 ;  /* 0x0000005d005d7308 */ /* 0x000f220000001000 */
[----:B-1----:R-:W-:Y:S01]  /*4ce0*/  FADD.FTZ R119, R58, 1 ;  /* 0x3f8000003a777421 */ /* 0x002fe20000010000 */
[----:B------:R-:W-:Y:S01]  /*4cf0*/  FADD.FTZ R58, R104, 1 ;  /* 0x3f800000683a7421 */ /* 0x000fe20000010000 */
[----:B------:R-:W-:Y:S01]  /*4d00*/  FADD.FTZ R104, R132, 1 ;  /* 0x3f80000084687421 */ /* 0x000fe20000010000 */
[----:B------:R-:W-:Y:S01]  /*4d10*/  FADD.FTZ R132, R61, 1 ;  /* 0x3f8000003d847421 */ /* 0x000fe20000010000 */
[----:B0-----:R-:W-:Y:S01]  /*4d20*/  FMUL.FTZ R160, R133, R160 ;  /* 0x000000a085a07220 */ /* 0x001fe20000410000 */
[----:B--2---:R-:W-:-:S02]  /*4d30*/  IADD3.X R35, R48, UR7, RZ, P1, !PT ;  /* 0x0000000730237c10 */ /* 0x004fc40008ffe4ff */
[----:B------:R-:W0:Y:S01]  /*4d40*/  MUFU.EX2 R56, R56 ;  /* 0x0000003800387308 */ /* 0x000e220000000800 */
[----:B---3--:R-:W-:Y:S01]  /*4d50*/  FMUL.FTZ R65, R65, R162 ;  /* 0x000000a241417220 */ /* 0x008fe20000410000 */
[----:B------:R-:W-:-:S04]  /*4d60*/  IADD3 R30, P1, R49, UR6, RZ ;  /* 0x00000006311e7c10 */ /* 0x000fc8000ff3e0ff */
[----:B------:R-:W-:Y:S02]  /*4d70*/  F2FP.BF16.F32.PACK_AB R65, R65, R160 ;  /* 0x000000a04141723e */ /* 0x000fe400000010ff */
[----:B------:R-:W1:Y:S01]  /*4d80*/  MUFU.EX2 R82, R82 ;  /* 0x0000005200527308 */ /* 0x000e620000000800 */
[----:B----4-:R-:W-:Y:S01]  /*4d90*/  FMUL.FTZ R100, R100, R93 ;  /* 0x0000005d64647220 */ /* 0x010fe20000410000 */
[----:B------:R-:W-:Y:S01]  /*4da0*/  PRMT R3, R65, 0x7632, R3 ;  /* 0x0000763241037816 */ /* 0x000fe20000000003 */
[----:B------:R-:W-:Y:S03]  /*4db0*/  STG.E.U16 desc[UR10][R32.64+0x4], R65 ;  /* 0x0000044120007986 */ /* 0x000fe6000c10150a */
[----:B------:R-:W-:Y:S01]  /*4dc0*/  F2FP.BF16.F32.PACK_AB R69, R100, R69 ;  /* 0x000000456445723e */ /* 0x000fe200000010ff */
[----:B------:R-:W-:Y:S01]  /*4dd0*/  STG.E.U16 desc[UR10][R32.64+0x6], R3 ;  /* 0x0000060320007986 */ /* 0x000fe2000c10150a */
[----:B------:R-:W2:Y:S01]  /*4de0*/  MUFU.EX2 R86, R86 ;  /* 0x0000005600567308 */ /* 0x000ea20000000800 */
[----:B0-----:R-:W-:Y:S01]  /*4df0*/  FADD.FTZ R61, R56, 1 ;  /* 0x3f800000383d7421 */ /* 0x001fe20000010000 */
[----:B------:R-:W-:Y:S01]  /*4e00*/  PRMT R31, R69, 0x7632, R31 ;  /* 0x00007632451f7816 */ /* 0x000fe2000000001f */
[----:B------:R-:W-:Y:S04]  /*4e10*/  STG.E.U16 desc[UR10][R34.64], R69 ;  /* 0x0000004522007986 */ /* 0x000fe8000c10150a */
[----:B------:R0:W-:Y:S01]  /*4e20*/  STG.E.U16 desc[UR10][R34.64+0x2], R31 ;  /* 0x0000021f22007986 */ /* 0x0001e2000c10150a */
[----:B------:R-:W3:Y:S01]  /*4e30*/  MUFU.EX2 R102, R102 ;  /* 0x0000006600667308 */ /* 0x000ee20000000800 */
[----:B-1----:R-:W-:-:S07]  /*4e40*/  FADD.FTZ R56, R82, 1 ;  /* 0x3f80000052387421 */ /* 0x002fce0000010000 */
[----:B------:R-:W1:Y:S01]  /*4e50*/  MUFU.RCP R99, R99 ;  /* 0x0000006300637308 */ /* 0x000e620000001000 */
[----:B--2---:R-:W-:Y:S01]  /*4e60*/  FADD.FTZ R63, R86, 1 ;  /* 0x3f800000563f7421 */ /* 0x004fe20000010000 */
[----:B0-----:R-:W-:Y:S02]  /*4e70*/  IADD3.X R31, R50, UR7, RZ, P1, !PT ;  /* 0x00000007321f7c10 */ /* 0x001fe40008ffe4ff */
[----:B------:R-:W-:-:S04]  /*4e80*/  IADD3 R32, P1, R51, UR6, RZ ;  /* 0x0000000633207c10 */ /* 0x000fc8000ff3e0ff */
[----:B------:R-:W0:Y:S01]  /*4e90*/  MUFU.RCP R111, R111 ;  /* 0x0000006f006f7308 */ /* 0x000e220000001000 */
[----:B---3--:R-:W-:-:S07]  /*4ea0*/  FADD.FTZ R102, R102, 1 ;  /* 0x3f80000066667421 */ /* 0x008fce0000010000 */
[----:B------:R-:W2:Y:S01]  /*4eb0*/  MUFU.RCP R120, R120 ;  /* 0x0000007800787308 */ /* 0x000ea20000001000 */
[----:B-1----:R-:W-:-:S07]  /*4ec0*/  FMUL.FTZ R99, R148, R99 ;  /* 0x0000006394637220 */ /* 0x002fce0000410000 */
[----:B------:R-:W1:Y:S01]  /*4ed0*/  MUFU.EX2 R92, R92 ;  /* 0x0000005c005c7308 */ /* 0x000e620000000800 */
[----:B0-----:R-:W-:-:S05]  /*4ee0*/  FMUL.FTZ R150, R150, R111 ;  /* 0x0000006f96967220 */ /* 0x001fca0000410000 */
[----:B------:R-:W-:Y:S02]  /*4ef0*/  F2FP.BF16.F32.PACK_AB R99, R150, R99 ;  /* 0x000000639663723e */ /* 0x000fe400000010ff */
[----:B------:R-:W0:Y:S01]  /*4f00*/  MUFU.EX2 R95, R95 ;  /* 0x0000005f005f7308 */ /* 0x000e220000000800 */
[----:B--2---:R-:W-:Y:S01]  /*4f10*/  FMUL.FTZ R129, R129, R120 ;  /* 0x0000007881817220 */ /* 0x004fe20000410000 */
[----:B------:R-:W-:Y:S01]  /*4f20*/  PRMT R29, R99, 0x7632, R29 ;  /* 0x00007632631d7816 */ /* 0x000fe2000000001d */
[----:B------:R-:W-:Y:S03]  /*4f30*/  STG.E.U16 desc[UR10][R34.64+0x4], R99 ;  /* 0x0000046322007986 */ /* 0x000fe6000c10150a */
[----:B------:R-:W-:Y:S01]  /*4f40*/  F2FP.BF16.F32.PACK_AB R98, R129, R98 ;  /* 0x000000628162723e */ /* 0x000fe200000010ff */
[----:B------:R-:W-:Y:S01]  /*4f50*/  STG.E.U16 desc[UR10][R34.64+0x6], R29 ;  /* 0x0000061d22007986 */ /* 0x000fe2000c10150a */
[----:B------:R-:W2:Y:S01]  /*4f60*/  MUFU.EX2 R67, R67 ;  /* 0x0000004300437308 */ /* 0x000ea20000000800 */
[----:B-1----:R-:W-:Y:S01]  /*4f70*/  FADD.FTZ R82, R92, 1 ;  /* 0x3f8000005c527421 */ /* 0x002fe20000010000 */
[----:B------:R-:W-:Y:S01]  /*4f80*/  PRMT R33, R98, 0x7632, R33 ;  /* 0x0000763262217816 */ /* 0x000fe20000000021 */
[----:B------:R-:W-:Y:S04]  /*4f90*/  STG.E.U16 desc[UR10][R30.64], R98 ;  /* 0x000000621e007986 */ /* 0x000fe8000c10150a */
[----:B------:R1:W-:Y:S01]  /*4fa0*/  STG.E.U16 desc[UR10][R30.64+0x2], R33 ;  /* 0x000002211e007986 */ /* 0x0003e2000c10150a */
[----:B------:R-:W3:Y:S01]  /*4fb0*/  MUFU.EX2 R155, R155 ;  /* 0x0000009b009b7308 */ /* 0x000ee20000000800 */
[----:B0-----:R-:W-:-:S07]  /*4fc0*/  FADD.FTZ R86, R95, 1 ;  /* 0x3f8000005f567421 */ /* 0x001fce0000010000 */
[----:B------:R-:W0:Y:S01]  /*4fd0*/  MUFU.EX2 R153, R153 ;  /* 0x0000009900997308 */ /* 0x000e220000000800 */
[----:B--2---:R-:W-:Y:S01]  /*4fe0*/  FADD.FTZ R92, R67, 1 ;  /* 0x3f800000435c7421 */ /* 0x004fe20000010000 */
[----:B-1----:R-:W-:Y:S02]  /*4ff0*/  IADD3.X R33, R52, UR7, RZ, P1, !PT ;  /* 0x0000000734217c10 */ /* 0x002fe40008ffe4ff */
[----:B------:R-:W-:-:S04]  /*5000*/  IADD3 R34, P1, R53, UR6, RZ ;  /* 0x0000000635227c10 */ /* 0x000fc8000ff3e0ff */
[----:B------:R-:W1:Y:S01]  /*5010*/  MUFU.EX2 R96, R96 ;  /* 0x0000006000607308 */ /* 0x000e620000000800 */
[----:B---3--:R-:W-:-:S07]  /*5020*/  FADD.FTZ R67, R155, 1 ;  /* 0x3f8000009b437421 */ /* 0x008fce0000010000 */
[----:B------:R-:W2:Y:S01]  /*5030*/  MUFU.EX2 R156, R156 ;  /* 0x0000009c009c7308 */ /* 0x000ea20000000800 */
[----:B0-----:R-:W-:-:S07]  /*5040*/  FADD.FTZ R153, R153, 1 ;  /* 0x3f80000099997421 */ /* 0x001fce0000010000 */
[----:B------:R-:W0:Y:S01]  /*5050*/  MUFU.RCP R130, R130 ;  /* 0x0000008200827308 */ /* 0x000e220000001000 */
[----:B-1----:R-:W-:-:S07]  /*5060*/  FADD.FTZ R96, R96, 1 ;  /* 0x3f80000060607421 */ /* 0x002fce0000010000 */
[----:B------:R-:W1:Y:S01]  /*5070*/  MUFU.RCP R134, R134 ;  /* 0x0000008600867308 */ /* 0x000e620000001000 */
[----:B--2---:R-:W-:-:S07]  /*5080*/  FADD.FTZ R156, R156, 1 ;  /* 0x3f8000009c9c7421 */ /* 0x004fce0000010000 */
[----:B------:R-:W2:Y:S01]  /*5090*/  MUFU.RCP R119, R119 ;  /* 0x0000007700777308 */ /* 0x000ea20000001000 */
[----:B0-----:R-:W-:-:S07]  /*50a0*/  FMUL.FTZ R130, R147, R130 ;  /* 0x0000008293827220 */ /* 0x001fce0000410000 */
[----:B------:R-:W0:Y:S01]  /*50b0*/  MUFU.RCP R58, R58 ;  /* 0x0000003a003a7308 */ /* 0x000e220000001000 */
[----:B-1----:R-:W-:-:S05]  /*50c0*/  FMUL.FTZ R149, R149, R134 ;  /* 0x0000008695957220 */ /* 0x002fca0000410000 */
[----:B------:R-:W-:Y:S02]  /*50d0*/  F2FP.BF16.F32.PACK_AB R130, R149, R130 ;  /* 0x000000829582723e */ /* 0x000fe400000010ff */
[----:B------:R-:W1:Y:S01]  /*50e0*/  MUFU.RCP R131, R131 ;  /* 0x0000008300837308 */ /* 0x000e620000001000 */
[----:B--2---:R-:W-:Y:S01]  /*50f0*/  FMUL.FTZ R119, R80, R119 ;  /* 0x0000007750777220 */ /* 0x004fe20000410000 */
[----:B------:R-:W-:Y:S01]  /*5100*/  PRMT R3, R130, 0x7632, R3 ;  /* 0x0000763282037816 */ /* 0x000fe20000000003 */
[----:B------:R-:W-:Y:S04]  /*5110*/  STG.E.U16 desc[UR10][R30.64+0x4], R130 ;  /* 0x000004821e007986 */ /* 0x000fe8000c10150a */
[----:B------:R2:W-:Y:S01]  /*5120*/  STG.E.U16 desc[UR10][R30.64+0x6], R3 ;  /* 0x000006031e007986 */ /* 0x0005e2000c10150a */
[----:B------:R-:W3:Y:S01]  /*5130*/  MUFU.RCP R104, R104 ;  /* 0x0000006800687308 */ /* 0x000ee20000001000 */
[----:B0-----:R-:W-:-:S05]  /*5140*/  FMUL.FTZ R58, R127, R58 ;  /* 0x0000003a7f3a7220 */ /* 0x001fca0000410000 */
[----:B------:R-:W-:Y:S02]  /*5150*/  F2FP.BF16.F32.PACK_AB R58, R58, R119 ;  /* 0x000000773a3a723e */ /* 0x000fe400000010ff */
[----:B------:R-:W0:Y:S01]  /*5160*/  MUFU.RCP R132, R132 ;  /* 0x0000008400847308 */ /* 0x000e220000001000 */
[----:B-1----:R-:W-:Y:S01]  /*5170*/  FMUL.FTZ R131, R146, R131 ;  /* 0x0000008392837220 */ /* 0x002fe20000410000 */
[----:B------:R-:W-:Y:S01]  /*5180*/  PRMT R35, R58, 0x7632, R35 ;  /* 0x000076323a237816 */ /* 0x000fe20000000023 */
[----:B------:R-:W-:Y:S01]  /*5190*/  STG.E.U16 desc[UR10][R32.64], R58 ;  /* 0x0000003a20007986 */ /* 0x000fe2000c10150a */
[----:B--2---:R-:W-:-:S03]  /*51a0*/  PRMT R3, R77, 0x7632, R3 ;  /* 0x000076324d037816 */ /* 0x004fc60000000003 */
[----:B------:R1:W-:Y:S01]  /*51b0*/  STG.E.U16 desc[UR10][R32.64+0x2], R35 ;  /* 0x0000022320007986 */ /* 0x0003e2000c10150a */
[----:B------:R-:W2:Y:S01]  /*51c0*/  MUFU.RCP R136, R136 ;  /* 0x0000008800887308 */ /* 0x000ea20000001000 */
[----:B---3--:R-:W-:-:S05]  /*51d0*/  FMUL.FTZ R104, R87, R104 ;  /* 0x0000006857687220 */ /* 0x008fca0000410000 */
[----:B------:R-:W-:Y:S02]  /*51e0*/  F2FP.BF16.F32.PACK_AB R104, R104, R131 ;  /* 0x000000836868723e */ /* 0x000fe400000010ff */
[----:B------:R-:W3:Y:S01]  /*51f0*/  MUFU.RCP R61, R61 ;  /* 0x0000003d003d7308 */ /* 0x000ee20000001000 */
[----:B0-----:R-:W-:Y:S01]  /*5200*/  FMUL.FTZ R132, R145, R132 ;  /* 0x0000008491847220 */ /* 0x001fe20000410000 */
[----:B------:R-:W-:Y:S01]  /*5210*/  PRMT R29, R104, 0x7632, R29 ;  /* 0x00007632681d7816 */ /* 0x000fe2000000001d */
[----:B------:R-:W-:Y:S01]  /*5220*/  STG.E.U16 desc[UR10][R32.64+0x4], R104 ;  /* 0x0000046820007986 */ /* 0x000fe2000c10150a */
[----:B-1----:R-:W-:Y:S02]  /*5230*/  IADD3.X R35, R112, UR7, RZ, P1, !PT ;  /* 0x0000000770237c10 */ /* 0x002fe40008ffe4ff */
[----:B------:R-:W-:Y:S01]  /*5240*/  IADD3 R30, P1, R113, UR6, RZ ;  /* 0x00000006711e7c10 */ /* 0x000fe2000ff3e0ff */
[----:B------:R0:W-:Y:S01]  /*5250*/  STG.E.U16 desc[UR10][R32.64+0x6], R29 ;  /* 0x0000061d20007986 */ /* 0x0001e2000c10150a */
[----:B------:R-:W1:Y:S01]  /*5260*/  MUFU.RCP R56, R56 ;  /* 0x0000003800387308 */ /* 0x000e620000001000 */
[----:B--2---:R-:W-:Y:S01]  /*5270*/  FMUL.FTZ R85, R85, R136 ;  /* 0x0000008855557220 */ /* 0x004fe20000410000 */
[----:B------:R-:W-:Y:S01]  /*5280*/  IADD3.X R31, R114, UR7, RZ, P1, !PT ;  /* 0x00000007721f7c10 */ /* 0x000fe20008ffe4ff */
[----:B------:R-:W-:Y:S03]  /*5290*/  STG.E.U16 desc[UR10][R34.64+0x2], R3 ;  /* 0x0000020322007986 */ /* 0x000fe6000c10150a */
[----:B------:R-:W-:Y:S01]  /*52a0*/  F2FP.BF16.F32.PACK_AB R85, R85, R132 ;  /* 0x000000845555723e */ /* 0x000fe200000010ff */
[----:B------:R-:W-:Y:S01]  /*52b0*/  STG.E.U16 desc[UR10][R34.64], R77 ;  /* 0x0000004d22007986 */ /* 0x000fe2000c10150a */
[----:B------:R-:W2:Y:S01]  /*52c0*/  MUFU.RCP R63, R63 ;  /* 0x0000003f003f7308 */ /* 0x000ea20000001000 */
[----:B---3--:R-:W-:Y:S01]  /*52d0*/  FMUL.FTZ R61, R76, R61 ;  /* 0x0000003d4c3d7220 */ /* 0x008fe20000410000 */
[----:B0-----:R-:W-:Y:S01]  /*52e0*/  PRMT R33, R85, 0x7632, R33 ;  /* 0x0000763255217816 */ /* 0x001fe20000000021 */
[----:B------:R-:W-:Y:S01]  /*52f0*/  STG.E.U16 desc[UR10][R34.64+0x4], R85 ;  /* 0x0000045522007986 */ /* 0x000fe2000c10150a */
[----:B------:R-:W-:-:S04]  /*5300*/  IADD3 R32, P1, R115, UR6, RZ ;  /* 0x0000000673207c10 */ /* 0x000fc8000ff3e0ff */
[----:B------:R-:W0:Y:S01]  /*5310*/  MUFU.RCP R157, R102 ;  /* 0x00000066009d7308 */ /* 0x000e220000001000 */
[----:B-1----:R-:W-:Y:S01]  /*5320*/  FMUL.FTZ R56, R125, R56 ;  /* 0x000000387d387220 */ /* 0x002fe20000410000 */
[----:B------:R1:W-:Y:S04]  /*5330*/  STG.E.U16 desc[UR10][R34.64+0x6], R33 ;  /* 0x0000062122007986 */ /* 0x0003e8000c10150a */
[----:B------:R-:W-:Y:S02]  /*5340*/  F2FP.BF16.F32.PACK_AB R56, R56, R61 ;  /* 0x0000003d3838723e */ /* 0x000fe400000010ff */
[----:B------:R-:W3:Y:S01]  /*5350*/  MUFU.RCP R82, R82 ;  /* 0x0000005200527308 */ /* 0x000ee20000001000 */
[----:B--2---:R-:W-:Y:S01]  /*5360*/  FMUL.FTZ R63, R144, R63 ;  /* 0x0000003f903f7220 */ /* 0x004fe20000410000 */
[----:B------:R-:W-:Y:S01]  /*5370*/  PRMT R29, R56, 0x7632, R29 ;  /* 0x00007632381d7816 */ /* 0x000fe2000000001d */
[----:B------:R-:W-:Y:S01]  /*5380*/  STG.E.U16 desc[UR10][R30.64], R56 ;  /* 0x000000381e007986 */ /* 0x000fe2000c10150a */
[----:B-1----:R-:W-:-:S03]  /*5390*/  IADD3.X R33, R116, UR7, RZ, P1, !PT ;  /* 0x0000000774217c10 */ /* 0x002fc60008ffe4ff */
[----:B------:R-:W-:Y:S01]  /*53a0*/  STG.E.U16 desc[UR10][R30.64+0x2], R29 ;  /* 0x0000021d1e007986 */ /* 0x000fe2000c10150a */
[----:B------:R-:W1:Y:S01]  /*53b0*/  MUFU.RCP R86, R86 ;  /* 0x0000005600567308 */ /* 0x000e620000001000 */
[----:B0-----:R-:W-:Y:S01]  /*53c0*/  FMUL.FTZ R84, R84, R157 ;  /* 0x0000009d54547220 */ /* 0x001fe20000410000 */
[----:B------:R-:W-:-:S04]  /*53d0*/  IADD3 R34, P1, R117, UR6, RZ ;  /* 0x0000000675227c10 */ /* 0x000fc8000ff3e0ff */
[----:B------:R-:W-:Y:S02]  /*53e0*/  F2FP.BF16.F32.PACK_AB R63, R84, R63 ;  /* 0x0000003f543f723e */ /* 0x000fe400000010ff */
[----:B------:R-:W0:Y:S01]  /*53f0*/  MUFU.RCP R92, R92 ;  /* 0x0000005c005c7308 */ /* 0x000e220000001000 */
[----:B---3--:R-:W-:Y:S01]  /*5400*/  FMUL.FTZ R82, R75, R82 ;  /* 0x000000524b527220 */ /* 0x008fe20000410000 */
[----:B------:R-:W-:Y:S01]  /*5410*/  PRMT R3, R63, 0x7632, R3 ;  /* 0x000076323f037816 */ /* 0x000fe20000000003 */
[----:B------:R-:W-:Y:S01]  /*5420*/  STG.E.U16 desc[UR10][R30.64+0x4], R63 ;  /* 0x0000043f1e007986 */ /* 0x000fe2000c10150a */
[----:B------:R-:W-:Y:S02]  /*5430*/  IADD3.X R35, R118, UR7, RZ, P1, !PT ;  /* 0x0000000776237c10 */ /* 0x000fe40008ffe4ff */
[----:B------:R-:W-:Y:S01]  /*5440*/  IADD3 R22, P1, R22, 0x9, RZ ;  /* 0x0000000916167810 */ /* 0x000fe20007f3e0ff */
[----:B------:R2:W-:Y:S01]  /*5450*/  STG.E.U16 desc[UR10][R30.64+0x6], R3 ;  /* 0x000006031e007986 */ /* 0x0005e2000c10150a */
[----:B------:R-:W3:Y:S01]  /*5460*/  MUFU.RCP R102, R156 ;  /* 0x0000009c00667308 */ /* 0x000ee20000001000 */
[----:B-1----:R-:W-:Y:S01]  /*5470*/  FMUL.FTZ R123, R123, R86 ;  /* 0x000000567b7b7220 */ /* 0x002fe20000410000 */
[----:B------:R-:W-:-:S02]  /*5480*/  IADD3.X R21, RZ, R21, RZ, P1, !PT ;  /* 0x00000015ff157210 */ /* 0x000fc40000ffe4ff */
[----:B------:R-:W-:Y:S02]  /*5490*/  ISETP.GE.U32.AND P1, PT, R22, R27, PT ;  /* 0x0000001b1600720c */ /* 0x000fe40003f26070 */
[----:B------:R-:W-:Y:S02]  /*54a0*/  F2FP.BF16.F32.PACK_AB R82, R123, R82 ;  /* 0x000000527b52723e */ /* 0x000fe400000010ff */
[----:B------:R-:W1:Y:S01]  /*54b0*/  MUFU.RCP R67, R67 ;  /* 0x0000004300437308 */ /* 0x000e620000001000 */
[----:B0-----:R-:W-:Y:S01]  /*54c0*/  FMUL.FTZ R92, R143, R92 ;  /* 0x0000005c8f5c7220 */ /* 0x001fe20000410000 */
[----:B------:R-:W-:Y:S01]  /*54d0*/  ISETP.GE.AND.EX P1, PT, R21, R28, PT, P1 ;  /* 0x0000001c1500720c */ /* 0x000fe20003f26310 */
[----:B------:R0:W-:Y:S01]  /*54e0*/  STG.E.U16 desc[UR10][R32.64], R82 ;  /* 0x0000005220007986 */ /* 0x0001e2000c10150a */
[----:B--2---:R-:W-:-:S04]  /*54f0*/  PRMT R31, R82, 0x7632, R31 ;  /* 0x00007632521f7816 */ /* 0x004fc8000000001f */
[----:B------:R-:W2:Y:S01]  /*5500*/  MUFU.RCP R153, R153 ;  /* 0x0000009900997308 */ /* 0x000ea20000001000 */
[----:B---3--:R-:W-:Y:S01]  /*5510*/  FMUL.FTZ R83, R83, R102 ;  /* 0x0000006653537220 */ /* 0x008fe20000410000 */
[----:B------:R0:W-:Y:S04]  /*5520*/  STG.E.U16 desc[UR10][R32.64+0x2], R31 ;  /* 0x0000021f20007986 */ /* 0x0001e8000c10150a */
[----:B------:R-:W-:Y:S02]  /*5530*/  F2FP.BF16.F32.PACK_AB R83, R83, R92 ;  /* 0x0000005c5353723e */ /* 0x000fe400000010ff */
[----:B------:R-:W3:Y:S01]  /*5540*/  MUFU.RCP R96, R96 ;  /* 0x0000006000607308 */ /* 0x000ee20000001000 */
[----:B-1----:R-:W-:Y:S01]  /*5550*/  FMUL.FTZ R67, R74, R67 ;  /* 0x000000434a437220 */ /* 0x002fe20000410000 */
[----:B------:R-:W-:Y:S01]  /*5560*/  PRMT R29, R83, 0x7632, R29 ;  /* 0x00007632531d7816 */ /* 0x000fe2000000001d */
[----:B------:R0:W-:Y:S03]  /*5570*/  STG.E.U16 desc[UR10][R32.64+0x4], R83 ;  /* 0x0000045320007986 */ /* 0x0001e6000c10150a */
[----:B------:R-:W-:Y:S01]  /*5580*/  F2FP.BF16.F32.PACK_AB R67, R122, R67 ;  /* 0x000000437a43723e */ /* 0x000fe200000010ff */
[----:B------:R0:W-:Y:S01]  /*5590*/  STG.E.U16 desc[UR10][R32.64+0x6], R29 ;  /* 0x0000061d20007986 */ /* 0x0001e2000c10150a */
[----:B--2---:R-:W-:-:S02]  /*55a0*/  FMUL.FTZ R128, R128, R153 ;  /* 0x0000009980807220 */ /* 0x004fc40000410000 */
        /* <DEDUP_REMOVED lines=10> */
.L_x_1703:
        /* <DEDUP_REMOVED lines=11> */
.L_x_3496:


//--------------------- .text._ZN13group_norm_v214gn_cuda_kernelI13__nv_bfloat16Li320ELi1ELi16ELi40ELi1024ELb1ELi128ELi320ELi320ELi4ELb1ELi18ELb0ELb0ENS_16CompileConditionILi900EEEEEvPT_PKS4_S7_S7_flPfS8_Pj --------------------------
	.section	.text._ZN13group_norm_v214gn_cuda_kernelI13__nv_bfloat16Li320ELi1ELi16ELi40ELi1024ELb1ELi128ELi320ELi320ELi4ELb1ELi18ELb0ELb0ENS_16CompileConditionILi900EEEEEvPT_PKS4_S7_S7_flPfS8_Pj,"ax",@progbits
	.align	128
        .global         _ZN13group_norm_v214gn_cuda_kernelI13__nv_bfloat16Li320ELi1ELi16ELi40ELi1024ELb1ELi128ELi320ELi320ELi4ELb1ELi18ELb0ELb0ENS_16CompileConditionILi900EEEEEvPT_PKS4_S7_S7_flPfS8_Pj
        .type           _ZN13group_norm_v214gn_cuda_kernelI13__nv_bfloat16Li320ELi1ELi16ELi40ELi1024ELb1ELi128ELi320ELi320ELi4ELb1ELi18ELb0ELb0ENS_16CompileConditionILi900EEEEEvPT_PKS4_S7_S7_flPfS8_Pj,@function
        .size           _ZN13group_norm_v214gn_cuda_kernelI13__nv_bfloat16Li320ELi1ELi16ELi40ELi1024ELb1ELi128ELi320ELi320ELi4ELb1ELi18ELb0ELb0ENS_16CompileConditionILi900EEEEEvPT_PKS4_S7_S7_flPfS8_Pj,(.L_x_3497 - _ZN13group_norm_v214gn_cuda_kernelI13__nv_bfloat16Li320ELi1ELi16ELi40ELi1024ELb1ELi128ELi320ELi320ELi4ELb1ELi18ELb0ELb0ENS_16CompileConditionILi900EEEEEvPT_PKS4_S7_S7_flPfS8_Pj)
        .other          _ZN13group_norm_v214gn_cuda_kernelI13__nv_bfloat16Li320ELi1ELi16ELi40ELi1024ELb1ELi128ELi320ELi320ELi4ELb1ELi18ELb0ELb0ENS_16CompileConditionILi900EEEEEvPT_PKS4_S7_S7_flPfS8_Pj,@"STO_CUDA_ENTRY STV_DEFAULT"
_ZN13group_norm_v214gn_cuda_kernelI13__nv_bfloat16Li320ELi1ELi16ELi40ELi1024ELb1ELi128ELi320ELi320ELi4ELb1ELi18ELb0ELb0ENS_16CompileConditionILi900EEEEEvPT_PKS4_S7_S7_flPfS8_Pj:
.text._ZN13group_norm_v214gn_cuda_kernelI13__nv_bfloat16Li320ELi1ELi16ELi40ELi1024ELb1ELi128ELi320ELi320ELi4ELb1ELi18ELb0ELb0ENS_16CompileConditionILi900EEEEEvPT_PKS4_S7_S7_flPfS8_Pj:
        /* <DEDUP_REMOVED lines=41> */
[----:B------:R-:W-:Y:S01]  /*0290*/  ISETP.GT.U32.OR P0, PT, R19, 0x7, P0 ;  /* 0x000000071300780c */ /* 0x000fe20000704470 */
[----:B------:R0:W-:Y:S01]  /*02a0*/  STL [R1+0x12c], R0 ;  /* 0x00012c0001007387 */ /* 0x0001e20000100800 */
[----:B------:R-:W-:Y:S01]  /*02b0*/  UMOV UR5, URZ ;  /* 0x0000003f00057c82 */ /* 0x000fe20008000000 */
[----:B------:R-:W-:Y:S01]  /*02c0*/  IMAD.WIDE.U32 R2, R3, -0x33333333, RZ ;  /* 0xcccccccd03027825 */ /* 0x000fe200078e00ff */
[----:B------:R-:W-:-:S02]  /*02d0*/  MOV R2, R8 ;  /* 0x0000000800027202 */ /* 0x000fc40000000f00 */
[----:B------:R-:W-:Y:S02]  /*02e0*/  IADD3 R8, R5, 0x10, RZ ;  /* 0x0000001005087810 */ /* 0x000fe40007ffe0ff */
[----:B------:R-:W-:Y:S02]  /*02f0*/  LEA.HI R2, R3, R2, RZ, 0x1b ;  /* 0x0000000203027211 */ /* 0x000fe400078fd8ff */
[----:B------:R-:W-:Y:S02]  /*0300*/  SHF.L.U32 R3, R19, 0x3, RZ ;  /* 0x0000000313037819 */ /* 0x000fe400000006ff */
[----:B0-----:R-:W-:Y:S02]  /*0310*/  LEA R0, R7, R4, 0x3 ;  /* 0x0000000407007211 */ /* 0x001fe400078e18ff */
[C---:B------:R-:W-:Y:S02]  /*0320*/  LOP3.LUT R4, R5.reuse, 0x4, RZ, 0xfc, !PT ;  /* 0x0000000405047812 */ /* 0x040fe400078efcff */
[----:B------:R-:W-:Y:S01]  /*0330*/  IADD3 R6, R5, 0x8, RZ ;  /* 0x0000000805067810 */ /* 0x000fe20007ffe0ff */
[----:B------:R0:W-:Y:S01]  /*0340*/  STL [R1+0x130], R0 ;  /* 0x0001300001007387 */ /* 0x0001e20000100800 */
[----:B------:R-:W-:-:S02]  /*0350*/  SHF.R.S32.HI R4, RZ, 0x2, R4 ;  /* 0x00000002ff047819 */ /* 0x000fc40000011404 */
[C---:B------:R-:W-:Y:S02]  /*0360*/  IADD3 R7, R5.reuse, 0xc, RZ ;  /* 0x0000000c05077810 */ /* 0x040fe40007ffe0ff */
[C---:B------:R-:W-:Y:S01]  /*0370*/  IADD3 R9, R5.reuse, 0x14, RZ ;  /* 0x0000001405097810 */ /* 0x040fe20007ffe0ff */
[----:B------:R-:W-:Y:S01]  /*0380*/  IMAD R4, R4, 0x28, R20 ;  /* 0x0000002804047824 */ /* 0x000fe200078e0214 */
[C---:B------:R-:W-:Y:S02]  /*0390*/  IADD3 R10, R5.reuse, 0x18, RZ ;  /* 0x00000018050a7810 */ /* 0x040fe40007ffe0ff */
[C---:B------:R-:W-:Y:S02]  /*03a0*/  IADD3 R12, R5.reuse, 0x1c, RZ ;  /* 0x0000001c050c7810 */ /* 0x040fe40007ffe0ff */
[----:B0-----:R-:W-:Y:S02]  /*03b0*/  SHF.R.S32.HI R0, RZ, 0x2, R5 ;  /* 0x00000002ff007819 */ /* 0x001fe40000011405 */
[----:B------:R-:W-:-:S02]  /*03c0*/  IADD3 R14, R5, 0x20, RZ ;  /* 0x00000020050e7810 */ /* 0x000fc40007ffe0ff */
[----:B------:R-:W-:Y:S01]  /*03d0*/  IADD3 R16, R5, 0x24, RZ ;  /* 0x0000002405107810 */ /* 0x000fe20007ffe0ff */
[----:B------:R-:W-:Y:S01]  /*03e0*/  IMAD R0, R0, 0x28, R20 ;  /* 0x0000002800007824 */ /* 0x000fe200078e0214 */
[----:B------:R-:W-:Y:S02]  /*03f0*/  SHF.R.S32.HI R5, RZ, 0x2, R8 ;  /* 0x00000002ff057819 */ /* 0x000fe40000011408 */
[----:B------:R-:W-:Y:S02]  /*0400*/  SHF.R.S32.HI R6, RZ, 0x2, R6 ;  /* 0x00000002ff067819 */ /* 0x000fe40000011406 */
[----:B------:R-:W-:Y:S02]  /*0410*/  LOP3.LUT R3, R3, 0x18, RZ, 0xc0, !PT ;  /* 0x0000001803037812 */ /* 0x000fe400078ec0ff */
[----:B------:R-:W-:Y:S01]  /*0420*/  SHF.R.S32.HI R7, RZ, 0x2, R7 ;  /* 0x00000002ff077819 */ /* 0x000fe20000011407 */
[----:B------:R-:W-:Y:S01]  /*0430*/  IMAD R6, R6, 0x28, R20 ;  /* 0x0000002806067824 */ /* 0x000fe200078e0214 */
[----:B------:R-:W-:Y:S01]  /*0440*/  SHF.R.S32.HI R11, RZ, 0x2, R10 ;  /* 0x00000002ff0b7819 */ /* 0x000fe2000001140a */
[--C-:B------:R-:W-:Y:S01]  /*0450*/  IMAD R10, R5, 0x28, R20.reuse ;  /* 0x00000028050a7824 */ /* 0x100fe200078e0214 */
[----:B------:R-:W-:Y:S01]  /*0460*/  IADD3 R5, R0, R3, RZ ;  /* 0x0000000300057210 */ /* 0x000fe20007ffe0ff */
[----:B------:R-:W-:Y:S01]  /*0470*/  IMAD R8, R7, 0x28, R20 ;  /* 0x0000002807087824 */ /* 0x000fe200078e0214 */
[----:B------:R-:W-:-:S02]  /*0480*/  IADD3 R0, R3, R4, RZ ;  /* 0x0000000403007210 */ /* 0x000fc40007ffe0ff */
[----:B------:R-:W-:Y:S01]  /*0490*/  SHF.R.S32.HI R9, RZ, 0x2, R9 ;  /* 0x00000002ff097819 */ /* 0x000fe20000011409 */
[----:B------:R0:W-:Y:S01]  /*04a0*/  STL [R1+0x124], R5 ;  /* 0x0001240501007387 */ /* 0x0001e20000100800 */
[----:B------:R-:W-:Y:S02]  /*04b0*/  SHF.R.S32.HI R13, RZ, 0x2, R12 ;  /* 0x00000002ff0d7819 */ /* 0x000fe4000001140c */
[----:B------:R-:W-:Y:S01]  /*04c0*/  IADD3 R4, R3, R6, RZ ;  /* 0x0000000603047210 */ /* 0x000fe20007ffe0ff */
[----:B------:R1:W-:Y:S01]  /*04d0*/  STL [R1+0x120], R0 ;  /* 0x0001200001007387 */ /* 0x0003e20000100800 */
[----:B------:R-:W-:Y:S01]  /*04e0*/  SHF.R.S32.HI R15, RZ, 0x2, R14 ;  /* 0x00000002ff0f7819 */ /* 0x000fe2000001140e */
[----:B------:R-:W-:Y:S01]  /*04f0*/  IMAD R12, R9, 0x28, R20 ;  /* 0x00000028090c7824 */ /* 0x000fe200078e0214 */
[----:B------:R-:W-:Y:S01]  /*0500*/  SHF.R.S32.HI R17, RZ, 0x2, R16 ;  /* 0x00000002ff117819 */ /* 0x000fe20000011410 */
[--C-:B------:R-:W-:Y:S01]  /*0510*/  IMAD R14, R11, 0x28, R20.reuse ;  /* 0x000000280b0e7824 */ /* 0x100fe200078e0214 */
[----:B------:R2:W-:Y:S01]  /*0520*/  STL [R1+0x11c], R4 ;  /* 0x00011c0401007387 */ /* 0x0005e20000100800 */
[----:B0-----:R-:W-:Y:S01]  /*0530*/  IADD3 R5, R3, R10, RZ ;  /* 0x0000000a03057210 */ /* 0x001fe20007ffe0ff */
[--C-:B------:R-:W-:Y:S01]  /*0540*/  IMAD R16, R13, 0x28, R20.reuse ;  /* 0x000000280d107824 */ /* 0x100fe200078e0214 */
[----:B------:R-:W-:Y:S01]  /*0550*/  IADD3 R19, R19, UR9, RZ ;  /* 0x0000000913137c10 */ /* 0x000fe2000fffe0ff */
[--C-:B------:R-:W-:Y:S01]  /*0560*/  IMAD R18, R15, 0x28, R20.reuse ;  /* 0x000000280f127824 */ /* 0x100fe200078e0214 */
[----:B-1----:R-:W-:Y:S01]  /*0570*/  IADD3 R0, R3, R8, RZ ;  /* 0x0000000803007210 */ /* 0x002fe20007ffe0ff */
[----:B------:R-:W-:Y:S01]  /*0580*/  IMAD R20, R17, 0x28, R20 ;  /* 0x0000002811147824 */ /* 0x000fe200078e0214 */
[----:B------:R-:W-:Y:S01]  /*0590*/  ISETP.EQ.OR.EX P0, PT, RZ, UR13, P0, P1 ;  /* 0x0000000dff007c0c */ /* 0x000fe20008702710 */
[----:B------:R-:W-:Y:S01]  /*05a0*/  ULDC.64 UR12, c[0x0][0x208] ;  /* 0x00008200000c7ab9 */ /* 0x000fe20000000a00 */
[C---:B--2---:R-:W-:Y:S01]  /*05b0*/  IADD3 R4, R3.reuse, R12, RZ ;  /* 0x0000000c03047210 */ /* 0x044fe20007ffe0ff */
[----:B------:R0:W-:Y:S04]  /*05c0*/  STL [R1+0x118], R0 ;  /* 0x0001180001007387 */ /* 0x0001e80000100800 */
[----:B------:R1:W-:Y:S04]  /*05d0*/  STL [R1+0x114], R5 ;  /* 0x0001140501007387 */ /* 0x0003e80000100800 */
[----:B------:R2:W-:Y:S01]  /*05e0*/  STL [R1+0x110], R4 ;  /* 0x0001100401007387 */ /* 0x0005e20000100800 */
[----:B0-----:R-:W-:-:S02]  /*05f0*/  IADD3 R0, R3, R14, RZ ;  /* 0x0000000e03007210 */ /* 0x001fc40007ffe0ff */
[----:B-1----:R-:W-:-:S03]  /*0600*/  IADD3 R5, R3, R16, RZ ;  /* 0x0000001003057210 */ /* 0x002fc60007ffe0ff */
[----:B------:R0:W-:Y:S01]  /*0610*/  STL [R1+0x10c], R0 ;  /* 0x00010c0001007387 */ /* 0x0001e20000100800 */
[----:B--2---:R-:W-:-:S03]  /*0620*/  IADD3 R4, R3, R18, RZ ;  /* 0x0000001203047210 */ /* 0x004fc60007ffe0ff */
[----:B------:R-:W-:Y:S04]  /*0630*/  STL [R1+0x108], R5 ;  /* 0x0001080501007387 */ /* 0x000fe80000100800 */
[----:B------:R-:W-:Y:S01]  /*0640*/  STL [R1+0x104], R4 ;  /* 0x0001040401007387 */ /* 0x000fe20000100800 */
[----:B0-----:R-:W-:Y:S02]  /*0650*/  IADD3 R0, R3, R20, RZ ;  /* 0x0000001403007210 */ /* 0x001fe40007ffe0ff */
[----:B------:R-:W-:-:S03]  /*0660*/  SHF.R.S32.HI R3, RZ, 0x1f, R19 ;  /* 0x0000001fff037819 */ /* 0x000fc60000011413 */
[----:B------:R0:W-:Y:S02]  /*0670*/  STL [R1+0x100], R0 ;  /* 0x0001000001007387 */ /* 0x0001e40000100800 */
[----:B0-----:R-:W-:-:S05]  /*0680*/  LEA R0, R2, UR8, 0x3 ;  /* 0x0000000802007c11 */ /* 0x001fca000f8e18ff */
[----:B------:R0:W-:Y:S02]  /*0690*/  STL [R1+0x128], R0 ;  /* 0x0001280001007387 */ /* 0x0001e40000100800 */
.L_x_1710:
[----:B------:R-:W1:Y:S01]  /*06a0*/  S2R R117, SR_TID.X ;  /* 0x0000000000757919 */ /* 0x000e620000002100 */
[----:B------:R-:W2:Y:S01]  /*06b0*/  S2UR UR18, SR_CTAID.X ;  /* 0x00000000001279c3 */ /* 0x000ea20000002500 */
[----:B------:R-:W-:Y:S01]  /*06c0*/  ULOP3.LUT UR9, UR11, 0x1, URZ, 0xc0, !UPT ;  /* 0x000000010b097892 */ /* 0x000fe2000f8ec03f */
[----:B------:R-:W-:Y:S01]  /*06d0*/  HFMA2.MMA R113, -RZ, RZ, 0, 0 ;  /* 0x00000000ff717435 */ /* 0x000fe200000001ff */
[----:B------:R-:W-:Y:S01]  /*06e0*/  ULDC.64 UR14, c[0x0][0x218] ;  /* 0x00008600000e7ab9 */ /* 0x000fe20000000a00 */
[----:B------:R-:W-:Y:S01]  /*06f0*/  ULDC.64 UR16, c[0x0][0x228] ;  /* 0x00008a0000107ab9 */ /* 0x000fe20000000a00 */
[----:B-1----:R-:W-:-:S05]  /*0700*/  IMAD.WIDE.U32 R2, R117, -0x33333333, RZ ;  /* 0xcccccccd75027825 */ /* 0x002fca00078e00ff */
[----:B------:R-:W-:Y:S02]  /*0710*/  SHF.R.U32.HI R2, RZ, 0x6, R3 ;  /* 0x00000006ff027819 */ /* 0x000fe40000011603 */
[----:B------:R-:W-:Y:S01]  /*0720*/  MOV R3, UR9 ;  /* 0x0000000900037c02 */ /* 0x000fe20008000f00 */
[----:B--2---:R-:W-:Y:S02]  /*0730*/  USHF.L.U32 UR9, UR18, 0x7, URZ ;  /* 0x0000000712097899 */ /* 0x004fe4000800063f */
        /* <DEDUP_REMOVED lines=8> */
[----:B------:R-:W-:-:S05]  /*07c0*/  IMAD.WIDE.U32 R2, R3, 0xa0000, R112 ;  /* 0x000a000003027825 */ /* 0x000fca00078e0070 */
[----:B------:R-:W-:Y:S02]  /*07d0*/  IADD3 R34, R3, UR9, RZ ;  /* 0x0000000903227c10 */ /* 0x000fe4000fffe0ff */
[----:B------:R-:W-:-:S04]  /*07e0*/  IADD3 R33, P1, R4, R2, RZ ;  /* 0x0000000204217210 */ /* 0x000fc80007f3e0ff */
[----:B0-----:R-:W-:Y:S02]  /*07f0*/  IADD3.X R0, RZ, R34, RZ, P1, !PT ;  /* 0x00000022ff007210 */ /* 0x001fe40000ffe4ff */
[C---:B------:R-:W-:Y:S02]  /*0800*/  LEA R110, P1, R33.reuse, UR14, 0x1 ;  /* 0x0000000e216e7c11 */ /* 0x040fe4000f8208ff */
[----:B------:R-:W-:Y:S01]  /*0810*/  IADD3 R3, R4, 0xa00, RZ ;  /* 0x00000a0004037810 */ /* 0x000fe20007ffe0ff */
[----:B------:R0:W-:Y:S01]  /*0820*/  STL [R1+0x18], R0 ;  /* 0x0000180001007387 */ /* 0x0001e20000100800 */
[----:B------:R-:W-:-:S06]  /*0830*/  LEA.HI.X R111, R33, UR15, R0, 0x1, P1 ;  /* 0x0000000f216f7c11 */ /* 0x000fcc00088f0c00 */
[----:B------:R-:W2:Y:S01]  /*0840*/  LDG.E.64.CONSTANT R110, desc[UR12][R110.64] ;  /* 0x0000000c6e6e7981 */ /* 0x000ea2000c1e9b00 */
[----:B------:R-:W-:-:S04]  /*0850*/  IADD3 R32, P1, R3, R2, RZ ;  /* 0x0000000203207210 */ /* 0x000fc80007f3e0ff */
[----:B0-----:R-:W-:Y:S02]  /*0860*/  IADD3.X R0, RZ, R34, RZ, P1, !PT ;  /* 0x00000022ff007210 */ /* 0x001fe40000ffe4ff */
[----:B------:R-:W-:Y:S02]  /*0870*/  LEA R108, P1, R32, UR14, 0x1 ;  /* 0x0000000e206c7c11 */ /* 0x000fe4000f8208ff */
[----:B------:R-:W-:Y:S01]  /*0880*/  IADD3 R31, R4, 0x1400, RZ ;  /* 0x00001400041f7810 */ /* 0x000fe20007ffe0ff */
[----:B------:R0:W-:Y:S01]  /*0890*/  STL [R1+0x24], R0 ;  /* 0x0000240001007387 */ /* 0x0001e20000100800 */
[----:B------:R-:W-:-:S06]  /*08a0*/  LEA.HI.X R109, R32, UR15, R0, 0x1, P1 ;  /* 0x0000000f206d7c11 */ /* 0x000fcc00088f0c00 */
[----:B------:R-:W3:Y:S01]  /*08b0*/  LDG.E.64.CONSTANT R108, desc[UR12][R108.64] ;  /* 0x0000000c6c6c7981 */ /* 0x000ee2000c1e9b00 */
[----:B------:R-:W-:-:S04]  /*08c0*/  IADD3 R31, P1, R31, R2, RZ ;  /* 0x000000021f1f7210 */ /* 0x000fc80007f3e0ff */
[----:B0-----:R-:W-:Y:S02]  /*08d0*/  IADD3.X R0, RZ, R34, RZ, P1, !PT ;  /* 0x00000022ff007210 */ /* 0x001fe40000ffe4ff */
[C---:B------:R-:W-:Y:S02]  /*08e0*/  LEA R106, P1, R31.reuse, UR14, 0x1 ;  /* 0x0000000e1f6a7c11 */ /* 0x040fe4000f8208ff */
[----:B------:R-:W-:Y:S01]  /*08f0*/  IADD3 R3, R4, 0x1e00, RZ ;  /* 0x00001e0004037810 */ /* 0x000fe20007ffe0ff */
[----:B------:R0:W-:Y:S01]  /*0900*/  STL [R1+0x28], R0 ;  /* 0x0000280001007387 */ /* 0x0001e20000100800 */
[----:B------:R-:W-:-:S06]  /*0910*/  LEA.HI.X R107, R31, UR15, R0, 0x1, P1 ;  /* 0x0000000f1f6b7c11 */ /* 0x000fcc00088f0c00 */
[----:B------:R-:W4:Y:S01]  /*0920*/  LDG.E.64.CONSTANT R106, desc[UR12][R106.64] ;  /* 0x0000000c6a6a7981 */ /* 0x000f22000c1e9b00 */
        /* <DEDUP_REMOVED lines=9> */
[C---:B------:R-:W-:Y:S02]  /*09c0*/  LEA R102, P1, R29.reuse, UR14, 0x1 ;  /* 0x0000000e1d667c11 */ /* 0x040fe4000f8208ff */
[----:B------:R-:W-:Y:S01]  /*09d0*/  IADD3 R3, R4, 0x3200, RZ ;  /* 0x0000320004037810 */ /* 0x000fe20007ffe0ff */
[----:B------:R0:W-:Y:S01]  /*09e0*/  STL [R1+0x30], R0 ;  /* 0x0000300001007387 */ /* 0x0001e20000100800 */
[----:B------:R-:W-:Y:S02]  /*09f0*/  LEA.HI.X R103, R29, UR15, R0, 0x1, P1 ;  /* 0x0000000f1d677c11 */ /* 0x000fe400088f0c00 */
[----:B------:R-:W-:-:S04]  /*0a00*/  IADD3 R28, P1, R3, R2, RZ ;  /* 0x00000002031c7210 */ /* 0x000fc80007f3e0ff */
[----:B------:R-:W5:Y:S01]  /*0a10*/  LDG.E.64.CONSTANT R102, desc[UR12][R102.64] ;  /* 0x0000000c66667981 */ /* 0x000f62000c1e9b00 */
        /* <DEDUP_REMOVED lines=56> */
[----:B------:R-:W-:Y:S02]  /*0da0*/  IADD3.X R7, RZ, R34, RZ, P1, !PT ;  /* 0x00000022ff077210 */ /* 0x000fe40000ffe4ff */
[----:B------:R-:W-:Y:S02]  /*0db0*/  LEA R84, P1, R20, UR14, 0x1 ;  /* 0x0000000e14547c11 */ /* 0x000fe4000f8208ff */
[----:B------:R-:W-:Y:S01]  /*0dc0*/  IADD3 R19, R4, 0x8c00, RZ ;  /* 0x00008c0004137810 */ /* 0x000fe20007ffe0ff */
[----:B------:R1:W-:Y:S01]  /*0dd0*/  STL [R1+0x54], R7 ;  /* 0x0000540701007387 */ /* 0x0003e20000100800 */
[----:B------:R-:W-:Y:S02]  /*0de0*/  LEA.HI.X R85, R20, UR15, R7, 0x1, P1 ;  /* 0x0000000f14557c11 */ /* 0x000fe400088f0c07 */
[----:B------:R-:W-:-:S04]  /*0df0*/  IADD3 R19, P1, R19, R2, RZ ;  /* 0x0000000213137210 */ /* 0x000fc80007f3e0ff */
[----:B------:R-:W5:Y:S01]  /*0e00*/  LDG.E.64.CONSTANT R84, desc[UR12][R84.64] ;  /* 0x0000000c54547981 */ /* 0x000f62000c1e9b00 */
[C---:B------:R-:W-:Y:S02]  /*0e10*/  IADD3 R17, R4.reuse, 0xa000, RZ ;  /* 0x0000a00004117810 */ /* 0x040fe40007ffe0ff */
[----:B------:R-:W-:Y:S02]  /*0e20*/  IADD3 R15, R4, 0xb400, RZ ;  /* 0x0000b400040f7810 */ /* 0x000fe40007ffe0ff */
[C---:B--2---:R-:W-:Y:S02]  /*0e30*/  PRMT R3, R110.reuse, 0x7632, R3 ;  /* 0x000076326e037816 */ /* 0x044fe40000000003 */
[----:B0-----:R-:W-:Y:S02]  /*0e40*/  SHF.L.U32 R0, R110, 0x10, RZ ;  /* 0x000000106e007819 */ /* 0x001fe400000006ff */
[----:B------:R-:W-:Y:S02]  /*0e50*/  SHF.L.U32 R6, R3, 0x10, RZ ;  /* 0x0000001003067819 */ /* 0x000fe400000006ff */
[----:B------:R-:W-:Y:S01]  /*0e60*/  SHF.L.U32 R8, R111, 0x10, RZ ;  /* 0x000000106f087819 */ /* 0x000fe200000006ff */
[----:B------:R-:W-:Y:S01]  /*0e70*/  FADD.FTZ R3, RZ, R0 ;  /* 0x00000000ff037221 */ /* 0x000fe20000010000 */
[----:B------:R-:W-:-:S03]  /*0e80*/  FFMA.FTZ R5, R0, R0, RZ ;  /* 0x0000000000057223 */ /* 0x000fc600000100ff */
[----:B-1----:R-:W-:Y:S01]  /*0e90*/  FADD.FTZ R7, R3, R6 ;  /* 0x0000000603077221 */ /* 0x002fe20000010000 */
[----:B------:R-:W-:Y:S01]  /*0ea0*/  FFMA.FTZ R6, R6, R6, R5 ;  /* 0x0000000606067223 */ /* 0x000fe20000010005 */
[----:B------:R0:W-:Y:S01]  /*0eb0*/  STL [R1+0x8], R8 ;  /* 0x0000080801007387 */ /* 0x0001e20000100800 */
[----:B------:R-:W-:Y:S01]  /*0ec0*/  PRMT R3, R111, 0x7632, R3 ;  /* 0x000076326f037816 */ /* 0x000fe20000000003 */
[----:B------:R-:W-:Y:S01]  /*0ed0*/  FADD.FTZ R7, R7, R8 ;  /* 0x0000000807077221 */ /* 0x000fe20000010000 */
[----:B------:R-:W-:Y:S01]  /*0ee0*/  FFMA.FTZ R6, R8, R8, R6 ;  /* 0x0000000808067223 */ /* 0x000fe20000010006 */
[----:B0-----:R-:W-:Y:S02]  /*0ef0*/  IADD3.X R8, RZ, R34, RZ, P1, !PT ;  /* 0x00000022ff087210 */ /* 0x001fe40000ffe4ff */
[----:B------:R-:W-:-:S04]  /*0f00*/  LEA R82, P1, R19, UR14, 0x1 ;  /* 0x0000000e13527c11 */ /* 0x000fc8000f8208ff */
[----:B------:R-:W-:Y:S02]  /*0f10*/  LEA.HI.X R83, R19, UR15, R8, 0x1, P1 ;  /* 0x0000000f13537c11 */ /* 0x000fe400088f0c08 */
[----:B------:R-:W-:-:S04]  /*0f20*/  IADD3 R5, R4, 0x9600, RZ ;  /* 0x0000960004057810 */ /* 0x000fc80007ffe0ff */
[----:B------:R-:W2:Y:S01]  /*0f30*/  LDG.E.64.CONSTANT R82, desc[UR12][R82.64] ;  /* 0x0000000c52527981 */ /* 0x000ea2000c1e9b00 */
[----:B------:R-:W-:-:S04]  /*0f40*/  IADD3 R18, P2, R5, R2, RZ ;  /* 0x0000000205127210 */ /* 0x000fc80007f5e0ff */
[----:B------:R-:W-:Y:S02]  /*0f50*/  IADD3.X R5, RZ, R34, RZ, P2, !PT ;  /* 0x00000022ff057210 */ /* 0x000fe400017fe4ff */
[C---:B------:R-:W-:Y:S02]  /*0f60*/  LEA R80, P1, R18.reuse, UR14, 0x1 ;  /* 0x0000000e12507c11 */ /* 0x040fe4000f8208ff */
[----:B------:R-:W-:Y:S02]  /*0f70*/  SHF.L.U32 R3, R3, 0x10, RZ ;  /* 0x0000001003037819 */ /* 0x000fe400000006ff */
[----:B------:R-:W-:Y:S01]  /*0f80*/  LEA.HI.X R81, R18, UR15, R5, 0x1, P1 ;  /* 0x0000000f12517c11 */ /* 0x000fe200088f0c05 */
[----:B------:R0:W-:Y:S02]  /*0f90*/  STL [R1+0x58], R8 ;  /* 0x0000580801007387 */ /* 0x0001e40000100800 */
[--C-:B------:R-:W-:Y:S01]  /*0fa0*/  FADD.FTZ R7, R7, R3.reuse ;  /* 0x0000000307077221 */ /* 0x100fe20000010000 */
[----:B------:R-:W-:Y:S01]  /*0fb0*/  FFMA.FTZ R6, R3, R3, R6 ;  /* 0x0000000303067223 */ /* 0x000fe20000010006 */
[----:B---3--:R-:W-:Y:S01]  /*0fc0*/  PRMT R3, R108, 0x7632, R3 ;  /* 0x000076326c037816 */ /* 0x008fe20000000003 */
[----:B------:R-:W3:Y:S01]  /*0fd0*/  LDG.E.64.CONSTANT R80, desc[UR12][R80.64] ;  /* 0x0000000c50507981 */ /* 0x000ee2000c1e9b00 */
[----:B------:R-:W-:-:S02]  /*0fe0*/  IADD3 R17, P2, R17, R2, RZ ;  /* 0x0000000211117210 */ /* 0x000fc40007f5e0ff */
[----:B0-----:R-:W-:Y:S02]  /*0ff0*/  SHF.L.U32 R8, R108, 0x10, RZ ;  /* 0x000000106c087819 */ /* 0x001fe400000006ff */
[----:B------:R-:W-:-:S03]  /*1000*/  SHF.L.U32 R3, R3, 0x10, RZ ;  /* 0x0000001003037819 */ /* 0x000fc600000006ff */
[----:B------:R-:W-:Y:S01]  /*1010*/  FADD.FTZ R7, R7, R8 ;  /* 0x0000000807077221 */ /* 0x000fe20000010000 */
[----:B------:R-:W-:Y:S01]  /*1020*/  FFMA.FTZ R6, R8, R8, R6 ;  /* 0x0000000808067223 */ /* 0x000fe20000010006 */
[----:B------:R0:W-:Y:S01]  /*1030*/  STL [R1+0x4], R8 ;  /* 0x0000040801007387 */ /* 0x0001e20000100800 */
[----:B------:R-:W-:Y:S01]  /*1040*/  LEA R78, P1, R17, UR14, 0x1 ;  /* 0x0000000e114e7c11 */ /* 0x000fe2000f8208ff */
[----:B------:R-:W-:Y:S02]  /*1050*/  FADD.FTZ R7, R7, R3 ;  /* 0x0000000307077221 */ /* 0x000fe40000010000 */
[----:B------:R1:W-:Y:S01]  /*1060*/  STL [R1+0x5c], R5 ;  /* 0x00005c0501007387 */ /* 0x0003e20000100800 */
[----:B------:R-:W-:Y:S01]  /*1070*/  FFMA.FTZ R6, R3, R3, R6 ;  /* 0x0000000303067223 */ /* 0x000fe20000010006 */
[----:B0-----:R-:W-:Y:S02]  /*1080*/  IADD3.X R8, RZ, R34, RZ, P2, !PT ;  /* 0x00000022ff087210 */ /* 0x001fe400017fe4ff */
[----:B-1----:R-:W-:-:S03]  /*1090*/  SHF.L.U32 R5, R109, 0x10, RZ ;  /* 0x000000106d057819 */ /* 0x002fc600000006ff */
[----:B------:R-:W-:Y:S01]  /*10a0*/  STL [R1+0x60], R8 ;  /* 0x0000600801007387 */ /* 0x000fe20000100800 */
[----:B------:R-:W-:-:S03]  /*10b0*/  LEA.HI.X R79, R17, UR15, R8, 0x1, P1 ;  /* 0x0000000f114f7c11 */ /* 0x000fc600088f0c08 */
[----:B------:R0:W-:Y:S01]  /*10c0*/  STL [R1], R5 ;  /* 0x0000000501007387 */ /* 0x0001e20000100800 */
[----:B------:R-:W-:Y:S01]  /*10d0*/  FADD.FTZ R7, R7, R5 ;  /* 0x0000000507077221 */ /* 0x000fe20000010000 */
[----:B------:R-:W-:Y:S01]  /*10e0*/  FFMA.FTZ R6, R5, R5, R6 ;  /* 0x0000000505067223 */ /* 0x000fe20000010006 */
[----:B------:R-:W-:Y:S01]  /*10f0*/  PRMT R3, R109, 0x7632, R3 ;  /* 0x000076326d037816 */ /* 0x000fe20000000003 */
[----:B------:R-:W3:Y:S01]  /*1100*/  LDG.E.64.CONSTANT R78, desc[UR12][R78.64] ;  /* 0x0000000c4e4e7981 */ /* 0x000ee2000c1e9b00 */
[----:B0-----:R-:W-:-:S04]  /*1110*/  IADD3 R5, R4, 0xaa00, RZ ;  /* 0x0000aa0004057810 */ /* 0x001fc80007ffe0ff */
[----:B------:R-:W-:Y:S02]  /*1120*/  IADD3 R16, P1, R5, R2, RZ ;  /* 0x0000000205107210 */ /* 0x000fe40007f3e0ff */
[----:B------:R-:W-:Y:S02]  /*1130*/  SHF.L.U32 R3, R3, 0x10, RZ ;  /* 0x0000001003037819 */ /* 0x000fe400000006ff */
[----:B------:R-:W-:Y:S02]  /*1140*/  IADD3.X R9, RZ, R34, RZ, P1, !PT ;  /* 0x00000022ff097210 */ /* 0x000fe40000ffe4ff */
[----:B------:R-:W-:Y:S01]  /*1150*/  LEA R76, P1, R16, UR14, 0x1 ;  /* 0x0000000e104c7c11 */ /* 0x000fe2000f8208ff */
[----:B------:R-:W-:Y:S01]  /*1160*/  FADD.FTZ R8, R7, R3 ;  /* 0x0000000307087221 */ /* 0x000fe20000010000 */
[----:B------:R-:W-:Y:S01]  /*1170*/  FFMA.FTZ R6, R3, R3, R6 ;  /* 0x0000000303067223 */ /* 0x000fe20000010006 */
[----:B----4-:R-:W-:Y:S02]  /*1180*/  SHF.L.U32 R165, R106, 0x10, RZ ;  /* 0x000000106aa57819 */ /* 0x010fe400000006ff */
[----:B------:R-:W-:-:S02]  /*1190*/  LEA.HI.X R77, R16, UR15, R9, 0x1, P1 ;  /* 0x0000000f104d7c11 */ /* 0x000fc400088f0c09 */
[----:B------:R-:W-:Y:S01]  /*11a0*/  PRMT R3, R106, 0x7632, R3 ;  /* 0x000076326a037816 */ /* 0x000fe20000000003 */
[----:B------:R-:W-:Y:S01]  /*11b0*/  FADD.FTZ R8, R8, R165 ;  /* 0x000000a508087221 */ /* 0x000fe20000010000 */
[----:B------:R-:W-:Y:S02]  /*11c0*/  FFMA.FTZ R6, R165, R165, R6 ;  /* 0x000000a5a5067223 */ /* 0x000fe40000010006 */
[----:B------:R-:W-:Y:S01]  /*11d0*/  SHF.L.U32 R5, R3, 0x10, RZ ;  /* 0x0000001003057819 */ /* 0x000fe200000006ff */
[----:B------:R-:W4:Y:S01]  /*11e0*/  LDG.E.64.CONSTANT R76, desc[UR12][R76.64] ;  /* 0x0000000c4c4c7981 */ /* 0x000f22000c1e9b00 */
[----:B------:R-:W-:Y:S02]  /*11f0*/  IADD3 R15, P1, R15, R2, RZ ;  /* 0x000000020f0f7210 */ /* 0x000fe40007f3e0ff */
[C---:B------:R-:W-:Y:S01]  /*1200*/  SHF.L.U32 R164, R107.reuse, 0x10, RZ ;  /* 0x000000106ba47819 */ /* 0x040fe200000006ff */
[----:B------:R-:W-:Y:S01]  /*1210*/  FADD.FTZ R7, R8, R5 ;  /* 0x0000000508077221 */ /* 0x000fe20000010000 */
[----:B------:R-:W-:Y:S01]  /*1220*/  PRMT R3, R107, 0x7632, R3 ;  /* 0x000076326b037816 */ /* 0x000fe20000000003 */
[----:B------:R-:W-:Y:S01]  /*1230*/  FFMA.FTZ R5, R5, R5, R6 ;  /* 0x0000000505057223 */ /* 0x000fe20000010006 */
[----:B------:R-:W-:-:S02]  /*1240*/  IADD3.X R10, RZ, R34, RZ, P1, !PT ;  /* 0x00000022ff0a7210 */ /* 0x000fc40000ffe4ff */
[----:B------:R-:W-:Y:S01]  /*1250*/  LEA R74, P1, R15, UR14, 0x1 ;  /* 0x0000000e0f4a7c11 */ /* 0x000fe2000f8208ff */
[----:B------:R-:W-:Y:S01]  /*1260*/  FADD.FTZ R7, R7, R164 ;  /* 0x000000a407077221 */ /* 0x000fe20000010000 */
[----:B------:R-:W-:Y:S01]  /*1270*/  SHF.L.U32 R6, R3, 0x10, RZ ;  /* 0x0000001003067819 */ /* 0x000fe200000006ff */
[----:B------:R-:W-:Y:S01]  /*1280*/  FFMA.FTZ R5, R164, R164, R5 ;  /* 0x000000a4a4057223 */ /* 0x000fe20000010005 */
[----:B------:R-:W-:-:S03]  /*1290*/  LEA.HI.X R75, R15, UR15, R10, 0x1, P1 ;  /* 0x0000000f0f4b7c11 */ /* 0x000fc600088f0c0a */
[----:B------:R-:W-:Y:S01]  /*12a0*/  FADD.FTZ R8, R7, R6 ;  /* 0x0000000607087221 */ /* 0x000fe20000010000 */
[----:B------:R-:W-:Y:S01]  /*12b0*/  FFMA.FTZ R6, R6, R6, R5 ;  /* 0x0000000606067223 */ /* 0x000fe20000010005 */
[----:B------:R-:W-:Y:S01]  /*12c0*/  IADD3 R5, R4, 0xbe00, RZ ;  /* 0x0000be0004057810 */ /* 0x000fe20007ffe0ff */
[----:B------:R-:W4:Y:S01]  /*12d0*/  LDG.E.64.CONSTANT R74, desc[UR12][R74.64] ;  /* 0x0000000c4a4a7981 */ /* 0x000f22000c1e9b00 */
[C---:B-----5:R-:W-:Y:S02]  /*12e0*/  SHF.L.U32 R163, R104.reuse, 0x10, RZ ;  /* 0x0000001068a37819 */ /* 0x060fe400000006ff */
[----:B------:R-:W-:Y:S02]  /*12f0*/  PRMT R3, R104, 0x7632, R3 ;  /* 0x0000763268037816 */ /* 0x000fe40000000003 */
[----:B------:R-:W-:Y:S01]  /*1300*/  IADD3 R14, P2, R5, R2, RZ ;  /* 0x00000002050e7210 */ /* 0x000fe20007f5e0ff */
[----:B------:R-:W-:Y:S01]  /*1310*/  FADD.FTZ R8, R8, R163 ;  /* 0x000000a308087221 */ /* 0x000fe20000010000 */
[----:B------:R-:W-:Y:S01]  /*1320*/  SHF.L.U32 R3, R3, 0x10, RZ ;  /* 0x0000001003037819 */ /* 0x000fe200000006ff */
[----:B------:R-:W-:Y:S01]  /*1330*/  FFMA.FTZ R6, R163, R163, R6 ;  /* 0x000000a3a3067223 */ /* 0x000fe20000010006 */
[----:B------:R-:W-:-:S02]  /*1340*/  IADD3.X R5, RZ, R34, RZ, P2, !PT ;  /* 0x00000022ff057210 */ /* 0x000fc400017fe4ff */
[----:B------:R-:W-:Y:S01]  /*1350*/  LEA R72, P1, R14, UR14, 0x1 ;  /* 0x0000000e0e487c11 */ /* 0x000fe2000f8208ff */
[----:B------:R0:W-:Y:S01]  /*1360*/  STL [R1+0x64], R9 ;  /* 0x0000640901007387 */ /* 0x0001e20000100800 */
[----:B------:R-:W-:Y:S02]  /*1370*/  FADD.FTZ R7, R8, R3 ;  /* 0x0000000308077221 */ /* 0x000fe40000010000 */
[----:B------:R-:W-:Y:S02]  /*1380*/  LEA.HI.X R73, R14, UR15, R5, 0x1, P1 ;  /* 0x0000000f0e497c11 */ /* 0x000fe400088f0c05 */
[----:B------:R-:W-:Y:S02]  /*1390*/  SHF.L.U32 R162, R105, 0x10, RZ ;  /* 0x0000001069a27819 */ /* 0x000fe400000006ff */
[----:B------:R-:W-:Y:S02]  /*13a0*/  IADD3 R13, R4, 0xc800, RZ ;  /* 0x0000c800040d7810 */ /* 0x000fe40007ffe0ff */
[----:B------:R-:W5:Y:S01]  /*13b0*/  LDG.E.64.CONSTANT R72, desc[UR12][R72.64] ;  /* 0x0000000c48487981 */ /* 0x000f62000c1e9b00 */
[----:B0-----:R-:W-:Y:S01]  /*13c0*/  FFMA.FTZ R9, R3, R3, R6 ;  /* 0x0000000303097223 */ /* 0x001fe20000010006 */
[----:B------:R-:W-:Y:S01]  /*13d0*/  PRMT R3, R105, 0x7632, R3 ;  /* 0x0000763269037816 */ /* 0x000fe20000000003 */
[----:B------:R-:W-:Y:S01]  /*13e0*/  FADD.FTZ R7, R7, R162 ;  /* 0x000000a207077221 */ /* 0x000fe20000010000 */
[----:B------:R-:W-:-:S02]  /*13f0*/  IADD3 R13, P2, R13, R2, RZ ;  /* 0x000000020d0d7210 */ /* 0x000fc40007f5e0ff */
[----:B------:R-:W-:Y:S02]  /*1400*/  SHF.L.U32 R6, R3, 0x10, RZ ;  /* 0x0000001003067819 */ /* 0x000fe400000006ff */
[----:B------:R-:W-:-:S03]  /*1410*/  LEA R70, P1, R13, UR14, 0x1 ;  /* 0x0000000e0d467c11 */ /* 0x000fc6000f8208ff */
[----:B------:R-:W-:Y:S01]  /*1420*/  FADD.FTZ R8, R7, R6 ;  /* 0x0000000607087221 */ /* 0x000fe20000010000 */
[----:B------:R-:W-:Y:S01]  /*1430*/  IADD3.X R7, RZ, R34, RZ, P2, !PT ;  /* 0x00000022ff077210 */ /* 0x000fe200017fe4ff */
[----:B------:R-:W-:Y:S01]  /*1440*/  STL [R1+0x68], R10 ;  /* 0x0000680a01007387 */ /* 0x000fe20000100800 */
[----:B------:R-:W-:Y:S02]  /*1450*/  FFMA.FTZ R9, R162, R162, R9 ;  /* 0x000000a2a2097223 */ /* 0x000fe40000010009 */
[----:B------:R-:W-:Y:S01]  /*1460*/  LEA.HI.X R71, R13, UR15, R7, 0x1, P1 ;  /* 0x0000000f0d477c11 */ /* 0x000fe200088f0c07 */
[----:B------:R0:W-:Y:S01]  /*1470*/  STL [R1+0x6c], R5 ;  /* 0x00006c0501007387 */ /* 0x0001e20000100800 */
[----:B------:R-:W-:Y:S01]  /*1480*/  SHF.L.U32 R161, R102, 0x10, RZ ;  /* 0x0000001066a17819 */ /* 0x000fe200000006ff */
[----:B------:R-:W-:Y:S01]  /*1490*/  FFMA.FTZ R6, R6, R6, R9 ;  /* 0x0000000606067223 */ /* 0x000fe20000010009 */
[----:B------:R-:W-:Y:S02]  /*14a0*/  PRMT R3, R102, 0x7632, R3 ;  /* 0x0000763266037816 */ /* 0x000fe40000000003 */
[----:B------:R-:W5:Y:S01]  /*14b0*/  LDG.E.64.CONSTANT R70, desc[UR12][R70.64] ;  /* 0x0000000c46467981 */ /* 0x000f62000c1e9b00 */
[----:B0-----:R-:W-:Y:S01]  /*14c0*/  IADD3 R5, R4, 0xd200, RZ ;  /* 0x0000d20004057810 */ /* 0x001fe20007ffe0ff */
[----:B------:R-:W-:Y:S01]  /*14d0*/  FADD.FTZ R8, R8, R161 ;  /* 0x000000a108087221 */ /* 0x000fe20000010000 */
[----:B------:R-:W-:-:S02]  /*14e0*/  SHF.L.U32 R3, R3, 0x10, RZ ;  /* 0x0000001003037819 */ /* 0x000fc400000006ff */
[----:B------:R-:W-:Y:S01]  /*14f0*/  IADD3 R12, P1, R5, R2, RZ ;  /* 0x00000002050c7210 */ /* 0x000fe20007f3e0ff */
[----:B------:R-:W-:Y:S01]  /*1500*/  FFMA.FTZ R6, R161, R161, R6 ;  /* 0x000000a1a1067223 */ /* 0x000fe20000010006 */
[----:B------:R0:W-:Y:S02]  /*1510*/  STL [R1+0x70], R7 ;  /* 0x0000700701007387 */ /* 0x0001e40000100800 */
[----:B------:R-:W-:Y:S01]  /*1520*/  IADD3.X R10, RZ, R34, RZ, P1, !PT ;  /* 0x00000022ff0a7210 */ /* 0x000fe20000ffe4ff */
[----:B------:R-:W-:Y:S01]  /*1530*/  FFMA.FTZ R9, R3, R3, R6 ;  /* 0x0000000303097223 */ /* 0x000fe20000010006 */
[----:B------:R-:W-:Y:S02]  /*1540*/  LEA R68, P1, R12, UR14, 0x1 ;  /* 0x0000000e0c447c11 */ /* 0x000fe4000f8208ff */
[C---:B------:R-:W-:Y:S01]  /*1550*/  SHF.L.U32 R160, R103.reuse, 0x10, RZ ;  /* 0x0000001067a07819 */ /* 0x040fe200000006ff */
[--C-:B0-----:R-:W-:Y:S01]  /*1560*/  FADD.FTZ R7, R8, R3.reuse ;  /* 0x0000000308077221 */ /* 0x101fe20000010000 */
[----:B------:R-:W-:-:S02]  /*1570*/  PRMT R3, R103, 0x7632, R3 ;  /* 0x0000763267037816 */ /* 0x000fc40000000003 */
[----:B------:R-:W-:Y:S01]  /*1580*/  LEA.HI.X R69, R12, UR15, R10, 0x1, P1 ;  /* 0x0000000f0c457c11 */ /* 0x000fe200088f0c0a */
[----:B------:R-:W-:Y:S01]  /*1590*/  FADD.FTZ R7, R7, R160 ;  /* 0x000000a007077221 */ /* 0x000fe20000010000 */
[----:B------:R-:W-:Y:S01]  /*15a0*/  SHF.L.U32 R6, R3, 0x10, RZ ;  /* 0x0000001003067819 */ /* 0x000fe200000006ff */
[----:B------:R-:W-:Y:S01]  /*15b0*/  FFMA.FTZ R9, R160, R160, R9 ;  /* 0x000000a0a0097223 */ /* 0x000fe20000010009 */
[----:B------:R-:W-:Y:S02]  /*15c0*/  IADD3 R11, R4, 0xdc00, RZ ;  /* 0x0000dc00040b7810 */ /* 0x000fe40007ffe0ff */
[----:B------:R-:W5:Y:S01]  /*15d0*/  LDG.E.64.CONSTANT R68, desc[UR12][R68.64] ;  /* 0x0000000c44447981 */ /* 0x000f62000c1e9b00 */
[C---:B------:R-:W-:Y:S01]  /*15e0*/  SHF.L.U32 R159, R100.reuse, 0x10, RZ ;  /* 0x00000010649f7819 */ /* 0x040fe200000006ff */
[----:B------:R-:W-:Y:S01]  /*15f0*/  FADD.FTZ R8, R7, R6 ;  /* 0x0000000607087221 */ /* 0x000fe20000010000 */
[----:B------:R-:W-:Y:S01]  /*1600*/  PRMT R3, R100, 0x7632, R3 ;  /* 0x0000763264037816 */ /* 0x000fe20000000003 */
[----:B------:R-:W-:Y:S01]  /*1610*/  FFMA.FTZ R6, R6, R6, R9 ;  /* 0x0000000606067223 */ /* 0x000fe20000010009 */
[----:B------:R-:W-:Y:S01]  /*1620*/  IADD3 R11, P1, R11, R2, RZ ;  /* 0x000000020b0b7210 */ /* 0x000fe20007f3e0ff */
[----:B------:R-:W-:Y:S01]  /*1630*/  FADD.FTZ R8, R8, R159 ;  /* 0x0000009f08087221 */ /* 0x000fe20000010000 */
[----:B------:R-:W-:Y:S01]  /*1640*/  SHF.L.U32 R3, R3, 0x10, RZ ;  /* 0x0000001003037819 */ /* 0x000fe200000006ff */
[----:B------:R-:W-:Y:S01]  /*1650*/  FFMA.FTZ R6, R159, R159, R6 ;  /* 0x0000009f9f067223 */ /* 0x000fe20000010006 */
[----:B------:R-:W-:-:S02]  /*1660*/  IADD3.X R35, RZ, R34, RZ, P1, !PT ;  /* 0x00000022ff237210 */ /* 0x000fc40000ffe4ff */
[----:B------:R-:W-:Y:S01]  /*1670*/  LEA R66, P1, R11, UR14, 0x1 ;  /* 0x0000000e0b427c11 */ /* 0x000fe2000f8208ff */
[----:B------:R-:W-:Y:S01]  /*1680*/  FADD.FTZ R7, R8, R3 ;  /* 0x0000000308077221 */ /* 0x000fe20000010000 */
[----:B------:R-:W-:Y:S01]  /*1690*/  FFMA.FTZ R9, R3, R3, R6 ;  /* 0x0000000303097223 */ /* 0x000fe20000010006 */
[----:B------:R-:W-:Y:S02]  /*16a0*/  SHF.L.U32 R158, R101, 0x10, RZ ;  /* 0x00000010659e7819 */ /* 0x000fe400000006ff */
[----:B------:R-:W-:Y:S02]  /*16b0*/  LEA.HI.X R67, R11, UR15, R35, 0x1, P1 ;  /* 0x0000000f0b437c11 */ /* 0x000fe400088f0c23 */
[----:B------:R-:W-:Y:S02]  /*16c0*/  PRMT R3, R101, 0x7632, R3 ;  /* 0x0000763265037816 */ /* 0x000fe40000000003 */
[----:B------:R-:W-:Y:S01]  /*16d0*/  IADD3 R5, R4, 0xe600, RZ ;  /* 0x0000e60004057810 */ /* 0x000fe20007ffe0ff */
[----:B------:R-:W-:Y:S01]  /*16e0*/  FADD.FTZ R7, R7, R158 ;  /* 0x0000009e07077221 */ /* 0x000fe20000010000 */
[----:B------:R-:W-:Y:S01]  /*16f0*/  SHF.L.U32 R6, R3, 0x10, RZ ;  /* 0x0000001003067819 */ /* 0x000fe200000006ff */
[----:B------:R-:W5:Y:S01]  /*1700*/  LDG.E.64.CONSTANT R66, desc[UR12][R66.64] ;  /* 0x0000000c42427981 */ /* 0x000f62000c1e9b00 */
[----:B------:R-:W-:-:S03]  /*1710*/  FFMA.FTZ R9, R158, R158, R9 ;  /* 0x0000009e9e097223 */ /* 0x000fc60000010009 */
[----:B------:R0:W-:Y:S01]  /*1720*/  STL [R1+0x74], R10 ;  /* 0x0000740a01007387 */ /* 0x0001e20000100800 */
[----:B------:R-:W-:Y:S01]  /*1730*/  FADD.FTZ R8, R7, R6 ;  /* 0x0000000607087221 */ /* 0x000fe20000010000 */
[----:B------:R-:W-:Y:S01]  /*1740*/  FFMA.FTZ R6, R6, R6, R9 ;  /* 0x0000000606067223 */ /* 0x000fe20000010009 */
[C---:B------:R-:W-:Y:S02]  /*1750*/  SHF.L.U32 R157, R98.reuse, 0x10, RZ ;  /* 0x00000010629d7819 */ /* 0x040fe400000006ff */
[----:B------:R-:W-:Y:S02]  /*1760*/  PRMT R3, R98, 0x7632, R3 ;  /* 0x0000763262037816 */ /* 0x000fe40000000003 */
[----:B0-----:R-:W-:-:S04]  /*1770*/  IADD3 R10, P2, R5, R2, RZ ;  /* 0x00000002050a7210 */ /* 0x001fc80007f5e0ff */
[----:B------:R-:W-:Y:S02]  /*1780*/  IADD3.X R9, RZ, R34, RZ, P2, !PT ;  /* 0x00000022ff097210 */ /* 0x000fe400017fe4ff */
[C---:B------:R-:W-:Y:S01]  /*1790*/  LEA R64, P1, R10.reuse, UR14, 0x1 ;  /* 0x0000000e0a407c11 */ /* 0x040fe2000f8208ff */
[----:B------:R-:W-:Y:S01]  /*17a0*/  STL [R1+0x84], R35 ;  /* 0x0000842301007387 */ /* 0x000fe20000100800 */
[----:B------:R-:W-:Y:S02]  /*17b0*/  SHF.L.U32 R5, R3, 0x10, RZ ;  /* 0x0000001003057819 */ /* 0x000fe400000006ff */
[----:B------:R-:W-:Y:S01]  /*17c0*/  LEA.HI.X R65, R10, UR15, R9, 0x1, P1 ;  /* 0x0000000f0a417c11 */ /* 0x000fe200088f0c09 */
[----:B------:R0:W-:Y:S01]  /*17d0*/  STL [R1+0x88], R9 ;  /* 0x0000880901007387 */ /* 0x0001e20000100800 */
[----:B------:R-:W-:Y:S01]  /*17e0*/  FADD.FTZ R8, R8, R157 ;  /* 0x0000009d08087221 */ /* 0x000fe20000010000 */
[----:B------:R-:W-:Y:S01]  /*17f0*/  FFMA.FTZ R6, R157, R157, R6 ;  /* 0x0000009d9d067223 */ /* 0x000fe20000010006 */
[----:B------:R-:W-:-:S02]  /*1800*/  SHF.L.U32 R156, R99, 0x10, RZ ;  /* 0x00000010639c7819 */ /* 0x000fc400000006ff */
[----:B------:R-:W-:Y:S01]  /*1810*/  PRMT R3, R99, 0x7632, R3 ;  /* 0x0000763263037816 */ /* 0x000fe20000000003 */
[----:B------:R-:W-:Y:S01]  /*1820*/  FADD.FTZ R7, R8, R5 ;  /* 0x0000000508077221 */ /* 0x000fe20000010000 */
[----:B------:R-:W5:Y:S01]  /*1830*/  LDG.E.64.CONSTANT R64, desc[UR12][R64.64] ;  /* 0x0000000c40407981 */ /* 0x000f62000c1e9b00 */
[----:B0-----:R-:W-:Y:S01]  /*1840*/  IADD3 R9, R4, 0xf000, RZ ;  /* 0x0000f00004097810 */ /* 0x001fe20007ffe0ff */
[----:B------:R-:W-:Y:S01]  /*1850*/  FFMA.FTZ R5, R5, R5, R6 ;  /* 0x0000000505057223 */ /* 0x000fe20000010006 */
[----:B------:R-:W-:Y:S02]  /*1860*/  SHF.L.U32 R6, R3, 0x10, RZ ;  /* 0x0000001003067819 */ /* 0x000fe400000006ff */
[----:B------:R-:W-:Y:S01]  /*1870*/  IADD3 R9, P1, R9, R2, RZ ;  /* 0x0000000209097210 */ /* 0x000fe20007f3e0ff */
[----:B------:R-:W-:Y:S01]  /*1880*/  FADD.FTZ R7, R7, R156 ;  /* 0x0000009c07077221 */ /* 0x000fe20000010000 */
[----:B------:R-:W-:Y:S02]  /*1890*/  SHF.L.U32 R155, R96, 0x10, RZ ;  /* 0x00000010609b7819 */ /* 0x000fe400000006ff */
[----:B------:R-:W-:-:S02]  /*18a0*/  IADD3.X R35, RZ, R34, RZ, P1, !PT ;  /* 0x00000022ff237210 */ /* 0x000fc40000ffe4ff */
[----:B------:R-:W-:Y:S01]  /*18b0*/  LEA R62, P1, R9, UR14, 0x1 ;  /* 0x0000000e093e7c11 */ /* 0x000fe2000f8208ff */
[----:B------:R-:W-:Y:S01]  /*18c0*/  FFMA.FTZ R5, R156, R156, R5 ;  /* 0x0000009c9c057223 */ /* 0x000fe20000010005 */
[----:B------:R-:W-:Y:S01]  /*18d0*/  PRMT R3, R96, 0x7632, R3 ;  /* 0x0000763260037816 */ /* 0x000fe20000000003 */
[----:B------:R-:W-:Y:S01]  /*18e0*/  FADD.FTZ R8, R7, R6 ;  /* 0x0000000607087221 */ /* 0x000fe20000010000 */
[----:B------:R-:W-:Y:S01]  /*18f0*/  LEA.HI.X R63, R9, UR15, R35, 0x1, P1 ;  /* 0x0000000f093f7c11 */ /* 0x000fe200088f0c23 */
[----:B------:R-:W-:Y:S01]  /*1900*/  FFMA.FTZ R6, R6, R6, R5 ;  /* 0x0000000606067223 */ /* 0x000fe20000010005 */
[----:B------:R-:W-:Y:S01]  /*1910*/  SHF.L.U32 R3, R3, 0x10, RZ ;  /* 0x0000001003037819 */ /* 0x000fe200000006ff */
[----:B------:R-:W-:Y:S01]  /*1920*/  FADD.FTZ R8, R8, R155 ;  /* 0x0000009b08087221 */ /* 0x000fe20000010000 */
[----:B------:R-:W-:Y:S01]  /*1930*/  IADD3 R5, R4, 0xfa00, RZ ;  /* 0x0000fa0004057810 */ /* 0x000fe20007ffe0ff */
[----:B------:R0:W-:Y:S04]  /*1940*/  STL [R1+0x8c], R35 ;  /* 0x00008c2301007387 */ /* 0x0001e80000100800 */
[----:B------:R-:W5:Y:S01]  /*1950*/  LDG.E.64.CONSTANT R62, desc[UR12][R62.64] ;  /* 0x0000000c3e3e7981 */ /* 0x000f62000c1e9b00 */
[----:B0-----:R-:W-:Y:S01]  /*1960*/  FADD.FTZ R35, R8, R3 ;  /* 0x0000000308237221 */ /* 0x001fe20000010000 */
[----:B------:R-:W-:-:S04]  /*1970*/  IADD3 R8, P1, R5, R2, RZ ;  /* 0x0000000205087210 */ /* 0x000fc80007f3e0ff */
[----:B------:R-:W-:Y:S02]  /*1980*/  IADD3.X R36, RZ, R34, RZ, P1, !PT ;  /* 0x00000022ff247210 */ /* 0x000fe40000ffe4ff */
[----:B------:R-:W-:Y:S01]  /*1990*/  LEA R60, P1, R8, UR14, 0x1 ;  /* 0x0000000e083c7c11 */ /* 0x000fe2000f8208ff */
[----:B------:R-:W-:-:S03]  /*19a0*/  FFMA.FTZ R6, R155, R155, R6 ;  /* 0x0000009b9b067223 */ /* 0x000fc60000010006 */
[----:B------:R-:W-:Y:S01]  /*19b0*/  LEA.HI.X R61, R8, UR15, R36, 0x1, P1 ;  /* 0x0000000f083d7c11 */ /* 0x000fe200088f0c24 */
[----:B------:R-:W-:Y:S01]  /*19c0*/  FFMA.FTZ R37, R3, R3, R6 ;  /* 0x0000000303257223 */ /* 0x000fe20000010006 */
[----:B------:R-:W-:Y:S02]  /*19d0*/  IADD3 R7, R4, 0x10400, RZ ;  /* 0x0001040004077810 */ /* 0x000fe40007ffe0ff */
[C---:B------:R-:W-:Y:S02]  /*19e0*/  SHF.L.U32 R154, R97.reuse, 0x10, RZ ;  /* 0x00000010619a7819 */ /* 0x040fe400000006ff */
[----:B------:R-:W-:Y:S01]  /*19f0*/  PRMT R3, R97, 0x7632, R3 ;  /* 0x0000763261037816 */ /* 0x000fe20000000003 */
[----:B------:R-:W5:Y:S01]  /*1a00*/  LDG.E.64.CONSTANT R60, desc[UR12][R60.64] ;  /* 0x0000000c3c3c7981 */ /* 0x000f62000c1e9b00 */
[----:B------:R-:W-:Y:S01]  /*1a10*/  IADD3 R7, P1, R7, R2, RZ ;  /* 0x0000000207077210 */ /* 0x000fe20007f3e0ff */
[----:B------:R-:W-:Y:S01]  /*1a20*/  FADD.FTZ R35, R35, R154 ;  /* 0x0000009a23237221 */ /* 0x000fe20000010000 */
[----:B------:R-:W-:Y:S01]  /*1a30*/  SHF.L.U32 R6, R3, 0x10, RZ ;  /* 0x0000001003067819 */ /* 0x000fe200000006ff */
[----:B------:R-:W-:Y:S01]  /*1a40*/  FFMA.FTZ R37, R154, R154, R37 ;  /* 0x0000009a9a257223 */ /* 0x000fe20000010025 */
[----:B------:R-:W-:Y:S01]  /*1a50*/  IADD3.X R48, RZ, R34, RZ, P1, !PT ;  /* 0x00000022ff307210 */ /* 0x000fe20000ffe4ff */
[----:B------:R0:W-:Y:S01]  /*1a60*/  STL [R1+0x78], R36 ;  /* 0x0000782401007387 */ /* 0x0001e20000100800 */
[----:B------:R-:W-:-:S02]  /*1a70*/  LEA R58, P1, R7, UR14, 0x1 ;  /* 0x0000000e073a7c11 */ /* 0x000fc4000f8208ff */
[C---:B------:R-:W-:Y:S02]  /*1a80*/  SHF.L.U32 R153, R94.reuse, 0x10, RZ ;  /* 0x000000105e997819 */ /* 0x040fe400000006ff */
[----:B------:R-:W-:Y:S02]  /*1a90*/  PRMT R3, R94, 0x7632, R3 ;  /* 0x000076325e037816 */ /* 0x000fe40000000003 */
[----:B------:R-:W-:Y:S01]  /*1aa0*/  LEA.HI.X R59, R7, UR15, R48, 0x1, P1 ;  /* 0x0000000f073b7c11 */ /* 0x000fe200088f0c30 */
[----:B0-----:R-:W-:Y:S01]  /*1ab0*/  FADD.FTZ R36, R35, R6 ;  /* 0x0000000623247221 */ /* 0x001fe20000010000 */
[----:B------:R-:W-:Y:S01]  /*1ac0*/  FFMA.FTZ R6, R6, R6, R37 ;  /* 0x0000000606067223 */ /* 0x000fe20000010025 */
[----:B------:R-:W-:-:S03]  /*1ad0*/  SHF.L.U32 R38, R3, 0x10, RZ ;  /* 0x0000001003267819 */ /* 0x000fc600000006ff */
[----:B------:R-:W5:Y:S01]  /*1ae0*/  LDG.E.64.CONSTANT R58, desc[UR12][R58.64] ;  /* 0x0000000c3a3a7981 */ /* 0x000f62000c1e9b00 */
[----:B------:R-:W-:Y:S01]  /*1af0*/  IADD3 R5, R4, 0x10e00, RZ ;  /* 0x00010e0004057810 */ /* 0x000fe20007ffe0ff */
[----:B------:R-:W-:Y:S01]  /*1b00*/  FFMA.FTZ R3, R153, R153, R6 ;  /* 0x0000009999037223 */ /* 0x000fe20000010006 */
[----:B------:R-:W-:Y:S01]  /*1b10*/  FADD.FTZ R36, R36, R153 ;  /* 0x0000009924247221 */ /* 0x000fe20000010000 */
[----:B------:R-:W-:Y:S02]  /*1b20*/  SHF.L.U32 R152, R95, 0x10, RZ ;  /* 0x000000105f987819 */ /* 0x000fe400000006ff */
[--C-:B------:R-:W-:Y:S01]  /*1b30*/  FFMA.FTZ R35, R38, R38, R3.reuse ;  /* 0x0000002626237223 */ /* 0x100fe20000010003 */
[----:B------:R-:W-:Y:S01]  /*1b40*/  IADD3 R6, P2, R5, R2, RZ ;  /* 0x0000000205067210 */ /* 0x000fe20007f5e0ff */
[----:B------:R-:W-:Y:S01]  /*1b50*/  FADD.FTZ R5, R36, R38 ;  /* 0x0000002624057221 */ /* 0x000fe20000010000 */
[----:B------:R-:W-:Y:S02]  /*1b60*/  PRMT R3, R95, 0x7632, R3 ;  /* 0x000076325f037816 */ /* 0x000fe40000000003 */
[----:B------:R-:W-:-:S02]  /*1b70*/  IADD3.X R37, RZ, R34, RZ, P2, !PT ;  /* 0x00000022ff257210 */ /* 0x000fc400017fe4ff */
[C---:B------:R-:W-:Y:S02]  /*1b80*/  LEA R56, P1, R6.reuse, UR14, 0x1 ;  /* 0x0000000e06387c11 */ /* 0x040fe4000f8208ff */
[----:B------:R-:W-:Y:S01]  /*1b90*/  SHF.L.U32 R36, R3, 0x10, RZ ;  /* 0x0000001003247819 */ /* 0x000fe200000006ff */
[----:B------:R-:W-:Y:S01]  /*1ba0*/  FADD.FTZ R3, R5, R152 ;  /* 0x0000009805037221 */ /* 0x000fe20000010000 */
[----:B------:R-:W-:Y:S01]  /*1bb0*/  LEA.HI.X R57, R6, UR15, R37, 0x1, P1 ;  /* 0x0000000f06397c11 */ /* 0x000fe200088f0c25 */
[----:B------:R-:W-:Y:S01]  /*1bc0*/  FFMA.FTZ R35, R152, R152, R35 ;  /* 0x0000009898237223 */ /* 0x000fe20000010023 */
[C---:B------:R-:W-:Y:S01]  /*1bd0*/  SHF.L.U32 R151, R92.reuse, 0x10, RZ ;  /* 0x000000105c977819 */ /* 0x040fe200000006ff */
[----:B------:R-:W-:Y:S01]  /*1be0*/  FADD.FTZ R38, R3, R36 ;  /* 0x0000002403267221 */ /* 0x000fe20000010000 */
[----:B------:R-:W-:Y:S02]  /*1bf0*/  PRMT R3, R92, 0x7632, R3 ;  /* 0x000076325c037816 */ /* 0x000fe40000000003 */
[----:B------:R-:W-:Y:S01]  /*1c00*/  IADD3 R5, R4, 0x11800, RZ ;  /* 0x0001180004057810 */ /* 0x000fe20007ffe0ff */
[----:B------:R-:W-:Y:S01]  /*1c10*/  FFMA.FTZ R36, R36, R36, R35 ;  /* 0x0000002424247223 */ /* 0x000fe20000010023 */
[----:B------:R-:W5:Y:S01]  /*1c20*/  LDG.E.64.CONSTANT R56, desc[UR12][R56.64] ;  /* 0x0000000c38387981 */ /* 0x000f62000c1e9b00 */
[----:B------:R-:W-:Y:S01]  /*1c30*/  SHF.L.U32 R35, R3, 0x10, RZ ;  /* 0x0000001003237819 */ /* 0x000fe200000006ff */
[----:B------:R-:W-:Y:S01]  /*1c40*/  FADD.FTZ R38, R38, R151 ;  /* 0x0000009726267221 */ /* 0x000fe20000010000 */
[----:B------:R-:W-:Y:S01]  /*1c50*/  IADD3 R5, P1, R5, R2, RZ ;  /* 0x0000000205057210 */ /* 0x000fe20007f3e0ff */
[----:B------:R0:W-:Y:S01]  /*1c60*/  STL [R1+0x80], R48 ;  /* 0x0000803001007387 */ /* 0x0001e20000100800 */
[----:B------:R-:W-:Y:S01]  /*1c70*/  FFMA.FTZ R36, R151, R151, R36 ;  /* 0x0000009797247223 */ /* 0x000fe20000010024 */
[----:B------:R-:W-:-:S02]  /*1c80*/  SHF.L.U32 R150, R93, 0x10, RZ ;  /* 0x000000105d967819 */ /* 0x000fc400000006ff */
[----:B------:R1:W-:Y:S01]  /*1c90*/  STL [R1+0x98], R37 ;  /* 0x0000982501007387 */ /* 0x0003e20000100800 */
[----:B------:R-:W-:Y:S02]  /*1ca0*/  PRMT R3, R93, 0x7632, R3 ;  /* 0x000076325d037816 */ /* 0x000fe40000000003 */
[----:B0-----:R-:W-:Y:S02]  /*1cb0*/  IADD3.X R48, RZ, R34, RZ, P1, !PT ;  /* 0x00000022ff307210 */ /* 0x001fe40000ffe4ff */
[----:B------:R-:W-:Y:S01]  /*1cc0*/  LEA R54, P1, R5, UR14, 0x1 ;  /* 0x0000000e05367c11 */ /* 0x000fe2000f8208ff */
[----:B-1----:R-:W-:Y:S01]  /*1cd0*/  FADD.FTZ R37, R38, R35 ;  /* 0x0000002326257221 */ /* 0x002fe20000010000 */
[----:B------:R-:W-:Y:S01]  /*1ce0*/  FFMA.FTZ R35, R35, R35, R36 ;  /* 0x0000002323237223 */ /* 0x000fe20000010024 */
[----:B------:R-:W-:Y:S02]  /*1cf0*/  SHF.L.U32 R3, R3, 0x10, RZ ;  /* 0x0000001003037819 */ /* 0x000fe400000006ff */
[----:B------:R-:W-:Y:S01]  /*1d00*/  FADD.FTZ R37, R37, R150 ;  /* 0x0000009625257221 */ /* 0x000fe20000010000 */
[----:B------:R-:W-:Y:S01]  /*1d10*/  LEA.HI.X R55, R5, UR15, R48, 0x1, P1 ;  /* 0x0000000f05377c11 */ /* 0x000fe200088f0c30 */
[----:B------:R-:W-:-:S02]  /*1d20*/  FFMA.FTZ R36, R150, R150, R35 ;  /* 0x0000009696247223 */ /* 0x000fc40000010023 */
[----:B------:R-:W-:Y:S01]  /*1d30*/  FADD.FTZ R35, R37, R3 ;  /* 0x0000000325237221 */ /* 0x000fe20000010000 */
[C---:B------:R-:W-:Y:S01]  /*1d40*/  IADD3 R37, R4.reuse, 0x12200, RZ ;  /* 0x0001220004257810 */ /* 0x040fe20007ffe0ff */
[----:B------:R-:W-:Y:S01]  /*1d50*/  FFMA.FTZ R36, R3, R3, R36 ;  /* 0x0000000303247223 */ /* 0x000fe20000010024 */
[----:B------:R-:W5:Y:S01]  /*1d60*/  LDG.E.64.CONSTANT R54, desc[UR12][R54.64] ;  /* 0x0000000c36367981 */ /* 0x000f62000c1e9b00 */
[C---:B------:R-:W-:Y:S02]  /*1d70*/  IADD3 R3, R4.reuse, 0x12c00, RZ ;  /* 0x00012c0004037810 */ /* 0x040fe40007ffe0ff */
[----:B------:R-:W-:Y:S02]  /*1d80*/  IADD3 R38, R4, 0x13600, RZ ;  /* 0x0001360004267810 */ /* 0x000fe40007ffe0ff */
[----:B------:R-:W-:Y:S01]  /*1d90*/  IADD3 R4, P2, R37, R2, RZ ;  /* 0x0000000225047210 */ /* 0x000fe20007f5e0ff */
[----:B------:R0:W-:Y:S03]  /*1da0*/  STL [R1+0x9c], R48 ;  /* 0x00009c3001007387 */ /* 0x0001e60000100800 */
[----:B------:R-:W-:-:S02]  /*1db0*/  LEA R52, P3, R4, UR14, 0x1 ;  /* 0x0000000e04347c11 */ /* 0x000fc4000f8608ff */
[C---:B------:R-:W-:Y:S02]  /*1dc0*/  SHF.L.U32 R149, R90.reuse, 0x10, RZ ;  /* 0x000000105a957819 */ /* 0x040fe400000006ff */
[----:B0-----:R-:W-:Y:S02]  /*1dd0*/  IADD3.X R48, RZ, R34, RZ, P2, !PT ;  /* 0x00000022ff307210 */ /* 0x001fe400017fe4ff */
[----:B------:R-:W-:Y:S02]  /*1de0*/  PRMT R37, R90, 0x7632, R37 ;  /* 0x000076325a257816 */ /* 0x000fe40000000025 */
[----:B------:R-:W-:Y:S01]  /*1df0*/  LEA.HI.X R53, R4, UR15, R48, 0x1, P3 ;  /* 0x0000000f04357c11 */ /* 0x000fe200098f0c30 */
[----:B------:R-:W-:Y:S01]  /*1e00*/  FADD.FTZ R35, R35, R149 ;  /* 0x0000009523237221 */ /* 0x000fe20000010000 */
[----:B------:R-:W-:Y:S01]  /*1e10*/  SHF.L.U32 R37, R37, 0x10, RZ ;  /* 0x0000001025257819 */ /* 0x000fe200000006ff */
[----:B------:R-:W-:-:S03]  /*1e20*/  FFMA.FTZ R36, R149, R149, R36 ;  /* 0x0000009595247223 */ /* 0x000fc60000010024 */
[----:B------:R-:W5:Y:S01]  /*1e30*/  LDG.E.64.CONSTANT R52, desc[UR12][R52.64] ;  /* 0x0000000c34347981 */ /* 0x000f62000c1e9b00 */
[----:B------:R-:W-:Y:S01]  /*1e40*/  FADD.FTZ R113, R35, R37 ;  /* 0x0000002523717221 */ /* 0x000fe20000010000 */
[C---:B------:R-:W-:Y:S02]  /*1e50*/  SHF.L.U32 R148, R91.reuse, 0x10, RZ ;  /* 0x000000105b947819 */ /* 0x040fe400000006ff */
[----:B------:R-:W-:Y:S01]  /*1e60*/  PRMT R35, R91, 0x7632, R35 ;  /* 0x000076325b237816 */ /* 0x000fe20000000023 */
[----:B------:R-:W-:Y:S01]  /*1e70*/  FFMA.FTZ R36, R37, R37, R36 ;  /* 0x0000002525247223 */ /* 0x000fe20000010024 */
[----:B------:R-:W-:Y:S01]  /*1e80*/  IADD3 R3, P1, R3, R2, RZ ;  /* 0x0000000203037210 */ /* 0x000fe20007f3e0ff */
[----:B------:R-:W-:Y:S01]  /*1e90*/  FADD.FTZ R113, R113, R148 ;  /* 0x0000009471717221 */ /* 0x000fe20000010000 */
[----:B------:R-:W-:Y:S01]  /*1ea0*/  SHF.L.U32 R35, R35, 0x10, RZ ;  /* 0x0000001023237819 */ /* 0x000fe200000006ff */
[----:B------:R0:W-:Y:S01]  /*1eb0*/  STL [R1+0x94], R48 ;  /* 0x0000943001007387 */ /* 0x0001e20000100800 */
[----:B------:R-:W-:Y:S01]  /*1ec0*/  FFMA.FTZ R36, R148, R148, R36 ;  /* 0x0000009494247223 */ /* 0x000fe20000010024 */
[----:B------:R-:W-:-:S02]  /*1ed0*/  SHF.L.U32 R147, R88, 0x10, RZ ;  /* 0x0000001058937819 */ /* 0x000fc400000006ff */
[----:B------:R-:W-:Y:S01]  /*1ee0*/  PRMT R37, R88, 0x7632, R37 ;  /* 0x0000763258257816 */ /* 0x000fe20000000025 */
[----:B------:R-:W-:Y:S01]  /*1ef0*/  FADD.FTZ R113, R113, R35 ;  /* 0x0000002371717221 */ /* 0x000fe20000010000 */
[----:B------:R-:W-:Y:S01]  /*1f00*/  FFMA.FTZ R35, R35, R35, R36 ;  /* 0x0000002323237223 */ /* 0x000fe20000010024 */
[----:B0-----:R-:W-:Y:S02]  /*1f10*/  IADD3.X R48, RZ, R34, RZ, P1, !PT ;  /* 0x00000022ff307210 */ /* 0x001fe40000ffe4ff */
[----:B------:R-:W-:Y:S01]  /*1f20*/  LEA R50, P1, R3, UR14, 0x1 ;  /* 0x0000000e03327c11 */ /* 0x000fe2000f8208ff */
[----:B------:R-:W-:Y:S01]  /*1f30*/  FADD.FTZ R113, R113, R147 ;  /* 0x0000009371717221 */ /* 0x000fe20000010000 */
[----:B------:R-:W-:Y:S02]  /*1f40*/  SHF.L.U32 R37, R37, 0x10, RZ ;  /* 0x0000001025257819 */ /* 0x000fe400000006ff */
[----:B------:R-:W-:Y:S01]  /*1f50*/  LEA.HI.X R51, R3, UR15, R48, 0x1, P1 ;  /* 0x0000000f03337c11 */ /* 0x000fe200088f0c30 */
[----:B------:R-:W-:Y:S01]  /*1f60*/  FFMA.FTZ R35, R147, R147, R35 ;  /* 0x0000009393237223 */ /* 0x000fe20000010023 */
[----:B------:R-:W-:Y:S01]  /*1f70*/  SHF.L.U32 R146, R89, 0x10, RZ ;  /* 0x0000001059927819 */ /* 0x000fe200000006ff */
[----:B------:R-:W-:Y:S01]  /*1f80*/  FADD.FTZ R113, R113, R37 ;  /* 0x0000002571717221 */ /* 0x000fe20000010000 */
[----:B------:R-:W-:Y:S01]  /*1f90*/  PRMT R36, R89, 0x7632, R36 ;  /* 0x0000763259247816 */ /* 0x000fe20000000024 */
[----:B------:R-:W-:Y:S01]  /*1fa0*/  FFMA.FTZ R37, R37, R37, R35 ;  /* 0x0000002525257223 */ /* 0x000fe20000010023 */
[----:B------:R-:W5:Y:S01]  /*1fb0*/  LDG.E.64.CONSTANT R50, desc[UR12][R50.64] ;  /* 0x0000000c32327981 */ /* 0x000f62000c1e9b00 */
[----:B------:R-:W-:Y:S01]  /*1fc0*/  FADD.FTZ R113, R113, R146 ;  /* 0x0000009271717221 */ /* 0x000fe20000010000 */
[----:B------:R-:W-:Y:S01]  /*1fd0*/  SHF.L.U32 R36, R36, 0x10, RZ ;  /* 0x0000001024247819 */ /* 0x000fe200000006ff */
[----:B------:R-:W-:Y:S01]  /*1fe0*/  FFMA.FTZ R37, R146, R146, R37 ;  /* 0x0000009292257223 */ /* 0x000fe20000010025 */
[----:B------:R-:W-:-:S02]  /*1ff0*/  IADD3 R2, P2, R38, R2, RZ ;  /* 0x0000000226027210 */ /* 0x000fc40007f5e0ff */
[C---:B------:R-:W-:Y:S01]  /*2000*/  SHF.L.U32 R145, R86.reuse, 0x10, RZ ;  /* 0x0000001056917819 */ /* 0x040fe200000006ff */
[----:B------:R-:W-:Y:S01]  /*2010*/  FADD.FTZ R113, R113, R36 ;  /* 0x0000002471717221 */ /* 0x000fe20000010000 */
[----:B------:R-:W-:Y:S01]  /*2020*/  PRMT R35, R86, 0x7632, R35 ;  /* 0x0000763256237816 */ /* 0x000fe20000000023 */
[----:B------:R-:W-:Y:S01]  /*2030*/  FFMA.FTZ R36, R36, R36, R37 ;  /* 0x0000002424247223 */ /* 0x000fe20000010025 */
[----:B------:R-:W-:Y:S01]  /*2040*/  IADD3.X R118, RZ, R34, RZ, P2, !PT ;  /* 0x00000022ff767210 */ /* 0x000fe200017fe4ff */
[----:B------:R0:W-:Y:S01]  /*2050*/  STL [R1+0xa0], R48 ;  /* 0x0000a03001007387 */ /* 0x0001e20000100800 */
[----:B------:R-:W-:Y:S01]  /*2060*/  SHF.L.U32 R34, R35, 0x10, RZ ;  /* 0x0000001023227819 */ /* 0x000fe200000006ff */
[----:B------:R-:W-:Y:S01]  /*2070*/  FADD.FTZ R113, R113, R145 ;  /* 0x0000009171717221 */ /* 0x000fe20000010000 */
[----:B------:R-:W-:Y:S01]  /*2080*/  FFMA.FTZ R36, R145, R145, R36 ;  /* 0x0000009191247223 */ /* 0x000fe20000010024 */
[C---:B------:R-:W-:Y:S02]  /*2090*/  SHF.L.U32 R144, R87.reuse, 0x10, RZ ;  /* 0x0000001057907819 */ /* 0x040fe400000006ff */
[----:B------:R-:W-:Y:S01]  /*20a0*/  PRMT R35, R87, 0x7632, R35 ;  /* 0x0000763257237816 */ /* 0x000fe20000000023 */
[----:B------:R-:W-:Y:S01]  /*20b0*/  FADD.FTZ R113, R113, R34 ;  /* 0x0000002271717221 */ /* 0x000fe20000010000 */
[----:B0-----:R-:W-:Y:S01]  /*20c0*/  LEA R48, P1, R2, UR14, 0x1 ;  /* 0x0000000e02307c11 */ /* 0x001fe2000f8208ff */
[----:B------:R-:W-:Y:S01]  /*20d0*/  FFMA.FTZ R34, R34, R34, R36 ;  /* 0x0000002222227223 */ /* 0x000fe20000010024 */
[----:B------:R-:W-:-:S02]  /*20e0*/  SHF.L.U32 R35, R35, 0x10, RZ ;  /* 0x0000001023237819 */ /* 0x000fc400000006ff */
[----:B------:R-:W-:Y:S01]  /*20f0*/  LEA.HI.X R49, R2, UR15, R118, 0x1, P1 ;  /* 0x0000000f02317c11 */ /* 0x000fe200088f0c76 */
[----:B------:R-:W-:Y:S01]  /*2100*/  FADD.FTZ R113, R113, R144 ;  /* 0x0000009071717221 */ /* 0x000fe20000010000 */
[----:B------:R-:W-:Y:S01]  /*2110*/  FFMA.FTZ R34, R144, R144, R34 ;  /* 0x0000009090227223 */ /* 0x000fe20000010022 */
[C---:B------:R-:W-:Y:S02]  /*2120*/  SHF.L.U32 R143, R84.reuse, 0x10, RZ ;  /* 0x00000010548f7819 */ /* 0x040fe400000006ff */
[----:B------:R-:W-:Y:S01]  /*2130*/  SHF.L.U32 R142, R85, 0x10, RZ ;  /* 0x00000010558e7819 */ /* 0x000fe200000006ff */
[----:B------:R-:W5:Y:S01]  /*2140*/  LDG.E.64.CONSTANT R48, desc[UR12][R48.64] ;  /* 0x0000000c30307981 */ /* 0x000f62000c1e9b00 */
[----:B------:R-:W-:Y:S01]  /*2150*/  PRMT R36, R84, 0x7632, R36 ;  /* 0x0000763254247816 */ /* 0x000fe20000000024 */
[----:B------:R-:W-:Y:S01]  /*2160*/  FADD.FTZ R113, R113, R35 ;  /* 0x0000002371717221 */ /* 0x000fe20000010000 */
[--C-:B------:R-:W-:Y:S01]  /*2170*/  FFMA.FTZ R35, R35, R35, R34.reuse ;  /* 0x0000002323237223 */ /* 0x100fe20000010022 */
[----:B--2---:R-:W-:Y:S01]  /*2180*/  SHF.L.U32 R141, R82, 0x10, RZ ;  /* 0x00000010528d7819 */ /* 0x004fe200000006ff */
[----:B------:R0:W-:Y:S01]  /*2190*/  STL [R1+0x7c], R118 ;  /* 0x00007c7601007387 */ /* 0x0001e20000100800 */
[----:B------:R-:W-:Y:S01]  /*21a0*/  SHF.L.U32 R36, R36, 0x10, RZ ;  /* 0x0000001024247819 */ /* 0x000fe200000006ff */
[----:B------:R-:W-:Y:S01]  /*21b0*/  FADD.FTZ R113, R113, R143 ;  /* 0x0000008f71717221 */ /* 0x000fe20000010000 */
[----:B------:R-:W-:Y:S01]  /*21c0*/  FFMA.FTZ R35, R143, R143, R35 ;  /* 0x0000008f8f237223 */ /* 0x000fe20000010023 */
[----:B------:R-:W-:Y:S01]  /*21d0*/  PRMT R34, R85, 0x7632, R34 ;  /* 0x0000763255227816 */ /* 0x000fe20000000022 */
[----:B------:R-:W-:Y:S01]  /*21e0*/  ULDC.64 UR14, c[0x0][0x220] ;  /* 0x00008800000e7ab9 */ /* 0x000fe20000000a00 */
[----:B------:R-:W-:Y:S01]  /*21f0*/  FADD.FTZ R113, R113, R36 ;  /* 0x0000002471717221 */ /* 0x000fe20000010000 */
[----:B------:R-:W-:Y:S01]  /*2200*/  FFMA.FTZ R36, R36, R36, R35 ;  /* 0x0000002424247223 */ /* 0x000fe20000010023 */
[----:B------:R-:W-:-:S02]  /*2210*/  SHF.L.U32 R34, R34, 0x10, RZ ;  /* 0x0000001022227819 */ /* 0x000fc400000006ff */
[----:B------:R-:W-:Y:S01]  /*2220*/  FADD.FTZ R113, R113, R142 ;  /* 0x0000008e71717221 */ /* 0x000fe20000010000 */
[----:B------:R-:W-:Y:S01]  /*2230*/  FFMA.FTZ R36, R142, R142, R36 ;  /* 0x0000008e8e247223 */ /* 0x000fe20000010024 */
[----:B------:R-:W-:Y:S01]  /*2240*/  PRMT R35, R82, 0x7632, R35 ;  /* 0x0000763252237816 */ /* 0x000fe20000000023 */
[----:B0-----:R-:W2:Y:S01]  /*2250*/  LDL R118, [R1+0x130] ;  /* 0x0001300001767983 */ /* 0x001ea20000100800 */
[----:B------:R-:W-:Y:S01]  /*2260*/  FADD.FTZ R113, R113, R34 ;  /* 0x0000002271717221 */ /* 0x000fe20000010000 */
[----:B------:R-:W-:Y:S01]  /*2270*/  FFMA.FTZ R34, R34, R34, R36 ;  /* 0x0000002222227223 */ /* 0x000fe20000010024 */
[----:B------:R-:W-:Y:S02]  /*2280*/  SHF.L.U32 R35, R35, 0x10, RZ ;  /* 0x0000001023237819 */ /* 0x000fe400000006ff */
        /* <DEDUP_REMOVED lines=9> */
[C---:B---3--:R-:W-:Y:S02]  /*2320*/  SHF.L.U32 R139, R80.reuse, 0x10, RZ ;  /* 0x00000010508b7819 */ /* 0x048fe400000006ff */
        /* <DEDUP_REMOVED lines=27> */
[C---:B----4-:R-:W-:Y:S02]  /*24e0*/  SHF.L.U32 R135, R76.reuse, 0x10, RZ ;  /* 0x000000104c877819 */ /* 0x050fe400000006ff */
        /* <DEDUP_REMOVED lines=27> */
[----:B-----5:R-:W-:-:S02]  /*26a0*/  SHF.L.U32 R36, R72, 0x10, RZ ;  /* 0x0000001048247819 */ /* 0x020fc400000006ff */
        /* <DEDUP_REMOVED lines=182> */
[----:B------:R-:W-:Y:S01]  /*3210*/  FADD.FTZ R114, R113, R114 ;  /* 0x0000007271727221 */ /* 0x000fe20000010000 */
[----:B------:R-:W-:-:S04]  /*3220*/  ISETP.GT.U32.AND P1, PT, R117, 0x1f, PT ;  /* 0x0000001f7500780c */ /* 0x000fc80003f24070 */
[----:B--2---:R0:W-:Y:S01]  /*3230*/  STS.64 [R118], R114 ;  /* 0x0000007276007388 */ /* 0x0041e20000000a00 */
[----:B------:R-:W-:Y:S01]  /*3240*/  BSSY B0, `(.L_x_1704) ;  /* 0x0000034000007945 */ /* 0x000fe20003800000 */
[----:B0-----:R-:W-:Y:S02]  /*3250*/  SHF.L.U32 R114, R112, 0x1, RZ ;  /* 0x0000000170727819 */ /* 0x001fe400000006ff */
[----:B------:R-:W-:Y:S01]  /*3260*/  SHF.R.U32.HI R115, RZ, 0x1f, R112 ;  /* 0x0000001fff737819 */ /* 0x000fe20000011670 */
[----:B------:R-:W-:Y:S01]  /*3270*/  BAR.SYNC.DEFER_BLOCKING 0x0 ;  /* 0x0000000000007b1d */ /* 0x000fe20000010000 */
[C---:B------:R-:W-:Y:S02]  /*3280*/  IADD3 R112, P2, R114.reuse, UR14, RZ ;  /* 0x0000000e72707c10 */ /* 0x040fe4000ff5e0ff */
[----:B------:R-:W-:Y:S02]  /*3290*/  IADD3 R114, P3, R114, UR16, RZ ;  /* 0x0000001072727c10 */ /* 0x000fe4000ff7e0ff */
[----:B------:R-:W-:-:S02]  /*32a0*/  IADD3.X R113, R115, UR15, RZ, P2, !PT ;  /* 0x0000000f73717c10 */ /* 0x000fc400097fe4ff */
[----:B------:R-:W-:Y:S02]  /*32b0*/  IADD3.X R115, R115, UR17, RZ, P3, !PT ;  /* 0x0000001173737c10 */ /* 0x000fe40009ffe4ff */
[----:B------:R-:W-:Y:S01]  /*32c0*/  CS2R R116, SRZ ;  /* 0x0000000000747805 */ /* 0x000fe2000001ff00 */
[----:B------:R-:W-:Y:S06]  /*32d0*/  @P1 BRA `(.L_x_1705) ;  /* 0x0000000000a81947 */ /* 0x000fec0003800000 */
[----:B------:R-:W2:Y:S04]  /*32e0*/  LDL R119, [R1+0x124] ;  /* 0x0001240001777983 */ /* 0x000ea80000100800 */
[----:B------:R-:W3:Y:S04]  /*32f0*/  LDL R118, [R1+0x120] ;  /* 0x0001200001767983 */ /* 0x000ee80000100800 */
[----:B------:R-:W-:Y:S04]  /*3300*/  STL [R1+0x134], R0 ;  /* 0x0001340001007387 */ /* 0x000fe80000100800 */
[----:B--2---:R-:W0:Y:S04]  /*3310*/  LDS.64 R116, [R119] ;  /* 0x0000000077747984 */ /* 0x004e280000000a00 */
[----:B---3--:R-:W1:Y:S01]  /*3320*/  LDS.64 R118, [R118] ;  /* 0x0000000076767984 */ /* 0x008e620000000a00 */
[----:B0-----:R-:W-:Y:S01]  /*3330*/  FADD.FTZ R116, RZ, R116 ;  /* 0x00000074ff747221 */ /* 0x001fe20000010000 */
[----:B------:R-:W-:-:S03]  /*3340*/  FADD.FTZ R117, RZ, R117 ;  /* 0x00000075ff757221 */ /* 0x000fc60000010000 */
[----:B-1----:R-:W-:Y:S02]  /*3350*/  FADD.FTZ R0, R116, R118 ;  /* 0x0000007674007221 */ /* 0x002fe40000010000 */
[----:B------:R-:W2:Y:S01]  /*3360*/  LDL R116, [R1+0x11c] ;  /* 0x00011c0001747983 */ /* 0x000ea20000100800 */
[----:B------:R-:W-:-:S03]  /*3370*/  FADD.FTZ R118, R117, R119 ;  /* 0x0000007775767221 */ /* 0x000fc60000010000 */
[----:B--2---:R-:W0:Y:S02]  /*3380*/  LDS.64 R116, [R116] ;  /* 0x0000000074747984 */ /* 0x004e240000000a00 */
[----:B0-----:R-:W-:Y:S02]  /*3390*/  FADD.FTZ R119, R0, R116 ;  /* 0x0000007400777221 */ /* 0x001fe40000010000 */
[----:B------:R0:W5:Y:S04]  /*33a0*/  LDL.LU R0, [R1+0x134] ;  /* 0x0001340001007983 */ /* 0x0001680000300800 */
[----:B------:R-:W2:Y:S01]  /*33b0*/  LDL R116, [R1+0x118] ;  /* 0x0001180001747983 */ /* 0x000ea20000100800 */
[----:B------:R-:W-:-:S03]  /*33c0*/  FADD.FTZ R118, R118, R117 ;  /* 0x0000007576767221 */ /* 0x000fc60000010000 */
[----:B--2---:R-:W1:Y:S02]  /*33d0*/  LDS.64 R116, [R116] ;  /* 0x0000000074747984 */ /* 0x004e640000000a00 */
[----:B-1----:R-:W-:Y:S02]  /*33e0*/  FADD.FTZ R119, R119, R116 ;  /* 0x0000007477777221 */ /* 0x002fe40000010000 */
        /* <DEDUP_REMOVED lines=23> */
[----:B-1----:R-:W-:Y:S01]  /*3560*/  FADD.FTZ R116, R119, R116 ;  /* 0x0000007477747221 */ /* 0x002fe20000010000 */
[----:B0-----:R-:W-:-:S07]  /*3570*/  FADD.FTZ R117, R118, R117 ;  /* 0x0000007576757221 */ /* 0x001fce0000010000 */
.L_x_1705:
[----:B------:R-:W-:Y:S05]  /*3580*/  BSYNC B0 ;  /* 0x0000000000007941 */ /* 0x000fea0003800000 */
.L_x_1704:
[----:B------:R-:W0:Y:S04]  /*3590*/  SHFL.BFLY PT, R119, R117, 0x2, 0x1f ;  /* 0x0c401f0075777f89 */ /* 0x000e2800000e0000 */
[----:B------:R1:W-:Y:S04]  /*35a0*/  STL.64 [R1+0x140], R4 ;  /* 0x0001400401007387 */ /* 0x0003e80000100a00 */
[----:B------:R-:W-:Y:S04]  /*35b0*/  STL [R1+0x13c], R3 ;  /* 0x00013c0301007387 */ /* 0x000fe80000100800 */
[----:B------:R-:W-:Y:S04]  /*35c0*/  STL [R1+0x138], R2 ;  /* 0x0001380201007387 */ /* 0x000fe80000100800 */
[----:B-----5:R-:W-:Y:S01]  /*35d0*/  STL [R1+0x134], R0 ;  /* 0x0001340001007387 */ /* 0x020fe20000100800 */
[----:B-1----:R-:W1:Y:S01]  /*35e0*/  S2R R5, SR_TID.X ;  /* 0x0000000000057919 */ /* 0x002e620000002100 */
[----:B0-----:R-:W-:-:S02]  /*35f0*/  FADD.FTZ R117, R119, R117 ;  /* 0x0000007577757221 */ /* 0x001fc40000010000 */
[----:B------:R-:W0:Y:S04]  /*3600*/  SHFL.BFLY PT, R118, R116, 0x2, 0x1f ;  /* 0x0c401f0074767f89 */ /* 0x000e2800000e0000 */
[----:B------:R-:W2:Y:S01]  /*3610*/  LDL R119, [R1+0x12c] ;  /* 0x00012c0001777983 */ /* 0x000ea20000100800 */
[----:B-1----:R-:W-:Y:S01]  /*3620*/  LOP3.LUT P2, RZ, R5, 0xffffffe3, RZ, 0xc0, !PT ;  /* 0xffffffe305ff7812 */ /* 0x002fe2000784c0ff */
[----:B0-----:R-:W-:-:S12]  /*3630*/  FADD.FTZ R116, R118, R116 ;  /* 0x0000007476747221 */ /* 0x001fd80000010000 */
[----:B------:R-:W0:Y:S01]  /*3640*/  @!P2 LDC R0, c[0x0][0x10] ;  /* 0x00000400ff00ab82 */ /* 0x000e220000000800 */
[----:B------:R-:W-:Y:S01]  /*3650*/  ISETP.GT.U32.AND P1, PT, R5, 0x3f, PT ;  /* 0x0000003f0500780c */ /* 0x000fe20003f24070 */
[----:B------:R-:W1:Y:S04]  /*3660*/  SHFL.BFLY PT, R3, R116, 0x1, 0x1f ;  /* 0x0c201f0074037f89 */ /* 0x000e6800000e0000 */
[----:B------:R-:W3:Y:S02]  /*3670*/  SHFL.BFLY PT, R2, R117, 0x1, 0x1f ;  /* 0x0c201f0075027f89 */ /* 0x000ee400000e0000 */
[----:B------:R-:W4:Y:S01]  /*3680*/  @!P2 LDC.64 R4, c[0x0][0x248] ;  /* 0x00009200ff04ab82 */ /* 0x000f220000000a00 */
[----:B------:R-:W-:-:S05]  /*3690*/  MOV R118, UR4 ;  /* 0x0000000400767c02 */ /* 0x000fca0008000f00 */
[----:B0-----:R-:W-:Y:S02]  /*36a0*/  @!P2 IMAD R118, R0, R118, UR11 ;  /* 0x0000000b0076ae24 */ /* 0x001fe4000f8e0276 */
[----:B-1----:R-:W-:Y:S01]  /*36b0*/  FADD.FTZ R116, R116, R3 ;  /* 0x0000000374747221 */ /* 0x002fe20000010000 */
[----:B---3--:R-:W-:Y:S01]  /*36c0*/  FADD.FTZ R117, R117, R2 ;  /* 0x0000000275757221 */ /* 0x008fe20000010000 */
[----:B------:R-:W0:Y:S01]  /*36d0*/  @!P1 LDC R0, c[0x0][0x10] ;  /* 0x00000400ff009b82 */ /* 0x000e220000000800 */
[----:B--2---:R-:W-:-:S04]  /*36e0*/  @!P2 LEA R118, R118, R119, 0x6 ;  /* 0x000000777676a211 */ /* 0x004fc800078e30ff */
[----:B------:R-:W-:-:S05]  /*36f0*/  @!P2 SHF.L.U32 R118, R118, 0x1, RZ ;  /* 0x000000017676a819 */ /* 0x000fca00000006ff */
[----:B----4-:R-:W-:Y:S02]  /*3700*/  @!P2 IMAD.WIDE.U32 R118, R118, 0x4, R4 ;  /* 0x000000047676a825 */ /* 0x010fe400078e0004 */
[----:B------:R1:W5:Y:S04]  /*3710*/  LDL.LU.64 R4, [R1+0x140] ;  /* 0x0001400001047983 */ /* 0x0003680000300a00 */
[----:B------:R2:W-:Y:S04]  /*3720*/  @!P2 STG.E.64 desc[UR12][R118.64], R116 ;  /* 0x000000747600a986 */ /* 0x0005e8000c101b0c */
[----:B------:R1:W5:Y:S04]  /*3730*/  LDL.LU R3, [R1+0x13c] ;  /* 0x00013c0001037983 */ /* 0x0003680000300800 */
[----:B------:R1:W5:Y:S01]  /*3740*/  LDL.LU R2, [R1+0x138] ;  /* 0x0001380001027983 */ /* 0x0003620000300800 */
[----:B--2---:R-:W2:Y:S01]  /*3750*/  S2R R117, SR_TID.X ;  /* 0x0000000000757919 */ /* 0x004ea20000002100 */
[----:B------:R-:W-:Y:S01]  /*3760*/  MOV R116, UR4 ;  /* 0x0000000400747c02 */ /* 0x000fe20008000f00 */
[----:B------:R-:W3:Y:S04]  /*3770*/  @!P1 LDC.64 R118, c[0x0][0x248] ;  /* 0x00009200ff769b82 */ /* 0x000ee80000000a00 */
[----:B0-----:R-:W-:-:S02]  /*3780*/  @!P1 IMAD R116, R0, R116, UR11 ;  /* 0x0000000b00749e24 */ /* 0x001fc4000f8e0274 */
[----:B------:R1:W5:Y:S01]  /*3790*/  LDL.LU R0, [R1+0x134] ;  /* 0x0001340001007983 */ /* 0x0003620000300800 */
[----:B--2---:R-:W-:-:S04]  /*37a0*/  @!P1 LOP3.LUT R117, R117, 0x7ffffff8, RZ, 0xc0, !PT ;  /* 0x7ffffff875759812 */ /* 0x004fc800078ec0ff */
[----:B------:R-:W-:Y:S02]  /*37b0*/  @!P1 LEA R116, R116, R117, 0x6 ;  /* 0x0000007574749211 */ /* 0x000fe400078e30ff */
[----:B------:R-:W0:Y:S02]  /*37c0*/  S2R R117, SR_TID.X ;  /* 0x0000000000757919 */ /* 0x000e240000002100 */
[----:B0-----:R-:W-:-:S04]  /*37d0*/  @!P1 LOP3.LUT R117, R117, 0x7, RZ, 0xc0, !PT ;  /* 0x0000000775759812 */ /* 0x001fc800078ec0ff */
[----:B------:R-:W-:Y:S02]  /*37e0*/  @!P1 IADD3 R116, R116, R117, RZ ;  /* 0x0000007574749210 */ /* 0x000fe40007ffe0ff */
[----:B------:R-:W0:Y:S02]  /*37f0*/  S2R R117, SR_TID.X ;  /* 0x0000000000757919 */ /* 0x000e240000002100 */
[----:B------:R-:W-:Y:S01]  /*3800*/  @!P1 SHF.L.U32 R116, R116, 0x1, RZ ;  /* 0x0000000174749819 */ /* 0x000fe200000006ff */
[----:B------:R-:W-:Y:S01]  /*3810*/  BAR.SYNC.DEFER_BLOCKING 0x0 ;  /* 0x0000000000007b1d */ /* 0x000fe20000010000 */
[----:B0-----:R-:W-:-:S03]  /*3820*/  ISETP.NE.AND P2, PT, R117, RZ, PT ;  /* 0x000000ff7500720c */ /* 0x001fc60003f45270 */
[----:B---3--:R-:W-:-:S05]  /*3830*/  @!P1 IMAD.WIDE.U32 R116, R116, 0x4, R118 ;  /* 0x0000000474749825 */ /* 0x008fca00078e0076 */
[----:B------:R1:W-:Y:S05]  /*3840*/  @!P1 STL.64 [R1+0x10], R116 ;  /* 0x0000107401009387 */ /* 0x0003ea0000100a00 */
[----:B------:R-:W-:Y:S05]  /*3850*/  @P2 BRA `(.L_x_1706) ;  /* 0x0000000000442947 */ /* 0x000fea0003800000 */
[----:B------:R-:W-:Y:S02]  /*3860*/  ISETP.NE.AND P2, PT, RZ, UR18, PT ;  /* 0x00000012ff007c0c */ /* 0x000fe4000bf45270 */
[----:B------:R-:W-:Y:S02]  /*3870*/  MOV R118, 0x7ffffff9 ;  /* 0x7ffffff900767802 */ /* 0x000fe40000000f00 */
[----:B-1----:R-:W-:Y:S02]  /*3880*/  MOV R116, UR6 ;  /* 0x0000000600747c02 */ /* 0x002fe40008000f00 */
[----:B------:R-:W-:Y:S02]  /*3890*/  SEL R118, R118, 0x1, !P2 ;  /* 0x0000000176767807 */ /* 0x000fe40005000000 */
[----:B------:R-:W-:Y:S01]  /*38a0*/  MOV R117, UR7 ;  /* 0x0000000700757c02 */ /* 0x000fe20008000f00 */
[----:B------:R-:W-:Y:S06]  /*38b0*/  MEMBAR.ALL.GPU ;  /* 0x0000000000007992 */ /* 0x000fec000000a000 */
[----:B------:R-:W-:-:S00]  /*38c0*/  ERRBAR ;  /* 0x00000000000079ab */ /* 0x000fc00000000000 */
[----:B------:R-:W-:Y:S06]  /*38d0*/  CGAERRBAR ;  /* 0x00000000000075ab */ /* 0x000fec0000000000 */
[----:B------:R0:W5:Y:S02]  /*38e0*/  ATOM.E.ADD.STRONG.GPU PT, R118, desc[UR12][R116.64], R118 ;  /* 0x000000767476798a */ /* 0x00016400081ee1cc */
.L_x_1707:
        /* <DEDUP_REMOVED lines=8> */
.L_x_1706:
[----:B-1----:R-:W2:Y:S01]  /*3970*/  LDL.LU.64 R116, [R1+0x10] ;  /* 0x0000100001747983 */ /* 0x002ea20000300a00 */
[----:B------:R-:W-:Y:S05]  /*3980*/  WARPSYNC.ALL ;  /* 0x0000000000007948 */ /* 0x000fea0003800000 */
[----:B------:R-:W-:Y:S06]  /*3990*/  BAR.SYNC.DEFER_BLOCKING 0x0 ;  /* 0x0000000000007b1d */ /* 0x000fec0000010000 */
[----:B------:R-:W3:Y:S04]  /*39a0*/  LDG.E.64.CONSTANT R112, desc[UR12][R112.64] ;  /* 0x0000000c70707981 */ /* 0x000ee8000c1e9b00 */
[----:B------:R-:W4:Y:S01]  /*39b0*/  LDG.E.64.CONSTANT R114, desc[UR12][R114.64] ;  /* 0x0000000c72727981 */ /* 0x000f22000c1e9b00 */
[----:B------:R-:W-:-:S03]  /*39c0*/  HFMA2.MMA R118, -RZ, RZ, 0, 0 ;  /* 0x00000000ff767435 */ /* 0x000fc600000001ff */
[----:B-----5:R0:W-:Y:S04]  /*39d0*/  STL [R1+0x138], R2 ;  /* 0x0001380201007387 */ /* 0x0201e80000100800 */
[----:B------:R1:W-:Y:S04]  /*39e0*/  STL [R1+0x134], R0 ;  /* 0x0001340001007387 */ /* 0x0003e80000100800 */
[----:B--2---:R-:W2:Y:S01]  /*39f0*/  @!P1 LDG.E.64 R116, desc[UR12][R116.64] ;  /* 0x0000000c74749981 */ /* 0x004ea2000c1e1b00 */
[----:B0-----:R-:W0:Y:S01]  /*3a00*/  S2R R2, SR_TID.X ;  /* 0x0000000000027919 */ /* 0x001e220000002100 */
[----:B-1----:R-:W-:-:S02]  /*3a10*/  PRMT R0, R54, 0x7632, R0 ;  /* 0x0000763236007816 */ /* 0x002fc40000000000 */
        /* <DEDUP_REMOVED lines=57> */
[----:B----4-:R-:W-:Y:S01]  /*3db0*/  PRMT R54, R114, 0x7632, R54 ;  /* 0x0000763272367816 */ /* 0x010fe20000000036 */
[----:B--2---:R-:W-:Y:S01]  /*3dc0*/  @!P1 FADD.FTZ R118, RZ, R116 ;  /* 0x00000074ff769221 */ /* 0x004fe20000010000 */
[----:B------:R-:W-:Y:S01]  /*3dd0*/  MOV R116, RZ ;  /* 0x000000ff00747202 */ /* 0x000fe20000000f00 */
[----:B------:R-:W-:-:S03]  /*3de0*/  @!P1 FADD.FTZ R116, RZ, R117 ;  /* 0x00000075ff749221 */ /* 0x000fc60000010000 */
        /* <DEDUP_REMOVED lines=10> */
[----:B0-----:R-:W-:-:S03]  /*3e90*/  LOP3.LUT P1, RZ, R2, 0xffffffc7, RZ, 0xc0, !PT ;  /* 0xffffffc702ff7812 */ /* 0x001fc6000782c0ff */
[----:B------:R0:W5:Y:S01]  /*3ea0*/  LDL.LU R2, [R1+0x138] ;  /* 0x0001380001027983 */ /* 0x0001620000300800 */
[----:B-1----:R-:W-:-:S09]  /*3eb0*/  FADD.FTZ R116, R118, R116 ;  /* 0x0000007476747221 */ /* 0x002fd20000010000 */
[----:B------:R-:W-:Y:S01]  /*3ec0*/  @!P1 FMUL.FTZ R116, R116, 2.4414062863797880709e-05 ;  /* 0x37cccccd74749820 */ /* 0x000fe20000410000 */
[----:B--2---:R-:W-:-:S03]  /*3ed0*/  FADD.FTZ R117, R117, R119 ;  /* 0x0000007775757221 */ /* 0x004fc60000010000 */
[----:B------:R-:W-:-:S04]  /*3ee0*/  @!P1 FMUL.FTZ R118, R116, R116 ;  /* 0x0000007474769220 */ /* 0x000fc80000410000 */
[----:B------:R-:W-:Y:S02]  /*3ef0*/  @!P1 FFMA.FTZ R117, R117, 2.4414062863797880709e-05, -R118 ;  /* 0x37cccccd75759823 */ /* 0x000fe40000010876 */
[----:B------:R-:W1:Y:S03]  /*3f00*/  S2R R118, SR_TID.X ;  /* 0x0000000000767919 */ /* 0x000e660000002100 */
[----:B------:R-:W-:Y:S01]  /*3f10*/  @!P1 FMNMX.FTZ R117, RZ, R117, !PT ;  /* 0x00000075ff759209 */ /* 0x000fe20007810000 */
[----:B------:R2:W-:Y:S01]  /*3f20*/  STL.S16 [R1+0xb4], R0 ;  /* 0x0000b40001007387 */ /* 0x0005e20000100600 */
[----:B------:R-:W-:Y:S02]  /*3f30*/  PRMT R119, R57, 0x7632, R119 ;  /* 0x0000763239777816 */ /* 0x000fe40000000077 */
[----:B------:R-:W-:Y:S02]  /*3f40*/  PRMT R57, R50, 0x7632, R57 ;  /* 0x0000763232397816 */ /* 0x000fe40000000039 */
[----:B------:R-:W-:-:S02]  /*3f50*/  PRMT R50, R48, 0x7632, R50 ;  /* 0x0000763230327816 */ /* 0x000fc40000000032 */
[----:B------:R-:W-:Y:S01]  /*3f60*/  PRMT R48, R49, 0x7632, R48 ;  /* 0x0000763231307816 */ /* 0x000fe20000000030 */
[----:B--2---:R0:W5:Y:S01]  /*3f70*/  LDL.LU R0, [R1+0x134] ;  /* 0x0001340001007983 */ /* 0x0041620000300800 */
[----:B-1----:R-:W-:-:S05]  /*3f80*/  @!P1 LOP3.LUT R118, R118, 0xfffffff8, RZ, 0xc0, !PT ;  /* 0xfffffff876769812 */ /* 0x002fca00078ec0ff */
[----:B------:R1:W-:Y:S02]  /*3f90*/  @!P1 STS.64 [R118+UR8], R116 ;  /* 0x0000007476009988 */ /* 0x0003e40008000a08 */
[----:B-1----:R-:W-:Y:S02]  /*3fa0*/  PRMT R118, R55, 0x7632, R118 ;  /* 0x0000763237767816 */ /* 0x002fe40000000076 */
[----:B------:R-:W-:Y:S02]  /*3fb0*/  PRMT R117, R52, 0x7632, R117 ;  /* 0x0000763234757816 */ /* 0x000fe40000000075 */
[----:B------:R-:W-:Y:S01]  /*3fc0*/  PRMT R116, R53, 0x7632, R116 ;  /* 0x0000763235747816 */ /* 0x000fe20000000074 */
[----:B------:R0:W-:Y:S04]  /*3fd0*/  STL.S16 [R1+0xb8], R118 ;  /* 0x0000b87601007387 */ /* 0x0001e80000100600 */
[----:B------:R0:W-:Y:S04]  /*3fe0*/  STL.S16 [R1+0xc4], R117 ;  /* 0x0000c47501007387 */ /* 0x0001e80000100600 */
[----:B------:R0:W-:Y:S04]  /*3ff0*/  STL.S16 [R1+0xe0], R116 ;  /* 0x0000e07401007387 */ /* 0x0001e80000100600 */
[----:B------:R0:W-:Y:S04]  /*4000*/  STL.S16 [R1+0xc8], R57 ;  /* 0x0000c83901007387 */ /* 0x0001e80000100600 */
[----:B------:R0:W-:Y:S04]  /*4010*/  STL.S16 [R1+0xf4], R51 ;  /* 0x0000f43301007387 */ /* 0x0001e80000100600 */
[----:B------:R0:W-:Y:S04]  /*4020*/  STL.S16 [R1+0xd4], R50 ;  /* 0x0000d43201007387 */ /* 0x0001e80000100600 */
[----:B------:R0:W-:Y:S01]  /*4030*/  STL.S16 [R1+0xfc], R48 ;  /* 0x0000fc3001007387 */ /* 0x0001e20000100600 */
[----:B---3--:R-:W-:-:S02]  /*4040*/  PRMT R52, R112, 0x7632, R52 ;  /* 0x0000763270347816 */ /* 0x008fc40000000034 */
[----:B------:R-:W-:Y:S02]  /*4050*/  PRMT R53, R113, 0x7632, R53 ;  /* 0x0000763271357816 */ /* 0x000fe40000000035 */
[----:B------:R-:W-:Y:S01]  /*4060*/  PRMT R55, R115, 0x7632, R55 ;  /* 0x0000763273377816 */ /* 0x000fe20000000037 */
[----:B------:R-:W-:Y:S06]  /*4070*/  BAR.SYNC.DEFER_BLOCKING 0x0 ;  /* 0x0000000000007b1d */ /* 0x000fec0000010000 */
[----:B------:R-:W-:Y:S05]  /*4080*/  @P0 BRA `(.L_x_1709) ;  /* 0x00000000004c0947 */ /* 0x000fea0003800000 */
[----:B0-----:R-:W0:Y:S01]  /*4090*/  S2R R118, SR_TID.X ;  /* 0x0000000000767919 */ /* 0x001e220000002100 */
[----:B------:R-:W-:Y:S01]  /*40a0*/  USHF.L.U32 UR14, UR11, 0x3, URZ ;  /* 0x000000030b0e7899 */ /* 0x000fe2000800063f */
[----:B------:R-:W-:Y:S01]  /*40b0*/  MOV R49, UR10 ;  /* 0x0000000a00317c02 */ /* 0x000fe20008000f00 */
[----:B------:R-:W-:Y:S01]  /*40c0*/  USHF.L.U32 UR16, UR11, 0x3, URZ ;  /* 0x000000030b107899 */ /* 0x000fe2000800063f */
[----:B------:R-:W-:Y:S01]  /*40d0*/  MOV R50, UR10 ;  /* 0x0000000a00327c02 */ /* 0x000fe20008000f00 */
[----:B------:R-:W-:Y:S01]  /*40e0*/  ULOP3.LUT UR9, UR14, 0x8, URZ, 0xc0, !UPT ;  /* 0x000000080e097892 */ /* 0x000fe2000f8ec03f */
[----:B------:R-:W-:Y:S01]  /*40f0*/  MOV R48, UR5 ;  /* 0x0000000500307c02 */ /* 0x000fe20008000f00 */
[----:B------:R-:W-:-:S06]  /*4100*/  ULOP3.LUT UR15, UR16, 0x8, URZ, 0xc0, !UPT ;  /* 0x00000008100f7892 */ /* 0x000fcc000f8ec03f */
[C---:B0-----:R-:W-:Y:S01]  /*4110*/  IADD3 R116, R118.reuse, UR15, RZ ;  /* 0x0000000f76747c10 */ /* 0x041fe2000fffe0ff */
[----:B------:R-:W-:Y:S01]  /*4120*/  ULDC.64 UR14, c[0x0][0x240] ;  /* 0x00009000000e7ab9 */ /* 0x000fe20000000a00 */
[----:B------:R-:W-:Y:S02]  /*4130*/  IADD3 R57, R118, UR9, RZ ;  /* 0x0000000976397c10 */ /* 0x000fe4000fffe0ff */
[----:B------:R-:W-:Y:S02]  /*4140*/  LEA R49, P1, R49, R116, 0x4 ;  /* 0x0000007431317211 */ /* 0x000fe400078220ff */
[----:B------:R-:W-:-:S04]  /*4150*/  SHF.R.S32.HI R57, RZ, 0x1f, R57 ;  /* 0x0000001fff397819 */ /* 0x000fc80000011439 */
[----:B------:R-:W-:Y:S02]  /*4160*/  LEA.HI.X R50, R50, R57, R48, 0x4, P1 ;  /* 0x0000003932327211 */ /* 0x000fe400008f2430 */
[----:B------:R-:W-:-:S04]  /*4170*/  LEA R48, P1, R49, UR14, 0x3 ;  /* 0x0000000e31307c11 */ /* 0x000fc8000f8218ff */
[----:B------:R-:W-:Y:S02]  /*4180*/  LEA.HI.X R49, R49, UR15, R50, 0x3, P1 ;  /* 0x0000000f31317c11 */ /* 0x000fe400088f1c32 */
[----:B------:R-:W-:-:S06]  /*4190*/  LEA R50, R118, UR8, 0x3 ;  /* 0x0000000876327c11 */ /* 0x000fcc000f8e18ff */
[----:B------:R-:W0:Y:S04]  /*41a0*/  LDS.64 R50, [R50] ;  /* 0x0000000032327984 */ /* 0x000e280000000a00 */
[----:B0-----:R1:W-:Y:S02]  /*41b0*/  STG.E.64 desc[UR12][R48.64], R50 ;  /* 0x0000003230007986 */ /* 0x0013e4000c101b0c */
.L_x_1709:
[----:B------:R-:W-:Y:S05]  /*41c0*/  BSYNC B0 ;  /* 0x0000000000007941 */ /* 0x000fea0003800000 */
.L_x_1708:
[----:B01----:R-:W2:Y:S01]  /*41d0*/  LDL.LU R51, [R1+0x18] ;  /* 0x0000180001337983 */ /* 0x003ea20000300800 */
[----:B------:R-:W-:Y:S01]  /*41e0*/  ULDC.64 UR14, c[0x0][0x210] ;  /* 0x00008400000e7ab9 */ /* 0x000fe20000000a00 */
[----:B------:R-:W-:Y:S02]  /*41f0*/  ULDC UR9, c[0x0][0x230] ;  /* 0x00008c0000097ab9 */ /* 0x000fe40000000800 */
[----:B------:R-:W3:Y:S04]  /*4200*/  LDL R50, [R1+0x128] ;  /* 0x0001280001327983 */ /* 0x000ee80000100800 */
[----:B------:R-:W4:Y:S01]  /*4210*/  LDL.LU R116, [R1+0x8] ;  /* 0x0000080001747983 */ /* 0x000f220000300800 */
[----:B------:R-:W-:Y:S02]  /*4220*/  LEA R48, P1, R33, UR14, 0x1 ;  /* 0x0000000e21307c11 */ /* 0x000fe4000f8208ff */
[----:B------:R-:W-:Y:S01]  /*4230*/  SHF.L.U32 R110, R110, 0x10, RZ ;  /* 0x000000106e6e7819 */ /* 0x000fe200000006ff */
[----:B-----5:R-:W-:Y:S01]  /*4240*/  STL [R1+0x15c], R2 ;  /* 0x00015c0201007387 */ /* 0x020fe20000100800 */
[----:B------:R-:W-:-:S02]  /*4250*/  SHF.L.U32 R52, R52, 0x10, RZ ;  /* 0x0000001034347819 */ /* 0x000fc400000006ff */
[----:B------:R-:W-:Y:S02]  /*4260*/  SHF.L.U32 R57, R54, 0x10, RZ ;  /* 0x0000001036397819 */ /* 0x000fe400000006ff */
[----:B------:R-:W-:Y:S02]  /*4270*/  SHF.L.U32 R112, R112, 0x10, RZ ;  /* 0x0000001070707819 */ /* 0x000fe400000006ff */
[----:B--2---:R-:W-:Y:S02]  /*4280*/  LEA.HI.X R49, R33, UR15, R51, 0x1, P1 ;  /* 0x0000000f21317c11 */ /* 0x004fe400088f0c33 */
[----:B---3--:R-:W0:Y:S02]  /*4290*/  LDS.64 R50, [R50] ;  /* 0x0000000032327984 */ /* 0x008e240000000a00 */
[----:B0-----:R-:W-:Y:S01]  /*42a0*/  FADD.FTZ R33, R51, UR9 ;  /* 0x0000000933217e21 */ /* 0x001fe20008010000 */
[----:B------:R-:W-:Y:S01]  /*42b0*/  FADD.FTZ R110, -R50, R110 ;  /* 0x0000006e326e7221 */ /* 0x000fe20000010100 */
[----:B------:R-:W-:Y:S01]  /*42c0*/  FADD.FTZ R0, R0, -R50 ;  /* 0x8000003200007221 */ /* 0x000fe20000010000 */
[----:B------:R-:W-:-:S03]  /*42d0*/  SHF.L.U32 R51, R114, 0x10, RZ ;  /* 0x0000001072337819 */ /* 0x000fc600000006ff */
[----:B------:R-:W0:Y:S02]  /*42e0*/  MUFU.RSQ R33, R33 ;  /* 0x0000002100217308 */ /* 0x000e240000001400 */
[----:B0-----:R-:W-:Y:S01]  /*42f0*/  FMUL.FTZ R54, R33, R110 ;  /* 0x0000006e21367220 */ /* 0x001fe20000410000 */
[----:B------:R-:W-:-:S03]  /*4300*/  FMUL.FTZ R0, R0, R33 ;  /* 0x0000002100007220 */ /* 0x000fc60000410000 */
[----:B------:R-:W-:Y:S01]  /*4310*/  FFMA.FTZ R54, R54, R52, R57 ;  /* 0x0000003436367223 */ /* 0x000fe20000010039 */
[----:B------:R-:W-:-:S03]  /*4320*/  FFMA.FTZ R114, R0, R112, R51 ;  /* 0x0000007000727223 */ /* 0x000fc60000010033 */
[----:B------:R-:W-:Y:S01]  /*4330*/  FMUL.FTZ R110, R54, -1.4426950216293334961 ;  /* 0xbfb8aa3b366e7820 */ /* 0x000fe20000410000 */
[----:B------:R-:W-:-:S05]  /*4340*/  FMUL.FTZ R0, R114, -1.4426950216293334961 ;  /* 0xbfb8aa3b72007820 */ /* 0x000fca0000410000 */
[----:B------:R-:W0:Y:S08]  /*4350*/  MUFU.EX2 R110, R110 ;  /* 0x0000006e006e7308 */ /* 0x000e300000000800 */
[----:B------:R-:W1:Y:S01]  /*4360*/  MUFU.EX2 R0, R0 ;  /* 0x0000000000007308 */ /* 0x000e620000000800 */
[----:B0-----:R-:W-:-:S07]  /*4370*/  FADD.FTZ R110, R110, 1 ;  /* 0x3f8000006e6e7421 */ /* 0x001fce0000010000 */
[----:B------:R-:W0:Y:S01]  /*4380*/  MUFU.RCP R110, R110 ;  /* 0x0000006e006e7308 */ /* 0x000e220000001000 */
[----:B-1----:R-:W-:-:S07]  /*4390*/  FADD.FTZ R0, R0, 1 ;  /* 0x3f80000000007421 */ /* 0x002fce0000010000 */
[----:B------:R-:W1:Y:S01]  /*43a0*/  MUFU.RCP R0, R0 ;  /* 0x0000000000007308 */ /* 0x000e620000001000 */
[----:B0-----:R-:W-:Y:S01]  /*43b0*/  FMUL.FTZ R54, R54, R110 ;  /* 0x0000006e36367220 */ /* 0x001fe20000410000 */
[----:B----4-:R-:W-:Y:S02]  /*43c0*/  FADD.FTZ R110, R116, -R50 ;  /* 0x80000032746e7221 */ /* 0x010fe40000010000 */
[----:B------:R-:W2:Y:S04]  /*43d0*/  LDL.LU R116, [R1+0x4] ;  /* 0x0000040001747983 */ /* 0x000ea80000300800 */
[----:B------:R-:W3:Y:S01]  /*43e0*/  LDL.LU R2, [R1] ;  /* 0x0000000001027983 */ /* 0x000ee20000300800 */
[----:B-1----:R-:W-:Y:S01]  /*43f0*/  FMUL.FTZ R0, R114, R0 ;  /* 0x0000000072007220 */ /* 0x002fe20000410000 */
[----:B------:R-:W-:-:S04]  /*4400*/  SHF.L.U32 R113, R113, 0x10, RZ ;  /* 0x0000001071717819 */ /* 0x000fc800000006ff */
[----:B------:R-:W-:Y:S01]  /*4410*/  F2FP.BF16.F32.PACK_AB R54, R54, R0 ;  /* 0x000000003636723e */ /* 0x000fe200000010ff */
[----:B------:R-:W-:Y:S01]  /*4420*/  FMUL.FTZ R110, R33, R110 ;  /* 0x0000006e216e7220 */ /* 0x000fe20000410000 */
[----:B------:R-:W-:-:S03]  /*4430*/  SHF.L.U32 R0, R115, 0x10, RZ ;  /* 0x0000001073007819 */ /* 0x000fc600000006ff */
[----:B------:R0:W-:Y:S02]  /*4440*/  STG.E.U16 desc[UR12][R48.64], R54 ;  /* 0x0000003630007986 */ /* 0x0001e4000c10150c */
[----:B------:R-:W-:Y:S01]  /*4450*/  FFMA.FTZ R114, R110, R113, R0 ;  /* 0x000000716e727223 */ /* 0x000fe20000010000 */
[----:B0-----:R-:W-:-:S05]  /*4460*/  PRMT R54, R54, 0x7632, R54 ;  /* 0x0000763236367816 */ /* 0x001fca0000000036 */
[----:B------:R0:W-:Y:S02]  /*4470*/  STG.E.U16 desc[UR12][R48.64+0x2], R54 ;  /* 0x0000023630007986 */ /* 0x0001e4000c10150c */
[----:B0-----:R-:W-:-:S06]  /*4480*/  FMUL.FTZ R54, R114, -1.4426950216293334961 ;  /* 0xbfb8aa3b72367820 */ /* 0x001fcc0000410000 */
[----:B------:R-:W0:Y:S01]  /*4490*/  MUFU.EX2 R54, R54 ;  /* 0x0000003600367308 */ /* 0x000e220000000800 */
[----:B------:R-:W-:Y:S02]  /*44a0*/  SHF.L.U32 R111, R111, 0x10, RZ ;  /* 0x000000106f6f7819 */ /* 0x000fe400000006ff */
[----:B------:R-:W-:-:S03]  /*44b0*/  SHF.L.U32 R53, R53, 0x10, RZ ;  /* 0x0000001035357819 */ /* 0x000fc600000006ff */
[----:B------:R-:W-:Y:S01]  /*44c0*/  FADD.FTZ R111, -R50, R111 ;  /* 0x0000006f326f7221 */ /* 0x000fe20000010100 */
[----:B0-----:R-:W-:-:S04]  /*44d0*/  FADD.FTZ R54, R54, 1 ;  /* 0x3f80000036367421 */ /* 0x001fc80000010000 */
[----:B------:R0:W-:Y:S02]  /*44e0*/  MUFU.RCP R110, R54 ;  /* 0x00000036006e7308 */ /* 0x0001e40000001000 */
[----:B0-----:R-:W-:Y:S01]  /*44f0*/  SHF.L.U32 R54, R55, 0x10, RZ ;  /* 0x0000001037367819 */ /* 0x001fe200000006ff */
[----:B------:R-:W-:-:S04]  /*4500*/  FMUL.FTZ R55, R33, R111 ;  /* 0x0000006f21377220 */ /* 0x000fc80000410000 */
[----:B------:R-:W-:-:S04]  /*4510*/  FFMA.FTZ R55, R55, R53, R54 ;  /* 0x0000003537377223 */ /* 0x000fc80000010036 */
[----:B------:R-:W-:-:S06]  /*4520*/  FMUL.FTZ R111, R55, -1.4426950216293334961 ;  /* 0xbfb8aa3b376f7820 */ /* 0x000fcc0000410000 */
[----:B------:R-:W0:Y:S02]  /*4530*/  MUFU.EX2 R111, R111 ;  /* 0x0000006f006f7308 */ /* 0x000e240000000800 */
[----:B0-----:R-:W-:-:S06]  /*4540*/  FADD.FTZ R111, R111, 1 ;  /* 0x3f8000006f6f7421 */ /* 0x001fcc0000010000 */
[----:B------:R-:W0:Y:S01]  /*4550*/  MUFU.RCP R111, R111 ;  /* 0x0000006f006f7308 */ /* 0x000e220000001000 */
[----:B------:R-:W-:Y:S01]  /*4560*/  FMUL.FTZ R110, R114, R110 ;  /* 0x0000006e726e7220 */ /* 0x000fe20000410000 */
[----:B------:R-:W-:Y:S01]  /*4570*/  SHF.L.U32 R108, R108, 0x10, RZ ;  /* 0x000000106c6c7819 */ /* 0x000fe200000006ff */
[----:B0-----:R-:W-:-:S05]  /*4580*/  FMUL.FTZ R111, R55, R111 ;  /* 0x0000006f376f7220 */ /* 0x001fca0000410000 */
[----:B------:R-:W-:-:S04]  /*4590*/  F2FP.BF16.F32.PACK_AB R110, R111, R110 ;  /* 0x0000006e6f6e723e */ /* 0x000fc800000010ff */
[----:B------:R-:W-:Y:S01]  /*45a0*/  PRMT R55, R110, 0x7632, R55 ;  /* 0x000076326e377816 */ /* 0x000fe20000000037 */
[----:B------:R-:W-:Y:S04]  /*45b0*/  STG.E.U16 desc[UR12][R48.64+0x4], R110 ;  /* 0x0000046e30007986 */ /* 0x000fe8000c10150c */
[----:B------:R2:W-:Y:S01]  /*45c0*/  STG.E.U16 desc[UR12][R48.64+0x6], R55 ;  /* 0x0000063730007986 */ /* 0x0005e2000c10150c */
[----:B------:R-:W-:Y:S01]  /*45d0*/  FADD.FTZ R108, -R50, R108 ;  /* 0x0000006c326c7221 */ /* 0x000fe20000010100 */
[----:B------:R-:W-:-:S05]  /*45e0*/  SHF.L.U32 R109, R109, 0x10, RZ ;  /* 0x000000106d6d7819 */ /* 0x000fca00000006ff */
[----:B------:R-:W-:Y:S01]  /*45f0*/  FADD.FTZ R109, -R50, R109 ;  /* 0x0000006d326d7221 */ /* 0x000fe20000010100 */
[----:B------:R-:W-:Y:S01]  /*4600*/  SHF.L.U32 R106, R106, 0x10, RZ ;  /* 0x000000106a6a7819 */ /* 0x000fe200000006ff */
[--C-:B------:R-:W-:Y:S01]  /*4610*/  FADD.FTZ R165, R165, -R50.reuse ;  /* 0x80000032a5a57221 */ /* 0x100fe20000010000 */
[----:B------:R-:W-:-:S03]  /*4620*/  FADD.FTZ R114, R164, -R50 ;  /* 0x80000032a4727221 */ /* 0x000fc60000010000 */
[C---:B------:R-:W-:Y:S01]  /*4630*/  FMUL.FTZ R165, R33.reuse, R165 ;  /* 0x000000a521a57220 */ /* 0x040fe20000410000 */
[----:B------:R-:W-:-:S04]  /*4640*/  FMUL.FTZ R114, R33, R114 ;  /* 0x0000007221727220 */ /* 0x000fc80000410000 */
[----:B------:R-:W-:Y:S01]  /*4650*/  FFMA.FTZ R114, R113, R114, R0 ;  /* 0x0000007271727223 */ /* 0x000fe20000010000 */
[----:B------:R-:W-:-:S05]  /*4660*/  SHF.L.U32 R107, R107, 0x10, RZ ;  /* 0x000000106b6b7819 */ /* 0x000fca00000006ff */
[----:B------:R-:W-:-:S04]  /*4670*/  FADD.FTZ R107, -R50, R107 ;  /* 0x0000006b326b7221 */ /* 0x000fc80000010100 */
[----:B------:R-:W-:-:S04]  /*4680*/  FMUL.FTZ R107, R33, R107 ;  /* 0x0000006b216b7220 */ /* 0x000fc80000410000 */
[----:B------:R-:W-:Y:S01]  /*4690*/  FFMA.FTZ R107, R53, R107, R54 ;  /* 0x0000006b356b7223 */ /* 0x000fe20000010036 */
[----:B--2---:R-:W-:-:S04]  /*46a0*/  FADD.FTZ R48, R116, -R50 ;  /* 0x8000003274307221 */ /* 0x004fc80000010000 */
[----:B------:R-:W-:-:S04]  /*46b0*/  FMUL.FTZ R48, R33, R48 ;  /* 0x0000003021307220 */ /* 0x000fc80000410000 */
[----:B------:R-:W-:Y:S01]  /*46c0*/  FFMA.FTZ R49, R112, R48, R51 ;  /* 0x0000003070317223 */ /* 0x000fe20000010033 */
[----:B------:R-:W-:-:S04]  /*46d0*/  FMUL.FTZ R48, R33, R108 ;  /* 0x0000006c21307220 */ /* 0x000fc80000410000 */
[----:B------:R-:W-:-:S04]  /*46e0*/  FFMA.FTZ R48, R52, R48, R57 ;  /* 0x0000003034307223 */ /* 0x000fc80000010039 */
[----:B------:R-:W-:Y:S01]  /*46f0*/  FMUL.FTZ R108, R48, -1.4426950216293334961 ;  /* 0xbfb8aa3b306c7820 */ /* 0x000fe20000410000 */
[----:B------:R-:W-:-:S05]  /*4700*/  FMUL.FTZ R55, R49, -1.4426950216293334961 ;  /* 0xbfb8aa3b31377820 */ /* 0x000fca0000410000 */
[----:B------:R-:W0:Y:S01]  /*4710*/  MUFU.EX2 R108, R108 ;  /* 0x0000006c006c7308 */ /* 0x000e220000000800 */
[----:B---3--:R-:W-:-:S07]  /*4720*/  FADD.FTZ R110, R2, -R50 ;  /* 0x80000032026e7221 */ /* 0x008fce0000010000 */
[----:B------:R-:W1:Y:S01]  /*4730*/  MUFU.EX2 R55, R55 ;  /* 0x0000003700377308 */ /* 0x000e620000000800 */
[----:B------:R-:W-:Y:S01]  /*4740*/  FMUL.FTZ R110, R33, R110 ;  /* 0x0000006e216e7220 */ /* 0x000fe20000410000 */
[----:B0-----:R-:W-:-:S03]  /*4750*/  FADD.FTZ R111, R108, 1 ;  /* 0x3f8000006c6f7421 */ /* 0x001fc60000010000 */
[----:B------:R-:W-:-:S03]  /*4760*/  FFMA.FTZ R108, R113, R110, R0 ;  /* 0x0000006e716c7223 */ /* 0x000fc60000010000 */
[----:B------:R0:W2:Y:S01]  /*4770*/  MUFU.RCP R110, R111 ;  /* 0x0000006f006e7308 */ /* 0x0000a20000001000 */
[----:B-1----:R-:W-:Y:S01]  /*4780*/  FADD.FTZ R55, R55, 1 ;  /* 0x3f80000037377421 */ /* 0x002fe20000010000 */
[----:B0-----:R-:W-:-:S06]  /*4790*/  FMUL.FTZ R111, R108, -1.4426950216293334961 ;  /* 0xbfb8aa3b6c6f7820 */ /* 0x001fcc0000410000 */
[----:B------:R-:W0:Y:S08]  /*47a0*/  MUFU.RCP R55, R55 ;  /* 0x0000003700377308 */ /* 0x000e300000001000 */
[----:B------:R-:W1:Y:S01]  /*47b0*/  MUFU.EX2 R111, R111 ;  /* 0x0000006f006f7308 */ /* 0x000e620000000800 */
[----:B--2---:R-:W-:Y:S01]  /*47c0*/  FMUL.FTZ R115, R48, R110 ;  /* 0x0000006e30737220 */ /* 0x004fe20000410000 */
[----:B0-----:R-:W-:Y:S01]  /*47d0*/  FMUL.FTZ R2, R49, R55 ;  /* 0x0000003731027220 */ /* 0x001fe20000410000 */
[----:B------:R-:W-:Y:S01]  /*47e0*/  FMUL.FTZ R49, R33, R109 ;  /* 0x0000006d21317220 */ /* 0x000fe20000410000 */
[----:B-1----:R-:W-:-:S03]  /*47f0*/  FADD.FTZ R48, R111, 1 ;  /* 0x3f8000006f307421 */ /* 0x002fc60000010000 */
[----:B------:R-:W-:Y:S01]  /*4800*/  FFMA.FTZ R49, R53, R49, R54 ;  /* 0x0000003135317223 */ /* 0x000fe20000010036 */
[----:B------:R-:W-:Y:S02]  /*4810*/  FADD.FTZ R109, -R50, R106 ;  /* 0x0000006a326d7221 */ /* 0x000fe40000010100 */
[----:B------:R-:W0:Y:S01]  /*4820*/  MUFU.RCP R48, R48 ;  /* 0x0000003000307308 */ /* 0x000e220000001000 */
[----:B------:R-:W-:Y:S01]  /*4830*/  FMUL.FTZ R55, R49, -1.4426950216293334961 ;  /* 0xbfb8aa3b31377820 */ /* 0x000fe20000410000 */
[----:B------:R-:W-:Y:S01]  /*4840*/  FMUL.FTZ R110, R33, R109 ;  /* 0x0000006d216e7220 */ /* 0x000fe20000410000 */
[----:B------:R-:W-:-:S05]  /*4850*/  FFMA.FTZ R106, R112, R165, R51 ;  /* 0x000000a5706a7223 */ /* 0x000fca0000010033 */
[----:B------:R-:W1:Y:S01]  /*4860*/  MUFU.EX2 R55, R55 ;  /* 0x0000003700377308 */ /* 0x000e620000000800 */
[----:B------:R-:W-:Y:S01]  /*4870*/  FFMA.FTZ R110, R52, R110, R57 ;  /* 0x0000006e346e7223 */ /* 0x000fe20000010039 */
[----:B------:R-:W-:-:S03]  /*4880*/  FMUL.FTZ R109, R106, -1.4426950216293334961 ;  /* 0xbfb8aa3b6a6d7820 */ /* 0x000fc60000410000 */
[----:B------:R-:W-:Y:S01]  /*4890*/  FMUL.FTZ R111, R110, -1.4426950216293334961 ;  /* 0xbfb8aa3b6e6f7820 */ /* 0x000fe20000410000 */
[----:B0-----:R-:W-:Y:S01]  /*48a0*/  FMUL.FTZ R108, R108, R48 ;  /* 0x000000306c6c7220 */ /* 0x001fe20000410000 */
[----:B------:R-:W-:Y:S01]  /*48b0*/  FMUL.FTZ R48, R114, -1.4426950216293334961 ;  /* 0xbfb8aa3b72307820 */ /* 0x000fe20000410000 */
[----:B------:R-:W0:Y:S08]  /*48c0*/  MUFU.EX2 R109, R109 ;  /* 0x0000006d006d7308 */ /* 0x000e300000000800 */
[----:B------:R-:W2:Y:S01]  /*48d0*/  MUFU.EX2 R111, R111 ;  /* 0x0000006f006f7308 */ /* 0x000ea20000000800 */
[----:B-1----:R-:W-:-:S07]  /*48e0*/  FADD.FTZ R55, R55, 1 ;  /* 0x3f80000037377421 */ /* 0x002fce0000010000 */
[----:B------:R-:W1:Y:S01]  /*48f0*/  MUFU.EX2 R48, R48 ;  /* 0x0000003000307308 */ /* 0x000e620000000800 */
[----:B0-----:R-:W-:-:S07]  /*4900*/  FADD.FTZ R109, R109, 1 ;  /* 0x3f8000006d6d7421 */ /* 0x001fce0000010000 */
[----:B------:R-:W0:Y:S01]  /*4910*/  MUFU.RCP R55, R55 ;  /* 0x0000003700377308 */ /* 0x000e220000001000 */
[----:B--2---:R-:W-:Y:S01]  /*4920*/  FADD.FTZ R111, R111, 1 ;  /* 0x3f8000006f6f7421 */ /* 0x004fe20000010000 */
[----:B-1----:R-:W-:-:S06]  /*4930*/  FADD.FTZ R48, R48, 1 ;  /* 0x3f80000030307421 */ /* 0x002fcc0000010000 */
[----:B------:R-:W1:Y:S08]  /*4940*/  MUFU.RCP R109, R109 ;  /* 0x0000006d006d7308 */ /* 0x000e700000001000 */
[----:B------:R-:W2:Y:S01]  /*4950*/  MUFU.RCP R111, R111 ;  /* 0x0000006f006f7308 */ /* 0x000ea20000001000 */
[----:B0-----:R-:W-:Y:S01]  /*4960*/  FMUL.FTZ R55, R49, R55 ;  /* 0x0000003731377220 */ /* 0x001fe20000410000 */
[----:B------:R-:W-:-:S06]  /*4970*/  FMUL.FTZ R49, R107, -1.4426950216293334961 ;  /* 0xbfb8aa3b6b317820 */ /* 0x000fcc0000410000 */
[----:B------:R-:W0:Y:S01]  /*4980*/  MUFU.RCP R48, R48 ;  /* 0x0000003000307308 */ /* 0x000e220000001000 */
[----:B------:R1:W-:Y:S07]  /*4990*/  STL [R1+0xf8], R108 ;  /* 0x0000f86c01007387 */ /* 0x0003ee0000100800 */
[----:B------:R-:W3:Y:S01]  /*49a0*/  MUFU.EX2 R49, R49 ;  /* 0x0000003100317308 */ /* 0x000ee20000000800 */
[----:B------:R2:W-:Y:S01]  /*49b0*/  STL [R1+0xec], R55 ;  /* 0x0000ec3701007387 */ /* 0x0005e20000100800 */
[----:B-1----:R-:W-:Y:S01]  /*49c0*/  FMUL.FTZ R108, R106, R109 ;  /* 0x0000006d6a6c7220 */ /* 0x002fe20000410000 */
[----:B--2---:R-:W-:Y:S01]  /*49d0*/  FMUL.FTZ R55, R110, R111 ;  /* 0x0000006f6e377220 */ /* 0x004fe20000410000 */
[----:B0-----:R-:W-:-:S03]  /*49e0*/  FMUL.FTZ R106, R114, R48 ;  /* 0x00000030726a7220 */ /* 0x001fc60000410000 */
[----:B------:R-:W-:Y:S01]  /*49f0*/  STL [R1+0xf0], R108 ;  /* 0x0000f06c01007387 */ /* 0x000fe20000100800 */
[----:B------:R-:W-:-:S03]  /*4a00*/  FADD.FTZ R48, R163, -R50 ;  /* 0x80000032a3307221 */ /* 0x000fc60000010000 */
[----:B------:R0:W-:Y:S01]  /*4a10*/  STL [R1+0xe8], R55 ;  /* 0x0000e83701007387 */ /* 0x0001e20000100800 */
[----:B------:R-:W-:Y:S01]  /*4a20*/  FMUL.FTZ R48, R33, R48 ;  /* 0x0000003021307220 */ /* 0x000fe20000410000 */
[----:B------:R-:W-:Y:S02]  /*4a30*/  SHF.L.U32 R109, R105, 0x10, RZ ;  /* 0x00000010696d7819 */ /* 0x000fe400000006ff */
[----:B0-----:R-:W-:Y:S01]  /*4a40*/  SHF.L.U32 R55, R104, 0x10, RZ ;  /* 0x0000001068377819 */ /* 0x001fe200000006ff */
[----:B---3--:R-:W-:Y:S01]  /*4a50*/  FADD.FTZ R104, R49, 1 ;  /* 0x3f80000031687421 */ /* 0x008fe20000010000 */
[----:B------:R-:W-:-:S03]  /*4a60*/  FFMA.FTZ R49, R112, R48, R51 ;  /* 0x0000003070317223 */ /* 0x000fc60000010033 */
[----:B------:R-:W-:-:S04]  /*4a70*/  FADD.FTZ R55, -R50, R55 ;  /* 0x0000003732377221 */ /* 0x000fc80000010100 */
[----:B------:R-:W-:Y:S01]  /*4a80*/  FMUL.FTZ R105, R33, R55 ;  /* 0x0000003721697220 */ /* 0x000fe20000410000 */
[----:B------:R-:W-:Y:S01]  /*4a90*/  FMUL.FTZ R55, R49, -1.4426950216293334961 ;  /* 0xbfb8aa3b31377820 */ /* 0x000fe20000410000 */
[----:B------:R0:W1:Y:S01]  /*4aa0*/  MUFU.RCP R48, R104 ;  /* 0x0000006800307308 */ /* 0x0000620000001000 */
[----:B------:R-:W-:Y:S01]  /*4ab0*/  FADD.FTZ R109, -R50, R109 ;  /* 0x0000006d326d7221 */ /* 0x000fe20000010100 */
[----:B------:R-:W-:-:S06]  /*4ac0*/  FADD.FTZ R162, R162, -R50 ;  /* 0x80000032a2a27221 */ /* 0x000fcc0000010000 */
[----:B------:R-:W2:Y:S01]  /*4ad0*/  MUFU.EX2 R55, R55 ;  /* 0x0000003700377308 */ /* 0x000ea20000000800 */
[----:B------:R-:W-:Y:S01]  /*4ae0*/  FFMA.FTZ R105, R52, R105, R57 ;  /* 0x0000006934697223 */ /* 0x000fe20000010039 */
[----:B------:R3:W-:Y:S01]  /*4af0*/  STL [R1+0xe4], R106 ;  /* 0x0000e46a01007387 */ /* 0x0007e20000100800 */
[----:B------:R-:W-:Y:S02]  /*4b00*/  FMUL.FTZ R109, R33, R109 ;  /* 0x0000006d216d7220 */ /* 0x000fe40000410000 */
[----:B0-----:R-:W-:Y:S02]  /*4b10*/  FMUL.FTZ R104, R105, -1.4426950216293334961 ;  /* 0xbfb8aa3b69687820 */ /* 0x001fe40000410000 */
[----:B------:R-:W-:Y:S01]  /*4b20*/  FFMA.FTZ R109, R53, R109, R54 ;  /* 0x0000006d356d7223 */ /* 0x000fe20000010036 */
[----:B---3--:R-:W-:Y:S01]  /*4b30*/  FMUL.FTZ R106, R33, R162 ;  /* 0x000000a2216a7220 */ /* 0x008fe20000410000 */
[----:B-1----:R-:W-:-:S03]  /*4b40*/  FMUL.FTZ R107, R107, R48 ;  /* 0x000000306b6b7220 */ /* 0x002fc60000410000 */
[----:B------:R-:W-:Y:S01]  /*4b50*/  FFMA.FTZ R106, R113, R106, R0 ;  /* 0x0000006a716a7223 */ /* 0x000fe20000010000 */
[----:B------:R-:W0:Y:S01]  /*4b60*/  MUFU.EX2 R104, R104 ;  /* 0x0000006800687308 */ /* 0x000e220000000800 */
[----:B------:R-:W-:Y:S01]  /*4b70*/  FMUL.FTZ R48, R109, -1.4426950216293334961 ;  /* 0xbfb8aa3b6d307820 */ /* 0x000fe20000410000 */
[----:B--2---:R-:W-:Y:S01]  /*4b80*/  FADD.FTZ R55, R55, 1 ;  /* 0x3f80000037377421 */ /* 0x004fe20000010000 */
[----:B------:R-:W-:-:S05]  /*4b90*/  FMUL.FTZ R108, R106, -1.4426950216293334961 ;  /* 0xbfb8aa3b6a6c7820 */ /* 0x000fca0000410000 */
[----:B------:R-:W1:Y:S01]  /*4ba0*/  MUFU.EX2 R48, R48 ;  /* 0x0000003000307308 */ /* 0x000e620000000800 */
[----:B------:R-:W-:-:S07]  /*4bb0*/  FADD.FTZ R161, R161, -R50 ;  /* 0x80000032a1a17221 */ /* 0x000fce0000010000 */
[----:B------:R-:W2:Y:S08]  /*4bc0*/  MUFU.RCP R55, R55 ;  /* 0x0000003700377308 */ /* 0x000eb00000001000 */
[----:B------:R-:W3:Y:S01]  /*4bd0*/  MUFU.EX2 R108, R108 ;  /* 0x0000006c006c7308 */ /* 0x000ee20000000800 */
[----:B------:R-:W-:Y:S01]  /*4be0*/  FMUL.FTZ R161, R33, R161 ;  /* 0x000000a121a17220 */ /* 0x000fe20000410000 */
[----:B0-----:R-:W-:-:S03]  /*4bf0*/  FADD.FTZ R104, R104, 1 ;  /* 0x3f80000068687421 */ /* 0x001fc60000010000 */
[----:B------:R-:W-:Y:S01]  /*4c00*/  FFMA.FTZ R161, R112, R161, R51 ;  /* 0x000000a170a17223 */ /* 0x000fe20000010033 */
[----:B-1----:R-:W-:Y:S02]  /*4c10*/  FADD.FTZ R48, R48, 1 ;  /* 0x3f80000030307421 */ /* 0x002fe40000010000 */
[----:B------:R-:W0:Y:S01]  /*4c20*/  MUFU.RCP R104, R104 ;  /* 0x0000006800687308 */ /* 0x000e220000001000 */
[----:B--2---:R-:W-:Y:S01]  /*4c30*/  FMUL.FTZ R55, R49, R55 ;  /* 0x0000003731377220 */ /* 0x004fe20000410000 */
[----:B------:R-:W-:Y:S01]  /*4c40*/  FMUL.FTZ R49, R161, -1.4426950216293334961 ;  /* 0xbfb8aa3ba1317820 */ /* 0x000fe20000410000 */
[----:B---3--:R-:W-:-:S05]  /*4c50*/  FADD.FTZ R108, R108, 1 ;  /* 0x3f8000006c6c7421 */ /* 0x008fca0000010000 */
[----:B------:R-:W-:Y:S01]  /*4c60*/  MUFU.RCP R48, R48 ;  /* 0x0000003000307308 */ /* 0x000fe20000001000 */
[----:B------:R-:W-:-:S07]  /*4c70*/  SHF.L.U32 R102, R102, 0x10, RZ ;  /* 0x0000001066667819 */ /* 0x000fce00000006ff */
[----:B------:R-:W1:Y:S08]  /*4c80*/  MUFU.RCP R108, R108 ;  /* 0x0000006c006c7308 */ /* 0x000e700000001000 */
[----:B------:R-:W2:Y:S01]  /*4c90*/  MUFU.EX2 R49, R49 ;  /* 0x0000003100317308 */ /* 0x000ea20000000800 */
[----:B------:R-:W-:Y:S01]  /*4ca0*/  STL [R1+0xdc], R107 ;  /* 0x0000dc6b01007387 */ /* 0x000fe20000100800 */
[----:B------:R-:W-:-:S03]  /*4cb0*/  FADD.FTZ R102, -R50, R102 ;  /* 0x0000006632667221 */ /* 0x000fc60000010100 */
[----:B------:R0:W-:Y:S01]  /*4cc0*/  STL [R1+0xd8], R55 ;  /* 0x0000d83701007387 */ /* 0x0001e20000100800 */
[----:B------:R-:W-:Y:S01]  /*4cd0*/  FMUL.FTZ R102, R33, R102 ;  /* 0x0000006621667220 */ /* 0x000fe20000410000 */
[----:B0-----:R-:W-:Y:S01]  /*4ce0*/  FMUL.FTZ R55, R105, R104 ;  /* 0x0000006869377220 */ /* 0x001fe20000410000 */
[----:B-1----:R-:W-:-:S04]  /*4cf0*/  FMUL.FTZ R104, R106, R108 ;  /* 0x0000006c6a687220 */ /* 0x002fc80000410000 */
[----:B------:R0:W-:Y:S01]  /*4d00*/  STL [R1+0xd0], R55 ;  /* 0x0000d03701007387 */ /* 0x0001e20000100800 */
[----:B------:R-:W-:-:S03]  /*4d10*/  SHF.L.U32 R103, R103, 0x10, RZ ;  /* 0x0000001067677819 */ /* 0x000fc600000006ff */
[----:B------:R-:W-:Y:S01]  /*4d20*/  STL [R1+0xcc], R104 ;  /* 0x0000cc6801007387 */ /* 0x000fe20000100800 */
[----:B0-----:R-:W-:Y:S01]  /*4d30*/  FMUL.FTZ R55, R109, R48 ;  /* 0x000000306d377220 */ /* 0x001fe20000410000 */
[----:B--2---:R-:W-:Y:S01]  /*4d40*/  FADD.FTZ R48, R49, 1 ;  /* 0x3f80000031307421 */ /* 0x004fe20000010000 */
[----:B------:R-:W-:-:S03]  /*4d50*/  FFMA.FTZ R49, R52, R102, R57 ;  /* 0x0000006634317223 */ /* 0x000fc60000010039 */
[----:B------:R0:W-:Y:S02]  /*4d60*/  STL [R1+0xc0], R55 ;  /* 0x0000c03701007387 */ /* 0x0001e40000100800 */
[----:B------:R-:W1:Y:S01]  /*4d70*/  MUFU.RCP R48, R48 ;  /* 0x0000003000307308 */ /* 0x000e620000001000 */
[--C-:B------:R-:W-:Y:S01]  /*4d80*/  FADD.FTZ R160, R160, -R50.reuse ;  /* 0x80000032a0a07221 */ /* 0x100fe20000010000 */
[----:B------:R-:W-:Y:S01]  /*4d90*/  FADD.FTZ R106, R159, -R50 ;  /* 0x800000329f6a7221 */ /* 0x000fe20000010000 */
[----:B0-----:R-:W-:Y:S01]  /*4da0*/  FMUL.FTZ R55, R49, -1.4426950216293334961 ;  /* 0xbfb8aa3b31377820 */ /* 0x001fe20000410000 */
[----:B------:R-:W-:Y:S01]  /*4db0*/  FADD.FTZ R103, -R50, R103 ;  /* 0x0000006732677221 */ /* 0x000fe20000010100 */
[C---:B------:R-:W-:Y:S01]  /*4dc0*/  FMUL.FTZ R102, R33.reuse, R160 ;  /* 0x000000a021667220 */ /* 0x040fe20000410000 */
[----:B------:R-:W-:-:S03]  /*4dd0*/  FMUL.FTZ R106, R33, R106 ;  /* 0x0000006a216a7220 */ /* 0x000fc60000410000 */
[----:B------:R-:W0:Y:S01]  /*4de0*/  MUFU.EX2 R55, R55 ;  /* 0x0000003700377308 */ /* 0x000e220000000800 */
[----:B------:R-:W-:Y:S01]  /*4df0*/  FMUL.FTZ R104, R33, R103 ;  /* 0x0000006721687220 */ /* 0x000fe20000410000 */
[----:B------:R-:W-:Y:S01]  /*4e00*/  FFMA.FTZ R102, R113, R102, R0 ;  /* 0x0000006671667223 */ /* 0x000fe20000010000 */
[----:B------:R-:W-:Y:S02]  /*4e10*/  FFMA.FTZ R106, R112, R106, R51 ;  /* 0x0000006a706a7223 */ /* 0x000fe40000010033 */
[----:B------:R-:W-:Y:S01]  /*4e20*/  FFMA.FTZ R104, R53, R104, R54 ;  /* 0x0000006835687223 */ /* 0x000fe20000010036 */
[----:B-1----:R-:W-:Y:S01]  /*4e30*/  FMUL.FTZ R107, R161, R48 ;  /* 0x00000030a16b7220 */ /* 0x002fe20000410000 */
[----:B------:R-:W-:Y:S01]  /*4e40*/  FMUL.FTZ R103, R102, -1.4426950216293334961 ;  /* 0xbfb8aa3b66677820 */ /* 0x000fe20000410000 */
[----:B------:R-:W-:Y:S01]  /*4e50*/  FMUL.FTZ R48, R106, -1.4426950216293334961 ;  /* 0xbfb8aa3b6a307820 */ /* 0x000fe20000410000 */
[----:B------:R-:W-:-:S04]  /*4e60*/  FMUL.FTZ R105, R104, -1.4426950216293334961 ;  /* 0xbfb8aa3b68697820 */ /* 0x000fc80000410000 */
[----:B------:R-:W1:Y:S01]  /*4e70*/  MUFU.EX2 R103, R103 ;  /* 0x0000006700677308 */ /* 0x000e620000000800 */
[----:B0-----:R-:W-:-:S07]  /*4e80*/  FADD.FTZ R55, R55, 1 ;  /* 0x3f80000037377421 */ /* 0x001fce0000010000 */
[----:B------:R-:W0:Y:S01]  /*4e90*/  MUFU.EX2 R48, R48 ;  /* 0x0000003000307308 */ /* 0x000e220000000800 */
[----:B------:R-:W-:-:S07]  /*4ea0*/  SHF.L.U32 R100, R100, 0x10, RZ ;  /* 0x0000001064647819 */ /* 0x000fce00000006ff */
[----:B------:R-:W2:Y:S01]  /*4eb0*/  MUFU.EX2 R105, R105 ;  /* 0x0000006900697308 */ /* 0x000ea20000000800 */
[----:B------:R-:W-:-:S07]  /*4ec0*/  FADD.FTZ R100, -R50, R100 ;  /* 0x0000006432647221 */ /* 0x000fce0000010100 */
[----:B------:R-:W3:Y:S01]  /*4ed0*/  MUFU.RCP R55, R55 ;  /* 0x0000003700377308 */ /* 0x000ee20000001000 */
[----:B------:R-:W-:Y:S01]  /*4ee0*/  FMUL.FTZ R100, R33, R100 ;  /* 0x0000006421647220 */ /* 0x000fe20000410000 */
[----:B-1----:R-:W-:Y:S01]  /*4ef0*/  FADD.FTZ R103, R103, 1 ;  /* 0x3f80000067677421 */ /* 0x002fe20000010000 */
[----:B0-----:R-:W-:Y:S02]  /*4f00*/  FADD.FTZ R48, R48, 1 ;  /* 0x3f80000030307421 */ /* 0x001fe40000010000 */
[----:B------:R-:W-:Y:S01]  /*4f10*/  FFMA.FTZ R100, R52, R100, R57 ;  /* 0x0000006434647223 */ /* 0x000fe20000010039 */
[----:B--2---:R-:W-:Y:S02]  /*4f20*/  FADD.FTZ R105, R105, 1 ;  /* 0x3f80000069697421 */ /* 0x004fe40000010000 */
[----:B------:R-:W0:Y:S01]  /*4f30*/  MUFU.RCP R103, R103 ;  /* 0x0000006700677308 */ /* 0x000e220000001000 */
[----:B---3--:R-:W-:-:S07]  /*4f40*/  FMUL.FTZ R55, R49, R55 ;  /* 0x0000003731377220 */ /* 0x008fce0000410000 */
[----:B------:R-:W-:Y:S01]  /*4f50*/  MUFU.RCP R48, R48 ;  /* 0x0000003000307308 */ /* 0x000fe20000001000 */
[----:B------:R-:W-:-:S07]  /*4f60*/  FMUL.FTZ R49, R100, -1.4426950216293334961 ;  /* 0xbfb8aa3b64317820 */ /* 0x000fce0000410000 */
[----:B------:R-:W1:Y:S08]  /*4f70*/  MUFU.RCP R105, R105 ;  /* 0x0000006900697308 */ /* 0x000e700000001000 */
[----:B------:R-:W2:Y:S01]  /*4f80*/  MUFU.EX2 R49, R49 ;  /* 0x0000003100317308 */ /* 0x000ea20000000800 */
[----:B------:R-:W-:Y:S01]  /*4f90*/  STL [R1+0xbc], R107 ;  /* 0x0000bc6b01007387 */ /* 0x000fe20000100800 */
[----:B------:R-:W-:Y:S01]  /*4fa0*/  FADD.FTZ R158, R158, -R50 ;  /* 0x800000329e9e7221 */ /* 0x000fe20000010000 */
[----:B0-----:R-:W-:-:S02]  /*4fb0*/  FMUL.FTZ R103, R102, R103 ;  /* 0x0000006766677220 */ /* 0x001fc40000410000 */
[----:B------:R0:W-:Y:S01]  /*4fc0*/  STL [R1+0xb0], R55 ;  /* 0x0000b03701007387 */ /* 0x0001e20000100800 */
[----:B-1----:R-:W-:-:S03]  /*4fd0*/  FMUL.FTZ R102, R104, R105 ;  /* 0x0000006968667220 */ /* 0x002fc60000410000 */
[----:B------:R-:W-:Y:S01]  /*4fe0*/  STL [R1+0xac], R103 ;  /* 0x0000ac6701007387 */ /* 0x000fe20000100800 */
[----:B0-----:R-:W-:Y:S01]  /*4ff0*/  FMUL.FTZ R55, R106, R48 ;  /* 0x000000306a377220 */ /* 0x001fe20000410000 */
[----:B------:R-:W-:Y:S01]  /*5000*/  SHF.L.U32 R48, R101, 0x10, RZ ;  /* 0x0000001065307819 */ /* 0x000fe200000006ff */
[----:B------:R-:W-:Y:S01]  /*5010*/  FMUL.FTZ R101, R33, R158 ;  /* 0x0000009e21657220 */ /* 0x000fe20000410000 */
[----:B------:R2:W-:Y:S03]  /*5020*/  STL [R1+0xa4], R102 ;  /* 0x0000a46601007387 */ /* 0x0005e60000100800 */
[----:B------:R-:W-:Y:S01]  /*5030*/  FFMA.FTZ R101, R113, R101, R0 ;  /* 0x0000006571657223 */ /* 0x000fe20000010000 */
[----:B------:R-:W-:-:S03]  /*5040*/  FADD.FTZ R157, R157, -R50 ;  /* 0x800000329d9d7221 */ /* 0x000fc60000010000 */
[----:B------:R-:W-:Y:S01]  /*5050*/  FMUL.FTZ R104, R101, -1.4426950216293334961 ;  /* 0xbfb8aa3b65687820 */ /* 0x000fe20000410000 */
[----:B--2---:R-:W-:Y:S01]  /*5060*/  FADD.FTZ R102, R49, 1 ;  /* 0x3f80000031667421 */ /* 0x004fe20000010000 */
[----:B------:R-:W-:Y:S01]  /*5070*/  FADD.FTZ R49, -R50, R48 ;  /* 0x0000003032317221 */ /* 0x000fe20000010100 */
[----:B------:R-:W-:-:S03]  /*5080*/  SHF.L.U32 R48, R98, 0x10, RZ ;  /* 0x0000001062307819 */ /* 0x000fc600000006ff */
[C---:B------:R-:W-:Y:S01]  /*5090*/  FMUL.FTZ R98, R33.reuse, R49 ;  /* 0x0000003121627220 */ /* 0x040fe20000410000 */
[----:B------:R-:W-:Y:S01]  /*50a0*/  FMUL.FTZ R49, R33, R157 ;  /* 0x0000009d21317220 */ /* 0x000fe20000410000 */
[----:B------:R-:W0:Y:S02]  /*50b0*/  MUFU.EX2 R104, R104 ;  /* 0x0000006800687308 */ /* 0x000e240000000800 */
[----:B------:R-:W-:Y:S01]  /*50c0*/  FFMA.FTZ R98, R53, R98, R54 ;  /* 0x0000006235627223 */ /* 0x000fe20000010036 */
[----:B------:R-:W-:Y:S01]  /*50d0*/  FFMA.FTZ R49, R112, R49, R51 ;  /* 0x0000003170317223 */ /* 0x000fe20000010033 */
[----:B------:R1:W-:Y:S04]  /*50e0*/  STL [R1+0xa8], R55 ;  /* 0x0000a83701007387 */ /* 0x0003e80000100800 */
[----:B------:R-:W2:Y:S01]  /*50f0*/  MUFU.RCP R102, R102 ;  /* 0x0000006600667308 */ /* 0x000ea20000001000 */
[----:B------:R-:W-:Y:S01]  /*5100*/  FMUL.FTZ R103, R98, -1.4426950216293334961 ;  /* 0xbfb8aa3b62677820 */ /* 0x000fe20000410000 */
[----:B------:R-:W-:Y:S01]  /*5110*/  FADD.FTZ R48, -R50, R48 ;  /* 0x0000003032307221 */ /* 0x000fe20000010100 */
[----:B-1----:R-:W-:-:S03]  /*5120*/  FMUL.FTZ R55, R49, -1.4426950216293334961 ;  /* 0xbfb8aa3b31377820 */ /* 0x002fc60000410000 */
[----:B------:R-:W-:Y:S02]  /*5130*/  FMUL.FTZ R48, R33, R48 ;  /* 0x0000003021307220 */ /* 0x000fe40000410000 */
[----:B------:R-:W-:Y:S01]  /*5140*/  MUFU.EX2 R103, R103 ;  /* 0x0000006700677308 */ /* 0x000fe20000000800 */
[----:B0-----:R-:W-:Y:S01]  /*5150*/  FADD.FTZ R104, R104, 1 ;  /* 0x3f80000068687421 */ /* 0x001fe20000010000 */
[----:B------:R-:W-:-:S06]  /*5160*/  FFMA.FTZ R48, R52, R48, R57 ;  /* 0x0000003034307223 */ /* 0x000fcc0000010039 */
[----:B------:R-:W0:Y:S01]  /*5170*/  MUFU.EX2 R55, R55 ;  /* 0x0000003700377308 */ /* 0x000e220000000800 */
[----:B--2---:R-:W-:Y:S01]  /*5180*/  FMUL.FTZ R102, R100, R102 ;  /* 0x0000006664667220 */ /* 0x004fe20000410000 */
[----:B------:R-:W-:-:S06]  /*5190*/  FMUL.FTZ R100, R48, -1.4426950216293334961 ;  /* 0xbfb8aa3b30647820 */ /* 0x000fcc0000410000 */
[----:B------:R-:W1:Y:S01]  /*51a0*/  MUFU.RCP R104, R104 ;  /* 0x0000006800687308 */ /* 0x000e620000001000 */
[----:B------:R2:W-:Y:S01]  /*51b0*/  STL [R1+0x90], R102 ;  /* 0x0000906601007387 */ /* 0x0005e20000100800 */
[----:B------:R-:W-:-:S06]  /*51c0*/  FADD.FTZ R156, R156, -R50 ;  /* 0x800000329c9c7221 */ /* 0x000fcc0000010000 */
[----:B------:R-:W3:Y:S01]  /*51d0*/  MUFU.EX2 R100, R100 ;  /* 0x0000006400647308 */ /* 0x000ee20000000800 */
[----:B0-----:R-:W-:Y:S01]  /*51e0*/  FADD.FTZ R55, R55, 1 ;  /* 0x3f80000037377421 */ /* 0x001fe20000010000 */
[----:B--2---:R-:W-:-:S06]  /*51f0*/  FADD.FTZ R102, R103, 1 ;  /* 0x3f80000067667421 */ /* 0x004fcc0000010000 */
[----:B------:R0:W-:Y:S01]  /*5200*/  MUFU.RCP R103, R55 ;  /* 0x0000003700677308 */ /* 0x0001e20000001000 */
[----:B-1----:R-:W-:Y:S01]  /*5210*/  FMUL.FTZ R104, R101, R104 ;  /* 0x0000006865687220 */ /* 0x002fe20000410000 */
[----:B0-----:R-:W-:-:S06]  /*5220*/  FMUL.FTZ R55, R33, R156 ;  /* 0x0000009c21377220 */ /* 0x001fcc0000410000 */
[----:B------:R-:W0:Y:S01]  /*5230*/  MUFU.RCP R102, R102 ;  /* 0x0000006600667308 */ /* 0x000e220000001000 */
[----:B------:R-:W-:Y:S01]  /*5240*/  FFMA.FTZ R55, R113, R55, R0 ;  /* 0x0000003771377223 */ /* 0x000fe20000010000 */
[----:B---3--:R-:W-:-:S03]  /*5250*/  FADD.FTZ R100, R100, 1 ;  /* 0x3f80000064647421 */ /* 0x008fc60000010000 */
[----:B------:R-:W-:Y:S01]  /*5260*/  FMUL.FTZ R101, R55, -1.4426950216293334961 ;  /* 0xbfb8aa3b37657820 */ /* 0x000fe20000410000 */
[----:B------:R-:W-:Y:S02]  /*5270*/  SHF.L.U32 R99, R99, 0x10, RZ ;  /* 0x0000001063637819 */ /* 0x000fe400000006ff */
[----:B------:R-:W-:Y:S08]  /*5280*/  MUFU.RCP R100, R100 ;  /* 0x0000006400647308 */ /* 0x000ff00000001000 */
[----:B------:R-:W1:Y:S01]  /*5290*/  MUFU.EX2 R101, R101 ;  /* 0x0000006500657308 */ /* 0x000e620000000800 */
[----:B0-----:R-:W-:Y:S01]  /*52a0*/  FMUL.FTZ R98, R98, R102 ;  /* 0x0000006662627220 */ /* 0x001fe20000410000 */
[----:B------:R-:W-:Y:S01]  /*52b0*/  FADD.FTZ R99, -R50, R99 ;  /* 0x0000006332637221 */ /* 0x000fe20000010100 */
[----:B------:R-:W-:Y:S01]  /*52c0*/  STL [R1+0x20], R104 ;  /* 0x0000206801007387 */ /* 0x000fe20000100800 */
[----:B------:R-:W-:Y:S01]  /*52d0*/  SHF.L.U32 R96, R96, 0x10, RZ ;  /* 0x0000001060607819 */ /* 0x000fe200000006ff */
[----:B------:R-:W-:-:S02]  /*52e0*/  FMUL.FTZ R49, R49, R103 ;  /* 0x0000006731317220 */ /* 0x000fc40000410000 */
[----:B------:R0:W-:Y:S01]  /*52f0*/  STL [R1+0x1c], R98 ;  /* 0x00001c6201007387 */ /* 0x0001e20000100800 */
[----:B------:R-:W-:Y:S01]  /*5300*/  FADD.FTZ R155, R155, -R50 ;  /* 0x800000329b9b7221 */ /* 0x000fe20000010000 */
[----:B------:R-:W-:Y:S02]  /*5310*/  FADD.FTZ R96, -R50, R96 ;  /* 0x0000006032607221 */ /* 0x000fe40000010100 */
[----:B------:R2:W-:Y:S01]  /*5320*/  STL [R1+0x18], R49 ;  /* 0x0000183101007387 */ /* 0x0005e20000100800 */
[----:B0-----:R-:W-:Y:S01]  /*5330*/  FMUL.FTZ R98, R33, R99 ;  /* 0x0000006321627220 */ /* 0x001fe20000410000 */
[----:B-1----:R-:W-:-:S03]  /*5340*/  FADD.FTZ R101, R101, 1 ;  /* 0x3f80000065657421 */ /* 0x002fc60000010000 */
[----:B------:R-:W-:Y:S01]  /*5350*/  FFMA.FTZ R98, R53, R98, R54 ;  /* 0x0000006235627223 */ /* 0x000fe20000010036 */
[C---:B--2---:R-:W-:Y:S01]  /*5360*/  FMUL.FTZ R49, R33.reuse, R155 ;  /* 0x0000009b21317220 */ /* 0x044fe20000410000 */
[----:B------:R-:W-:Y:S01]  /*5370*/  FMUL.FTZ R48, R48, R100 ;  /* 0x0000006430307220 */ /* 0x000fe20000410000 */
[----:B------:R-:W-:Y:S01]  /*5380*/  FMUL.FTZ R96, R33, R96 ;  /* 0x0000006021607220 */ /* 0x000fe20000410000 */
[----:B------:R-:W-:Y:S01]  /*5390*/  FMUL.FTZ R100, R98, -1.4426950216293334961 ;  /* 0xbfb8aa3b62647820 */ /* 0x000fe20000410000 */
[----:B------:R-:W-:Y:S01]  /*53a0*/  FFMA.FTZ R49, R112, R49, R51 ;  /* 0x0000003170317223 */ /* 0x000fe20000010033 */
[----:B------:R-:W0:Y:S01]  /*53b0*/  MUFU.RCP R101, R101 ;  /* 0x0000006500657308 */ /* 0x000e220000001000 */
[----:B------:R-:W-:Y:S02]  /*53c0*/  FFMA.FTZ R96, R52, R96, R57 ;  /* 0x0000006034607223 */ /* 0x000fe40000010039 */
[----:B------:R-:W-:Y:S02]  /*53d0*/  FMUL.FTZ R102, R49, -1.4426950216293334961 ;  /* 0xbfb8aa3b31667820 */ /* 0x000fe40000410000 */
[----:B------:R-:W-:-:S03]  /*53e0*/  FMUL.FTZ R99, R96, -1.4426950216293334961 ;  /* 0xbfb8aa3b60637820 */ /* 0x000fc60000410000 */
[----:B------:R-:W1:Y:S08]  /*53f0*/  MUFU.EX2 R100, R100 ;  /* 0x0000006400647308 */ /* 0x000e700000000800 */
[----:B------:R-:W-:Y:S01]  /*5400*/  MUFU.EX2 R102, R102 ;  /* 0x0000006600667308 */ /* 0x000fe20000000800 */
[----:B------:R-:W-:-:S07]  /*5410*/  SHF.L.U32 R97, R97, 0x10, RZ ;  /* 0x0000001061617819 */ /* 0x000fce00000006ff */
[----:B------:R-:W2:Y:S01]  /*5420*/  MUFU.EX2 R99, R99 ;  /* 0x0000006300637308 */ /* 0x000ea20000000800 */
[----:B0-----:R-:W-:Y:S01]  /*5430*/  FMUL.FTZ R101, R55, R101 ;  /* 0x0000006537657220 */ /* 0x001fe20000410000 */
[----:B-1----:R-:W-:Y:S01]  /*5440*/  FADD.FTZ R100, R100, 1 ;  /* 0x3f80000064647421 */ /* 0x002fe20000010000 */
[----:B------:R-:W-:Y:S01]  /*5450*/  FADD.FTZ R97, -R50, R97 ;  /* 0x0000006132617221 */ /* 0x000fe20000010100 */
[----:B------:R-:W-:Y:S04]  /*5460*/  STL [R1+0x14], R48 ;  /* 0x0000143001007387 */ /* 0x000fe80000100800 */
[----:B------:R0:W-:Y:S01]  /*5470*/  STL [R1+0x10], R101 ;  /* 0x0000106501007387 */ /* 0x0001e20000100800 */
[----:B------:R-:W-:-:S04]  /*5480*/  FMUL.FTZ R97, R33, R97 ;  /* 0x0000006121617220 */ /* 0x000fc80000410000 */
[----:B------:R-:W-:Y:S01]  /*5490*/  FFMA.FTZ R165, R53, R97, R54 ;  /* 0x0000006135a57223 */ /* 0x000fe20000010036 */
[----:B0-----:R0:W1:Y:S01]  /*54a0*/  MUFU.RCP R101, R100 ;  /* 0x0000006400657308 */ /* 0x0010620000001000 */
[----:B--2---:R-:W-:Y:S01]  /*54b0*/  FADD.FTZ R99, R99, 1 ;  /* 0x3f80000063637421 */ /* 0x004fe20000010000 */
[----:B------:R-:W-:Y:S01]  /*54c0*/  FADD.FTZ R48, R154, -R50 ;  /* 0x800000329a307221 */ /* 0x000fe20000010000 */
[----:B0-----:R-:W-:-:S05]  /*54d0*/  FADD.FTZ R100, R102, 1 ;  /* 0x3f80000066647421 */ /* 0x001fca0000010000 */
[----:B------:R-:W-:Y:S01]  /*54e0*/  MUFU.RCP R99, R99 ;  /* 0x0000006300637308 */ /* 0x000fe20000001000 */
[----:B------:R-:W-:Y:S01]  /*54f0*/  FMUL.FTZ R97, R165, -1.4426950216293334961 ;  /* 0xbfb8aa3ba5617820 */ /* 0x000fe20000410000 */
[----:B------:R-:W-:-:S06]  /*5500*/  FMUL.FTZ R48, R33, R48 ;  /* 0x0000003021307220 */ /* 0x000fcc0000410000 */
[----:B------:R-:W0:Y:S01]  /*5510*/  MUFU.RCP R100, R100 ;  /* 0x0000006400647308 */ /* 0x000e220000001000 */
[----:B------:R-:W-:Y:S01]  /*5520*/  FFMA.FTZ R48, R113, R48, R0 ;  /* 0x0000003071307223 */ /* 0x000fe20000010000 */
[----:B-1----:R-:W-:-:S06]  /*5530*/  FMUL.FTZ R98, R98, R101 ;  /* 0x0000006562627220 */ /* 0x002fcc0000410000 */
[----:B------:R-:W-:Y:S01]  /*5540*/  MUFU.EX2 R97, R97 ;  /* 0x0000006100617308 */ /* 0x000fe20000000800 */
[----:B------:R-:W-:Y:S01]  /*5550*/  FMUL.FTZ R55, R48, -1.4426950216293334961 ;  /* 0xbfb8aa3b30377820 */ /* 0x000fe20000410000 */
[----:B------:R-:W-:Y:S01]  /*5560*/  FADD.FTZ R164, R153, -R50 ;  /* 0x8000003299a47221 */ /* 0x000fe20000010000 */
[----:B------:R0:W-:Y:S01]  /*5570*/  STL [R1+0xc], R98 ;  /* 0x00000c6201007387 */ /* 0x0001e20000100800 */
[----:B------:R-:W-:Y:S02]  /*5580*/  SHF.L.U32 R94, R94, 0x10, RZ ;  /* 0x000000105e5e7819 */ /* 0x000fe400000006ff */
[----:B------:R-:W-:Y:S02]  /*5590*/  FMUL.FTZ R164, R33, R164 ;  /* 0x000000a421a47220 */ /* 0x000fe40000410000 */
[----:B------:R-:W1:Y:S01]  /*55a0*/  MUFU.EX2 R55, R55 ;  /* 0x0000003700377308 */ /* 0x000e620000000800 */
[----:B0-----:R-:W-:Y:S01]  /*55b0*/  FMUL.FTZ R98, R49, R100 ;  /* 0x0000006431627220 */ /* 0x001fe20000410000 */
[----:B------:R-:W-:Y:S01]  /*55c0*/  FMUL.FTZ R49, R96, R99 ;  /* 0x0000006360317220 */ /* 0x000fe20000410000 */
[----:B------:R-:W-:-:S03]  /*55d0*/  FFMA.FTZ R164, R112, R164, R51 ;  /* 0x000000a470a47223 */ /* 0x000fc60000010033 */
[----:B------:R-:W-:Y:S01]  /*55e0*/  STL [R1+0x8], R98 ;  /* 0x0000086201007387 */ /* 0x000fe20000100800 */
[----:B------:R-:W-:-:S03]  /*55f0*/  FADD.FTZ R163, -R50, R94 ;  /* 0x0000005e32a37221 */ /* 0x000fc60000010100 */
[----:B------:R-:W2:Y:S01]  /*5600*/  LDL.LU R108, [R1+0xb4] ;  /* 0x0000b400016c7983 */ /* 0x000ea20000300800 */
[----:B------:R-:W-:-:S03]  /*5610*/  FMUL.FTZ R94, R164, -1.4426950216293334961 ;  /* 0xbfb8aa3ba45e7820 */ /* 0x000fc60000410000 */
[----:B------:R0:W-:Y:S03]  /*5620*/  STL [R1+0x4], R49 ;  /* 0x0000043101007387 */ /* 0x0001e60000100800 */
[----:B------:R-:W-:Y:S01]  /*5630*/  MUFU.EX2 R94, R94 ;  /* 0x0000005e005e7308 */ /* 0x000fe20000000800 */
[----:B-1----:R-:W-:Y:S01]  /*5640*/  FADD.FTZ R55, R55, 1 ;  /* 0x3f80000037377421 */ /* 0x002fe20000010000 */
[----:B------:R-:W-:Y:S01]  /*5650*/  FMUL.FTZ R163, R33, R163 ;  /* 0x000000a321a37220 */ /* 0x000fe20000410000 */
[----:B------:R-:W-:Y:S01]  /*5660*/  SHF.L.U32 R95, R95, 0x10, RZ ;  /* 0x000000105f5f7819 */ /* 0x000fe200000006ff */
[--C-:B------:R-:W-:Y:S01]  /*5670*/  FADD.FTZ R152, R152, -R50.reuse ;  /* 0x8000003298987221 */ /* 0x100fe20000010000 */
[----:B------:R-:W-:Y:S01]  /*5680*/  FADD.FTZ R151, R151, -R50 ;  /* 0x8000003297977221 */ /* 0x000fe20000010000 */
[----:B------:R-:W3:Y:S01]  /*5690*/  LDL.LU R111, [R1+0xb8] ;  /* 0x0000b800016f7983 */ /* 0x000ee20000300800 */
[----:B0-----:R-:W-:-:S06]  /*56a0*/  FADD.FTZ R49, R97, 1 ;  /* 0x3f80000061317421 */ /* 0x001fcc0000010000 */
[----:B------:R-:W0:Y:S08]  /*56b0*/  MUFU.RCP R49, R49 ;  /* 0x0000003100317308 */ /* 0x000e300000001000 */
[----:B------:R-:W1:Y:S01]  /*56c0*/  MUFU.RCP R55, R55 ;  /* 0x0000003700377308 */ /* 0x000e620000001000 */
[----:B------:R-:W-:Y:S01]  /*56d0*/  FFMA.FTZ R163, R52, R163, R57 ;  /* 0x000000a334a37223 */ /* 0x000fe20000010039 */
[----:B0-----:R-:W-:Y:S01]  /*56e0*/  FMUL.FTZ R165, R165, R49 ;  /* 0x00000031a5a57220 */ /* 0x001fe20000410000 */
[----:B------:R-:W-:-:S06]  /*56f0*/  FADD.FTZ R49, R94, 1 ;  /* 0x3f8000005e317421 */ /* 0x000fcc0000010000 */
[----:B------:R-:W0:Y:S01]  /*5700*/  MUFU.RCP R49, R49 ;  /* 0x0000003100317308 */ /* 0x000e220000001000 */
[----:B-1----:R-:W-:Y:S01]  /*5710*/  FMUL.FTZ R48, R48, R55 ;  /* 0x0000003730307220 */ /* 0x002fe20000410000 */
[----:B------:R-:W-:Y:S01]  /*5720*/  FMUL.FTZ R55, R163, -1.4426950216293334961 ;  /* 0xbfb8aa3ba3377820 */ /* 0x000fe20000410000 */
[C---:B------:R-:W-:Y:S01]  /*5730*/  FMUL.FTZ R152, R33.reuse, R152 ;  /* 0x0000009821987220 */ /* 0x040fe20000410000 */
[----:B------:R-:W-:Y:S01]  /*5740*/  FMUL.FTZ R151, R33, R151 ;  /* 0x0000009721977220 */ /* 0x000fe20000410000 */
[----:B------:R-:W-:-:S03]  /*5750*/  FADD.FTZ R161, -R50, R95 ;  /* 0x0000005f32a17221 */ /* 0x000fc60000010100 */
[----:B------:R-:W1:Y:S01]  /*5760*/  MUFU.EX2 R55, R55 ;  /* 0x0000003700377308 */ /* 0x000e620000000800 */
[----:B------:R-:W-:Y:S01]  /*5770*/  FFMA.FTZ R162, R113, R152, R0 ;  /* 0x0000009871a27223 */ /* 0x000fe20000010000 */
[----:B------:R-:W-:Y:S01]  /*5780*/  FFMA.FTZ R160, R112, R151, R51 ;  /* 0x0000009770a07223 */ /* 0x000fe20000010033 */
[----:B------:R-:W-:Y:S01]  /*5790*/  FMUL.FTZ R161, R33, R161 ;  /* 0x000000a121a17220 */ /* 0x000fe20000410000 */
[----:B------:R4:W-:Y:S03]  /*57a0*/  STL [R1], R48 ;  /* 0x0000003001007387 */ /* 0x0009e60000100800 */
[----:B------:R-:W-:Y:S01]  /*57b0*/  FFMA.FTZ R161, R53, R161, R54 ;  /* 0x000000a135a17223 */ /* 0x000fe20000010036 */
[----:B0-----:R-:W-:Y:S01]  /*57c0*/  FMUL.FTZ R164, R164, R49 ;  /* 0x00000031a4a47220 */ /* 0x001fe20000410000 */
[----:B------:R-:W-:Y:S01]  /*57d0*/  FMUL.FTZ R49, R160, -1.4426950216293334961 ;  /* 0xbfb8aa3ba0317820 */ /* 0x000fe20000410000 */
[----:B----4-:R-:W-:Y:S01]  /*57e0*/  FMUL.FTZ R48, R162, -1.4426950216293334961 ;  /* 0xbfb8aa3ba2307820 */ /* 0x010fe20000410000 */
[----:B------:R-:W-:-:S04]  /*57f0*/  FMUL.FTZ R95, R161, -1.4426950216293334961 ;  /* 0xbfb8aa3ba15f7820 */ /* 0x000fc80000410000 */
[----:B------:R-:W-:Y:S01]  /*5800*/  MUFU.EX2 R49, R49 ;  /* 0x0000003100317308 */ /* 0x000fe20000000800 */
[----:B-1----:R-:W-:Y:S01]  /*5810*/  FADD.FTZ R55, R55, 1 ;  /* 0x3f80000037377421 */ /* 0x002fe20000010000 */
[----:B------:R-:W-:Y:S01]  /*5820*/  SHF.L.U32 R92, R92, 0x10, RZ ;  /* 0x000000105c5c7819 */ /* 0x000fe200000006ff */
[--C-:B------:R-:W-:Y:S01]  /*5830*/  FADD.FTZ R150, R150, -R50.reuse ;  /* 0x8000003296967221 */ /* 0x100fe20000010000 */
[--C-:B------:R-:W-:Y:S01]  /*5840*/  FADD.FTZ R156, R149, -R50.reuse ;  /* 0x80000032959c7221 */ /* 0x100fe20000010000 */
[--C-:B------:R-:W-:Y:S01]  /*5850*/  FADD.FTZ R154, R148, -R50.reuse ;  /* 0x80000032949a7221 */ /* 0x100fe20000010000 */
[----:B------:R-:W-:Y:S01]  /*5860*/  SHF.L.U32 R151, R88, 0x10, RZ ;  /* 0x0000001058977819 */ /* 0x000fe200000006ff */
[----:B------:R-:W-:Y:S01]  /*5870*/  FADD.FTZ R147, R147, -R50 ;  /* 0x8000003293937221 */ /* 0x000fe20000010000 */
[----:B------:R-:W0:Y:S01]  /*5880*/  MUFU.EX2 R48, R48 ;  /* 0x0000003000307308 */ /* 0x000e220000000800 */
[----:B------:R-:W-:Y:S01]  /*5890*/  FADD.FTZ R92, -R50, R92 ;  /* 0x0000005c325c7221 */ /* 0x000fe20000010100 */
[----:B------:R-:W-:Y:S01]  /*58a0*/  SHF.L.U32 R91, R91, 0x10, RZ ;  /* 0x000000105b5b7819 */ /* 0x000fe200000006ff */
[--C-:B------:R-:W-:Y:S01]  /*58b0*/  FADD.FTZ R146, R146, -R50.reuse ;  /* 0x8000003292927221 */ /* 0x100fe20000010000 */
[----:B------:R-:W-:Y:S01]  /*58c0*/  SHF.L.U32 R89, R89, 0x10, RZ ;  /* 0x0000001059597819 */ /* 0x000fe200000006ff */
[----:B------:R-:W-:Y:S01]  /*58d0*/  FADD.FTZ R145, R145, -R50 ;  /* 0x8000003291917221 */ /* 0x000fe20000010000 */
[----:B------:R-:W-:-:S02]  /*58e0*/  SHF.L.U32 R87, R87, 0x10, RZ ;  /* 0x0000001057577819 */ /* 0x000fc400000006ff */
[----:B------:R-:W-:Y:S01]  /*58f0*/  SHF.L.U32 R84, R84, 0x10, RZ ;  /* 0x0000001054547819 */ /* 0x000fe200000006ff */
[----:B------:R-:W1:Y:S01]  /*5900*/  MUFU.EX2 R95, R95 ;  /* 0x0000005f005f7308 */ /* 0x000e620000000800 */
[----:B------:R-:W-:Y:S01]  /*5910*/  FMUL.FTZ R92, R33, R92 ;  /* 0x0000005c215c7220 */ /* 0x000fe20000410000 */
[--C-:B------:R-:W-:Y:S01]  /*5920*/  FADD.FTZ R142, R142, -R50.reuse ;  /* 0x800000328e8e7221 */ /* 0x100fe20000010000 */
[--C-:B------:R-:W-:Y:S01]  /*5930*/  FADD.FTZ R141, R141, -R50.reuse ;  /* 0x800000328d8d7221 */ /* 0x100fe20000010000 */
[----:B------:R-:W-:Y:S02]  /*5940*/  SHF.L.U32 R82, R82, 0x10, RZ ;  /* 0x0000001052527819 */ /* 0x000fe400000006ff */
[----:B------:R-:W-:Y:S01]  /*5950*/  SHF.L.U32 R83, R83, 0x10, RZ ;  /* 0x0000001053537819 */ /* 0x000fe200000006ff */
[--C-:B------:R-:W-:Y:S01]  /*5960*/  FADD.FTZ R140, R140, -R50.reuse ;  /* 0x800000328c8c7221 */ /* 0x100fe20000010000 */
[----:B------:R-:W4:Y:S01]  /*5970*/  MUFU.RCP R55, R55 ;  /* 0x0000003700377308 */ /* 0x000f220000001000 */
[----:B0-----:R-:W-:Y:S01]  /*5980*/  FADD.FTZ R48, R48, 1 ;  /* 0x3f80000030307421 */ /* 0x001fe20000010000 */
[----:B------:R-:W-:Y:S01]  /*5990*/  FADD.FTZ R49, R49, 1 ;  /* 0x3f80000031317421 */ /* 0x000fe20000010000 */
[----:B------:R-:W-:Y:S01]  /*59a0*/  FFMA.FTZ R159, R52, R92, R57 ;  /* 0x0000005c349f7223 */ /* 0x000fe20000010039 */
[----:B------:R-:W-:Y:S01]  /*59b0*/  FMUL.FTZ R150, R33, R150 ;  /* 0x0000009621967220 */ /* 0x000fe20000410000 */
[----:B------:R-:W-:Y:S01]  /*59c0*/  SHF.L.U32 R80, R80, 0x10, RZ ;  /* 0x0000001050507819 */ /* 0x000fe200000006ff */
[----:B------:R-:W-:Y:S01]  /*59d0*/  FADD.FTZ R138, R138, -R50 ;  /* 0x800000328a8a7221 */ /* 0x000fe20000010000 */
[----:B------:R-:W-:Y:S01]  /*59e0*/  SHF.L.U32 R78, R78, 0x10, RZ ;  /* 0x000000104e4e7819 */ /* 0x000fe200000006ff */
[----:B------:R1:W-:Y:S01]  /*59f0*/  MUFU.RCP R94, R48 ;  /* 0x00000030005e7308 */ /* 0x0003e20000001000 */
[----:B------:R-:W-:Y:S01]  /*5a00*/  FFMA.FTZ R158, R113, R150, R0 ;  /* 0x00000096719e7223 */ /* 0x000fe20000010000 */
[--C-:B------:R-:W-:Y:S01]  /*5a10*/  FADD.FTZ R137, R137, -R50.reuse ;  /* 0x8000003289897221 */ /* 0x100fe20000010000 */
[--C-:B------:R-:W-:Y:S01]  /*5a20*/  FADD.FTZ R136, R136, -R50.reuse ;  /* 0x8000003288887221 */ /* 0x100fe20000010000 */
[----:B------:R-:W-:Y:S01]  /*5a30*/  SHF.L.U32 R76, R76, 0x10, RZ ;  /* 0x000000104c4c7819 */ /* 0x000fe200000006ff */
[--C-:B------:R-:W-:Y:S01]  /*5a40*/  FADD.FTZ R135, R135, -R50.reuse ;  /* 0x8000003287877221 */ /* 0x100fe20000010000 */
[----:B------:R-:W-:Y:S01]  /*5a50*/  SHF.L.U32 R77, R77, 0x10, RZ ;  /* 0x000000104d4d7819 */ /* 0x000fe200000006ff */
[----:B------:R-:W-:Y:S01]  /*5a60*/  FADD.FTZ R34, R34, -R50 ;  /* 0x8000003222227221 */ /* 0x000fe20000010000 */
[----:B------:R0:W-:Y:S01]  /*5a70*/  MUFU.RCP R92, R49 ;  /* 0x00000031005c7308 */ /* 0x0001e20000001000 */
[----:B-1----:R-:W-:Y:S01]  /*5a80*/  FADD.FTZ R48, R95, 1 ;  /* 0x3f8000005f307421 */ /* 0x002fe20000010000 */
[----:B----4-:R-:W-:Y:S01]  /*5a90*/  FMUL.FTZ R163, R163, R55 ;  /* 0x00000037a3a37220 */ /* 0x010fe20000410000 */
[----:B------:R-:W-:Y:S01]  /*5aa0*/  FMUL.FTZ R55, R158, -1.4426950216293334961 ;  /* 0xbfb8aa3b9e377820 */ /* 0x000fe20000410000 */
[----:B------:R-:W-:-:S02]  /*5ab0*/  SHF.L.U32 R75, R75, 0x10, RZ ;  /* 0x000000104b4b7819 */ /* 0x000fc400000006ff */
[----:B------:R-:W-:Y:S02]  /*5ac0*/  SHF.L.U32 R72, R72, 0x10, RZ ;  /* 0x0000001048487819 */ /* 0x000fe400000006ff */
[----:B------:R-:W-:Y:S01]  /*5ad0*/  SHF.L.U32 R73, R73, 0x10, RZ ;  /* 0x0000001049497819 */ /* 0x000fe200000006ff */
[----:B0-----:R-:W-:Y:S01]  /*5ae0*/  FMUL.FTZ R49, R159, -1.4426950216293334961 ;  /* 0xbfb8aa3b9f317820 */ /* 0x001fe20000410000 */
[----:B------:R-:W0:Y:S01]  /*5af0*/  MUFU.RCP R48, R48 ;  /* 0x0000003000307308 */ /* 0x000e220000001000 */
[--C-:B------:R-:W-:Y:S01]  /*5b00*/  FADD.FTZ R38, R38, -R50.reuse ;  /* 0x8000003226267221 */ /* 0x100fe20000010000 */
[----:B------:R-:W-:Y:S02]  /*5b10*/  SHF.L.U32 R71, R71, 0x10, RZ ;  /* 0x0000001047477819 */ /* 0x000fe400000006ff */
[----:B------:R-:W-:Y:S02]  /*5b20*/  SHF.L.U32 R68, R68, 0x10, RZ ;  /* 0x0000001044447819 */ /* 0x000fe400000006ff */
[----:B------:R-:W-:Y:S01]  /*5b30*/  SHF.L.U32 R66, R66, 0x10, RZ ;  /* 0x0000001042427819 */ /* 0x000fe200000006ff */
[--C-:B------:R-:W-:Y:S01]  /*5b40*/  FADD.FTZ R43, R43, -R50.reuse ;  /* 0x800000322b2b7221 */ /* 0x100fe20000010000 */
[----:B------:R-:W1:Y:S01]  /*5b50*/  MUFU.EX2 R49, R49 ;  /* 0x0000003100317308 */ /* 0x000e620000000800 */
[----:B------:R-:W-:Y:S01]  /*5b60*/  SHF.L.U32 R67, R67, 0x10, RZ ;  /* 0x0000001043437819 */ /* 0x000fe200000006ff */
[----:B------:R-:W-:Y:S01]  /*5b70*/  FADD.FTZ R44, R44, -R50 ;  /* 0x800000322c2c7221 */ /* 0x000fe20000010000 */
[----:B------:R-:W-:Y:S01]  /*5b80*/  SHF.L.U32 R65, R65, 0x10, RZ ;  /* 0x0000001041417819 */ /* 0x000fe200000006ff */
[----:B------:R-:W4:Y:S04]  /*5b90*/  LDL.LU R107, [R1+0xc4] ;  /* 0x0000c400016b7983 */ /* 0x000f280000300800 */
[----:B------:R-:W1:Y:S01]  /*5ba0*/  MUFU.EX2 R55, R55 ;  /* 0x0000003700377308 */ /* 0x000e620000000800 */
[----:B0-----:R-:W-:Y:S01]  /*5bb0*/  FMUL.FTZ R161, R161, R48 ;  /* 0x00000030a1a17220 */ /* 0x001fe20000410000 */
[----:B------:R-:W-:Y:S01]  /*5bc0*/  SHF.L.U32 R48, R93, 0x10, RZ ;  /* 0x000000105d307819 */ /* 0x000fe200000006ff */
[----:B-1----:R-:W-:-:S04]  /*5bd0*/  FADD.FTZ R49, R49, 1 ;  /* 0x3f80000031317421 */ /* 0x002fc80000010000 */
[----:B------:R-:W-:Y:S01]  /*5be0*/  FADD.FTZ R48, -R50, R48 ;  /* 0x0000003032307221 */ /* 0x000fe20000010100 */
[C---:B------:R-:W-:Y:S01]  /*5bf0*/  FMUL.FTZ R156, R33.reuse, R156 ;  /* 0x0000009c219c7220 */ /* 0x040fe20000410000 */
[----:B------:R-:W-:Y:S01]  /*5c00*/  FMUL.FTZ R160, R160, R92 ;  /* 0x0000005ca0a07220 */ /* 0x000fe20000410000 */
[C---:B------:R-:W-:Y:S01]  /*5c10*/  FMUL.FTZ R154, R33.reuse, R154 ;  /* 0x0000009a219a7220 */ /* 0x040fe20000410000 */
[----:B------:R-:W-:Y:S01]  /*5c20*/  FMUL.FTZ R147, R33, R147 ;  /* 0x0000009321937220 */ /* 0x000fe20000410000 */
[----:B------:R-:W0:Y:S01]  /*5c30*/  MUFU.RCP R49, R49 ;  /* 0x0000003100317308 */ /* 0x000e220000001000 */
[----:B------:R-:W-:Y:S01]  /*5c40*/  FADD.FTZ R151, -R50, R151 ;  /* 0x0000009732977221 */ /* 0x000fe20000010100 */
[----:B------:R-:W-:Y:S01]  /*5c50*/  FADD.FTZ R93, R55, 1 ;  /* 0x3f800000375d7421 */ /* 0x000fe20000010000 */
[----:B------:R-:W-:Y:S01]  /*5c60*/  SHF.L.U32 R55, R90, 0x10, RZ ;  /* 0x000000105a377819 */ /* 0x000fe200000006ff */
[C---:B------:R-:W-:Y:S01]  /*5c70*/  FMUL.FTZ R48, R33.reuse, R48 ;  /* 0x0000003021307220 */ /* 0x040fe20000410000 */
[C---:B------:R-:W-:Y:S01]  /*5c80*/  FADD.FTZ R153, -R50.reuse, R91 ;  /* 0x0000005b32997221 */ /* 0x040fe20000010100 */
[----:B------:R-:W-:Y:S01]  /*5c90*/  FMUL.FTZ R146, R33, R146 ;  /* 0x0000009221927220 */ /* 0x000fe20000410000 */
[----:B------:R-:W-:Y:S01]  /*5ca0*/  FADD.FTZ R89, -R50, R89 ;  /* 0x0000005932597221 */ /* 0x000fe20000010100 */
[----:B------:R1:W-:Y:S01]  /*5cb0*/  MUFU.RCP R90, R93 ;  /* 0x0000005d005a7308 */ /* 0x0003e20000001000 */
[----:B------:R-:W-:Y:S01]  /*5cc0*/  FFMA.FTZ R157, R53, R48, R54 ;  /* 0x00000030359d7223 */ /* 0x000fe20000010036 */
[----:B------:R-:W-:Y:S01]  /*5cd0*/  FFMA.FTZ R156, R112, R156, R51 ;  /* 0x0000009c709c7223 */ /* 0x000fe20000010033 */
[C---:B------:R-:W-:Y:S01]  /*5ce0*/  FMUL.FTZ R145, R33.reuse, R145 ;  /* 0x0000009121917220 */ /* 0x040fe20000410000 */
[C---:B------:R-:W-:Y:S01]  /*5cf0*/  FADD.FTZ R87, -R50.reuse, R87 ;  /* 0x0000005732577221 */ /* 0x040fe20000010100 */
[C---:B------:R-:W-:Y:S01]  /*5d00*/  FMUL.FTZ R142, R33.reuse, R142 ;  /* 0x0000008e218e7220 */ /* 0x040fe20000410000 */
[C---:B------:R-:W-:Y:S01]  /*5d10*/  FADD.FTZ R82, -R50.reuse, R82 ;  /* 0x0000005232527221 */ /* 0x040fe20000010100 */
[----:B------:R-:W-:Y:S01]  /*5d20*/  FMUL.FTZ R136, R33, R136 ;  /* 0x0000008821887220 */ /* 0x000fe20000410000 */
[C---:B------:R-:W-:Y:S01]  /*5d30*/  FADD.FTZ R76, -R50.reuse, R76 ;  /* 0x0000004c324c7221 */ /* 0x040fe20000010100 */
[C---:B-1----:R-:W-:Y:S01]  /*5d40*/  FADD.FTZ R93, -R50.reuse, R55 ;  /* 0x00000037325d7221 */ /* 0x042fe20000010100 */
[----:B------:R-:W-:Y:S01]  /*5d50*/  FMUL.FTZ R48, R157, -1.4426950216293334961 ;  /* 0xbfb8aa3b9d307820 */ /* 0x000fe20000410000 */
[C---:B------:R-:W-:Y:S01]  /*5d60*/  FADD.FTZ R77, -R50.reuse, R77 ;  /* 0x0000004d324d7221 */ /* 0x040fe20000010100 */
[----:B------:R-:W-:Y:S01]  /*5d70*/  FADD.FTZ R75, -R50, R75 ;  /* 0x0000004b324b7221 */ /* 0x000fe20000010100 */
[C---:B------:R-:W-:Y:S01]  /*5d80*/  FMUL.FTZ R93, R33.reuse, R93 ;  /* 0x0000005d215d7220 */ /* 0x040fe20000410000 */
[----:B------:R-:W-:Y:S01]  /*5d90*/  FMUL.FTZ R92, R156, -1.4426950216293334961 ;  /* 0xbfb8aa3b9c5c7820 */ /* 0x000fe20000410000 */
[----:B------:R-:W-:Y:S01]  /*5da0*/  FMUL.FTZ R38, R33, R38 ;  /* 0x0000002621267220 */ /* 0x000fe20000410000 */
[----:B------:R-:W-:Y:S01]  /*5db0*/  FADD.FTZ R68, -R50, R68 ;  /* 0x0000004432447221 */ /* 0x000fe20000010100 */
[----:B------:R-:W-:Y:S01]  /*5dc0*/  FFMA.FTZ R155, R52, R93, R57 ;  /* 0x0000005d349b7223 */ /* 0x000fe20000010039 */
[----:B0-----:R-:W-:Y:S01]  /*5dd0*/  FMUL.FTZ R159, R159, R49 ;  /* 0x000000319f9f7220 */ /* 0x001fe20000410000 */
[----:B------:R-:W0:Y:S01]  /*5de0*/  MUFU.EX2 R48, R48 ;  /* 0x0000003000307308 */ /* 0x000e220000000800 */
[----:B------:R-:W-:Y:S01]  /*5df0*/  FMUL.FTZ R43, R33, R43 ;  /* 0x0000002b212b7220 */ /* 0x000fe20000410000 */
[----:B------:R-:W-:Y:S01]  /*5e00*/  FMUL.FTZ R49, R155, -1.4426950216293334961 ;  /* 0xbfb8aa3b9b317820 */ /* 0x000fe20000410000 */
[----:B------:R-:W-:Y:S01]  /*5e10*/  FADD.FTZ R65, -R50, R65 ;  /* 0x0000004132417221 */ /* 0x000fe20000010100 */
[----:B------:R-:W-:Y:S01]  /*5e20*/  SHF.L.U32 R62, R62, 0x10, RZ ;  /* 0x000000103e3e7819 */ /* 0x000fe200000006ff */
[----:B------:R-:W4:Y:S03]  /*5e30*/  LDL.LU R114, [R1+0xc8] ;  /* 0x0000c80001727983 */ /* 0x000f260000300800 */
[----:B------:R-:W1:Y:S08]  /*5e40*/  MUFU.EX2 R92, R92 ;  /* 0x0000005c005c7308 */ /* 0x000e700000000800 */
[----:B------:R-:W1:Y:S01]  /*5e50*/  MUFU.EX2 R49, R49 ;  /* 0x0000003100317308 */ /* 0x000e620000000800 */
[----:B0-----:R-:W-:Y:S01]  /*5e60*/  FADD.FTZ R48, R48, 1 ;  /* 0x3f80000030307421 */ /* 0x001fe20000010000 */
[--C-:B------:R-:W-:Y:S01]  /*5e70*/  FFMA.FTZ R154, R113, R154, R0.reuse ;  /* 0x0000009a719a7223 */ /* 0x100fe20000010000 */
[--C-:B------:R-:W-:Y:S01]  /*5e80*/  FFMA.FTZ R152, R112, R147, R51.reuse ;  /* 0x0000009370987223 */ /* 0x100fe20000010033 */
[C---:B------:R-:W-:Y:S01]  /*5e90*/  FMUL.FTZ R151, R33.reuse, R151 ;  /* 0x0000009721977220 */ /* 0x040fe20000410000 */
[----:B------:R-:W-:Y:S01]  /*5ea0*/  FMUL.FTZ R158, R158, R90 ;  /* 0x0000005a9e9e7220 */ /* 0x000fe20000410000 */
[----:B------:R-:W-:Y:S01]  /*5eb0*/  FMUL.FTZ R153, R33, R153 ;  /* 0x0000009921997220 */ /* 0x000fe20000410000 */
[--C-:B------:R-:W-:Y:S01]  /*5ec0*/  FFMA.FTZ R150, R113, R146, R0.reuse ;  /* 0x0000009271967223 */ /* 0x100fe20000010000 */
[----:B------:R1:W-:Y:S01]  /*5ed0*/  MUFU.RCP R55, R48 ;  /* 0x0000003000377308 */ /* 0x0003e20000001000 */
[----:B------:R-:W-:Y:S01]  /*5ee0*/  FMUL.FTZ R88, R154, -1.4426950216293334961 ;  /* 0xbfb8aa3b9a587820 */ /* 0x000fe20000410000 */
[C---:B------:R-:W-:Y:S01]  /*5ef0*/  FMUL.FTZ R89, R33.reuse, R89 ;  /* 0x0000005921597220 */ /* 0x040fe20000410000 */
[--C-:B------:R-:W-:Y:S01]  /*5f00*/  FFMA.FTZ R148, R112, R145, R51.reuse ;  /* 0x0000009170947223 */ /* 0x100fe20000010033 */
[----:B------:R-:W-:Y:S01]  /*5f10*/  FMUL.FTZ R87, R33, R87 ;  /* 0x0000005721577220 */ /* 0x000fe20000410000 */
[--C-:B------:R-:W-:Y:S01]  /*5f20*/  FFMA.FTZ R142, R113, R142, R0.reuse ;  /* 0x0000008e718e7223 */ /* 0x100fe20000010000 */
[----:B------:R-:W-:Y:S01]  /*5f30*/  FMUL.FTZ R82, R33, R82 ;  /* 0x0000005221527220 */ /* 0x000fe20000410000 */
[----:B------:R-:W-:Y:S01]  /*5f40*/  SHF.L.U32 R91, R79, 0x10, RZ ;  /* 0x000000104f5b7819 */ /* 0x000fe200000006ff */
[----:B------:R-:W-:Y:S01]  /*5f50*/  FMUL.FTZ R76, R33, R76 ;  /* 0x0000004c214c7220 */ /* 0x000fe20000410000 */
[----:B-1----:R-:W-:Y:S01]  /*5f60*/  FADD.FTZ R48, R92, 1 ;  /* 0x3f8000005c307421 */ /* 0x002fe20000010000 */
[----:B------:R-:W-:Y:S01]  /*5f70*/  FADD.FTZ R49, R49, 1 ;  /* 0x3f80000031317421 */ /* 0x000fe20000010000 */
[----:B------:R-:W-:Y:S01]  /*5f80*/  MUFU.EX2 R88, R88 ;  /* 0x0000005800587308 */ /* 0x000fe20000000800 */
[C---:B------:R-:W-:Y:S01]  /*5f90*/  FMUL.FTZ R77, R33.reuse, R77 ;  /* 0x0000004d214d7220 */ /* 0x040fe20000410000 */
[C---:B------:R-:W-:Y:S01]  /*5fa0*/  FMUL.FTZ R75, R33.reuse, R75 ;  /* 0x0000004b214b7220 */ /* 0x040fe20000410000 */
[----:B------:R-:W-:Y:S01]  /*5fb0*/  FFMA.FTZ R38, R112, R38, R51 ;  /* 0x0000002670267223 */ /* 0x000fe20000010033 */
[----:B------:R-:W-:Y:S01]  /*5fc0*/  FMUL.FTZ R68, R33, R68 ;  /* 0x0000004421447220 */ /* 0x000fe20000410000 */
[----:B------:R-:W-:Y:S01]  /*5fd0*/  FFMA.FTZ R43, R113, R43, R0 ;  /* 0x0000002b712b7223 */ /* 0x000fe20000010000 */
[----:B------:R-:W-:Y:S01]  /*5fe0*/  FMUL.FTZ R65, R33, R65 ;  /* 0x0000004121417220 */ /* 0x000fe20000410000 */
[----:B------:R-:W-:Y:S01]  /*5ff0*/  FMUL.FTZ R162, R162, R94 ;  /* 0x0000005ea2a27220 */ /* 0x000fe20000410000 */
[----:B------:R-:W0:Y:S01]  /*6000*/  MUFU.RCP R48, R48 ;  /* 0x0000003000307308 */ /* 0x000e220000001000 */
[----:B------:R-:W4:Y:S07]  /*6010*/  LDL.LU R110, [R1+0xd4] ;  /* 0x0000d400016e7983 */ /* 0x000f2e0000300800 */
[----:B------:R-:W1:Y:S01]  /*6020*/  MUFU.RCP R49, R49 ;  /* 0x0000003100317308 */ /* 0x000e620000001000 */
[----:B------:R-:W-:Y:S01]  /*6030*/  FFMA.FTZ R151, R52, R151, R57 ;  /* 0x0000009734977223 */ /* 0x000fe20000010039 */
[----:B0-----:R-:W-:Y:S01]  /*6040*/  FMUL.FTZ R156, R156, R48 ;  /* 0x000000309c9c7220 */ /* 0x001fe20000410000 */
[----:B------:R-:W-:-:S02]  /*6050*/  FMUL.FTZ R48, R152, -1.4426950216293334961 ;  /* 0xbfb8aa3b98307820 */ /* 0x000fc40000410000 */
[----:B------:R-:W-:Y:S01]  /*6060*/  FMUL.FTZ R90, R151, -1.4426950216293334961 ;  /* 0xbfb8aa3b975a7820 */ /* 0x000fe20000410000 */
[----:B-1----:R-:W-:Y:S01]  /*6070*/  FMUL.FTZ R155, R155, R49 ;  /* 0x000000319b9b7220 */ /* 0x002fe20000410000 */
[----:B------:R-:W-:Y:S02]  /*6080*/  FADD.FTZ R49, R88, 1 ;  /* 0x3f80000058317421 */ /* 0x000fe40000010000 */
[----:B------:R-:W0:Y:S08]  /*6090*/  MUFU.EX2 R48, R48 ;  /* 0x0000003000307308 */ /* 0x000e300000000800 */
[----:B------:R-:W1:Y:S01]  /*60a0*/  MUFU.RCP R49, R49 ;  /* 0x0000003100317308 */ /* 0x000e620000001000 */
[----:B------:R-:W-:-:S07]  /*60b0*/  FFMA.FTZ R153, R53, R153, R54 ;  /* 0x0000009935997223 */ /* 0x000fce0000010036 */
[----:B------:R-:W2:Y:S01]  /*60c0*/  MUFU.EX2 R90, R90 ;  /* 0x0000005a005a7308 */ /* 0x000ea20000000800 */
[----:B------:R-:W-:Y:S01]  /*60d0*/  FMUL.FTZ R157, R157, R55 ;  /* 0x000000379d9d7220 */ /* 0x000fe20000410000 */
[----:B------:R-:W-:Y:S01]  /*60e0*/  FMUL.FTZ R55, R153, -1.4426950216293334961 ;  /* 0xbfb8aa3b99377820 */ /* 0x000fe20000410000 */
[----:B0-----:R-:W-:Y:S01]  /*60f0*/  FADD.FTZ R48, R48, 1 ;  /* 0x3f80000030307421 */ /* 0x001fe20000010000 */
[----:B-1----:R-:W-:Y:S01]  /*6100*/  FMUL.FTZ R154, R154, R49 ;  /* 0x000000319a9a7220 */ /* 0x002fe20000410000 */
[----:B------:R-:W-:-:S03]  /*6110*/  FMUL.FTZ R49, R150, -1.4426950216293334961 ;  /* 0xbfb8aa3b96317820 */ /* 0x000fc60000410000 */
[----:B------:R-:W0:Y:S08]  /*6120*/  MUFU.EX2 R55, R55 ;  /* 0x0000003700377308 */ /* 0x000e300000000800 */
[----:B------:R2:W1:Y:S02]  /*6130*/  MUFU.RCP R88, R48 ;  /* 0x0000003000587308 */ /* 0x0004640000001000 */
[----:B--2---:R-:W-:-:S06]  /*6140*/  FADD.FTZ R48, R90, 1 ;  /* 0x3f8000005a307421 */ /* 0x004fcc0000010000 */
[----:B------:R-:W2:Y:S08]  /*6150*/  MUFU.EX2 R49, R49 ;  /* 0x0000003100317308 */ /* 0x000eb00000000800 */
[----:B------:R-:W3:Y:S01]  /*6160*/  MUFU.RCP R48, R48 ;  /* 0x0000003000307308 */ /* 0x000ee20000001000 */
[----:B0-----:R-:W-:Y:S01]  /*6170*/  FADD.FTZ R55, R55, 1 ;  /* 0x3f80000037377421 */ /* 0x001fe20000010000 */
[----:B------:R-:W-:Y:S01]  /*6180*/  FFMA.FTZ R149, R53, R89, R54 ;  /* 0x0000005935957223 */ /* 0x000fe20000010036 */
[----:B-1----:R-:W-:-:S05]  /*6190*/  FMUL.FTZ R152, R152, R88 ;  /* 0x0000005898987220 */ /* 0x002fca0000410000 */
[----:B------:R-:W0:Y:S01]  /*61a0*/  MUFU.RCP R55, R55 ;  /* 0x0000003700377308 */ /* 0x000e220000001000 */
[----:B--2---:R-:W-:-:S07]  /*61b0*/  FADD.FTZ R49, R49, 1 ;  /* 0x3f80000031317421 */ /* 0x004fce0000010000 */
[----:B------:R1:W2:Y:S01]  /*61c0*/  MUFU.RCP R88, R49 ;  /* 0x0000003100587308 */ /* 0x0002a20000001000 */
[----:B---3--:R-:W-:Y:S01]  /*61d0*/  FMUL.FTZ R151, R151, R48 ;  /* 0x0000003097977220 */ /* 0x008fe20000410000 */
[----:B------:R-:W-:Y:S01]  /*61e0*/  SHF.L.U32 R48, R86, 0x10, RZ ;  /* 0x0000001056307819 */ /* 0x000fe200000006ff */
[----:B-1----:R-:W-:-:S04]  /*61f0*/  FMUL.FTZ R49, R149, -1.4426950216293334961 ;  /* 0xbfb8aa3b95317820 */ /* 0x002fc80000410000 */
[----:B------:R-:W-:Y:S01]  /*6200*/  FADD.FTZ R48, -R50, R48 ;  /* 0x0000003032307221 */ /* 0x000fe20000010100 */
[----:B------:R-:W-:Y:S01]  /*6210*/  FADD.FTZ R146, R144, -R50 ;  /* 0x8000003290927221 */ /* 0x000fe20000010000 */
[----:B------:R-:W1:Y:S02]  /*6220*/  MUFU.EX2 R49, R49 ;  /* 0x0000003100317308 */ /* 0x000e640000000800 */
[----:B------:R-:W-:Y:S01]  /*6230*/  FMUL.FTZ R48, R33, R48 ;  /* 0x0000003021307220 */ /* 0x000fe20000410000 */
[----:B0-----:R-:W-:Y:S01]  /*6240*/  FMUL.FTZ R153, R153, R55 ;  /* 0x0000003799997220 */ /* 0x001fe20000410000 */
[----:B------:R-:W-:Y:S02]  /*6250*/  FMUL.FTZ R146, R33, R146 ;  /* 0x0000009221927220 */ /* 0x000fe40000410000 */
[----:B------:R-:W-:Y:S01]  /*6260*/  FFMA.FTZ R147, R52, R48, R57 ;  /* 0x0000003034937223 */ /* 0x000fe20000010039 */
[----:B------:R-:W-:Y:S01]  /*6270*/  FMUL.FTZ R55, R148, -1.4426950216293334961 ;  /* 0xbfb8aa3b94377820 */ /* 0x000fe20000410000 */
[----:B------:R-:W-:-:S02]  /*6280*/  FFMA.FTZ R146, R113, R146, R0 ;  /* 0x0000009271927223 */ /* 0x000fc40000010000 */
[----:B------:R-:W-:Y:S01]  /*6290*/  FMUL.FTZ R48, R147, -1.4426950216293334961 ;  /* 0xbfb8aa3b93307820 */ /* 0x000fe20000410000 */
[----:B--2---:R-:W-:Y:S01]  /*62a0*/  FMUL.FTZ R150, R150, R88 ;  /* 0x0000005896967220 */ /* 0x004fe20000410000 */
[----:B------:R-:W-:Y:S01]  /*62b0*/  FMUL.FTZ R88, R146, -1.4426950216293334961 ;  /* 0xbfb8aa3b92587820 */ /* 0x000fe20000410000 */
[----:B------:R-:W0:Y:S01]  /*62c0*/  MUFU.EX2 R55, R55 ;  /* 0x0000003700377308 */ /* 0x000e220000000800 */
[----:B-1----:R-:W-:-:S07]  /*62d0*/  FADD.FTZ R49, R49, 1 ;  /* 0x3f80000031317421 */ /* 0x002fce0000010000 */
[----:B------:R-:W1:Y:S08]  /*62e0*/  MUFU.EX2 R48, R48 ;  /* 0x0000003000307308 */ /* 0x000e700000000800 */
[----:B------:R-:W-:Y:S08]  /*62f0*/  MUFU.EX2 R88, R88 ;  /* 0x0000005800587308 */ /* 0x000ff00000000800 */
[----:B------:R-:W2:Y:S01]  /*6300*/  MUFU.RCP R49, R49 ;  /* 0x0000003100317308 */ /* 0x000ea20000001000 */
[----:B0-----:R-:W-:Y:S01]  /*6310*/  FADD.FTZ R55, R55, 1 ;  /* 0x3f80000037377421 */ /* 0x001fe20000010000 */
[----:B-1----:R-:W-:Y:S01]  /*6320*/  FADD.FTZ R48, R48, 1 ;  /* 0x3f80000030307421 */ /* 0x002fe20000010000 */
[----:B------:R-:W-:-:S05]  /*6330*/  FFMA.FTZ R145, R53, R87, R54 ;  /* 0x0000005735917223 */ /* 0x000fca0000010036 */
[----:B------:R-:W-:Y:S08]  /*6340*/  MUFU.RCP R86, R55 ;  /* 0x0000003700567308 */ /* 0x000ff00000001000 */
[----:B------:R0:W-:Y:S01]  /*6350*/  MUFU.RCP R55, R48 ;  /* 0x0000003000377308 */ /* 0x0001e20000001000 */
[----:B--2---:R-:W-:Y:S01]  /*6360*/  FMUL.FTZ R149, R149, R49 ;  /* 0x0000003195957220 */ /* 0x004fe20000410000 */
[----:B------:R-:W-:Y:S01]  /*6370*/  FMUL.FTZ R49, R145, -1.4426950216293334961 ;  /* 0xbfb8aa3b91317820 */ /* 0x000fe20000410000 */
[----:B0-----:R-:W-:-:S05]  /*6380*/  FADD.FTZ R48, R88, 1 ;  /* 0x3f80000058307421 */ /* 0x001fca0000010000 */
[----:B------:R-:W0:Y:S01]  /*6390*/  MUFU.EX2 R49, R49 ;  /* 0x0000003100317308 */ /* 0x000e220000000800 */
[----:B------:R-:W-:-:S07]  /*63a0*/  FADD.FTZ R144, R143, -R50 ;  /* 0x800000328f907221 */ /* 0x000fce0000010000 */
[----:B------:R-:W1:Y:S01]  /*63b0*/  MUFU.RCP R48, R48 ;  /* 0x0000003000307308 */ /* 0x000e620000001000 */
[----:B------:R-:W-:-:S04]  /*63c0*/  FMUL.FTZ R144, R33, R144 ;  /* 0x0000009021907220 */ /* 0x000fc80000410000 */
[----:B------:R-:W-:Y:S01]  /*63d0*/  FFMA.FTZ R144, R112, R144, R51 ;  /* 0x0000009070907223 */ /* 0x000fe20000010033 */
[----:B------:R-:W-:Y:S01]  /*63e0*/  FADD.FTZ R143, -R50, R84 ;  /* 0x00000054328f7221 */ /* 0x000fe20000010100 */
[----:B0-----:R-:W-:Y:S01]  /*63f0*/  FADD.FTZ R49, R49, 1 ;  /* 0x3f80000031317421 */ /* 0x001fe20000010000 */
[----:B------:R-:W-:Y:S01]  /*6400*/  FMUL.FTZ R147, R147, R55 ;  /* 0x0000003793937220 */ /* 0x000fe20000410000 */
[----:B-1----:R-:W-:Y:S01]  /*6410*/  FMUL.FTZ R146, R146, R48 ;  /* 0x0000003092927220 */ /* 0x002fe20000410000 */
[----:B------:R-:W-:Y:S01]  /*6420*/  SHF.L.U32 R48, R85, 0x10, RZ ;  /* 0x0000001055307819 */ /* 0x000fe200000006ff */
[----:B------:R-:W-:Y:S01]  /*6430*/  FMUL.FTZ R85, R144, -1.4426950216293334961 ;  /* 0xbfb8aa3b90557820 */ /* 0x000fe20000410000 */
[----:B------:R0:W1:Y:S01]  /*6440*/  MUFU.RCP R55, R49 ;  /* 0x0000003100377308 */ /* 0x0000620000001000 */
[----:B------:R-:W-:-:S04]  /*6450*/  FMUL.FTZ R143, R33, R143 ;  /* 0x0000008f218f7220 */ /* 0x000fc80000410000 */
[----:B------:R-:W-:-:S03]  /*6460*/  FFMA.FTZ R143, R52, R143, R57 ;  /* 0x0000008f348f7223 */ /* 0x000fc60000010039 */
[----:B------:R-:W2:Y:S01]  /*6470*/  MUFU.EX2 R85, R85 ;  /* 0x0000005500557308 */ /* 0x000ea20000000800 */
[----:B0-----:R-:W-:Y:S01]  /*6480*/  FMUL.FTZ R49, R142, -1.4426950216293334961 ;  /* 0xbfb8aa3b8e317820 */ /* 0x001fe20000410000 */
[----:B------:R-:W-:Y:S01]  /*6490*/  FADD.FTZ R48, -R50, R48 ;  /* 0x0000003032307221 */ /* 0x000fe20000010100 */
[----:B------:R-:W-:-:S03]  /*64a0*/  FMUL.FTZ R84, R143, -1.4426950216293334961 ;  /* 0xbfb8aa3b8f547820 */ /* 0x000fc60000410000 */
[----:B------:R-:W-:Y:S02]  /*64b0*/  FMUL.FTZ R48, R33, R48 ;  /* 0x0000003021307220 */ /* 0x000fe40000410000 */
[----:B------:R-:W0:Y:S01]  /*64c0*/  MUFU.EX2 R49, R49 ;  /* 0x0000003100317308 */ /* 0x000e220000000800 */
[----:B-1----:R-:W-:Y:S01]  /*64d0*/  FMUL.FTZ R145, R145, R55 ;  /* 0x0000003791917220 */ /* 0x002fe20000410000 */
[----:B------:R-:W-:Y:S01]  /*64e0*/  FFMA.FTZ R48, R53, R48, R54 ;  /* 0x0000003035307223 */ /* 0x000fe20000010036 */
[----:B------:R-:W-:-:S05]  /*64f0*/  FMUL.FTZ R148, R148, R86 ;  /* 0x0000005694947220 */ /* 0x000fca0000410000 */
[----:B------:R-:W1:Y:S01]  /*6500*/  MUFU.EX2 R84, R84 ;  /* 0x0000005400547308 */ /* 0x000e620000000800 */
[----:B--2---:R-:W-:Y:S01]  /*6510*/  FADD.FTZ R55, R85, 1 ;  /* 0x3f80000055377421 */ /* 0x004fe20000010000 */
[----:B------:R-:W-:-:S06]  /*6520*/  FMUL.FTZ R86, R48, -1.4426950216293334961 ;  /* 0xbfb8aa3b30567820 */ /* 0x000fcc0000410000 */
[----:B------:R-:W2:Y:S01]  /*6530*/  MUFU.RCP R55, R55 ;  /* 0x0000003700377308 */ /* 0x000ea20000001000 */
[----:B0-----:R-:W-:-:S07]  /*6540*/  FADD.FTZ R49, R49, 1 ;  /* 0x3f80000031317421 */ /* 0x001fce0000010000 */
[----:B------:R-:W0:Y:S01]  /*6550*/  MUFU.EX2 R86, R86 ;  /* 0x0000005600567308 */ /* 0x000e220000000800 */
[----:B-1----:R-:W-:-:S07]  /*6560*/  FADD.FTZ R84, R84, 1 ;  /* 0x3f80000054547421 */ /* 0x002fce0000010000 */
[----:B------:R1:W-:Y:S01]  /*6570*/  MUFU.RCP R85, R49 ;  /* 0x0000003100557308 */ /* 0x0003e20000001000 */
[----:B--2---:R-:W-:Y:S01]  /*6580*/  FMUL.FTZ R144, R144, R55 ;  /* 0x0000003790907220 */ /* 0x004fe20000410000 */
[----:B-1----:R-:W-:-:S06]  /*6590*/  FMUL.FTZ R49, R33, R141 ;  /* 0x0000008d21317220 */ /* 0x002fcc0000410000 */
[----:B------:R-:W1:Y:S01]  /*65a0*/  MUFU.RCP R84, R84 ;  /* 0x0000005400547308 */ /* 0x000e620000001000 */
[----:B------:R-:W-:Y:S01]  /*65b0*/  FFMA.FTZ R49, R112, R49, R51 ;  /* 0x0000003170317223 */ /* 0x000fe20000010033 */
[----:B0-----:R-:W-:-:S03]  /*65c0*/  FADD.FTZ R86, R86, 1 ;  /* 0x3f80000056567421 */ /* 0x001fc60000010000 */
[----:B------:R-:W-:-:S03]  /*65d0*/  FMUL.FTZ R55, R49, -1.4426950216293334961 ;  /* 0xbfb8aa3b31377820 */ /* 0x000fc60000410000 */
[----:B------:R0:W2:Y:S01]  /*65e0*/  MUFU.RCP R141, R86 ;  /* 0x00000056008d7308 */ /* 0x0000a20000001000 */
[----:B------:R-:W-:-:S07]  /*65f0*/  FFMA.FTZ R82, R52, R82, R57 ;  /* 0x0000005234527223 */ /* 0x000fce0000010039 */
[----:B------:R-:W3:Y:S01]  /*6600*/  MUFU.EX2 R55, R55 ;  /* 0x0000003700377308 */ /* 0x000ee20000000800 */
[----:B-1----:R-:W-:Y:S01]  /*6610*/  FMUL.FTZ R143, R143, R84 ;  /* 0x000000548f8f7220 */ /* 0x002fe20000410000 */
[----:B------:R-:W-:Y:S01]  /*6620*/  FADD.FTZ R84, -R50, R83 ;  /* 0x0000005332547221 */ /* 0x000fe20000010100 */
[----:B0-----:R-:W-:-:S03]  /*6630*/  FMUL.FTZ R86, R82, -1.4426950216293334961 ;  /* 0xbfb8aa3b52567820 */ /* 0x001fc60000410000 */
[----:B------:R-:W-:-:S03]  /*6640*/  FMUL.FTZ R84, R33, R84 ;  /* 0x0000005421547220 */ /* 0x000fc60000410000 */
[----:B------:R-:W0:Y:S01]  /*6650*/  MUFU.EX2 R86, R86 ;  /* 0x0000005600567308 */ /* 0x000e220000000800 */
[----:B------:R-:W-:Y:S01]  /*6660*/  FFMA.FTZ R84, R53, R84, R54 ;  /* 0x0000005435547223 */ /* 0x000fe20000010036 */
[----:B--2---:R-:W-:Y:S01]  /*6670*/  FMUL.FTZ R141, R48, R141 ;  /* 0x0000008d308d7220 */ /* 0x004fe20000410000 */
[----:B------:R-:W-:Y:S02]  /*6680*/  FMUL.FTZ R142, R142, R85 ;  /* 0x000000558e8e7220 */ /* 0x000fe40000410000 */
[----:B------:R-:W-:Y:S01]  /*6690*/  FMUL.FTZ R85, R84, -1.4426950216293334961 ;  /* 0xbfb8aa3b54557820 */ /* 0x000fe20000410000 */
[----:B---3--:R-:W-:-:S05]  /*66a0*/  FADD.FTZ R48, R55, 1 ;  /* 0x3f80000037307421 */ /* 0x008fca0000010000 */
[----:B------:R-:W1:Y:S01]  /*66b0*/  MUFU.EX2 R85, R85 ;  /* 0x0000005500557308 */ /* 0x000e620000000800 */
[----:B------:R-:W-:-:S07]  /*66c0*/  FADD.FTZ R83, R139, -R50 ;  /* 0x800000328b537221 */ /* 0x000fce0000010000 */
[----:B------:R-:W2:Y:S01]  /*66d0*/  MUFU.RCP R48, R48 ;  /* 0x0000003000307308 */ /* 0x000ea20000001000 */
[----:B0-----:R-:W-:Y:S01]  /*66e0*/  FADD.FTZ R86, R86, 1 ;  /* 0x3f80000056567421 */ /* 0x001fe20000010000 */
[C---:B------:R-:W-:Y:S01]  /*66f0*/  FMUL.FTZ R83, R33.reuse, R83 ;  /* 0x0000005321537220 */ /* 0x040fe20000410000 */
[----:B------:R-:W-:-:S03]  /*6700*/  FMUL.FTZ R55, R33, R140 ;  /* 0x0000008c21377220 */ /* 0x000fc60000410000 */
[----:B------:R-:W-:Y:S02]  /*6710*/  FFMA.FTZ R83, R112, R83, R51 ;  /* 0x0000005370537223 */ /* 0x000fe40000010033 */
[----:B------:R-:W0:Y:S01]  /*6720*/  MUFU.RCP R86, R86 ;  /* 0x0000005600567308 */ /* 0x000e220000001000 */
[----:B-1----:R-:W-:Y:S01]  /*6730*/  FADD.FTZ R85, R85, 1 ;  /* 0x3f80000055557421 */ /* 0x002fe20000010000 */
[----:B------:R-:W-:Y:S01]  /*6740*/  FADD.FTZ R88, -R50, R80 ;  /* 0x0000005032587221 */ /* 0x000fe20000010100 */
[----:B------:R-:W-:Y:S01]  /*6750*/  FFMA.FTZ R55, R113, R55, R0 ;  /* 0x0000003771377223 */ /* 0x000fe20000010000 */
[----:B--2---:R-:W-:Y:S01]  /*6760*/  FMUL.FTZ R48, R49, R48 ;  /* 0x0000003031307220 */ /* 0x004fe20000410000 */
[----:B------:R-:W-:-:S03]  /*6770*/  FMUL.FTZ R49, R83, -1.4426950216293334961 ;  /* 0xbfb8aa3b53317820 */ /* 0x000fc60000410000 */
[----:B------:R1:W-:Y:S01]  /*6780*/  MUFU.RCP R80, R85 ;  /* 0x0000005500507308 */ /* 0x0003e20000001000 */
[----:B------:R-:W-:-:S07]  /*6790*/  FMUL.FTZ R87, R55, -1.4426950216293334961 ;  /* 0xbfb8aa3b37577820 */ /* 0x000fce0000410000 */
[----:B------:R-:W2:Y:S01]  /*67a0*/  MUFU.EX2 R49, R49 ;  /* 0x0000003100317308 */ /* 0x000ea20000000800 */
[----:B-1----:R-:W-:Y:S01]  /*67b0*/  FMUL.FTZ R85, R33, R88 ;  /* 0x0000005821557220 */ /* 0x002fe20000410000 */
[----:B0-----:R-:W-:-:S03]  /*67c0*/  FMUL.FTZ R82, R82, R86 ;  /* 0x0000005652527220 */ /* 0x001fc60000410000 */
[----:B------:R-:W-:-:S03]  /*67d0*/  FFMA.FTZ R85, R52, R85, R57 ;  /* 0x0000005534557223 */ /* 0x000fc60000010039 */
[----:B------:R-:W0:Y:S01]  /*67e0*/  MUFU.EX2 R87, R87 ;  /* 0x0000005700577308 */ /* 0x000e220000000800 */
[----:B------:R-:W-:-:S07]  /*67f0*/  FMUL.FTZ R86, R85, -1.4426950216293334961 ;  /* 0xbfb8aa3b55567820 */ /* 0x000fce0000410000 */
[----:B------:R-:W1:Y:S01]  /*6800*/  MUFU.EX2 R86, R86 ;  /* 0x0000005600567308 */ /* 0x000e620000000800 */
[----:B--2---:R-:W-:Y:S01]  /*6810*/  FADD.FTZ R49, R49, 1 ;  /* 0x3f80000031317421 */ /* 0x004fe20000010000 */
[----:B------:R-:W-:Y:S01]  /*6820*/  FMUL.FTZ R80, R84, R80 ;  /* 0x0000005054507220 */ /* 0x000fe20000410000 */
[----:B------:R-:W-:-:S05]  /*6830*/  SHF.L.U32 R84, R81, 0x10, RZ ;  /* 0x0000001051547819 */ /* 0x000fca00000006ff */
[----:B------:R-:W2:Y:S01]  /*6840*/  MUFU.RCP R49, R49 ;  /* 0x0000003100317308 */ /* 0x000ea20000001000 */
[----:B0-----:R-:W-:Y:S01]  /*6850*/  FADD.FTZ R87, R87, 1 ;  /* 0x3f80000057577421 */ /* 0x001fe20000010000 */
[----:B------:R-:W-:-:S06]  /*6860*/  FMUL.FTZ R81, R33, R138 ;  /* 0x0000008a21517220 */ /* 0x000fcc0000410000 */
[----:B------:R-:W0:Y:S01]  /*6870*/  MUFU.RCP R87, R87 ;  /* 0x0000005700577308 */ /* 0x000e220000001000 */
[----:B-1----:R-:W-:Y:S01]  /*6880*/  FADD.FTZ R86, R86, 1 ;  /* 0x3f80000056567421 */ /* 0x002fe20000010000 */
[----:B------:R-:W-:-:S04]  /*6890*/  FFMA.FTZ R81, R113, R81, R0 ;  /* 0x0000005171517223 */ /* 0x000fc80000010000 */
[----:B------:R-:W-:Y:S02]  /*68a0*/  FMUL.FTZ R90, R81, -1.4426950216293334961 ;  /* 0xbfb8aa3b515a7820 */ /* 0x000fe40000410000 */
[----:B------:R1:W3:Y:S01]  /*68b0*/  MUFU.RCP R88, R86 ;  /* 0x0000005600587308 */ /* 0x0002e20000001000 */
[----:B--2---:R-:W-:Y:S01]  /*68c0*/  FMUL.FTZ R49, R83, R49 ;  /* 0x0000003153317220 */ /* 0x004fe20000410000 */
[----:B------:R-:W-:Y:S01]  /*68d0*/  FADD.FTZ R83, -R50, R78 ;  /* 0x0000004e32537221 */ /* 0x000fe20000010100 */
[----:B-1----:R-:W-:-:S05]  /*68e0*/  FMUL.FTZ R86, R33, R137 ;  /* 0x0000008921567220 */ /* 0x002fca0000410000 */
[----:B------:R-:W1:Y:S01]  /*68f0*/  MUFU.EX2 R90, R90 ;  /* 0x0000005a005a7308 */ /* 0x000e620000000800 */
[----:B------:R-:W-:Y:S01]  /*6900*/  FMUL.FTZ R83, R33, R83 ;  /* 0x0000005321537220 */ /* 0x000fe20000410000 */
[----:B------:R-:W-:Y:S01]  /*6910*/  FFMA.FTZ R86, R112, R86, R51 ;  /* 0x0000005670567223 */ /* 0x000fe20000010033 */
[----:B0-----:R-:W-:Y:S02]  /*6920*/  FMUL.FTZ R55, R55, R87 ;  /* 0x0000005737377220 */ /* 0x001fe40000410000 */
[----:B------:R-:W-:Y:S01]  /*6930*/  FFMA.FTZ R83, R52, R83, R57 ;  /* 0x0000005334537223 */ /* 0x000fe20000010039 */
[----:B------:R-:W-:Y:S01]  /*6940*/  FMUL.FTZ R87, R86, -1.4426950216293334961 ;  /* 0xbfb8aa3b56577820 */ /* 0x000fe20000410000 */
[----:B---3--:R-:W-:Y:S02]  /*6950*/  FMUL.FTZ R78, R85, R88 ;  /* 0x00000058554e7220 */ /* 0x008fe40000410000 */
[----:B------:R-:W-:-:S03]  /*6960*/  FMUL.FTZ R85, R83, -1.4426950216293334961 ;  /* 0xbfb8aa3b53557820 */ /* 0x000fc60000410000 */
[----:B------:R-:W0:Y:S01]  /*6970*/  MUFU.EX2 R87, R87 ;  /* 0x0000005700577308 */ /* 0x000e220000000800 */
[----:B------:R-:W-:Y:S01]  /*6980*/  FADD.FTZ R84, -R50, R84 ;  /* 0x0000005432547221 */ /* 0x000fe20000010100 */
[----:B-1----:R-:W-:-:S06]  /*6990*/  FADD.FTZ R88, R90, 1 ;  /* 0x3f8000005a587421 */ /* 0x002fcc0000010000 */
[----:B------:R-:W1:Y:S01]  /*69a0*/  MUFU.EX2 R85, R85 ;  /* 0x0000005500557308 */ /* 0x000e620000000800 */
[----:B------:R-:W-:-:S04]  /*69b0*/  FMUL.FTZ R84, R33, R84 ;  /* 0x0000005421547220 */ /* 0x000fc80000410000 */
[----:B------:R-:W-:-:S03]  /*69c0*/  FFMA.FTZ R84, R53, R84, R54 ;  /* 0x0000005435547223 */ /* 0x000fc60000010036 */
[----:B------:R-:W2:Y:S01]  /*69d0*/  MUFU.RCP R88, R88 ;  /* 0x0000005800587308 */ /* 0x000ea20000001000 */
[----:B0-----:R-:W-:Y:S01]  /*69e0*/  FADD.FTZ R87, R87, 1 ;  /* 0x3f80000057577421 */ /* 0x001fe20000010000 */
[----:B------:R-:W-:-:S06]  /*69f0*/  FMUL.FTZ R89, R84, -1.4426950216293334961 ;  /* 0xbfb8aa3b54597820 */ /* 0x000fcc0000410000 */
[----:B------:R1:W-:Y:S02]  /*6a00*/  MUFU.RCP R90, R87 ;  /* 0x00000057005a7308 */ /* 0x0003e40000001000 */
[----:B-1----:R-:W-:-:S06]  /*6a10*/  FADD.FTZ R87, R85, 1 ;  /* 0x3f80000055577421 */ /* 0x002fcc0000010000 */
[----:B------:R-:W0:Y:S01]  /*6a20*/  MUFU.EX2 R89, R89 ;  /* 0x0000005900597308 */ /* 0x000e220000000800 */
[----:B------:R-:W-:Y:S01]  /*6a30*/  FFMA.FTZ R85, R113, R136, R0 ;  /* 0x0000008871557223 */ /* 0x000fe20000010000 */
[----:B--2---:R-:W-:-:S03]  /*6a40*/  FMUL.FTZ R81, R81, R88 ;  /* 0x0000005851517220 */ /* 0x004fc60000410000 */
[----:B------:R-:W-:-:S03]  /*6a50*/  FMUL.FTZ R88, R85, -1.4426950216293334961 ;  /* 0xbfb8aa3b55587820 */ /* 0x000fc60000410000 */
[----:B------:R-:W1:Y:S01]  /*6a60*/  MUFU.RCP R87, R87 ;  /* 0x0000005700577308 */ /* 0x000e620000001000 */
[----:B------:R-:W-:-:S07]  /*6a70*/  FADD.FTZ R91, -R50, R91 ;  /* 0x0000005b325b7221 */ /* 0x000fce0000010100 */
[----:B------:R-:W2:Y:S01]  /*6a80*/  MUFU.EX2 R88, R88 ;  /* 0x0000005800587308 */ /* 0x000ea20000000800 */
[----:B0-----:R-:W-:Y:S01]  /*6a90*/  FADD.FTZ R89, R89, 1 ;  /* 0x3f80000059597421 */ /* 0x001fe20000010000 */
[----:B-1----:R-:W-:Y:S01]  /*6aa0*/  FMUL.FTZ R83, R83, R87 ;  /* 0x0000005753537220 */ /* 0x002fe20000410000 */
[----:B------:R-:W-:-:S05]  /*6ab0*/  FMUL.FTZ R87, R33, R91 ;  /* 0x0000005b21577220 */ /* 0x000fca0000410000 */
[----:B------:R-:W0:Y:S01]  /*6ac0*/  MUFU.RCP R89, R89 ;  /* 0x0000005900597308 */ /* 0x000e220000001000 */
[----:B------:R-:W-:Y:S01]  /*6ad0*/  FFMA.FTZ R87, R53, R87, R54 ;  /* 0x0000005735577223 */ /* 0x000fe20000010036 */
[----:B--2---:R-:W-:-:S03]  /*6ae0*/  FADD.FTZ R88, R88, 1 ;  /* 0x3f80000058587421 */ /* 0x004fc60000010000 */
[----:B------:R-:W-:-:S03]  /*6af0*/  FMUL.FTZ R91, R87, -1.4426950216293334961 ;  /* 0xbfb8aa3b575b7820 */ /* 0x000fc60000410000 */
[----:B------:R1:W2:Y:S01]  /*6b00*/  MUFU.RCP R93, R88 ;  /* 0x00000058005d7308 */ /* 0x0002a20000001000 */
[----:B------:R-:W-:Y:S01]  /*6b10*/  FMUL.FTZ R79, R86, R90 ;  /* 0x0000005a564f7220 */ /* 0x000fe20000410000 */
[----:B------:R-:W-:-:S06]  /*6b20*/  FMUL.FTZ R86, R33, R135 ;  /* 0x0000008721567220 */ /* 0x000fcc0000410000 */
[----:B------:R-:W3:Y:S01]  /*6b30*/  MUFU.EX2 R91, R91 ;  /* 0x0000005b005b7308 */ /* 0x000ee20000000800 */
[----:B-1----:R-:W-:Y:S01]  /*6b40*/  FADD.FTZ R88, R134, -R50 ;  /* 0x8000003286587221 */ /* 0x002fe20000010000 */
[----:B0-----:R-:W-:Y:S01]  /*6b50*/  FMUL.FTZ R84, R84, R89 ;  /* 0x0000005954547220 */ /* 0x001fe20000410000 */
[----:B------:R-:W-:Y:S01]  /*6b60*/  FFMA.FTZ R89, R52, R76, R57 ;  /* 0x0000004c34597223 */ /* 0x000fe20000010039 */
[----:B------:R-:W-:Y:S01]  /*6b70*/  FFMA.FTZ R86, R112, R86, R51 ;  /* 0x0000005670567223 */ /* 0x000fe20000010033 */
[----:B------:R-:W-:Y:S02]  /*6b80*/  FMUL.FTZ R88, R33, R88 ;  /* 0x0000005821587220 */ /* 0x000fe40000410000 */
[----:B------:R-:W-:Y:S01]  /*6b90*/  FMUL.FTZ R90, R89, -1.4426950216293334961 ;  /* 0xbfb8aa3b595a7820 */ /* 0x000fe20000410000 */
[----:B------:R-:W-:Y:S01]  /*6ba0*/  FMUL.FTZ R92, R86, -1.4426950216293334961 ;  /* 0xbfb8aa3b565c7820 */ /* 0x000fe20000410000 */
[----:B------:R-:W-:Y:S01]  /*6bb0*/  FFMA.FTZ R88, R113, R88, R0 ;  /* 0x0000005871587223 */ /* 0x000fe20000010000 */
[----:B--2---:R-:W-:-:S03]  /*6bc0*/  FMUL.FTZ R76, R85, R93 ;  /* 0x0000005d554c7220 */ /* 0x004fc60000410000 */
[----:B------:R-:W0:Y:S01]  /*6bd0*/  MUFU.EX2 R90, R90 ;  /* 0x0000005a005a7308 */ /* 0x000e220000000800 */
[----:B------:R-:W-:Y:S01]  /*6be0*/  FMUL.FTZ R93, R88, -1.4426950216293334961 ;  /* 0xbfb8aa3b585d7820 */ /* 0x000fe20000410000 */
[----:B---3--:R-:W-:-:S06]  /*6bf0*/  FADD.FTZ R91, R91, 1 ;  /* 0x3f8000005b5b7421 */ /* 0x008fcc0000010000 */
[----:B------:R-:W1:Y:S08]  /*6c00*/  MUFU.EX2 R92, R92 ;  /* 0x0000005c005c7308 */ /* 0x000e700000000800 */
[----:B------:R-:W2:Y:S08]  /*6c10*/  MUFU.EX2 R93, R93 ;  /* 0x0000005d005d7308 */ /* 0x000eb00000000800 */
[----:B------:R-:W3:Y:S01]  /*6c20*/  MUFU.RCP R91, R91 ;  /* 0x0000005b005b7308 */ /* 0x000ee20000001000 */
[----:B0-----:R-:W-:Y:S01]  /*6c30*/  FADD.FTZ R90, R90, 1 ;  /* 0x3f8000005a5a7421 */ /* 0x001fe20000010000 */
[----:B-1----:R-:W-:-:S06]  /*6c40*/  FADD.FTZ R85, R92, 1 ;  /* 0x3f8000005c557421 */ /* 0x002fcc0000010000 */
[----:B------:R0:W-:Y:S01]  /*6c50*/  MUFU.RCP R92, R90 ;  /* 0x0000005a005c7308 */ /* 0x0001e20000001000 */
[----:B--2---:R-:W-:Y:S01]  /*6c60*/  FADD.FTZ R93, R93, 1 ;  /* 0x3f8000005d5d7421 */ /* 0x004fe20000010000 */
[----:B0-----:R-:W-:Y:S01]  /*6c70*/  FFMA.FTZ R90, R53, R77, R54 ;  /* 0x0000004d355a7223 */ /* 0x001fe20000010036 */
[----:B---3--:R-:W-:-:S05]  /*6c80*/  FMUL.FTZ R87, R87, R91 ;  /* 0x0000005b57577220 */ /* 0x008fca0000410000 */
[----:B------:R-:W0:Y:S01]  /*6c90*/  MUFU.RCP R77, R93 ;  /* 0x0000005d004d7308 */ /* 0x000e220000001000 */
[----:B------:R-:W-:-:S07]  /*6ca0*/  FMUL.FTZ R91, R90, -1.4426950216293334961 ;  /* 0xbfb8aa3b5a5b7820 */ /* 0x000fce0000410000 */
[----:B------:R-:W1:Y:S08]  /*6cb0*/  MUFU.EX2 R91, R91 ;  /* 0x0000005b005b7308 */ /* 0x000e700000000800 */
[----:B------:R-:W2:Y:S01]  /*6cc0*/  MUFU.RCP R85, R85 ;  /* 0x0000005500557308 */ /* 0x000ea20000001000 */
[----:B0-----:R-:W-:Y:S01]  /*6cd0*/  FMUL.FTZ R77, R88, R77 ;  /* 0x0000004d584d7220 */ /* 0x001fe20000410000 */
[----:B------:R-:W-:Y:S01]  /*6ce0*/  SHF.L.U32 R88, R74, 0x10, RZ ;  /* 0x000000104a587819 */ /* 0x000fe200000006ff */
[----:B------:R-:W-:Y:S01]  /*6cf0*/  FMUL.FTZ R74, R33, R34 ;  /* 0x00000022214a7220 */ /* 0x000fe20000410000 */
[----:B-1----:R-:W-:-:S03]  /*6d00*/  FADD.FTZ R34, R91, 1 ;  /* 0x3f8000005b227421 */ /* 0x002fc60000010000 */
[----:B------:R-:W-:Y:S01]  /*6d10*/  FADD.FTZ R91, -R50, R88 ;  /* 0x00000058325b7221 */ /* 0x000fe20000010100 */
[----:B------:R-:W-:-:S03]  /*6d20*/  FADD.FTZ R88, R35, -R50 ;  /* 0x8000003223587221 */ /* 0x000fc60000010000 */
[C---:B------:R-:W-:Y:S01]  /*6d30*/  FMUL.FTZ R91, R33.reuse, R91 ;  /* 0x0000005b215b7220 */ /* 0x040fe20000410000 */
[----:B------:R-:W-:Y:S01]  /*6d40*/  FFMA.FTZ R74, R112, R74, R51 ;  /* 0x0000004a704a7223 */ /* 0x000fe20000010033 */
[----:B------:R-:W0:Y:S01]  /*6d50*/  MUFU.RCP R34, R34 ;  /* 0x0000002200227308 */ /* 0x000e220000001000 */
[----:B------:R-:W-:Y:S01]  /*6d60*/  FMUL.FTZ R88, R33, R88 ;  /* 0x0000005821587220 */ /* 0x000fe20000410000 */
[----:B------:R-:W-:Y:S01]  /*6d70*/  FFMA.FTZ R91, R52, R91, R57 ;  /* 0x0000005b345b7223 */ /* 0x000fe20000010039 */
[----:B--2---:R-:W-:Y:S01]  /*6d80*/  FMUL.FTZ R85, R86, R85 ;  /* 0x0000005556557220 */ /* 0x004fe20000410000 */
[----:B------:R-:W-:Y:S01]  /*6d90*/  FMUL.FTZ R86, R89, R92 ;  /* 0x0000005c59567220 */ /* 0x000fe20000410000 */
[----:B------:R-:W-:Y:S01]  /*6da0*/  FMUL.FTZ R89, R74, -1.4426950216293334961 ;  /* 0xbfb8aa3b4a597820 */ /* 0x000fe20000410000 */
[----:B------:R-:W-:Y:S01]  /*6db0*/  FMUL.FTZ R92, R91, -1.4426950216293334961 ;  /* 0xbfb8aa3b5b5c7820 */ /* 0x000fe20000410000 */
[----:B------:R-:W-:Y:S02]  /*6dc0*/  FFMA.FTZ R88, R113, R88, R0 ;  /* 0x0000005871587223 */ /* 0x000fe40000010000 */
[----:B------:R1:W-:Y:S01]  /*6dd0*/  MUFU.EX2 R35, R89 ;  /* 0x0000005900237308 */ /* 0x0003e20000000800 */
[----:B------:R-:W-:Y:S01]  /*6de0*/  FFMA.FTZ R75, R53, R75, R54 ;  /* 0x0000004b354b7223 */ /* 0x000fe20000010036 */
[----:B-1----:R-:W-:-:S06]  /*6df0*/  FMUL.FTZ R89, R88, -1.4426950216293334961 ;  /* 0xbfb8aa3b58597820 */ /* 0x002fcc0000410000 */
[----:B------:R-:W1:Y:S01]  /*6e00*/  MUFU.EX2 R92, R92 ;  /* 0x0000005c005c7308 */ /* 0x000e620000000800 */
[----:B0-----:R-:W-:Y:S01]  /*6e10*/  FMUL.FTZ R34, R90, R34 ;  /* 0x000000225a227220 */ /* 0x001fe20000410000 */
[----:B------:R-:W-:-:S06]  /*6e20*/  FMUL.FTZ R90, R75, -1.4426950216293334961 ;  /* 0xbfb8aa3b4b5a7820 */ /* 0x000fcc0000410000 */
[----:B------:R-:W0:Y:S08]  /*6e30*/  MUFU.EX2 R89, R89 ;  /* 0x0000005900597308 */ /* 0x000e300000000800 */
[----:B------:R-:W2:Y:S01]  /*6e40*/  MUFU.EX2 R90, R90 ;  /* 0x0000005a005a7308 */ /* 0x000ea20000000800 */
[----:B-1----:R-:W-:-:S07]  /*6e50*/  FADD.FTZ R92, R92, 1 ;  /* 0x3f8000005c5c7421 */ /* 0x002fce0000010000 */
[----:B------:R1:W-:Y:S01]  /*6e60*/  MUFU.RCP R93, R92 ;  /* 0x0000005c005d7308 */ /* 0x0003e20000001000 */
[----:B0-----:R-:W-:Y:S01]  /*6e70*/  FADD.FTZ R89, R89, 1 ;  /* 0x3f80000059597421 */ /* 0x001fe20000010000 */
[----:B-1----:R-:W-:-:S06]  /*6e80*/  FADD.FTZ R92, R36, -R50 ;  /* 0x80000032245c7221 */ /* 0x002fcc0000010000 */
[----:B------:R0:W1:Y:S01]  /*6e90*/  MUFU.RCP R36, R89 ;  /* 0x0000005900247308 */ /* 0x0000620000001000 */
[----:B--2---:R-:W-:Y:S01]  /*6ea0*/  FADD.FTZ R90, R90, 1 ;  /* 0x3f8000005a5a7421 */ /* 0x004fe20000010000 */
[----:B0-----:R-:W-:-:S04]  /*6eb0*/  FMUL.FTZ R89, R33, R92 ;  /* 0x0000005c21597220 */ /* 0x001fc80000410000 */
[----:B------:R-:W-:Y:S02]  /*6ec0*/  FFMA.FTZ R89, R112, R89, R51 ;  /* 0x0000005970597223 */ /* 0x000fe40000010033 */
[----:B------:R-:W0:Y:S02]  /*6ed0*/  MUFU.RCP R90, R90 ;  /* 0x0000005a005a7308 */ /* 0x000e240000001000 */
[----:B------:R-:W-:Y:S01]  /*6ee0*/  FMUL.FTZ R92, R89, -1.4426950216293334961 ;  /* 0xbfb8aa3b595c7820 */ /* 0x000fe20000410000 */
[----:B------:R-:W-:-:S05]  /*6ef0*/  FADD.FTZ R35, R35, 1 ;  /* 0x3f80000023237421 */ /* 0x000fca0000010000 */
[----:B------:R-:W2:Y:S01]  /*6f00*/  MUFU.EX2 R92, R92 ;  /* 0x0000005c005c7308 */ /* 0x000ea20000000800 */
[----:B-1----:R-:W-:-:S07]  /*6f10*/  FMUL.FTZ R36, R88, R36 ;  /* 0x0000002458247220 */ /* 0x002fce0000410000 */
[----:B------:R-:W1:Y:S01]  /*6f20*/  MUFU.RCP R35, R35 ;  /* 0x0000002300237308 */ /* 0x000e620000001000 */
[----:B------:R-:W-:Y:S01]  /*6f30*/  FADD.FTZ R88, -R50, R72 ;  /* 0x0000004832587221 */ /* 0x000fe20000010100 */
[----:B0-----:R-:W-:-:S03]  /*6f40*/  FMUL.FTZ R72, R75, R90 ;  /* 0x0000005a4b487220 */ /* 0x001fc60000410000 */
[----:B------:R-:W-:Y:S01]  /*6f50*/  FMUL.FTZ R75, R33, R88 ;  /* 0x00000058214b7220 */ /* 0x000fe20000410000 */
[----:B------:R-:W-:Y:S01]  /*6f60*/  FADD.FTZ R88, R37, -R50 ;  /* 0x8000003225587221 */ /* 0x000fe20000010000 */
[----:B--2---:R-:W-:Y:S02]  /*6f70*/  FADD.FTZ R92, R92, 1 ;  /* 0x3f8000005c5c7421 */ /* 0x004fe40000010000 */
[----:B------:R-:W-:Y:S01]  /*6f80*/  FFMA.FTZ R75, R52, R75, R57 ;  /* 0x0000004b344b7223 */ /* 0x000fe20000010039 */
[----:B------:R-:W-:Y:S01]  /*6f90*/  FMUL.FTZ R90, R33, R88 ;  /* 0x00000058215a7220 */ /* 0x000fe20000410000 */
[----:B------:R-:W-:Y:S01]  /*6fa0*/  FADD.FTZ R88, -R50, R73 ;  /* 0x0000004932587221 */ /* 0x000fe20000010100 */
[----:B------:R0:W2:Y:S01]  /*6fb0*/  MUFU.RCP R37, R92 ;  /* 0x0000005c00257308 */ /* 0x0000a20000001000 */
[----:B-1----:R-:W-:Y:S01]  /*6fc0*/  FMUL.FTZ R35, R74, R35 ;  /* 0x000000234a237220 */ /* 0x002fe20000410000 */
[----:B------:R-:W-:Y:S01]  /*6fd0*/  FMUL.FTZ R74, R91, R93 ;  /* 0x0000005d5b4a7220 */ /* 0x000fe20000410000 */
[----:B------:R-:W-:Y:S01]  /*6fe0*/  FMUL.FTZ R91, R75, -1.4426950216293334961 ;  /* 0xbfb8aa3b4b5b7820 */ /* 0x000fe20000410000 */
[----:B------:R-:W-:Y:S01]  /*6ff0*/  FFMA.FTZ R73, R113, R90, R0 ;  /* 0x0000005a71497223 */ /* 0x000fe20000010000 */
[----:B------:R-:W-:-:S03]  /*7000*/  FMUL.FTZ R88, R33, R88 ;  /* 0x0000005821587220 */ /* 0x000fc60000410000 */
[----:B0-----:R-:W-:Y:S01]  /*7010*/  FMUL.FTZ R92, R73, -1.4426950216293334961 ;  /* 0xbfb8aa3b495c7820 */ /* 0x001fe20000410000 */
[----:B------:R-:W0:Y:S01]  /*7020*/  MUFU.EX2 R91, R91 ;  /* 0x0000005b005b7308 */ /* 0x000e220000000800 */
[----:B------:R-:W-:-:S04]  /*7030*/  FFMA.FTZ R88, R53, R88, R54 ;  /* 0x0000005835587223 */ /* 0x000fc80000010036 */
[----:B------:R-:W-:-:S03]  /*7040*/  FMUL.FTZ R90, R88, -1.4426950216293334961 ;  /* 0xbfb8aa3b585a7820 */ /* 0x000fc60000410000 */
[----:B------:R-:W1:Y:S01]  /*7050*/  MUFU.EX2 R92, R92 ;  /* 0x0000005c005c7308 */ /* 0x000e620000000800 */
[----:B--2---:R-:W-:Y:S01]  /*7060*/  FMUL.FTZ R37, R89, R37 ;  /* 0x0000002559257220 */ /* 0x004fe20000410000 */
[----:B------:R-:W-:-:S06]  /*7070*/  FMUL.FTZ R89, R38, -1.4426950216293334961 ;  /* 0xbfb8aa3b26597820 */ /* 0x000fcc0000410000 */
[----:B------:R-:W2:Y:S01]  /*7080*/  MUFU.EX2 R90, R90 ;  /* 0x0000005a005a7308 */ /* 0x000ea20000000800 */
[----:B0-----:R-:W-:-:S07]  /*7090*/  FADD.FTZ R91, R91, 1 ;  /* 0x3f8000005b5b7421 */ /* 0x001fce0000010000 */
[----:B------:R-:W0:Y:S01]  /*70a0*/  MUFU.EX2 R89, R89 ;  /* 0x0000005900597308 */ /* 0x000e220000000800 */
[----:B-1----:R-:W-:Y:S01]  /*70b0*/  FADD.FTZ R93, R92, 1 ;  /* 0x3f8000005c5d7421 */ /* 0x002fe20000010000 */
[----:B------:R-:W-:-:S06]  /*70c0*/  SHF.L.U32 R92, R70, 0x10, RZ ;  /* 0x00000010465c7819 */ /* 0x000fcc00000006ff */
[----:B------:R-:W1:Y:S01]  /*70d0*/  MUFU.RCP R91, R91 ;  /* 0x0000005b005b7308 */ /* 0x000e620000001000 */
[----:B--2---:R-:W-:-:S07]  /*70e0*/  FADD.FTZ R90, R90, 1 ;  /* 0x3f8000005a5a7421 */ /* 0x004fce0000010000 */
[----:B------:R2:W-:Y:S02]  /*70f0*/  MUFU.RCP R70, R93 ;  /* 0x0000005d00467308 */ /* 0x0005e40000001000 */
[----:B--2---:R-:W-:-:S06]  /*7100*/  FADD.FTZ R93, -R50, R92 ;  /* 0x0000005c325d7221 */ /* 0x004fcc0000010100 */
[----:B------:R0:W-:Y:S01]  /*7110*/  MUFU.RCP R92, R90 ;  /* 0x0000005a005c7308 */ /* 0x0001e20000001000 */
[----:B------:R-:W-:Y:S01]  /*7120*/  FMUL.FTZ R93, R33, R93 ;  /* 0x0000005d215d7220 */ /* 0x000fe20000410000 */
[----:B0-----:R-:W-:-:S03]  /*7130*/  FADD.FTZ R90, R89, 1 ;  /* 0x3f800000595a7421 */ /* 0x001fc60000010000 */
[----:B------:R-:W-:Y:S01]  /*7140*/  FFMA.FTZ R89, R52, R93, R57 ;  /* 0x0000005d34597223 */ /* 0x000fe20000010039 */
[----:B-1----:R-:W-:Y:S02]  /*7150*/  FMUL.FTZ R75, R75, R91 ;  /* 0x0000005b4b4b7220 */ /* 0x002fe40000410000 */
[----:B------:R-:W0:Y:S01]  /*7160*/  MUFU.RCP R90, R90 ;  /* 0x0000005a005a7308 */ /* 0x000e220000001000 */
[----:B------:R-:W-:-:S07]  /*7170*/  FMUL.FTZ R91, R89, -1.4426950216293334961 ;  /* 0xbfb8aa3b595b7820 */ /* 0x000fce0000410000 */
[----:B------:R-:W1:Y:S01]  /*7180*/  MUFU.EX2 R91, R91 ;  /* 0x0000005b005b7308 */ /* 0x000e620000000800 */
[----:B0-----:R-:W-:Y:S01]  /*7190*/  FMUL.FTZ R38, R38, R90 ;  /* 0x0000005a26267220 */ /* 0x001fe20000410000 */
[----:B------:R-:W-:-:S04]  /*71a0*/  FADD.FTZ R90, R39, -R50 ;  /* 0x80000032275a7221 */ /* 0x000fc80000010000 */
[----:B------:R-:W-:Y:S01]  /*71b0*/  FMUL.FTZ R90, R33, R90 ;  /* 0x0000005a215a7220 */ /* 0x000fe20000410000 */
[----:B-1----:R-:W-:Y:S01]  /*71c0*/  FADD.FTZ R39, R91, 1 ;  /* 0x3f8000005b277421 */ /* 0x002fe20000010000 */
[----:B------:R-:W-:Y:S02]  /*71d0*/  FADD.FTZ R91, -R50, R71 ;  /* 0x00000047325b7221 */ /* 0x000fe40000010100 */
[----:B------:R-:W-:Y:S01]  /*71e0*/  FFMA.FTZ R90, R113, R90, R0 ;  /* 0x0000005a715a7223 */ /* 0x000fe20000010000 */
[----:B------:R-:W-:Y:S01]  /*71f0*/  FADD.FTZ R71, R40, -R50 ;  /* 0x8000003228477221 */ /* 0x000fe20000010000 */
[----:B------:R-:W-:Y:S01]  /*7200*/  FMUL.FTZ R70, R73, R70 ;  /* 0x0000004649467220 */ /* 0x000fe20000410000 */
[----:B------:R-:W-:Y:S01]  /*7210*/  FMUL.FTZ R73, R88, R92 ;  /* 0x0000005c58497220 */ /* 0x000fe20000410000 */
[----:B------:R-:W-:Y:S01]  /*7220*/  FMUL.FTZ R88, R90, -1.4426950216293334961 ;  /* 0xbfb8aa3b5a587820 */ /* 0x000fe20000410000 */
[----:B------:R-:W-:Y:S01]  /*7230*/  FMUL.FTZ R71, R33, R71 ;  /* 0x0000004721477220 */ /* 0x000fe20000410000 */
[----:B------:R-:W0:Y:S03]  /*7240*/  MUFU.RCP R39, R39 ;  /* 0x0000002700277308 */ /* 0x000e260000001000 */
[----:B------:R-:W-:-:S05]  /*7250*/  FFMA.FTZ R71, R112, R71, R51 ;  /* 0x0000004770477223 */ /* 0x000fca0000010033 */
[----:B------:R1:W2:Y:S01]  /*7260*/  MUFU.EX2 R40, R88 ;  /* 0x0000005800287308 */ /* 0x0002a20000000800 */
[----:B------:R-:W-:Y:S01]  /*7270*/  FMUL.FTZ R91, R33, R91 ;  /* 0x0000005b215b7220 */ /* 0x000fe20000410000 */
[----:B-1----:R-:W-:Y:S01]  /*7280*/  FMUL.FTZ R88, R71, -1.4426950216293334961 ;  /* 0xbfb8aa3b47587820 */ /* 0x002fe20000410000 */
[----:B------:R-:W-:-:S05]  /*7290*/  FFMA.FTZ R68, R52, R68, R57 ;  /* 0x0000004434447223 */ /* 0x000fca0000010039 */
[----:B------:R-:W1:Y:S01]  /*72a0*/  MUFU.EX2 R88, R88 ;  /* 0x0000005800587308 */ /* 0x000e620000000800 */
[----:B------:R-:W-:Y:S01]  /*72b0*/  FFMA.FTZ R91, R53, R91, R54 ;  /* 0x0000005b355b7223 */ /* 0x000fe20000010036 */
[----:B0-----:R-:W-:Y:S01]  /*72c0*/  FMUL.FTZ R39, R89, R39 ;  /* 0x0000002759277220 */ /* 0x001fe20000410000 */
[----:B--2---:R-:W-:Y:S01]  /*72d0*/  FADD.FTZ R40, R40, 1 ;  /* 0x3f80000028287421 */ /* 0x004fe20000010000 */
[----:B------:R-:W-:Y:S01]  /*72e0*/  FMUL.FTZ R89, R68, -1.4426950216293334961 ;  /* 0xbfb8aa3b44597820 */ /* 0x000fe20000410000 */
[----:B------:R-:W-:-:S04]  /*72f0*/  FMUL.FTZ R92, R91, -1.4426950216293334961 ;  /* 0xbfb8aa3b5b5c7820 */ /* 0x000fc80000410000 */
[----:B------:R-:W0:Y:S01]  /*7300*/  MUFU.RCP R40, R40 ;  /* 0x0000002800287308 */ /* 0x000e220000001000 */
[----:B------:R-:W-:-:S07]  /*7310*/  FADD.FTZ R93, R41, -R50 ;  /* 0x80000032295d7221 */ /* 0x000fce0000010000 */
[----:B------:R-:W2:Y:S01]  /*7320*/  MUFU.EX2 R89, R89 ;  /* 0x0000005900597308 */ /* 0x000ea20000000800 */
[----:B-1----:R-:W-:-:S07]  /*7330*/  FADD.FTZ R88, R88, 1 ;  /* 0x3f80000058587421 */ /* 0x002fce0000010000 */
[----:B------:R-:W1:Y:S08]  /*7340*/  MUFU.EX2 R92, R92 ;  /* 0x0000005c005c7308 */ /* 0x000e700000000800 */
[----:B------:R3:W4:Y:S01]  /*7350*/  MUFU.RCP R41, R88 ;  /* 0x0000005800297308 */ /* 0x0007220000001000 */
[----:B0-----:R-:W-:Y:S01]  /*7360*/  FMUL.FTZ R40, R90, R40 ;  /* 0x000000285a287220 */ /* 0x001fe20000410000 */
[----:B---3--:R-:W-:-:S04]  /*7370*/  FMUL.FTZ R88, R33, R93 ;  /* 0x0000005d21587220 */ /* 0x008fc80000410000 */
[----:B------:R-:W-:Y:S01]  /*7380*/  FFMA.FTZ R88, R113, R88, R0 ;  /* 0x0000005871587223 */ /* 0x000fe20000010000 */
[----:B--2---:R-:W-:-:S03]  /*7390*/  FADD.FTZ R89, R89, 1 ;  /* 0x3f80000059597421 */ /* 0x004fc60000010000 */
[----:B------:R-:W-:Y:S01]  /*73a0*/  FMUL.FTZ R90, R88, -1.4426950216293334961 ;  /* 0xbfb8aa3b585a7820 */ /* 0x000fe20000410000 */
[----:B-1----:R-:W-:Y:S02]  /*73b0*/  FADD.FTZ R92, R92, 1 ;  /* 0x3f8000005c5c7421 */ /* 0x002fe40000010000 */
[----:B------:R-:W0:Y:S01]  /*73c0*/  MUFU.RCP R89, R89 ;  /* 0x0000005900597308 */ /* 0x000e220000001000 */
[----:B------:R-:W-:-:S07]  /*73d0*/  SHF.L.U32 R93, R69, 0x10, RZ ;  /* 0x00000010455d7819 */ /* 0x000fce00000006ff */
[----:B------:R-:W1:Y:S01]  /*73e0*/  MUFU.EX2 R90, R90 ;  /* 0x0000005a005a7308 */ /* 0x000e620000000800 */
[----:B------:R-:W-:-:S07]  /*73f0*/  FADD.FTZ R93, -R50, R93 ;  /* 0x0000005d325d7221 */ /* 0x000fce0000010100 */
[----:B------:R-:W2:Y:S01]  /*7400*/  MUFU.RCP R92, R92 ;  /* 0x0000005c005c7308 */ /* 0x000ea20000001000 */
[----:B----4-:R-:W-:Y:S01]  /*7410*/  FMUL.FTZ R41, R71, R41 ;  /* 0x0000002947297220 */ /* 0x010fe20000410000 */
[----:B------:R-:W-:Y:S01]  /*7420*/  FMUL.FTZ R71, R33, R93 ;  /* 0x0000005d21477220 */ /* 0x000fe20000410000 */
[----:B0-----:R-:W-:Y:S01]  /*7430*/  FMUL.FTZ R68, R68, R89 ;  /* 0x0000005944447220 */ /* 0x001fe20000410000 */
[----:B------:R-:W-:Y:S02]  /*7440*/  FADD.FTZ R89, R42, -R50 ;  /* 0x800000322a597221 */ /* 0x000fe40000010000 */
[----:B------:R-:W-:Y:S01]  /*7450*/  FFMA.FTZ R71, R53, R71, R54 ;  /* 0x0000004735477223 */ /* 0x000fe20000010036 */
[----:B-1----:R-:W-:-:S04]  /*7460*/  FADD.FTZ R90, R90, 1 ;  /* 0x3f8000005a5a7421 */ /* 0x002fc80000010000 */
[----:B------:R0:W1:Y:S01]  /*7470*/  MUFU.RCP R42, R90 ;  /* 0x0000005a002a7308 */ /* 0x0000620000001000 */
[----:B--2---:R-:W-:Y:S01]  /*7480*/  FMUL.FTZ R69, R91, R92 ;  /* 0x0000005c5b457220 */ /* 0x004fe20000410000 */
[----:B------:R-:W-:Y:S01]  /*7490*/  FMUL.FTZ R91, R71, -1.4426950216293334961 ;  /* 0xbfb8aa3b475b7820 */ /* 0x000fe20000410000 */
[----:B0-----:R-:W-:Y:S01]  /*74a0*/  FMUL.FTZ R90, R33, R89 ;  /* 0x00000059215a7220 */ /* 0x001fe20000410000 */
[----:B------:R-:W-:-:S04]  /*74b0*/  FADD.FTZ R89, -R50, R66 ;  /* 0x0000004232597221 */ /* 0x000fc80000010100 */
[----:B------:R-:W0:Y:S01]  /*74c0*/  MUFU.EX2 R91, R91 ;  /* 0x0000005b005b7308 */ /* 0x000e220000000800 */
[----:B------:R-:W-:Y:S01]  /*74d0*/  FMUL.FTZ R89, R33, R89 ;  /* 0x0000005921597220 */ /* 0x000fe20000410000 */
[----:B------:R-:W-:-:S03]  /*74e0*/  FFMA.FTZ R66, R112, R90, R51 ;  /* 0x0000005a70427223 */ /* 0x000fc60000010033 */
[----:B------:R-:W-:-:S04]  /*74f0*/  FFMA.FTZ R89, R52, R89, R57 ;  /* 0x0000005934597223 */ /* 0x000fc80000010039 */
[----:B------:R-:W-:Y:S01]  /*7500*/  FMUL.FTZ R90, R89, -1.4426950216293334961 ;  /* 0xbfb8aa3b595a7820 */ /* 0x000fe20000410000 */
[----:B-1----:R-:W-:Y:S01]  /*7510*/  FMUL.FTZ R42, R88, R42 ;  /* 0x0000002a582a7220 */ /* 0x002fe20000410000 */
[----:B------:R-:W-:-:S04]  /*7520*/  FMUL.FTZ R88, R43, -1.4426950216293334961 ;  /* 0xbfb8aa3b2b587820 */ /* 0x000fc80000410000 */
[----:B------:R-:W1:Y:S01]  /*7530*/  MUFU.EX2 R90, R90 ;  /* 0x0000005a005a7308 */ /* 0x000e620000000800 */
[----:B0-----:R-:W-:-:S07]  /*7540*/  FADD.FTZ R91, R91, 1 ;  /* 0x3f8000005b5b7421 */ /* 0x001fce0000010000 */
[----:B------:R-:W0:Y:S01]  /*7550*/  MUFU.EX2 R88, R88 ;  /* 0x0000005800587308 */ /* 0x000e220000000800 */
[----:B------:R-:W-:-:S07]  /*7560*/  FADD.FTZ R93, -R50, R67 ;  /* 0x00000043325d7221 */ /* 0x000fce0000010100 */
[----:B------:R-:W2:Y:S01]  /*7570*/  MUFU.RCP R91, R91 ;  /* 0x0000005b005b7308 */ /* 0x000ea20000001000 */
[----:B-1----:R-:W-:Y:S01]  /*7580*/  FADD.FTZ R90, R90, 1 ;  /* 0x3f8000005a5a7421 */ /* 0x002fe20000010000 */
[----:B------:R-:W-:Y:S01]  /*7590*/  FMUL.FTZ R93, R33, R93 ;  /* 0x0000005d215d7220 */ /* 0x000fe20000410000 */
[----:B------:R-:W-:-:S05]  /*75a0*/  FMUL.FTZ R92, R66, -1.4426950216293334961 ;  /* 0xbfb8aa3b425c7820 */ /* 0x000fca0000410000 */
[----:B------:R0:W-:Y:S02]  /*75b0*/  MUFU.RCP R67, R90 ;  /* 0x0000005a00437308 */ /* 0x0001e40000001000 */
[----:B0-----:R-:W-:Y:S01]  /*75c0*/  FADD.FTZ R90, R88, 1 ;  /* 0x3f800000585a7421 */ /* 0x001fe20000010000 */
[----:B------:R-:W-:-:S05]  /*75d0*/  FFMA.FTZ R88, R53, R93, R54 ;  /* 0x0000005d35587223 */ /* 0x000fca0000010036 */
[----:B------:R-:W0:Y:S01]  /*75e0*/  MUFU.EX2 R92, R92 ;  /* 0x0000005c005c7308 */ /* 0x000e220000000800 */
[----:B--2---:R-:W-:Y:S01]  /*75f0*/  FMUL.FTZ R71, R71, R91 ;  /* 0x0000005b47477220 */ /* 0x004fe20000410000 */
[----:B------:R-:W-:-:S06]  /*7600*/  FMUL.FTZ R91, R88, -1.4426950216293334961 ;  /* 0xbfb8aa3b585b7820 */ /* 0x000fcc0000410000 */
[----:B------:R-:W1:Y:S08]  /*7610*/  MUFU.RCP R90, R90 ;  /* 0x0000005a005a7308 */ /* 0x000e700000001000 */
[----:B------:R-:W2:Y:S01]  /*7620*/  MUFU.EX2 R91, R91 ;  /* 0x0000005b005b7308 */ /* 0x000ea20000000800 */
[----:B0-----:R-:W-:Y:S01]  /*7630*/  FADD.FTZ R92, R92, 1 ;  /* 0x3f8000005c5c7421 */ /* 0x001fe20000010000 */
[----:B-1----:R-:W-:Y:S01]  /*7640*/  FMUL.FTZ R43, R43, R90 ;  /* 0x0000005a2b2b7220 */ /* 0x002fe20000410000 */
[----:B------:R-:W-:-:S05]  /*7650*/  SHF.L.U32 R90, R64, 0x10, RZ ;  /* 0x00000010405a7819 */ /* 0x000fca00000006ff */
[----:B------:R-:W0:Y:S01]  /*7660*/  MUFU.RCP R92, R92 ;  /* 0x0000005c005c7308 */ /* 0x000e220000001000 */
[----:B------:R-:W-:Y:S01]  /*7670*/  FMUL.FTZ R64, R33, R44 ;  /* 0x0000002c21407220 */ /* 0x000fe20000410000 */
[----:B--2---:R-:W-:Y:S01]  /*7680*/  FADD.FTZ R44, R91, 1 ;  /* 0x3f8000005b2c7421 */ /* 0x004fe20000010000 */
[----:B------:R-:W-:Y:S01]  /*7690*/  FADD.FTZ R90, -R50, R90 ;  /* 0x0000005a325a7221 */ /* 0x000fe20000010100 */
[----:B------:R-:W-:Y:S01]  /*76a0*/  FMUL.FTZ R67, R89, R67 ;  /* 0x0000004359437220 */ /* 0x000fe20000410000 */
[----:B------:R-:W-:-:S03]  /*76b0*/  FADD.FTZ R89, R45, -R50 ;  /* 0x800000322d597221 */ /* 0x000fc60000010000 */
[----:B------:R-:W1:Y:S01]  /*76c0*/  MUFU.RCP R44, R44 ;  /* 0x0000002c002c7308 */ /* 0x000e620000001000 */
[C---:B------:R-:W-:Y:S01]  /*76d0*/  FMUL.FTZ R90, R33.reuse, R90 ;  /* 0x0000005a215a7220 */ /* 0x040fe20000410000 */
[----:B------:R-:W-:Y:S01]  /*76e0*/  FFMA.FTZ R64, R112, R64, R51 ;  /* 0x0000004070407223 */ /* 0x000fe20000010033 */
[----:B------:R-:W-:Y:S02]  /*76f0*/  FMUL.FTZ R89, R33, R89 ;  /* 0x0000005921597220 */ /* 0x000fe40000410000 */
[----:B------:R-:W-:Y:S01]  /*7700*/  FFMA.FTZ R90, R52, R90, R57 ;  /* 0x0000005a345a7223 */ /* 0x000fe20000010039 */
[----:B------:R-:W-:Y:S01]  /*7710*/  FMUL.FTZ R91, R64, -1.4426950216293334961 ;  /* 0xbfb8aa3b405b7820 */ /* 0x000fe20000410000 */
[----:B------:R-:W-:Y:S01]  /*7720*/  FFMA.FTZ R89, R113, R89, R0 ;  /* 0x0000005971597223 */ /* 0x000fe20000010000 */
[----:B0-----:R-:W-:Y:S01]  /*7730*/  FMUL.FTZ R66, R66, R92 ;  /* 0x0000005c42427220 */ /* 0x001fe20000410000 */
[----:B------:R-:W-:Y:S01]  /*7740*/  FMUL.FTZ R92, R90, -1.4426950216293334961 ;  /* 0xbfb8aa3b5a5c7820 */ /* 0x000fe20000410000 */
[----:B------:R0:W-:Y:S01]  /*7750*/  MUFU.EX2 R45, R91 ;  /* 0x0000005b002d7308 */ /* 0x0001e20000000800 */
[----:B------:R-:W-:Y:S01]  /*7760*/  FFMA.FTZ R65, R53, R65, R54 ;  /* 0x0000004135417223 */ /* 0x000fe20000010036 */
[----:B0-----:R-:W-:-:S06]  /*7770*/  FMUL.FTZ R91, R89, -1.4426950216293334961 ;  /* 0xbfb8aa3b595b7820 */ /* 0x001fcc0000410000 */
[----:B------:R-:W0:Y:S01]  /*7780*/  MUFU.EX2 R92, R92 ;  /* 0x0000005c005c7308 */ /* 0x000e220000000800 */
[----:B-1----:R-:W-:Y:S01]  /*7790*/  FMUL.FTZ R44, R88, R44 ;  /* 0x0000002c582c7220 */ /* 0x002fe20000410000 */
[----:B------:R-:W-:-:S06]  /*77a0*/  FMUL.FTZ R88, R65, -1.4426950216293334961 ;  /* 0xbfb8aa3b41587820 */ /* 0x000fcc0000410000 */
[----:B------:R-:W1:Y:S08]  /*77b0*/  MUFU.EX2 R91, R91 ;  /* 0x0000005b005b7308 */ /* 0x000e700000000800 */
[----:B------:R-:W2:Y:S01]  /*77c0*/  MUFU.EX2 R88, R88 ;  /* 0x0000005800587308 */ /* 0x000ea20000000800 */
[----:B0-----:R-:W-:Y:S01]  /*77d0*/  FADD.FTZ R92, R92, 1 ;  /* 0x3f8000005c5c7421 */ /* 0x001fe20000010000 */
[----:B-1----:R-:W-:-:S06]  /*77e0*/  FADD.FTZ R91, R91, 1 ;  /* 0x3f8000005b5b7421 */ /* 0x002fcc0000010000 */
[----:B------:R0:W-:Y:S02]  /*77f0*/  MUFU.RCP R93, R92 ;  /* 0x0000005c005d7308 */ /* 0x0001e40000001000 */
[----:B0-----:R-:W-:-:S06]  /*7800*/  FADD.FTZ R92, R46, -R50 ;  /* 0x800000322e5c7221 */ /* 0x001fcc0000010000 */
[----:B------:R2:W0:Y:S02]  /*7810*/  MUFU.RCP R46, R91 ;  /* 0x0000005b002e7308 */ /* 0x0004240000001000 */
[----:B--2---:R-:W-:-:S06]  /*7820*/  FADD.FTZ R91, R88, 1 ;  /* 0x3f800000585b7421 */ /* 0x004fcc0000010000 */
[----:B------:R-:W1:Y:S01]  /*7830*/  MUFU.RCP R91, R91 ;  /* 0x0000005b005b7308 */ /* 0x000e620000001000 */
[----:B0-----:R-:W-:Y:S01]  /*7840*/  FMUL.FTZ R46, R89, R46 ;  /* 0x0000002e592e7220 */ /* 0x001fe20000410000 */
[----:B------:R-:W-:Y:S01]  /*7850*/  FADD.FTZ R89, -R50, R62 ;  /* 0x0000003e32597221 */ /* 0x000fe20000010100 */
[----:B------:R-:W-:-:S03]  /*7860*/  SHF.L.U32 R63, R63, 0x10, RZ ;  /* 0x000000103f3f7819 */ /* 0x000fc600000006ff */
[----:B------:R-:W-:Y:S01]  /*7870*/  FMUL.FTZ R89, R33, R89 ;  /* 0x0000005921597220 */ /* 0x000fe20000410000 */
[----:B------:R-:W-:Y:S01]  /*7880*/  STL [R1+0x134], R165 ;  /* 0x000134a501007387 */ /* 0x000fe20000100800 */
[----:B------:R-:W-:-:S03]  /*7890*/  FADD.FTZ R124, R124, -R50 ;  /* 0x800000327c7c7221 */ /* 0x000fc60000010000 */
[----:B------:R-:W-:Y:S01]  /*78a0*/  STL [R1+0x138], R164 ;  /* 0x000138a401007387 */ /* 0x000fe20000100800 */
[----:B-1----:R-:W-:Y:S01]  /*78b0*/  FMUL.FTZ R62, R65, R91 ;  /* 0x0000005b413e7220 */ /* 0x002fe20000410000 */
[--C-:B------:R-:W-:Y:S01]  /*78c0*/  FADD.FTZ R65, R47, -R50.reuse ;  /* 0x800000322f417221 */ /* 0x100fe20000010000 */
[----:B------:R-:W-:Y:S01]  /*78d0*/  FFMA.FTZ R91, R52, R89, R57 ;  /* 0x00000059345b7223 */ /* 0x000fe20000010039 */
[----:B------:R-:W-:Y:S02]  /*78e0*/  STL [R1+0x13c], R163 ;  /* 0x00013ca301007387 */ /* 0x000fe40000100800 */
[----:B------:R-:W-:Y:S01]  /*78f0*/  FMUL.FTZ R89, R33, R65 ;  /* 0x0000004121597220 */ /* 0x000fe20000410000 */
[----:B------:R-:W-:Y:S01]  /*7900*/  FADD.FTZ R65, -R50, R63 ;  /* 0x0000003f32417221 */ /* 0x000fe20000010100 */
[----:B------:R-:W-:Y:S01]  /*7910*/  STL [R1+0x140], R162 ;  /* 0x000140a201007387 */ /* 0x000fe20000100800 */
[----:B------:R-:W-:Y:S01]  /*7920*/  FADD.FTZ R126, R126, -R50 ;  /* 0x800000327e7e7221 */ /* 0x000fe20000010000 */
[----:B------:R-:W-:-:S02]  /*7930*/  FFMA.FTZ R63, R113, R89, R0 ;  /* 0x00000059713f7223 */ /* 0x000fc40000010000 */
[----:B------:R-:W-:Y:S01]  /*7940*/  STL [R1+0x144], R161 ;  /* 0x000144a101007387 */ /* 0x000fe20000100800 */
[----:B------:R-:W-:Y:S01]  /*7950*/  FADD.FTZ R89, R120, -R50 ;  /* 0x8000003278597221 */ /* 0x000fe20000010000 */
[C---:B------:R-:W-:Y:S02]  /*7960*/  FMUL.FTZ R120, R33.reuse, R124 ;  /* 0x0000007c21787220 */ /* 0x040fe40000410000 */
[----:B------:R-:W-:Y:S01]  /*7970*/  STL [R1+0x148], R160 ;  /* 0x000148a001007387 */ /* 0x000fe20000100800 */
[----:B------:R-:W-:-:S03]  /*7980*/  FMUL.FTZ R124, R33, R126 ;  /* 0x0000007e217c7220 */ /* 0x000fc60000410000 */
[----:B------:R-:W-:Y:S01]  /*7990*/  STL [R1+0x14c], R159 ;  /* 0x00014c9f01007387 */ /* 0x000fe20000100800 */
[----:B------:R-:W-:-:S03]  /*79a0*/  SHF.L.U32 R126, R111, 0x10, RZ ;  /* 0x000000106f7e7819 */ /* 0x000fc600000006ff */
[----:B------:R-:W-:Y:S04]  /*79b0*/  STL [R1+0x150], R158 ;  /* 0x0001509e01007387 */ /* 0x000fe80000100800 */
[----:B------:R-:W-:Y:S04]  /*79c0*/  STL [R1+0x154], R157 ;  /* 0x0001549d01007387 */ /* 0x000fe80000100800 */
[----:B------:R0:W-:Y:S04]  /*79d0*/  STL [R1+0x158], R156 ;  /* 0x0001589c01007387 */ /* 0x0001e80000100800 */
[----:B------:R-:W2:Y:S01]  /*79e0*/  LDL.LU R111, [R1+0xe0] ;  /* 0x0000e000016f7983 */ /* 0x000ea20000300800 */
[--C-:B------:R-:W-:Y:S01]  /*79f0*/  FADD.FTZ R123, R123, -R50.reuse ;  /* 0x800000327b7b7221 */ /* 0x100fe20000010000 */
[----:B------:R-:W-:-:S03]  /*7a00*/  FADD.FTZ R127, R127, -R50 ;  /* 0x800000327f7f7221 */ /* 0x000fc60000010000 */
[C---:B------:R-:W-:Y:S01]  /*7a10*/  FMUL.FTZ R117, R33.reuse, R123 ;  /* 0x0000007b21757220 */ /* 0x040fe20000410000 */
[C---:B------:R-:W-:Y:S01]  /*7a20*/  FMUL.FTZ R123, R33.reuse, R127 ;  /* 0x0000007f217b7220 */ /* 0x040fe20000410000 */
[----:B------:R-:W-:-:S04]  /*7a30*/  FMUL.FTZ R92, R33, R92 ;  /* 0x0000005c215c7220 */ /* 0x000fc80000410000 */
[----:B------:R-:W-:-:S04]  /*7a40*/  FFMA.FTZ R88, R112, R92, R51 ;  /* 0x0000005c70587223 */ /* 0x000fc80000010033 */
[----:B------:R-:W-:-:S06]  /*7a50*/  FMUL.FTZ R92, R88, -1.4426950216293334961 ;  /* 0xbfb8aa3b585c7820 */ /* 0x000fcc0000410000 */
[----:B------:R-:W1:Y:S01]  /*7a60*/  MUFU.EX2 R92, R92 ;  /* 0x0000005c005c7308 */ /* 0x000e620000000800 */
[----:B------:R-:W-:-:S07]  /*7a70*/  FADD.FTZ R45, R45, 1 ;  /* 0x3f8000002d2d7421 */ /* 0x000fce0000010000 */
[----:B------:R-:W3:Y:S01]  /*7a80*/  MUFU.RCP R45, R45 ;  /* 0x0000002d002d7308 */ /* 0x000ee20000001000 */
[----:B-1----:R-:W-:-:S07]  /*7a90*/  FADD.FTZ R92, R92, 1 ;  /* 0x3f8000005c5c7421 */ /* 0x002fce0000010000 */
[----:B------:R1:W4:Y:S01]  /*7aa0*/  MUFU.RCP R47, R92 ;  /* 0x0000005c002f7308 */ /* 0x0003220000001000 */
[----:B------:R-:W-:Y:S01]  /*7ab0*/  FMUL.FTZ R65, R33, R65 ;  /* 0x0000004121417220 */ /* 0x000fe20000410000 */
[----:B-1----:R-:W-:-:S03]  /*7ac0*/  FMUL.FTZ R92, R91, -1.4426950216293334961 ;  /* 0xbfb8aa3b5b5c7820 */ /* 0x002fc60000410000 */
[----:B------:R-:W-:-:S03]  /*7ad0*/  FFMA.FTZ R65, R53, R65, R54 ;  /* 0x0000004135417223 */ /* 0x000fc60000010036 */
[----:B------:R-:W1:Y:S01]  /*7ae0*/  MUFU.EX2 R92, R92 ;  /* 0x0000005c005c7308 */ /* 0x000e620000000800 */
[----:B---3--:R-:W-:Y:S01]  /*7af0*/  FMUL.FTZ R45, R64, R45 ;  /* 0x0000002d402d7220 */ /* 0x008fe20000410000 */
[----:B------:R-:W-:Y:S01]  /*7b00*/  FMUL.FTZ R64, R90, R93 ;  /* 0x0000005d5a407220 */ /* 0x000fe20000410000 */
[----:B------:R-:W-:Y:S01]  /*7b10*/  FMUL.FTZ R90, R65, -1.4426950216293334961 ;  /* 0xbfb8aa3b415a7820 */ /* 0x000fe20000410000 */
[----:B----4-:R-:W-:-:S05]  /*7b20*/  FMUL.FTZ R47, R88, R47 ;  /* 0x0000002f582f7220 */ /* 0x010fca0000410000 */
[----:B------:R-:W3:Y:S01]  /*7b30*/  MUFU.EX2 R90, R90 ;  /* 0x0000005a005a7308 */ /* 0x000ee20000000800 */
[----:B------:R-:W-:Y:S01]  /*7b40*/  SHF.L.U32 R60, R60, 0x10, RZ ;  /* 0x000000103c3c7819 */ /* 0x000fe200000006ff */
[----:B-1----:R-:W-:-:S06]  /*7b50*/  FADD.FTZ R88, R92, 1 ;  /* 0x3f8000005c587421 */ /* 0x002fcc0000010000 */
[----:B------:R-:W1:Y:S01]  /*7b60*/  MUFU.RCP R88, R88 ;  /* 0x0000005800587308 */ /* 0x000e620000001000 */
[C---:B------:R-:W-:Y:S01]  /*7b70*/  FMUL.FTZ R89, R33.reuse, R89 ;  /* 0x0000005921597220 */ /* 0x040fe20000410000 */
[----:B------:R-:W-:Y:S01]  /*7b80*/  FADD.FTZ R60, -R50, R60 ;  /* 0x0000003c323c7221 */ /* 0x000fe20000010100 */
[----:B---3--:R-:W-:Y:S02]  /*7b90*/  FADD.FTZ R90, R90, 1 ;  /* 0x3f8000005a5a7421 */ /* 0x008fe40000010000 */
[----:B------:R-:W-:Y:S01]  /*7ba0*/  FFMA.FTZ R89, R112, R89, R51 ;  /* 0x0000005970597223 */ /* 0x000fe20000010033 */
[----:B------:R-:W-:Y:S02]  /*7bb0*/  FMUL.FTZ R60, R33, R60 ;  /* 0x0000003c213c7220 */ /* 0x000fe40000410000 */
[----:B------:R3:W-:Y:S01]  /*7bc0*/  MUFU.RCP R92, R90 ;  /* 0x0000005a005c7308 */ /* 0x0007e20000001000 */
[----:B------:R-:W-:Y:S01]  /*7bd0*/  FMUL.FTZ R94, R89, -1.4426950216293334961 ;  /* 0xbfb8aa3b595e7820 */ /* 0x000fe20000410000 */
[----:B------:R-:W-:Y:S01]  /*7be0*/  FMUL.FTZ R93, R63, -1.4426950216293334961 ;  /* 0xbfb8aa3b3f5d7820 */ /* 0x000fe20000410000 */
[----:B---3--:R-:W-:Y:S01]  /*7bf0*/  FFMA.FTZ R90, R52, R60, R57 ;  /* 0x0000003c345a7223 */ /* 0x008fe20000010039 */
[----:B-1----:R-:W-:-:S04]  /*7c00*/  FMUL.FTZ R88, R91, R88 ;  /* 0x000000585b587220 */ /* 0x002fc80000410000 */
[----:B------:R-:W1:Y:S01]  /*7c10*/  MUFU.EX2 R94, R94 ;  /* 0x0000005e005e7308 */ /* 0x000e620000000800 */
[----:B------:R-:W-:Y:S01]  /*7c20*/  FMUL.FTZ R91, R90, -1.4426950216293334961 ;  /* 0xbfb8aa3b5a5b7820 */ /* 0x000fe20000410000 */
[----:B------:R-:W-:-:S06]  /*7c30*/  FADD.FTZ R121, R121, -R50 ;  /* 0x8000003279797221 */ /* 0x000fcc0000010000 */
[----:B------:R-:W3:Y:S01]  /*7c40*/  MUFU.EX2 R91, R91 ;  /* 0x0000005b005b7308 */ /* 0x000ee20000000800 */
[----:B------:R-:W-:Y:S01]  /*7c50*/  SHF.L.U32 R116, R61, 0x10, RZ ;  /* 0x000000103d747819 */ /* 0x000fe200000006ff */
[----:B------:R-:W-:-:S06]  /*7c60*/  FMUL.FTZ R61, R33, R121 ;  /* 0x00000079213d7220 */ /* 0x000fcc0000410000 */
[----:B------:R-:W4:Y:S01]  /*7c70*/  MUFU.EX2 R93, R93 ;  /* 0x0000005d005d7308 */ /* 0x000f220000000800 */
[----:B------:R-:W-:Y:S01]  /*7c80*/  FFMA.FTZ R61, R113, R61, R0 ;  /* 0x0000003d713d7223 */ /* 0x000fe20000010000 */
[----:B-1----:R-:W-:-:S03]  /*7c90*/  FADD.FTZ R94, R94, 1 ;  /* 0x3f8000005e5e7421 */ /* 0x002fc60000010000 */
[----:B------:R-:W-:-:S03]  /*7ca0*/  FMUL.FTZ R95, R61, -1.4426950216293334961 ;  /* 0xbfb8aa3b3d5f7820 */ /* 0x000fc60000410000 */
[----:B------:R-:W1:Y:S01]  /*7cb0*/  MUFU.RCP R60, R94 ;  /* 0x0000005e003c7308 */ /* 0x000e620000001000 */
[----:B---3--:R-:W-:Y:S01]  /*7cc0*/  FADD.FTZ R91, R91, 1 ;  /* 0x3f8000005b5b7421 */ /* 0x008fe20000010000 */
[----:B------:R-:W-:Y:S01]  /*7cd0*/  FMUL.FTZ R65, R65, R92 ;  /* 0x0000005c41417220 */ /* 0x000fe20000410000 */
[----:B------:R-:W-:Y:S01]  /*7ce0*/  FADD.FTZ R122, R122, -R50 ;  /* 0x800000327a7a7221 */ /* 0x000fe20000010000 */
[----:B----4-:R-:W-:-:S04]  /*7cf0*/  FADD.FTZ R93, R93, 1 ;  /* 0x3f8000005d5d7421 */ /* 0x010fc80000010000 */
[----:B------:R3:W4:Y:S08]  /*7d00*/  MUFU.RCP R92, R91 ;  /* 0x0000005b005c7308 */ /* 0x0007300000001000 */
[----:B------:R-:W0:Y:S01]  /*7d10*/  MUFU.EX2 R95, R95 ;  /* 0x0000005f005f7308 */ /* 0x000e220000000800 */
[----:B---3--:R-:W-:Y:S01]  /*7d20*/  FMUL.FTZ R91, R33, R122 ;  /* 0x0000007a215b7220 */ /* 0x008fe20000410000 */
[----:B------:R-:W-:-:S03]  /*7d30*/  SHF.L.U32 R58, R58, 0x10, RZ ;  /* 0x000000103a3a7819 */ /* 0x000fc600000006ff */
[----:B------:R-:W-:-:S03]  /*7d40*/  FFMA.FTZ R91, R112, R91, R51 ;  /* 0x0000005b705b7223 */ /* 0x000fc60000010033 */
[----:B------:R-:W3:Y:S01]  /*7d50*/  MUFU.RCP R93, R93 ;  /* 0x0000005d005d7308 */ /* 0x000ee20000001000 */
[C---:B------:R-:W-:Y:S01]  /*7d60*/  FADD.FTZ R116, -R50.reuse, R116 ;  /* 0x0000007432747221 */ /* 0x040fe20000010100 */
[----:B------:R-:W-:Y:S01]  /*7d70*/  FMUL.FTZ R94, R91, -1.4426950216293334961 ;  /* 0xbfb8aa3b5b5e7820 */ /* 0x000fe20000410000 */
[----:B-1----:R-:W-:Y:S01]  /*7d80*/  FMUL.FTZ R60, R89, R60 ;  /* 0x0000003c593c7220 */ /* 0x002fe20000410000 */
[----:B------:R-:W-:Y:S01]  /*7d90*/  FADD.FTZ R89, -R50, R58 ;  /* 0x0000003a32597221 */ /* 0x000fe20000010100 */
[----:B------:R-:W-:Y:S01]  /*7da0*/  FMUL.FTZ R116, R33, R116 ;  /* 0x0000007421747220 */ /* 0x000fe20000410000 */
[----:B----4-:R-:W-:Y:S02]  /*7db0*/  FMUL.FTZ R58, R90, R92 ;  /* 0x0000005c5a3a7220 */ /* 0x010fe40000410000 */
[----:B------:R-:W1:Y:S01]  /*7dc0*/  MUFU.EX2 R94, R94 ;  /* 0x0000005e005e7308 */ /* 0x000e620000000800 */
[----:B------:R-:W-:Y:S01]  /*7dd0*/  FFMA.FTZ R116, R53, R116, R54 ;  /* 0x0000007435747223 */ /* 0x000fe20000010036 */
[----:B------:R-:W-:Y:S01]  /*7de0*/  FMUL.FTZ R89, R33, R89 ;  /* 0x0000005921597220 */ /* 0x000fe20000410000 */
[----:B0-----:R-:W-:Y:S01]  /*7df0*/  FADD.FTZ R92, R95, 1 ;  /* 0x3f8000005f5c7421 */ /* 0x001fe20000010000 */
[----:B--2---:R-:W-:-:S02]  /*7e00*/  SHF.L.U32 R127, R111, 0x10, RZ ;  /* 0x000000106f7f7819 */ /* 0x004fc400000006ff */
[----:B------:R-:W2:Y:S01]  /*7e10*/  LDL.LU R111, [R1+0xf4] ;  /* 0x0000f400016f7983 */ /* 0x000ea20000300800 */
[----:B---3--:R-:W-:Y:S01]  /*7e20*/  FMUL.FTZ R63, R63, R93 ;  /* 0x0000005d3f3f7220 */ /* 0x008fe20000410000 */
[----:B------:R-:W-:Y:S01]  /*7e30*/  FMUL.FTZ R93, R116, -1.4426950216293334961 ;  /* 0xbfb8aa3b745d7820 */ /* 0x000fe20000410000 */
[----:B------:R-:W-:Y:S01]  /*7e40*/  FFMA.FTZ R89, R52, R89, R57 ;  /* 0x0000005934597223 */ /* 0x000fe20000010039 */
[----:B------:R-:W0:Y:S03]  /*7e50*/  MUFU.RCP R92, R92 ;  /* 0x0000005c005c7308 */ /* 0x000e260000001000 */
[----:B------:R-:W-:-:S05]  /*7e60*/  FMUL.FTZ R90, R89, -1.4426950216293334961 ;  /* 0xbfb8aa3b595a7820 */ /* 0x000fca0000410000 */
[----:B------:R-:W3:Y:S01]  /*7e70*/  MUFU.EX2 R93, R93 ;  /* 0x0000005d005d7308 */ /* 0x000ee20000000800 */
[----:B-1----:R-:W-:Y:S01]  /*7e80*/  FADD.FTZ R94, R94, 1 ;  /* 0x3f8000005e5e7421 */ /* 0x002fe20000010000 */
[----:B------:R-:W-:-:S06]  /*7e90*/  FFMA.FTZ R117, R113, R117, R0 ;  /* 0x0000007571757223 */ /* 0x000fcc0000010000 */
[----:B------:R-:W1:Y:S01]  /*7ea0*/  MUFU.EX2 R90, R90 ;  /* 0x0000005a005a7308 */ /* 0x000e620000000800 */
[----:B0-----:R-:W-:Y:S01]  /*7eb0*/  FMUL.FTZ R61, R61, R92 ;  /* 0x0000005c3d3d7220 */ /* 0x001fe20000410000 */
[----:B------:R-:W-:Y:S01]  /*7ec0*/  SHF.L.U32 R95, R59, 0x10, RZ ;  /* 0x000000103b5f7819 */ /* 0x000fe200000006ff */
[----:B------:R-:W-:-:S05]  /*7ed0*/  FMUL.FTZ R92, R117, -1.4426950216293334961 ;  /* 0xbfb8aa3b755c7820 */ /* 0x000fca0000410000 */
[----:B------:R-:W0:Y:S01]  /*7ee0*/  MUFU.RCP R94, R94 ;  /* 0x0000005e005e7308 */ /* 0x000e220000001000 */
[----:B---3--:R-:W-:Y:S01]  /*7ef0*/  FADD.FTZ R93, R93, 1 ;  /* 0x3f8000005d5d7421 */ /* 0x008fe20000010000 */
[----:B------:R-:W-:-:S04]  /*7f00*/  FADD.FTZ R95, -R50, R95 ;  /* 0x0000005f325f7221 */ /* 0x000fc80000010100 */
[----:B------:R-:W-:Y:S02]  /*7f10*/  FMUL.FTZ R95, R33, R95 ;  /* 0x0000005f215f7220 */ /* 0x000fe40000410000 */
[----:B------:R-:W3:Y:S01]  /*7f20*/  MUFU.EX2 R92, R92 ;  /* 0x0000005c005c7308 */ /* 0x000ee20000000800 */
[----:B-1----:R-:W-:Y:S01]  /*7f30*/  FADD.FTZ R90, R90, 1 ;  /* 0x3f8000005a5a7421 */ /* 0x002fe20000010000 */
[----:B------:R-:W-:-:S06]  /*7f40*/  FFMA.FTZ R118, R53, R95, R54 ;  /* 0x0000005f35767223 */ /* 0x000fcc0000010036 */
[----:B------:R-:W1:Y:S01]  /*7f50*/  MUFU.RCP R93, R93 ;  /* 0x0000005d005d7308 */ /* 0x000e620000001000 */
[----:B0-----:R-:W-:Y:S01]  /*7f60*/  FMUL.FTZ R59, R91, R94 ;  /* 0x0000005e5b3b7220 */ /* 0x001fe20000410000 */
[----:B------:R-:W-:-:S06]  /*7f70*/  FMUL.FTZ R91, R118, -1.4426950216293334961 ;  /* 0xbfb8aa3b765b7820 */ /* 0x000fcc0000410000 */
[----:B------:R-:W0:Y:S01]  /*7f80*/  MUFU.RCP R90, R90 ;  /* 0x0000005a005a7308 */ /* 0x000e220000001000 */
[----:B---3--:R-:W-:Y:S01]  /*7f90*/  FADD.FTZ R92, R92, 1 ;  /* 0x3f8000005c5c7421 */ /* 0x008fe20000010000 */
[----:B------:R-:W-:-:S06]  /*7fa0*/  SHF.L.U32 R56, R56, 0x10, RZ ;  /* 0x0000001038387819 */ /* 0x000fcc00000006ff */
[----:B------:R-:W3:Y:S01]  /*7fb0*/  MUFU.EX2 R91, R91 ;  /* 0x0000005b005b7308 */ /* 0x000ee20000000800 */
[----:B-1----:R-:W-:-:S07]  /*7fc0*/  FMUL.FTZ R116, R116, R93 ;  /* 0x0000005d74747220 */ /* 0x002fce0000410000 */
[----:B------:R-:W1:Y:S01]  /*7fd0*/  MUFU.RCP R93, R92 ;  /* 0x0000005c005d7308 */ /* 0x000e620000001000 */
[----:B0-----:R-:W-:Y:S01]  /*7fe0*/  FMUL.FTZ R89, R89, R90 ;  /* 0x0000005a59597220 */ /* 0x001fe20000410000 */
[----:B------:R-:W-:Y:S01]  /*7ff0*/  FADD.FTZ R90, -R50, R56 ;  /* 0x00000038325a7221 */ /* 0x000fe20000010100 */
[----:B------:R-:W-:-:S03]  /*8000*/  FADD.FTZ R56, R125, -R50 ;  /* 0x800000327d387221 */ /* 0x000fc60000010000 */
[C---:B------:R-:W-:Y:S01]  /*8010*/  FMUL.FTZ R90, R33.reuse, R90 ;  /* 0x0000005a215a7220 */ /* 0x040fe20000410000 */
[----:B------:R-:W-:Y:S01]  /*8020*/  FMUL.FTZ R56, R33, R56 ;  /* 0x0000003821387220 */ /* 0x000fe20000410000 */
[----:B---3--:R-:W-:Y:S02]  /*8030*/  FADD.FTZ R91, R91, 1 ;  /* 0x3f8000005b5b7421 */ /* 0x008fe40000010000 */
[----:B------:R-:W-:Y:S01]  /*8040*/  FFMA.FTZ R121, R52, R90, R57 ;  /* 0x0000005a34797223 */ /* 0x000fe20000010039 */
[----:B------:R-:W-:-:S03]  /*8050*/  FFMA.FTZ R56, R113, R56, R0 ;  /* 0x0000003871387223 */ /* 0x000fc60000010000 */
[----:B------:R-:W-:Y:S01]  /*8060*/  FMUL.FTZ R90, R121, -1.4426950216293334961 ;  /* 0xbfb8aa3b795a7820 */ /* 0x000fe20000410000 */
[----:B------:R-:W0:Y:S01]  /*8070*/  MUFU.RCP R91, R91 ;  /* 0x0000005b005b7308 */ /* 0x000e220000001000 */
[----:B-1----:R-:W-:Y:S01]  /*8080*/  FMUL.FTZ R117, R117, R93 ;  /* 0x0000005d75757220 */ /* 0x002fe20000410000 */
[----:B------:R-:W-:Y:S01]  /*8090*/  FMUL.FTZ R93, R56, -1.4426950216293334961 ;  /* 0xbfb8aa3b385d7820 */ /* 0x000fe20000410000 */
[----:B------:R-:W-:-:S05]  /*80a0*/  SHF.L.U32 R94, R119, 0x10, RZ ;  /* 0x00000010775e7819 */ /* 0x000fca00000006ff */
[----:B------:R-:W1:Y:S01]  /*80b0*/  MUFU.EX2 R90, R90 ;  /* 0x0000005a005a7308 */ /* 0x000e620000000800 */
[----:B------:R-:W-:-:S07]  /*80c0*/  FADD.FTZ R94, -R50, R94 ;  /* 0x0000005e325e7221 */ /* 0x000fce0000010100 */
[----:B------:R-:W3:Y:S01]  /*80d0*/  MUFU.EX2 R93, R93 ;  /* 0x0000005d005d7308 */ /* 0x000ee20000000800 */
[----:B------:R-:W-:Y:S01]  /*80e0*/  FMUL.FTZ R94, R33, R94 ;  /* 0x0000005e215e7220 */ /* 0x000fe20000410000 */
[----:B0-----:R-:W-:-:S03]  /*80f0*/  FMUL.FTZ R118, R118, R91 ;  /* 0x0000005b76767220 */ /* 0x001fc60000410000 */
[----:B------:R-:W-:-:S04]  /*8100*/  FFMA.FTZ R122, R53, R94, R54 ;  /* 0x0000005e357a7223 */ /* 0x000fc80000010036 */
[----:B------:R-:W-:Y:S01]  /*8110*/  FMUL.FTZ R91, R122, -1.4426950216293334961 ;  /* 0xbfb8aa3b7a5b7820 */ /* 0x000fe20000410000 */
[----:B-1----:R-:W-:Y:S01]  /*8120*/  FADD.FTZ R90, R90, 1 ;  /* 0x3f8000005a5a7421 */ /* 0x002fe20000010000 */
[----:B------:R-:W-:-:S04]  /*8130*/  SHF.L.U32 R125, R108, 0x10, RZ ;  /* 0x000000106c7d7819 */ /* 0x000fc800000006ff */
[----:B------:R-:W0:Y:S01]  /*8140*/  MUFU.EX2 R91, R91 ;  /* 0x0000005b005b7308 */ /* 0x000e220000000800 */
[----:B---3--:R-:W-:-:S07]  /*8150*/  FADD.FTZ R93, R93, 1 ;  /* 0x3f8000005d5d7421 */ /* 0x008fce0000010000 */
[----:B------:R-:W1:Y:S01]  /*8160*/  MUFU.RCP R90, R90 ;  /* 0x0000005a005a7308 */ /* 0x000e620000001000 */
[----:B------:R-:W-:-:S07]  /*8170*/  FADD.FTZ R125, -R50, R125 ;  /* 0x0000007d327d7221 */ /* 0x000fce0000010100 */
[----:B------:R-:W3:Y:S01]  /*8180*/  MUFU.RCP R119, R93 ;  /* 0x0000005d00777308 */ /* 0x000ee20000001000 */
[----:B------:R-:W-:Y:S01]  /*8190*/  FMUL.FTZ R125, R33, R125 ;  /* 0x0000007d217d7220 */ /* 0x000fe20000410000 */
[----:B------:R-:W-:Y:S01]  /*81a0*/  FFMA.FTZ R124, R112, R124, R51 ;  /* 0x0000007c707c7223 */ /* 0x000fe20000010033 */
[----:B0-----:R-:W-:Y:S02]  /*81b0*/  FADD.FTZ R91, R91, 1 ;  /* 0x3f8000005b5b7421 */ /* 0x001fe40000010000 */
[----:B------:R-:W-:Y:S01]  /*81c0*/  FFMA.FTZ R125, R52, R125, R57 ;  /* 0x0000007d347d7223 */ /* 0x000fe20000010039 */
[----:B-1----:R-:W-:Y:S01]  /*81d0*/  FMUL.FTZ R121, R121, R90 ;  /* 0x0000005a79797220 */ /* 0x002fe20000410000 */
[----:B------:R-:W-:Y:S02]  /*81e0*/  FMUL.FTZ R90, R124, -1.4426950216293334961 ;  /* 0xbfb8aa3b7c5a7820 */ /* 0x000fe40000410000 */
[----:B------:R-:W0:Y:S01]  /*81f0*/  MUFU.RCP R91, R91 ;  /* 0x0000005b005b7308 */ /* 0x000e220000001000 */
[----:B---3--:R-:W-:Y:S01]  /*8200*/  FMUL.FTZ R119, R56, R119 ;  /* 0x0000007738777220 */ /* 0x008fe20000410000 */
[----:B------:R-:W-:-:S06]  /*8210*/  FMUL.FTZ R56, R125, -1.4426950216293334961 ;  /* 0xbfb8aa3b7d387820 */ /* 0x000fcc0000410000 */
        /* <DEDUP_REMOVED lines=8> */
[----:B------:R-:W-:Y:S01]  /*82a0*/  SHF.L.U32 R95, R110, 0x10, RZ ;  /* 0x000000106e5f7819 */ /* 0x000fe200000006ff */
[----:B---3--:R-:W-:-:S03]  /*82b0*/  FADD.FTZ R56, R56, 1 ;  /* 0x3f80000038387421 */ /* 0x008fc60000010000 */
[----:B------:R-:W0:Y:S01]  /*82c0*/  MUFU.EX2 R91, R91 ;  /* 0x0000005b005b7308 */ /* 0x000e220000000800 */
[----:B------:R-:W-:-:S07]  /*82d0*/  FADD.FTZ R95, -R50, R95 ;  /* 0x0000005f325f7221 */ /* 0x000fce0000010100 */
[----:B------:R1:W-:Y:S08]  /*82e0*/  MUFU.RCP R94, R90 ;  /* 0x0000005a005e7308 */ /* 0x0003f00000001000 */
[----:B------:R3:W-:Y:S01]  /*82f0*/  MUFU.RCP R93, R56 ;  /* 0x00000038005d7308 */ /* 0x0007e20000001000 */
[----:B-1----:R-:W-:Y:S02]  /*8300*/  SHF.L.U32 R90, R107, 0x10, RZ ;  /* 0x000000106b5a7819 */ /* 0x002fe400000006ff */
[----:B---3--:R-:W-:-:S03]  /*8310*/  SHF.L.U32 R56, R114, 0x10, RZ ;  /* 0x0000001072387819 */ /* 0x008fc600000006ff */
[C---:B------:R-:W-:Y:S02]  /*8320*/  FADD.FTZ R90, -R50.reuse, R90 ;  /* 0x0000005a325a7221 */ /* 0x040fe40000010100 */
[----:B------:R-:W-:Y:S02]  /*8330*/  FADD.FTZ R56, -R50, R56 ;  /* 0x0000003832387221 */ /* 0x000fe40000010100 */
[C---:B------:R-:W-:Y:S01]  /*8340*/  FMUL.FTZ R90, R33.reuse, R90 ;  /* 0x0000005a215a7220 */ /* 0x040fe20000410000 */
[--C-:B------:R-:W-:Y:S01]  /*8350*/  FADD.FTZ R128, R128, -R50.reuse ;  /* 0x8000003280807221 */ /* 0x100fe20000010000 */
[--C-:B------:R-:W-:Y:S01]  /*8360*/  FADD.FTZ R130, R130, -R50.reuse ;  /* 0x8000003282827221 */ /* 0x100fe20000010000 */
[C---:B------:R-:W-:Y:S01]  /*8370*/  FMUL.FTZ R56, R33.reuse, R56 ;  /* 0x0000003821387220 */ /* 0x040fe20000410000 */
[----:B------:R-:W-:Y:S01]  /*8380*/  FMUL.FTZ R95, R33, R95 ;  /* 0x0000005f215f7220 */ /* 0x000fe20000410000 */
[--C-:B------:R-:W-:Y:S01]  /*8390*/  FADD.FTZ R132, R132, -R50.reuse ;  /* 0x8000003284847221 */ /* 0x100fe20000010000 */
[--C-:B------:R-:W-:Y:S01]  /*83a0*/  FADD.FTZ R129, R129, -R50.reuse ;  /* 0x8000003281817221 */ /* 0x100fe20000010000 */
[--C-:B------:R-:W-:Y:S01]  /*83b0*/  FADD.FTZ R131, R131, -R50.reuse ;  /* 0x8000003283837221 */ /* 0x100fe20000010000 */
[C-C-:B------:R-:W-:Y:S01]  /*83c0*/  FFMA.FTZ R90, R52.reuse, R90, R57.reuse ;  /* 0x0000005a345a7223 */ /* 0x140fe20000010039 */
[C-C-:B------:R-:W-:Y:S01]  /*83d0*/  FFMA.FTZ R56, R52.reuse, R56, R57.reuse ;  /* 0x0000003834387223 */ /* 0x140fe20000010039 */
[----:B------:R-:W-:Y:S01]  /*83e0*/  FADD.FTZ R133, R133, -R50 ;  /* 0x8000003285857221 */ /* 0x000fe20000010000 */
[C---:B------:R-:W-:Y:S01]  /*83f0*/  FMUL.FTZ R128, R33.reuse, R128 ;  /* 0x0000008021807220 */ /* 0x040fe20000410000 */
[C---:B------:R-:W-:Y:S01]  /*8400*/  FMUL.FTZ R130, R33.reuse, R130 ;  /* 0x0000008221827220 */ /* 0x040fe20000410000 */
[----:B------:R-:W-:Y:S01]  /*8410*/  FFMA.FTZ R52, R52, R95, R57 ;  /* 0x0000005f34347223 */ /* 0x000fe20000010039 */
[----:B------:R-:W-:Y:S01]  /*8420*/  FMUL.FTZ R132, R33, R132 ;  /* 0x0000008421847220 */ /* 0x000fe20000410000 */
[----:B0-----:R-:W-:Y:S01]  /*8430*/  FADD.FTZ R57, R91, 1 ;  /* 0x3f8000005b397421 */ /* 0x001fe20000010000 */
[C---:B------:R-:W-:Y:S01]  /*8440*/  FMUL.FTZ R91, R33.reuse, R129 ;  /* 0x00000081215b7220 */ /* 0x040fe20000410000 */
[C---:B------:R-:W-:Y:S01]  /*8450*/  FMUL.FTZ R131, R33.reuse, R131 ;  /* 0x0000008321837220 */ /* 0x040fe20000410000 */
[----:B------:R-:W-:Y:S01]  /*8460*/  FMUL.FTZ R133, R33, R133 ;  /* 0x0000008521857220 */ /* 0x000fe20000410000 */
[C-C-:B------:R-:W-:Y:S01]  /*8470*/  FFMA.FTZ R120, R112.reuse, R120, R51.reuse ;  /* 0x0000007870787223 */ /* 0x140fe20000010033 */
[C-C-:B------:R-:W-:Y:S01]  /*8480*/  FFMA.FTZ R128, R112.reuse, R128, R51.reuse ;  /* 0x0000008070807223 */ /* 0x140fe20000010033 */
[C-C-:B------:R-:W-:Y:S01]  /*8490*/  FFMA.FTZ R130, R112.reuse, R130, R51.reuse ;  /* 0x0000008270827223 */ /* 0x140fe20000010033 */
[----:B------:R-:W-:Y:S01]  /*84a0*/  FFMA.FTZ R51, R112, R132, R51 ;  /* 0x0000008470337223 */ /* 0x000fe20000010033 */
[C-C-:B------:R-:W-:Y:S01]  /*84b0*/  FFMA.FTZ R123, R113.reuse, R123, R0.reuse ;  /* 0x0000007b717b7223 */ /* 0x140fe20000010000 */
[C-C-:B------:R-:W-:Y:S01]  /*84c0*/  FFMA.FTZ R91, R113.reuse, R91, R0.reuse ;  /* 0x0000005b715b7223 */ /* 0x140fe20000010000 */
[C-C-:B------:R-:W-:Y:S01]  /*84d0*/  FFMA.FTZ R132, R113.reuse, R131, R0.reuse ;  /* 0x0000008371847223 */ /* 0x140fe20000010000 */
[----:B------:R-:W-:Y:S01]  /*84e0*/  FFMA.FTZ R113, R113, R133, R0 ;  /* 0x0000008571717223 */ /* 0x000fe20000010000 */
[----:B--2---:R-:W-:-:S02]  /*84f0*/  SHF.L.U32 R133, R111, 0x10, RZ ;  /* 0x000000106f857819 */ /* 0x004fc400000006ff */
[----:B------:R-:W2:Y:S04]  /*8500*/  LDL.LU R111, [R1+0xfc] ;  /* 0x0000fc00016f7983 */ /* 0x000ea80000300800 */
[----:B------:R-:W3:Y:S04]  /*8510*/  LDL.LU R101, [R1+0x24] ;  /* 0x0000240001657983 */ /* 0x000ee80000300800 */
[----:B------:R-:W4:Y:S04]  /*8520*/  LDL.LU R100, [R1+0x28] ;  /* 0x0000280001647983 */ /* 0x000f280000300800 */
[----:B------:R-:W3:Y:S04]  /*8530*/  LDL.LU R103, [R1+0x2c] ;  /* 0x00002c0001677983 */ /* 0x000ee80000300800 */
[----:B------:R-:W3:Y:S04]  /*8540*/  LDL.LU R102, [R1+0x30] ;  /* 0x0000300001667983 */ /* 0x000ee80000300800 */
[----:B------:R-:W3:Y:S01]  /*8550*/  LDL.LU R104, [R1+0x34] ;  /* 0x0000340001687983 */ /* 0x000ee20000300800 */
        /* <DEDUP_REMOVED lines=9> */
[----:B------:R-:W-:-:S07]  /*85f0*/  FADD.FTZ R127, -R50, R127 ;  /* 0x0000007f327f7221 */ /* 0x000fce0000010100 */
[----:B------:R-:W1:Y:S01]  /*8600*/  MUFU.RCP R57, R57 ;  /* 0x0000003900397308 */ /* 0x000e620000001000 */
[----:B------:R-:W-:Y:S01]  /*8610*/  FMUL.FTZ R127, R33, R127 ;  /* 0x0000007f217f7220 */ /* 0x000fe20000410000 */
[----:B------:R-:W-:Y:S01]  /*8620*/  FMUL.FTZ R125, R125, R93 ;  /* 0x0000005d7d7d7220 */ /* 0x000fe20000410000 */
[----:B------:R-:W-:Y:S02]  /*8630*/  FMUL.FTZ R93, R128, -1.4426950216293334961 ;  /* 0xbfb8aa3b805d7820 */ /* 0x000fe40000410000 */
[----:B------:R-:W-:Y:S01]  /*8640*/  FFMA.FTZ R127, R53, R127, R54 ;  /* 0x0000007f357f7223 */ /* 0x000fe20000010036 */
[----:B0-----:R-:W-:Y:S01]  /*8650*/  FMUL.FTZ R123, R123, R92 ;  /* 0x0000005c7b7b7220 */ /* 0x001fe20000410000 */
[----:B------:R-:W-:Y:S02]  /*8660*/  FMUL.FTZ R92, R91, -1.4426950216293334961 ;  /* 0xbfb8aa3b5b5c7820 */ /* 0x000fe40000410000 */
[----:B------:R-:W-:Y:S01]  /*8670*/  MUFU.EX2 R93, R93 ;  /* 0x0000005d005d7308 */ /* 0x000fe20000000800 */
[----:B------:R-:W-:Y:S01]  /*8680*/  FMUL.FTZ R124, R124, R94 ;  /* 0x0000005e7c7c7220 */ /* 0x000fe20000410000 */
[----:B-1----:R-:W-:Y:S01]  /*8690*/  FMUL.FTZ R126, R126, R57 ;  /* 0x000000397e7e7220 */ /* 0x002fe20000410000 */
[----:B------:R-:W-:-:S05]  /*86a0*/  FMUL.FTZ R57, R127, -1.4426950216293334961 ;  /* 0xbfb8aa3b7f397820 */ /* 0x000fca0000410000 */
[----:B------:R-:W0:Y:S01]  /*86b0*/  MUFU.EX2 R92, R92 ;  /* 0x0000005c005c7308 */ /* 0x000e220000000800 */
[----:B------:R-:W-:-:S07]  /*86c0*/  FMUL.FTZ R94, R90, -1.4426950216293334961 ;  /* 0xbfb8aa3b5a5e7820 */ /* 0x000fce0000410000 */
[----:B------:R-:W1:Y:S08]  /*86d0*/  MUFU.EX2 R57, R57 ;  /* 0x0000003900397308 */ /* 0x000e700000000800 */
[----:B------:R-:W1:Y:S01]  /*86e0*/  MUFU.EX2 R94, R94 ;  /* 0x0000005e005e7308 */ /* 0x000e620000000800 */
[----:B0-----:R-:W-:Y:S01]  /*86f0*/  FADD.FTZ R92, R92, 1 ;  /* 0x3f8000005c5c7421 */ /* 0x001fe20000010000 */
[----:B------:R-:W-:-:S06]  /*8700*/  FADD.FTZ R93, R93, 1 ;  /* 0x3f8000005d5d7421 */ /* 0x000fcc0000010000 */
[----:B------:R-:W0:Y:S01]  /*8710*/  MUFU.RCP R92, R92 ;  /* 0x0000005c005c7308 */ /* 0x000e220000001000 */
[----:B-1----:R-:W-:-:S07]  /*8720*/  FADD.FTZ R57, R57, 1 ;  /* 0x3f80000039397421 */ /* 0x002fce0000010000 */
[----:B------:R-:W1:Y:S01]  /*8730*/  MUFU.RCP R93, R93 ;  /* 0x0000005d005d7308 */ /* 0x000e620000001000 */
[----:B------:R-:W-:Y:S01]  /*8740*/  FADD.FTZ R94, R94, 1 ;  /* 0x3f8000005e5e7421 */ /* 0x000fe20000010000 */
[----:B------:R-:W-:-:S06]  /*8750*/  FADD.FTZ R133, -R50, R133 ;  /* 0x0000008532857221 */ /* 0x000fcc0000010100 */
[----:B------:R-:W1:Y:S08]  /*8760*/  MUFU.RCP R57, R57 ;  /* 0x0000003900397308 */ /* 0x000e700000001000 */
[----:B------:R1:W1:Y:S01]  /*8770*/  MUFU.RCP R129, R94 ;  /* 0x0000005e00817308 */ /* 0x0002620000001000 */
[----:B0-----:R-:W-:Y:S01]  /*8780*/  FMUL.FTZ R0, R91, R92 ;  /* 0x0000005c5b007220 */ /* 0x001fe20000410000 */
[----:B------:R-:W-:Y:S01]  /*8790*/  FMUL.FTZ R133, R33, R133 ;  /* 0x0000008521857220 */ /* 0x000fe20000410000 */
[----:B------:R-:W-:Y:S01]  /*87a0*/  FMUL.FTZ R92, R52, -1.4426950216293334961 ;  /* 0xbfb8aa3b345c7820 */ /* 0x000fe20000410000 */
[----:B-1----:R-:W-:Y:S01]  /*87b0*/  FMUL.FTZ R128, R128, R93 ;  /* 0x0000005d80807220 */ /* 0x002fe20000410000 */
[----:B------:R-:W-:Y:S01]  /*87c0*/  FMUL.FTZ R93, R51, -1.4426950216293334961 ;  /* 0xbfb8aa3b335d7820 */ /* 0x000fe20000410000 */
[----:B------:R-:W-:Y:S01]  /*87d0*/  FFMA.FTZ R133, R53, R133, R54 ;  /* 0x0000008535857223 */ /* 0x000fe20000010036 */
[----:B------:R-:W-:Y:S01]  /*87e0*/  FMUL.FTZ R94, R56, -1.4426950216293334961 ;  /* 0xbfb8aa3b385e7820 */ /* 0x000fe20000410000 */
[----:B------:R-:W-:Y:S01]  /*87f0*/  FMUL.FTZ R127, R127, R57 ;  /* 0x000000397f7f7220 */ /* 0x000fe20000410000 */
[----:B------:R-:W0:Y:S01]  /*8800*/  MUFU.EX2 R92, R92 ;  /* 0x0000005c005c7308 */ /* 0x000e220000000800 */
[----:B------:R-:W-:Y:S01]  /*8810*/  FMUL.FTZ R57, R133, -1.4426950216293334961 ;  /* 0xbfb8aa3b85397820 */ /* 0x000fe20000410000 */
[----:B------:R-:W-:Y:S01]  /*8820*/  FMUL.FTZ R129, R90, R129 ;  /* 0x000000815a817220 */ /* 0x000fe20000410000 */
[----:B------:R-:W-:-:S05]  /*8830*/  FMUL.FTZ R90, R132, -1.4426950216293334961 ;  /* 0xbfb8aa3b845a7820 */ /* 0x000fca0000410000 */
[----:B------:R-:W1:Y:S01]  /*8840*/  MUFU.EX2 R93, R93 ;  /* 0x0000005d005d7308 */ /* 0x000e620000000800 */
[----:B------:R-:W-:-:S07]  /*8850*/  FMUL.FTZ R91, R130, -1.4426950216293334961 ;  /* 0xbfb8aa3b825b7820 */ /* 0x000fce0000410000 */
[----:B------:R-:W1:Y:S08]  /*8860*/  MUFU.EX2 R94, R94 ;  /* 0x0000005e005e7308 */ /* 0x000e700000000800 */
[----:B------:R-:W1:Y:S08]  /*8870*/  MUFU.EX2 R57, R57 ;  /* 0x0000003900397308 */ /* 0x000e700000000800 */
[----:B------:R-:W1:Y:S01]  /*8880*/  MUFU.EX2 R90, R90 ;  /* 0x0000005a005a7308 */ /* 0x000e620000000800 */
[----:B0-----:R-:W-:Y:S01]  /*8890*/  FADD.FTZ R92, R92, 1 ;  /* 0x3f8000005c5c7421 */ /* 0x001fe20000010000 */
[----:B-1----:R-:W-:-:S06]  /*88a0*/  FADD.FTZ R93, R93, 1 ;  /* 0x3f8000005d5d7421 */ /* 0x002fcc0000010000 */
[----:B------:R-:W0:Y:S01]  /*88b0*/  MUFU.EX2 R91, R91 ;  /* 0x0000005b005b7308 */ /* 0x000e220000000800 */
[----:B------:R-:W-:Y:S01]  /*88c0*/  FADD.FTZ R94, R94, 1 ;  /* 0x3f8000005e5e7421 */ /* 0x000fe20000010000 */
[----:B------:R-:W-:-:S06]  /*88d0*/  FADD.FTZ R57, R57, 1 ;  /* 0x3f80000039397421 */ /* 0x000fcc0000010000 */
[----:B------:R-:W1:Y:S01]  /*88e0*/  MUFU.RCP R135, R92 ;  /* 0x0000005c00877308 */ /* 0x000e620000001000 */
[----:B------:R-:W-:-:S07]  /*88f0*/  FADD.FTZ R90, R90, 1 ;  /* 0x3f8000005a5a7421 */ /* 0x000fce0000010000 */
[----:B------:R1:W-:Y:S01]  /*8900*/  MUFU.RCP R134, R93 ;  /* 0x0000005d00867308 */ /* 0x0003e20000001000 */
[----:B0-----:R-:W-:-:S07]  /*8910*/  FADD.FTZ R91, R91, 1 ;  /* 0x3f8000005b5b7421 */ /* 0x001fce0000010000 */
[----:B------:R0:W0:Y:S01]  /*8920*/  MUFU.RCP R131, R94 ;  /* 0x0000005e00837308 */ /* 0x0000220000001000 */
[----:B-1----:R-:W3:Y:S04]  /*8930*/  LDL.LU R93, [R1+0x38] ;  /* 0x00003800015d7983 */ /* 0x002ee80000300800 */
[----:B------:R-:W3:Y:S03]  /*8940*/  LDL.LU R95, [R1+0x3c] ;  /* 0x00003c00015f7983 */ /* 0x000ee60000300800 */
[----:B------:R-:W1:Y:S01]  /*8950*/  MUFU.RCP R57, R57 ;  /* 0x0000003900397308 */ /* 0x000e620000001000 */
[----:B0-----:R-:W3:Y:S04]  /*8960*/  LDL.LU R94, [R1+0x40] ;  /* 0x00004000015e7983 */ /* 0x001ee80000300800 */
[----:B------:R-:W3:Y:S03]  /*8970*/  LDL.LU R97, [R1+0x44] ;  /* 0x0000440001617983 */ /* 0x000ee60000300800 */
[----:B------:R-:W0:Y:S01]  /*8980*/  MUFU.RCP R90, R90 ;  /* 0x0000005a005a7308 */ /* 0x000e220000001000 */
[----:B------:R-:W3:Y:S01]  /*8990*/  LDL.LU R96, [R1+0x48] ;  /* 0x0000480001607983 */ /* 0x000ee20000300800 */
[----:B------:R-:W-:Y:S01]  /*89a0*/  FMUL.FTZ R135, R52, R135 ;  /* 0x0000008734877220 */ /* 0x000fe20000410000 */
[----:B------:R-:W-:-:S02]  /*89b0*/  LEA R52, P1, R32, UR14, 0x1 ;  /* 0x0000000e20347c11 */ /* 0x000fc4000f8208ff */
[----:B------:R-:W3:Y:S03]  /*89c0*/  LDL.LU R99, [R1+0x4c] ;  /* 0x00004c0001637983 */ /* 0x000ee60000300800 */
[----:B------:R-:W3:Y:S01]  /*89d0*/  MUFU.RCP R91, R91 ;  /* 0x0000005b005b7308 */ /* 0x000ee20000001000 */
[----:B------:R-:W3:Y:S01]  /*89e0*/  LDL.LU R98, [R1+0x50] ;  /* 0x0000500001627983 */ /* 0x000ee20000300800 */
[----:B------:R-:W-:Y:S01]  /*89f0*/  FMUL.FTZ R131, R56, R131 ;  /* 0x0000008338837220 */ /* 0x000fe20000410000 */
[----:B------:R-:W-:Y:S01]  /*8a00*/  FMUL.FTZ R134, R51, R134 ;  /* 0x0000008633867220 */ /* 0x000fe20000410000 */
[----:B-1----:R-:W-:Y:S01]  /*8a10*/  FMUL.FTZ R133, R133, R57 ;  /* 0x0000003985857220 */ /* 0x002fe20000410000 */
[----:B0-----:R-:W-:Y:S01]  /*8a20*/  FMUL.FTZ R132, R132, R90 ;  /* 0x0000005a84847220 */ /* 0x001fe20000410000 */
[----:B--2---:R-:W-:-:S05]  /*8a30*/  SHF.L.U32 R92, R111, 0x10, RZ ;  /* 0x000000106f5c7819 */ /* 0x004fca00000006ff */
[----:B------:R-:W-:Y:S01]  /*8a40*/  FADD.FTZ R92, -R50, R92 ;  /* 0x0000005c325c7221 */ /* 0x000fe20000010100 */
[----:B------:R-:W-:-:S03]  /*8a50*/  LEA R50, P2, R31, UR14, 0x1 ;  /* 0x0000000e1f327c11 */ /* 0x000fc6000f8408ff */
[----:B------:R-:W-:Y:S01]  /*8a60*/  FMUL.FTZ R92, R33, R92 ;  /* 0x0000005c215c7220 */ /* 0x000fe20000410000 */
[----:B----4-:R-:W-:-:S03]  /*8a70*/  LEA.HI.X R51, R31, UR15, R100, 0x1, P2 ;  /* 0x0000000f1f337c11 */ /* 0x010fc600090f0c64 */
[----:B------:R-:W-:Y:S01]  /*8a80*/  FFMA.FTZ R54, R53, R92, R54 ;  /* 0x0000005c35367223 */ /* 0x000fe20000010036 */
[----:B---3--:R-:W-:Y:S02]  /*8a90*/  LEA.HI.X R53, R32, UR15, R101, 0x1, P1 ;  /* 0x0000000f20357c11 */ /* 0x008fe400088f0c65 */
[----:B------:R-:W2:Y:S01]  /*8aa0*/  LDL.LU R101, [R1+0x54] ;  /* 0x0000540001657983 */ /* 0x000ea20000300800 */
[C---:B------:R-:W-:Y:S02]  /*8ab0*/  LEA R56, P1, R30.reuse, UR14, 0x1 ;  /* 0x0000000e1e387c11 */ /* 0x040fe4000f8208ff */
[C---:B------:R-:W-:Y:S01]  /*8ac0*/  LEA R32, P2, R29.reuse, UR14, 0x1 ;  /* 0x0000000e1d207c11 */ /* 0x040fe2000f8408ff */
[----:B------:R-:W3:Y:S01]  /*8ad0*/  LDL.LU R100, [R1+0x58] ;  /* 0x0000580001647983 */ /* 0x000ee20000300800 */
[----:B------:R-:W-:Y:S02]  /*8ae0*/  LEA.HI.X R57, R30, UR15, R103, 0x1, P1 ;  /* 0x0000000f1e397c11 */ /* 0x000fe400088f0c67 */
[----:B------:R-:W-:Y:S01]  /*8af0*/  LEA.HI.X R33, R29, UR15, R102, 0x1, P2 ;  /* 0x0000000f1d217c11 */ /* 0x000fe200090f0c66 */
[----:B------:R-:W4:Y:S01]  /*8b00*/  LDL.LU R103, [R1+0x5c] ;  /* 0x00005c0001677983 */ /* 0x000f220000300800 */
[----:B------:R-:W-:-:S03]  /*8b10*/  LEA R90, P1, R28, UR14, 0x1 ;  /* 0x0000000e1c5a7c11 */ /* 0x000fc6000f8208ff */
[----:B------:R-:W4:Y:S01]  /*8b20*/  LDL.LU R102, [R1+0x60] ;  /* 0x0000600001667983 */ /* 0x000f220000300800 */
[----:B------:R-:W-:Y:S01]  /*8b30*/  FMUL.FTZ R130, R130, R91 ;  /* 0x0000005b82827220 */ /* 0x000fe20000410000 */
[----:B------:R-:W-:Y:S02]  /*8b40*/  LEA.HI.X R91, R28, UR15, R104, 0x1, P1 ;  /* 0x0000000f1c5b7c11 */ /* 0x000fe400088f0c68 */
[----:B------:R-:W4:Y:S04]  /*8b50*/  LDL.LU R105, [R1+0x64] ;  /* 0x0000640001697983 */ /* 0x000f280000300800 */
[----:B------:R-:W4:Y:S04]  /*8b60*/  LDL.LU R104, [R1+0x68] ;  /* 0x0000680001687983 */ /* 0x000f280000300800 */
[----:B------:R-:W4:Y:S04]  /*8b70*/  LDL.LU R110, [R1+0x6c] ;  /* 0x00006c00016e7983 */ /* 0x000f280000300800 */
[----:B------:R-:W4:Y:S04]  /*8b80*/  LDL.LU R107, [R1+0x70] ;  /* 0x00007000016b7983 */ /* 0x000f280000300800 */
[----:B------:R-:W4:Y:S04]  /*8b90*/  LDL.LU R106, [R1+0x74] ;  /* 0x00007400016a7983 */ /* 0x000f280000300800 */
[----:B------:R-:W4:Y:S04]  /*8ba0*/  LDL.LU R109, [R1+0x84] ;  /* 0x00008400016d7983 */ /* 0x000f280000300800 */
[----:B------:R-:W4:Y:S04]  /*8bb0*/  LDL.LU R108, [R1+0x88] ;  /* 0x00008800016c7983 */ /* 0x000f280000300800 */
[----:B------:R-:W4:Y:S01]  /*8bc0*/  LDL.LU R114, [R1+0x8c] ;  /* 0x00008c0001727983 */ /* 0x000f220000300800 */
[----:B------:R-:W-:Y:S01]  /*8bd0*/  FMUL.FTZ R136, R113, -1.4426950216293334961 ;  /* 0xbfb8aa3b71887820 */ /* 0x000fe20000410000 */
[----:B------:R-:W-:-:S05]  /*8be0*/  LEA R30, P2, R27, UR14, 0x1 ;  /* 0x0000000e1b1e7c11 */ /* 0x000fca000f8408ff */
[----:B------:R-:W0:Y:S01]  /*8bf0*/  MUFU.EX2 R136, R136 ;  /* 0x0000008800887308 */ /* 0x000e220000000800 */
[----:B------:R-:W-:Y:S01]  /*8c00*/  LEA R92, P1, R26, UR14, 0x1 ;  /* 0x0000000e1a5c7c11 */ /* 0x000fe2000f8208ff */
[----:B0-----:R-:W-:-:S06]  /*8c10*/  FADD.FTZ R136, R136, 1 ;  /* 0x3f80000088887421 */ /* 0x001fcc0000010000 */
[----:B------:R-:W0:Y:S01]  /*8c20*/  MUFU.RCP R136, R136 ;  /* 0x0000008800887308 */ /* 0x000e220000001000 */
[----:B------:R-:W-:Y:S01]  /*8c30*/  F2FP.BF16.F32.PACK_AB R137, R115, R2 ;  /* 0x000000027389723e */ /* 0x000fe200000010ff */
[----:B0-----:R-:W-:Y:S02]  /*8c40*/  FMUL.FTZ R136, R113, R136 ;  /* 0x0000008871887220 */ /* 0x001fe40000410000 */
[----:B------:R-:W4:Y:S04]  /*8c50*/  LDL.LU R113, [R1+0x78] ;  /* 0x0000780001717983 */ /* 0x000f280000300800 */
        /* <DEDUP_REMOVED lines=8> */
[----:B------:R-:W-:-:S02]  /*8ce0*/  LEA.HI.X R31, R27, UR15, R93, 0x1, P2 ;  /* 0x0000000f1b1f7c11 */ /* 0x000fc400090f0c5d */
[C---:B------:R-:W-:Y:S02]  /*8cf0*/  LEA R28, P2, R25.reuse, UR14, 0x1 ;  /* 0x0000000e191c7c11 */ /* 0x040fe4000f8408ff */
[----:B------:R-:W-:Y:S02]  /*8d00*/  LEA.HI.X R93, R26, UR15, R95, 0x1, P1 ;  /* 0x0000000f1a5d7c11 */ /* 0x000fe400088f0c5f */
[----:B------:R-:W-:Y:S02]  /*8d10*/  LEA.HI.X R29, R25, UR15, R94, 0x1, P2 ;  /* 0x0000000f191d7c11 */ /* 0x000fe400090f0c5e */
[C---:B------:R-:W-:Y:S02]  /*8d20*/  LEA R94, P1, R24.reuse, UR14, 0x1 ;  /* 0x0000000e185e7c11 */ /* 0x040fe4000f8208ff */
[----:B------:R-:W-:Y:S02]  /*8d30*/  LEA R26, P2, R23, UR14, 0x1 ;  /* 0x0000000e171a7c11 */ /* 0x000fe4000f8408ff */
[----:B------:R-:W-:-:S02]  /*8d40*/  LEA.HI.X R95, R24, UR15, R97, 0x1, P1 ;  /* 0x0000000f185f7c11 */ /* 0x000fc400088f0c61 */
[----:B------:R-:W-:Y:S02]  /*8d50*/  LEA.HI.X R27, R23, UR15, R96, 0x1, P2 ;  /* 0x0000000f171b7c11 */ /* 0x000fe400090f0c60 */
[C---:B------:R-:W-:Y:S02]  /*8d60*/  LEA R96, P1, R22.reuse, UR14, 0x1 ;  /* 0x0000000e16607c11 */ /* 0x040fe4000f8208ff */
[C---:B------:R-:W-:Y:S02]  /*8d70*/  LEA R24, P2, R21.reuse, UR14, 0x1 ;  /* 0x0000000e15187c11 */ /* 0x040fe4000f8408ff */
[----:B------:R-:W-:Y:S02]  /*8d80*/  LEA.HI.X R97, R22, UR15, R99, 0x1, P1 ;  /* 0x0000000f16617c11 */ /* 0x000fe400088f0c63 */
[----:B------:R-:W-:Y:S02]  /*8d90*/  LEA.HI.X R25, R21, UR15, R98, 0x1, P2 ;  /* 0x0000000f15197c11 */ /* 0x000fe400090f0c62 */
[----:B------:R-:W-:-:S02]  /*8da0*/  LEA R98, P1, R20, UR14, 0x1 ;  /* 0x0000000e14627c11 */ /* 0x000fc4000f8208ff */
[C---:B------:R-:W-:Y:S02]  /*8db0*/  LEA R22, P2, R19.reuse, UR14, 0x1 ;  /* 0x0000000e13167c11 */ /* 0x040fe4000f8408ff */
[----:B--2---:R-:W-:Y:S02]  /*8dc0*/  LEA.HI.X R99, R20, UR15, R101, 0x1, P1 ;  /* 0x0000000f14637c11 */ /* 0x004fe400088f0c65 */
[----:B---3--:R-:W-:Y:S02]  /*8dd0*/  LEA.HI.X R23, R19, UR15, R100, 0x1, P2 ;  /* 0x0000000f13177c11 */ /* 0x008fe400090f0c64 */
[C---:B------:R-:W-:Y:S02]  /*8de0*/  LEA R100, P1, R18.reuse, UR14, 0x1 ;  /* 0x0000000e12647c11 */ /* 0x040fe4000f8208ff */
[----:B------:R-:W-:Y:S02]  /*8df0*/  LEA R20, P2, R17, UR14, 0x1 ;  /* 0x0000000e11147c11 */ /* 0x000fe4000f8408ff */
[----:B----4-:R-:W-:-:S02]  /*8e00*/  LEA.HI.X R101, R18, UR15, R103, 0x1, P1 ;  /* 0x0000000f12657c11 */ /* 0x010fc400088f0c67 */
[----:B------:R-:W-:Y:S02]  /*8e10*/  LEA.HI.X R21, R17, UR15, R102, 0x1, P2 ;  /* 0x0000000f11157c11 */ /* 0x000fe400090f0c66 */
[C---:B------:R-:W-:Y:S02]  /*8e20*/  LEA R102, P1, R16.reuse, UR14, 0x1 ;  /* 0x0000000e10667c11 */ /* 0x040fe4000f8208ff */
[C---:B------:R-:W-:Y:S02]  /*8e30*/  LEA R18, P2, R15.reuse, UR14, 0x1 ;  /* 0x0000000e0f127c11 */ /* 0x040fe4000f8408ff */
[----:B------:R-:W-:Y:S02]  /*8e40*/  LEA.HI.X R103, R16, UR15, R105, 0x1, P1 ;  /* 0x0000000f10677c11 */ /* 0x000fe400088f0c69 */
[----:B------:R-:W-:Y:S02]  /*8e50*/  LEA.HI.X R19, R15, UR15, R104, 0x1, P2 ;  /* 0x0000000f0f137c11 */ /* 0x000fe400090f0c68 */
[----:B------:R-:W-:-:S02]  /*8e60*/  LEA R104, P1, R14, UR14, 0x1 ;  /* 0x0000000e0e687c11 */ /* 0x000fc4000f8208ff */
[C---:B------:R-:W-:Y:S02]  /*8e70*/  LEA R16, P2, R13.reuse, UR14, 0x1 ;  /* 0x0000000e0d107c11 */ /* 0x040fe4000f8408ff */
[----:B------:R-:W-:Y:S02]  /*8e80*/  LEA.HI.X R105, R14, UR15, R110, 0x1, P1 ;  /* 0x0000000f0e697c11 */ /* 0x000fe400088f0c6e */
[C---:B------:R-:W-:Y:S02]  /*8e90*/  LEA R14, P1, R12.reuse, UR14, 0x1 ;  /* 0x0000000e0c0e7c11 */ /* 0x040fe4000f8208ff */
[----:B------:R-:W-:Y:S02]  /*8ea0*/  LEA.HI.X R17, R13, UR15, R107, 0x1, P2 ;  /* 0x0000000f0d117c11 */ /* 0x000fe400090f0c6b */
[----:B------:R-:W-:Y:S02]  /*8eb0*/  LEA.HI.X R15, R12, UR15, R106, 0x1, P1 ;  /* 0x0000000f0c0f7c11 */ /* 0x000fe400088f0c6a */
[----:B------:R-:W-:-:S02]  /*8ec0*/  LEA R106, P1, R11, UR14, 0x1 ;  /* 0x0000000e0b6a7c11 */ /* 0x000fc4000f8208ff */
[C---:B------:R-:W-:Y:S02]  /*8ed0*/  LEA R12, P2, R10.reuse, UR14, 0x1 ;  /* 0x0000000e0a0c7c11 */ /* 0x040fe4000f8408ff */
[----:B------:R-:W-:Y:S02]  /*8ee0*/  LEA.HI.X R107, R11, UR15, R109, 0x1, P1 ;  /* 0x0000000f0b6b7c11 */ /* 0x000fe400088f0c6d */
[----:B------:R-:W-:Y:S02]  /*8ef0*/  LEA.HI.X R13, R10, UR15, R108, 0x1, P2 ;  /* 0x0000000f0a0d7c11 */ /* 0x000fe400090f0c6c */
[----:B------:R-:W-:-:S04]  /*8f00*/  LEA R108, P1, R9, UR14, 0x1 ;  /* 0x0000000e096c7c11 */ /* 0x000fc8000f8208ff */
[----:B------:R-:W-:Y:S02]  /*8f10*/  LEA.HI.X R109, R9, UR15, R114, 0x1, P1 ;  /* 0x0000000f096d7c11 */ /* 0x000fe400088f0c72 */
[----:B------:R-:W2:Y:S04]  /*8f20*/  LDL.LU R114, [R1+0x94] ;  /* 0x0000940001727983 */ /* 0x000ea80000300800 */
[----:B------:R-:W3:Y:S04]  /*8f30*/  LDL.LU R140, [R1+0xa0] ;  /* 0x0000a000018c7983 */ /* 0x000ee80000300800 */
[----:B------:R-:W4:Y:S04]  /*8f40*/  LDL.LU R139, [R1+0x7c] ;  /* 0x00007c00018b7983 */ /* 0x000f280000300800 */
[----:B------:R-:W3:Y:S04]  /*8f50*/  LDL.LU R160, [R1+0xdc] ;  /* 0x0000dc0001a07983 */ /* 0x000ee80000300800 */
[----:B------:R-:W3:Y:S04]  /*8f60*/  LDL.LU R161, [R1+0xe4] ;  /* 0x0000e40001a17983 */ /* 0x000ee80000300800 */
[----:B------:R-:W3:Y:S04]  /*8f70*/  LDL.LU R162, [R1+0xd0] ;  /* 0x0000d00001a27983 */ /* 0x000ee80000300800 */
[----:B------:R-:W3:Y:S04]  /*8f80*/  LDL.LU R163, [R1+0xd8] ;  /* 0x0000d80001a37983 */ /* 0x000ee80000300800 */
[----:B------:R-:W3:Y:S04]  /*8f90*/  LDL.LU R164, [R1+0xc0] ;  /* 0x0000c00001a47983 */ /* 0x000ee80000300800 */
[----:B------:R-:W3:Y:S01]  /*8fa0*/  LDL.LU R165, [R1+0xcc] ;  /* 0x0000cc0001a57983 */ /* 0x000ee20000300800 */
[----:B------:R-:W-:-:S06]  /*8fb0*/  FMUL.FTZ R110, R54, -1.4426950216293334961 ;  /* 0xbfb8aa3b366e7820 */ /* 0x000fcc0000410000 */
[----:B------:R-:W0:Y:S01]  /*8fc0*/  MUFU.EX2 R110, R110 ;  /* 0x0000006e006e7308 */ /* 0x000e220000000800 */
[----:B------:R-:W-:-:S04]  /*8fd0*/  LEA R10, P2, R8, UR14, 0x1 ;  /* 0x0000000e080a7c11 */ /* 0x000fc8000f8408ff */
[----:B------:R-:W-:Y:S02]  /*8fe0*/  LEA.HI.X R11, R8, UR15, R113, 0x1, P2 ;  /* 0x0000000f080b7c11 */ /* 0x000fe400090f0c71 */
[----:B------:R-:W-:Y:S01]  /*8ff0*/  LEA R8, P1, R7, UR14, 0x1 ;  /* 0x0000000e07087c11 */ /* 0x000fe2000f8208ff */
[----:B0-----:R-:W-:-:S03]  /*9000*/  FADD.FTZ R138, R110, 1 ;  /* 0x3f8000006e8a7421 */ /* 0x001fc60000010000 */
[----:B------:R-:W-:Y:S02]  /*9010*/  LEA.HI.X R9, R7, UR15, R111, 0x1, P1 ;  /* 0x0000000f07097c11 */ /* 0x000fe400088f0c6f */
[C---:B------:R-:W-:Y:S01]  /*9020*/  LEA R110, P1, R6.reuse, UR14, 0x1 ;  /* 0x0000000e066e7c11 */ /* 0x040fe2000f8208ff */
[----:B------:R-:W0:Y:S03]  /*9030*/  MUFU.RCP R138, R138 ;  /* 0x0000008a008a7308 */ /* 0x000e260000001000 */
[----:B------:R-:W-:Y:S02]  /*9040*/  LEA.HI.X R111, R6, UR15, R112, 0x1, P1 ;  /* 0x0000000f066f7c11 */ /* 0x000fe400088f0c70 */
[----:B------:R-:W-:Y:S02]  /*9050*/  LEA R6, P2, R4, UR14, 0x1 ;  /* 0x0000000e04067c11 */ /* 0x000fe4000f8408ff */
[C---:B------:R-:W-:Y:S01]  /*9060*/  LEA R112, P1, R5.reuse, UR14, 0x1 ;  /* 0x0000000e05707c11 */ /* 0x040fe2000f8208ff */
[----:B------:R1:W-:Y:S03]  /*9070*/  STG.E.U16 desc[UR12][R52.64], R137 ;  /* 0x0000008934007986 */ /* 0x0003e6000c10150c */
[----:B------:R-:W-:Y:S01]  /*9080*/  LEA.HI.X R113, R5, UR15, R115, 0x1, P1 ;  /* 0x0000000f05717c11 */ /* 0x000fe200088f0c73 */
[----:B0-----:R-:W-:Y:S01]  /*9090*/  FMUL.FTZ R138, R54, R138 ;  /* 0x0000008a368a7220 */ /* 0x001fe20000410000 */
[----:B------:R-:W-:-:S05]  /*90a0*/  PRMT R54, R137, 0x7632, R54 ;  /* 0x0000763289367816 */ /* 0x000fca0000000036 */
[----:B------:R-:W-:Y:S01]  /*90b0*/  STG.E.U16 desc[UR12][R52.64+0x2], R54 ;  /* 0x0000023634007986 */ /* 0x000fe2000c10150c */
[----:B--2---:R-:W-:Y:S02]  /*90c0*/  LEA.HI.X R7, R4, UR15, R114, 0x1, P2 ;  /* 0x0000000f04077c11 */ /* 0x004fe400090f0c72 */
[C---:B------:R-:W-:Y:S02]  /*90d0*/  LEA R114, P2, R2.reuse, UR14, 0x1 ;  /* 0x0000000e02727c11 */ /* 0x040fe4000f8408ff */
[C---:B------:R-:W-:Y:S02]  /*90e0*/  LEA R4, P1, R3.reuse, UR14, 0x1 ;  /* 0x0000000e03047c11 */ /* 0x040fe4000f8208ff */
[----:B----4-:R-:W-:Y:S02]  /*90f0*/  LEA.HI.X R115, R2, UR15, R139, 0x1, P2 ;  /* 0x0000000f02737c11 */ /* 0x010fe400090f0c8b */
[----:B---3--:R-:W-:Y:S01]  /*9100*/  LEA.HI.X R5, R3, UR15, R140, 0x1, P1 ;  /* 0x0000000f03057c11 */ /* 0x008fe200088f0c8c */
[----:B------:R-:W2:Y:S01]  /*9110*/  LDL.LU R139, [R1+0xb0] ;  /* 0x0000b000018b7983 */ /* 0x000ea20000300800 */
[----:B------:R-:W-:Y:S01]  /*9120*/  F2FP.BF16.F32.PACK_AB R2, R156, R157 ;  /* 0x0000009d9c02723e */ /* 0x000fe200000010ff */
[----:B------:R-:W-:-:S02]  /*9130*/  UIADD3 UR10, UP0, UR10, 0x9, URZ ;  /* 0x000000090a0a7890 */ /* 0x000fc4000ff1e03f */
[----:B------:R-:W2:Y:S01]  /*9140*/  LDL.LU R140, [R1+0xbc] ;  /* 0x0000bc00018c7983 */ /* 0x000ea20000300800 */
[----:B-1----:R-:W-:Y:S01]  /*9150*/  PRMT R137, R2, 0x7632, R137 ;  /* 0x0000763202897816 */ /* 0x002fe20000000089 */
[----:B------:R-:W-:Y:S02]  /*9160*/  ULDC.64 UR14, c[0x0][0x238] ;  /* 0x00008e00000e7ab9 */ /* 0x000fe40000000a00 */
[----:B------:R-:W3:Y:S01]  /*9170*/  LDL.LU R156, [R1+0xa4] ;  /* 0x0000a400019c7983 */ /* 0x000ee20000300800 */
[----:B------:R-:W-:-:S03]  /*9180*/  F2FP.BF16.F32.PACK_AB R3, R158, R159 ;  /* 0x0000009f9e03723e */ /* 0x000fc600000010ff */
[----:B------:R-:W3:Y:S04]  /*9190*/  LDL.LU R157, [R1+0xac] ;  /* 0x0000ac00019d7983 */ /* 0x000ee80000300800 */
[----:B------:R0:W-:Y:S04]  /*91a0*/  STG.E.U16 desc[UR12][R52.64+0x4], R2 ;  /* 0x0000040234007986 */ /* 0x0001e8000c10150c */
[----:B------:R-:W4:Y:S04]  /*91b0*/  LDL.LU R158, [R1+0x90] ;  /* 0x00009000019e7983 */ /* 0x000f280000300800 */
[----:B------:R-:W4:Y:S01]  /*91c0*/  LDL.LU R159, [R1+0xa8] ;  /* 0x0000a800019f7983 */ /* 0x000f220000300800 */
[----:B0-----:R-:W-:-:S03]  /*91d0*/  F2FP.BF16.F32.PACK_AB R2, R160, R161 ;  /* 0x000000a1a002723e */ /* 0x001fc600000010ff */
[----:B------:R0:W-:Y:S04]  /*91e0*/  STG.E.U16 desc[UR12][R52.64+0x6], R137 ;  /* 0x0000068934007986 */ /* 0x0001e8000c10150c */
[----:B------:R-:W4:Y:S04]  /*91f0*/  LDL.LU R160, [R1+0x1c] ;  /* 0x00001c0001a07983 */ /* 0x000f280000300800 */
[----:B------:R-:W4:Y:S01]  /*9200*/  LDL.LU R161, [R1+0x20] ;  /* 0x0000200001a17983 */ /* 0x000f220000300800 */
[----:B0-----:R-:W-:-:S03]  /*9210*/  PRMT R52, R3, 0x7632, R52 ;  /* 0x0000763203347816 */ /* 0x001fc60000000034 */
[----:B------:R0:W-:Y:S01]  /*9220*/  STG.E.U16 desc[UR12][R50.64], R3 ;  /* 0x0000000332007986 */ /* 0x0001e2000c10150c */
[----:B------:R-:W-:-:S03]  /*9230*/  PRMT R53, R2, 0x7632, R53 ;  /* 0x0000763202357816 */ /* 0x000fc60000000035 */
[----:B------:R1:W-:Y:S01]  /*9240*/  STG.E.U16 desc[UR12][R50.64+0x4], R2 ;  /* 0x0000040232007986 */ /* 0x0003e2000c10150c */
[----:B0-----:R-:W-:-:S03]  /*9250*/  F2FP.BF16.F32.PACK_AB R3, R162, R163 ;  /* 0x000000a3a203723e */ /* 0x001fc600000010ff */
[----:B------:R-:W4:Y:S01]  /*9260*/  LDL.LU R162, [R1+0x14] ;  /* 0x0000140001a27983 */ /* 0x000f220000300800 */
[----:B-1----:R-:W-:-:S03]  /*9270*/  F2FP.BF16.F32.PACK_AB R2, R164, R165 ;  /* 0x000000a5a402723e */ /* 0x002fc600000010ff */
[----:B------:R-:W4:Y:S04]  /*9280*/  LDL.LU R163, [R1+0x18] ;  /* 0x0000180001a37983 */ /* 0x000f280000300800 */
[----:B------:R-:W4:Y:S04]  /*9290*/  LDL.LU R164, [R1+0xc] ;  /* 0x00000c0001a47983 */ /* 0x000f280000300800 */
[----:B------:R-:W4:Y:S04]  /*92a0*/  LDL.LU R165, [R1+0x10] ;  /* 0x0000100001a57983 */ /* 0x000f280000300800 */
[----:B------:R-:W-:Y:S04]  /*92b0*/  STG.E.U16 desc[UR12][R50.64+0x2], R52 ;  /* 0x0000023432007986 */ /* 0x000fe8000c10150c */
[----:B------:R0:W-:Y:S04]  /*92c0*/  STG.E.U16 desc[UR12][R50.64+0x6], R53 ;  /* 0x0000063532007986 */ /* 0x0001e8000c10150c */
[----:B------:R2:W-:Y:S04]  /*92d0*/  STG.E.U16 desc[UR12][R56.64], R3 ;  /* 0x0000000338007986 */ /* 0x0005e8000c10150c */
[----:B------:R-:W-:Y:S01]  /*92e0*/  STG.E.U16 desc[UR12][R56.64+0x4], R2 ;  /* 0x0000040238007986 */ /* 0x000fe2000c10150c */
[----:B0-----:R-:W-:-:S03]  /*92f0*/  PRMT R50, R3, 0x7632, R50 ;  /* 0x0000763203327816 */ /* 0x001fc60000000032 */
[----:B------:R-:W4:Y:S01]  /*9300*/  LDL.LU R137, [R1+0x4] ;  /* 0x0000040001897983 */ /* 0x000f220000300800 */
[----:B------:R-:W-:-:S03]  /*9310*/  PRMT R51, R2, 0x7632, R51 ;  /* 0x0000763202337816 */ /* 0x000fc60000000033 */
[----:B------:R-:W-:Y:S04]  /*9320*/  STG.E.U16 desc[UR12][R56.64+0x2], R50 ;  /* 0x0000023238007986 */ /* 0x000fe8000c10150c */
[----:B------:R0:W-:Y:S01]  /*9330*/  STG.E.U16 desc[UR12][R56.64+0x6], R51 ;  /* 0x0000063338007986 */ /* 0x0001e2000c10150c */
[----:B--2---:R-:W-:-:S03]  /*9340*/  F2FP.BF16.F32.PACK_AB R3, R139, R140 ;  /* 0x0000008c8b03723e */ /* 0x004fc600000010ff */
[----:B------:R-:W2:Y:S01]  /*9350*/  LDL.LU R139, [R1+0x8] ;  /* 0x00000800018b7983 */ /* 0x000ea20000300800 */
[----:B0-----:R-:W-:Y:S02]  /*9360*/  PRMT R51, R3, 0x7632, R51 ;  /* 0x0000763203337816 */ /* 0x001fe40000000033 */
[----:B---3--:R-:W-:Y:S01]  /*9370*/  F2FP.BF16.F32.PACK_AB R2, R156, R157 ;  /* 0x0000009d9c02723e */ /* 0x008fe200000010ff */
[----:B------:R4:W-:Y:S03]  /*9380*/  STG.E.U16 desc[UR12][R32.64], R3 ;  /* 0x0000000320007986 */ /* 0x0009e6000c10150c */
[----:B------:R-:W-:Y:S01]  /*9390*/  PRMT R50, R2, 0x7632, R50 ;  /* 0x0000763202327816 */ /* 0x000fe20000000032 */
[----:B------:R-:W3:Y:S04]  /*93a0*/  LDL.LU R140, [R1] ;  /* 0x00000000018c7983 */ /* 0x000ee80000300800 */
[----:B------:R-:W3:Y:S01]  /*93b0*/  LDL.LU R156, [R1+0x158] ;  /* 0x00015800019c7983 */ /* 0x000ee20000300800 */
[----:B----4-:R-:W-:-:S03]  /*93c0*/  F2FP.BF16.F32.PACK_AB R3, R158, R159 ;  /* 0x0000009f9e03723e */ /* 0x010fc600000010ff */
[----:B------:R0:W-:Y:S04]  /*93d0*/  STG.E.U16 desc[UR12][R32.64+0x4], R2 ;  /* 0x0000040220007986 */ /* 0x0001e8000c10150c */
[----:B------:R-:W4:Y:S04]  /*93e0*/  LDL.LU R157, [R1+0x154] ;  /* 0x00015400019d7983 */ /* 0x000f280000300800 */
[----:B------:R-:W4:Y:S01]  /*93f0*/  LDL.LU R158, [R1+0x150] ;  /* 0x00015000019e7983 */ /* 0x000f220000300800 */
[----:B0-----:R-:W-:-:S03]  /*9400*/  F2FP.BF16.F32.PACK_AB R2, R160, R161 ;  /* 0x000000a1a002723e */ /* 0x001fc600000010ff */
[----:B------:R-:W4:Y:S04]  /*9410*/  LDL.LU R159, [R1+0x14c] ;  /* 0x00014c00019f7983 */ /* 0x000f280000300800 */
[----:B------:R-:W-:Y:S04]  /*9420*/  STG.E.U16 desc[UR12][R32.64+0x2], R51 ;  /* 0x0000023320007986 */ /* 0x000fe8000c10150c */
[----:B------:R0:W-:Y:S04]  /*9430*/  STG.E.U16 desc[UR12][R32.64+0x6], R50 ;  /* 0x0000063220007986 */ /* 0x0001e8000c10150c */
[----:B------:R-:W4:Y:S04]  /*9440*/  LDL.LU R160, [R1+0x148] ;  /* 0x0001480001a07983 */ /* 0x000f280000300800 */
[----:B------:R1:W-:Y:S01]  /*9450*/  STG.E.U16 desc[UR12][R90.64], R3 ;  /* 0x000000035a007986 */ /* 0x0003e2000c10150c */
[----:B0-----:R-:W-:-:S03]  /*9460*/  PRMT R32, R3, 0x7632, R32 ;  /* 0x0000763203207816 */ /* 0x001fc60000000020 */
[----:B------:R-:W4:Y:S01]  /*9470*/  LDL.LU R161, [R1+0x144] ;  /* 0x0001440001a17983 */ /* 0x000f220000300800 */
[----:B------:R-:W-:-:S03]  /*9480*/  PRMT R33, R2, 0x7632, R33 ;  /* 0x0000763202217816 */ /* 0x000fc60000000021 */
[----:B------:R0:W-:Y:S01]  /*9490*/  STG.E.U16 desc[UR12][R90.64+0x4], R2 ;  /* 0x000004025a007986 */ /* 0x0001e2000c10150c */
[----:B-1----:R-:W-:-:S03]  /*94a0*/  F2FP.BF16.F32.PACK_AB R3, R162, R163 ;  /* 0x000000a3a203723e */ /* 0x002fc600000010ff */
[----:B------:R-:W4:Y:S04]  /*94b0*/  LDL.LU R162, [R1+0x140] ;  /* 0x0001400001a27983 */ /* 0x000f280000300800 */
[----:B------:R-:W4:Y:S01]  /*94c0*/  LDL.LU R163, [R1+0x13c] ;  /* 0x00013c0001a37983 */ /* 0x000f220000300800 */
[----:B0-----:R-:W-:-:S03]  /*94d0*/  F2FP.BF16.F32.PACK_AB R2, R164, R165 ;  /* 0x000000a5a402723e */ /* 0x001fc600000010ff */
[----:B------:R-:W4:Y:S04]  /*94e0*/  LDL.LU R164, [R1+0x138] ;  /* 0x0001380001a47983 */ /* 0x000f280000300800 */
[----:B------:R-:W4:Y:S04]  /*94f0*/  LDL.LU R165, [R1+0x134] ;  /* 0x0001340001a57983 */ /* 0x000f280000300800 */
[----:B------:R0:W-:Y:S04]  /*9500*/  STG.E.U16 desc[UR12][R90.64+0x2], R32 ;  /* 0x000002205a007986 */ /* 0x0001e8000c10150c */
[----:B------:R1:W-:Y:S04]  /*9510*/  STG.E.U16 desc[UR12][R90.64+0x6], R33 ;  /* 0x000006215a007986 */ /* 0x0003e8000c10150c */
[----:B------:R2:W-:Y:S01]  /*9520*/  STG.E.U16 desc[UR12][R30.64], R3 ;  /* 0x000000031e007986 */ /* 0x0005e2000c10150c */
[----:B0-----:R-:W-:-:S02]  /*9530*/  PRMT R32, R3, 0x7632, R32 ;  /* 0x0000763203207816 */ /* 0x001fc40000000020 */
[----:B-1----:R-:W-:-:S03]  /*9540*/  PRMT R33, R2, 0x7632, R33 ;  /* 0x0000763202217816 */ /* 0x002fc60000000021 */
[----:B------:R-:W-:Y:S04]  /*9550*/  STG.E.U16 desc[UR12][R30.64+0x2], R32 ;  /* 0x000002201e007986 */ /* 0x000fe8000c10150c */
[----:B------:R-:W-:Y:S04]  /*9560*/  STG.E.U16 desc[UR12][R30.64+0x4], R2 ;  /* 0x000004021e007986 */ /* 0x000fe8000c10150c */
[----:B------:R0:W-:Y:S01]  /*9570*/  STG.E.U16 desc[UR12][R30.64+0x6], R33 ;  /* 0x000006211e007986 */ /* 0x0001e2000c10150c */
[----:B------:R-:W-:Y:S02]  /*9580*/  F2FP.BF16.F32.PACK_AB R153, R153, R154 ;  /* 0x0000009a9999723e */ /* 0x000fe400000010ff */
[----:B------:R-:W-:-:S02]  /*9590*/  F2FP.BF16.F32.PACK_AB R151, R151, R152 ;  /* 0x000000989797723e */ /* 0x000fc400000010ff */
[----:B------:R-:W-:Y:S02]  /*95a0*/  F2FP.BF16.F32.PACK_AB R149, R149, R150 ;  /* 0x000000969595723e */ /* 0x000fe400000010ff */
[----:B------:R-:W-:Y:S02]  /*95b0*/  F2FP.BF16.F32.PACK_AB R147, R147, R148 ;  /* 0x000000949393723e */ /* 0x000fe400000010ff */
[----:B------:R-:W-:Y:S02]  /*95c0*/  F2FP.BF16.F32.PACK_AB R145, R145, R146 ;  /* 0x000000929191723e */ /* 0x000fe400000010ff */
[----:B------:R-:W-:Y:S02]  /*95d0*/  F2FP.BF16.F32.PACK_AB R143, R143, R144 ;  /* 0x000000908f8f723e */ /* 0x000fe400000010ff */
        /* <DEDUP_REMOVED lines=11> */
[----:B------:R-:W-:Y:S02]  /*9690*/  PRMT R51, R85, 0x7632, R51 ;  /* 0x0000763255337816 */ /* 0x000fe40000000033 */
[----:B------:R-:W-:Y:S02]  /*96a0*/  F2FP.BF16.F32.PACK_AB R37, R75, R37 ;  /* 0x000000254b25723e */ /* 0x000fe400000010ff */
[----:B------:R-:W-:-:S02]  /*96b0*/  F2FP.BF16.F32.PACK_AB R70, R73, R70 ;  /* 0x000000464946723e */ /* 0x000fc400000010ff */
[----:B------:R-:W-:Y:S02]  /*96c0*/  F2FP.BF16.F32.PACK_AB R38, R39, R38 ;  /* 0x000000262726723e */ /* 0x000fe400000010ff */
[----:B------:R-:W-:Y:S02]  /*96d0*/  F2FP.BF16.F32.PACK_AB R40, R69, R40 ;  /* 0x000000284528723e */ /* 0x000fe400000010ff */
[----:B------:R-:W-:Y:S02]  /*96e0*/  PRMT R52, R37, 0x7632, R52 ;  /* 0x0000763225347816 */ /* 0x000fe40000000034 */
        /* <DEDUP_REMOVED lines=20> */
[----:B------:R-:W-:-:S02]  /*9830*/  PRMT R56, R124, 0x7632, R56 ;  /* 0x000076327c387816 */ /* 0x000fc40000000038 */
[----:B------:R-:W-:Y:S02]  /*9840*/  F2FP.BF16.F32.PACK_AB R130, R131, R130 ;  /* 0x000000828382723e */ /* 0x000fe400000010ff */
[----:B------:R-:W-:Y:S02]  /*9850*/  F2FP.BF16.F32.PACK_AB R132, R133, R132 ;  /* 0x000000848584723e */ /* 0x000fe400000010ff */
[----:B------:R-:W-:Y:S02]  /*9860*/  F2FP.BF16.F32.PACK_AB R134, R135, R134 ;  /* 0x000000868786723e */ /* 0x000fe400000010ff */
[----:B------:R-:W-:Y:S01]  /*9870*/  F2FP.BF16.F32.PACK_AB R136, R138, R136 ;  /* 0x000000888a88723e */ /* 0x000fe200000010ff */
[----:B------:R-:W-:Y:S01]  /*9880*/  UIADD3.X UR5, URZ, UR5, URZ, UP0, !UPT ;  /* 0x000000053f057290 */ /* 0x000fe200087fe43f */
[----:B------:R-:W-:Y:S01]  /*9890*/  PRMT R57, R134, 0x7632, R57 ;  /* 0x0000763286397816 */ /* 0x000fe20000000039 */
[----:B------:R-:W-:-:S04]  /*98a0*/  UISETP.GE.U32.AND UP0, UPT, UR10, UR14, UPT ;  /* 0x0000000e0a00728c */ /* 0x000fc8000bf06070 */
[----:B------:R-:W-:Y:S01]  /*98b0*/  UISETP.GE.AND.EX UP0, UPT, UR5, UR15, UPT, UP0 ;  /* 0x0000000f0500728c */ /* 0x000fe2000bf06300 */
[----:B--2---:R-:W-:-:S04]  /*98c0*/  F2FP.BF16.F32.PACK_AB R3, R137, R139 ;  /* 0x0000008b8903723e */ /* 0x004fc800000010ff */
[----:B0-----:R-:W-:Y:S01]  /*98d0*/  PRMT R31, R3, 0x7632, R31 ;  /* 0x00007632031f7816 */ /* 0x001fe2000000001f */
[----:B------:R0:W-:Y:S04]  /*98e0*/  STG.E.U16 desc[UR12][R92.64], R3 ;  /* 0x000000035c007986 */ /* 0x0001e8000c10150c */
[----:B------:R-:W-:Y:S01]  /*98f0*/  STG.E.U16 desc[UR12][R92.64+0x2], R31 ;  /* 0x0000021f5c007986 */ /* 0x000fe2000c10150c */
[----:B---3--:R-:W-:Y:S02]  /*9900*/  F2FP.BF16.F32.PACK_AB R155, R155, R156 ;  /* 0x0000009c9b9b723e */ /* 0x008fe400000010ff */
[----:B----4-:R-:W-:-:S04]  /*9910*/  F2FP.BF16.F32.PACK_AB R157, R157, R158 ;  /* 0x0000009e9d9d723e */ /* 0x010fc800000010ff */
[----:B------:R-:W-:Y:S02]  /*9920*/  PRMT R30, R157, 0x7632, R30 ;  /* 0x000076329d1e7816 */ /* 0x000fe4000000001e */
[----:B------:R-:W-:Y:S02]  /*9930*/  F2FP.BF16.F32.PACK_AB R159, R159, R160 ;  /* 0x000000a09f9f723e */ /* 0x000fe400000010ff */
[----:B------:R-:W-:-:S04]  /*9940*/  F2FP.BF16.F32.PACK_AB R161, R161, R162 ;  /* 0x000000a2a1a1723e */ /* 0x000fc800000010ff */
[----:B0-----:R-:W-:Y:S02]  /*9950*/  PRMT R3, R161, 0x7632, R3 ;  /* 0x00007632a1037816 */ /* 0x001fe40000000003 */
[----:B------:R-:W-:Y:S02]  /*9960*/  F2FP.BF16.F32.PACK_AB R163, R163, R164 ;  /* 0x000000a4a3a3723e */ /* 0x000fe400000010ff */
[----:B------:R-:W-:Y:S02]  /*9970*/  F2FP.BF16.F32.PACK_AB R165, R165, R140 ;  /* 0x0000008ca5a5723e */ /* 0x000fe400000010ff */
[----:B------:R-:W-:Y:S02]  /*9980*/  PRMT R2, R163, 0x7632, R2 ;  /* 0x00007632a3027816 */ /* 0x000fe40000000002 */
[----:B------:R-:W-:Y:S01]  /*9990*/  PRMT R50, R165, 0x7632, R50 ;  /* 0x00007632a5327816 */ /* 0x000fe20000000032 */
[----:B------:R-:W-:Y:S04]  /*99a0*/  STG.E.U16 desc[UR12][R92.64+0x4], R165 ;  /* 0x000004a55c007986 */ /* 0x000fe8000c10150c */
[----:B------:R-:W-:Y:S04]  /*99b0*/  STG.E.U16 desc[UR12][R92.64+0x6], R50 ;  /* 0x000006325c007986 */ /* 0x000fe8000c10150c */
[----:B------:R-:W-:Y:S04]  /*99c0*/  STG.E.U16 desc[UR12][R28.64], R163 ;  /* 0x000000a31c007986 */ /* 0x000fe8000c10150c */
[----:B------:R0:W-:Y:S04]  /*99d0*/  STG.E.U16 desc[UR12][R28.64+0x2], R2 ;  /* 0x000002021c007986 */ /* 0x0001e8000c10150c */
[----:B------:R-:W-:Y:S04]  /*99e0*/  STG.E.U16 desc[UR12][R28.64+0x4], R161 ;  /* 0x000004a11c007986 */ /* 0x000fe8000c10150c */
[----:B------:R1:W-:Y:S01]  /*99f0*/  STG.E.U16 desc[UR12][R28.64+0x6], R3 ;  /* 0x000006031c007986 */ /* 0x0003e2000c10150c */
[----:B0-----:R-:W-:-:S03]  /*9a00*/  PRMT R2, R155, 0x7632, R2 ;  /* 0x000076329b027816 */ /* 0x001fc60000000002 */
[----:B------:R-:W-:Y:S01]  /*9a10*/  STG.E.U16 desc[UR12][R94.64], R159 ;  /* 0x0000009f5e007986 */ /* 0x000fe2000c10150c */
[----:B-1----:R-:W-:Y:S02]  /*9a20*/  PRMT R29, R159, 0x7632, R29 ;  /* 0x000076329f1d7816 */ /* 0x002fe4000000001d */
[----:B------:R-:W-:Y:S01]  /*9a30*/  PRMT R3, R153, 0x7632, R3 ;  /* 0x0000763299037816 */ /* 0x000fe20000000003 */
[----:B------:R-:W-:Y:S01]  /*9a40*/  STG.E.U16 desc[UR12][R94.64+0x4], R157 ;  /* 0x0000049d5e007986 */ /* 0x000fe2000c10150c */
[----:B------:R-:W-:-:S03]  /*9a50*/  PRMT R28, R149, 0x7632, R28 ;  /* 0x00007632951c7816 */ /* 0x000fc6000000001c */
        /* <DEDUP_REMOVED lines=34> */
[----:B------:R-:W-:Y:S04]  /*9c80*/  STG.E.U16 desc[UR12][R100.64+0x2], R50 ;  /* 0x0000023264007986 */ /* 0x000fe8000c10150c */
        /* <DEDUP_REMOVED lines=28> */
[----:B------:R1:W-:Y:S04]  /*9e50*/  STG.E.U16 desc[UR12][R16.64+0x6], R3 ;  /* 0x0000060310007986 */ /* 0x0003e8000c10150c */
[----:B------:R-:W-:Y:S01]  /*9e60*/  STG.E.U16 desc[UR12][R14.64], R41 ;  /* 0x000000290e007986 */ /* 0x000fe2000c10150c */
[----:B0-----:R-:W-:-:S02]  /*9e70*/  PRMT R2, R43, 0x7632, R2 ;  /* 0x000076322b027816 */ /* 0x001fc40000000002 */
[----:B-1----:R-:W-:Y:S01]  /*9e80*/  PRMT R17, R41, 0x7632, R17 ;  /* 0x0000763229117816 */ /* 0x002fe20000000011 */
[----:B------:R-:W-:Y:S01]  /*9e90*/  STG.E.U16 desc[UR12][R14.64+0x4], R42 ;  /* 0x0000042a0e007986 */ /* 0x000fe2000c10150c */
[----:B------:R-:W-:-:S03]  /*9ea0*/  PRMT R3, R45, 0x7632, R3 ;  /* 0x000076322d037816 */ /* 0x000fc60000000003 */
[----:B------:R-:W-:Y:S04]  /*9eb0*/  STG.E.U16 desc[UR12][R14.64+0x2], R17 ;  /* 0x000002110e007986 */ /* 0x000fe8000c10150c */
[----:B------:R0:W-:Y:S04]  /*9ec0*/  STG.E.U16 desc[UR12][R14.64+0x6], R18 ;  /* 0x000006120e007986 */ /* 0x0001e8000c10150c */
[----:B------:R-:W-:Y:S04]  /*9ed0*/  STG.E.U16 desc[UR12][R106.64], R66 ;  /* 0x000000426a007986 */ /* 0x000fe8000c10150c */
[----:B------:R-:W-:Y:S01]  /*9ee0*/  STG.E.U16 desc[UR12][R106.64+0x2], R53 ;  /* 0x000002356a007986 */ /* 0x000fe2000c10150c */
[----:B0-----:R-:W-:-:S03]  /*9ef0*/  PRMT R14, R46, 0x7632, R14 ;  /* 0x000076322e0e7816 */ /* 0x001fc6000000000e */
[----:B------:R-:W-:Y:S04]  /*9f00*/  STG.E.U16 desc[UR12][R106.64+0x4], R43 ;  /* 0x0000042b6a007986 */ /* 0x000fe8000c10150c */
[----:B------:R0:W-:Y:S04]  /*9f10*/  STG.E.U16 desc[UR12][R106.64+0x6], R2 ;  /* 0x000006026a007986 */ /* 0x0001e8000c10150c */
[----:B------:R-:W-:Y:S04]  /*9f20*/  STG.E.U16 desc[UR12][R12.64], R45 ;  /* 0x0000002d0c007986 */ /* 0x000fe8000c10150c */
[----:B------:R1:W-:Y:S04]  /*9f30*/  STG.E.U16 desc[UR12][R12.64+0x2], R3 ;  /* 0x000002030c007986 */ /* 0x0003e8000c10150c */
[----:B------:R-:W-:Y:S01]  /*9f40*/  STG.E.U16 desc[UR12][R12.64+0x4], R46 ;  /* 0x0000042e0c007986 */ /* 0x000fe2000c10150c */
[----:B0-----:R-:W-:-:S03]  /*9f50*/  PRMT R2, R63, 0x7632, R2 ;  /* 0x000076323f027816 */ /* 0x001fc60000000002 */
[----:B------:R0:W-:Y:S01]  /*9f60*/  STG.E.U16 desc[UR12][R12.64+0x6], R14 ;  /* 0x0000060e0c007986 */ /* 0x0001e2000c10150c */
[----:B-1----:R-:W-:-:S03]  /*9f70*/  PRMT R3, R58, 0x7632, R3 ;  /* 0x000076323a037816 */ /* 0x002fc60000000003 */
[----:B------:R-:W-:Y:S01]  /*9f80*/  STG.E.U16 desc[UR12][R108.64], R47 ;  /* 0x0000002f6c007986 */ /* 0x000fe2000c10150c */
[----:B0-----:R-:W-:-:S03]  /*9f90*/  PRMT R12, R61, 0x7632, R12 ;  /* 0x000076323d0c7816 */ /* 0x001fc6000000000c */
[----:B------:R-:W-:Y:S04]  /*9fa0*/  STG.E.U16 desc[UR12][R108.64+0x2], R54 ;  /* 0x000002366c007986 */ /* 0x000fe8000c10150c */
        /* <DEDUP_REMOVED lines=11> */
[----:B------:R0:W-:Y:S04]  /*a060*/  STG.E.U16 desc[UR12][R8.64+0x2], R2 ;  /* 0x0000020208007986 */ /* 0x0001e8000c10150c */
[----:B------:R-:W-:Y:S04]  /*a070*/  STG.E.U16 desc[UR12][R8.64+0x4], R117 ;  /* 0x0000047508007986 */ /* 0x000fe8000c10150c */
[----:B------:R1:W-:Y:S04]  /*a080*/  STG.E.U16 desc[UR12][R8.64+0x6], R11 ;  /* 0x0000060b08007986 */ /* 0x0003e8000c10150c */
[----:B------:R2:W-:Y:S01]  /*a090*/  STG.E.U16 desc[UR12][R110.64+0x6], R3 ;  /* 0x000006036e007986 */ /* 0x0005e2000c10150c */
[----:B0-----:R-:W-:-:S03]  /*a0a0*/  PRMT R2, R123, 0x7632, R2 ;  /* 0x000076327b027816 */ /* 0x001fc60000000002 */
[----:B------:R-:W-:Y:S01]  /*a0b0*/  STG.E.U16 desc[UR12][R110.64], R120 ;  /* 0x000000786e007986 */ /* 0x000fe2000c10150c */
[----:B-1----:R-:W-:-:S03]  /*a0c0*/  PRMT R8, R0, 0x7632, R8 ;  /* 0x0000763200087816 */ /* 0x002fc60000000008 */
[----:B------:R-:W-:Y:S01]  /*a0d0*/  STG.E.U16 desc[UR12][R110.64+0x2], R55 ;  /* 0x000002376e007986 */ /* 0x000fe2000c10150c */
[----:B--2---:R-:W-:-:S03]  /*a0e0*/  PRMT R3, R128, 0x7632, R3 ;  /* 0x0000763280037816 */ /* 0x004fc60000000003 */
[----:B------:R-:W-:Y:S04]  /*a0f0*/  STG.E.U16 desc[UR12][R110.64+0x4], R119 ;  /* 0x000004776e007986 */ /* 0x000fe8000c10150c */
[----:B------:R-:W-:Y:S04]  /*a100*/  STG.E.U16 desc[UR12][R112.64], R124 ;  /* 0x0000007c70007986 */ /* 0x000fe8000c10150c */
[----:B------:R-:W-:Y:S04]  /*a110*/  STG.E.U16 desc[UR12][R112.64+0x2], R56 ;  /* 0x0000023870007986 */ /* 0x000fe8000c10150c */
[----:B------:R-:W-:Y:S04]  /*a120*/  STG.E.U16 desc[UR12][R112.64+0x4], R123 ;  /* 0x0000047b70007986 */ /* 0x000fe8000c10150c */
[----:B------:R0:W-:Y:S04]  /*a130*/  STG.E.U16 desc[UR12][R112.64+0x6], R2 ;  /* 0x0000060270007986 */ /* 0x0001e8000c10150c */
[----:B------:R-:W-:Y:S04]  /*a140*/  STG.E.U16 desc[UR12][R6.64], R128 ;  /* 0x0000008006007986 */ /* 0x000fe8000c10150c */
[----:B------:R-:W-:Y:S04]  /*a150*/  STG.E.U16 desc[UR12][R6.64+0x2], R3 ;  /* 0x0000020306007986 */ /* 0x000fe8000c10150c */
[----:B------:R1:W-:Y:S01]  /*a160*/  STG.E.U16 desc[UR12][R6.64+0x4], R0 ;  /* 0x0000040006007986 */ /* 0x0003e2000c10150c */
[----:B0-----:R-:W-:-:S03]  /*a170*/  PRMT R2, R130, 0x7632, R2 ;  /* 0x0000763282027816 */ /* 0x001fc60000000002 */
[----:B------:R0:W-:Y:S04]  /*a180*/  STG.E.U16 desc[UR12][R6.64+0x6], R8 ;  /* 0x0000060806007986 */ /* 0x0001e8000c10150c */
[----:B------:R2:W-:Y:S01]  /*a190*/  STG.E.U16 desc[UR12][R4.64], R130 ;  /* 0x0000008204007986 */ /* 0x0005e2000c10150c */
[----:B-1----:R-:W-:Y:S02]  /*a1a0*/  PRMT R0, R136, 0x7632, R0 ;  /* 0x0000763288007816 */ /* 0x002fe40000000000 */
[----:B0-----:R-:W-:Y:S01]  /*a1b0*/  PRMT R7, R132, 0x7632, R7 ;  /* 0x0000763284077816 */ /* 0x001fe20000000007 */
[----:B------:R2:W-:Y:S04]  /*a1c0*/  STG.E.U16 desc[UR12][R4.64+0x2], R2 ;  /* 0x0000020204007986 */ /* 0x0005e8000c10150c */
[----:B------:R2:W-:Y:S04]  /*a1d0*/  STG.E.U16 desc[UR12][R4.64+0x4], R132 ;  /* 0x0000048404007986 */ /* 0x0005e8000c10150c */
[----:B------:R2:W-:Y:S04]  /*a1e0*/  STG.E.U16 desc[UR12][R4.64+0x6], R7 ;  /* 0x0000060704007986 */ /* 0x0005e8000c10150c */
[----:B------:R2:W-:Y:S04]  /*a1f0*/  STG.E.U16 desc[UR12][R114.64], R134 ;  /* 0x0000008672007986 */ /* 0x0005e8000c10150c */
[----:B------:R2:W-:Y:S04]  /*a200*/  STG.E.U16 desc[UR12][R114.64+0x2], R57 ;  /* 0x0000023972007986 */ /* 0x0005e8000c10150c */
[----:B------:R2:W-:Y:S04]  /*a210*/  STG.E.U16 desc[UR12][R114.64+0x4], R136 ;  /* 0x0000048872007986 */ /* 0x0005e8000c10150c */
[----:B------:R2:W-:Y:S01]  /*a220*/  STG.E.U16 desc[UR12][R114.64+0x6], R0 ;  /* 0x0000060072007986 */ /* 0x0005e2000c10150c */
[----:B------:R-:W-:Y:S01]  /*a230*/  PLOP3.LUT P1, PT, PT, PT, UP0, 0x80, 0x0 ;  /* 0x000000000000781c */ /* 0x000fe20003f2f008 */
[----:B------:R-:W-:-:S12]  /*a240*/  ULOP3.LUT UR4, UR4, 0x1, URZ, 0x3c, !UPT ;  /* 0x0000000104047892 */ /* 0x000fd8000f8e3c3f */
[----:B--2---:R-:W-:Y:S05]  /*a250*/  @!P1 BRA `(.L_x_1710) ;  /* 0xffffff6400109947 */ /* 0x004fea000383ffff */
[----:B------:R-:W-:Y:S05]  /*a260*/  EXIT ;  /* 0x000000000000794d */ /* 0x000fea0003800000 */
.L_x_1711:
        /* <DEDUP_REMOVED lines=9> */
.L_x_3497:


//--------------------- .text._ZN13group_norm_v214gn_cuda_kernelI13__nv_bfloat16Li320ELi3ELi16ELi40ELi1024ELb1ELi64ELi320ELi320ELi4ELb1ELi21ELb0ELb0ENS_16CompileConditionILi900EEEEEvPT_PKS4_S7_S7_flPfS8_Pj --------------------------
	.section	.text._ZN13group_norm_v214gn_cuda_kernelI13__nv_bfloat16Li320ELi3ELi16ELi40ELi1024ELb1ELi64ELi320ELi320ELi4ELb1ELi21ELb0ELb0ENS_16CompileConditionILi900EEEEEvPT_PKS4_S7_S7_flPfS8_Pj,"ax",@progbits
	.align	128
        .global         _ZN13group_norm_v214gn_cuda_kernelI13__nv_bfloat16Li320ELi3ELi16ELi40ELi1024ELb1ELi64ELi320ELi320ELi4ELb1ELi21ELb0ELb0ENS_16CompileConditionILi900EEEEEvPT_PKS4_S7_S7_flPfS8_Pj
        .type           _ZN13group_norm_v214gn_cuda_kernelI13__nv_bfloat16Li320ELi3ELi16ELi40ELi1024ELb1ELi64ELi320ELi320ELi4ELb1ELi21ELb0ELb0ENS_16CompileConditionILi900EEEEEvPT_PKS4_S7_S7_flPfS8_Pj,@function
        .size           _ZN13group_norm_v214gn_cuda_kernelI13__nv_bfloat16Li320ELi3ELi16ELi40ELi1024ELb1ELi64ELi320ELi320ELi4ELb1ELi21ELb0ELb0ENS_16CompileConditionILi900EEEEEvPT_PKS4_S7_S7_flPfS8_Pj,(.L_x_3498 - _ZN13group_norm_v214gn_cuda_kernelI13__nv_bfloat16Li320ELi3ELi16ELi40ELi1024ELb1ELi64ELi320ELi320ELi4ELb1ELi21ELb0ELb0ENS_16CompileConditionILi900EEEEEvPT_PKS4_S7_S7_flPfS8_Pj)
        .other          _ZN13group_norm_v214gn_cuda_kernelI13__nv_bfloat16Li320ELi3ELi16ELi40ELi1024ELb1ELi64ELi320ELi320ELi4ELb1ELi21ELb0ELb0ENS_16CompileConditionILi900EEEEEvPT_PKS4_S7_S7_flPfS8_Pj,@"STO_CUDA_ENTRY STV_DEFAULT"
_ZN13group_norm_v214gn_cuda_kernelI13__nv_bfloat16Li320ELi3ELi16ELi40ELi1024ELb1ELi64ELi320ELi320ELi4ELb1ELi21ELb0ELb0ENS_16CompileConditionILi900EEEEEvPT_PKS4_S7_S7_flPfS8_Pj:
.text._ZN13group_norm_v214gn_cuda_kernelI13__nv_bfloat16Li320ELi3ELi16ELi40ELi1024ELb1ELi64ELi320ELi320ELi4ELb1ELi21ELb0ELb0ENS_16CompileConditionILi900EEEEEvPT_PKS4_S7_S7_flPfS8_Pj:
        /* <DEDUP_REMOVED lines=15> */
[----:B0-----:R-:W-:Y:S01]  /*00f0*/  IMAD.WIDE.U32 R2, R6, -0x33333333, RZ ;  /* 0xcccccccd06027825 */ /* 0x001fe200078e00ff */
[----:B------:R-:W-:-:S04]  /*0100*/  MOV R2, R4 ;  /* 0x0000000400027202 */ /* 0x000fc80000000f00 */
[----:B------:R-:W-:Y:S02]  /*0110*/  SHF.R.U32.HI R7, RZ, 0x6, R3 ;  /* 0x00000006ff077819 */ /* 0x000fe40000011603 */
[----:B-1----:R-:W-:-:S03]  /*0120*/  LEA R3, R5, R0, 0x18 ;  /* 0x0000000005037211 */ /* 0x002fc600078ec0ff */
[----:B------:R-:W-:-:S04]  /*0130*/  IMAD R0, R7, -0x50, R6 ;  /* 0xffffffb007007824 */ /* 0x000fc800078e0206 */
[----:B------:R-:W-:Y:S01]  /*0140*/  IMAD R0, R0, 0x28, R3 ;  /* 0x0000002800007824 */ /* 0x000fe200078e0203 */
[----:B------:R-:W-:-:S04]  /*0150*/  HFMA2.MMA R3, -RZ, RZ, 0, 0 ;  /* 0x00000000ff037435 */ /* 0x000fc800000001ff */
[----:B------:R-:W-:-:S05]  /*0160*/  LEA R0, R7, R0, 0x3 ;  /* 0x0000000007007211 */ /* 0x000fca00078e18ff */
[----:B------:R0:W-:Y:S02]  /*0170*/  STL [R1+0x114], R0 ;  /* 0x0001140001007387 */ /* 0x0001e40000100800 */
.L_x_1720:
[----:B------:R-:W1:Y:S01]  /*0180*/  S2R R61, SR_TID.X ;  /* 0x00000000003d7919 */ /* 0x000e620000002100 */
[C---:B------:R-:W-:Y:S01]  /*0190*/  LOP3.LUT R6, R2.reuse, 0x1, RZ, 0xc0, !PT ;  /* 0x0000000102067812 */ /* 0x040fe200078ec0ff */
[----:B------:R-:W-:Y:S01]  /*01a0*/  ULDC.64 UR6, c[0x0][0x218] ;  /* 0x0000860000067ab9 */ /* 0x000fe20000000a00 */
[----:B------:R-:W-:Y:S01]  /*01b0*/  SHF.R.U64 R7, R2, 0x1, R3 ;  /* 0x0000000102077819 */ /* 0x000fe20000001203 */
[----:B0-----:R-:W0:Y:S02]  /*01c0*/  S2R R0, SR_CTAID.X ;  /* 0x0000000000007919 */ /* 0x001e240000002500 */
[----:B------:R-:W-:Y:S01]  /*01d0*/  IMAD R50, R6, 0x140, RZ ;  /* 0x0000014006327824 */ /* 0x000fe200078e02ff */
[----:B------:R-:W-:Y:S01]  /*01e0*/  STL [R1+0x10], R6 ;  /* 0x0000100601007387 */ /* 0x000fe20000100800 */
[----:B-1----:R-:W-:Y:S01]  /*01f0*/  IMAD.WIDE.U32 R4, R61, -0x33333333, RZ ;  /* 0xcccccccd3d047825 */ /* 0x002fe200078e00ff */
[----:B0-----:R-:W-:-:S04]  /*0200*/  SHF.L.U32 R0, R0, 0x6, RZ ;  /* 0x0000000600007819 */ /* 0x001fc800000006ff */
[----:B------:R-:W-:Y:S02]  /*0210*/  SHF.R.U32.HI R5, RZ, 0x6, R5 ;  /* 0x00000006ff057819 */ /* 0x000fe40000011605 */
[----:B------:R-:W-:-:S03]  /*0220*/  LOP3.LUT R0, R0, 0x3c0, RZ, 0xc0, !PT ;  /* 0x000003c000007812 */ /* 0x000fc600078ec0ff */
[----:B------:R-:W-:Y:S01]  /*0230*/  IMAD R4, R5, -0x50, R61 ;  /* 0xffffffb005047824 */ /* 0x000fe200078e023d */
[----:B------:R-:W-:-:S04]  /*0240*/  IADD3 R0, R0, R5, RZ ;  /* 0x0000000500007210 */ /* 0x000fc80007ffe0ff */
[----:B------:R-:W-:Y:S01]  /*0250*/  LEA R10, R4, R50, 0x2 ;  /* 0x00000032040a7211 */ /* 0x000fe200078e10ff */
[----:B------:R0:W-:Y:S03]  /*0260*/  STL [R1+0x4c], R4 ;  /* 0x00004c0401007387 */ /* 0x0001e60000100800 */
[--C-:B------:R-:W-:Y:S01]  /*0270*/  SHF.R.S32.HI R11, RZ, 0x1f, R10.reuse ;  /* 0x0000001fff0b7819 */ /* 0x100fe2000001140a */
[----:B------:R1:W-:Y:S02]  /*0280*/  STL [R1], R7 ;  /* 0x0000000701007387 */ /* 0x0003e40000100800 */
[----:B------:R-:W-:Y:S01]  /*0290*/  IMAD.WIDE.U32 R8, R7, 0xa0000, R10 ;  /* 0x000a000007087825 */ /* 0x000fe200078e000a */
[----:B0-----:R-:W-:-:S05]  /*02a0*/  SHF.R.U32.HI R4, RZ, 0x1, R3 ;  /* 0x00000001ff047819 */ /* 0x001fca0000011603 */
[----:B------:R-:W-:Y:S02]  /*02b0*/  IMAD R6, R4, 0xa0000, RZ ;  /* 0x000a000004067824 */ /* 0x000fe400078e02ff */
[----:B------:R-:W-:-:S03]  /*02c0*/  IMAD R4, R0, 0x280, RZ ;  /* 0x0000028000047824 */ /* 0x000fc600078e02ff */
[----:B------:R-:W-:Y:S01]  /*02d0*/  IADD3 R0, R9, R6, RZ ;  /* 0x0000000609007210 */ /* 0x000fe20007ffe0ff */
[----:B------:R0:W-:Y:S01]  /*02e0*/  STL [R1+0x18], R6 ;  /* 0x0000180601007387 */ /* 0x0001e20000100800 */
[C---:B------:R-:W-:Y:S02]  /*02f0*/  IADD3 R5, P0, R4.reuse, R8, RZ ;  /* 0x0000000804057210 */ /* 0x040fe40007f1e0ff */
[----:B-1----:R-:W-:Y:S02]  /*0300*/  IADD3 R7, R4, 0xa00, RZ ;  /* 0x00000a0004077810 */ /* 0x002fe40007ffe0ff */
[----:B0-----:R-:W-:Y:S02]  /*0310*/  IADD3.X R6, RZ, R0, RZ, P0, !PT ;  /* 0x00000000ff067210 */ /* 0x001fe400007fe4ff */
[----:B------:R-:W-:-:S04]  /*0320*/  LEA R44, P0, R5, UR6, 0x1 ;  /* 0x00000006052c7c11 */ /* 0x000fc8000f8008ff */
        /* <DEDUP_REMOVED lines=9> */
[----:B------:R-:W-:-:S04]  /*03c0*/  IADD3 R5, P0, R7, R8, RZ ;  /* 0x0000000807057210 */ /* 0x000fc80007f1e0ff */
[----:B------:R-:W-:Y:S02]  /*03d0*/  IADD3.X R6, RZ, R0, RZ, P0, !PT ;  /* 0x00000000ff067210 */ /* 0x000fe400007fe4ff */
        /* <DEDUP_REMOVED lines=63> */
[----:B------:R-:W-:-:S04]  /*07d0*/  LEA R22, P0, R5, UR6, 0x1 ;  /* 0x0000000605167c11 */ /* 0x000fc8000f8008ff */
[----:B------:R-:W-:Y:S02]  /*07e0*/  LEA.HI.X R23, R5, UR7, R6, 0x1, P0 ;  /* 0x0000000705177c11 */ /* 0x000fe400080f0c06 */
[----:B------:R-:W-:-:S04]  /*07f0*/  IADD3 R5, R4, 0x7800, RZ ;  /* 0x0000780004057810 */ /* 0x000fc80007ffe0ff */
[----:B------:R-:W4:Y:S01]  /*0800*/  LDG.E.64.CONSTANT R22, desc[UR8][R22.64] ;  /* 0x0000000816167981 */ /* 0x000f22000c1e9b00 */
[----:B------:R-:W-:-:S03]  /*0810*/  IADD3 R5, P0, R5, R8, RZ ;  /* 0x0000000805057210 */ /* 0x000fc60007f1e0ff */
[----:B------:R0:W-:Y:S02]  /*0820*/  STL [R1+0x54], R7 ;  /* 0x0000540701007387 */ /* 0x0001e40000100800 */
[----:B0-----:R-:W-:Y:S02]  /*0830*/  IADD3.X R7, RZ, R0, RZ, P0, !PT ;  /* 0x00000000ff077210 */ /* 0x001fe400007fe4ff */
[----:B------:R-:W-:-:S04]  /*0840*/  LEA R20, P0, R5, UR6, 0x1 ;  /* 0x0000000605147c11 */ /* 0x000fc8000f8008ff */
[----:B------:R-:W-:Y:S01]  /*0850*/  LEA.HI.X R21, R5, UR7, R7, 0x1, P0 ;  /* 0x0000000705157c11 */ /* 0x000fe200080f0c07 */
[----:B------:R0:W-:Y:S05]  /*0860*/  STL [R1+0xec], R7 ;  /* 0x0000ec0701007387 */ /* 0x0001ea0000100800 */
[----:B------:R-:W4:Y:S01]  /*0870*/  LDG.E.64.CONSTANT R20, desc[UR8][R20.64] ;  /* 0x0000000814147981 */ /* 0x000f22000c1e9b00 */
[----:B0-----:R-:W-:-:S04]  /*0880*/  IADD3 R7, R4, 0x8200, RZ ;  /* 0x0000820004077810 */ /* 0x001fc80007ffe0ff */
[----:B------:R-:W-:-:S04]  /*0890*/  IADD3 R6, P0, R7, R8, RZ ;  /* 0x0000000807067210 */ /* 0x000fc80007f1e0ff */
[----:B------:R-:W-:Y:S02]  /*08a0*/  IADD3.X R12, RZ, R0, RZ, P0, !PT ;  /* 0x00000000ff0c7210 */ /* 0x000fe400007fe4ff */
[----:B------:R-:W-:-:S04]  /*08b0*/  LEA R18, P0, R6, UR6, 0x1 ;  /* 0x0000000606127c11 */ /* 0x000fc8000f8008ff */
[----:B------:R-:W-:Y:S02]  /*08c0*/  LEA.HI.X R19, R6, UR7, R12, 0x1, P0 ;  /* 0x0000000706137c11 */ /* 0x000fe400080f0c0c */
[----:B------:R-:W-:Y:S01]  /*08d0*/  IADD3 R7, R4, 0x8c00, RZ ;  /* 0x00008c0004077810 */ /* 0x000fe20007ffe0ff */
[----:B------:R0:W-:Y:S04]  /*08e0*/  STL [R1+0xf4], R12 ;  /* 0x0000f40c01007387 */ /* 0x0001e80000100800 */
[----:B------:R-:W4:Y:S01]  /*08f0*/  LDG.E.64.CONSTANT R18, desc[UR8][R18.64] ;  /* 0x0000000812127981 */ /* 0x000f22000c1e9b00 */
[----:B0-----:R-:W-:-:S04]  /*0900*/  IADD3 R12, P0, R7, R8, RZ ;  /* 0x00000008070c7210 */ /* 0x001fc80007f1e0ff */
[----:B------:R-:W-:Y:S02]  /*0910*/  IADD3.X R13, RZ, R0, RZ, P0, !PT ;  /* 0x00000000ff0d7210 */ /* 0x000fe400007fe4ff */
[----:B------:R-:W-:-:S04]  /*0920*/  LEA R16, P0, R12, UR6, 0x1 ;  /* 0x000000060c107c11 */ /* 0x000fc8000f8008ff */
[----:B------:R-:W-:-:S06]  /*0930*/  LEA.HI.X R17, R12, UR7, R13, 0x1, P0 ;  /* 0x000000070c117c11 */ /* 0x000fcc00080f0c0d */
[----:B------:R-:W4:Y:S01]  /*0940*/  LDG.E.64.CONSTANT R16, desc[UR8][R16.64] ;  /* 0x0000000810107981 */ /* 0x000f22000c1e9b00 */
[----:B------:R-:W-:-:S04]  /*0950*/  IADD3 R7, R4, 0x9600, RZ ;  /* 0x0000960004077810 */ /* 0x000fc80007ffe0ff */
[----:B------:R-:W-:Y:S01]  /*0960*/  IADD3 R8, P0, R7, R8, RZ ;  /* 0x0000000807087210 */ /* 0x000fe20007f1e0ff */
[----:B------:R-:W-:Y:S03]  /*0970*/  STL [R1+0x5c], R12 ;  /* 0x00005c0c01007387 */ /* 0x000fe60000100800 */
[----:B------:R-:W-:Y:S02]  /*0980*/  IADD3.X R0, RZ, R0, RZ, P0, !PT ;  /* 0x00000000ff007210 */ /* 0x000fe400007fe4ff */
[C---:B------:R-:W-:Y:S01]  /*0990*/  LEA R14, P0, R8.reuse, UR6, 0x1 ;  /* 0x00000006080e7c11 */ /* 0x040fe2000f8008ff */
[----:B------:R0:W-:Y:S03]  /*09a0*/  STL [R1+0x108], R13 ;  /* 0x0001080d01007387 */ /* 0x0001e60000100800 */
[----:B------:R-:W-:Y:S01]  /*09b0*/  LEA.HI.X R15, R8, UR7, R0, 0x1, P0 ;  /* 0x00000007080f7c11 */ /* 0x000fe200080f0c00 */
[----:B------:R1:W-:Y:S01]  /*09c0*/  STL [R1+0x60], R8 ;  /* 0x0000600801007387 */ /* 0x0003e20000100800 */
[----:B--2---:R-:W-:-:S02]  /*09d0*/  SHF.L.U32 R60, R45, 0x10, RZ ;  /* 0x000000102d3c7819 */ /* 0x004fc400000006ff */
[----:B------:R-:W-:Y:S02]  /*09e0*/  PRMT R7, R45, 0x7632, R7 ;  /* 0x000076322d077816 */ /* 0x000fe40000000007 */
[----:B---3--:R-:W-:Y:S01]  /*09f0*/  SHF.L.U32 R59, R42, 0x10, RZ ;  /* 0x000000102a3b7819 */ /* 0x008fe200000006ff */
[----:B0-----:R-:W0:Y:S01]  /*0a00*/  LDC.64 R12, c[0x0][0x220] ;  /* 0x00008800ff0c7b82 */ /* 0x001e220000000a00 */
[----:B------:R-:W-:Y:S01]  /*0a10*/  SHF.L.U32 R51, R43, 0x10, RZ ;  /* 0x000000102b337819 */ /* 0x000fe200000006ff */
[----:B------:R-:W2:Y:S06]  /*0a20*/  LDG.E.64.CONSTANT R14, desc[UR8][R14.64] ;  /* 0x000000080e0e7981 */ /* 0x000eac000c1e9b00 */
[----:B-1----:R-:W1:Y:S01]  /*0a30*/  LDC.64 R8, c[0x0][0x228] ;  /* 0x00008a00ff087b82 */ /* 0x002e620000000a00 */
[----:B------:R3:W-:Y:S02]  /*0a40*/  STL [R1+0x104], R0 ;  /* 0x0001040001007387 */ /* 0x0007e40000100800 */
[----:B---3--:R-:W-:Y:S01]  /*0a50*/  SHF.L.U32 R0, R44, 0x10, RZ ;  /* 0x000000102c007819 */ /* 0x008fe200000006ff */
[----:B0-----:R-:W-:-:S04]  /*0a60*/  IMAD.WIDE R12, R10, 0x2, R12 ;  /* 0x000000020a0c7825 */ /* 0x001fc800078e020c */
[----:B------:R-:W-:Y:S01]  /*0a70*/  FADD.FTZ R47, RZ, R0 ;  /* 0x00000000ff2f7221 */ /* 0x000fe20000010000 */
[----:B------:R-:W-:Y:S02]  /*0a80*/  SHF.L.U32 R7, R7, 0x10, RZ ;  /* 0x0000001007077819 */ /* 0x000fe400000006ff */
[----:B----4-:R-:W-:Y:S01]  /*0a90*/  SHF.L.U32 R58, R40, 0x10, RZ ;  /* 0x00000010283a7819 */ /* 0x010fe200000006ff */
[----:B------:R0:W-:Y:S01]  /*0aa0*/  STL [R1+0xc], R51 ;  /* 0x00000c3301007387 */ /* 0x0001e20000100800 */
[----:B-1----:R-:W-:Y:S01]  /*0ab0*/  IMAD.WIDE R10, R10, 0x2, R8 ;  /* 0x000000020a0a7825 */ /* 0x002fe200078e0208 */
[----:B------:R-:W-:-:S03]  /*0ac0*/  PRMT R9, R44, 0x7632, R9 ;  /* 0x000076322c097816 */ /* 0x000fc60000000009 */
[----:B------:R-:W-:Y:S01]  /*0ad0*/  FFMA.FTZ R8, R0, R0, RZ ;  /* 0x0000000000087223 */ /* 0x000fe200000100ff */
[----:B------:R-:W5:Y:S01]  /*0ae0*/  LDG.E.64.CONSTANT R12, desc[UR8][R12.64] ;  /* 0x000000080c0c7981 */ /* 0x000f62000c1e9b00 */
[----:B------:R-:W-:Y:S02]  /*0af0*/  SHF.L.U32 R9, R9, 0x10, RZ ;  /* 0x0000001009097819 */ /* 0x000fe400000006ff */
[----:B------:R-:W-:Y:S01]  /*0b00*/  SHF.L.U32 R57, R38, 0x10, RZ ;  /* 0x0000001026397819 */ /* 0x000fe200000006ff */
[----:B------:R-:W5:Y:S02]  /*0b10*/  LDG.E.64.CONSTANT R10, desc[UR8][R10.64] ;  /* 0x000000080a0a7981 */ /* 0x000f64000c1e9b00 */
[----:B------:R-:W-:Y:S01]  /*0b20*/  FADD.FTZ R47, R47, R9 ;  /* 0x000000092f2f7221 */ /* 0x000fe20000010000 */
[----:B------:R-:W-:-:S03]  /*0b30*/  FFMA.FTZ R9, R9, R9, R8 ;  /* 0x0000000909097223 */ /* 0x000fc60000010008 */
        /* <DEDUP_REMOVED lines=20> */
[C---:B0-----:R-:W-:Y:S02]  /*0c80*/  SHF.L.U32 R51, R41.reuse, 0x10, RZ ;  /* 0x0000001029337819 */ /* 0x041fe400000006ff */
[----:B------:R-:W-:Y:S01]  /*0c90*/  PRMT R8, R41, 0x7632, R8 ;  /* 0x0000763229087816 */ /* 0x000fe20000000008 */
[----:B------:R-:W-:Y:S01]  /*0ca0*/  FADD.FTZ R47, R47, R7 ;  /* 0x000000072f2f7221 */ /* 0x000fe20000010000 */
[----:B------:R-:W-:Y:S02]  /*0cb0*/  FFMA.FTZ R7, R7, R7, R9 ;  /* 0x0000000707077223 */ /* 0x000fe40000010009 */
[----:B------:R-:W-:Y:S01]  /*0cc0*/  SHF.L.U32 R8, R8, 0x10, RZ ;  /* 0x0000001008087819 */ /* 0x000fe200000006ff */
        /* <DEDUP_REMOVED lines=15> */
[----:B------:R0:W-:Y:S01]  /*0dc0*/  STL [R1+0x14], R51 ;  /* 0x0000143301007387 */ /* 0x0001e20000100800 */
[----:B------:R-:W-:Y:S01]  /*0dd0*/  PRMT R8, R36, 0x7632, R8 ;  /* 0x0000763224087816 */ /* 0x000fe20000000008 */
[----:B------:R-:W-:Y:S01]  /*0de0*/  FADD.FTZ R47, R47, R7 ;  /* 0x000000072f2f7221 */ /* 0x000fe20000010000 */
[----:B------:R-:W-:Y:S02]  /*0df0*/  FFMA.FTZ R7, R7, R7, R9 ;  /* 0x0000000707077223 */ /* 0x000fe40000010009 */
[----:B------:R-:W-:Y:S02]  /*0e00*/  SHF.L.U32 R8, R8, 0x10, RZ ;  /* 0x0000001008087819 */ /* 0x000fe400000006ff */
[----:B0-----:R-:W-:-:S02]  /*0e10*/  SHF.L.U32 R51, R36, 0x10, RZ ;  /* 0x0000001024337819 */ /* 0x001fc400000006ff */
[----:B------:R-:W-:-:S03]  /*0e20*/  PRMT R9, R37, 0x7632, R9 ;  /* 0x0000763225097816 */ /* 0x000fc60000000009 */
[----:B------:R-:W-:Y:S01]  /*0e30*/  FADD.FTZ R47, R47, R51 ;  /* 0x000000332f2f7221 */ /* 0x000fe20000010000 */
[----:B------:R-:W-:Y:S01]  /*0e40*/  FFMA.FTZ R7, R51, R51, R7 ;  /* 0x0000003333077223 */ /* 0x000fe20000010007 */
[----:B------:R0:W-:Y:S02]  /*0e50*/  STL [R1+0x34], R51 ;  /* 0x0000343301007387 */ /* 0x0001e40000100800 */
[----:B------:R-:W-:Y:S01]  /*0e60*/  FADD.FTZ R47, R47, R8 ;  /* 0x000000082f2f7221 */ /* 0x000fe20000010000 */
[--C-:B------:R-:W-:Y:S01]  /*0e70*/  FFMA.FTZ R8, R8, R8, R7.reuse ;  /* 0x0000000808087223 */ /* 0x100fe20000010007 */
[----:B------:R-:W-:Y:S02]  /*0e80*/  SHF.L.U32 R9, R9, 0x10, RZ ;  /* 0x0000001009097819 */ /* 0x000fe400000006ff */
[----:B0-----:R-:W-:Y:S02]  /*0e90*/  SHF.L.U32 R51, R37, 0x10, RZ ;  /* 0x0000001025337819 */ /* 0x001fe400000006ff */
        /* <DEDUP_REMOVED lines=29> */
[----:B------:R-:W-:Y:S01]  /*1070*/  FFMA.FTZ R9, R9, R9, R8 ;  /* 0x0000000909097223 */ /* 0x000fe20000010008 */
[----:B------:R-:W-:Y:S02]  /*1080*/  SHF.L.U32 R7, R7, 0x10, RZ ;  /* 0x0000001007077819 */ /* 0x000fe400000006ff */
[----:B0-----:R-:W-:Y:S02]  /*1090*/  SHF.L.U32 R51, R33, 0x10, RZ ;  /* 0x0000001021337819 */ /* 0x001fe400000006ff */
[----:B------:R-:W-:-:S03]  /*10a0*/  SHF.L.U32 R55, R30, 0x10, RZ ;  /* 0x000000101e377819 */ /* 0x000fc600000006ff */
        /* <DEDUP_REMOVED lines=49> */
[----:B------:R-:W-:-:S03]  /*13c0*/  SHF.L.U32 R53, R25, 0x10, RZ ;  /* 0x0000001019357819 */ /* 0x000fc600000006ff */
        /* <DEDUP_REMOVED lines=21> */
[----:B0-----:R-:W-:-:S05]  /*1520*/  SHF.L.U32 R51, R23, 0x10, RZ ;  /* 0x0000001017337819 */ /* 0x001fca00000006ff */
[----:B------:R-:W-:Y:S01]  /*1530*/  FADD.FTZ R47, R47, R51 ;  /* 0x000000332f2f7221 */ /* 0x000fe20000010000 */
[----:B------:R-:W-:Y:S01]  /*1540*/  FFMA.FTZ R48, R51, R51, R48 ;  /* 0x0000003333307223 */ /* 0x000fe20000010030 */
[----:B------:R0:W-:Y:S01]  /*1550*/  STL [R1+0x38], R51 ;  /* 0x0000383301007387 */ /* 0x0001e20000100800 */
[----:B------:R-:W-:Y:S01]  /*1560*/  PRMT R46, R20, 0x7632, R46 ;  /* 0x00007632142e7816 */ /* 0x000fe2000000002e */
[----:B------:R-:W-:Y:S01]  /*1570*/  FADD.FTZ R47, R47, R49 ;  /* 0x000000312f2f7221 */ /* 0x000fe20000010000 */
[--C-:B------:R-:W-:Y:S02]  /*1580*/  FFMA.FTZ R49, R49, R49, R48.reuse ;  /* 0x0000003131317223 */ /* 0x100fe40000010030 */
[----:B------:R-:W-:Y:S02]  /*1590*/  SHF.L.U32 R46, R46, 0x10, RZ ;  /* 0x000000102e2e7819 */ /* 0x000fe400000006ff */
[----:B0-----:R-:W-:Y:S02]  /*15a0*/  SHF.L.U32 R51, R20, 0x10, RZ ;  /* 0x0000001014337819 */ /* 0x001fe400000006ff */
[----:B------:R-:W-:-:S03]  /*15b0*/  PRMT R48, R21, 0x7632, R48 ;  /* 0x0000763215307816 */ /* 0x000fc60000000030 */
[----:B------:R-:W-:Y:S01]  /*15c0*/  FADD.FTZ R47, R47, R51 ;  /* 0x000000332f2f7221 */ /* 0x000fe20000010000 */
[----:B------:R-:W-:Y:S01]  /*15d0*/  FFMA.FTZ R49, R51, R51, R49 ;  /* 0x0000003333317223 */ /* 0x000fe20000010031 */
[----:B------:R0:W-:Y:S02]  /*15e0*/  STL [R1+0x24], R51 ;  /* 0x0000243301007387 */ /* 0x0001e40000100800 */
[--C-:B------:R-:W-:Y:S01]  /*15f0*/  FADD.FTZ R47, R47, R46.reuse ;  /* 0x0000002e2f2f7221 */ /* 0x100fe20000010000 */
[----:B------:R-:W-:Y:S01]  /*1600*/  FFMA.FTZ R49, R46, R46, R49 ;  /* 0x0000002e2e317223 */ /* 0x000fe20000010031 */
        /* <DEDUP_REMOVED lines=20> */
[----:B------:R0:W-:Y:S02]  /*1750*/  STL [R1+0x58], R51 ;  /* 0x0000583301007387 */ /* 0x0001e40000100800 */
[----:B------:R-:W-:Y:S01]  /*1760*/  FADD.FTZ R47, R47, R48 ;  /* 0x000000302f2f7221 */ /* 0x000fe20000010000 */
[----:B------:R-:W-:Y:S01]  /*1770*/  FFMA.FTZ R49, R48, R48, R49 ;  /* 0x0000003030317223 */ /* 0x000fe20000010031 */
[----:B------:R-:W-:Y:S02]  /*1780*/  SHF.L.U32 R48, R17, 0x10, RZ ;  /* 0x0000001011307819 */ /* 0x000fe400000006ff */
[----:B0-----:R-:W-:-:S05]  /*1790*/  SHF.L.U32 R51, R16, 0x10, RZ ;  /* 0x0000001010337819 */ /* 0x001fca00000006ff */
[----:B------:R0:W-:Y:S01]  /*17a0*/  STL [R1+0x64], R51 ;  /* 0x0000643301007387 */ /* 0x0001e20000100800 */
[----:B------:R-:W-:Y:S01]  /*17b0*/  FADD.FTZ R47, R47, R51 ;  /* 0x000000332f2f7221 */ /* 0x000fe20000010000 */
[----:B------:R-:W-:Y:S02]  /*17c0*/  FFMA.FTZ R49, R51, R51, R49 ;  /* 0x0000003333317223 */ /* 0x000fe40000010031 */
[----:B------:R2:W-:Y:S04]  /*17d0*/  STL [R1+0x70], R48 ;  /* 0x0000703001007387 */ /* 0x0005e80000100800 */
[----:B0-----:R-:W3:Y:S01]  /*17e0*/  LDL R51, [R1+0x114] ;  /* 0x0001140001337983 */ /* 0x001ee20000100800 */
[----:B------:R-:W-:-:S04]  /*17f0*/  PRMT R46, R16, 0x7632, R46 ;  /* 0x00007632102e7816 */ /* 0x000fc8000000002e */
[----:B------:R-:W-:-:S05]  /*1800*/  SHF.L.U32 R46, R46, 0x10, RZ ;  /* 0x000000102e2e7819 */ /* 0x000fca00000006ff */
[--C-:B------:R-:W-:Y:S01]  /*1810*/  FADD.FTZ R47, R47, R46.reuse ;  /* 0x0000002e2f2f7221 */ /* 0x100fe20000010000 */
[----:B------:R-:W-:Y:S01]  /*1820*/  FFMA.FTZ R49, R46, R46, R49 ;  /* 0x0000002e2e317223 */ /* 0x000fe20000010031 */
[----:B------:R-:W-:Y:S02]  /*1830*/  PRMT R46, R17, 0x7632, R46 ;  /* 0x00007632112e7816 */ /* 0x000fe4000000002e */
[----:B------:R-:W-:Y:S01]  /*1840*/  FADD.FTZ R47, R47, R48 ;  /* 0x000000302f2f7221 */ /* 0x000fe20000010000 */
[----:B------:R-:W-:Y:S01]  /*1850*/  FFMA.FTZ R49, R48, R48, R49 ;  /* 0x0000003030317223 */ /* 0x000fe20000010031 */
[----:B------:R-:W-:Y:S02]  /*1860*/  SHF.L.U32 R46, R46, 0x10, RZ ;  /* 0x000000102e2e7819 */ /* 0x000fe400000006ff */
[----:B--2---:R-:W-:-:S03]  /*1870*/  SHF.L.U32 R48, R14, 0x10, RZ ;  /* 0x000000100e307819 */ /* 0x004fc600000006ff */
[--C-:B------:R-:W-:Y:S01]  /*1880*/  FADD.FTZ R47, R47, R46.reuse ;  /* 0x0000002e2f2f7221 */ /* 0x100fe20000010000 */
[----:B------:R-:W-:Y:S01]  /*1890*/  FFMA.FTZ R49, R46, R46, R49 ;  /* 0x0000002e2e317223 */ /* 0x000fe20000010031 */
[----:B------:R-:W-:Y:S02]  /*18a0*/  PRMT R46, R14, 0x7632, R46 ;  /* 0x000076320e2e7816 */ /* 0x000fe4000000002e */
[----:B------:R-:W-:Y:S01]  /*18b0*/  FADD.FTZ R47, R47, R48 ;  /* 0x000000302f2f7221 */ /* 0x000fe20000010000 */
[----:B------:R-:W-:Y:S01]  /*18c0*/  FFMA.FTZ R49, R48, R48, R49 ;  /* 0x0000003030317223 */ /* 0x000fe20000010031 */
[----:B------:R-:W-:Y:S01]  /*18d0*/  SHF.L.U32 R46, R46, 0x10, RZ ;  /* 0x000000102e2e7819 */ /* 0x000fe200000006ff */
[----:B------:R0:W-:Y:S04]  /*18e0*/  STL [R1+0x68], R48 ;  /* 0x0000683001007387 */ /* 0x0001e80000100800 */
[----:B------:R-:W-:Y:S01]  /*18f0*/  FADD.FTZ R47, R47, R46 ;  /* 0x0000002e2f2f7221 */ /* 0x000fe20000010000 */
[----:B------:R-:W-:Y:S01]  /*1900*/  ISETP.GT.U32.AND P0, PT, R61, 0x1f, PT ;  /* 0x0000001f3d00780c */ /* 0x000fe20003f04070 */
[----:B0-----:R-:W-:Y:S01]  /*1910*/  FFMA.FTZ R48, R46, R46, R49 ;  /* 0x0000002e2e307223 */ /* 0x001fe20000010031 */
[----:B------:R-:W-:-:S02]  /*1920*/  SHF.L.U32 R49, R15, 0x10, RZ ;  /* 0x000000100f317819 */ /* 0x000fc400000006ff */
[----:B------:R-:W-:-:S03]  /*1930*/  PRMT R46, R15, 0x7632, R46 ;  /* 0x000076320f2e7816 */ /* 0x000fc6000000002e */
[----:B------:R0:W-:Y:S01]  /*1940*/  STL [R1+0x6c], R49 ;  /* 0x00006c3101007387 */ /* 0x0001e20000100800 */
[----:B------:R-:W-:Y:S01]  /*1950*/  SHF.L.U32 R46, R46, 0x10, RZ ;  /* 0x000000102e2e7819 */ /* 0x000fe200000006ff */
[----:B------:R-:W-:Y:S01]  /*1960*/  FFMA.FTZ R48, R49, R49, R48 ;  /* 0x0000003131307223 */ /* 0x000fe20000010030 */
[----:B0-----:R-:W-:-:S03]  /*1970*/  FADD.FTZ R49, R47, R49 ;  /* 0x000000312f317221 */ /* 0x001fc60000010000 */
[----:B------:R-:W-:Y:S01]  /*1980*/  FFMA.FTZ R47, R46, R46, R48 ;  /* 0x0000002e2e2f7223 */ /* 0x000fe20000010030 */
[----:B------:R-:W-:Y:S01]  /*1990*/  FADD.FTZ R46, R49, R46 ;  /* 0x0000002e312e7221 */ /* 0x000fe20000010000 */
[----:B------:R-:W-:Y:S04]  /*19a0*/  BSSY B0, `(.L_x_1712) ;  /* 0x000006d000007945 */ /* 0x000fe80003800000 */
[----:B---3--:R0:W-:Y:S02]  /*19b0*/  STS.64 [R51], R46 ;  /* 0x0000002e33007388 */ /* 0x0081e40000000a00 */
[----:B0-----:R-:W-:Y:S01]  /*19c0*/  CS2R R46, SRZ ;  /* 0x00000000002e7805 */ /* 0x001fe2000001ff00 */
[----:B------:R-:W-:Y:S06]  /*19d0*/  BAR.SYNC.DEFER_BLOCKING 0x0 ;  /* 0x0000000000007b1d */ /* 0x000fec0000010000 */
[----:B------:R-:W-:Y:S05]  /*19e0*/  @P0 BRA `(.L_x_1713) ;  /* 0x0000000400a00947 */ /* 0x000fea0003800000 */
[----:B------:R-:W0:Y:S01]  /*19f0*/  S2R R47, SR_CgaCtaId ;  /* 0x00000000002f7919 */ /* 0x000e220000008800 */
[----:B------:R-:W-:Y:S01]  /*1a00*/  SHF.L.U32 R46, R2, 0x3, RZ ;  /* 0x00000003022e7819 */ /* 0x000fe200000006ff */
[----:B------:R-:W-:Y:S03]  /*1a10*/  STL [R1+0x11c], R3 ;  /* 0x00011c0301007387 */ /* 0x000fe60000100800 */
[----:B------:R-:W-:Y:S01]  /*1a20*/  LOP3.LUT R46, R46, 0x8, RZ, 0xc0, !PT ;  /* 0x000000082e2e7812 */ /* 0x000fe200078ec0ff */
[----:B------:R1:W-:Y:S03]  /*1a30*/  STL [R1+0x118], R0 ;  /* 0x0001180001007387 */ /* 0x0003e60000100800 */
[----:B------:R-:W-:-:S05]  /*1a40*/  LEA.HI R46, R61, R46, RZ, 0x1e ;  /* 0x0000002e3d2e7211 */ /* 0x000fca00078ff0ff */
[----:B------:R-:W-:Y:S01]  /*1a50*/  IMAD R50, R46, 0x28, -R50 ;  /* 0x000000282e327824 */ /* 0x000fe200078e0a32 */
[----:B------:R-:W-:-:S04]  /*1a60*/  MOV R46, 0x400 ;  /* 0x00000400002e7802 */ /* 0x000fc80000000f00 */
[----:B0-----:R-:W-:Y:S02]  /*1a70*/  LEA R51, R47, R46, 0x18 ;  /* 0x0000002e2f337211 */ /* 0x001fe400078ec0ff */
[----:B------:R-:W-:Y:S02]  /*1a80*/  SHF.R.S32.HI R46, RZ, 0x1f, R50 ;  /* 0x0000001fff2e7819 */ /* 0x000fe40000011432 */
[----:B------:R-:W-:Y:S01]  /*1a90*/  IADD3 R47, R50, 0x4, RZ ;  /* 0x00000004322f7810 */ /* 0x000fe20007ffe0ff */
[----:B------:R-:W-:Y:S01]  /*1aa0*/  STL [R1+0x4], R51 ;  /* 0x0000043301007387 */ /* 0x000fe20000100800 */
[----:B------:R-:W-:Y:S02]  /*1ab0*/  LEA.HI R46, R46, R50, RZ, 0x2 ;  /* 0x000000322e2e7211 */ /* 0x000fe400078f10ff */
[----:B------:R-:W-:Y:S02]  /*1ac0*/  SHF.R.S32.HI R48, RZ, 0x1f, R47 ;  /* 0x0000001fff307819 */ /* 0x000fe4000001142f */
[----:B------:R-:W-:-:S02]  /*1ad0*/  SHF.R.S32.HI R46, RZ, 0x2, R46 ;  /* 0x00000002ff2e7819 */ /* 0x000fc4000001142e */
[----:B------:R-:W-:Y:S02]  /*1ae0*/  LEA.HI R48, R48, R47, RZ, 0x2 ;  /* 0x0000002f30307211 */ /* 0x000fe400078f10ff */
[----:B------:R-:W-:Y:S01]  /*1af0*/  SHF.L.U32 R47, R61, 0x3, RZ ;  /* 0x000000033d2f7819 */ /* 0x000fe200000006ff */
[----:B------:R-:W-:Y:S01]  /*1b00*/  IMAD R46, R46, 0x28, R51 ;  /* 0x000000282e2e7824 */ /* 0x000fe200078e0233 */
[----:B------:R-:W-:Y:S02]  /*1b10*/  SHF.R.S32.HI R48, RZ, 0x2, R48 ;  /* 0x00000002ff307819 */ /* 0x000fe40000011430 */
[----:B-1----:R-:W-:-:S03]  /*1b20*/  LOP3.LUT R0, R47, 0x18, RZ, 0xc0, !PT ;  /* 0x000000182f007812 */ /* 0x002fc600078ec0ff */
[----:B------:R-:W-:Y:S01]  /*1b30*/  IMAD R48, R48, 0x28, R51 ;  /* 0x0000002830307824 */ /* 0x000fe200078e0233 */
[----:B------:R-:W-:-:S04]  /*1b40*/  IADD3 R46, R46, R0, RZ ;  /* 0x000000002e2e7210 */ /* 0x000fc80007ffe0ff */
[----:B------:R-:W-:Y:S02]  /*1b50*/  IADD3 R48, R0, R48, RZ ;  /* 0x0000003000307210 */ /* 0x000fe40007ffe0ff */
[----:B------:R-:W0:Y:S04]  /*1b60*/  LDS.64 R46, [R46] ;  /* 0x000000002e2e7984 */ /* 0x000e280000000a00 */
        /* <DEDUP_REMOVED lines=9> */
[----:B------:R-:W-:-:S05]  /*1c00*/  IMAD R47, R47, 0x28, R51 ;  /* 0x000000282f2f7824 */ /* 0x000fca00078e0233 */
[----:B------:R-:W-:-:S06]  /*1c10*/  IADD3 R47, R0, R47, RZ ;  /* 0x0000002f002f7210 */ /* 0x000fcc0007ffe0ff */
[----:B------:R-:W0:Y:S02]  /*1c20*/  LDS.64 R46, [R47] ;  /* 0x000000002f2e7984 */ /* 0x000e240000000a00 */
[----:B0-----:R-:W-:Y:S01]  /*1c30*/  FADD.FTZ R48, R48, R46 ;  /* 0x0000002e30307221 */ /* 0x001fe20000010000 */
        /* <DEDUP_REMOVED lines=14> */
[----:B------:R-:W-:Y:S01]  /*1d20*/  IMAD R47, R47, 0x28, R51 ;  /* 0x000000282f2f7824 */ /* 0x000fe200078e0233 */
[----:B------:R-:W-:-:S04]  /*1d30*/  IADD3 R51, R50, 0x20, RZ ;  /* 0x0000002032337810 */ /* 0x000fc80007ffe0ff */
[----:B------:R-:W-:-:S06]  /*1d40*/  IADD3 R47, R0, R47, RZ ;  /* 0x0000002f002f7210 */ /* 0x000fcc0007ffe0ff */
[----:B------:R-:W0:Y:S02]  /*1d50*/  LDS.64 R46, [R47] ;  /* 0x000000002f2e7984 */ /* 0x000e240000000a00 */
[----:B0-----:R-:W-:Y:S01]  /*1d60*/  FADD.FTZ R3, R48, R46 ;  /* 0x0000002e30037221 */ /* 0x001fe20000010000 */
[C---:B------:R-:W-:Y:S01]  /*1d70*/  IADD3 R46, R50.reuse, 0x14, RZ ;  /* 0x00000014322e7810 */ /* 0x040fe20007ffe0ff */
[----:B------:R-:W-:Y:S01]  /*1d80*/  FADD.FTZ R61, R49, R47 ;  /* 0x0000002f313d7221 */ /* 0x000fe20000010000 */
[C---:B------:R-:W-:Y:S02]  /*1d90*/  IADD3 R48, R50.reuse, 0x18, RZ ;  /* 0x0000001832307810 */ /* 0x040fe40007ffe0ff */
[----:B------:R-:W-:Y:S02]  /*1da0*/  SHF.R.S32.HI R47, RZ, 0x1f, R46 ;  /* 0x0000001fff2f7819 */ /* 0x000fe4000001142e */
[----:B------:R-:W-:Y:S02]  /*1db0*/  IADD3 R49, R50, 0x1c, RZ ;  /* 0x0000001c32317810 */ /* 0x000fe40007ffe0ff */
[----:B------:R-:W-:-:S02]  /*1dc0*/  LEA.HI R46, R47, R46, RZ, 0x2 ;  /* 0x0000002e2f2e7211 */ /* 0x000fc400078f10ff */
[----:B------:R-:W-:Y:S02]  /*1dd0*/  SHF.R.S32.HI R47, RZ, 0x1f, R48 ;  /* 0x0000001fff2f7819 */ /* 0x000fe40000011430 */
[----:B------:R-:W-:Y:S02]  /*1de0*/  SHF.R.S32.HI R46, RZ, 0x2, R46 ;  /* 0x00000002ff2e7819 */ /* 0x000fe4000001142e */
[----:B------:R-:W-:Y:S02]  /*1df0*/  LEA.HI R48, R47, R48, RZ, 0x2 ;  /* 0x000000302f307211 */ /* 0x000fe400078f10ff */
[----:B------:R-:W-:Y:S02]  /*1e00*/  SHF.R.S32.HI R47, RZ, 0x1f, R49 ;  /* 0x0000001fff2f7819 */ /* 0x000fe40000011431 */
[----:B------:R-:W-:Y:S02]  /*1e10*/  SHF.R.S32.HI R48, RZ, 0x2, R48 ;  /* 0x00000002ff307819 */ /* 0x000fe40000011430 */
[----:B------:R-:W-:-:S02]  /*1e20*/  LEA.HI R49, R47, R49, RZ, 0x2 ;  /* 0x000000312f317211 */ /* 0x000fc400078f10ff */
[----:B------:R-:W-:Y:S02]  /*1e30*/  IADD3 R47, R50, 0x24, RZ ;  /* 0x00000024322f7810 */ /* 0x000fe40007ffe0ff */
[----:B------:R-:W-:-:S04]  /*1e40*/  SHF.R.S32.HI R50, RZ, 0x1f, R51 ;  /* 0x0000001fff327819 */ /* 0x000fc80000011433 */
[----:B------:R-:W-:Y:S02]  /*1e50*/  LEA.HI R51, R50, R51, RZ, 0x2 ;  /* 0x0000003332337211 */ /* 0x000fe400078f10ff */
[----:B------:R-:W-:-:S04]  /*1e60*/  SHF.R.S32.HI R50, RZ, 0x1f, R47 ;  /* 0x0000001fff327819 */ /* 0x000fc8000001142f */
[----:B------:R-:W-:Y:S02]  /*1e70*/  LEA.HI R47, R50, R47, RZ, 0x2 ;  /* 0x0000002f322f7211 */ /* 0x000fe400078f10ff */
[----:B------:R-:W-:Y:S02]  /*1e80*/  SHF.R.S32.HI R50, RZ, 0x2, R49 ;  /* 0x00000002ff327819 */ /* 0x000fe40000011431 */
[----:B------:R-:W2:Y:S01]  /*1e90*/  LDL.LU R49, [R1+0x4] ;  /* 0x0000040001317983 */ /* 0x000ea20000300800 */
[----:B------:R-:W-:Y:S02]  /*1ea0*/  SHF.R.S32.HI R51, RZ, 0x2, R51 ;  /* 0x00000002ff337819 */ /* 0x000fe40000011433 */
[----:B------:R-:W-:Y:S01]  /*1eb0*/  SHF.R.S32.HI R47, RZ, 0x2, R47 ;  /* 0x00000002ff2f7819 */ /* 0x000fe2000001142f */
[--C-:B--2---:R-:W-:Y:S02]  /*1ec0*/  IMAD R46, R46, 0x28, R49.reuse ;  /* 0x000000282e2e7824 */ /* 0x104fe400078e0231 */
[----:B------:R-:W-:-:S02]  /*1ed0*/  IMAD R48, R48, 0x28, R49 ;  /* 0x0000002830307824 */ /* 0x000fc400078e0231 */
[--C-:B------:R-:W-:Y:S01]  /*1ee0*/  IMAD R50, R50, 0x28, R49.reuse ;  /* 0x0000002832327824 */ /* 0x100fe200078e0231 */
[C---:B------:R-:W-:Y:S01]  /*1ef0*/  IADD3 R46, R0.reuse, R46, RZ ;  /* 0x0000002e002e7210 */ /* 0x040fe20007ffe0ff */
[--C-:B------:R-:W-:Y:S01]  /*1f00*/  IMAD R51, R51, 0x28, R49.reuse ;  /* 0x0000002833337824 */ /* 0x100fe200078e0231 */
[C---:B------:R-:W-:Y:S01]  /*1f10*/  IADD3 R48, R0.reuse, R48, RZ ;  /* 0x0000003000307210 */ /* 0x040fe20007ffe0ff */
[----:B------:R-:W-:Y:S01]  /*1f20*/  IMAD R47, R47, 0x28, R49 ;  /* 0x000000282f2f7824 */ /* 0x000fe200078e0231 */
[C---:B------:R-:W-:Y:S02]  /*1f30*/  IADD3 R50, R0.reuse, R50, RZ ;  /* 0x0000003200327210 */ /* 0x040fe40007ffe0ff */
[C---:B------:R-:W-:Y:S02]  /*1f40*/  IADD3 R51, R0.reuse, R51, RZ ;  /* 0x0000003300337210 */ /* 0x040fe40007ffe0ff */
[----:B------:R-:W-:Y:S01]  /*1f50*/  IADD3 R0, R0, R47, RZ ;  /* 0x0000002f00007210 */ /* 0x000fe20007ffe0ff */
[----:B------:R-:W-:Y:S04]  /*1f60*/  LDS.64 R48, [R48] ;  /* 0x0000000030307984 */ /* 0x000fe80000000a00 */
[----:B------:R-:W0:Y:S02]  /*1f70*/  LDS.64 R46, [R46] ;  /* 0x000000002e2e7984 */ /* 0x000e240000000a00 */
[----:B0-----:R-:W-:Y:S01]  /*1f80*/  FADD.FTZ R46, R3, R46 ;  /* 0x0000002e032e7221 */ /* 0x001fe20000010000 */
[----:B------:R-:W-:Y:S01]  /*1f90*/  FADD.FTZ R61, R61, R47 ;  /* 0x0000002f3d3d7221 */ /* 0x000fe20000010000 */
[----:B------:R0:W5:Y:S02]  /*1fa0*/  LDL.LU R3, [R1+0x11c] ;  /* 0x00011c0001037983 */ /* 0x0001640000300800 */
[----:B------:R-:W-:Y:S01]  /*1fb0*/  FADD.FTZ R48, R46, R48 ;  /* 0x000000302e307221 */ /* 0x000fe20000010000 */
[----:B------:R-:W-:Y:S01]  /*1fc0*/  FADD.FTZ R61, R61, R49 ;  /* 0x000000313d3d7221 */ /* 0x000fe20000010000 */
[----:B------:R-:W1:Y:S02]  /*1fd0*/  LDS.64 R46, [R50] ;  /* 0x00000000322e7984 */ /* 0x000e640000000a00 */
[----:B-1----:R-:W-:-:S02]  /*1fe0*/  FADD.FTZ R46, R48, R46 ;  /* 0x0000002e302e7221 */ /* 0x002fc40000010000 */
[----:B------:R-:W1:Y:S04]  /*1ff0*/  LDS.64 R48, [R51] ;  /* 0x0000000033307984 */ /* 0x000e680000000a00 */
[----:B------:R2:W3:Y:S04]  /*2000*/  LDS.64 R50, [R0] ;  /* 0x0000000000327984 */ /* 0x0004e80000000a00 */
[----:B--2---:R0:W5:Y:S01]  /*2010*/  LDL.LU R0, [R1+0x118] ;  /* 0x0001180001007983 */ /* 0x0041620000300800 */
[----:B------:R-:W-:Y:S01]  /*2020*/  FADD.FTZ R47, R61, R47 ;  /* 0x0000002f3d2f7221 */ /* 0x000fe20000010000 */
[----:B-1----:R-:W-:-:S03]  /*2030*/  FADD.FTZ R46, R46, R48 ;  /* 0x000000302e2e7221 */ /* 0x002fc60000010000 */
[----:B------:R-:W-:Y:S01]  /*2040*/  FADD.FTZ R47, R47, R49 ;  /* 0x000000312f2f7221 */ /* 0x000fe20000010000 */
[----:B---3--:R-:W-:-:S03]  /*2050*/  FADD.FTZ R46, R46, R50 ;  /* 0x000000322e2e7221 */ /* 0x008fc60000010000 */
[----:B0-----:R-:W-:-:S07]  /*2060*/  FADD.FTZ R47, R47, R51 ;  /* 0x000000332f2f7221 */ /* 0x001fce0000010000 */
.L_x_1713:
[----:B------:R-:W-:Y:S05]  /*2070*/  BSYNC B0 ;  /* 0x0000000000007941 */ /* 0x000fea0003800000 */
.L_x_1712:
[----:B------:R-:W0:Y:S01]  /*2080*/  SHFL.BFLY PT, R49, R46, 0x2, 0x1f ;  /* 0x0c401f002e317f89 */ /* 0x000e2200000e0000 */
[----:B------:R-:W-:Y:S03]  /*2090*/  BSSY B0, `(.L_x_1714) ;  /* 0x0000017000007945 */ /* 0x000fe60003800000 */
[----:B------:R-:W1:Y:S01]  /*20a0*/  SHFL.BFLY PT, R48, R47, 0x2, 0x1f ;  /* 0x0c401f002f307f89 */ /* 0x000e6200000e0000 */
[----:B------:R-:W2:Y:S01]  /*20b0*/  S2R R51, SR_TID.X ;  /* 0x0000000000337919 */ /* 0x000ea20000002100 */
[----:B------:R-:W3:Y:S01]  /*20c0*/  S2R R61, SR_CTAID.Y ;  /* 0x00000000003d7919 */ /* 0x000ee20000002600 */
[----:B0-----:R-:W-:Y:S01]  /*20d0*/  FADD.FTZ R46, R49, R46 ;  /* 0x0000002e312e7221 */ /* 0x001fe20000010000 */
[----:B-1----:R-:W-:-:S04]  /*20e0*/  FADD.FTZ R47, R48, R47 ;  /* 0x0000002f302f7221 */ /* 0x002fc80000010000 */
[----:B------:R-:W0:Y:S04]  /*20f0*/  SHFL.BFLY PT, R49, R46, 0x1, 0x1f ;  /* 0x0c201f002e317f89 */ /* 0x000e2800000e0000 */
[----:B------:R-:W1:Y:S01]  /*2100*/  SHFL.BFLY PT, R48, R47, 0x1, 0x1f ;  /* 0x0c201f002f307f89 */ /* 0x000e6200000e0000 */
[----:B--2---:R-:W-:Y:S01]  /*2110*/  LOP3.LUT P0, RZ, R51, 0xffffffe3, RZ, 0xc0, !PT ;  /* 0xffffffe333ff7812 */ /* 0x004fe2000780c0ff */
[----:B0-----:R-:W-:Y:S01]  /*2120*/  FADD.FTZ R46, R46, R49 ;  /* 0x000000312e2e7221 */ /* 0x001fe20000010000 */
[----:B-1----:R-:W-:-:S11]  /*2130*/  FADD.FTZ R47, R47, R48 ;  /* 0x000000302f2f7221 */ /* 0x002fd60000010000 */
[----:B---3--:R-:W-:Y:S05]  /*2140*/  @P0 BRA `(.L_x_1715) ;  /* 0x00000000002c0947 */ /* 0x008fea0003800000 */
[----:B------:R-:W0:Y:S01]  /*2150*/  S2R R50, SR_CTAID.X ;  /* 0x0000000000327919 */ /* 0x000e220000002500 */
[----:B------:R-:W1:Y:S01]  /*2160*/  LDC R48, c[0x0][0x10] ;  /* 0x00000400ff307b82 */ /* 0x000e620000000800 */
[----:B------:R-:W-:-:S04]  /*2170*/  SHF.R.U32.HI R49, RZ, 0x2, R51 ;  /* 0x00000002ff317819 */ /* 0x000fc80000011633 */
[----:B------:R-:W-:Y:S01]  /*2180*/  SHF.L.U32 R49, R49, 0x4, RZ ;  /* 0x0000000431317819 */ /* 0x000fe200000006ff */
[----:B-1----:R-:W-:-:S03]  /*2190*/  IMAD R48, R48, UR4, R61 ;  /* 0x0000000430307c24 */ /* 0x002fc6000f8e023d */
[----:B0-----:R-:W-:Y:S02]  /*21a0*/  LOP3.LUT R49, R49, 0xfffffff0, R50, 0xe2, !PT ;  /* 0xfffffff031317812 */ /* 0x001fe400078ee232 */
[----:B------:R-:W0:Y:S02]  /*21b0*/  LDC.64 R50, c[0x0][0x248] ;  /* 0x00009200ff327b82 */ /* 0x000e240000000a00 */
[----:B------:R-:W-:-:S04]  /*21c0*/  LEA R48, R48, R49, 0x7 ;  /* 0x0000003130307211 */ /* 0x000fc800078e38ff */
[----:B------:R-:W-:-:S05]  /*21d0*/  SHF.L.U32 R48, R48, 0x1, RZ ;  /* 0x0000000130307819 */ /* 0x000fca00000006ff */
[----:B0-----:R-:W-:-:S05]  /*21e0*/  IMAD.WIDE.U32 R48, R48, 0x4, R50 ;  /* 0x0000000430307825 */ /* 0x001fca00078e0032 */
[----:B------:R0:W-:Y:S02]  /*21f0*/  STG.E.64 desc[UR8][R48.64], R46 ;  /* 0x0000002e30007986 */ /* 0x0001e4000c101b08 */
.L_x_1715:
[----:B------:R-:W-:Y:S05]  /*2200*/  BSYNC B0 ;  /* 0x0000000000007941 */ /* 0x000fea0003800000 */
.L_x_1714:
[----:B0-----:R-:W-:Y:S01]  /*2210*/  PRMT R47, R40, 0x7632, R47 ;  /* 0x00007632282f7816 */ /* 0x001fe2000000002f */
[----:B------:R-:W-:Y:S01]  /*2220*/  BAR.SYNC.DEFER_BLOCKING 0x0 ;  /* 0x0000000000007b1d */ /* 0x000fe20000010000 */
[----:B------:R-:W-:Y:S02]  /*2230*/  PRMT R46, R31, 0x7632, R46 ;  /* 0x000076321f2e7816 */ /* 0x000fe4000000002e */
[----:B------:R-:W-:Y:S02]  /*2240*/  PRMT R40, R29, 0x7632, R40 ;  /* 0x000076321d287816 */ /* 0x000fe40000000028 */
[----:B------:R-:W-:Y:S02]  /*2250*/  PRMT R31, R26, 0x7632, R31 ;  /* 0x000076321a1f7816 */ /* 0x000fe4000000001f */
[----:B------:R-:W-:Y:S01]  /*2260*/  PRMT R29, R27, 0x7632, R29 ;  /* 0x000076321b1d7816 */ /* 0x000fe2000000001d */
[----:B------:R-:W-:Y:S01]  /*2270*/  STL.S16 [R1+0x4], R47 ;  /* 0x0000042f01007387 */ /* 0x000fe20000100600 */
        /* <DEDUP_REMOVED lines=11> */
[----:B0-----:R-:W0:Y:S01]  /*2330*/  S2R R46, SR_TID.X ;  /* 0x00000000002e7919 */ /* 0x001e220000002100 */
        /* <DEDUP_REMOVED lines=24> */
[----:B0-----:R-:W-:-:S02]  /*24c0*/  ISETP.NE.AND P0, PT, R46, RZ, PT ;  /* 0x000000ff2e00720c */ /* 0x001fc40003f05270 */
[----:B------:R-:W-:Y:S01]  /*24d0*/  PRMT R33, R33, 0x7632, R33 ;  /* 0x0000763221217816 */ /* 0x000fe20000000021 */
[----:B------:R1:W-:Y:S01]  /*24e0*/  STL.S16 [R1+0xf8], R19 ;  /* 0x0000f81301007387 */ /* 0x0003e20000100600 */
[----:B------:R-:W-:Y:S02]  /*24f0*/  PRMT R30, R30, 0x7632, R30 ;  /* 0x000076321e1e7816 */ /* 0x000fe4000000001e */
[----:B------:R-:W-:Y:S01]  /*2500*/  PRMT R28, R28, 0x7632, R28 ;  /* 0x000076321c1c7816 */ /* 0x000fe2000000001c */
[----:B------:R1:W-:Y:S01]  /*2510*/  STL.S16 [R1+0xfc], R18 ;  /* 0x0000fc1201007387 */ /* 0x0003e20000100600 */
[----:B------:R-:W-:Y:S02]  /*2520*/  ISETP.GT.U32.AND P1, PT, R46, 0x7f, PT ;  /* 0x0000007f2e00780c */ /* 0x000fe40003f24070 */
[----:B-----5:R-:W-:Y:S01]  /*2530*/  PRMT R20, R12, 0x7632, R20 ;  /* 0x000076320c147816 */ /* 0x020fe20000000014 */
[----:B------:R1:W-:Y:S04]  /*2540*/  STL.S16 [R1+0x10c], R17 ;  /* 0x00010c1101007387 */ /* 0x0003e80000100600 */
[----:B------:R1:W-:Y:S04]  /*2550*/  STL.S16 [R1+0x100], R16 ;  /* 0x0001001001007387 */ /* 0x0003e80000100600 */
[----:B------:R1:W-:Y:S01]  /*2560*/  STL.S16 [R1+0x110], R14 ;  /* 0x0001100e01007387 */ /* 0x0003e20000100600 */
[----:B------:R-:W-:Y:S05]  /*2570*/  @P0 BRA `(.L_x_1716) ;  /* 0x0000000000400947 */ /* 0x000fea0003800000 */
[----:B------:R-:W0:Y:S01]  /*2580*/  S2R R46, SR_CTAID.X ;  /* 0x00000000002e7919 */ /* 0x000e220000002500 */
[----:B-1----:R-:W1:Y:S01]  /*2590*/  LDC.64 R14, c[0x0][0x250] ;  /* 0x00009400ff0e7b82 */ /* 0x002e620000000a00 */
[----:B------:R-:W-:Y:S01]  /*25a0*/  MOV R16, 0x7ffffff1 ;  /* 0x7ffffff100107802 */ /* 0x000fe20000000f00 */
[----:B-1----:R-:W-:Y:S01]  /*25b0*/  IMAD.WIDE.U32 R14, R61, 0x4, R14 ;  /* 0x000000043d0e7825 */ /* 0x002fe200078e000e */
[----:B0-----:R-:W-:-:S04]  /*25c0*/  ISETP.NE.AND P0, PT, R46, RZ, PT ;  /* 0x000000ff2e00720c */ /* 0x001fc80003f05270 */
[----:B------:R-:W-:Y:S01]  /*25d0*/  SEL R16, R16, 0x1, !P0 ;  /* 0x0000000110107807 */ /* 0x000fe20004000000 */
[----:B------:R-:W-:Y:S06]  /*25e0*/  MEMBAR.ALL.GPU ;  /* 0x0000000000007992 */ /* 0x000fec000000a000 */
[----:B------:R-:W-:-:S00]  /*25f0*/  ERRBAR ;  /* 0x00000000000079ab */ /* 0x000fc00000000000 */
[----:B------:R-:W-:Y:S06]  /*2600*/  CGAERRBAR ;  /* 0x00000000000075ab */ /* 0x000fec0000000000 */
[----:B------:R0:W5:Y:S02]  /*2610*/  ATOM.E.ADD.STRONG.GPU PT, R16, desc[UR8][R14.64], R16 ;  /* 0x000000100e10798a */ /* 0x00016400081ee1c8 */
.L_x_1717:
[----:B------:R-:W2:Y:S04]  /*2620*/  LD.E.STRONG.GPU R17, desc[UR8][R14.64] ;  /* 0x000000080e117980 */ /* 0x000ea8000c10f900 */
[----:B--2---:R-:W-:Y:S01]  /*2630*/  CCTL.IVALL ;  /* 0x00000000ff00798f */ /* 0x004fe20002000000 */
[----:B------:R-:W-:Y:S05]  /*2640*/  YIELD ;  /* 0x0000000000007946 */ /* 0x000fea0003800000 */
[----:B-----5:R-:W-:-:S04]  /*2650*/  LOP3.LUT R17, R17, R16, RZ, 0x3c, !PT ;  /* 0x0000001011117212 */ /* 0x020fc800078e3cff */
[----:B------:R-:W-:-:S13]  /*2660*/  ISETP.GT.AND P0, PT, R17, -0x1, PT ;  /* 0xffffffff1100780c */ /* 0x000fda0003f04270 */
[----:B------:R-:W-:Y:S05]  /*2670*/  @P0 BRA `(.L_x_1717) ;  /* 0xfffffffc00e80947 */ /* 0x000fea000383ffff */
.L_x_1716:
[----:B------:R-:W-:Y:S05]  /*2680*/  WARPSYNC.ALL ;  /* 0x0000000000007948 */ /* 0x000fea0003800000 */
[----:B-1----:R-:W-:Y:S02]  /*2690*/  PRMT R21, R13, 0x7632, R21 ;  /* 0x000076320d157816 */ /* 0x002fe40000000015 */
[----:B------:R-:W-:Y:S02]  /*26a0*/  PRMT R22, R10, 0x7632, R22 ;  /* 0x000076320a167816 */ /* 0x000fe40000000016 */
[----:B------:R-:W-:Y:S01]  /*26b0*/  PRMT R23, R11, 0x7632, R23 ;  /* 0x000076320b177816 */ /* 0x000fe20000000017 */
[----:B------:R-:W1:Y:S01]  /*26c0*/  S2R R17, SR_CTAID.Y ;  /* 0x0000000000117919 */ /* 0x000e620000002600 */
[----:B0-----:R-:W1:Y:S01]  /*26d0*/  @!P1 LDC R14, c[0x0][0x10] ;  /* 0x00000400ff0e9b82 */ /* 0x001e620000000800 */
[----:B------:R-:W-:Y:S01]  /*26e0*/  ULDC.64 UR12, c[0x0][0x240] ;  /* 0x00009000000c7ab9 */ /* 0x000fe20000000a00 */
[----:B------:R-:W0:Y:S01]  /*26f0*/  S2R R18, SR_TID.X ;  /* 0x0000000000127919 */ /* 0x000e220000002100 */
[----:B-1----:R-:W-:Y:S01]  /*2700*/  @!P1 IMAD R14, R14, UR4, R17 ;  /* 0x000000040e0e9c24 */ /* 0x002fe2000f8e0211 */
[----:B0-----:R-:W-:-:S02]  /*2710*/  @!P1 LOP3.LUT R15, R18, 0x7ffffff0, RZ, 0xc0, !PT ;  /* 0x7ffffff0120f9812 */ /* 0x001fc400078ec0ff */
[----:B------:R-:W-:Y:S02]  /*2720*/  @!P1 LOP3.LUT R16, R18, 0xf, RZ, 0xc0, !PT ;  /* 0x0000000f12109812 */ /* 0x000fe400078ec0ff */
[----:B------:R-:W-:-:S04]  /*2730*/  @!P1 LEA R14, R14, R15, 0x7 ;  /* 0x0000000f0e0e9211 */ /* 0x000fc800078e38ff */
[----:B------:R-:W-:Y:S02]  /*2740*/  @!P1 IADD3 R16, R14, R16, RZ ;  /* 0x000000100e109210 */ /* 0x000fe40007ffe0ff */
[----:B------:R-:W0:Y:S02]  /*2750*/  @!P1 LDC.64 R14, c[0x0][0x248] ;  /* 0x00009200ff0e9b82 */ /* 0x000e240000000a00 */
[----:B------:R-:W-:-:S05]  /*2760*/  @!P1 SHF.L.U32 R16, R16, 0x1, RZ ;  /* 0x0000000110109819 */ /* 0x000fca00000006ff */
[----:B0-----:R-:W-:Y:S01]  /*2770*/  @!P1 IMAD.WIDE.U32 R14, R16, 0x4, R14 ;  /* 0x00000004100e9825 */ /* 0x001fe200078e000e */
[----:B------:R-:W-:Y:S06]  /*2780*/  BAR.SYNC.DEFER_BLOCKING 0x0 ;  /* 0x0000000000007b1d */ /* 0x000fec0000010000 */
[----:B------:R-:W2:Y:S01]  /*2790*/  @!P1 LDG.E.64 R14, desc[UR8][R14.64] ;  /* 0x000000080e0e9981 */ /* 0x000ea2000c1e1b00 */
[----:B------:R-:W-:Y:S01]  /*27a0*/  HFMA2.MMA R16, -RZ, RZ, 0, 0 ;  /* 0x00000000ff107435 */ /* 0x000fe200000001ff */
[----:B------:R-:W-:Y:S01]  /*27b0*/  LOP3.LUT P0, RZ, R18, 0xffffff8f, RZ, 0xc0, !PT ;  /* 0xffffff8f12ff7812 */ /* 0x000fe2000780c0ff */
[----:B------:R-:W-:Y:S01]  /*27c0*/  BSSY B0, `(.L_x_1718) ;  /* 0x0000038000007945 */ /* 0x000fe20003800000 */
[----:B------:R-:W0:Y:S11]  /*27d0*/  S2R R19, SR_CTAID.X ;  /* 0x0000000000137919 */ /* 0x000e360000002500 */
[----:B------:R-:W-:-:S04]  /*27e0*/  @!P0 MOV R17, 0x400 ;  /* 0x0000040000118802 */ /* 0x000fc80000000f00 */
[----:B------:R-:W-:Y:S01]  /*27f0*/  @!P0 IADD3 R17, R17, 0xc80, RZ ;  /* 0x00000c8011118810 */ /* 0x000fe20007ffe0ff */
[----:B--2---:R-:W-:Y:S01]  /*2800*/  @!P1 FADD.FTZ R16, RZ, R14 ;  /* 0x0000000eff109221 */ /* 0x004fe20000010000 */
[----:B------:R-:W-:Y:S01]  /*2810*/  MOV R14, RZ ;  /* 0x000000ff000e7202 */ /* 0x000fe20000000f00 */
[----:B------:R-:W-:Y:S01]  /*2820*/  @!P1 FADD.FTZ R14, RZ, R15 ;  /* 0x0000000fff0e9221 */ /* 0x000fe20000010000 */
[----:B------:R-:W-:Y:S02]  /*2830*/  ISETP.EQ.U32.AND P1, PT, RZ, UR12, PT ;  /* 0x0000000cff007c0c */ /* 0x000fe4000bf22070 */
        /* <DEDUP_REMOVED lines=15> */
[----:B------:R-:W-:Y:S01]  /*2930*/  @!P0 FMUL.FTZ R14, R14, 2.4414062863797880709e-05 ;  /* 0x37cccccd0e0e8820 */ /* 0x000fe20000410000 */
[----:B-1----:R-:W-:-:S03]  /*2940*/  FADD.FTZ R15, R15, R16 ;  /* 0x000000100f0f7221 */ /* 0x002fc60000010000 */
[----:B------:R-:W-:-:S04]  /*2950*/  @!P0 FMUL.FTZ R16, R14, R14 ;  /* 0x0000000e0e108220 */ /* 0x000fc80000410000 */
[----:B------:R-:W-:Y:S02]  /*2960*/  @!P0 FFMA.FTZ R15, R15, 2.4414062863797880709e-05, -R16 ;  /* 0x37cccccd0f0f8823 */ /* 0x000fe40000010810 */
[----:B------:R-:W1:Y:S03]  /*2970*/  @!P0 S2R R16, SR_CgaCtaId ;  /* 0x0000000000108919 */ /* 0x000e660000008800 */
[----:B------:R-:W-:Y:S02]  /*2980*/  @!P0 FMNMX.FTZ R15, RZ, R15, !PT ;  /* 0x0000000fff0f8209 */ /* 0x000fe40007810000 */
[----:B-1----:R-:W-:Y:S02]  /*2990*/  @!P0 LEA R16, R16, R17, 0x18 ;  /* 0x0000001110108211 */ /* 0x002fe400078ec0ff */
[----:B------:R-:W-:-:S04]  /*29a0*/  @!P0 SHF.R.U32.HI R17, RZ, 0x1, R18 ;  /* 0x00000001ff118819 */ /* 0x000fc80000011612 */
[----:B------:R-:W-:-:S04]  /*29b0*/  @!P0 LOP3.LUT R17, R17, 0x7ffffff8, RZ, 0xc0, !PT ;  /* 0x7ffffff811118812 */ /* 0x000fc800078ec0ff */
[----:B------:R-:W-:-:S05]  /*29c0*/  @!P0 IADD3 R16, R17, R16, RZ ;  /* 0x0000001011108210 */ /* 0x000fca0007ffe0ff */
[----:B------:R1:W-:Y:S01]  /*29d0*/  @!P0 STS.64 [R16], R14 ;  /* 0x0000000e10008388 */ /* 0x0003e20000000a00 */
[----:B------:R-:W-:Y:S01]  /*29e0*/  BAR.SYNC.DEFER_BLOCKING 0x0 ;  /* 0x0000000000007b1d */ /* 0x000fe20000010000 */
[----:B0-----:R-:W-:-:S04]  /*29f0*/  LOP3.LUT P0, RZ, R19, 0xf, RZ, 0xc0, !PT ;  /* 0x0000000f13ff7812 */ /* 0x001fc8000780c0ff */
[----:B------:R-:W-:-:S04]  /*2a00*/  ISETP.GT.U32.OR P0, PT, R18, 0x7, P0 ;  /* 0x000000071200780c */ /* 0x000fc80000704470 */
[----:B------:R-:W-:-:S13]  /*2a10*/  ISETP.EQ.OR.EX P0, PT, RZ, UR13, P0, P1 ;  /* 0x0000000dff007c0c */ /* 0x000fda0008702710 */
[----:B-1----:R-:W-:Y:S05]  /*2a20*/  @P0 BRA `(.L_x_1719) ;  /* 0x0000000000440947 */ /* 0x002fea0003800000 */
[----:B------:R-:W0:Y:S01]  /*2a30*/  S2UR UR7, SR_CgaCtaId ;  /* 0x00000000000779c3 */ /* 0x000e220000008800 */
[C---:B------:R-:W-:Y:S01]  /*2a40*/  SHF.L.U32 R15, R2.reuse, 0x3, RZ ;  /* 0x00000003020f7819 */ /* 0x040fe200000006ff */
[----:B------:R-:W-:Y:S01]  /*2a50*/  UMOV UR6, 0x400 ;  /* 0x0000040000067882 */ /* 0x000fe20000000000 */
[----:B------:R-:W-:Y:S01]  /*2a60*/  SHF.L.U64.HI R14, R2, 0x3, R3 ;  /* 0x00000003020e7819 */ /* 0x000fe20000010203 */
[----:B------:R-:W-:Y:S01]  /*2a70*/  UIADD3 UR6, UR6, 0xc80, URZ ;  /* 0x00000c8006067890 */ /* 0x000fe2000fffe03f */
[C---:B------:R-:W-:Y:S02]  /*2a80*/  LOP3.LUT R16, R15.reuse, 0x8, RZ, 0xc0, !PT ;  /* 0x000000080f107812 */ /* 0x040fe400078ec0ff */
[----:B------:R-:W-:Y:S02]  /*2a90*/  LOP3.LUT R15, R15, 0xfffffff0, RZ, 0xc0, !PT ;  /* 0xfffffff00f0f7812 */ /* 0x000fe400078ec0ff */
[----:B------:R-:W-:Y:S02]  /*2aa0*/  IADD3 R16, R16, R18, RZ ;  /* 0x0000001210107210 */ /* 0x000fe40007ffe0ff */
[----:B------:R-:W-:-:S02]  /*2ab0*/  LOP3.LUT R14, R14, 0x1fffffff, RZ, 0xc0, !PT ;  /* 0x1fffffff0e0e7812 */ /* 0x000fc400078ec0ff */
[----:B------:R-:W-:-:S04]  /*2ac0*/  IADD3 R15, P0, R16, R15, RZ ;  /* 0x0000000f100f7210 */ /* 0x000fc80007f1e0ff */
[----:B------:R-:W-:Y:S02]  /*2ad0*/  LEA.HI.X.SX32 R16, R16, R14, 0x1, P0 ;  /* 0x0000000e10107211 */ /* 0x000fe400000f0eff */
[----:B------:R-:W-:-:S04]  /*2ae0*/  LEA R14, P0, R15, UR12, 0x3 ;  /* 0x0000000c0f0e7c11 */ /* 0x000fc8000f8018ff */
[----:B------:R-:W-:Y:S01]  /*2af0*/  LEA.HI.X R15, R15, UR13, R16, 0x3, P0 ;  /* 0x0000000d0f0f7c11 */ /* 0x000fe200080f1c10 */
[----:B0-----:R-:W-:-:S06]  /*2b00*/  ULEA UR6, UR7, UR6, 0x18 ;  /* 0x0000000607067291 */ /* 0x001fcc000f8ec03f */
[----:B------:R-:W-:-:S06]  /*2b10*/  LEA R16, R18, UR6, 0x3 ;  /* 0x0000000612107c11 */ /* 0x000fcc000f8e18ff */
[----:B------:R-:W0:Y:S04]  /*2b20*/  LDS.64 R16, [R16] ;  /* 0x0000000010107984 */ /* 0x000e280000000a00 */
[----:B0-----:R0:W-:Y:S02]  /*2b30*/  STG.E.64 desc[UR8][R14.64], R16 ;  /* 0x000000100e007986 */ /* 0x0011e4000c101b08 */
.L_x_1719:
[----:B------:R-:W-:Y:S05]  /*2b40*/  BSYNC B0 ;  /* 0x0000000000007941 */ /* 0x000fea0003800000 */
.L_x_1718:
[----:B0-----:R-:W2:Y:S01]  /*2b50*/  LDL.LU R16, [R1+0x4c] ;  /* 0x00004c0001107983 */ /* 0x001ea20000300800 */
[----:B------:R-:W-:Y:S01]  /*2b60*/  SHF.L.U32 R14, R2, 0x3, RZ ;  /* 0x00000003020e7819 */ /* 0x000fe200000006ff */
[----:B------:R-:W0:Y:S01]  /*2b70*/  S2UR UR7, SR_CgaCtaId ;  /* 0x00000000000779c3 */ /* 0x000e220000008800 */
[----:B------:R-:W-:Y:S01]  /*2b80*/  UMOV UR6, 0x400 ;  /* 0x0000040000067882 */ /* 0x000fe20000000000 */
[----:B------:R-:W2:Y:S01]  /*2b90*/  LDL.LU R15, [R1+0x10] ;  /* 0x00001000010f7983 */ /* 0x000ea20000300800 */
[----:B------:R-:W-:-:S03]  /*2ba0*/  ULDC.64 UR12, c[0x0][0x210] ;  /* 0x00008400000c7ab9 */ /* 0x000fc60000000a00 */
[----:B------:R-:W3:Y:S04]  /*2bb0*/  LDL.LU R19, [R1] ;  /* 0x0000000001137983 */ /* 0x000ee80000300800 */
[----:B------:R-:W4:Y:S04]  /*2bc0*/  LDL.LU R18, [R1+0x18] ;  /* 0x0000180001127983 */ /* 0x000f280000300800 */
[----:B------:R-:W5:Y:S04]  /*2bd0*/  LDL.LU R40, [R1+0x54] ;  /* 0x0000540001287983 */ /* 0x000f680000300800 */
[----:B------:R-:W-:Y:S04]  /*2be0*/  STL [R1+0x154], R5 ;  /* 0x0001540501007387 */ /* 0x000fe80000100800 */
[----:B------:R1:W-:Y:S04]  /*2bf0*/  STL [R1+0x150], R6 ;  /* 0x0001500601007387 */ /* 0x0003e80000100800 */
[----:B------:R0:W-:Y:S04]  /*2c00*/  STL [R1+0x118], R3 ;  /* 0x0001180301007387 */ /* 0x0001e80000100800 */
[----:B------:R0:W-:Y:S04]  /*2c10*/  STL [R1+0x11c], R2 ;  /* 0x00011c0201007387 */ /* 0x0001e80000100800 */
[----:B------:R-:W5:Y:S04]  /*2c20*/  LDL.LU R25, [R1+0x78] ;  /* 0x0000780001197983 */ /* 0x000f680000300800 */
[----:B------:R-:W5:Y:S04]  /*2c30*/  LDL.LU R24, [R1+0x80] ;  /* 0x0000800001187983 */ /* 0x000f680000300800 */
[----:B------:R-:W5:Y:S04]  /*2c40*/  LDL.LU R26, [R1+0x84] ;  /* 0x00008400011a7983 */ /* 0x000f680000300800 */
[----:B------:R-:W5:Y:S04]  /*2c50*/  LDL.LU R31, [R1+0x88] ;  /* 0x00008800011f7983 */ /* 0x000f680000300800 */
[----:B-1----:R-:W5:Y:S04]  /*2c60*/  LDL.LU R6, [R1+0x8c] ;  /* 0x00008c0001067983 */ /* 0x002f680000300800 */
[----:B------:R-:W5:Y:S04]  /*2c70*/  LDL.LU R5, [R1+0x94] ;  /* 0x0000940001057983 */ /* 0x000f680000300800 */
[----:B------:R-:W5:Y:S04]  /*2c80*/  LDL.LU R27, [R1+0xa0] ;  /* 0x0000a000011b7983 */ /* 0x000f680000300800 */
[----:B------:R-:W5:Y:S04]  /*2c90*/  LDL.LU R29, [R1+0xa4] ;  /* 0x0000a400011d7983 */ /* 0x000f680000300800 */
[----:B0-----:R-:W5:Y:S04]  /*2ca0*/  LDL.LU R3, [R1+0xa8] ;  /* 0x0000a80001037983 */ /* 0x001f680000300800 */
[----:B------:R-:W5:Y:S01]  /*2cb0*/  LDL.LU R2, [R1+0xac] ;  /* 0x0000ac0001027983 */ /* 0x000f620000300800 */
[----:B------:R-:W-:-:S04]  /*2cc0*/  LOP3.LUT R14, R14, 0x8, RZ, 0xc0, !PT ;  /* 0x000000080e0e7812 */ /* 0x000fc800078ec0ff */
[----:B------:R-:W-:Y:S01]  /*2cd0*/  IADD3 R14, RZ, -R14, RZ ;  /* 0x8000000eff0e7210 */ /* 0x000fe20007ffe0ff */
[----:B------:R-:W-:-:S03]  /*2ce0*/  UIADD3 UR6, UR6, 0xc80, URZ ;  /* 0x00000c8006067890 */ /* 0x000fc6000fffe03f */
[----:B------:R-:W-:Y:S01]  /*2cf0*/  MOV R17, R14 ;  /* 0x0000000e00117202 */ /* 0x000fe20000000f00 */
[----:B------:R-:W-:Y:S01]  /*2d00*/  ULEA UR6, UR7, UR6, 0x18 ;  /* 0x0000000607067291 */ /* 0x000fe2000f8ec03f */
[----:B--2---:R-:W-:-:S05]  /*2d10*/  IMAD R16, R15, 0x50, R16 ;  /* 0x000000500f107824 */ /* 0x004fca00078e0210 */
[----:B------:R-:W-:-:S05]  /*2d20*/  SHF.L.U32 R16, R16, 0x2, RZ ;  /* 0x0000000210107819 */ /* 0x000fca00000006ff */
[----:B------:R-:W-:-:S05]  /*2d30*/  IMAD.WIDE.U32 R14, R16, -0x33333333, RZ ;  /* 0xcccccccd100e7825 */ /* 0x000fca00078e00ff */
[----:B------:R-:W-:-:S04]  /*2d40*/  LEA.HI R14, R15, R17, RZ, 0x1b ;  /* 0x000000110f0e7211 */ /* 0x000fc800078fd8ff */
[----:B------:R-:W-:Y:S01]  /*2d50*/  LEA R14, R14, UR6, 0x3 ;  /* 0x000000060e0e7c11 */ /* 0x000fe2000f8e18ff */
[----:B------:R-:W-:-:S05]  /*2d60*/  ULDC UR6, c[0x0][0x230] ;  /* 0x00008c0000067ab9 */ /* 0x000fca0000000800 */
[----:B------:R-:W0:Y:S01]  /*2d70*/  LDS.64 R14, [R14] ;  /* 0x000000000e0e7984 */ /* 0x000e220000000a00 */
[----:B------:R-:W-:-:S03]  /*2d80*/  SHF.R.S32.HI R17, RZ, 0x1f, R16 ;  /* 0x0000001fff117819 */ /* 0x000fc60000011410 */
[----:B---3--:R-:W-:-:S05]  /*2d90*/  IMAD.WIDE.U32 R16, R19, 0xa0000, R16 ;  /* 0x000a000013107825 */ /* 0x008fca00078e0010 */
[----:B----4-:R-:W-:Y:S02]  /*2da0*/  IADD3 R17, R18, R17, RZ ;  /* 0x0000001112117210 */ /* 0x010fe40007ffe0ff */
[----:B------:R-:W-:-:S04]  /*2db0*/  IADD3 R4, P0, R4, R16, RZ ;  /* 0x0000001004047210 */ /* 0x000fc80007f1e0ff */
[----:B------:R-:W-:Y:S02]  /*2dc0*/  IADD3.X R19, RZ, R17, RZ, P0, !PT ;  /* 0x00000011ff137210 */ /* 0x000fe400007fe4ff */
[C---:B------:R-:W-:Y:S02]  /*2dd0*/  LEA R18, P0, R4.reuse, UR12, 0x1 ;  /* 0x0000000c04127c11 */ /* 0x040fe4000f8008ff */
[-C--:B-----5:R-:W-:Y:S02]  /*2de0*/  IADD3 R25, P1, R25, R16.reuse, RZ ;  /* 0x0000001019197210 */ /* 0x0a0fe40007f3e0ff */
[----:B------:R-:W-:Y:S02]  /*2df0*/  LEA.HI.X R19, R4, UR13, R19, 0x1, P0 ;  /* 0x0000000d04137c11 */ /* 0x000fe400080f0c13 */
[-C--:B------:R-:W-:Y:S02]  /*2e00*/  IADD3 R40, P0, R40, R16.reuse, RZ ;  /* 0x0000001028287210 */ /* 0x080fe40007f1e0ff */
[----:B------:R-:W-:-:S02]  /*2e10*/  IADD3 R46, P3, R24, R16, RZ ;  /* 0x00000010182e7210 */ /* 0x000fc40007f7e0ff */
[-C--:B------:R-:W-:Y:S01]  /*2e20*/  IADD3 R4, P5, R5, R16.reuse, RZ ;  /* 0x0000001005047210 */ /* 0x080fe20007fbe0ff */
[----:B------:R1:W-:Y:S01]  /*2e30*/  STL [R1+0x158], R40 ;  /* 0x0001582801007387 */ /* 0x0003e20000100800 */
[----:B------:R-:W-:Y:S01]  /*2e40*/  IADD3 R47, P6, R31, R16, RZ ;  /* 0x000000101f2f7210 */ /* 0x000fe20007fde0ff */
[----:B0-----:R-:W-:-:S04]  /*2e50*/  FADD.FTZ R15, R15, UR6 ;  /* 0x000000060f0f7e21 */ /* 0x001fc80008010000 */
[----:B------:R0:W2:Y:S01]  /*2e60*/  MUFU.RSQ R24, R15 ;  /* 0x0000000f00187308 */ /* 0x0000a20000001400 */
[----:B------:R3:W-:Y:S01]  /*2e70*/  STL [R1+0x15c], R25 ;  /* 0x00015c1901007387 */ /* 0x0007e20000100800 */
[-C--:B------:R-:W-:Y:S02]  /*2e80*/  IADD3 R26, P2, R26, R16.reuse, RZ ;  /* 0x000000101a1a7210 */ /* 0x080fe40007f5e0ff */
[-C--:B------:R-:W-:Y:S02]  /*2e90*/  IADD3.X R5, RZ, R17.reuse, RZ, P6, !PT ;  /* 0x00000011ff057210 */ /* 0x080fe400037fe4ff */
[----:B0-----:R-:W-:Y:S02]  /*2ea0*/  IADD3 R15, P4, R6, R16, RZ ;  /* 0x00000010060f7210 */ /* 0x001fe40007f9e0ff */
[-C--:B------:R-:W-:Y:S02]  /*2eb0*/  IADD3.X R6, RZ, R17.reuse, RZ, P3, !PT ;  /* 0x00000011ff067210 */ /* 0x080fe40001ffe4ff */
[----:B-1----:R-:W-:-:S02]  /*2ec0*/  IADD3.X R40, RZ, R17, RZ, P4, !PT ;  /* 0x00000011ff287210 */ /* 0x002fc400027fe4ff */
[----:B---3--:R-:W-:Y:S02]  /*2ed0*/  IADD3.X R25, RZ, R17, RZ, P5, !PT ;  /* 0x00000011ff197210 */ /* 0x008fe40002ffe4ff */
[-C--:B------:R-:W-:Y:S02]  /*2ee0*/  IADD3 R27, P3, R27, R16.reuse, RZ ;  /* 0x000000101b1b7210 */ /* 0x080fe40007f7e0ff */
[-C--:B------:R-:W-:Y:S02]  /*2ef0*/  IADD3 R29, P4, R29, R16.reuse, RZ ;  /* 0x000000101d1d7210 */ /* 0x080fe40007f9e0ff */
[-C--:B------:R-:W-:Y:S02]  /*2f00*/  IADD3 R31, P5, R3, R16.reuse, RZ ;  /* 0x00000010031f7210 */ /* 0x080fe40007fbe0ff */
[----:B------:R-:W-:Y:S02]  /*2f10*/  IADD3 R16, P6, R2, R16, RZ ;  /* 0x0000001002107210 */ /* 0x000fe40007fde0ff */
[----:B------:R-:W3:Y:S01]  /*2f20*/  LDL.LU R2, [R1+0xc] ;  /* 0x00000c0001027983 */ /* 0x000ee20000300800 */
[----:B------:R-:W-:-:S02]  /*2f30*/  SHF.L.U32 R44, R44, 0x10, RZ ;  /* 0x000000102c2c7819 */ /* 0x000fc400000006ff */
[----:B------:R-:W-:Y:S01]  /*2f40*/  SHF.L.U32 R20, R20, 0x10, RZ ;  /* 0x0000001014147819 */ /* 0x000fe200000006ff */
[----:B------:R-:W4:Y:S02]  /*2f50*/  LDL.LU R3, [R1+0x4] ;  /* 0x0000040001037983 */ /* 0x000f240000300800 */
[----:B------:R-:W-:Y:S01]  /*2f60*/  FADD.FTZ R44, -R14, R44 ;  /* 0x0000002c0e2c7221 */ /* 0x000fe20000010100 */
[----:B------:R-:W-:-:S03]  /*2f70*/  SHF.L.U32 R22, R22, 0x10, RZ ;  /* 0x0000001016167819 */ /* 0x000fc600000006ff */
[----:B--2---:R-:W-:-:S04]  /*2f80*/  FMUL.FTZ R44, R24, R44 ;  /* 0x0000002c182c7220 */ /* 0x004fc80000410000 */
[----:B------:R-:W-:-:S04]  /*2f90*/  FFMA.FTZ R44, R44, R20, R22 ;  /* 0x000000142c2c7223 */ /* 0x000fc80000010016 */
[----:B------:R-:W-:-:S06]  /*2fa0*/  FMUL.FTZ R49, R44, -1.4426950216293334961 ;  /* 0xbfb8aa3b2c317820 */ /* 0x000fcc0000410000 */
[----:B------:R-:W0:Y:S02]  /*2fb0*/  MUFU.EX2 R49, R49 ;  /* 0x0000003100317308 */ /* 0x000e240000000800 */
[----:B0-----:R-:W-:-:S06]  /*2fc0*/  FADD.FTZ R49, R49, 1 ;  /* 0x3f80000031317421 */ /* 0x001fcc0000010000 */
[----:B------:R-:W0:Y:S02]  /*2fd0*/  MUFU.RCP R49, R49 ;  /* 0x0000003100317308 */ /* 0x000e240000001000 */
[----:B0-----:R-:W-:Y:S01]  /*2fe0*/  FMUL.FTZ R49, R44, R49 ;  /* 0x000000312c317220 */ /* 0x001fe20000410000 */
[----:B------:R-:W-:Y:S01]  /*2ff0*/  FADD.FTZ R0, R0, -R14 ;  /* 0x8000000e00007221 */ /* 0x000fe20000010000 */
[----:B------:R-:W-:Y:S02]  /*3000*/  SHF.L.U32 R12, R12, 0x10, RZ ;  /* 0x000000100c0c7819 */ /* 0x000fe400000006ff */
[----:B------:R-:W-:Y:S01]  /*3010*/  SHF.L.U32 R10, R10, 0x10, RZ ;  /* 0x000000100a0a7819 */ /* 0x000fe200000006ff */
[----:B------:R-:W-:-:S04]  /*3020*/  FMUL.FTZ R0, R0, R24 ;  /* 0x0000001800007220 */ /* 0x000fc80000410000 */
[----:B------:R-:W-:Y:S01]  /*3030*/  FFMA.FTZ R0, R0, R12, R10 ;  /* 0x0000000c00007223 */ /* 0x000fe2000001000a */
[----:B------:R-:W-:Y:S01]  /*3040*/  FADD.FTZ R60, R60, -R14 ;  /* 0x8000000e3c3c7221 */ /* 0x000fe20000010000 */
[----:B------:R-:W-:Y:S02]  /*3050*/  SHF.L.U32 R45, R45, 0x10, RZ ;  /* 0x000000102d2d7819 */ /* 0x000fe400000006ff */
[----:B------:R-:W-:Y:S01]  /*3060*/  FMUL.FTZ R48, R0, -1.4426950216293334961 ;  /* 0xbfb8aa3b00307820 */ /* 0x000fe20000410000 */
[----:B------:R-:W-:Y:S01]  /*3070*/  SHF.L.U32 R13, R13, 0x10, RZ ;  /* 0x000000100d0d7819 */ /* 0x000fe200000006ff */
[----:B------:R-:W-:Y:S01]  /*3080*/  FMUL.FTZ R60, R24, R60 ;  /* 0x0000003c183c7220 */ /* 0x000fe20000410000 */
[----:B------:R-:W-:Y:S01]  /*3090*/  SHF.L.U32 R11, R11, 0x10, RZ ;  /* 0x000000100b0b7819 */ /* 0x000fe200000006ff */
[----:B------:R-:W-:Y:S02]  /*30a0*/  FADD.FTZ R50, -R14, R45 ;  /* 0x0000002d0e327221 */ /* 0x000fe40000010100 */
[----:B------:R-:W0:Y:S01]  /*30b0*/  MUFU.EX2 R48, R48 ;  /* 0x0000003000307308 */ /* 0x000e220000000800 */
[----:B------:R-:W-:Y:S01]  /*30c0*/  SHF.L.U32 R21, R21, 0x10, RZ ;  /* 0x0000001015157819 */ /* 0x000fe200000006ff */
[----:B------:R-:W-:Y:S01]  /*30d0*/  FFMA.FTZ R45, R60, R13, R11 ;  /* 0x0000000d3c2d7223 */ /* 0x000fe2000001000b */
[----:B------:R-:W-:Y:S01]  /*30e0*/  SHF.L.U32 R23, R23, 0x10, RZ ;  /* 0x0000001017177819 */ /* 0x000fe200000006ff */
[----:B------:R-:W-:-:S02]  /*30f0*/  FMUL.FTZ R50, R24, R50 ;  /* 0x0000003218327220 */ /* 0x000fc40000410000 */
[----:B------:R-:W-:Y:S02]  /*3100*/  FMUL.FTZ R60, R45, -1.4426950216293334961 ;  /* 0xbfb8aa3b2d3c7820 */ /* 0x000fe40000410000 */
[----:B------:R-:W-:-:S04]  /*3110*/  FFMA.FTZ R51, R50, R21, R23 ;  /* 0x0000001532337223 */ /* 0x000fc80000010017 */
[----:B------:R-:W-:Y:S01]  /*3120*/  FMUL.FTZ R50, R51, -1.4426950216293334961 ;  /* 0xbfb8aa3b33327820 */ /* 0x000fe20000410000 */
[----:B------:R-:W1:Y:S01]  /*3130*/  MUFU.EX2 R60, R60 ;  /* 0x0000003c003c7308 */ /* 0x000e620000000800 */
[----:B0-----:R-:W-:-:S07]  /*3140*/  FADD.FTZ R48, R48, 1 ;  /* 0x3f80000030307421 */ /* 0x001fce0000010000 */
[----:B------:R-:W-:Y:S01]  /*3150*/  MUFU.EX2 R50, R50 ;  /* 0x0000003200327308 */ /* 0x000fe20000000800 */
[----:B------:R-:W-:-:S07]  /*3160*/  FADD.FTZ R61, R59, -R14 ;  /* 0x8000000e3b3d7221 */ /* 0x000fce0000010000 */
[----:B------:R-:W0:Y:S01]  /*3170*/  MUFU.RCP R48, R48 ;  /* 0x0000003000307308 */ /* 0x000e220000001000 */
[----:B-1----:R-:W-:Y:S01]  /*3180*/  FADD.FTZ R60, R60, 1 ;  /* 0x3f8000003c3c7421 */ /* 0x002fe20000010000 */
[----:B------:R-:W-:Y:S01]  /*3190*/  FMUL.FTZ R61, R24, R61 ;  /* 0x0000003d183d7220 */ /* 0x000fe20000410000 */
[----:B---3--:R-:W-:Y:S02]  /*31a0*/  FADD.FTZ R44, R2, -R14 ;  /* 0x8000000e022c7221 */ /* 0x008fe40000010000 */
[----:B------:R-:W2:Y:S03]  /*31b0*/  LDL.LU R2, [R1+0x14] ;  /* 0x0000140001027983 */ /* 0x000ea60000300800 */
[----:B------:R1:W-:Y:S01]  /*31c0*/  MUFU.RCP R59, R60 ;  /* 0x0000003c003b7308 */ /* 0x0003e20000001000 */
[----:B0-----:R-:W-:Y:S01]  /*31d0*/  FMUL.FTZ R48, R0, R48 ;  /* 0x0000003000307220 */ /* 0x001fe20000410000 */
[----:B-1----:R-:W-:Y:S01]  /*31e0*/  FADD.FTZ R60, R50, 1 ;  /* 0x3f800000323c7421 */ /* 0x002fe20000010000 */
[----:B------:R-:W-:-:S04]  /*31f0*/  FFMA.FTZ R50, R12, R61, R10 ;  /* 0x0000003d0c327223 */ /* 0x000fc8000001000a */
[----:B------:R-:W-:-:S06]  /*3200*/  FMUL.FTZ R0, R50, -1.4426950216293334961 ;  /* 0xbfb8aa3b32007820 */ /* 0x000fcc0000410000 */
[----:B------:R-:W0:Y:S08]  /*3210*/  MUFU.EX2 R0, R0 ;  /* 0x0000000000007308 */ /* 0x000e300000000800 */
[----:B------:R-:W1:Y:S01]  /*3220*/  MUFU.RCP R60, R60 ;  /* 0x0000003c003c7308 */ /* 0x000e620000001000 */
[----:B------:R-:W-:Y:S02]  /*3230*/  SHF.L.U32 R42, R42, 0x10, RZ ;  /* 0x000000102a2a7819 */ /* 0x000fe400000006ff */
[----:B------:R-:W-:Y:S01]  /*3240*/  SHF.L.U32 R43, R43, 0x10, RZ ;  /* 0x000000102b2b7819 */ /* 0x000fe200000006ff */
[----:B0-----:R-:W-:-:S02]  /*3250*/  FADD.FTZ R0, R0, 1 ;  /* 0x3f80000000007421 */ /* 0x001fc40000010000 */
[----:B------:R-:W-:Y:S01]  /*3260*/  FADD.FTZ R42, -R14, R42 ;  /* 0x0000002a0e2a7221 */ /* 0x000fe20000010100 */
[----:B------:R-:W-:-:S03]  /*3270*/  FMUL.FTZ R59, R45, R59 ;  /* 0x0000003b2d3b7220 */ /* 0x000fc60000410000 */
[----:B------:R-:W0:Y:S01]  /*3280*/  MUFU.RCP R0, R0 ;  /* 0x0000000000007308 */ /* 0x000e220000001000 */
[C---:B------:R-:W-:Y:S01]  /*3290*/  FMUL.FTZ R42, R24.reuse, R42 ;  /* 0x0000002a182a7220 */ /* 0x040fe20000410000 */
[----:B-1----:R-:W-:Y:S01]  /*32a0*/  FMUL.FTZ R60, R51, R60 ;  /* 0x0000003c333c7220 */ /* 0x002fe20000410000 */
[----:B------:R-:W-:Y:S01]  /*32b0*/  FMUL.FTZ R51, R24, R44 ;  /* 0x0000002c18337220 */ /* 0x000fe20000410000 */
[----:B------:R-:W-:Y:S01]  /*32c0*/  FADD.FTZ R45, -R14, R43 ;  /* 0x0000002b0e2d7221 */ /* 0x000fe20000010100 */
[----:B------:R-:W-:Y:S01]  /*32d0*/  FADD.FTZ R61, R58, -R14 ;  /* 0x8000000e3a3d7221 */ /* 0x000fe20000010000 */
[----:B------:R-:W-:Y:S01]  /*32e0*/  FFMA.FTZ R42, R20, R42, R22 ;  /* 0x0000002a142a7223 */ /* 0x000fe20000010016 */
[----:B------:R-:W-:Y:S01]  /*32f0*/  FFMA.FTZ R43, R13, R51, R11 ;  /* 0x000000330d2b7223 */ /* 0x000fe2000001000b */
[C---:B------:R-:W-:Y:S01]  /*3300*/  FMUL.FTZ R51, R24.reuse, R45 ;  /* 0x0000002d18337220 */ /* 0x040fe20000410000 */
[----:B------:R-:W-:Y:S01]  /*3310*/  FMUL.FTZ R61, R24, R61 ;  /* 0x0000003d183d7220 */ /* 0x000fe20000410000 */
[----:B------:R-:W-:-:S02]  /*3320*/  FMUL.FTZ R44, R42, -1.4426950216293334961 ;  /* 0xbfb8aa3b2a2c7820 */ /* 0x000fc40000410000 */
[----:B------:R-:W-:Y:S01]  /*3330*/  FFMA.FTZ R51, R21, R51, R23 ;  /* 0x0000003315337223 */ /* 0x000fe20000010017 */
[----:B------:R-:W-:Y:S01]  /*3340*/  FFMA.FTZ R61, R12, R61, R10 ;  /* 0x0000003d0c3d7223 */ /* 0x000fe2000001000a */
[----:B------:R-:W-:Y:S02]  /*3350*/  FMUL.FTZ R45, R43, -1.4426950216293334961 ;  /* 0xbfb8aa3b2b2d7820 */ /* 0x000fe40000410000 */
[----:B------:R-:W-:Y:S01]  /*3360*/  FMUL.FTZ R58, R51, -1.4426950216293334961 ;  /* 0xbfb8aa3b333a7820 */ /* 0x000fe20000410000 */
[----:B0-----:R-:W-:Y:S01]  /*3370*/  FMUL.FTZ R50, R50, R0 ;  /* 0x0000000032327220 */ /* 0x001fe20000410000 */
[----:B------:R-:W0:Y:S01]  /*3380*/  MUFU.EX2 R44, R44 ;  /* 0x0000002c002c7308 */ /* 0x000e220000000800 */
[----:B------:R-:W-:-:S07]  /*3390*/  FMUL.FTZ R0, R61, -1.4426950216293334961 ;  /* 0xbfb8aa3b3d007820 */ /* 0x000fce0000410000 */
[----:B------:R-:W1:Y:S08]  /*33a0*/  MUFU.EX2 R45, R45 ;  /* 0x0000002d002d7308 */ /* 0x000e700000000800 */
[----:B------:R-:W3:Y:S08]  /*33b0*/  MUFU.EX2 R58, R58 ;  /* 0x0000003a003a7308 */ /* 0x000ef00000000800 */
[----:B------:R-:W5:Y:S01]  /*33c0*/  MUFU.EX2 R0, R0 ;  /* 0x0000000000007308 */ /* 0x000f620000000800 */
[----:B0-----:R-:W-:Y:S01]  /*33d0*/  FADD.FTZ R44, R44, 1 ;  /* 0x3f8000002c2c7421 */ /* 0x001fe20000010000 */
[----:B-1----:R-:W-:-:S06]  /*33e0*/  FADD.FTZ R45, R45, 1 ;  /* 0x3f8000002d2d7421 */ /* 0x002fcc0000010000 */
[----:B------:R-:W0:Y:S01]  /*33f0*/  MUFU.RCP R44, R44 ;  /* 0x0000002c002c7308 */ /* 0x000e220000001000 */
[----:B---3--:R-:W-:Y:S01]  /*3400*/  FADD.FTZ R58, R58, 1 ;  /* 0x3f8000003a3a7421 */ /* 0x008fe20000010000 */
[----:B-----5:R-:W-:-:S06]  /*3410*/  FADD.FTZ R0, R0, 1 ;  /* 0x3f80000000007421 */ /* 0x020fcc0000010000 */
[----:B------:R-:W1:Y:S08]  /*3420*/  MUFU.RCP R45, R45 ;  /* 0x0000002d002d7308 */ /* 0x000e700000001000 */
[----:B------:R-:W3:Y:S08]  /*3430*/  MUFU.RCP R58, R58 ;  /* 0x0000003a003a7308 */ /* 0x000ef00000001000 */
[----:B------:R-:W5:Y:S01]  /*3440*/  MUFU.RCP R0, R0 ;  /* 0x0000000000007308 */ /* 0x000f620000001000 */
[----:B------:R4:W-:Y:S02]  /*3450*/  STL [R1+0xe0], R50 ;  /* 0x0000e03201007387 */ /* 0x0009e40000100800 */
[----:B----4-:R-:W-:Y:S01]  /*3460*/  SHF.L.U32 R50, R3, 0x10, RZ ;  /* 0x0000001003327819 */ /* 0x010fe200000006ff */
[----:B0-----:R-:W-:Y:S01]  /*3470*/  FMUL.FTZ R3, R42, R44 ;  /* 0x0000002c2a037220 */ /* 0x001fe20000410000 */
[----:B-1----:R-:W-:Y:S01]  /*3480*/  FMUL.FTZ R44, R43, R45 ;  /* 0x0000002d2b2c7220 */ /* 0x002fe20000410000 */
[----:B---3--:R-:W-:-:S03]  /*3490*/  FMUL.FTZ R43, R51, R58 ;  /* 0x0000003a332b7220 */ /* 0x008fc60000410000 */
[----:B------:R5:W-:Y:S04]  /*34a0*/  STL [R1+0xd8], R3 ;  /* 0x0000d80301007387 */ /* 0x000be80000100800 */
[----:B------:R-:W-:Y:S01]  /*34b0*/  STL [R1+0xd4], R44 ;  /* 0x0000d42c01007387 */ /* 0x000fe20000100800 */
[----:B-----5:R-:W-:-:S03]  /*34c0*/  FMUL.FTZ R3, R61, R0 ;  /* 0x000000003d037220 */ /* 0x020fc60000410000 */
[----:B------:R-:W-:Y:S04]  /*34d0*/  STL [R1+0xcc], R43 ;  /* 0x0000cc2b01007387 */ /* 0x000fe80000100800 */
[----:B------:R0:W-:Y:S04]  /*34e0*/  STL [R1+0xd0], R3 ;  /* 0x0000d00301007387 */ /* 0x0001e80000100800 */
[----:B0-----:R-:W3:Y:S01]  /*34f0*/  LDL.LU R3, [R1+0x34] ;  /* 0x0000340001037983 */ /* 0x001ee20000300800 */
[----:B--2---:R-:W-:-:S03]  /*3500*/  FADD.FTZ R0, R2, -R14 ;  /* 0x8000000e02007221 */ /* 0x004fc60000010000 */
[----:B------:R-:W2:Y:S01]  /*3510*/  LDL.LU R2, [R1+0x30] ;  /* 0x0000300001027983 */ /* 0x000ea20000300800 */
[----:B------:R-:W-:-:S04]  /*3520*/  FADD.FTZ R50, -R14, R50 ;  /* 0x000000320e327221 */ /* 0x000fc80000010100 */
[----:B------:R-:W-:-:S04]  /*3530*/  FMUL.FTZ R50, R24, R50 ;  /* 0x0000003218327220 */ /* 0x000fc80000410000 */
[----:B------:R-:W-:-:S04]  /*3540*/  FFMA.FTZ R50, R20, R50, R22 ;  /* 0x0000003214327223 */ /* 0x000fc80000010016 */
[----:B------:R-:W-:-:S06]  /*3550*/  FMUL.FTZ R42, R50, -1.4426950216293334961 ;  /* 0xbfb8aa3b322a7820 */ /* 0x000fcc0000410000 */
[----:B------:R-:W0:Y:S01]  /*3560*/  MUFU.EX2 R42, R42 ;  /* 0x0000002a002a7308 */ /* 0x000e220000000800 */
[----:B------:R-:W-:Y:S01]  /*3570*/  SHF.L.U32 R43, R41, 0x10, RZ ;  /* 0x00000010292b7819 */ /* 0x000fe200000006ff */
[----:B------:R-:W-:Y:S01]  /*3580*/  FMUL.FTZ R41, R24, R0 ;  /* 0x0000000018297220 */ /* 0x000fe20000410000 */
[----:B------:R-:W-:-:S03]  /*3590*/  SHF.L.U32 R51, R38, 0x10, RZ ;  /* 0x0000001026337819 */ /* 0x000fc600000006ff */
[----:B------:R-:W-:Y:S01]  /*35a0*/  FADD.FTZ R43, -R14, R43 ;  /* 0x0000002b0e2b7221 */ /* 0x000fe20000010100 */
[----:B0-----:R-:W-:-:S06]  /*35b0*/  FADD.FTZ R0, R42, 1 ;  /* 0x3f8000002a007421 */ /* 0x001fcc0000010000 */
[----:B------:R-:W0:Y:S01]  /*35c0*/  MUFU.RCP R0, R0 ;  /* 0x0000000000007308 */ /* 0x000e220000001000 */
[----:B------:R-:W-:Y:S01]  /*35d0*/  FMUL.FTZ R43, R24, R43 ;  /* 0x0000002b182b7220 */ /* 0x000fe20000410000 */
[----:B------:R-:W-:Y:S01]  /*35e0*/  FADD.FTZ R57, R57, -R14 ;  /* 0x8000000e39397221 */ /* 0x000fe20000010000 */
[----:B------:R-:W-:Y:S01]  /*35f0*/  FADD.FTZ R51, -R14, R51 ;  /* 0x000000330e337221 */ /* 0x000fe20000010100 */
[----:B------:R-:W-:Y:S01]  /*3600*/  FFMA.FTZ R41, R13, R41, R11 ;  /* 0x000000290d297223 */ /* 0x000fe2000001000b */
[----:B------:R-:W-:Y:S01]  /*3610*/  FFMA.FTZ R43, R21, R43, R23 ;  /* 0x0000002b152b7223 */ /* 0x000fe20000010017 */
[C---:B------:R-:W-:Y:S01]  /*3620*/  FMUL.FTZ R44, R24.reuse, R57 ;  /* 0x00000039182c7220 */ /* 0x040fe20000410000 */
[----:B------:R-:W-:Y:S01]  /*3630*/  FMUL.FTZ R51, R24, R51 ;  /* 0x0000003318337220 */ /* 0x000fe20000410000 */
[----:B------:R-:W-:Y:S01]  /*3640*/  FMUL.FTZ R38, R41, -1.4426950216293334961 ;  /* 0xbfb8aa3b29267820 */ /* 0x000fe20000410000 */
[----:B------:R-:W-:Y:S01]  /*3650*/  FMUL.FTZ R42, R43, -1.4426950216293334961 ;  /* 0xbfb8aa3b2b2a7820 */ /* 0x000fe20000410000 */
[----:B------:R-:W-:Y:S01]  /*3660*/  FFMA.FTZ R44, R12, R44, R10 ;  /* 0x0000002c0c2c7223 */ /* 0x000fe2000001000a */
[----:B------:R-:W-:Y:S01]  /*3670*/  FFMA.FTZ R51, R20, R51, R22 ;  /* 0x0000003314337223 */ /* 0x000fe20000010016 */
[----:B0-----:R-:W-:-:S02]  /*3680*/  FMUL.FTZ R0, R50, R0 ;  /* 0x0000000032007220 */ /* 0x001fc40000410000 */
[----:B------:R-:W0:Y:S01]  /*3690*/  MUFU.EX2 R38, R38 ;  /* 0x0000002600267308 */ /* 0x000e220000000800 */
[----:B------:R-:W-:Y:S02]  /*36a0*/  FMUL.FTZ R45, R44, -1.4426950216293334961 ;  /* 0xbfb8aa3b2c2d7820 */ /* 0x000fe40000410000 */
[----:B------:R1:W-:Y:S05]  /*36b0*/  STL [R1+0xc4], R0 ;  /* 0x0000c40001007387 */ /* 0x0003ea0000100800 */
[----:B------:R-:W4:Y:S01]  /*36c0*/  MUFU.EX2 R42, R42 ;  /* 0x0000002a002a7308 */ /* 0x000f220000000800 */
[----:B-1----:R-:W-:-:S07]  /*36d0*/  FMUL.FTZ R0, R51, -1.4426950216293334961 ;  /* 0xbfb8aa3b33007820 */ /* 0x002fce0000410000 */
[----:B------:R-:W1:Y:S08]  /*36e0*/  MUFU.EX2 R45, R45 ;  /* 0x0000002d002d7308 */ /* 0x000e700000000800 */
[----:B------:R-:W5:Y:S01]  /*36f0*/  MUFU.EX2 R0, R0 ;  /* 0x0000000000007308 */ /* 0x000f620000000800 */
[----:B0-----:R-:W-:Y:S01]  /*3700*/  FADD.FTZ R38, R38, 1 ;  /* 0x3f80000026267421 */ /* 0x001fe20000010000 */
[----:B----4-:R-:W-:-:S06]  /*3710*/  FADD.FTZ R42, R42, 1 ;  /* 0x3f8000002a2a7421 */ /* 0x010fcc0000010000 */
[----:B------:R-:W0:Y:S01]  /*3720*/  MUFU.RCP R38, R38 ;  /* 0x0000002600267308 */ /* 0x000e220000001000 */
[----:B-1----:R-:W-:-:S07]  /*3730*/  FADD.FTZ R45, R45, 1 ;  /* 0x3f8000002d2d7421 */ /* 0x002fce0000010000 */
[----:B------:R-:W1:Y:S01]  /*3740*/  MUFU.RCP R42, R42 ;  /* 0x0000002a002a7308 */ /* 0x000e620000001000 */
[----:B-----5:R-:W-:-:S07]  /*3750*/  FADD.FTZ R0, R0, 1 ;  /* 0x3f80000000007421 */ /* 0x020fce0000010000 */
[----:B------:R-:W4:Y:S08]  /*3760*/  MUFU.RCP R45, R45 ;  /* 0x0000002d002d7308 */ /* 0x000f300000001000 */
[----:B------:R-:W5:Y:S01]  /*3770*/  MUFU.RCP R0, R0 ;  /* 0x0000000000007308 */ /* 0x000f620000001000 */
[----:B0-----:R-:W-:Y:S01]  /*3780*/  FMUL.FTZ R41, R41, R38 ;  /* 0x0000002629297220 */ /* 0x001fe20000410000 */
[----:B-1----:R-:W-:Y:S01]  /*3790*/  FMUL.FTZ R42, R43, R42 ;  /* 0x0000002a2b2a7220 */ /* 0x002fe20000410000 */
[----:B------:R-:W-:-:S03]  /*37a0*/  SHF.L.U32 R39, R39, 0x10, RZ ;  /* 0x0000001027277819 */ /* 0x000fc600000006ff */
[----:B------:R4:W-:Y:S02]  /*37b0*/  STL [R1+0xc0], R41 ;  /* 0x0000c02901007387 */ /* 0x0009e40000100800 */
[----:B------:R-:W-:Y:S02]  /*37c0*/  FADD.FTZ R39, -R14, R39 ;  /* 0x000000270e277221 */ /* 0x000fe40000010100 */
[----:B------:R5:W-:Y:S01]  /*37d0*/  STL [R1+0xb8], R42 ;  /* 0x0000b82a01007387 */ /* 0x000be20000100800 */
[----:B----4-:R-:W-:Y:S01]  /*37e0*/  FMUL.FTZ R41, R44, R45 ;  /* 0x0000002d2c297220 */ /* 0x010fe20000410000 */
[----:B-----5:R-:W-:-:S04]  /*37f0*/  FMUL.FTZ R42, R51, R0 ;  /* 0x00000000332a7220 */ /* 0x020fc80000410000 */
[----:B------:R0:W-:Y:S01]  /*3800*/  STL [R1+0xbc], R41 ;  /* 0x0000bc2901007387 */ /* 0x0001e20000100800 */
[----:B------:R-:W-:-:S03]  /*3810*/  FMUL.FTZ R0, R24, R39 ;  /* 0x0000002718007220 */ /* 0x000fc60000410000 */
[----:B------:R1:W-:Y:S01]  /*3820*/  STL [R1+0xb4], R42 ;  /* 0x0000b42a01007387 */ /* 0x0003e20000100800 */
[----:B---3--:R-:W-:-:S03]  /*3830*/  FADD.FTZ R39, R3, -R14 ;  /* 0x8000000e03277221 */ /* 0x008fc60000010000 */
[----:B------:R-:W3:Y:S01]  /*3840*/  LDL.LU R3, [R1+0x44] ;  /* 0x0000440001037983 */ /* 0x000ee20000300800 */
[----:B--2---:R-:W-:-:S03]  /*3850*/  FADD.FTZ R44, R2, -R14 ;  /* 0x8000000e022c7221 */ /* 0x004fc60000010000 */
[----:B------:R-:W2:Y:S01]  /*3860*/  LDL.LU R2, [R1+0x40] ;  /* 0x0000400001027983 */ /* 0x000ea20000300800 */
[----:B------:R-:W-:-:S04]  /*3870*/  FADD.FTZ R56, R56, -R14 ;  /* 0x8000000e38387221 */ /* 0x000fc80000010000 */
[----:B------:R-:W-:-:S04]  /*3880*/  FMUL.FTZ R56, R24, R56 ;  /* 0x0000003818387220 */ /* 0x000fc80000410000 */
[----:B------:R-:W-:-:S04]  /*3890*/  FFMA.FTZ R56, R13, R56, R11 ;  /* 0x000000380d387223 */ /* 0x000fc8000001000b */
[----:B------:R-:W-:-:S06]  /*38a0*/  FMUL.FTZ R38, R56, -1.4426950216293334961 ;  /* 0xbfb8aa3b38267820 */ /* 0x000fcc0000410000 */
[----:B------:R-:W0:Y:S01]  /*38b0*/  MUFU.EX2 R38, R38 ;  /* 0x0000002600267308 */ /* 0x000e220000000800 */
[----:B------:R-:W-:Y:S01]  /*38c0*/  FMUL.FTZ R39, R24, R39 ;  /* 0x0000002718277220 */ /* 0x000fe20000410000 */
[----:B0-----:R-:W-:Y:S01]  /*38d0*/  FADD.FTZ R41, R38, 1 ;  /* 0x3f80000026297421 */ /* 0x001fe20000010000 */
[----:B------:R-:W-:-:S05]  /*38e0*/  FFMA.FTZ R38, R21, R0, R23 ;  /* 0x0000000015267223 */ /* 0x000fca0000010017 */
[----:B------:R0:W4:Y:S02]  /*38f0*/  MUFU.RCP R0, R41 ;  /* 0x0000002900007308 */ /* 0x0001240000001000 */
[----:B0-----:R-:W-:-:S05]  /*3900*/  SHF.L.U32 R41, R36, 0x10, RZ ;  /* 0x0000001024297819 */ /* 0x001fca00000006ff */
[----:B------:R-:W-:Y:S01]  /*3910*/  FADD.FTZ R41, -R14, R41 ;  /* 0x000000290e297221 */ /* 0x000fe20000010100 */
[----:B------:R-:W-:-:S03]  /*3920*/  FMUL.FTZ R36, R38, -1.4426950216293334961 ;  /* 0xbfb8aa3b26247820 */ /* 0x000fc60000410000 */
[----:B-1----:R-:W-:Y:S01]  /*3930*/  FMUL.FTZ R42, R24, R41 ;  /* 0x00000029182a7220 */ /* 0x002fe20000410000 */
[----:B------:R-:W-:Y:S01]  /*3940*/  FFMA.FTZ R39, R12, R39, R10 ;  /* 0x000000270c277223 */ /* 0x000fe2000001000a */
[----:B------:R-:W-:Y:S02]  /*3950*/  FMUL.FTZ R44, R24, R44 ;  /* 0x0000002c182c7220 */ /* 0x000fe40000410000 */
[----:B------:R-:W-:Y:S01]  /*3960*/  FFMA.FTZ R42, R20, R42, R22 ;  /* 0x0000002a142a7223 */ /* 0x000fe20000010016 */
[----:B------:R-:W-:Y:S01]  /*3970*/  FMUL.FTZ R41, R39, -1.4426950216293334961 ;  /* 0xbfb8aa3b27297820 */ /* 0x000fe20000410000 */
[----:B------:R-:W0:Y:S01]  /*3980*/  MUFU.EX2 R36, R36 ;  /* 0x0000002400247308 */ /* 0x000e220000000800 */
[----:B------:R-:W-:Y:S01]  /*3990*/  FFMA.FTZ R44, R13, R44, R11 ;  /* 0x0000002c0d2c7223 */ /* 0x000fe2000001000b */
[----:B------:R-:W-:Y:S01]  /*39a0*/  FMUL.FTZ R43, R42, -1.4426950216293334961 ;  /* 0xbfb8aa3b2a2b7820 */ /* 0x000fe20000410000 */
[----:B----4-:R-:W-:Y:S02]  /*39b0*/  FMUL.FTZ R45, R56, R0 ;  /* 0x00000000382d7220 */ /* 0x010fe40000410000 */
[----:B------:R-:W-:-:S03]  /*39c0*/  FMUL.FTZ R0, R44, -1.4426950216293334961 ;  /* 0xbfb8aa3b2c007820 */ /* 0x000fc60000410000 */
[----:B------:R-:W1:Y:S08]  /*39d0*/  MUFU.EX2 R41, R41 ;  /* 0x0000002900297308 */ /* 0x000e700000000800 */
[----:B------:R-:W4:Y:S01]  /*39e0*/  MUFU.EX2 R43, R43 ;  /* 0x0000002b002b7308 */ /* 0x000f220000000800 */
[----:B0-----:R-:W-:-:S07]  /*39f0*/  FADD.FTZ R36, R36, 1 ;  /* 0x3f80000024247421 */ /* 0x001fce0000010000 */
[----:B------:R-:W0:Y:S01]  /*3a00*/  MUFU.EX2 R0, R0 ;  /* 0x0000000000007308 */ /* 0x000e220000000800 */
[----:B-1----:R-:W-:Y:S01]  /*3a10*/  FADD.FTZ R41, R41, 1 ;  /* 0x3f80000029297421 */ /* 0x002fe20000010000 */
[----:B------:R-:W-:-:S06]  /*3a20*/  SHF.L.U32 R37, R37, 0x10, RZ ;  /* 0x0000001025257819 */ /* 0x000fcc00000006ff */
[----:B------:R-:W1:Y:S01]  /*3a30*/  MUFU.RCP R36, R36 ;  /* 0x0000002400247308 */ /* 0x000e620000001000 */
[----:B----4-:R-:W-:Y:S01]  /*3a40*/  FADD.FTZ R43, R43, 1 ;  /* 0x3f8000002b2b7421 */ /* 0x010fe20000010000 */
[----:B------:R-:W-:-:S06]  /*3a50*/  FADD.FTZ R37, -R14, R37 ;  /* 0x000000250e257221 */ /* 0x000fcc0000010100 */
[----:B------:R-:W4:Y:S01]  /*3a60*/  MUFU.RCP R41, R41 ;  /* 0x0000002900297308 */ /* 0x000f220000001000 */
[----:B0-----:R-:W-:Y:S01]  /*3a70*/  FADD.FTZ R0, R0, 1 ;  /* 0x3f80000000007421 */ /* 0x001fe20000010000 */
[----:B------:R-:W-:-:S06]  /*3a80*/  FMUL.FTZ R37, R24, R37 ;  /* 0x0000002518257220 */ /* 0x000fcc0000410000 */
[----:B------:R-:W0:Y:S01]  /*3a90*/  MUFU.RCP R43, R43 ;  /* 0x0000002b002b7308 */ /* 0x000e220000001000 */
[----:B------:R-:W-:-:S07]  /*3aa0*/  FFMA.FTZ R37, R21, R37, R23 ;  /* 0x0000002515257223 */ /* 0x000fce0000010017 */
[----:B------:R-:W5:Y:S01]  /*3ab0*/  MUFU.RCP R0, R0 ;  /* 0x0000000000007308 */ /* 0x000f620000001000 */
[----:B-1----:R-:W-:Y:S01]  /*3ac0*/  FMUL.FTZ R38, R38, R36 ;  /* 0x0000002426267220 */ /* 0x002fe20000410000 */
[----:B------:R-:W-:Y:S01]  /*3ad0*/  FMUL.FTZ R36, R37, -1.4426950216293334961 ;  /* 0xbfb8aa3b25247820 */ /* 0x000fe20000410000 */
[----:B----4-:R-:W-:Y:S01]  /*3ae0*/  FMUL.FTZ R41, R39, R41 ;  /* 0x0000002927297220 */ /* 0x010fe20000410000 */
[----:B------:R-:W-:Y:S04]  /*3af0*/  STL [R1+0xb0], R45 ;  /* 0x0000b02d01007387 */ /* 0x000fe80000100800 */
[----:B------:R-:W1:Y:S01]  /*3b00*/  MUFU.EX2 R36, R36 ;  /* 0x0000002400247308 */ /* 0x000e620000000800 */
[----:B0-----:R-:W-:Y:S01]  /*3b10*/  FMUL.FTZ R39, R42, R43 ;  /* 0x0000002b2a277220 */ /* 0x001fe20000410000 */
[----:B------:R5:W-:Y:S04]  /*3b20*/  STL [R1+0xa8], R38 ;  /* 0x0000a82601007387 */ /* 0x000be80000100800 */
[----:B------:R-:W-:Y:S04]  /*3b30*/  STL [R1+0xac], R41 ;  /* 0x0000ac2901007387 */ /* 0x000fe80000100800 */
[----:B------:R-:W-:Y:S01]  /*3b40*/  STL [R1+0xa4], R39 ;  /* 0x0000a42701007387 */ /* 0x000fe20000100800 */
[----:B-----5:R-:W-:Y:S01]  /*3b50*/  FMUL.FTZ R38, R44, R0 ;  /* 0x000000002c267220 */ /* 0x020fe20000410000 */
[----:B---3--:R-:W-:-:S02]  /*3b60*/  FADD.FTZ R0, R3, -R14 ;  /* 0x8000000e03007221 */ /* 0x008fc40000010000 */
[----:B------:R-:W3:Y:S04]  /*3b70*/  LDL.LU R3, [R1+0x3c] ;  /* 0x00003c0001037983 */ /* 0x000ee80000300800 */
[----:B------:R0:W-:Y:S02]  /*3b80*/  STL [R1+0xa0], R38 ;  /* 0x0000a02601007387 */ /* 0x0001e40000100800 */
[----:B0-----:R-:W-:Y:S01]  /*3b90*/  SHF.L.U32 R38, R34, 0x10, RZ ;  /* 0x0000001022267819 */ /* 0x001fe200000006ff */
[----:B------:R-:W-:Y:S01]  /*3ba0*/  FMUL.FTZ R34, R24, R0 ;  /* 0x0000000018227220 */ /* 0x000fe20000410000 */
[----:B-1----:R-:W-:Y:S01]  /*3bb0*/  FADD.FTZ R0, R36, 1 ;  /* 0x3f80000024007421 */ /* 0x002fe20000010000 */
[----:B--2---:R-:W-:Y:S02]  /*3bc0*/  FADD.FTZ R36, R2, -R14 ;  /* 0x8000000e02247221 */ /* 0x004fe40000010000 */
[----:B------:R-:W2:Y:S03]  /*3bd0*/  LDL.LU R2, [R1+0x28] ;  /* 0x0000280001027983 */ /* 0x000ea60000300800 */
[----:B------:R-:W0:Y:S01]  /*3be0*/  MUFU.RCP R0, R0 ;  /* 0x0000000000007308 */ /* 0x000e220000001000 */
[----:B------:R-:W-:Y:S01]  /*3bf0*/  SHF.L.U32 R42, R35, 0x10, RZ ;  /* 0x00000010232a7819 */ /* 0x000fe200000006ff */
[----:B------:R-:W-:Y:S01]  /*3c00*/  FADD.FTZ R38, -R14, R38 ;  /* 0x000000260e267221 */ /* 0x000fe20000010100 */
[----:B------:R-:W-:-:S03]  /*3c10*/  FFMA.FTZ R34, R12, R34, R10 ;  /* 0x000000220c227223 */ /* 0x000fc6000001000a */
[----:B------:R-:W-:Y:S01]  /*3c20*/  FADD.FTZ R42, -R14, R42 ;  /* 0x0000002a0e2a7221 */ /* 0x000fe20000010100 */
[C---:B------:R-:W-:Y:S01]  /*3c30*/  FMUL.FTZ R38, R24.reuse, R38 ;  /* 0x0000002618267220 */ /* 0x040fe20000410000 */
[----:B------:R-:W-:Y:S01]  /*3c40*/  FMUL.FTZ R39, R24, R36 ;  /* 0x0000002418277220 */ /* 0x000fe20000410000 */
[----:B------:R-:W-:Y:S01]  /*3c50*/  FMUL.FTZ R35, R34, -1.4426950216293334961 ;  /* 0xbfb8aa3b22237820 */ /* 0x000fe20000410000 */
[----:B------:R-:W-:Y:S01]  /*3c60*/  FMUL.FTZ R42, R24, R42 ;  /* 0x0000002a182a7220 */ /* 0x000fe20000410000 */
[----:B------:R-:W-:Y:S01]  /*3c70*/  FFMA.FTZ R38, R20, R38, R22 ;  /* 0x0000002614267223 */ /* 0x000fe20000010016 */
[----:B------:R-:W-:Y:S02]  /*3c80*/  FFMA.FTZ R39, R13, R39, R11 ;  /* 0x000000270d277223 */ /* 0x000fe4000001000b */
[----:B------:R-:W-:Y:S01]  /*3c90*/  FFMA.FTZ R42, R21, R42, R23 ;  /* 0x0000002a152a7223 */ /* 0x000fe20000010017 */
[----:B------:R-:W-:Y:S01]  /*3ca0*/  FMUL.FTZ R36, R38, -1.4426950216293334961 ;  /* 0xbfb8aa3b26247820 */ /* 0x000fe20000410000 */
[----:B------:R-:W1:Y:S01]  /*3cb0*/  MUFU.EX2 R35, R35 ;  /* 0x0000002300237308 */ /* 0x000e620000000800 */
[----:B------:R-:W-:Y:S01]  /*3cc0*/  FMUL.FTZ R41, R39, -1.4426950216293334961 ;  /* 0xbfb8aa3b27297820 */ /* 0x000fe20000410000 */
[----:B0-----:R-:W-:Y:S01]  /*3cd0*/  FMUL.FTZ R37, R37, R0 ;  /* 0x0000000025257220 */ /* 0x001fe20000410000 */
[----:B------:R-:W-:-:S05]  /*3ce0*/  FMUL.FTZ R0, R42, -1.4426950216293334961 ;  /* 0xbfb8aa3b2a007820 */ /* 0x000fca0000410000 */
[----:B------:R-:W0:Y:S08]  /*3cf0*/  MUFU.EX2 R36, R36 ;  /* 0x0000002400247308 */ /* 0x000e300000000800 */
[----:B------:R-:W4:Y:S08]  /*3d00*/  MUFU.EX2 R41, R41 ;  /* 0x0000002900297308 */ /* 0x000f300000000800 */
[----:B------:R-:W5:Y:S01]  /*3d10*/  MUFU.EX2 R0, R0 ;  /* 0x0000000000007308 */ /* 0x000f620000000800 */
[----:B-1----:R-:W-:Y:S01]  /*3d20*/  FADD.FTZ R35, R35, 1 ;  /* 0x3f80000023237421 */ /* 0x002fe20000010000 */
[----:B0-----:R-:W-:-:S06]  /*3d30*/  FADD.FTZ R36, R36, 1 ;  /* 0x3f80000024247421 */ /* 0x001fcc0000010000 */
[----:B------:R-:W-:Y:S01]  /*3d40*/  MUFU.RCP R35, R35 ;  /* 0x0000002300237308 */ /* 0x000fe20000001000 */
[----:B----4-:R-:W-:Y:S01]  /*3d50*/  FADD.FTZ R41, R41, 1 ;  /* 0x3f80000029297421 */ /* 0x010fe20000010000 */
[----:B-----5:R-:W-:-:S06]  /*3d60*/  FADD.FTZ R0, R0, 1 ;  /* 0x3f80000000007421 */ /* 0x020fcc0000010000 */
[----:B------:R-:W-:Y:S08]  /*3d70*/  MUFU.RCP R36, R36 ;  /* 0x0000002400247308 */ /* 0x000ff00000001000 */
[----:B------:R-:W-:Y:S08]  /*3d80*/  MUFU.RCP R41, R41 ;  /* 0x0000002900297308 */ /* 0x000ff00000001000 */
[----:B------:R-:W0:Y:S01]  /*3d90*/  MUFU.RCP R0, R0 ;  /* 0x0000000000007308 */ /* 0x000e220000001000 */
[----:B------:R3:W-:Y:S01]  /*3da0*/  STL [R1+0x94], R37 ;  /* 0x0000942501007387 */ /* 0x0007e20000100800 */
[----:B0-----:R-:W-:Y:S01]  /*3db0*/  FMUL.FTZ R0, R42, R0 ;  /* 0x000000002a007220 */ /* 0x001fe20000410000 */
[----:B---3--:R-:W-:Y:S01]  /*3dc0*/  FADD.FTZ R37, R3, -R14 ;  /* 0x8000000e03257221 */ /* 0x008fe20000010000 */
[----:B------:R-:W-:Y:S01]  /*3dd0*/  FMUL.FTZ R3, R34, R35 ;  /* 0x0000002322037220 */ /* 0x000fe20000410000 */
[----:B------:R-:W-:-:S04]  /*3de0*/  FMUL.FTZ R35, R38, R36 ;  /* 0x0000002426237220 */ /* 0x000fc80000410000 */
[----:B------:R0:W-:Y:S04]  /*3df0*/  STL [R1+0x8c], R3 ;  /* 0x00008c0301007387 */ /* 0x0001e80000100800 */
[----:B------:R-:W-:Y:S01]  /*3e00*/  STL [R1+0x88], R35 ;  /* 0x0000882301007387 */ /* 0x000fe20000100800 */
[----:B0-----:R-:W-:-:S05]  /*3e10*/  FMUL.FTZ R3, R39, R41 ;  /* 0x0000002927037220 */ /* 0x001fca0000410000 */
[----:B------:R-:W-:Y:S04]  /*3e20*/  STL [R1+0x84], R3 ;  /* 0x0000840301007387 */ /* 0x000fe80000100800 */
[----:B------:R2:W-:Y:S02]  /*3e30*/  STL [R1+0x80], R0 ;  /* 0x0000800001007387 */ /* 0x0005e40000100800 */
[----:B--2---:R-:W-:Y:S02]  /*3e40*/  FADD.FTZ R0, R2, -R14 ;  /* 0x8000000e02007221 */ /* 0x004fe40000010000 */
[----:B------:R-:W2:Y:S01]  /*3e50*/  LDL.LU R2, [R1+0x8] ;  /* 0x0000080001027983 */ /* 0x000ea20000300800 */
[----:B------:R-:W-:-:S04]  /*3e60*/  FMUL.FTZ R37, R24, R37 ;  /* 0x0000002518257220 */ /* 0x000fc80000410000 */
[----:B------:R-:W-:-:S04]  /*3e70*/  FFMA.FTZ R37, R12, R37, R10 ;  /* 0x000000250c257223 */ /* 0x000fc8000001000a */
[----:B------:R-:W-:Y:S01]  /*3e80*/  FMUL.FTZ R34, R37, -1.4426950216293334961 ;  /* 0xbfb8aa3b25227820 */ /* 0x000fe20000410000 */
[----:B------:R-:W-:-:S05]  /*3e90*/  SHF.L.U32 R32, R32, 0x10, RZ ;  /* 0x0000001020207819 */ /* 0x000fca00000006ff */
[----:B------:R-:W0:Y:S01]  /*3ea0*/  MUFU.EX2 R34, R34 ;  /* 0x0000002200227308 */ /* 0x000e220000000800 */
[----:B------:R-:W-:Y:S01]  /*3eb0*/  FADD.FTZ R32, -R14, R32 ;  /* 0x000000200e207221 */ /* 0x000fe20000010100 */
[----:B------:R-:W-:Y:S01]  /*3ec0*/  SHF.L.U32 R33, R33, 0x10, RZ ;  /* 0x0000001021217819 */ /* 0x000fe200000006ff */
[C---:B------:R-:W-:Y:S02]  /*3ed0*/  FMUL.FTZ R0, R24.reuse, R0 ;  /* 0x0000000018007220 */ /* 0x040fe40000410000 */
[----:B------:R-:W-:Y:S02]  /*3ee0*/  FMUL.FTZ R32, R24, R32 ;  /* 0x0000002018207220 */ /* 0x000fe40000410000 */
[----:B------:R-:W-:-:S04]  /*3ef0*/  FADD.FTZ R33, -R14, R33 ;  /* 0x000000210e217221 */ /* 0x000fc80000010100 */
[----:B------:R-:W-:Y:S01]  /*3f00*/  FMUL.FTZ R33, R24, R33 ;  /* 0x0000002118217220 */ /* 0x000fe20000410000 */
[----:B0-----:R-:W-:Y:S01]  /*3f10*/  FADD.FTZ R36, R34, 1 ;  /* 0x3f80000022247421 */ /* 0x001fe20000010000 */
[----:B------:R-:W-:Y:S01]  /*3f20*/  FFMA.FTZ R34, R20, R32, R22 ;  /* 0x0000002014227223 */ /* 0x000fe20000010016 */
[----:B------:R-:W-:Y:S01]  /*3f30*/  FFMA.FTZ R32, R13, R0, R11 ;  /* 0x000000000d207223 */ /* 0x000fe2000001000b */
[----:B------:R-:W-:Y:S01]  /*3f40*/  FADD.FTZ R0, R55, -R14 ;  /* 0x8000000e37007221 */ /* 0x000fe20000010000 */
[----:B------:R-:W-:Y:S01]  /*3f50*/  FFMA.FTZ R33, R21, R33, R23 ;  /* 0x0000002115217223 */ /* 0x000fe20000010017 */
[----:B------:R-:W-:Y:S02]  /*3f60*/  FMUL.FTZ R38, R34, -1.4426950216293334961 ;  /* 0xbfb8aa3b22267820 */ /* 0x000fe40000410000 */
[----:B------:R-:W-:Y:S01]  /*3f70*/  FMUL.FTZ R0, R24, R0 ;  /* 0x0000000018007220 */ /* 0x000fe20000410000 */
[----:B------:R-:W-:Y:S01]  /*3f80*/  FMUL.FTZ R35, R33, -1.4426950216293334961 ;  /* 0xbfb8aa3b21237820 */ /* 0x000fe20000410000 */
[----:B------:R-:W0:Y:S02]  /*3f90*/  MUFU.RCP R36, R36 ;  /* 0x0000002400247308 */ /* 0x000e240000001000 */
[----:B------:R-:W-:Y:S01]  /*3fa0*/  FFMA.FTZ R0, R12, R0, R10 ;  /* 0x000000000c007223 */ /* 0x000fe2000001000a */
[----:B------:R-:W-:-:S03]  /*3fb0*/  FMUL.FTZ R39, R32, -1.4426950216293334961 ;  /* 0xbfb8aa3b20277820 */ /* 0x000fc60000410000 */
[----:B------:R-:W-:Y:S02]  /*3fc0*/  FMUL.FTZ R41, R0, -1.4426950216293334961 ;  /* 0xbfb8aa3b00297820 */ /* 0x000fe40000410000 */
[----:B------:R-:W1:Y:S08]  /*3fd0*/  MUFU.EX2 R38, R38 ;  /* 0x0000002600267308 */ /* 0x000e700000000800 */
[----:B------:R-:W3:Y:S08]  /*3fe0*/  MUFU.EX2 R35, R35 ;  /* 0x0000002300237308 */ /* 0x000ef00000000800 */
[----:B------:R-:W4:Y:S08]  /*3ff0*/  MUFU.EX2 R39, R39 ;  /* 0x0000002700277308 */ /* 0x000f300000000800 */
[----:B------:R-:W5:Y:S01]  /*4000*/  MUFU.EX2 R41, R41 ;  /* 0x0000002900297308 */ /* 0x000f620000000800 */
[----:B0-----:R-:W-:Y:S01]  /*4010*/  FMUL.FTZ R3, R37, R36 ;  /* 0x0000002425037220 */ /* 0x001fe20000410000 */
[----:B-1----:R-:W-:Y:S01]  /*4020*/  FADD.FTZ R37, R38, 1 ;  /* 0x3f80000026257421 */ /* 0x002fe20000010000 */
[----:B---3--:R-:W-:-:S05]  /*4030*/  FADD.FTZ R35, R35, 1 ;  /* 0x3f80000023237421 */ /* 0x008fca0000010000 */
[----:B------:R-:W0:Y:S01]  /*4040*/  MUFU.RCP R37, R37 ;  /* 0x0000002500257308 */ /* 0x000e220000001000 */
[----:B----4-:R-:W-:-:S07]  /*4050*/  FADD.FTZ R38, R39, 1 ;  /* 0x3f80000027267421 */ /* 0x010fce0000010000 */
[----:B------:R5:W-:Y:S02]  /*4060*/  MUFU.RCP R36, R35 ;  /* 0x0000002300247308 */ /* 0x000be40000001000 */
[----:B-----5:R-:W-:-:S06]  /*4070*/  FADD.FTZ R35, R41, 1 ;  /* 0x3f80000029237421 */ /* 0x020fcc0000010000 */
[----:B------:R-:W1:Y:S08]  /*4080*/  MUFU.RCP R38, R38 ;  /* 0x0000002600267308 */ /* 0x000e700000001000 */
[----:B------:R-:W3:Y:S01]  /*4090*/  MUFU.RCP R35, R35 ;  /* 0x0000002300237308 */ /* 0x000ee20000001000 */
[----:B------:R0:W-:Y:S02]  /*40a0*/  STL [R1+0x78], R3 ;  /* 0x0000780301007387 */ /* 0x0001e40000100800 */
[----:B0-----:R-:W-:Y:S01]  /*40b0*/  FMUL.FTZ R3, R34, R37 ;  /* 0x0000002522037220 */ /* 0x001fe20000410000 */
[----:B-1----:R-:W-:-:S04]  /*40c0*/  FMUL.FTZ R32, R32, R38 ;  /* 0x0000002620207220 */ /* 0x002fc80000410000 */
[----:B------:R0:W-:Y:S01]  /*40d0*/  STL [R1+0x40], R3 ;  /* 0x0000400301007387 */ /* 0x0001e20000100800 */
[----:B---3--:R-:W-:-:S03]  /*40e0*/  FMUL.FTZ R0, R0, R35 ;  /* 0x0000002300007220 */ /* 0x008fc60000410000 */
[----:B------:R2:W-:Y:S01]  /*40f0*/  STL [R1+0x4c], R32 ;  /* 0x00004c2001007387 */ /* 0x0005e20000100800 */
[----:B0-----:R-:W-:-:S05]  /*4100*/  FMUL.FTZ R3, R33, R36 ;  /* 0x0000002421037220 */ /* 0x001fca0000410000 */
[----:B------:R0:W-:Y:S04]  /*4110*/  STL [R1+0x48], R3 ;  /* 0x0000480301007387 */ /* 0x0001e80000100800 */
[----:B------:R1:W-:Y:S01]  /*4120*/  STL [R1+0x54], R0 ;  /* 0x0000540001007387 */ /* 0x0003e20000100800 */
[----:B--2---:R-:W-:-:S03]  /*4130*/  SHF.L.U32 R32, R2, 0x10, RZ ;  /* 0x0000001002207819 */ /* 0x004fc600000006ff */
[----:B------:R-:W2:Y:S04]  /*4140*/  LDL.LU R2, [R1+0x74] ;  /* 0x0000740001027983 */ /* 0x000ea80000300800 */
[----:B0-----:R-:W3:Y:S01]  /*4150*/  LDL.LU R3, [R1+0x7c] ;  /* 0x00007c0001037983 */ /* 0x001ee20000300800 */
[----:B------:R-:W-:-:S05]  /*4160*/  SHF.L.U32 R30, R30, 0x10, RZ ;  /* 0x000000101e1e7819 */ /* 0x000fca00000006ff */
[----:B------:R-:W-:-:S04]  /*4170*/  FADD.FTZ R30, -R14, R30 ;  /* 0x0000001e0e1e7221 */ /* 0x000fc80000010100 */
[----:B------:R-:W-:-:S04]  /*4180*/  FMUL.FTZ R30, R24, R30 ;  /* 0x0000001e181e7220 */ /* 0x000fc80000410000 */
[----:B------:R-:W-:Y:S01]  /*4190*/  FFMA.FTZ R30, R20, R30, R22 ;  /* 0x0000001e141e7223 */ /* 0x000fe20000010016 */
[----:B------:R-:W-:-:S03]  /*41a0*/  FADD.FTZ R33, R54, -R14 ;  /* 0x8000000e36217221 */ /* 0x000fc60000010000 */
[----:B------:R-:W-:Y:S01]  /*41b0*/  FMUL.FTZ R34, R30, -1.4426950216293334961 ;  /* 0xbfb8aa3b1e227820 */ /* 0x000fe20000410000 */
[----:B------:R-:W-:-:S05]  /*41c0*/  FMUL.FTZ R33, R24, R33 ;  /* 0x0000002118217220 */ /* 0x000fca0000410000 */
[----:B------:R-:W0:Y:S01]  /*41d0*/  MUFU.EX2 R34, R34 ;  /* 0x0000002200227308 */ /* 0x000e220000000800 */
[----:B------:R-:W-:-:S04]  /*41e0*/  FFMA.FTZ R33, R13, R33, R11 ;  /* 0x000000210d217223 */ /* 0x000fc8000001000b */
[----:B------:R-:W-:-:S06]  /*41f0*/  FMUL.FTZ R36, R33, -1.4426950216293334961 ;  /* 0xbfb8aa3b21247820 */ /* 0x000fcc0000410000 */
[----:B------:R-:W4:Y:S01]  /*4200*/  MUFU.EX2 R36, R36 ;  /* 0x0000002400247308 */ /* 0x000f220000000800 */
[----:B0-----:R-:W-:Y:S01]  /*4210*/  FADD.FTZ R34, R34, 1 ;  /* 0x3f80000022227421 */ /* 0x001fe20000010000 */
[----:B-1----:R-:W-:Y:S01]  /*4220*/  SHF.L.U32 R0, R28, 0x10, RZ ;  /* 0x000000101c007819 */ /* 0x002fe200000006ff */
[----:B------:R-:W-:-:S05]  /*4230*/  FADD.FTZ R7, R7, -R14 ;  /* 0x8000000e07077221 */ /* 0x000fca0000010000 */
[----:B------:R-:W0:Y:S01]  /*4240*/  MUFU.RCP R34, R34 ;  /* 0x0000002200227308 */ /* 0x000e220000001000 */
[----:B------:R-:W-:Y:S01]  /*4250*/  FADD.FTZ R32, -R14, R32 ;  /* 0x000000200e207221 */ /* 0x000fe20000010100 */
[----:B------:R-:W-:Y:S01]  /*4260*/  FMUL.FTZ R7, R24, R7 ;  /* 0x0000000718077220 */ /* 0x000fe20000410000 */
[----:B------:R-:W-:Y:S01]  /*4270*/  FADD.FTZ R0, -R14, R0 ;  /* 0x000000000e007221 */ /* 0x000fe20000010100 */
[----:B----4-:R-:W-:Y:S01]  /*4280*/  FADD.FTZ R36, R36, 1 ;  /* 0x3f80000024247421 */ /* 0x010fe20000010000 */
[----:B------:R-:W-:Y:S01]  /*4290*/  FMUL.FTZ R32, R24, R32 ;  /* 0x0000002018207220 */ /* 0x000fe20000410000 */
[----:B------:R-:W-:Y:S01]  /*42a0*/  FFMA.FTZ R7, R12, R7, R10 ;  /* 0x000000070c077223 */ /* 0x000fe2000001000a */
[----:B------:R-:W-:Y:S02]  /*42b0*/  FMUL.FTZ R0, R24, R0 ;  /* 0x0000000018007220 */ /* 0x000fe40000410000 */
[----:B------:R-:W-:Y:S01]  /*42c0*/  FFMA.FTZ R32, R21, R32, R23 ;  /* 0x0000002015207223 */ /* 0x000fe20000010017 */
[----:B------:R-:W1:Y:S01]  /*42d0*/  MUFU.RCP R36, R36 ;  /* 0x0000002400247308 */ /* 0x000e620000001000 */
[----:B------:R-:W-:Y:S01]  /*42e0*/  FMUL.FTZ R28, R7, -1.4426950216293334961 ;  /* 0xbfb8aa3b071c7820 */ /* 0x000fe20000410000 */
[----:B------:R-:W-:Y:S01]  /*42f0*/  FFMA.FTZ R0, R20, R0, R22 ;  /* 0x0000000014007223 */ /* 0x000fe20000010016 */
[----:B------:R-:W-:Y:S01]  /*4300*/  FMUL.FTZ R35, R32, -1.4426950216293334961 ;  /* 0xbfb8aa3b20237820 */ /* 0x000fe20000410000 */
[----:B0-----:R-:W-:-:S02]  /*4310*/  FMUL.FTZ R30, R30, R34 ;  /* 0x000000221e1e7220 */ /* 0x001fc40000410000 */
[----:B------:R-:W-:Y:S02]  /*4320*/  FMUL.FTZ R34, R0, -1.4426950216293334961 ;  /* 0xbfb8aa3b00227820 */ /* 0x000fe40000410000 */
[----:B------:R-:W0:Y:S08]  /*4330*/  MUFU.EX2 R28, R28 ;  /* 0x0000001c001c7308 */ /* 0x000e300000000800 */
[----:B------:R-:W4:Y:S01]  /*4340*/  MUFU.EX2 R35, R35 ;  /* 0x0000002300237308 */ /* 0x000f220000000800 */
[----:B-1----:R-:W-:-:S07]  /*4350*/  FMUL.FTZ R33, R33, R36 ;  /* 0x0000002421217220 */ /* 0x002fce0000410000 */
[----:B------:R-:W1:Y:S01]  /*4360*/  MUFU.EX2 R34, R34 ;  /* 0x0000002200227308 */ /* 0x000e620000000800 */
[----:B------:R4:W-:Y:S01]  /*4370*/  STL [R1+0x44], R30 ;  /* 0x0000441e01007387 */ /* 0x0009e20000100800 */
[----:B0-----:R-:W-:-:S03]  /*4380*/  FADD.FTZ R28, R28, 1 ;  /* 0x3f8000001c1c7421 */ /* 0x001fc60000010000 */
[----:B------:R2:W-:Y:S01]  /*4390*/  STL [R1+0x3c], R33 ;  /* 0x00003c2101007387 */ /* 0x0005e20000100800 */
[----:B----4-:R-:W-:Y:S02]  /*43a0*/  FADD.FTZ R30, R35, 1 ;  /* 0x3f800000231e7421 */ /* 0x010fe40000010000 */
[----:B------:R1:W0:Y:S02]  /*43b0*/  MUFU.RCP R35, R28 ;  /* 0x0000001c00237308 */ /* 0x0002240000001000 */
[----:B-1----:R-:W-:-:S06]  /*43c0*/  FADD.FTZ R28, R34, 1 ;  /* 0x3f800000221c7421 */ /* 0x002fcc0000010000 */
[----:B------:R-:W1:Y:S08]  /*43d0*/  MUFU.RCP R30, R30 ;  /* 0x0000001e001e7308 */ /* 0x000e700000001000 */
[----:B------:R-:W4:Y:S01]  /*43e0*/  MUFU.RCP R28, R28 ;  /* 0x0000001c001c7308 */ /* 0x000f220000001000 */
[----:B0-----:R-:W-:Y:S01]  /*43f0*/  FMUL.FTZ R7, R7, R35 ;  /* 0x0000002307077220 */ /* 0x001fe20000410000 */
[----:B-1----:R-:W-:Y:S01]  /*4400*/  FMUL.FTZ R30, R32, R30 ;  /* 0x0000001e201e7220 */ /* 0x002fe20000410000 */
[----:B----4-:R-:W-:Y:S01]  /*4410*/  FMUL.FTZ R0, R0, R28 ;  /* 0x0000001c00007220 */ /* 0x010fe20000410000 */
[----:B--2---:R-:W-:-:S02]  /*4420*/  SHF.L.U32 R33, R2, 0x10, RZ ;  /* 0x0000001002217819 */ /* 0x004fc400000006ff */
[----:B------:R-:W2:Y:S04]  /*4430*/  LDL.LU R2, [R1+0x90] ;  /* 0x0000900001027983 */ /* 0x000ea80000300800 */
[----:B------:R3:W-:Y:S04]  /*4440*/  STL [R1+0x34], R30 ;  /* 0x0000341e01007387 */ /* 0x0007e80000100800 */
[----:B------:R0:W-:Y:S04]  /*4450*/  STL [R1+0x30], R7 ;  /* 0x0000300701007387 */ /* 0x0001e80000100800 */
[----:B------:R1:W-:Y:S04]  /*4460*/  STL [R1+0x28], R0 ;  /* 0x0000280001007387 */ /* 0x0003e80000100800 */
[----:B------:R-:W4:Y:S04]  /*4470*/  LDL.LU R36, [R1+0x1c] ;  /* 0x00001c0001247983 */ /* 0x000f280000300800 */
[----:B------:R-:W5:Y:S01]  /*4480*/  LDL.LU R35, [R1+0x98] ;  /* 0x0000980001237983 */ /* 0x000f620000300800 */
[----:B---3--:R-:W-:-:S03]  /*4490*/  SHF.L.U32 R30, R3, 0x10, RZ ;  /* 0x00000010031e7819 */ /* 0x008fc600000006ff */
[----:B------:R-:W3:Y:S01]  /*44a0*/  LDL.LU R3, [R1+0x9c] ;  /* 0x00009c0001037983 */ /* 0x000ee20000300800 */
[----:B------:R-:W-:-:S04]  /*44b0*/  FADD.FTZ R8, R8, -R14 ;  /* 0x8000000e08087221 */ /* 0x000fc80000010000 */
[----:B------:R-:W-:-:S04]  /*44c0*/  FMUL.FTZ R8, R24, R8 ;  /* 0x0000000818087220 */ /* 0x000fc80000410000 */
[----:B------:R-:W-:-:S04]  /*44d0*/  FFMA.FTZ R34, R13, R8, R11 ;  /* 0x000000080d227223 */ /* 0x000fc8000001000b */
[----:B------:R-:W-:-:S06]  /*44e0*/  FMUL.FTZ R8, R34, -1.4426950216293334961 ;  /* 0xbfb8aa3b22087820 */ /* 0x000fcc0000410000 */
[----:B------:R-:W1:Y:S01]  /*44f0*/  MUFU.EX2 R8, R8 ;  /* 0x0000000800087308 */ /* 0x000e620000000800 */
[----:B------:R-:W-:-:S04]  /*4500*/  FADD.FTZ R33, -R14, R33 ;  /* 0x000000210e217221 */ /* 0x000fc80000010100 */
[----:B0-----:R-:W-:Y:S01]  /*4510*/  FMUL.FTZ R7, R24, R33 ;  /* 0x0000002118077220 */ /* 0x001fe20000410000 */
[----:B------:R-:W-:-:S03]  /*4520*/  FADD.FTZ R28, R9, -R14 ;  /* 0x8000000e091c7221 */ /* 0x000fc60000010000 */
[----:B------:R-:W-:Y:S01]  /*4530*/  FFMA.FTZ R7, R21, R7, R23 ;  /* 0x0000000715077223 */ /* 0x000fe20000010017 */
[----:B-1----:R-:W-:-:S03]  /*4540*/  FADD.FTZ R8, R8, 1 ;  /* 0x3f80000008087421 */ /* 0x002fc60000010000 */
[----:B------:R-:W-:Y:S01]  /*4550*/  FMUL.FTZ R0, R7, -1.4426950216293334961 ;  /* 0xbfb8aa3b07007820 */ /* 0x000fe20000410000 */
[----:B------:R0:W1:Y:S01]  /*4560*/  MUFU.RCP R9, R8 ;  /* 0x0000000800097308 */ /* 0x0000620000001000 */
[----:B------:R-:W-:Y:S01]  /*4570*/  FADD.FTZ R30, -R14, R30 ;  /* 0x0000001e0e1e7221 */ /* 0x000fe20000010100 */
[----:B0-----:R-:W-:-:S06]  /*4580*/  FADD.FTZ R8, R52, -R14 ;  /* 0x8000000e34087221 */ /* 0x001fcc0000010000 */
[----:B------:R-:W0:Y:S01]  /*4590*/  MUFU.EX2 R0, R0 ;  /* 0x0000000000007308 */ /* 0x000e220000000800 */
[C---:B------:R-:W-:Y:S01]  /*45a0*/  FMUL.FTZ R8, R24.reuse, R8 ;  /* 0x0000000818087220 */ /* 0x040fe20000410000 */
[C---:B------:R-:W-:Y:S01]  /*45b0*/  FMUL.FTZ R28, R24.reuse, R28 ;  /* 0x0000001c181c7220 */ /* 0x040fe20000410000 */
[----:B------:R-:W-:Y:S02]  /*45c0*/  FMUL.FTZ R30, R24, R30 ;  /* 0x0000001e181e7220 */ /* 0x000fe40000410000 */
[----:B------:R-:W-:Y:S01]  /*45d0*/  FFMA.FTZ R8, R13, R8, R11 ;  /* 0x000000080d087223 */ /* 0x000fe2000001000b */
[----:B-1----:R-:W-:Y:S01]  /*45e0*/  FMUL.FTZ R34, R34, R9 ;  /* 0x0000000922227220 */ /* 0x002fe20000410000 */
[----:B------:R-:W-:Y:S02]  /*45f0*/  FFMA.FTZ R28, R12, R28, R10 ;  /* 0x0000001c0c1c7223 */ /* 0x000fe4000001000a */
[----:B------:R-:W-:Y:S01]  /*4600*/  FMUL.FTZ R9, R8, -1.4426950216293334961 ;  /* 0xbfb8aa3b08097820 */ /* 0x000fe20000410000 */
[----:B------:R-:W-:Y:S01]  /*4610*/  FFMA.FTZ R30, R20, R30, R22 ;  /* 0x0000001e141e7223 */ /* 0x000fe20000010016 */
[----:B------:R-:W-:-:S03]  /*4620*/  FMUL.FTZ R33, R28, -1.4426950216293334961 ;  /* 0xbfb8aa3b1c217820 */ /* 0x000fc60000410000 */
[----:B------:R-:W-:Y:S01]  /*4630*/  FMUL.FTZ R32, R30, -1.4426950216293334961 ;  /* 0xbfb8aa3b1e207820 */ /* 0x000fe20000410000 */
[----:B------:R-:W1:Y:S01]  /*4640*/  MUFU.EX2 R9, R9 ;  /* 0x0000000900097308 */ /* 0x000e620000000800 */
[----:B0-----:R-:W-:Y:S01]  /*4650*/  FADD.FTZ R0, R0, 1 ;  /* 0x3f80000000007421 */ /* 0x001fe20000010000 */
[----:B------:R0:W-:Y:S06]  /*4660*/  STL [R1+0x18], R34 ;  /* 0x0000182201007387 */ /* 0x0001ec0000100800 */
[----:B------:R-:W1:Y:S08]  /*4670*/  MUFU.EX2 R33, R33 ;  /* 0x0000002100217308 */ /* 0x000e700000000800 */
[----:B0-----:R-:W-:Y:S08]  /*4680*/  MUFU.RCP R34, R0 ;  /* 0x0000000000227308 */ /* 0x001ff00000001000 */
[----:B------:R-:W0:Y:S01]  /*4690*/  MUFU.EX2 R32, R32 ;  /* 0x0000002000207308 */ /* 0x000e220000000800 */
[----:B-1----:R-:W-:Y:S01]  /*46a0*/  FADD.FTZ R9, R9, 1 ;  /* 0x3f80000009097421 */ /* 0x002fe20000010000 */
[----:B------:R-:W-:-:S06]  /*46b0*/  FADD.FTZ R33, R33, 1 ;  /* 0x3f80000021217421 */ /* 0x000fcc0000010000 */
[----:B------:R-:W-:Y:S01]  /*46c0*/  MUFU.RCP R9, R9 ;  /* 0x0000000900097308 */ /* 0x000fe20000001000 */
[----:B0-----:R-:W-:-:S07]  /*46d0*/  FADD.FTZ R32, R32, 1 ;  /* 0x3f80000020207421 */ /* 0x001fce0000010000 */
[----:B------:R-:W0:Y:S08]  /*46e0*/  MUFU.RCP R33, R33 ;  /* 0x0000002100217308 */ /* 0x000e300000001000 */
[----:B------:R-:W1:Y:S01]  /*46f0*/  MUFU.RCP R32, R32 ;  /* 0x0000002000207308 */ /* 0x000e620000001000 */
[----:B------:R-:W-:Y:S01]  /*4700*/  FADD.FTZ R53, R53, -R14 ;  /* 0x8000000e35357221 */ /* 0x000fe20000010000 */
[----:B0-----:R-:W-:Y:S01]  /*4710*/  FMUL.FTZ R33, R28, R33 ;  /* 0x000000211c217220 */ /* 0x001fe20000410000 */
[----:B-1----:R-:W-:Y:S01]  /*4720*/  FMUL.FTZ R28, R30, R32 ;  /* 0x000000201e1c7220 */ /* 0x002fe20000410000 */
[----:B------:R-:W-:-:S02]  /*4730*/  F2FP.BF16.F32.PACK_AB R49, R49, R48 ;  /* 0x000000303131723e */ /* 0x000fc400000010ff */
[----:B--2---:R-:W-:-:S05]  /*4740*/  SHF.L.U32 R0, R2, 0x10, RZ ;  /* 0x0000001002007819 */ /* 0x004fca00000006ff */
[----:B------:R-:W-:-:S04]  /*4750*/  FADD.FTZ R0, -R14, R0 ;  /* 0x000000000e007221 */ /* 0x000fc80000010100 */
[----:B------:R-:W-:Y:S01]  /*4760*/  FMUL.FTZ R0, R24, R0 ;  /* 0x0000000018007220 */ /* 0x000fe20000410000 */
[----:B------:R-:W-:-:S03]  /*4770*/  FMUL.FTZ R2, R7, R34 ;  /* 0x0000002207027220 */ /* 0x000fc60000410000 */
[----:B------:R-:W-:-:S04]  /*4780*/  FFMA.FTZ R0, R21, R0, R23 ;  /* 0x0000000015007223 */ /* 0x000fc80000010017 */
[----:B------:R-:W-:-:S06]  /*4790*/  FMUL.FTZ R7, R0, -1.4426950216293334961 ;  /* 0xbfb8aa3b00077820 */ /* 0x000fcc0000410000 */
[----:B------:R-:W0:Y:S01]  /*47a0*/  MUFU.EX2 R7, R7 ;  /* 0x0000000700077308 */ /* 0x000e220000000800 */
[----:B------:R1:W-:Y:S02]  /*47b0*/  STL [R1+0x14], R2 ;  /* 0x0000140201007387 */ /* 0x0003e40000100800 */
[----:B-1----:R-:W-:Y:S01]  /*47c0*/  FMUL.FTZ R2, R8, R9 ;  /* 0x0000000908027220 */ /* 0x002fe20000410000 */
[----:B-----5:R-:W-:Y:S01]  /*47d0*/  SHF.L.U32 R9, R35, 0x10, RZ ;  /* 0x0000001023097819 */ /* 0x020fe200000006ff */
[----:B------:R1:W-:Y:S01]  /*47e0*/  STL [R1+0x10], R33 ;  /* 0x0000102101007387 */ /* 0x0003e20000100800 */
[----:B0-----:R-:W-:-:S03]  /*47f0*/  FADD.FTZ R7, R7, 1 ;  /* 0x3f80000007077421 */ /* 0x001fc60000010000 */
[----:B------:R-:W-:Y:S01]  /*4800*/  FADD.FTZ R9, -R14, R9 ;  /* 0x000000090e097221 */ /* 0x000fe20000010100 */
[----:B------:R-:W-:Y:S01]  /*4810*/  STL [R1+0x120], R2 ;  /* 0x0001200201007387 */ /* 0x000fe20000100800 */
[----:B---3--:R-:W-:Y:S02]  /*4820*/  SHF.L.U32 R41, R3, 0x10, RZ ;  /* 0x0000001003297819 */ /* 0x008fe400000006ff */
[----:B------:R-:W-:Y:S01]  /*4830*/  FMUL.FTZ R9, R24, R9 ;  /* 0x0000000918097220 */ /* 0x000fe20000410000 */
[----:B-1----:R0:W1:Y:S01]  /*4840*/  MUFU.RCP R33, R7 ;  /* 0x0000000700217308 */ /* 0x0020620000001000 */
[----:B------:R4:W-:Y:S02]  /*4850*/  STL [R1+0xc], R28 ;  /* 0x00000c1c01007387 */ /* 0x0009e40000100800 */
[----:B------:R-:W-:Y:S01]  /*4860*/  FFMA.FTZ R9, R20, R9, R22 ;  /* 0x0000000914097223 */ /* 0x000fe20000010016 */
[----:B------:R-:W-:Y:S01]  /*4870*/  FADD.FTZ R41, -R14, R41 ;  /* 0x000000290e297221 */ /* 0x000fe20000010100 */
[----:B------:R-:W2:Y:S01]  /*4880*/  LDL.LU R42, [R1+0x2c] ;  /* 0x00002c00012a7983 */ /* 0x000ea20000300800 */
[----:B0-----:R-:W-:Y:S01]  /*4890*/  FMUL.FTZ R7, R24, R53 ;  /* 0x0000003518077220 */ /* 0x001fe20000410000 */
[----:B----4-:R-:W-:-:S03]  /*48a0*/  FADD.FTZ R28, R36, -R14 ;  /* 0x8000000e241c7221 */ /* 0x010fc60000010000 */
[----:B------:R-:W-:Y:S01]  /*48b0*/  FFMA.FTZ R7, R13, R7, R11 ;  /* 0x000000070d077223 */ /* 0x000fe2000001000b */
[C---:B------:R-:W-:Y:S01]  /*48c0*/  FMUL.FTZ R28, R24.reuse, R28 ;  /* 0x0000001c181c7220 */ /* 0x040fe20000410000 */
[----:B------:R-:W-:Y:S02]  /*48d0*/  FMUL.FTZ R30, R9, -1.4426950216293334961 ;  /* 0xbfb8aa3b091e7820 */ /* 0x000fe40000410000 */
[----:B------:R-:W-:Y:S01]  /*48e0*/  FMUL.FTZ R8, R7, -1.4426950216293334961 ;  /* 0xbfb8aa3b07087820 */ /* 0x000fe20000410000 */
[----:B------:R-:W-:Y:S01]  /*48f0*/  FMUL.FTZ R41, R24, R41 ;  /* 0x0000002918297220 */ /* 0x000fe20000410000 */
[----:B------:R-:W-:Y:S02]  /*4900*/  FFMA.FTZ R28, R12, R28, R10 ;  /* 0x0000001c0c1c7223 */ /* 0x000fe4000001000a */
[----:B------:R-:W0:Y:S02]  /*4910*/  MUFU.EX2 R30, R30 ;  /* 0x0000001e001e7308 */ /* 0x000e240000000800 */
[----:B------:R-:W-:Y:S01]  /*4920*/  FMUL.FTZ R32, R28, -1.4426950216293334961 ;  /* 0xbfb8aa3b1c207820 */ /* 0x000fe20000410000 */
[----:B------:R-:W-:Y:S01]  /*4930*/  FFMA.FTZ R41, R21, R41, R23 ;  /* 0x0000002915297223 */ /* 0x000fe20000010017 */
[----:B-1----:R-:W-:-:S04]  /*4940*/  FMUL.FTZ R2, R0, R33 ;  /* 0x0000002100027220 */ /* 0x002fc80000410000 */
[----:B------:R-:W1:Y:S01]  /*4950*/  MUFU.EX2 R8, R8 ;  /* 0x0000000800087308 */ /* 0x000e620000000800 */
[----:B------:R-:W-:-:S07]  /*4960*/  FMUL.FTZ R0, R41, -1.4426950216293334961 ;  /* 0xbfb8aa3b29007820 */ /* 0x000fce0000410000 */
        /* <DEDUP_REMOVED lines=9> */
[----:B-1----:R-:W-:-:S07]  /*4a00*/  FMUL.FTZ R48, R9, R30 ;  /* 0x0000001e09307220 */ /* 0x002fce0000410000 */
[----:B------:R-:W1:Y:S01]  /*4a10*/  MUFU.RCP R0, R0 ;  /* 0x0000000000007308 */ /* 0x000e620000001000 */
[----:B---3--:R-:W-:Y:S01]  /*4a20*/  FMUL.FTZ R7, R7, R8 ;  /* 0x0000000807077220 */ /* 0x008fe20000410000 */
[----:B------:R-:W-:Y:S02]  /*4a30*/  IADD3.X R9, RZ, R17, RZ, P6, !PT ;  /* 0x00000011ff097210 */ /* 0x000fe400037fe4ff */
[----:B------:R-:W-:-:S04]  /*4a40*/  LEA R8, P6, R16, UR12, 0x1 ;  /* 0x0000000c10087c11 */ /* 0x000fc8000f8c08ff */
[----:B------:R-:W-:Y:S01]  /*4a50*/  LEA.HI.X R9, R16, UR13, R9, 0x1, P6 ;  /* 0x0000000d10097c11 */ /* 0x000fe2000b0f0c09 */
[----:B0-----:R-:W-:Y:S01]  /*4a60*/  FMUL.FTZ R3, R28, R32 ;  /* 0x000000201c037220 */ /* 0x001fe20000410000 */
[C---:B------:R-:W-:Y:S01]  /*4a70*/  LEA R32, P6, R4.reuse, UR12, 0x1 ;  /* 0x0000000c04207c11 */ /* 0x040fe2000f8c08ff */
[----:B------:R0:W-:Y:S03]  /*4a80*/  STL [R1+0x4], R2 ;  /* 0x0000040201007387 */ /* 0x0001e60000100800 */
[----:B------:R-:W-:Y:S01]  /*4a90*/  LEA.HI.X R33, R4, UR13, R25, 0x1, P6 ;  /* 0x0000000d04217c11 */ /* 0x000fe2000b0f0c19 */
[----:B------:R-:W-:Y:S01]  /*4aa0*/  STL [R1+0x124], R3 ;  /* 0x0001240301007387 */ /* 0x000fe20000100800 */
[----:B-1----:R-:W-:Y:S01]  /*4ab0*/  FMUL.FTZ R41, R41, R0 ;  /* 0x0000000029297220 */ /* 0x002fe20000410000 */
[C---:B------:R-:W-:Y:S02]  /*4ac0*/  LEA R34, P6, R15.reuse, UR12, 0x1 ;  /* 0x0000000c0f227c11 */ /* 0x040fe4000f8c08ff */
[----:B------:R-:W-:Y:S04]  /*4ad0*/  STL [R1+0x128], R48 ;  /* 0x0001283001007387 */ /* 0x000fe80000100800 */
[----:B------:R1:W-:Y:S01]  /*4ae0*/  STL [R1+0x12c], R7 ;  /* 0x00012c0701007387 */ /* 0x0003e20000100800 */
[----:B------:R-:W-:-:S03]  /*4af0*/  LEA.HI.X R35, R15, UR13, R40, 0x1, P6 ;  /* 0x0000000d0f237c11 */ /* 0x000fc6000b0f0c28 */
[----:B------:R-:W-:Y:S01]  /*4b00*/  STL [R1+0x130], R41 ;  /* 0x0001302901007387 */ /* 0x000fe20000100800 */
[----:B------:R-:W-:-:S03]  /*4b10*/  LEA R36, P6, R47, UR12, 0x1 ;  /* 0x0000000c2f247c11 */ /* 0x000fc6000f8c08ff */
[----:B------:R-:W3:Y:S04]  /*4b20*/  LDL.LU R25, [R1+0x15c] ;  /* 0x00015c0001197983 */ /* 0x000ee80000300800 */
[----:B------:R-:W-:Y:S01]  /*4b30*/  STL [R1+0x14c], R32 ;  /* 0x00014c2001007387 */ /* 0x000fe20000100800 */
[----:B------:R-:W-:-:S03]  /*4b40*/  LEA.HI.X R37, R47, UR13, R5, 0x1, P6 ;  /* 0x0000000d2f257c11 */ /* 0x000fc6000b0f0c05 */
[----:B------:R-:W-:Y:S04]  /*4b50*/  STL [R1+0x148], R33 ;  /* 0x0001482101007387 */ /* 0x000fe80000100800 */
[----:B------:R-:W4:Y:S04]  /*4b60*/  LDL.LU R40, [R1+0x158] ;  /* 0x0001580001287983 */ /* 0x000f280000300800 */
[----:B------:R-:W-:Y:S04]  /*4b70*/  STL [R1+0x13c], R34 ;  /* 0x00013c2201007387 */ /* 0x000fe80000100800 */
[----:B------:R-:W-:Y:S04]  /*4b80*/  STL [R1+0x138], R35 ;  /* 0x0001382301007387 */ /* 0x000fe80000100800 */
[----:B------:R-:W5:Y:S04]  /*4b90*/  LDL.LU R5, [R1+0x154] ;  /* 0x0001540001057983 */ /* 0x000f680000300800 */
[----:B------:R-:W3:Y:S01]  /*4ba0*/  LDL.LU R15, [R1+0xc8] ;  /* 0x0000c800010f7983 */ /* 0x000ee20000300800 */
[----:B------:R-:W-:-:S03]  /*4bb0*/  LEA R38, P6, R46, UR12, 0x1 ;  /* 0x0000000c2e267c11 */ /* 0x000fc6000f8c08ff */
[----:B------:R-:W-:Y:S01]  /*4bc0*/  STL [R1+0x144], R36 ;  /* 0x0001442401007387 */ /* 0x000fe20000100800 */
[----:B------:R-:W-:-:S03]  /*4bd0*/  LEA.HI.X R39, R46, UR13, R6, 0x1, P6 ;  /* 0x0000000d2e277c11 */ /* 0x000fc6000b0f0c06 */
[----:B------:R-:W-:Y:S04]  /*4be0*/  STL [R1+0x140], R37 ;  /* 0x0001402501007387 */ /* 0x000fe80000100800 */
[----:B------:R-:W5:Y:S04]  /*4bf0*/  LDL.LU R6, [R1+0x150] ;  /* 0x0001500001067983 */ /* 0x000f680000300800 */
[----:B0-----:R-:W4:Y:S04]  /*4c00*/  LDL.LU R2, [R1+0x38] ;  /* 0x0000380001027983 */ /* 0x001f280000300800 */
[----:B------:R-:W-:Y:S04]  /*4c10*/  STL [R1+0x134], R39 ;  /* 0x0001342701007387 */ /* 0x000fe80000100800 */
[----:B-1----:R-:W5:Y:S04]  /*4c20*/  LDL.LU R7, [R1+0xdc] ;  /* 0x0000dc0001077983 */ /* 0x002f680000300800 */
[----:B------:R-:W5:Y:S01]  /*4c30*/  LDL.LU R3, [R1+0x24] ;  /* 0x0000240001037983 */ /* 0x000f620000300800 */
[----:B------:R-:W-:-:S02]  /*4c40*/  IADD3.X R4, RZ, R17, RZ, P5, !PT ;  /* 0x00000011ff047210 */ /* 0x000fc40002ffe4ff */
[----:B------:R-:W-:-:S04]  /*4c50*/  LEA R30, P5, R31, UR12, 0x1 ;  /* 0x0000000c1f1e7c11 */ /* 0x000fc8000f8a08ff */
[----:B------:R-:W-:Y:S02]  /*4c60*/  LEA.HI.X R31, R31, UR13, R4, 0x1, P5 ;  /* 0x0000000d1f1f7c11 */ /* 0x000fe4000a8f0c04 */
[-C--:B------:R-:W-:Y:S02]  /*4c70*/  IADD3.X R4, RZ, R17.reuse, RZ, P4, !PT ;  /* 0x00000011ff047210 */ /* 0x080fe400027fe4ff */
[----:B------:R-:W-:Y:S01]  /*4c80*/  LEA R28, P4, R29, UR12, 0x1 ;  /* 0x0000000c1d1c7c11 */ /* 0x000fe2000f8808ff */
[----:B------:R2:W-:Y:S01]  /*4c90*/  STG.E.U16 desc[UR8][R18.64], R49 ;  /* 0x0000003112007986 */ /* 0x0005e2000c101508 */
[----:B------:R-:W-:Y:S02]  /*4ca0*/  PRMT R0, R49, 0x7632, R0 ;  /* 0x0000763231007816 */ /* 0x000fe40000000000 */
[----:B------:R-:W-:Y:S02]  /*4cb0*/  LEA.HI.X R29, R29, UR13, R4, 0x1, P4 ;  /* 0x0000000d1d1d7c11 */ /* 0x000fe4000a0f0c04 */
[----:B------:R-:W-:Y:S01]  /*4cc0*/  IADD3.X R4, RZ, R17, RZ, P3, !PT ;  /* 0x00000011ff047210 */ /* 0x000fe20001ffe4ff */
[----:B--2---:R-:W-:Y:S01]  /*4cd0*/  FADD.FTZ R49, R42, -R14 ;  /* 0x8000000e2a317221 */ /* 0x004fe20000010000 */
[----:B------:R-:W-:-:S04]  /*4ce0*/  LEA R42, P3, R27, UR12, 0x1 ;  /* 0x0000000c1b2a7c11 */ /* 0x000fc8000f8608ff */
[----:B------:R-:W-:Y:S02]  /*4cf0*/  LEA.HI.X R43, R27, UR13, R4, 0x1, P3 ;  /* 0x0000000d1b2b7c11 */ /* 0x000fe400098f0c04 */
[----:B------:R-:W-:Y:S02]  /*4d00*/  IADD3.X R4, RZ, R17, RZ, P2, !PT ;  /* 0x00000011ff047210 */ /* 0x000fe400017fe4ff */
[----:B------:R-:W-:Y:S01]  /*4d10*/  LEA R44, P2, R26, UR12, 0x1 ;  /* 0x0000000c1a2c7c11 */ /* 0x000fe2000f8408ff */
[----:B------:R-:W-:-:S03]  /*4d20*/  FMUL.FTZ R49, R24, R49 ;  /* 0x0000003118317220 */ /* 0x000fc60000410000 */
[----:B------:R-:W-:Y:S02]  /*4d30*/  LEA.HI.X R45, R26, UR13, R4, 0x1, P2 ;  /* 0x0000000d1a2d7c11 */ /* 0x000fe400090f0c04 */
[----:B------:R-:W-:Y:S01]  /*4d40*/  IADD3.X R4, RZ, R17, RZ, P1, !PT ;  /* 0x00000011ff047210 */ /* 0x000fe20000ffe4ff */
[----:B------:R-:W-:Y:S01]  /*4d50*/  FFMA.FTZ R49, R12, R49, R10 ;  /* 0x000000310c317223 */ /* 0x000fe2000001000a */
[----:B---3--:R-:W-:-:S05]  /*4d60*/  SHF.L.U32 R15, R15, 0x10, RZ ;  /* 0x000000100f0f7819 */ /* 0x008fca00000006ff */
[----:B------:R-:W-:-:S04]  /*4d70*/  FADD.FTZ R15, -R14, R15 ;  /* 0x0000000f0e0f7221 */ /* 0x000fc80000010100 */
[----:B------:R-:W-:-:S04]  /*4d80*/  FMUL.FTZ R15, R24, R15 ;  /* 0x0000000f180f7220 */ /* 0x000fc80000410000 */
[----:B------:R-:W-:Y:S01]  /*4d90*/  FFMA.FTZ R50, R20, R15, R22 ;  /* 0x0000000f14327223 */ /* 0x000fe20000010016 */
[----:B----4-:R-:W-:Y:S02]  /*4da0*/  FADD.FTZ R15, R2, -R14 ;  /* 0x8000000e020f7221 */ /* 0x010fe40000010000 */
[----:B------:R-:W2:Y:S04]  /*4db0*/  LDL.LU R2, [R1+0xe4] ;  /* 0x0000e40001027983 */ /* 0x000ea80000300800 */
[----:B------:R-:W3:Y:S01]  /*4dc0*/  LDL.LU R32, [R1+0x20] ;  /* 0x0000200001207983 */ /* 0x000ee20000300800 */
[----:B------:R-:W-:-:S04]  /*4dd0*/  LEA R26, P1, R25, UR12, 0x1 ;  /* 0x0000000c191a7c11 */ /* 0x000fc8000f8208ff */
[----:B------:R-:W-:Y:S01]  /*4de0*/  LEA.HI.X R27, R25, UR13, R4, 0x1, P1 ;  /* 0x0000000d191b7c11 */ /* 0x000fe200088f0c04 */
[----:B------:R-:W-:Y:S01]  /*4df0*/  FMUL.FTZ R4, R49, -1.4426950216293334961 ;  /* 0xbfb8aa3b31047820 */ /* 0x000fe20000410000 */
[----:B-----5:R-:W-:Y:S02]  /*4e00*/  SHF.L.U32 R16, R7, 0x10, RZ ;  /* 0x0000001007107819 */ /* 0x020fe400000006ff */
[----:B------:R-:W4:Y:S03]  /*4e10*/  LDL.LU R7, [R1+0xe8] ;  /* 0x0000e80001077983 */ /* 0x000f260000300800 */
[----:B------:R-:W0:Y:S01]  /*4e20*/  MUFU.EX2 R4, R4 ;  /* 0x0000000400047308 */ /* 0x000e220000000800 */
[----:B------:R-:W-:Y:S01]  /*4e30*/  FADD.FTZ R16, -R14, R16 ;  /* 0x000000100e107221 */ /* 0x000fe20000010100 */
[----:B------:R-:W5:Y:S01]  /*4e40*/  LDL.LU R33, [R1+0x50] ;  /* 0x0000500001217983 */ /* 0x000f620000300800 */
[----:B0-----:R-:W-:-:S06]  /*4e50*/  FADD.FTZ R4, R4, 1 ;  /* 0x3f80000004047421 */ /* 0x001fcc0000010000 */
[----:B------:R-:W0:Y:S02]  /*4e60*/  MUFU.RCP R4, R4 ;  /* 0x0000000400047308 */ /* 0x000e240000001000 */
[----:B0-----:R-:W-:Y:S01]  /*4e70*/  FMUL.FTZ R49, R49, R4 ;  /* 0x0000000431317220 */ /* 0x001fe20000410000 */
[----:B------:R-:W-:-:S06]  /*4e80*/  FMUL.FTZ R4, R50, -1.4426950216293334961 ;  /* 0xbfb8aa3b32047820 */ /* 0x000fcc0000410000 */
[----:B------:R-:W0:Y:S01]  /*4e90*/  MUFU.EX2 R4, R4 ;  /* 0x0000000400047308 */ /* 0x000e220000000800 */
[----:B------:R-:W-:-:S04]  /*4ea0*/  FMUL.FTZ R16, R24, R16 ;  /* 0x0000001018107220 */ /* 0x000fc80000410000 */
[----:B------:R-:W-:Y:S01]  /*4eb0*/  FFMA.FTZ R25, R21, R16, R23 ;  /* 0x0000001015197223 */ /* 0x000fe20000010017 */
[----:B------:R-:W-:Y:S02]  /*4ec0*/  FADD.FTZ R16, R3, -R14 ;  /* 0x8000000e03107221 */ /* 0x000fe40000010000 */
[----:B------:R-:W5:Y:S01]  /*4ed0*/  LDL.LU R3, [R1+0xec] ;  /* 0x0000ec0001037983 */ /* 0x000f620000300800 */
[----:B0-----:R-:W-:-:S06]  /*4ee0*/  FADD.FTZ R4, R4, 1 ;  /* 0x3f80000004047421 */ /* 0x001fcc0000010000 */
[----:B------:R-:W0:Y:S01]  /*4ef0*/  MUFU.RCP R4, R4 ;  /* 0x0000000400047308 */ /* 0x000e220000001000 */
[----:B------:R-:W-:-:S04]  /*4f00*/  FMUL.FTZ R15, R24, R15 ;  /* 0x0000000f180f7220 */ /* 0x000fc80000410000 */
[----:B------:R-:W-:Y:S01]  /*4f10*/  FFMA.FTZ R15, R13, R15, R11 ;  /* 0x0000000f0d0f7223 */ /* 0x000fe2000001000b */
[----:B0-----:R-:W-:-:S03]  /*4f20*/  FMUL.FTZ R50, R50, R4 ;  /* 0x0000000432327220 */ /* 0x001fc60000410000 */
[----:B------:R-:W-:-:S06]  /*4f30*/  FMUL.FTZ R4, R15, -1.4426950216293334961 ;  /* 0xbfb8aa3b0f047820 */ /* 0x000fcc0000410000 */
[----:B------:R-:W0:Y:S02]  /*4f40*/  MUFU.EX2 R4, R4 ;  /* 0x0000000400047308 */ /* 0x000e240000000800 */
[----:B0-----:R-:W-:-:S06]  /*4f50*/  FADD.FTZ R4, R4, 1 ;  /* 0x3f80000004047421 */ /* 0x001fcc0000010000 */
[----:B------:R-:W0:Y:S02]  /*4f60*/  MUFU.RCP R4, R4 ;  /* 0x0000000400047308 */ /* 0x000e240000001000 */
[----:B0-----:R-:W-:Y:S01]  /*4f70*/  FMUL.FTZ R15, R15, R4 ;  /* 0x000000040f0f7220 */ /* 0x001fe20000410000 */
[----:B------:R-:W-:-:S06]  /*4f80*/  FMUL.FTZ R4, R25, -1.4426950216293334961 ;  /* 0xbfb8aa3b19047820 */ /* 0x000fcc0000410000 */
[----:B------:R-:W0:Y:S01]  /*4f90*/  MUFU.EX2 R4, R4 ;  /* 0x0000000400047308 */ /* 0x000e220000000800 */
[----:B------:R-:W-:Y:S01]  /*4fa0*/  FMUL.FTZ R16, R24, R16 ;  /* 0x0000001018107220 */ /* 0x000fe20000410000 */
[----:B0-----:R-:W-:-:S06]  /*4fb0*/  FADD.FTZ R4, R4, 1 ;  /* 0x3f80000004047421 */ /* 0x001fcc0000010000 */
[----:B------:R-:W0:Y:S01]  /*4fc0*/  MUFU.RCP R4, R4 ;  /* 0x0000000400047308 */ /* 0x000e220000001000 */
[----:B------:R-:W-:Y:S01]  /*4fd0*/  FFMA.FTZ R52, R12, R16, R10 ;  /* 0x000000100c347223 */ /* 0x000fe2000001000a */
[----:B0-----:R-:W-:-:S03]  /*4fe0*/  FMUL.FTZ R25, R25, R4 ;  /* 0x0000000419197220 */ /* 0x001fc60000410000 */
[----:B------:R-:W-:-:S06]  /*4ff0*/  FMUL.FTZ R4, R52, -1.4426950216293334961 ;  /* 0xbfb8aa3b34047820 */ /* 0x000fcc0000410000 */
[----:B------:R-:W0:Y:S01]  /*5000*/  MUFU.EX2 R4, R4 ;  /* 0x0000000400047308 */ /* 0x000e220000000800 */
[----:B------:R-:W-:Y:S02]  /*5010*/  IADD3.X R17, RZ, R17, RZ, P0, !PT ;  /* 0x00000011ff117210 */ /* 0x000fe400007fe4ff */
[----:B------:R-:W-:-:S04]  /*5020*/  LEA R16, P0, R40, UR12, 0x1 ;  /* 0x0000000c28107c11 */ /* 0x000fc8000f8008ff */
[----:B------:R-:W-:Y:S01]  /*5030*/  LEA.HI.X R17, R40, UR13, R17, 0x1, P0 ;  /* 0x0000000d28117c11 */ /* 0x000fe200080f0c11 */
[----:B0-----:R-:W-:-:S06]  /*5040*/  FADD.FTZ R4, R4, 1 ;  /* 0x3f80000004047421 */ /* 0x001fcc0000010000 */
[----:B------:R-:W0:Y:S02]  /*5050*/  MUFU.RCP R4, R4 ;  /* 0x0000000400047308 */ /* 0x000e240000001000 */
[----:B0-----:R-:W-:Y:S01]  /*5060*/  FMUL.FTZ R52, R52, R4 ;  /* 0x0000000434347220 */ /* 0x001fe20000410000 */
[----:B--2---:R-:W-:Y:S02]  /*5070*/  SHF.L.U32 R40, R2, 0x10, RZ ;  /* 0x0000001002287819 */ /* 0x004fe400000006ff */
[----:B------:R-:W2:Y:S03]  /*5080*/  LDL.LU R2, [R1+0xf0] ;  /* 0x0000f00001027983 */ /* 0x000ea60000300800 */
[----:B------:R-:W-:-:S04]  /*5090*/  FADD.FTZ R40, -R14, R40 ;  /* 0x000000280e287221 */ /* 0x000fc80000010100 */
[----:B------:R-:W-:-:S04]  /*50a0*/  FMUL.FTZ R40, R24, R40 ;  /* 0x0000002818287220 */ /* 0x000fc80000410000 */
[----:B------:R-:W-:-:S04]  /*50b0*/  FFMA.FTZ R53, R20, R40, R22 ;  /* 0x0000002814357223 */ /* 0x000fc80000010016 */
[----:B------:R-:W-:-:S06]  /*50c0*/  FMUL.FTZ R4, R53, -1.4426950216293334961 ;  /* 0xbfb8aa3b35047820 */ /* 0x000fcc0000410000 */
[----:B------:R-:W0:Y:S01]  /*50d0*/  MUFU.EX2 R4, R4 ;  /* 0x0000000400047308 */ /* 0x000e220000000800 */
[----:B---3--:R-:W-:Y:S02]  /*50e0*/  FADD.FTZ R40, R32, -R14 ;  /* 0x8000000e20287221 */ /* 0x008fe40000010000 */
[----:B------:R-:W3:Y:S01]  /*50f0*/  LDL.LU R32, [R1+0x58] ;  /* 0x0000580001207983 */ /* 0x000ee20000300800 */
        /* <DEDUP_REMOVED lines=8> */
[----:B------:R4:W0:Y:S02]  /*5180*/  MUFU.RCP R46, R4 ;  /* 0x00000004002e7308 */ /* 0x0008240000001000 */
[----:B----4-:R-:W-:Y:S02]  /*5190*/  SHF.L.U32 R4, R7, 0x10, RZ ;  /* 0x0000001007047819 */ /* 0x010fe400000006ff */
[----:B------:R-:W4:Y:S03]  /*51a0*/  LDL.LU R7, [R1+0xf8] ;  /* 0x0000f80001077983 */ /* 0x000f260000300800 */
[----:B------:R-:W-:-:S04]  /*51b0*/  FADD.FTZ R4, -R14, R4 ;  /* 0x000000040e047221 */ /* 0x000fc80000010100 */
[----:B------:R-:W-:Y:S01]  /*51c0*/  FMUL.FTZ R4, R24, R4 ;  /* 0x0000000418047220 */ /* 0x000fe20000410000 */
[----:B0-----:R-:W-:-:S03]  /*51d0*/  FMUL.FTZ R40, R40, R46 ;  /* 0x0000002e28287220 */ /* 0x001fc60000410000 */
[----:B------:R-:W-:-:S04]  /*51e0*/  FFMA.FTZ R4, R21, R4, R23 ;  /* 0x0000000415047223 */ /* 0x000fc80000010017 */
[----:B------:R-:W-:-:S06]  /*51f0*/  FMUL.FTZ R46, R4, -1.4426950216293334961 ;  /* 0xbfb8aa3b042e7820 */ /* 0x000fcc0000410000 */
[----:B------:R-:W0:Y:S02]  /*5200*/  MUFU.EX2 R46, R46 ;  /* 0x0000002e002e7308 */ /* 0x000e240000000800 */
[----:B0-----:R-:W-:-:S06]  /*5210*/  FADD.FTZ R46, R46, 1 ;  /* 0x3f8000002e2e7421 */ /* 0x001fcc0000010000 */
[----:B------:R-:W0:Y:S02]  /*5220*/  MUFU.RCP R51, R46 ;  /* 0x0000002e00337308 */ /* 0x000e240000001000 */
[----:B0-----:R-:W-:Y:S01]  /*5230*/  FMUL.FTZ R51, R4, R51 ;  /* 0x0000003304337220 */ /* 0x001fe20000410000 */
[----:B------:R-:W-:-:S04]  /*5240*/  LEA R4, P0, R5, UR12, 0x1 ;  /* 0x0000000c05047c11 */ /* 0x000fc8000f8008ff */
[----:B-----5:R-:W-:Y:S02]  /*5250*/  LEA.HI.X R5, R5, UR13, R3, 0x1, P0 ;  /* 0x0000000d05057c11 */ /* 0x020fe400080f0c03 */
[----:B------:R-:W5:Y:S01]  /*5260*/  LDL.LU R3, [R1+0x64] ;  /* 0x0000640001037983 */ /* 0x000f620000300800 */
[----:B------:R-:W-:-:S04]  /*5270*/  FADD.FTZ R56, R33, -R14 ;  /* 0x8000000e21387221 */ /* 0x000fc80000010000 */
[----:B------:R-:W-:-:S04]  /*5280*/  FMUL.FTZ R56, R24, R56 ;  /* 0x0000003818387220 */ /* 0x000fc80000410000 */
[----:B------:R-:W-:-:S04]  /*5290*/  FFMA.FTZ R56, R12, R56, R10 ;  /* 0x000000380c387223 */ /* 0x000fc8000001000a */
[----:B------:R-:W-:-:S06]  /*52a0*/  FMUL.FTZ R46, R56, -1.4426950216293334961 ;  /* 0xbfb8aa3b382e7820 */ /* 0x000fcc0000410000 */
[----:B------:R-:W0:Y:S02]  /*52b0*/  MUFU.EX2 R46, R46 ;  /* 0x0000002e002e7308 */ /* 0x000e240000000800 */
[----:B0-----:R-:W-:-:S06]  /*52c0*/  FADD.FTZ R46, R46, 1 ;  /* 0x3f8000002e2e7421 */ /* 0x001fcc0000010000 */
[----:B------:R-:W0:Y:S02]  /*52d0*/  MUFU.RCP R47, R46 ;  /* 0x0000002e002f7308 */ /* 0x000e240000001000 */
[----:B0-----:R-:W-:Y:S01]  /*52e0*/  FMUL.FTZ R56, R56, R47 ;  /* 0x0000002f38387220 */ /* 0x001fe20000410000 */
[----:B--2---:R-:W-:Y:S02]  /*52f0*/  SHF.L.U32 R46, R2, 0x10, RZ ;  /* 0x00000010022e7819 */ /* 0x004fe400000006ff */
[----:B------:R-:W2:Y:S03]  /*5300*/  LDL.LU R2, [R1+0xf4] ;  /* 0x0000f40001027983 */ /* 0x000ea60000300800 */
[----:B------:R-:W-:Y:S01]  /*5310*/  FADD.FTZ R46, -R14, R46 ;  /* 0x0000002e0e2e7221 */ /* 0x000fe20000010100 */
[----:B------:R-:W2:Y:S03]  /*5320*/  LDL.LU R35, [R1+0xfc] ;  /* 0x0000fc0001237983 */ /* 0x000ea60000300800 */
[----:B------:R-:W-:Y:S01]  /*5330*/  FMUL.FTZ R46, R24, R46 ;  /* 0x0000002e182e7220 */ /* 0x000fe20000410000 */
[----:B------:R-:W2:Y:S03]  /*5340*/  LDL.LU R34, [R1+0x68] ;  /* 0x0000680001227983 */ /* 0x000ea60000300800 */
[----:B------:R-:W-:Y:S01]  /*5350*/  FFMA.FTZ R46, R20, R46, R22 ;  /* 0x0000002e142e7223 */ /* 0x000fe20000010016 */
[----:B------:R-:W2:Y:S03]  /*5360*/  LDL.LU R33, [R1+0x70] ;  /* 0x0000700001217983 */ /* 0x000ea60000300800 */
[----:B------:R-:W-:-:S06]  /*5370*/  FMUL.FTZ R47, R46, -1.4426950216293334961 ;  /* 0xbfb8aa3b2e2f7820 */ /* 0x000fcc0000410000 */
[----:B------:R-:W0:Y:S02]  /*5380*/  MUFU.EX2 R47, R47 ;  /* 0x0000002f002f7308 */ /* 0x000e240000000800 */
[----:B0-----:R-:W-:-:S06]  /*5390*/  FADD.FTZ R47, R47, 1 ;  /* 0x3f8000002f2f7421 */ /* 0x001fcc0000010000 */
[----:B------:R3:W0:Y:S02]  /*53a0*/  MUFU.RCP R57, R47 ;  /* 0x0000002f00397308 */ /* 0x0006240000001000 */
[----:B---3--:R-:W-:Y:S02]  /*53b0*/  FADD.FTZ R47, R32, -R14 ;  /* 0x8000000e202f7221 */ /* 0x008fe40000010000 */
[----:B------:R-:W3:Y:S02]  /*53c0*/  LDL.LU R32, [R1+0x100] ;  /* 0x0001000001207983 */ /* 0x000ee40000300800 */
        /* <DEDUP_REMOVED lines=8> */
[----:B------:R-:W4:Y:S01]  /*5450*/  LDL.LU R7, [R1+0x6c] ;  /* 0x00006c0001077983 */ /* 0x000f220000300800 */
[----:B-----5:R-:W-:-:S03]  /*5460*/  FADD.FTZ R58, R3, -R14 ;  /* 0x8000000e033a7221 */ /* 0x020fc60000010000 */
[----:B------:R-:W5:Y:S01]  /*5470*/  LDL.LU R3, [R1+0x10c] ;  /* 0x00010c0001037983 */ /* 0x000f620000300800 */
        /* <DEDUP_REMOVED lines=9> */
[----:B------:R-:W-:Y:S01]  /*5510*/  LEA R46, P0, R6, UR12, 0x1 ;  /* 0x0000000c062e7c11 */ /* 0x000fe2000f8008ff */
[----:B------:R0:W-:Y:S01]  /*5520*/  STG.E.U16 desc[UR8][R18.64+0x2], R0 ;  /* 0x0000020012007986 */ /* 0x0001e2000c101508 */
[----:B------:R-:W-:Y:S01]  /*5530*/  FMUL.FTZ R58, R24, R58 ;  /* 0x0000003a183a7220 */ /* 0x000fe20000410000 */
[----:B0-----:R-:W-:-:S03]  /*5540*/  F2FP.BF16.F32.PACK_AB R0, R60, R59 ;  /* 0x0000003b3c00723e */ /* 0x001fc600000010ff */
[----:B------:R-:W-:Y:S01]  /*5550*/  FFMA.FTZ R58, R12, R58, R10 ;  /* 0x0000003a0c3a7223 */ /* 0x000fe2000001000a */
[----:B--2---:R-:W-:Y:S02]  /*5560*/  LEA.HI.X R47, R6, UR13, R2, 0x1, P0 ;  /* 0x0000000d062f7c11 */ /* 0x004fe400080f0c02 */
[----:B------:R-:W2:Y:S01]  /*5570*/  LDL.LU R2, [R1+0x110] ;  /* 0x0001100001027983 */ /* 0x000ea20000300800 */
[----:B------:R-:W-:-:S03]  /*5580*/  SHF.L.U32 R59, R35, 0x10, RZ ;  /* 0x00000010233b7819 */ /* 0x000fc600000006ff */
[----:B------:R-:W2:Y:S01]  /*5590*/  LDL.LU R37, [R1+0x108] ;  /* 0x0001080001257983 */ /* 0x000ea20000300800 */
[----:B------:R-:W-:Y:S01]  /*55a0*/  FADD.FTZ R60, R34, -R14 ;  /* 0x8000000e223c7221 */ /* 0x000fe20000010000 */
[----:B------:R-:W-:Y:S02]  /*55b0*/  FADD.FTZ R59, -R14, R59 ;  /* 0x0000003b0e3b7221 */ /* 0x000fe40000010100 */
[----:B------:R-:W2:Y:S01]  /*55c0*/  LDL.LU R36, [R1+0x5c] ;  /* 0x00005c0001247983 */ /* 0x000ea20000300800 */
[C---:B------:R-:W-:Y:S01]  /*55d0*/  FMUL.FTZ R60, R24.reuse, R60 ;  /* 0x0000003c183c7220 */ /* 0x040fe20000410000 */
[----:B------:R-:W-:Y:S02]  /*55e0*/  FMUL.FTZ R59, R24, R59 ;  /* 0x0000003b183b7220 */ /* 0x000fe40000410000 */
[----:B------:R-:W2:Y:S01]  /*55f0*/  LDL.LU R35, [R1+0x104] ;  /* 0x0001040001237983 */ /* 0x000ea20000300800 */
[----:B------:R-:W-:-:S03]  /*5600*/  FFMA.FTZ R10, R12, R60, R10 ;  /* 0x0000003c0c0a7223 */ /* 0x000fc6000001000a */
[----:B------:R-:W2:Y:S01]  /*5610*/  LDL.LU R34, [R1+0x60] ;  /* 0x0000600001227983 */ /* 0x000ea20000300800 */
[----:B------:R-:W-:-:S03]  /*5620*/  FFMA.FTZ R59, R20, R59, R22 ;  /* 0x0000003b143b7223 */ /* 0x000fc60000010016 */
[----:B------:R-:W2:Y:S01]  /*5630*/  LDL.LU R41, [R1+0xd8] ;  /* 0x0000d80001297983 */ /* 0x000ea20000300800 */
[----:B------:R-:W-:Y:S01]  /*5640*/  FADD.FTZ R12, R33, -R14 ;  /* 0x8000000e210c7221 */ /* 0x000fe20000010000 */
[----:B---3--:R-:W-:-:S05]  /*5650*/  SHF.L.U32 R60, R32, 0x10, RZ ;  /* 0x00000010203c7819 */ /* 0x008fca00000006ff */
[----:B------:R-:W-:-:S04]  /*5660*/  FADD.FTZ R60, -R14, R60 ;  /* 0x0000003c0e3c7221 */ /* 0x000fc80000010100 */
[----:B------:R-:W-:-:S04]  /*5670*/  FMUL.FTZ R60, R24, R60 ;  /* 0x0000003c183c7220 */ /* 0x000fc80000410000 */
[----:B------:R-:W-:Y:S01]  /*5680*/  FFMA.FTZ R20, R20, R60, R22 ;  /* 0x0000003c14147223 */ /* 0x000fe20000010016 */
[----:B----4-:R-:W-:Y:S02]  /*5690*/  FADD.FTZ R22, R7, -R14 ;  /* 0x8000000e07167221 */ /* 0x010fe40000010000 */
[----:B------:R-:W3:Y:S04]  /*56a0*/  LDL.LU R7, [R1+0xe0] ;  /* 0x0000e00001077983 */ /* 0x000ee80000300800 */
[----:B------:R-:W4:Y:S01]  /*56b0*/  LDL.LU R48, [R1+0xcc] ;  /* 0x0000cc0001307983 */ /* 0x000f220000300800 */
[----:B-----5:R-:W-:-:S03]  /*56c0*/  SHF.L.U32 R60, R3, 0x10, RZ ;  /* 0x00000010033c7819 */ /* 0x020fc600000006ff */
[----:B------:R-:W4:Y:S04]  /*56d0*/  LDL.LU R3, [R1+0xd4] ;  /* 0x0000d40001037983 */ /* 0x000f280000300800 */
[----:B------:R-:W5:Y:S04]  /*56e0*/  LDL.LU R32, [R1+0xc4] ;  /* 0x0000c40001207983 */ /* 0x000f680000300800 */
[----:B------:R-:W5:Y:S01]  /*56f0*/  LDL.LU R33, [R1+0xd0] ;  /* 0x0000d00001217983 */ /* 0x000f620000300800 */
[----:B------:R-:W-:Y:S01]  /*5700*/  FMUL.FTZ R6, R58, -1.4426950216293334961 ;  /* 0xbfb8aa3b3a067820 */ /* 0x000fe20000410000 */
[C---:B------:R-:W-:Y:S01]  /*5710*/  FMUL.FTZ R12, R24.reuse, R12 ;  /* 0x0000000c180c7220 */ /* 0x040fe20000410000 */
[----:B------:R-:W-:Y:S01]  /*5720*/  FMUL.FTZ R22, R24, R22 ;  /* 0x0000001618167220 */ /* 0x000fe20000410000 */
[----:B------:R-:W-:Y:S01]  /*5730*/  FADD.FTZ R60, -R14, R60 ;  /* 0x0000003c0e3c7221 */ /* 0x000fe20000010100 */
[----:B------:R-:W5:Y:S02]  /*5740*/  LDL.LU R39, [R1+0xb8] ;  /* 0x0000b80001277983 */ /* 0x000f640000300800 */
        /* <DEDUP_REMOVED lines=8> */
[----:B------:R-:W-:Y:S01]  /*57d0*/  FFMA.FTZ R12, R13, R12, R11 ;  /* 0x0000000c0d0c7223 */ /* 0x000fe2000001000b */
[----:B0-----:R-:W-:-:S03]  /*57e0*/  FMUL.FTZ R58, R59, R58 ;  /* 0x0000003a3b3a7220 */ /* 0x001fc60000410000 */
[----:B------:R-:W-:-:S06]  /*57f0*/  FMUL.FTZ R59, R12, -1.4426950216293334961 ;  /* 0xbfb8aa3b0c3b7820 */ /* 0x000fcc0000410000 */
[----:B------:R-:W0:Y:S01]  /*5800*/  MUFU.EX2 R59, R59 ;  /* 0x0000003b003b7308 */ /* 0x000e220000000800 */
[----:B------:R-:W-:Y:S01]  /*5810*/  FFMA.FTZ R22, R13, R22, R11 ;  /* 0x000000160d167223 */ /* 0x000fe2000001000b */
[----:B0-----:R-:W-:-:S06]  /*5820*/  FADD.FTZ R11, R59, 1 ;  /* 0x3f8000003b0b7421 */ /* 0x001fcc0000010000 */
[----:B------:R-:W0:Y:S01]  /*5830*/  MUFU.RCP R11, R11 ;  /* 0x0000000b000b7308 */ /* 0x000e220000001000 */
[----:B------:R-:W-:Y:S01]  /*5840*/  FMUL.FTZ R60, R24, R60 ;  /* 0x0000003c183c7220 */ /* 0x000fe20000410000 */
[----:B--2---:R-:W-:Y:S01]  /*5850*/  SHF.L.U32 R13, R2, 0x10, RZ ;  /* 0x00000010020d7819 */ /* 0x004fe200000006ff */
[----:B------:R-:W-:Y:S01]  /*5860*/  FMUL.FTZ R59, R22, -1.4426950216293334961 ;  /* 0xbfb8aa3b163b7820 */ /* 0x000fe20000410000 */
[----:B------:R-:W2:Y:S01]  /*5870*/  LDL.LU R2, [R1+0xc0] ;  /* 0x0000c00001027983 */ /* 0x000ea20000300800 */
[----:B------:R-:W-:Y:S02]  /*5880*/  FFMA.FTZ R60, R21, R60, R23 ;  /* 0x0000003c153c7223 */ /* 0x000fe40000010017 */
[----:B------:R-:W-:-:S04]  /*5890*/  FADD.FTZ R13, -R14, R13 ;  /* 0x0000000d0e0d7221 */ /* 0x000fc80000010100 */
[----:B------:R-:W-:Y:S01]  /*58a0*/  FMUL.FTZ R13, R24, R13 ;  /* 0x0000000d180d7220 */ /* 0x000fe20000410000 */
[----:B0-----:R-:W-:Y:S01]  /*58b0*/  FMUL.FTZ R14, R12, R11 ;  /* 0x0000000b0c0e7220 */ /* 0x001fe20000410000 */
[----:B------:R-:W-:Y:S01]  /*58c0*/  FMUL.FTZ R11, R60, -1.4426950216293334961 ;  /* 0xbfb8aa3b3c0b7820 */ /* 0x000fe20000410000 */
[----:B------:R-:W-:-:S05]  /*58d0*/  FMUL.FTZ R24, R10, -1.4426950216293334961 ;  /* 0xbfb8aa3b0a187820 */ /* 0x000fca0000410000 */
[----:B------:R-:W0:Y:S01]  /*58e0*/  MUFU.EX2 R11, R11 ;  /* 0x0000000b000b7308 */ /* 0x000e220000000800 */
[----:B------:R-:W-:Y:S01]  /*58f0*/  FFMA.FTZ R21, R21, R13, R23 ;  /* 0x0000000d15157223 */ /* 0x000fe20000010017 */
[----:B------:R-:W-:-:S06]  /*5900*/  FMUL.FTZ R23, R20, -1.4426950216293334961 ;  /* 0xbfb8aa3b14177820 */ /* 0x000fcc0000410000 */
[----:B------:R-:W1:Y:S08]  /*5910*/  MUFU.EX2 R24, R24 ;  /* 0x0000001800187308 */ /* 0x000e700000000800 */
[----:B------:R-:W1:Y:S01]  /*5920*/  MUFU.EX2 R59, R59 ;  /* 0x0000003b003b7308 */ /* 0x000e620000000800 */
[----:B0-----:R-:W-:-:S07]  /*5930*/  FADD.FTZ R11, R11, 1 ;  /* 0x3f8000000b0b7421 */ /* 0x001fce0000010000 */
[----:B------:R-:W0:Y:S01]  /*5940*/  MUFU.EX2 R23, R23 ;  /* 0x0000001700177308 */ /* 0x000e220000000800 */
[----:B------:R-:W-:-:S07]  /*5950*/  FMUL.FTZ R13, R21, -1.4426950216293334961 ;  /* 0xbfb8aa3b150d7820 */ /* 0x000fce0000410000 */
[----:B------:R1:W-:Y:S02]  /*5960*/  MUFU.RCP R12, R11 ;  /* 0x0000000b000c7308 */ /* 0x0003e40000001000 */
[----:B-1----:R-:W-:Y:S01]  /*5970*/  FADD.FTZ R11, R24, 1 ;  /* 0x3f800000180b7421 */ /* 0x002fe20000010000 */
[----:B------:R-:W-:-:S05]  /*5980*/  FADD.FTZ R24, R59, 1 ;  /* 0x3f8000003b187421 */ /* 0x000fca0000010000 */
[----:B------:R-:W-:Y:S01]  /*5990*/  MUFU.EX2 R13, R13 ;  /* 0x0000000d000d7308 */ /* 0x000fe20000000800 */
[----:B0-----:R-:W-:-:S07]  /*59a0*/  FADD.FTZ R23, R23, 1 ;  /* 0x3f80000017177421 */ /* 0x001fce0000010000 */
[----:B------:R-:W0:Y:S08]  /*59b0*/  MUFU.RCP R11, R11 ;  /* 0x0000000b000b7308 */ /* 0x000e300000001000 */
[----:B------:R-:W1:Y:S08]  /*59c0*/  MUFU.RCP R24, R24 ;  /* 0x0000001800187308 */ /* 0x000e700000001000 */
[----:B------:R-:W3:Y:S01]  /*59d0*/  MUFU.RCP R23, R23 ;  /* 0x0000001700177308 */ /* 0x000ee20000001000 */
[----:B0-----:R-:W-:Y:S01]  /*59e0*/  FMUL.FTZ R61, R10, R11 ;  /* 0x0000000b0a3d7220 */ /* 0x001fe20000410000 */
[----:B------:R-:W-:Y:S01]  /*59f0*/  LEA R10, P0, R36, UR12, 0x1 ;  /* 0x0000000c240a7c11 */ /* 0x000fe2000f8008ff */
[----:B------:R-:W-:Y:S01]  /*5a00*/  FADD.FTZ R13, R13, 1 ;  /* 0x3f8000000d0d7421 */ /* 0x000fe20000010000 */
[----:B------:R-:W-:Y:S01]  /*5a10*/  FMUL.FTZ R60, R60, R12 ;  /* 0x0000000c3c3c7220 */ /* 0x000fe20000410000 */
[----:B------:R-:W-:-:S02]  /*5a20*/  LEA R12, P1, R34, UR12, 0x1 ;  /* 0x0000000c220c7c11 */ /* 0x000fc4000f8208ff */
[----:B------:R-:W-:Y:S01]  /*5a30*/  LEA.HI.X R11, R36, UR13, R37, 0x1, P0 ;  /* 0x0000000d240b7c11 */ /* 0x000fe200080f0c25 */
[----:B------:R0:W5:Y:S01]  /*5a40*/  MUFU.RCP R59, R13 ;  /* 0x0000000d003b7308 */ /* 0x0001620000001000 */
[----:B------:R-:W2:Y:S01]  /*5a50*/  LDL.LU R36, [R1+0xb4] ;  /* 0x0000b40001247983 */ /* 0x000ea20000300800 */
[----:B-1----:R-:W-:Y:S01]  /*5a60*/  FMUL.FTZ R24, R22, R24 ;  /* 0x0000001816187220 */ /* 0x002fe20000410000 */
[----:B------:R-:W-:Y:S02]  /*5a70*/  PRMT R22, R0, 0x7632, R22 ;  /* 0x0000763200167816 */ /* 0x000fe40000000016 */
[----:B------:R-:W2:Y:S01]  /*5a80*/  LDL.LU R37, [R1+0xbc] ;  /* 0x0000bc0001257983 */ /* 0x000ea20000300800 */
[----:B0-----:R-:W-:Y:S01]  /*5a90*/  LEA.HI.X R13, R34, UR13, R35, 0x1, P1 ;  /* 0x0000000d220d7c11 */ /* 0x001fe200088f0c23 */
[----:B---3--:R-:W-:Y:S02]  /*5aa0*/  FMUL.FTZ R23, R20, R23 ;  /* 0x0000001714177220 */ /* 0x008fe40000410000 */
[----:B------:R-:W3:Y:S01]  /*5ab0*/  LDL.LU R34, [R1+0xa8] ;  /* 0x0000a80001227983 */ /* 0x000ee20000300800 */
[----:B------:R-:W-:-:S03]  /*5ac0*/  F2FP.BF16.F32.PACK_AB R20, R41, R7 ;  /* 0x000000072914723e */ /* 0x000fc600000010ff */
[----:B------:R-:W3:Y:S04]  /*5ad0*/  LDL.LU R35, [R1+0xb0] ;  /* 0x0000b00001237983 */ /* 0x000ee80000300800 */
[----:B------:R4:W-:Y:S04]  /*5ae0*/  STG.E.U16 desc[UR8][R18.64+0x4], R0 ;  /* 0x0000040012007986 */ /* 0x0009e8000c101508 */
[----:B------:R-:W3:Y:S04]  /*5af0*/  LDL.LU R41, [R1+0xa4] ;  /* 0x0000a40001297983 */ /* 0x000ee80000300800 */
[----:B------:R-:W3:Y:S04]  /*5b00*/  LDL.LU R7, [R1+0xac] ;  /* 0x0000ac0001077983 */ /* 0x000ee80000300800 */
[----:B------:R5:W-:Y:S01]  /*5b10*/  STG.E.U16 desc[UR8][R18.64+0x6], R22 ;  /* 0x0000061612007986 */ /* 0x000be2000c101508 */
[----:B----4-:R-:W-:-:S03]  /*5b20*/  F2FP.BF16.F32.PACK_AB R0, R48, R3 ;  /* 0x000000033000723e */ /* 0x010fc600000010ff */
[----:B------:R-:W4:Y:S04]  /*5b30*/  LDL.LU R48, [R1+0x94] ;  /* 0x0000940001307983 */ /* 0x000f280000300800 */
[----:B------:R-:W4:Y:S01]  /*5b40*/  LDL.LU R3, [R1+0xa0] ;  /* 0x0000a00001037983 */ /* 0x000f220000300800 */
[----:B-----5:R-:W-:-:S03]  /*5b50*/  F2FP.BF16.F32.PACK_AB R18, R32, R33 ;  /* 0x000000212012723e */ /* 0x020fc600000010ff */
[----:B------:R-:W5:Y:S04]  /*5b60*/  LDL.LU R32, [R1+0x14c] ;  /* 0x00014c0001207983 */ /* 0x000f680000300800 */
[----:B------:R-:W5:Y:S01]  /*5b70*/  LDL.LU R33, [R1+0x148] ;  /* 0x0001480001217983 */ /* 0x000f620000300800 */
[----:B------:R-:W-:Y:S01]  /*5b80*/  FMUL.FTZ R59, R21, R59 ;  /* 0x0000003b153b7220 */ /* 0x000fe20000410000 */
[C---:B------:R-:W-:Y:S02]  /*5b90*/  PRMT R21, R20.reuse, 0x7610, R21 ;  /* 0x0000761014157816 */ /* 0x040fe40000000015 */
[----:B------:R-:W-:Y:S01]  /*5ba0*/  PRMT R20, R20, 0x7632, R20 ;  /* 0x0000763214147816 */ /* 0x000fe20000000014 */
[----:B------:R-:W-:Y:S01]  /*5bb0*/  STG.E.U16 desc[UR8][R8.64+0x4], R0 ;  /* 0x0000040008007986 */ /* 0x000fe2000c101508 */
[----:B------:R-:W-:-:S03]  /*5bc0*/  PRMT R19, R0, 0x7632, R19 ;  /* 0x0000763200137816 */ /* 0x000fc60000000013 */
[----:B------:R-:W-:Y:S04]  /*5bd0*/  STG.E.U16 desc[UR8][R8.64], R21 ;  /* 0x0000001508007986 */ /* 0x000fe8000c101508 */
[----:B------:R-:W-:Y:S04]  /*5be0*/  STG.E.U16 desc[UR8][R8.64+0x2], R20 ;  /* 0x0000021408007986 */ /* 0x000fe8000c101508 */
[----:B------:R0:W-:Y:S02]  /*5bf0*/  STG.E.U16 desc[UR8][R8.64+0x6], R19 ;  /* 0x0000061308007986 */ /* 0x0001e4000c101508 */
[----:B0-----:R-:W-:-:S02]  /*5c00*/  PRMT R8, R18, 0x7632, R8 ;  /* 0x0000763212087816 */ /* 0x001fc40000000008 */
[----:B--2---:R-:W-:Y:S02]  /*5c10*/  F2FP.BF16.F32.PACK_AB R0, R39, R2 ;  /* 0x000000022700723e */ /* 0x004fe400000010ff */
[----:B------:R-:W2:Y:S04]  /*5c20*/  LDL.LU R39, [R1+0x88] ;  /* 0x0000880001277983 */ /* 0x000ea80000300800 */
[----:B------:R-:W2:Y:S01]  /*5c30*/  LDL.LU R2, [R1+0x8c] ;  /* 0x00008c0001027983 */ /* 0x000ea20000300800 */
[----:B------:R-:W-:-:S03]  /*5c40*/  F2FP.BF16.F32.PACK_AB R9, R36, R37 ;  /* 0x000000252409723e */ /* 0x000fc600000010ff */
[----:B------:R-:W2:Y:S04]  /*5c50*/  LDL.LU R36, [R1+0x144] ;  /* 0x0001440001247983 */ /* 0x000ea80000300800 */
[----:B------:R-:W2:Y:S04]  /*5c60*/  LDL.LU R37, [R1+0x140] ;  /* 0x0001400001257983 */ /* 0x000ea80000300800 */
[----:B-----5:R0:W-:Y:S04]  /*5c70*/  STG.E.U16 desc[UR8][R32.64], R18 ;  /* 0x0000001220007986 */ /* 0x0201e8000c101508 */
[----:B------:R3:W-:Y:S01]  /*5c80*/  STG.E.U16 desc[UR8][R32.64+0x4], R0 ;  /* 0x0000040020007986 */ /* 0x0007e2000c101508 */
[----:B0-----:R-:W-:-:S02]  /*5c90*/  PRMT R18, R0, 0x7632, R18 ;  /* 0x0000763200127816 */ /* 0x001fc40000000012 */
[----:B---3--:R-:W-:Y:S02]  /*5ca0*/  F2FP.BF16.F32.PACK_AB R0, R34, R35 ;  /* 0x000000232200723e */ /* 0x008fe400000010ff */
[----:B------:R-:W3:Y:S04]  /*5cb0*/  LDL.LU R34, [R1+0x13c] ;  /* 0x00013c0001227983 */ /* 0x000ee80000300800 */
[----:B------:R-:W3:Y:S04]  /*5cc0*/  LDL.LU R35, [R1+0x138] ;  /* 0x0001380001237983 */ /* 0x000ee80000300800 */
[----:B------:R0:W-:Y:S04]  /*5cd0*/  STG.E.U16 desc[UR8][R32.64+0x2], R8 ;  /* 0x0000020820007986 */ /* 0x0001e8000c101508 */
[----:B------:R1:W-:Y:S01]  /*5ce0*/  STG.E.U16 desc[UR8][R32.64+0x6], R18 ;  /* 0x0000061220007986 */ /* 0x0003e2000c101508 */
[----:B0-----:R-:W-:-:S03]  /*5cf0*/  PRMT R8, R9, 0x7632, R8 ;  /* 0x0000763209087816 */ /* 0x001fc60000000008 */
[----:B-1----:R-:W5:Y:S01]  /*5d00*/  LDL.LU R32, [R1+0x40] ;  /* 0x0000400001207983 */ /* 0x002f620000300800 */
[----:B------:R-:W-:-:S03]  /*5d10*/  PRMT R18, R0, 0x7632, R18 ;  /* 0x0000763200127816 */ /* 0x000fc60000000012 */
[----:B------:R-:W5:Y:S04]  /*5d20*/  LDL.LU R33, [R1+0x78] ;  /* 0x0000780001217983 */ /* 0x000f680000300800 */
[----:B---3--:R0:W-:Y:S04]  /*5d30*/  STG.E.U16 desc[UR8][R34.64], R9 ;  /* 0x0000000922007986 */ /* 0x0081e8000c101508 */
[----:B------:R4:W-:Y:S04]  /*5d40*/  STG.E.U16 desc[UR8][R34.64+0x4], R0 ;  /* 0x0000040022007986 */ /* 0x0009e8000c101508 */
[----:B------:R1:W-:Y:S01]  /*5d50*/  STG.E.U16 desc[UR8][R34.64+0x2], R8 ;  /* 0x0000020822007986 */ /* 0x0003e2000c101508 */
[----:B0-----:R-:W-:-:S03]  /*5d60*/  F2FP.BF16.F32.PACK_AB R9, R41, R7 ;  /* 0x000000072909723e */ /* 0x001fc600000010ff */
[----:B------:R-:W3:Y:S01]  /*5d70*/  LDL.LU R41, [R1+0x48] ;  /* 0x0000480001297983 */ /* 0x000ee20000300800 */
[----:B----4-:R-:W-:-:S03]  /*5d80*/  F2FP.BF16.F32.PACK_AB R0, R48, R3 ;  /* 0x000000033000723e */ /* 0x010fc600000010ff */
[----:B------:R-:W3:Y:S04]  /*5d90*/  LDL.LU R7, [R1+0x4c] ;  /* 0x00004c0001077983 */ /* 0x000ee80000300800 */
[----:B------:R-:W4:Y:S04]  /*5da0*/  LDL.LU R48, [R1+0x44] ;  /* 0x0000440001307983 */ /* 0x000f280000300800 */
[----:B------:R-:W4:Y:S04]  /*5db0*/  LDL.LU R3, [R1+0x54] ;  /* 0x0000540001037983 */ /* 0x000f280000300800 */
[----:B------:R0:W-:Y:S01]  /*5dc0*/  STG.E.U16 desc[UR8][R34.64+0x6], R18 ;  /* 0x0000061222007986 */ /* 0x0001e2000c101508 */
[----:B-1----:R-:W-:-:S03]  /*5dd0*/  PRMT R8, R9, 0x7632, R8 ;  /* 0x0000763209087816 */ /* 0x002fc60000000008 */
[----:B--2---:R1:W-:Y:S04]  /*5de0*/  STG.E.U16 desc[UR8][R36.64], R9 ;  /* 0x0000000924007986 */ /* 0x0043e8000c101508 */
[----:B0-----:R-:W2:Y:S04]  /*5df0*/  LDL.LU R34, [R1+0x80] ;  /* 0x0000800001227983 */ /* 0x001ea80000300800 */
[----:B------:R-:W2:Y:S01]  /*5e00*/  LDL.LU R35, [R1+0x84] ;  /* 0x0000840001237983 */ /* 0x000ea20000300800 */
[----:B-1----:R-:W-:-:S03]  /*5e10*/  F2FP.BF16.F32.PACK_AB R9, R39, R2 ;  /* 0x000000022709723e */ /* 0x002fc600000010ff */
[----:B------:R-:W5:Y:S01]  /*5e20*/  LDL.LU R39, [R1+0x134] ;  /* 0x0001340001277983 */ /* 0x000f620000300800 */
[----:B------:R-:W-:-:S03]  /*5e30*/  PRMT R18, R0, 0x7632, R18 ;  /* 0x0000763200127816 */ /* 0x000fc60000000012 */
[----:B------:R-:W-:Y:S04]  /*5e40*/  STG.E.U16 desc[UR8][R36.64+0x4], R0 ;  /* 0x0000040024007986 */ /* 0x000fe8000c101508 */
[----:B------:R-:W4:Y:S04]  /*5e50*/  LDL.LU R2, [R1+0x34] ;  /* 0x0000340001027983 */ /* 0x000f280000300800 */
[----:B------:R0:W-:Y:S04]  /*5e60*/  STG.E.U16 desc[UR8][R36.64+0x2], R8 ;  /* 0x0000020824007986 */ /* 0x0001e8000c101508 */
[----:B------:R1:W-:Y:S01]  /*5e70*/  STG.E.U16 desc[UR8][R36.64+0x6], R18 ;  /* 0x0000061224007986 */ /* 0x0003e2000c101508 */
[----:B0-----:R-:W-:-:S02]  /*5e80*/  PRMT R8, R9, 0x7632, R8 ;  /* 0x0000763209087816 */ /* 0x001fc40000000008 */
[----:B--2---:R-:W-:Y:S02]  /*5e90*/  F2FP.BF16.F32.PACK_AB R0, R34, R35 ;  /* 0x000000232200723e */ /* 0x004fe400000010ff */
[----:B------:R-:W2:Y:S02]  /*5ea0*/  LDL.LU R34, [R1+0x18] ;  /* 0x0000180001227983 */ /* 0x000ea40000300800 */
[----:B-1----:R-:W-:Y:S02]  /*5eb0*/  PRMT R18, R0, 0x7632, R18 ;  /* 0x0000763200127816 */ /* 0x002fe40000000012 */
[----:B------:R-:W2:Y:S04]  /*5ec0*/  LDL.LU R36, [R1+0x30] ;  /* 0x0000300001247983 */ /* 0x000ea80000300800 */
[----:B------:R-:W2:Y:S04]  /*5ed0*/  LDL.LU R37, [R1+0x14] ;  /* 0x0000140001257983 */ /* 0x000ea80000300800 */
[----:B-----5:R0:W-:Y:S04]  /*5ee0*/  STG.E.U16 desc[UR8][R38.64], R9 ;  /* 0x0000000926007986 */ /* 0x0201e8000c101508 */
[----:B------:R-:W5:Y:S04]  /*5ef0*/  LDL.LU R35, [R1+0xc] ;  /* 0x00000c0001237983 */ /* 0x000f680000300800 */
[----:B------:R3:W-:Y:S01]  /*5f00*/  STG.E.U16 desc[UR8][R38.64+0x4], R0 ;  /* 0x0000040026007986 */ /* 0x0007e2000c101508 */
[----:B0-----:R-:W-:-:S03]  /*5f10*/  F2FP.BF16.F32.PACK_AB R9, R32, R33 ;  /* 0x000000212009723e */ /* 0x001fc600000010ff */
[----:B------:R-:W5:Y:S04]  /*5f20*/  LDL.LU R32, [R1+0x10] ;  /* 0x0000100001207983 */ /* 0x000f680000300800 */
[----:B------:R-:W5:Y:S01]  /*5f30*/  LDL.LU R33, [R1+0x4] ;  /* 0x0000040001217983 */ /* 0x000f620000300800 */
[----:B---3--:R-:W-:-:S03]  /*5f40*/  F2FP.BF16.F32.PACK_AB R0, R41, R7 ;  /* 0x000000072900723e */ /* 0x008fc600000010ff */
[----:B------:R-:W3:Y:S04]  /*5f50*/  LDL.LU R41, [R1+0x130] ;  /* 0x0001300001297983 */ /* 0x000ee80000300800 */
[----:B------:R-:W-:Y:S04]  /*5f60*/  STG.E.U16 desc[UR8][R38.64+0x2], R8 ;  /* 0x0000020826007986 */ /* 0x000fe8000c101508 */
[----:B------:R-:W3:Y:S04]  /*5f70*/  LDL.LU R7, [R1+0x12c] ;  /* 0x00012c0001077983 */ /* 0x000ee80000300800 */
[----:B------:R0:W-:Y:S04]  /*5f80*/  STG.E.U16 desc[UR8][R38.64+0x6], R18 ;  /* 0x0000061226007986 */ /* 0x0001e8000c101508 */
[----:B0-----:R-:W2:Y:S01]  /*5f90*/  LDL.LU R38, [R1+0x3c] ;  /* 0x00003c0001267983 */ /* 0x001ea20000300800 */
[----:B------:R-:W-:-:S03]  /*5fa0*/  PRMT R8, R9, 0x7632, R8 ;  /* 0x0000763209087816 */ /* 0x000fc60000000008 */
[----:B------:R4:W-:Y:S04]  /*5fb0*/  STG.E.U16 desc[UR8][R30.64], R9 ;  /* 0x000000091e007986 */ /* 0x0009e8000c101508 */
[----:B------:R-:W3:Y:S01]  /*5fc0*/  LDL.LU R39, [R1+0x28] ;  /* 0x0000280001277983 */ /* 0x000ee20000300800 */
[----:B----4-:R-:W-:-:S03]  /*5fd0*/  F2FP.BF16.F32.PACK_AB R9, R48, R3 ;  /* 0x000000033009723e */ /* 0x010fc600000010ff */
[----:B------:R-:W4:Y:S04]  /*5fe0*/  LDL.LU R48, [R1+0x128] ;  /* 0x0001280001307983 */ /* 0x000f280000300800 */
[----:B------:R-:W4:Y:S01]  /*5ff0*/  LDL.LU R3, [R1+0x124] ;  /* 0x0001240001037983 */ /* 0x000f220000300800 */
[----:B--2---:R-:W-:-:S03]  /*6000*/  F2FP.BF16.F32.PACK_AB R19, R2, R38 ;  /* 0x000000260213723e */ /* 0x004fc600000010ff */
[----:B------:R-:W5:Y:S01]  /*6010*/  LDL.LU R2, [R1+0x120] ;  /* 0x0001200001027983 */ /* 0x000f620000300800 */
[----:B------:R-:W-:Y:S02]  /*6020*/  PRMT R18, R0, 0x7632, R18 ;  /* 0x0000763200127816 */ /* 0x000fe40000000012 */
[C---:B------:R-:W-:Y:S01]  /*6030*/  PRMT R20, R9.reuse, 0x7610, R20 ;  /* 0x0000761009147816 */ /* 0x040fe20000000014 */
[----:B------:R0:W-:Y:S01]  /*6040*/  STG.E.U16 desc[UR8][R30.64+0x4], R0 ;  /* 0x000004001e007986 */ /* 0x0001e2000c101508 */
[----:B------:R-:W-:Y:S02]  /*6050*/  PRMT R21, R9, 0x7632, R21 ;  /* 0x0000763209157816 */ /* 0x000fe40000000015 */
[----:B------:R-:W-:Y:S01]  /*6060*/  PRMT R22, R19, 0x7632, R22 ;  /* 0x0000763213167816 */ /* 0x000fe20000000016 */
[----:B------:R-:W-:Y:S04]  /*6070*/  STG.E.U16 desc[UR8][R30.64+0x2], R8 ;  /* 0x000002081e007986 */ /* 0x000fe8000c101508 */
[----:B------:R-:W-:Y:S01]  /*6080*/  STG.E.U16 desc[UR8][R30.64+0x6], R18 ;  /* 0x000006121e007986 */ /* 0x000fe2000c101508 */
[----:B0-----:R-:W-:-:S03]  /*6090*/  F2FP.BF16.F32.PACK_AB R0, R37, R34 ;  /* 0x000000222500723e */ /* 0x001fc600000010ff */
[----:B------:R0:W-:Y:S04]  /*60a0*/  STG.E.U16 desc[UR8][R28.64], R20 ;  /* 0x000000141c007986 */ /* 0x0001e8000c101508 */
[----:B------:R-:W-:Y:S04]  /*60b0*/  STG.E.U16 desc[UR8][R28.64+0x2], R21 ;  /* 0x000002151c007986 */ /* 0x000fe8000c101508 */
[----:B------:R-:W-:Y:S04]  /*60c0*/  STG.E.U16 desc[UR8][R28.64+0x4], R19 ;  /* 0x000004131c007986 */ /* 0x000fe8000c101508 */
[----:B------:R1:W-:Y:S01]  /*60d0*/  STG.E.U16 desc[UR8][R28.64+0x6], R22 ;  /* 0x000006161c007986 */ /* 0x0003e2000c101508 */
[----:B0-----:R-:W-:-:S02]  /*60e0*/  PRMT R20, R0, 0x7632, R20 ;  /* 0x0000763200147816 */ /* 0x001fc40000000014 */
[----:B----4-:R-:W-:Y:S02]  /*60f0*/  F2FP.BF16.F32.PACK_AB R48, R48, R3 ;  /* 0x000000033030723e */ /* 0x010fe400000010ff */
[----:B-1----:R-:W-:Y:S02]  /*6100*/  PRMT R29, R0, 0x7610, R29 ;  /* 0x00007610001d7816 */ /* 0x002fe4000000001d */
[----:B-----5:R-:W-:Y:S02]  /*6110*/  F2FP.BF16.F32.PACK_AB R0, R33, R2 ;  /* 0x000000022100723e */ /* 0x020fe400000010ff */
[----:B------:R-:W2:Y:S04]  /*6120*/  LDL.LU R2, [R1+0x11c] ;  /* 0x00011c0001027983 */ /* 0x000ea80000300800 */
[----:B------:R-:W4:Y:S01]  /*6130*/  LDL.LU R3, [R1+0x118] ;  /* 0x0001180001037983 */ /* 0x000f220000300800 */
[----:B---3--:R-:W-:-:S02]  /*6140*/  F2FP.BF16.F32.PACK_AB R9, R39, R36 ;  /* 0x000000242709723e */ /* 0x008fc400000010ff */
[----:B------:R-:W-:Y:S02]  /*6150*/  F2FP.BF16.F32.PACK_AB R8, R35, R32 ;  /* 0x000000202308723e */ /* 0x000fe400000010ff */
[----:B------:R-:W-:Y:S02]  /*6160*/  PRMT R18, R9, 0x7632, R18 ;  /* 0x0000763209127816 */ /* 0x000fe40000000012 */
[----:B------:R-:W-:Y:S01]  /*6170*/  F2FP.BF16.F32.PACK_AB R7, R41, R7 ;  /* 0x000000072907723e */ /* 0x000fe200000010ff */
[----:B------:R0:W-:Y:S01]  /*6180*/  STG.E.U16 desc[UR8][R42.64], R9 ;  /* 0x000000092a007986 */ /* 0x0001e2000c101508 */
[----:B------:R-:W-:-:S03]  /*6190*/  PRMT R22, R8, 0x7632, R22 ;  /* 0x0000763208167816 */ /* 0x000fc60000000016 */
[----:B------:R1:W-:Y:S01]  /*61a0*/  STG.E.U16 desc[UR8][R42.64+0x2], R18 ;  /* 0x000002122a007986 */ /* 0x0003e2000c101508 */
[----:B------:R-:W-:-:S03]  /*61b0*/  F2FP.BF16.F32.PACK_AB R49, R50, R49 ;  /* 0x000000313231723e */ /* 0x000fc600000010ff */
[----:B------:R-:W-:Y:S01]  /*61c0*/  STG.E.U16 desc[UR8][R42.64+0x4], R29 ;  /* 0x0000041d2a007986 */ /* 0x000fe2000c101508 */
[----:B------:R-:W-:-:S03]  /*61d0*/  F2FP.BF16.F32.PACK_AB R15, R25, R15 ;  /* 0x0000000f190f723e */ /* 0x000fc600000010ff */
[----:B------:R-:W-:Y:S01]  /*61e0*/  STG.E.U16 desc[UR8][R42.64+0x6], R20 ;  /* 0x000006142a007986 */ /* 0x000fe2000c101508 */
[----:B0-----:R-:W-:-:S03]  /*61f0*/  PRMT R9, R0, 0x7632, R9 ;  /* 0x0000763200097816 */ /* 0x001fc60000000009 */
[----:B------:R0:W-:Y:S01]  /*6200*/  STG.E.U16 desc[UR8][R44.64], R8 ;  /* 0x000000082c007986 */ /* 0x0001e2000c101508 */
[----:B------:R-:W-:Y:S02]  /*6210*/  F2FP.BF16.F32.PACK_AB R52, R53, R52 ;  /* 0x000000343534723e */ /* 0x000fe400000010ff */
[----:B------:R-:W-:Y:S01]  /*6220*/  F2FP.BF16.F32.PACK_AB R40, R51, R40 ;  /* 0x000000283328723e */ /* 0x000fe200000010ff */
[----:B------:R-:W-:Y:S01]  /*6230*/  STG.E.U16 desc[UR8][R44.64+0x2], R22 ;  /* 0x000002162c007986 */ /* 0x000fe2000c101508 */
[----:B-1----:R-:W-:-:S03]  /*6240*/  PRMT R18, R48, 0x7632, R18 ;  /* 0x0000763230127816 */ /* 0x002fc60000000012 */
[----:B------:R1:W-:Y:S01]  /*6250*/  STG.E.U16 desc[UR8][R44.64+0x4], R0 ;  /* 0x000004002c007986 */ /* 0x0003e2000c101508 */
[----:B0-----:R-:W-:-:S03]  /*6260*/  PRMT R8, R7, 0x7632, R8 ;  /* 0x0000763207087816 */ /* 0x001fc60000000008 */
[----:B------:R0:W-:Y:S01]  /*6270*/  STG.E.U16 desc[UR8][R44.64+0x6], R9 ;  /* 0x000006092c007986 */ /* 0x0001e2000c101508 */
[----:B------:R-:W-:-:S03]  /*6280*/  F2FP.BF16.F32.PACK_AB R56, R57, R56 ;  /* 0x000000383938723e */ /* 0x000fc600000010ff */
[----:B------:R3:W-:Y:S01]  /*6290*/  STG.E.U16 desc[UR8][R26.64+0x4], R7 ;  /* 0x000004071a007986 */ /* 0x0007e2000c101508 */
[----:B-1----:R-:W-:-:S03]  /*62a0*/  PRMT R0, R49, 0x7632, R0 ;  /* 0x0000763231007816 */ /* 0x002fc60000000000 */
[----:B------:R1:W-:Y:S01]  /*62b0*/  STG.E.U16 desc[UR8][R26.64+0x6], R8 ;  /* 0x000006081a007986 */ /* 0x0003e2000c101508 */
[----:B------:R-:W-:Y:S02]  /*62c0*/  F2FP.BF16.F32.PACK_AB R54, R55, R54 ;  /* 0x000000363736723e */ /* 0x000fe400000010ff */
[----:B0-----:R-:W-:Y:S01]  /*62d0*/  PRMT R9, R15, 0x7632, R9 ;  /* 0x000076320f097816 */ /* 0x001fe20000000009 */
[----:B------:R-:W-:Y:S01]  /*62e0*/  STG.E.U16 desc[UR8][R26.64], R48 ;  /* 0x000000301a007986 */ /* 0x000fe2000c101508 */
[----:B---3--:R-:W-:-:S03]  /*62f0*/  PRMT R7, R52, 0x7632, R7 ;  /* 0x0000763234077816 */ /* 0x008fc60000000007 */
[----:B------:R-:W-:Y:S01]  /*6300*/  STG.E.U16 desc[UR8][R26.64+0x2], R18 ;  /* 0x000002121a007986 */ /* 0x000fe2000c101508 */
[----:B-1----:R-:W-:-:S03]  /*6310*/  PRMT R8, R40, 0x7632, R8 ;  /* 0x0000763228087816 */ /* 0x002fc60000000008 */
[----:B------:R-:W-:Y:S01]  /*6320*/  STG.E.U16 desc[UR8][R16.64], R49 ;  /* 0x0000003110007986 */ /* 0x000fe2000c101508 */
[----:B------:R-:W-:-:S03]  /*6330*/  F2FP.BF16.F32.PACK_AB R6, R58, R6 ;  /* 0x000000063a06723e */ /* 0x000fc600000010ff */
[----:B------:R0:W-:Y:S01]  /*6340*/  STG.E.U16 desc[UR8][R16.64+0x2], R0 ;  /* 0x0000020010007986 */ /* 0x0001e2000c101508 */
[----:B------:R-:W-:-:S03]  /*6350*/  F2FP.BF16.F32.PACK_AB R14, R60, R14 ;  /* 0x0000000e3c0e723e */ /* 0x000fc600000010ff */
[----:B------:R-:W-:Y:S04]  /*6360*/  STG.E.U16 desc[UR8][R16.64+0x4], R15 ;  /* 0x0000040f10007986 */ /* 0x000fe8000c101508 */
[----:B------:R-:W-:Y:S01]  /*6370*/  STG.E.U16 desc[UR8][R16.64+0x6], R9 ;  /* 0x0000060910007986 */ /* 0x000fe2000c101508 */
[----:B------:R-:W-:-:S03]  /*6380*/  F2FP.BF16.F32.PACK_AB R23, R23, R61 ;  /* 0x0000003d1717723e */ /* 0x000fc600000010ff */
[----:B------:R-:W-:Y:S01]  /*6390*/  STG.E.U16 desc[UR8][R4.64], R52 ;  /* 0x0000003404007986 */ /* 0x000fe2000c101508 */
[----:B0-----:R-:W-:-:S03]  /*63a0*/  PRMT R0, R56, 0x7632, R0 ;  /* 0x0000763238007816 */ /* 0x001fc60000000000 */
[----:B------:R0:W-:Y:S01]  /*63b0*/  STG.E.U16 desc[UR8][R4.64+0x2], R7 ;  /* 0x0000020704007986 */ /* 0x0001e2000c101508 */
[----:B------:R-:W-:-:S03]  /*63c0*/  F2FP.BF16.F32.PACK_AB R24, R59, R24 ;  /* 0x000000183b18723e */ /* 0x000fc600000010ff */
[----:B------:R-:W-:Y:S04]  /*63d0*/  STG.E.U16 desc[UR8][R4.64+0x4], R40 ;  /* 0x0000042804007986 */ /* 0x000fe8000c101508 */
[----:B------:R1:W-:Y:S04]  /*63e0*/  STG.E.U16 desc[UR8][R4.64+0x6], R8 ;  /* 0x0000060804007986 */ /* 0x0003e8000c101508 */
[----:B------:R3:W-:Y:S01]  /*63f0*/  STG.E.U16 desc[UR8][R46.64+0x2], R0 ;  /* 0x000002002e007986 */ /* 0x0007e2000c101508 */
[----:B0-----:R-:W-:Y:S02]  /*6400*/  PRMT R7, R14, 0x7632, R7 ;  /* 0x000076320e077816 */ /* 0x001fe40000000007 */
[----:B-1----:R-:W-:-:S02]  /*6410*/  PRMT R5, R54, 0x7632, R5 ;  /* 0x0000763236057816 */ /* 0x002fc40000000005 */
[----:B------:R-:W-:Y:S02]  /*6420*/  PRMT R4, R6, 0x7632, R4 ;  /* 0x0000763206047816 */ /* 0x000fe40000000004 */
[----:B---3--:R-:W-:Y:S01]  /*6430*/  PRMT R0, R23, 0x7632, R0 ;  /* 0x0000763217007816 */ /* 0x008fe20000000000 */
[----:B------:R0:W-:Y:S04]  /*6440*/  STG.E.U16 desc[UR8][R46.64+0x6], R5 ;  /* 0x000006052e007986 */ /* 0x0001e8000c101508 */
        /* <DEDUP_REMOVED lines=13> */
[----:B----4-:R-:W-:Y:S02]  /*6520*/  IADD3.X R3, RZ, R3, RZ, P0, !PT ;  /* 0x00000003ff037210 */ /* 0x010fe400007fe4ff */
[----:B------:R-:W-:-:S04]  /*6530*/  ISETP.GE.U32.AND P0, PT, R2, UR10, PT ;  /* 0x0000000a02007c0c */ /* 0x000fc8000bf06070 */
[----:B------:R-:W-:-:S13]  /*6540*/  ISETP.GE.AND.EX P0, PT, R3, UR5, PT, P0 ;  /* 0x0000000503007c0c */ /* 0x000fda000bf06300 */
[----:B-1----:R-:W-:Y:S05]  /*6550*/  @!P0 BRA `(.L_x_1720) ;  /* 0xffffff9c00088947 */ /* 0x002fea000383ffff */
[----:B------:R-:W-:Y:S05]  /*6560*/  EXIT ;  /* 0x000000000000794d */ /* 0x000fea0003800000 */
.L_x_1721:
        /* <DEDUP_REMOVED lines=9> */
.L_x_3498:


//--------------------- .text._ZN13group_norm_v214gn_cuda_kernelI13__nv_bfloat16Li320ELi2ELi16ELi40ELi1024ELb1ELi64ELi320ELi320ELi4ELb1ELi18ELb0ELb0ENS_16CompileConditionILi900EEEEEvPT_PKS4_S7_S7_flPfS8_Pj --------------------------
	.section	.text._ZN13group_norm_v214gn_cuda_kernelI13__nv_bfloat16Li320ELi2ELi16ELi40ELi1024ELb1ELi64ELi320ELi320ELi4ELb1ELi18ELb0ELb0ENS_16CompileConditionILi900EEEEEvPT_PKS4_S7_S7_flPfS8_Pj,"ax",@progbits
	.align	128
        .global         _ZN13group_norm_v214gn_cuda_kernelI13__nv_bfloat16Li320ELi2ELi16ELi40ELi1024ELb1ELi64ELi320ELi320ELi4ELb1ELi18ELb0ELb0ENS_16CompileConditionILi900EEEEEvPT_PKS4_S7_S7_flPfS8_Pj
        .type           _ZN13group_norm_v214gn_cuda_kernelI13__nv_bfloat16Li320ELi2ELi16ELi40ELi1024ELb1ELi64ELi320ELi320ELi4ELb1ELi18ELb0ELb0ENS_16CompileConditionILi900EEEEEvPT_PKS4_S7_S7_flPfS8_Pj,@function
        .size           _ZN13group_norm_v214gn_cuda_kernelI13__nv_bfloat16Li320ELi2ELi16ELi40ELi1024ELb1ELi64ELi320ELi320ELi4ELb1ELi18ELb0ELb0ENS_16CompileConditionILi900EEEEEvPT_PKS4_S7_S7_flPfS8_Pj,(.L_x_3499 - _ZN13group_norm_v214gn_cuda_kernelI13__nv_bfloat16Li320ELi2ELi16ELi40ELi1024ELb1ELi64ELi320ELi320ELi4ELb1ELi18ELb0ELb0ENS_16CompileConditionILi900EEEEEvPT_PKS4_S7_S7_flPfS8_Pj)
        .other          _ZN13group_norm_v214gn_cuda_kernelI13__nv_bfloat16Li320ELi2ELi16ELi40ELi1024ELb1ELi64ELi320ELi320ELi4ELb1ELi18ELb0ELb0ENS_16CompileConditionILi900EEEEEvPT_PKS4_S7_S7_flPfS8_Pj,@"STO_CUDA_ENTRY STV_DEFAULT"
_ZN13group_norm_v214gn_cuda_kernelI13__nv_bfloat16Li320ELi2ELi16ELi40ELi1024ELb1ELi64ELi320ELi320ELi4ELb1ELi18ELb0ELb0ENS_16CompileConditionILi900EEEEEvPT_PKS4_S7_S7_flPfS8_Pj:
.text._ZN13group_norm_v214gn_cuda_kernelI13__nv_bfloat16Li320ELi2ELi16ELi40ELi1024ELb1ELi64ELi320ELi320ELi4ELb1ELi18ELb0ELb0ENS_16CompileConditionILi900EEEEEvPT_PKS4_S7_S7_flPfS8_Pj:
        /* <DEDUP_REMOVED lines=24> */
[-C--:B------:R-:W-:Y:S02]  /*0180*/  IADD3 R6, RZ, -R4.reuse, RZ ;  /* 0x80000004ff067210 */ /* 0x080fe40007ffe0ff */
[----:B------:R-:W-:Y:S01]  /*0190*/  LEA.HI R5, R8, R4, RZ, 0x1e ;  /* 0x0000000408057211 */ /* 0x000fe200078ff0ff */
[C---:B------:R-:W-:Y:S01]  /*01a0*/  IMAD R4, R3.reuse, 0x28, R20 ;  /* 0x0000002803047824 */ /* 0x040fe200078e0214 */
[----:B------:R-:W-:-:S03]  /*01b0*/  LEA R2, R3, R0, 0x2 ;  /* 0x0000000003027211 */ /* 0x000fc600078e10ff */
[----:B------:R-:W-:Y:S01]  /*01c0*/  IMAD R5, R5, 0x28, -R0 ;  /* 0x0000002805057824 */ /* 0x000fe200078e0a00 */
[----:B------:R-:W-:Y:S01]  /*01d0*/  LEA R4, R7, R4, 0x3 ;  /* 0x0000000407047211 */ /* 0x000fe200078e18ff */
[----:B------:R-:W-:Y:S01]  /*01e0*/  IMAD.WIDE.U32 R2, R2, -0x33333333, RZ ;  /* 0xcccccccd02027825 */ /* 0x000fe200078e00ff */
[----:B------:R-:W-:Y:S02]  /*01f0*/  MOV R2, R6 ;  /* 0x0000000600027202 */ /* 0x000fe40000000f00 */
[----:B------:R-:W-:Y:S01]  /*0200*/  SHF.L.U32 R0, R8, 0x3, RZ ;  /* 0x0000000308007819 */ /* 0x000fe200000006ff */
[----:B------:R0:W-:Y:S01]  /*0210*/  STL [R1+0xb0], R4 ;  /* 0x0000b00401007387 */ /* 0x0001e20000100800 */
[----:B------:R-:W-:Y:S02]  /*0220*/  LEA.HI R2, R3, R2, RZ, 0x1b ;  /* 0x0000000203027211 */ /* 0x000fe400078fd8ff */
[----:B------:R-:W-:Y:S02]  /*0230*/  LOP3.LUT R3, R0, 0x18, RZ, 0xc0, !PT ;  /* 0x0000001800037812 */ /* 0x000fe400078ec0ff */
[----:B------:R-:W-:-:S02]  /*0240*/  SHF.R.S32.HI R0, RZ, 0x2, R5 ;  /* 0x00000002ff007819 */ /* 0x000fc40000011405 */
[C---:B------:R-:W-:Y:S02]  /*0250*/  IADD3 R6, R5.reuse, 0x8, RZ ;  /* 0x0000000805067810 */ /* 0x040fe40007ffe0ff */
[C---:B------:R-:W-:Y:S01]  /*0260*/  IADD3 R7, R5.reuse, 0xc, RZ ;  /* 0x0000000c05077810 */ /* 0x040fe20007ffe0ff */
[----:B------:R-:W-:Y:S01]  /*0270*/  IMAD R0, R0, 0x28, R20 ;  /* 0x0000002800007824 */ /* 0x000fe200078e0214 */
[C---:B0-----:R-:W-:Y:S02]  /*0280*/  LOP3.LUT R4, R5.reuse, 0x4, RZ, 0xfc, !PT ;  /* 0x0000000405047812 */ /* 0x041fe400078efcff */
[----:B------:R-:W-:Y:S02]  /*0290*/  IADD3 R8, R5, 0x10, RZ ;  /* 0x0000001005087810 */ /* 0x000fe40007ffe0ff */
[----:B------:R-:W-:Y:S02]  /*02a0*/  SHF.R.S32.HI R4, RZ, 0x2, R4 ;  /* 0x00000002ff047819 */ /* 0x000fe40000011404 */
[----:B------:R-:W-:-:S02]  /*02b0*/  SHF.R.S32.HI R6, RZ, 0x2, R6 ;  /* 0x00000002ff067819 */ /* 0x000fc40000011406 */
[----:B------:R-:W-:Y:S01]  /*02c0*/  SHF.R.S32.HI R7, RZ, 0x2, R7 ;  /* 0x00000002ff077819 */ /* 0x000fe20000011407 */
[--C-:B------:R-:W-:Y:S01]  /*02d0*/  IMAD R4, R4, 0x28, R20.reuse ;  /* 0x0000002804047824 */ /* 0x100fe200078e0214 */
[C---:B------:R-:W-:Y:S01]  /*02e0*/  IADD3 R9, R5.reuse, 0x14, RZ ;  /* 0x0000001405097810 */ /* 0x040fe20007ffe0ff */
[----:B------:R-:W-:Y:S01]  /*02f0*/  IMAD R6, R6, 0x28, R20 ;  /* 0x0000002806067824 */ /* 0x000fe200078e0214 */
[C---:B------:R-:W-:Y:S02]  /*0300*/  IADD3 R10, R5.reuse, 0x18, RZ ;  /* 0x00000018050a7810 */ /* 0x040fe40007ffe0ff */
[C---:B------:R-:W-:Y:S02]  /*0310*/  IADD3 R12, R5.reuse, 0x1c, RZ ;  /* 0x0000001c050c7810 */ /* 0x040fe40007ffe0ff */
[C---:B------:R-:W-:Y:S02]  /*0320*/  IADD3 R14, R5.reuse, 0x20, RZ ;  /* 0x00000020050e7810 */ /* 0x040fe40007ffe0ff */
[----:B------:R-:W-:-:S02]  /*0330*/  IADD3 R16, R5, 0x24, RZ ;  /* 0x0000002405107810 */ /* 0x000fc40007ffe0ff */
[----:B------:R-:W-:Y:S01]  /*0340*/  SHF.R.S32.HI R5, RZ, 0x2, R8 ;  /* 0x00000002ff057819 */ /* 0x000fe20000011408 */
[----:B------:R-:W-:Y:S01]  /*0350*/  IMAD R8, R7, 0x28, R20 ;  /* 0x0000002807087824 */ /* 0x000fe200078e0214 */
[----:B------:R-:W-:Y:S02]  /*0360*/  IADD3 R0, R0, R3, RZ ;  /* 0x0000000300007210 */ /* 0x000fe40007ffe0ff */
[----:B------:R-:W-:Y:S02]  /*0370*/  SHF.R.S32.HI R9, RZ, 0x2, R9 ;  /* 0x00000002ff097819 */ /* 0x000fe40000011409 */
[----:B------:R-:W-:Y:S01]  /*0380*/  SHF.R.S32.HI R11, RZ, 0x2, R10 ;  /* 0x00000002ff0b7819 */ /* 0x000fe2000001140a */
[----:B------:R-:W-:Y:S01]  /*0390*/  IMAD R10, R5, 0x28, R20 ;  /* 0x00000028050a7824 */ /* 0x000fe200078e0214 */
[----:B------:R-:W-:Y:S01]  /*03a0*/  IADD3 R5, R3, R4, RZ ;  /* 0x0000000403057210 */ /* 0x000fe20007ffe0ff */
[----:B------:R0:W-:Y:S01]  /*03b0*/  STL [R1+0xa8], R0 ;  /* 0x0000a80001007387 */ /* 0x0001e20000100800 */
[----:B------:R-:W-:Y:S01]  /*03c0*/  SHF.R.S32.HI R13, RZ, 0x2, R12 ;  /* 0x00000002ff0d7819 */ /* 0x000fe2000001140c */
[----:B------:R-:W-:Y:S01]  /*03d0*/  IMAD R12, R9, 0x28, R20 ;  /* 0x00000028090c7824 */ /* 0x000fe200078e0214 */
[----:B------:R-:W-:Y:S01]  /*03e0*/  IADD3 R4, R3, R6, RZ ;  /* 0x0000000603047210 */ /* 0x000fe20007ffe0ff */
[----:B------:R1:W-:Y:S01]  /*03f0*/  STL [R1+0xa4], R5 ;  /* 0x0000a40501007387 */ /* 0x0003e20000100800 */
[----:B------:R-:W-:Y:S01]  /*0400*/  SHF.R.S32.HI R15, RZ, 0x2, R14 ;  /* 0x00000002ff0f7819 */ /* 0x000fe2000001140e */
[----:B------:R-:W-:Y:S01]  /*0410*/  IMAD R14, R11, 0x28, R20 ;  /* 0x000000280b0e7824 */ /* 0x000fe200078e0214 */
[----:B------:R-:W-:Y:S01]  /*0420*/  SHF.R.S32.HI R17, RZ, 0x2, R16 ;  /* 0x00000002ff117819 */ /* 0x000fe20000011410 */
[----:B------:R2:W-:Y:S01]  /*0430*/  STL [R1+0xa0], R4 ;  /* 0x0000a00401007387 */ /* 0x0005e20000100800 */
[--C-:B------:R-:W-:Y:S01]  /*0440*/  IMAD R16, R13, 0x28, R20.reuse ;  /* 0x000000280d107824 */ /* 0x100fe200078e0214 */
[----:B0-----:R-:W-:Y:S01]  /*0450*/  IADD3 R0, R3, R8, RZ ;  /* 0x0000000803007210 */ /* 0x001fe20007ffe0ff */
[----:B------:R-:W-:-:S02]  /*0460*/  IMAD R18, R15, 0x28, R20 ;  /* 0x000000280f127824 */ /* 0x000fc400078e0214 */
[----:B------:R-:W-:Y:S01]  /*0470*/  IMAD R20, R17, 0x28, R20 ;  /* 0x0000002811147824 */ /* 0x000fe200078e0214 */
[C---:B-1----:R-:W-:Y:S01]  /*0480*/  IADD3 R5, R3.reuse, R10, RZ ;  /* 0x0000000a03057210 */ /* 0x042fe20007ffe0ff */
[----:B------:R0:W-:Y:S01]  /*0490*/  STL [R1+0x9c], R0 ;  /* 0x00009c0001007387 */ /* 0x0001e20000100800 */
[----:B--2---:R-:W-:-:S03]  /*04a0*/  IADD3 R4, R3, R12, RZ ;  /* 0x0000000c03047210 */ /* 0x004fc60007ffe0ff */
[----:B------:R1:W-:Y:S04]  /*04b0*/  STL [R1+0x98], R5 ;  /* 0x0000980501007387 */ /* 0x0003e80000100800 */
[----:B------:R2:W-:Y:S01]  /*04c0*/  STL [R1+0x94], R4 ;  /* 0x0000940401007387 */ /* 0x0005e20000100800 */
[C---:B0-----:R-:W-:Y:S02]  /*04d0*/  IADD3 R0, R3.reuse, R14, RZ ;  /* 0x0000000e03007210 */ /* 0x041fe40007ffe0ff */
[----:B-1----:R-:W-:-:S03]  /*04e0*/  IADD3 R5, R3, R16, RZ ;  /* 0x0000001003057210 */ /* 0x002fc60007ffe0ff */
[----:B------:R0:W-:Y:S01]  /*04f0*/  STL [R1+0x90], R0 ;  /* 0x0000900001007387 */ /* 0x0001e20000100800 */
[----:B--2---:R-:W-:-:S03]  /*0500*/  IADD3 R4, R3, R18, RZ ;  /* 0x0000001203047210 */ /* 0x004fc60007ffe0ff */
[----:B------:R-:W-:Y:S01]  /*0510*/  STL [R1+0x8c], R5 ;  /* 0x00008c0501007387 */ /* 0x000fe20000100800 */
[----:B------:R-:W-:-:S03]  /*0520*/  HFMA2.MMA R18, -RZ, RZ, 0, 0 ;  /* 0x00000000ff127435 */ /* 0x000fc600000001ff */
[----:B------:R-:W-:Y:S01]  /*0530*/  STL [R1+0x88], R4 ;  /* 0x0000880401007387 */ /* 0x000fe20000100800 */
[----:B0-----:R-:W-:-:S05]  /*0540*/  IADD3 R0, R3, R20, RZ ;  /* 0x0000001403007210 */ /* 0x001fca0007ffe0ff */
[----:B------:R0:W-:Y:S02]  /*0550*/  STL [R1+0x84], R0 ;  /* 0x0000840001007387 */ /* 0x0001e40000100800 */
[----:B0-----:R-:W-:-:S05]  /*0560*/  LEA R0, R2, UR5, 0x3 ;  /* 0x0000000502007c11 */ /* 0x001fca000f8e18ff */
[----:B------:R0:W-:Y:S02]  /*0570*/  STL [R1+0xac], R0 ;  /* 0x0000ac0001007387 */ /* 0x0001e40000100800 */
.L_x_1730:
[----:B------:R-:W1:Y:S01]  /*0580*/  S2R R4, SR_TID.X ;  /* 0x0000000000047919 */ /* 0x000e620000002100 */
[----:B------:R-:W-:Y:S01]  /*0590*/  MOV R21, RZ ;  /* 0x000000ff00157202 */ /* 0x000fe20000000f00 */
[----:B------:R-:W-:Y:S01]  /*05a0*/  ULDC.64 UR8, c[0x0][0x218] ;  /* 0x0000860000087ab9 */ /* 0x000fe20000000a00 */
[----:B------:R-:W-:Y:S01]  /*05b0*/  ULDC.64 UR10, c[0x0][0x228] ;  /* 0x00008a00000a7ab9 */ /* 0x000fe20000000a00 */
[----:B------:R-:W2:Y:S01]  /*05c0*/  S2R R5, SR_CTAID.Y ;  /* 0x0000000000057919 */ /* 0x000ea20000002600 */
[----:B0-----:R-:W0:Y:S01]  /*05d0*/  S2R R0, SR_CTAID.X ;  /* 0x0000000000007919 */ /* 0x001e220000002500 */
[----:B-1----:R-:W-:Y:S01]  /*05e0*/  IMAD.WIDE.U32 R2, R4, -0x33333333, RZ ;  /* 0xcccccccd04027825 */ /* 0x002fe200078e00ff */
[----:B--2---:R-:W-:-:S04]  /*05f0*/  LOP3.LUT R20, R5, 0x1, RZ, 0xc0, !PT ;  /* 0x0000000105147812 */ /* 0x004fc800078ec0ff */
[----:B------:R-:W-:Y:S02]  /*0600*/  SHF.R.U32.HI R3, RZ, 0x6, R3 ;  /* 0x00000006ff037819 */ /* 0x000fe40000011603 */
[----:B0-----:R-:W-:-:S03]  /*0610*/  SHF.L.U32 R0, R0, 0x6, RZ ;  /* 0x0000000600007819 */ /* 0x001fc600000006ff */
[----:B------:R-:W-:Y:S01]  /*0620*/  IMAD R5, R3, -0x50, R4 ;  /* 0xffffffb003057824 */ /* 0x000fe200078e0204 */
[----:B------:R-:W-:-:S03]  /*0630*/  LOP3.LUT R0, R0, 0x3c0, RZ, 0xc0, !PT ;  /* 0x000003c000007812 */ /* 0x000fc600078ec0ff */
[----:B------:R-:W-:Y:S01]  /*0640*/  IMAD R20, R20, 0x50, R5 ;  /* 0x0000005014147824 */ /* 0x000fe200078e0205 */
[----:B------:R-:W-:Y:S01]  /*0650*/  IADD3 R0, R0, R3, RZ ;  /* 0x0000000300007210 */ /* 0x000fe20007ffe0ff */
[----:B------:R-:W-:-:S03]  /*0660*/  IMAD R5, R18, 0xa0000, RZ ;  /* 0x000a000012057824 */ /* 0x000fc600078e02ff */
[----:B------:R-:W-:-:S05]  /*0670*/  SHF.L.U32 R20, R20, 0x2, RZ ;  /* 0x0000000214147819 */ /* 0x000fca00000006ff */
[----:B------:R-:W-:-:S04]  /*0680*/  IMAD.WIDE.U32 R2, R19, 0xa0000, R20 ;  /* 0x000a000013027825 */ /* 0x000fc800078e0014 */
        /* <DEDUP_REMOVED lines=22> */
[C---:B------:R-:W-:Y:S02]  /*07f0*/  LEA R56, P0, R14.reuse, UR8, 0x1 ;  /* 0x000000080e387c11 */ /* 0x040fe4000f8008ff */
[----:B------:R-:W-:Y:S01]  /*0800*/  IADD3 R13, R21, 0x2800, RZ ;  /* 0x00002800150d7810 */ /* 0x000fe20007ffe0ff */
[----:B------:R0:W-:Y:S01]  /*0810*/  STL [R1], R4 ;  /* 0x0000000401007387 */ /* 0x0001e20000100800 */
        /* <DEDUP_REMOVED lines=63> */
[----:B------:R-:W-:-:S06]  /*0c10*/  LEA.HI.X R39, R5, UR9, R4, 0x1, P0 ;  /* 0x0000000905277c11 */ /* 0x000fcc00080f0c04 */
[----:B------:R-:W4:Y:S01]  /*0c20*/  LDG.E.64.CONSTANT R38, desc[UR6][R38.64] ;  /* 0x0000000626267981 */ /* 0x000f22000c1e9b00 */
[----:B0-----:R-:W-:-:S04]  /*0c30*/  IADD3 R4, P0, R3, R2, RZ ;  /* 0x0000000203047210 */ /* 0x001fc80007f1e0ff */
[----:B------:R-:W-:Y:S02]  /*0c40*/  IADD3.X R22, RZ, R0, RZ, P0, !PT ;  /* 0x00000000ff167210 */ /* 0x000fe400007fe4ff */
[C---:B------:R-:W-:Y:S02]  /*0c50*/  LEA R36, P0, R4.reuse, UR8, 0x1 ;  /* 0x0000000804247c11 */ /* 0x040fe4000f8008ff */
[----:B------:R-:W-:Y:S01]  /*0c60*/  IADD3 R3, R21, 0x8c00, RZ ;  /* 0x00008c0015037810 */ /* 0x000fe20007ffe0ff */
[----:B------:R0:W-:Y:S01]  /*0c70*/  STL [R1+0x54], R22 ;  /* 0x0000541601007387 */ /* 0x0001e20000100800 */
[----:B------:R-:W-:-:S06]  /*0c80*/  LEA.HI.X R37, R4, UR9, R22, 0x1, P0 ;  /* 0x0000000904257c11 */ /* 0x000fcc00080f0c16 */
[----:B------:R-:W4:Y:S01]  /*0c90*/  LDG.E.64.CONSTANT R36, desc[UR6][R36.64] ;  /* 0x0000000624247981 */ /* 0x000f22000c1e9b00 */
[----:B------:R-:W-:Y:S02]  /*0ca0*/  IADD3 R3, P0, R3, R2, RZ ;  /* 0x0000000203037210 */ /* 0x000fe40007f1e0ff */
[----:B------:R-:W-:Y:S02]  /*0cb0*/  IADD3 R21, R21, 0x9600, RZ ;  /* 0x0000960015157810 */ /* 0x000fe40007ffe0ff */
[----:B0-----:R-:W-:Y:S02]  /*0cc0*/  IADD3.X R22, RZ, R0, RZ, P0, !PT ;  /* 0x00000000ff167210 */ /* 0x001fe400007fe4ff */
[C---:B------:R-:W-:Y:S02]  /*0cd0*/  LEA R34, P0, R3.reuse, UR8, 0x1 ;  /* 0x0000000803227c11 */ /* 0x040fe4000f8008ff */
[----:B------:R-:W-:Y:S01]  /*0ce0*/  SHF.L.U32 R28, R20, 0x1, RZ ;  /* 0x00000001141c7819 */ /* 0x000fe200000006ff */
[----:B------:R-:W-:Y:S01]  /*0cf0*/  STL [R1+0x64], R22 ;  /* 0x0000641601007387 */ /* 0x000fe20000100800 */
[----:B------:R-:W-:-:S02]  /*0d00*/  LEA.HI.X R35, R3, UR9, R22, 0x1, P0 ;  /* 0x0000000903237c11 */ /* 0x000fc400080f0c16 */
[----:B------:R-:W-:-:S04]  /*0d10*/  IADD3 R2, P0, R21, R2, RZ ;  /* 0x0000000215027210 */ /* 0x000fc80007f1e0ff */
[----:B------:R-:W-:Y:S01]  /*0d20*/  IADD3.X R0, RZ, R0, RZ, P0, !PT ;  /* 0x00000000ff007210 */ /* 0x000fe200007fe4ff */
[----:B------:R-:W4:Y:S01]  /*0d30*/  LDG.E.64.CONSTANT R34, desc[UR6][R34.64] ;  /* 0x0000000622227981 */ /* 0x000f22000c1e9b00 */
[C---:B------:R-:W-:Y:S02]  /*0d40*/  LEA R32, P0, R2.reuse, UR8, 0x1 ;  /* 0x0000000802207c11 */ /* 0x040fe4000f8008ff */
[----:B------:R-:W-:Y:S01]  /*0d50*/  SHF.R.U32.HI R20, RZ, 0x1f, R20 ;  /* 0x0000001fff147819 */ /* 0x000fe20000011614 */
[----:B------:R0:W-:Y:S01]  /*0d60*/  STL [R1+0x5c], R0 ;  /* 0x00005c0001007387 */ /* 0x0001e20000100800 */
[----:B------:R-:W-:Y:S01]  /*0d70*/  LEA.HI.X R33, R2, UR9, R0, 0x1, P0 ;  /* 0x0000000902217c11 */ /* 0x000fe200080f0c00 */
[----:B------:R-:W-:Y:S02]  /*0d80*/  ULDC.64 UR8, c[0x0][0x220] ;  /* 0x0000880000087ab9 */ /* 0x000fe40000000a00 */
[C---:B------:R-:W-:Y:S02]  /*0d90*/  IADD3 R30, P0, R28.reuse, UR8, RZ ;  /* 0x000000081c1e7c10 */ /* 0x040fe4000ff1e0ff */
[----:B------:R-:W-:Y:S01]  /*0da0*/  IADD3 R28, P1, R28, UR10, RZ ;  /* 0x0000000a1c1c7c10 */ /* 0x000fe2000ff3e0ff */
[----:B------:R-:W4:Y:S01]  /*0db0*/  LDG.E.64.CONSTANT R32, desc[UR6][R32.64] ;  /* 0x0000000620207981 */ /* 0x000f22000c1e9b00 */
[----:B------:R-:W-:-:S02]  /*0dc0*/  IADD3.X R31, R20, UR9, RZ, P0, !PT ;  /* 0x00000009141f7c10 */ /* 0x000fc400087fe4ff */
[----:B------:R-:W-:-:S04]  /*0dd0*/  IADD3.X R29, R20, UR11, RZ, P1, !PT ;  /* 0x0000000b141d7c10 */ /* 0x000fc80008ffe4ff */
[----:B------:R-:W5:Y:S04]  /*0de0*/  LDG.E.64.CONSTANT R30, desc[UR6][R30.64] ;  /* 0x000000061e1e7981 */ /* 0x000f68000c1e9b00 */
[----:B------:R-:W5:Y:S01]  /*0df0*/  LDG.E.64.CONSTANT R28, desc[UR6][R28.64] ;  /* 0x000000061c1c7981 */ /* 0x000f62000c1e9b00 */
[C---:B--2---:R-:W-:Y:S02]  /*0e00*/  PRMT R20, R62.reuse, 0x7632, R20 ;  /* 0x000076323e147816 */ /* 0x044fe40000000014 */
[----:B0-----:R-:W-:Y:S02]  /*0e10*/  SHF.L.U32 R0, R62, 0x10, RZ ;  /* 0x000000103e007819 */ /* 0x001fe400000006ff */
[----:B------:R-:W-:Y:S02]  /*0e20*/  SHF.L.U32 R23, R20, 0x10, RZ ;  /* 0x0000001014177819 */ /* 0x000fe400000006ff */
[C---:B------:R-:W-:Y:S01]  /*0e30*/  SHF.L.U32 R86, R63.reuse, 0x10, RZ ;  /* 0x000000103f567819 */ /* 0x040fe200000006ff */
[----:B------:R-:W-:Y:S01]  /*0e40*/  FADD.FTZ R21, RZ, R0 ;  /* 0x00000000ff157221 */ /* 0x000fe20000010000 */
[----:B------:R-:W-:Y:S01]  /*0e50*/  FFMA.FTZ R22, R0, R0, RZ ;  /* 0x0000000000167223 */ /* 0x000fe200000100ff */
[----:B------:R-:W-:-:S02]  /*0e60*/  PRMT R20, R63, 0x7632, R20 ;  /* 0x000076323f147816 */ /* 0x000fc40000000014 */
        /* <DEDUP_REMOVED lines=9> */
[----:B------:R-:W-:-:S02]  /*0f00*/  SHF.L.U32 R88, R61, 0x10, RZ ;  /* 0x000000103d587819 */ /* 0x000fc400000006ff */
[----:B------:R-:W-:Y:S01]  /*0f10*/  SHF.L.U32 R22, R22, 0x10, RZ ;  /* 0x0000001016167819 */ /* 0x000fe200000006ff */
[----:B------:R-:W-:Y:S01]  /*0f20*/  FADD.FTZ R64, R64, R89 ;  /* 0x0000005940407221 */ /* 0x000fe20000010000 */
[--C-:B------:R-:W-:Y:S01]  /*0f30*/  FFMA.FTZ R21, R89, R89, R20.reuse ;  /* 0x0000005959157223 */ /* 0x100fe20000010014 */
[----:B------:R-:W-:Y:S02]  /*0f40*/  PRMT R20, R61, 0x7632, R20 ;  /* 0x000076323d147816 */ /* 0x000fe40000000014 */
[----:B------:R-:W-:Y:S01]  /*0f50*/  FADD.FTZ R64, R64, R22 ;  /* 0x0000001640407221 */ /* 0x000fe20000010000 */
[----:B------:R-:W-:Y:S01]  /*0f60*/  FFMA.FTZ R22, R22, R22, R21 ;  /* 0x0000001616167223 */ /* 0x000fe20000010015 */
[----:B------:R-:W-:Y:S02]  /*0f70*/  SHF.L.U32 R20, R20, 0x10, RZ ;  /* 0x0000001014147819 */ /* 0x000fe400000006ff */
[----:B------:R-:W-:Y:S01]  /*0f80*/  FADD.FTZ R64, R64, R88 ;  /* 0x0000005840407221 */ /* 0x000fe20000010000 */
[----:B------:R-:W-:Y:S01]  /*0f90*/  FFMA.FTZ R22, R88, R88, R22 ;  /* 0x0000005858167223 */ /* 0x000fe20000010016 */
[----:B----4-:R-:W-:-:S02]  /*0fa0*/  SHF.L.U32 R87, R58, 0x10, RZ ;  /* 0x000000103a577819 */ /* 0x010fc400000006ff */
[----:B------:R-:W-:Y:S01]  /*0fb0*/  PRMT R21, R58, 0x7632, R21 ;  /* 0x000076323a157816 */ /* 0x000fe20000000015 */
[----:B------:R-:W-:Y:S01]  /*0fc0*/  FADD.FTZ R64, R64, R20 ;  /* 0x0000001440407221 */ /* 0x000fe20000010000 */
[----:B------:R-:W-:Y:S01]  /*0fd0*/  FFMA.FTZ R20, R20, R20, R22 ;  /* 0x0000001414147223 */ /* 0x000fe20000010016 */
[----:B------:R-:W-:Y:S02]  /*0fe0*/  SHF.L.U32 R90, R59, 0x10, RZ ;  /* 0x000000103b5a7819 */ /* 0x000fe400000006ff */
[----:B------:R-:W-:Y:S01]  /*0ff0*/  SHF.L.U32 R21, R21, 0x10, RZ ;  /* 0x0000001015157819 */ /* 0x000fe200000006ff */
        /* <DEDUP_REMOVED lines=12> */
[----:B------:R-:W-:Y:S02]  /*10c0*/  SHF.L.U32 R84, R57, 0x10, RZ ;  /* 0x0000001039547819 */ /* 0x000fe400000006ff */
        /* <DEDUP_REMOVED lines=14> */
[----:B------:R-:W-:Y:S01]  /*11b0*/  SHF.L.U32 R22, R22, 0x10, RZ ;  /* 0x0000001016167819 */ /* 0x000fe200000006ff */
        /* <DEDUP_REMOVED lines=126> */
[----:B------:R-:W-:-:S03]  /*19a0*/  FFMA.FTZ R67, R68, R68, R67 ;  /* 0x0000004444437223 */ /* 0x000fc60000010043 */
[----:B------:R-:W-:Y:S01]  /*19b0*/  FADD.FTZ R66, R64, R65 ;  /* 0x0000004140427221 */ /* 0x000fe20000010000 */
[----:B------:R-:W-:Y:S02]  /*19c0*/  FFMA.FTZ R65, R65, R65, R67 ;  /* 0x0000004141417223 */ /* 0x000fe40000010043 */
[----:B------:R-:W2:Y:S01]  /*19d0*/  LDL R67, [R1+0xb0] ;  /* 0x0000b00001437983 */ /* 0x000ea20000100800 */
[C---:B------:R-:W-:Y:S01]  /*19e0*/  SHF.L.U32 R69, R37.reuse, 0x10, RZ ;  /* 0x0000001025457819 */ /* 0x040fe200000006ff */
[----:B------:R-:W-:Y:S01]  /*19f0*/  BSSY B0, `(.L_x_1722) ;  /* 0x0000051000007945 */ /* 0x000fe20003800000 */
[----:B------:R-:W-:Y:S02]  /*1a00*/  PRMT R64, R37, 0x7632, R64 ;  /* 0x0000763225407816 */ /* 0x000fe40000000040 */
[----:B------:R-:W-:Y:S01]  /*1a10*/  SHF.L.U32 R70, R34, 0x10, RZ ;  /* 0x0000001022467819 */ /* 0x000fe200000006ff */
[----:B------:R-:W-:Y:S01]  /*1a20*/  FADD.FTZ R66, R66, R69 ;  /* 0x0000004542427221 */ /* 0x000fe20000010000 */
[----:B------:R-:W-:Y:S01]  /*1a30*/  SHF.L.U32 R64, R64, 0x10, RZ ;  /* 0x0000001040407819 */ /* 0x000fe200000006ff */
        /* <DEDUP_REMOVED lines=9> */
[----:B------:R-:W-:-:S03]  /*1ad0*/  SHF.L.U32 R73, R33, 0x10, RZ ;  /* 0x0000001021497819 */ /* 0x000fc600000006ff */
[----:B------:R-:W-:Y:S01]  /*1ae0*/  FADD.FTZ R66, R66, R65 ;  /* 0x0000004142427221 */ /* 0x000fe20000010000 */
[--C-:B------:R-:W-:Y:S01]  /*1af0*/  FFMA.FTZ R65, R65, R65, R64.reuse ;  /* 0x0000004141417223 */ /* 0x100fe20000010040 */
[----:B------:R-:W-:Y:S02]  /*1b00*/  PRMT R64, R35, 0x7632, R64 ;  /* 0x0000763223407816 */ /* 0x000fe40000000040 */
[----:B------:R-:W-:Y:S01]  /*1b10*/  FADD.FTZ R66, R66, R71 ;  /* 0x0000004742427221 */ /* 0x000fe20000010000 */
[----:B------:R-:W-:Y:S01]  /*1b20*/  FFMA.FTZ R65, R71, R71, R65 ;  /* 0x0000004747417223 */ /* 0x000fe20000010041 */
[----:B------:R-:W-:-:S05]  /*1b30*/  SHF.L.U32 R64, R64, 0x10, RZ ;  /* 0x0000001040407819 */ /* 0x000fca00000006ff */
        /* <DEDUP_REMOVED lines=12> */
[----:B------:R-:W-:Y:S01]  /*1c00*/  FFMA.FTZ R65, R64, R64, R65 ;  /* 0x0000004040417223 */ /* 0x000fe20000010041 */
[----:B------:R-:W-:Y:S02]  /*1c10*/  FADD.FTZ R64, R66, R64 ;  /* 0x0000004042407221 */ /* 0x000fe40000010000 */
[----:B------:R-:W0:Y:S02]  /*1c20*/  S2R R66, SR_TID.X ;  /* 0x0000000000427919 */ /* 0x000e240000002100 */
[----:B0-----:R-:W-:Y:S01]  /*1c30*/  ISETP.GT.U32.AND P0, PT, R66, 0x1f, PT ;  /* 0x0000001f4200780c */ /* 0x001fe20003f04070 */
[----:B--2---:R0:W-:Y:S02]  /*1c40*/  STS.64 [R67], R64 ;  /* 0x0000004043007388 */ /* 0x0041e40000000a00 */
[----:B0-----:R-:W-:Y:S01]  /*1c50*/  CS2R R64, SRZ ;  /* 0x0000000000407805 */ /* 0x001fe2000001ff00 */
[----:B------:R-:W-:Y:S09]  /*1c60*/  BAR.SYNC.DEFER_BLOCKING 0x0 ;  /* 0x0000000000007b1d */ /* 0x000ff20000010000 */
[----:B------:R-:W-:Y:S05]  /*1c70*/  @P0 BRA `(.L_x_1723) ;  /* 0x0000000000a00947 */ /* 0x000fea0003800000 */
[----:B------:R-:W2:Y:S04]  /*1c80*/  LDL R66, [R1+0xa8] ;  /* 0x0000a80001427983 */ /* 0x000ea80000100800 */
[----:B------:R-:W3:Y:S04]  /*1c90*/  LDL R67, [R1+0xa4] ;  /* 0x0000a40001437983 */ /* 0x000ee80000100800 */
        /* <DEDUP_REMOVED lines=36> */
[----:B0-----:R-:W-:Y:S01]  /*1ee0*/  FADD.FTZ R64, R66, R64 ;  /* 0x0000004042407221 */ /* 0x001fe20000010000 */
[----:B------:R-:W-:-:S07]  /*1ef0*/  FADD.FTZ R65, R67, R65 ;  /* 0x0000004143417221 */ /* 0x000fce0000010000 */
.L_x_1723:
[----:B------:R-:W-:Y:S05]  /*1f00*/  BSYNC B0 ;  /* 0x0000000000007941 */ /* 0x000fea0003800000 */
.L_x_1722:
        /* <DEDUP_REMOVED lines=26> */
[----:B0-----:R-:W-:Y:S02]  /*20b0*/  IMAD.WIDE.U32 R66, R66, 0x4, R2 ;  /* 0x0000000442427825 */ /* 0x001fe400078e0002 */
[----:B------:R0:W5:Y:S04]  /*20c0*/  LDL.LU.64 R2, [R1+0xb8] ;  /* 0x0000b80001027983 */ /* 0x0001680000300a00 */
[----:B------:R0:W-:Y:S02]  /*20d0*/  STG.E.64 desc[UR6][R66.64], R64 ;  /* 0x0000004042007986 */ /* 0x0001e4000c101b06 */
.L_x_1725:
[----:B------:R-:W-:Y:S05]  /*20e0*/  BSYNC B0 ;  /* 0x0000000000007941 */ /* 0x000fea0003800000 */
.L_x_1724:
[----:B0-----:R-:W0:Y:S01]  /*20f0*/  S2R R64, SR_TID.X ;  /* 0x0000000000407919 */ /* 0x001e220000002100 */
[----:B------:R-:W-:Y:S02]  /*2100*/  PRMT R66, R46, 0x7632, R66 ;  /* 0x000076322e427816 */ /* 0x000fe40000000042 */
[----:B------:R-:W-:Y:S01]  /*2110*/  PRMT R46, R44, 0x7632, R46 ;  /* 0x000076322c2e7816 */ /* 0x000fe2000000002e */
[----:B------:R-:W-:Y:S01]  /*2120*/  BAR.SYNC.DEFER_BLOCKING 0x0 ;  /* 0x0000000000007b1d */ /* 0x000fe20000010000 */
[----:B------:R-:W-:Y:S02]  /*2130*/  PRMT R45, R45, 0x7632, R45 ;  /* 0x000076322d2d7816 */ /* 0x000fe4000000002d */
[----:B------:R-:W-:Y:S02]  /*2140*/  PRMT R44, R42, 0x7632, R44 ;  /* 0x000076322a2c7816 */ /* 0x000fe4000000002c */
        /* <DEDUP_REMOVED lines=18> */
[----:B0-----:R-:W-:Y:S02]  /*2270*/  ISETP.NE.AND P1, PT, R64, RZ, PT ;  /* 0x000000ff4000720c */ /* 0x001fe40003f25270 */
        /* <DEDUP_REMOVED lines=24> */
[----:B------:R-:W-:Y:S01]  /*2400*/  ISETP.GT.U32.AND P0, PT, R64, 0x7f, PT ;  /* 0x0000007f4000780c */ /* 0x000fe20003f04070 */
[----:B------:R-:W-:-:S12]  /*2410*/  @P1 BRA `(.L_x_1726) ;  /* 0x0000000000441947 */ /* 0x000fd80003800000 */
[----:B------:R-:W0:Y:S01]  /*2420*/  S2R R65, SR_CTAID.X ;  /* 0x0000000000417919 */ /* 0x000e220000002500 */
[----:B-1----:R-:W1:Y:S01]  /*2430*/  LDC.64 R32, c[0x0][0x250] ;  /* 0x00009400ff207b82 */ /* 0x002e620000000a00 */
        /* <DEDUP_REMOVED lines=9> */
.L_x_1727:
[----:B------:R-:W2:Y:S04]  /*24d0*/  LD.E.STRONG.GPU R35, desc[UR6][R32.64] ;  /* 0x0000000620237980 */ /* 0x000ea8000c10f900 */
[----:B--2---:R-:W-:Y:S01]  /*24e0*/  CCTL.IVALL ;  /* 0x00000000ff00798f */ /* 0x004fe20002000000 */
[----:B------:R-:W-:Y:S05]  /*24f0*/  YIELD ;  /* 0x0000000000007946 */ /* 0x000fea0003800000 */
[----:B-----5:R-:W-:-:S04]  /*2500*/  LOP3.LUT R35, R35, R34, RZ, 0x3c, !PT ;  /* 0x0000002223237212 */ /* 0x020fc800078e3cff */
[----:B------:R-:W-:-:S13]  /*2510*/  ISETP.GT.AND P1, PT, R35, -0x1, PT ;  /* 0xffffffff2300780c */ /* 0x000fda0003f24270 */
[----:B------:R-:W-:Y:S05]  /*2520*/  @P1 BRA `(.L_x_1727) ;  /* 0xfffffffc00e81947 */ /* 0x000fea000383ffff */
.L_x_1726:
[----:B------:R-:W-:Y:S05]  /*2530*/  WARPSYNC.ALL ;  /* 0x0000000000007948 */ /* 0x000fea0003800000 */
[----:B-1---5:R-:W-:Y:S02]  /*2540*/  PRMT R40, R30, 0x7632, R40 ;  /* 0x000076321e287816 */ /* 0x022fe40000000028 */
[----:B------:R-:W-:Y:S02]  /*2550*/  PRMT R36, R31, 0x7632, R36 ;  /* 0x000076321f247816 */ /* 0x000fe40000000024 */
[----:B------:R-:W-:Y:S02]  /*2560*/  PRMT R39, R28, 0x7632, R39 ;  /* 0x000076321c277816 */ /* 0x000fe40000000027 */
[----:B------:R-:W-:Y:S01]  /*2570*/  PRMT R37, R29, 0x7632, R37 ;  /* 0x000076321d257816 */ /* 0x000fe20000000025 */
[----:B------:R-:W1:Y:S01]  /*2580*/  S2R R41, SR_CTAID.Y ;  /* 0x0000000000297919 */ /* 0x000e620000002600 */
[----:B0-----:R-:W1:Y:S01]  /*2590*/  @!P0 LDC R32, c[0x0][0x10] ;  /* 0x00000400ff208b82 */ /* 0x001e620000000800 */
[----:B------:R-:W-:Y:S01]  /*25a0*/  ULDC.64 UR8, c[0x0][0x240] ;  /* 0x0000900000087ab9 */ /* 0x000fe20000000a00 */
[----:B------:R-:W0:Y:S06]  /*25b0*/  S2R R38, SR_TID.X ;  /* 0x0000000000267919 */ /* 0x000e2c0000002100 */
[----:B------:R-:W2:Y:S01]  /*25c0*/  @!P0 LDC.64 R34, c[0x0][0x248] ;  /* 0x00009200ff228b82 */ /* 0x000ea20000000a00 */
[----:B-1----:R-:W-:Y:S01]  /*25d0*/  @!P0 IMAD R32, R32, UR4, R41 ;  /* 0x0000000420208c24 */ /* 0x002fe2000f8e0229 */
[----:B0-----:R-:W-:-:S04]  /*25e0*/  @!P0 LOP3.LUT R33, R38, 0x7ffffff0, RZ, 0xc0, !PT ;  /* 0x7ffffff026218812 */ /* 0x001fc800078ec0ff */
[----:B------:R-:W-:Y:S02]  /*25f0*/  @!P0 LEA R32, R32, R33, 0x7 ;  /* 0x0000002120208211 */ /* 0x000fe400078e38ff */
[----:B------:R-:W-:-:S04]  /*2600*/  @!P0 LOP3.LUT R33, R38, 0xf, RZ, 0xc0, !PT ;  /* 0x0000000f26218812 */ /* 0x000fc800078ec0ff */
[----:B------:R-:W-:-:S04]  /*2610*/  @!P0 IADD3 R32, R32, R33, RZ ;  /* 0x0000002120208210 */ /* 0x000fc80007ffe0ff */
[----:B------:R-:W-:-:S05]  /*2620*/  @!P0 SHF.L.U32 R32, R32, 0x1, RZ ;  /* 0x0000000120208819 */ /* 0x000fca00000006ff */
[----:B--2---:R-:W-:Y:S01]  /*2630*/  @!P0 IMAD.WIDE.U32 R32, R32, 0x4, R34 ;  /* 0x0000000420208825 */ /* 0x004fe200078e0022 */
[----:B------:R-:W-:Y:S06]  /*2640*/  BAR.SYNC.DEFER_BLOCKING 0x0 ;  /* 0x0000000000007b1d */ /* 0x000fec0000010000 */
[----:B------:R-:W2:Y:S01]  /*2650*/  @!P0 LDG.E.64 R32, desc[UR6][R32.64] ;  /* 0x0000000620208981 */ /* 0x000ea2000c1e1b00 */
[----:B------:R-:W-:Y:S01]  /*2660*/  HFMA2.MMA R34, -RZ, RZ, 0, 0 ;  /* 0x00000000ff227435 */ /* 0x000fe200000001ff */
[----:B------:R-:W-:Y:S01]  /*2670*/  ISETP.EQ.U32.AND P1, PT, RZ, UR8, PT ;  /* 0x00000008ff007c0c */ /* 0x000fe2000bf22070 */
[----:B------:R-:W-:Y:S01]  /*2680*/  BSSY B0, `(.L_x_1728) ;  /* 0x000002d000007945 */ /* 0x000fe20003800000 */
[----:B------:R-:W0:Y:S03]  /*2690*/  S2R R42, SR_CTAID.X ;  /* 0x00000000002a7919 */ /* 0x000e260000002500 */
        /* <DEDUP_REMOVED lines=27> */
[----:B------:R-:W-:Y:S01]  /*2850*/  BAR.SYNC.DEFER_BLOCKING 0x0 ;  /* 0x0000000000007b1d */ /* 0x000fe20000010000 */
[----:B0-----:R-:W-:-:S04]  /*2860*/  LOP3.LUT P0, RZ, R42, 0xf, RZ, 0xc0, !PT ;  /* 0x0000000f2aff7812 */ /* 0x001fc8000780c0ff */
[----:B------:R-:W-:-:S04]  /*2870*/  ISETP.GT.U32.OR P0, PT, R38, 0x7, P0 ;  /* 0x000000072600780c */ /* 0x000fc80000704470 */
[----:B------:R-:W-:-:S13]  /*2880*/  ISETP.EQ.OR.EX P0, PT, RZ, UR9, P0, P1 ;  /* 0x00000009ff007c0c */ /* 0x000fda0008702710 */
[----:B-1----:R-:W-:Y:S05]  /*2890*/  @P0 BRA `(.L_x_1729) ;  /* 0x00000000002c0947 */ /* 0x002fea0003800000 */
[----:B------:R-:W-:-:S04]  /*28a0*/  SHF.L.U32 R41, R41, 0x3, RZ ;  /* 0x0000000329297819 */ /* 0x000fc800000006ff */
        /* <DEDUP_REMOVED lines=10> */
.L_x_1729:
[----:B------:R-:W-:Y:S05]  /*2950*/  BSYNC B0 ;  /* 0x0000000000007941 */ /* 0x000fea0003800000 */
.L_x_1728:
[----:B0-----:R-:W2:Y:S01]  /*2960*/  LDL R32, [R1+0xac] ;  /* 0x0000ac0001207983 */ /* 0x001ea20000100800 */
[----:B------:R-:W-:Y:S01]  /*2970*/  ULDC UR8, c[0x0][0x230] ;  /* 0x00008c0000087ab9 */ /* 0x000fe20000000800 */
[----:B------:R-:W-:Y:S02]  /*2980*/  SHF.L.U32 R38, R28, 0x10, RZ ;  /* 0x000000101c267819 */ /* 0x000fe400000006ff */
[----:B------:R-:W-:Y:S01]  /*2990*/  SHF.L.U32 R40, R40, 0x10, RZ ;  /* 0x0000001028287819 */ /* 0x000fe200000006ff */
[----:B------:R-:W-:Y:S01]  /*29a0*/  STL [R1+0xb8], R19 ;  /* 0x0000b81301007387 */ /* 0x000fe20000100800 */
[----:B------:R-:W-:Y:S02]  /*29b0*/  SHF.L.U32 R39, R39, 0x10, RZ ;  /* 0x0000001027277819 */ /* 0x000fe400000006ff */
[----:B------:R-:W-:Y:S01]  /*29c0*/  SHF.L.U32 R41, R31, 0x10, RZ ;  /* 0x000000101f297819 */ /* 0x000fe200000006ff */
[----:B------:R-:W-:Y:S01]  /*29d0*/  STL [R1+0xb4], R18 ;  /* 0x0000b41201007387 */ /* 0x000fe20000100800 */
        /* <DEDUP_REMOVED lines=8> */
[----:B--2---:R-:W0:Y:S02]  /*2a60*/  LDS.64 R32, [R32] ;  /* 0x0000000020207984 */ /* 0x004e240000000a00 */
[----:B0-----:R-:W-:Y:S01]  /*2a70*/  FADD.FTZ R33, R33, UR8 ;  /* 0x0000000821217e21 */ /* 0x001fe20008010000 */
[--C-:B------:R-:W-:Y:S01]  /*2a80*/  FADD.FTZ R34, R0, -R32.reuse ;  /* 0x8000002000227221 */ /* 0x100fe20000010000 */
[----:B------:R-:W-:Y:S01]  /*2a90*/  SHF.L.U32 R0, R30, 0x10, RZ ;  /* 0x000000101e007819 */ /* 0x000fe200000006ff */
[----:B------:R-:W-:Y:S01]  /*2aa0*/  FADD.FTZ R86, R86, -R32 ;  /* 0x8000002056567221 */ /* 0x000fe20000010000 */
[C---:B------:R-:W-:Y:S01]  /*2ab0*/  FADD.FTZ R31, -R32.reuse, R31 ;  /* 0x0000001f201f7221 */ /* 0x040fe20000010100 */
[----:B------:R-:W-:Y:S01]  /*2ac0*/  ULDC.64 UR8, c[0x0][0x210] ;  /* 0x0000840000087ab9 */ /* 0x000fe20000000a00 */
[----:B------:R-:W0:Y:S01]  /*2ad0*/  MUFU.RSQ R33, R33 ;  /* 0x0000002100217308 */ /* 0x000e220000001400 */
[----:B------:R-:W-:Y:S01]  /*2ae0*/  FADD.FTZ R60, -R32, R60 ;  /* 0x0000003c203c7221 */ /* 0x000fe20000010100 */
[----:B------:R-:W-:Y:S01]  /*2af0*/  FADD.FTZ R88, R88, -R32 ;  /* 0x8000002058587221 */ /* 0x000fe20000010000 */
[C---:B------:R-:W-:Y:S01]  /*2b00*/  FADD.FTZ R61, -R32.reuse, R61 ;  /* 0x0000003d203d7221 */ /* 0x040fe20000010100 */
[----:B------:R-:W-:Y:S01]  /*2b10*/  FADD.FTZ R58, -R32, R58 ;  /* 0x0000003a203a7221 */ /* 0x000fe20000010100 */
[----:B------:R-:W-:Y:S01]  /*2b20*/  FADD.FTZ R90, R90, -R32 ;  /* 0x800000205a5a7221 */ /* 0x000fe20000010000 */
[----:B------:R-:W-:Y:S01]  /*2b30*/  FADD.FTZ R59, -R32, R59 ;  /* 0x0000003b203b7221 */ /* 0x000fe20000010100 */
[----:B0-----:R-:W-:Y:S01]  /*2b40*/  FMUL.FTZ R30, R34, R33 ;  /* 0x00000021221e7220 */ /* 0x001fe20000410000 */
[----:B------:R-:W-:Y:S01]  /*2b50*/  SHF.L.U32 R34, R62, 0x10, RZ ;  /* 0x000000103e227819 */ /* 0x000fe200000006ff */
[C---:B------:R-:W-:Y:S01]  /*2b60*/  FMUL.FTZ R29, R33.reuse, R86 ;  /* 0x00000056211d7220 */ /* 0x040fe20000410000 */
[C---:B------:R-:W-:Y:S01]  /*2b70*/  FMUL.FTZ R31, R33.reuse, R31 ;  /* 0x0000001f211f7220 */ /* 0x040fe20000410000 */
[----:B------:R-:W-:Y:S01]  /*2b80*/  FFMA.FTZ R30, R30, R0, R38 ;  /* 0x000000001e1e7223 */ /* 0x000fe20000010026 */
[----:B------:R-:W-:Y:S01]  /*2b90*/  FMUL.FTZ R60, R33, R60 ;  /* 0x0000003c213c7220 */ /* 0x000fe20000410000 */
[----:B------:R-:W-:Y:S01]  /*2ba0*/  FADD.FTZ R34, -R32, R34 ;  /* 0x0000002220227221 */ /* 0x000fe20000010100 */
[----:B------:R-:W-:Y:S01]  /*2bb0*/  FFMA.FTZ R29, R29, R41, R42 ;  /* 0x000000291d1d7223 */ /* 0x000fe2000001002a */
[----:B------:R-:W-:Y:S01]  /*2bc0*/  FMUL.FTZ R28, R30, -1.4426950216293334961 ;  /* 0xbfb8aa3b1e1c7820 */ /* 0x000fe20000410000 */
[----:B------:R-:W-:Y:S01]  /*2bd0*/  FFMA.FTZ R31, R31, R43, R44 ;  /* 0x0000002b1f1f7223 */ /* 0x000fe2000001002c */
[C---:B------:R-:W-:Y:S01]  /*2be0*/  FMUL.FTZ R34, R33.reuse, R34 ;  /* 0x0000002221227220 */ /* 0x040fe20000410000 */
[----:B------:R-:W-:Y:S01]  /*2bf0*/  FFMA.FTZ R60, R40, R60, R39 ;  /* 0x0000003c283c7223 */ /* 0x000fe20000010027 */
[----:B------:R-:W-:-:S02]  /*2c00*/  FMUL.FTZ R88, R33, R88 ;  /* 0x0000005821587220 */ /* 0x000fc40000410000 */
        /* <DEDUP_REMOVED lines=10> */
[----:B0-----:R-:W-:-:S05]  /*2cb0*/  FMUL.FTZ R28, R34, R28 ;  /* 0x0000001c221c7220 */ /* 0x001fca0000410000 */
[----:B------:R-:W-:Y:S01]  /*2cc0*/  F2FP.BF16.F32.PACK_AB R30, R28, R30 ;  /* 0x0000001e1c1e723e */ /* 0x000fe200000010ff */
        /* <DEDUP_REMOVED lines=15> */
[----:B------:R-:W-:Y:S01]  /*2dc0*/  FADD.FTZ R17, R89, -R32 ;  /* 0x8000002059117221 */ /* 0x000fe20000010000 */
[----:B------:R-:W-:Y:S03]  /*2dd0*/  STL [R1+0xc0], R28 ;  /* 0x0000c01c01007387 */ /* 0x000fe60000100800 */
[----:B------:R-:W-:Y:S01]  /*2de0*/  FMUL.FTZ R17, R33, R17 ;  /* 0x0000001121117220 */ /* 0x000fe20000410000 */
[----:B------:R0:W-:Y:S03]  /*2df0*/  STG.E.U16 desc[UR6][R28.64+0x2], R30 ;  /* 0x0000021e1c007986 */ /* 0x0001e6000c101506 */
[----:B------:R-:W-:Y:S01]  /*2e00*/  FFMA.FTZ R17, R0, R17, R38 ;  /* 0x0000001100117223 */ /* 0x000fe20000010026 */
[----:B------:R1:W-:Y:S04]  /*2e10*/  STG.E.U16 desc[UR6][R28.64], R31 ;  /* 0x0000001f1c007986 */ /* 0x0003e8000c101506 */
[----:B------:R2:W-:Y:S01]  /*2e20*/  STL [R1+0xbc], R29 ;  /* 0x0000bc1d01007387 */ /* 0x0005e20000100800 */
[----:B0-----:R-:W-:Y:S01]  /*2e30*/  FMUL.FTZ R30, R17, -1.4426950216293334961 ;  /* 0xbfb8aa3b111e7820 */ /* 0x001fe20000410000 */
[----:B-1----:R-:W-:-:S05]  /*2e40*/  FADD.FTZ R31, R87, -R32 ;  /* 0x80000020571f7221 */ /* 0x002fca0000010000 */
[----:B------:R-:W0:Y:S01]  /*2e50*/  MUFU.EX2 R30, R30 ;  /* 0x0000001e001e7308 */ /* 0x000e220000000800 */
[----:B------:R-:W-:Y:S01]  /*2e60*/  FMUL.FTZ R31, R33, R31 ;  /* 0x0000001f211f7220 */ /* 0x000fe20000410000 */
[----:B0-----:R-:W-:-:S06]  /*2e70*/  FADD.FTZ R30, R30, 1 ;  /* 0x3f8000001e1e7421 */ /* 0x001fcc0000010000 */
[----:B------:R-:W2:Y:S02]  /*2e80*/  MUFU.RCP R30, R30 ;  /* 0x0000001e001e7308 */ /* 0x000ea40000001000 */
[----:B--2---:R-:W-:Y:S01]  /*2e90*/  FMUL.FTZ R29, R17, R30 ;  /* 0x0000001e111d7220 */ /* 0x004fe20000410000 */
[----:B------:R-:W-:Y:S01]  /*2ea0*/  FMUL.FTZ R17, R60, -1.4426950216293334961 ;  /* 0xbfb8aa3b3c117820 */ /* 0x000fe20000410000 */
[----:B------:R-:W-:-:S04]  /*2eb0*/  FMUL.FTZ R30, R33, R61 ;  /* 0x0000003d211e7220 */ /* 0x000fc80000410000 */
[----:B------:R-:W-:Y:S01]  /*2ec0*/  FFMA.FTZ R30, R43, R30, R44 ;  /* 0x0000001e2b1e7223 */ /* 0x000fe2000001002c */
        /* <DEDUP_REMOVED lines=9> */
[----:B------:R-:W-:-:S04]  /*2f60*/  FMUL.FTZ R17, R30, -1.4426950216293334961 ;  /* 0xbfb8aa3b1e117820 */ /* 0x000fc80000410000 */
[----:B------:R0:W-:Y:S02]  /*2f70*/  STL [R1+0x60], R18 ;  /* 0x0000601201007387 */ /* 0x0001e40000100800 */
[----:B------:R-:W1:Y:S02]  /*2f80*/  MUFU.EX2 R17, R17 ;  /* 0x0000001100117308 */ /* 0x000e640000000800 */
[----:B-1----:R-:W-:-:S06]  /*2f90*/  FADD.FTZ R17, R17, 1 ;  /* 0x3f80000011117421 */ /* 0x002fcc0000010000 */
[----:B------:R-:W0:Y:S02]  /*2fa0*/  MUFU.RCP R17, R17 ;  /* 0x0000001100117308 */ /* 0x000e240000001000 */
[----:B0-----:R-:W-:Y:S01]  /*2fb0*/  FMUL.FTZ R18, R30, R17 ;  /* 0x000000111e127220 */ /* 0x001fe20000410000 */
[----:B------:R-:W-:Y:S01]  /*2fc0*/  LEA R30, P0, R16, UR8, 0x1 ;  /* 0x00000008101e7c11 */ /* 0x000fe2000f8008ff */
[----:B------:R-:W-:-:S03]  /*2fd0*/  FFMA.FTZ R17, R0, R31, R38 ;  /* 0x0000001f00117223 */ /* 0x000fc60000010026 */
[----:B------:R-:W-:Y:S01]  /*2fe0*/  LEA.HI.X R31, R16, UR9, R92, 0x1, P0 ;  /* 0x00000009101f7c11 */ /* 0x000fe200080f0c5c */
[----:B------:R-:W-:Y:S01]  /*2ff0*/  FMUL.FTZ R16, R17, -1.4426950216293334961 ;  /* 0xbfb8aa3b11107820 */ /* 0x000fe20000410000 */
[----:B------:R0:W-:Y:S05]  /*3000*/  STL [R1+0x48], R18 ;  /* 0x0000481201007387 */ /* 0x0001ea0000100800 */
[----:B------:R-:W1:Y:S02]  /*3010*/  MUFU.EX2 R16, R16 ;  /* 0x0000001000107308 */ /* 0x000e640000000800 */
[----:B-1----:R-:W-:-:S06]  /*3020*/  FADD.FTZ R16, R16, 1 ;  /* 0x3f80000010107421 */ /* 0x002fcc0000010000 */
[----:B------:R1:W0:Y:S02]  /*3030*/  MUFU.RCP R34, R16 ;  /* 0x0000001000227308 */ /* 0x0002240000001000 */
[----:B-1----:R-:W-:-:S04]  /*3040*/  FMUL.FTZ R16, R33, R58 ;  /* 0x0000003a21107220 */ /* 0x002fc80000410000 */
[----:B------:R-:W-:Y:S01]  /*3050*/  FFMA.FTZ R16, R40, R16, R39 ;  /* 0x0000001028107223 */ /* 0x000fe20000010027 */
[----:B0-----:R-:W-:-:S03]  /*3060*/  FMUL.FTZ R18, R17, R34 ;  /* 0x0000002211127220 */ /* 0x001fc60000410000 */
[----:B------:R-:W-:Y:S02]  /*3070*/  FMUL.FTZ R17, R16, -1.4426950216293334961 ;  /* 0xbfb8aa3b10117820 */ /* 0x000fe40000410000 */
[----:B------:R0:W-:Y:S04]  /*3080*/  STL [R1+0x40], R18 ;  /* 0x0000401201007387 */ /* 0x0001e80000100800 */
        /* <DEDUP_REMOVED lines=14> */
[----:B------:R-:W-:Y:S01]  /*3170*/  FMUL.FTZ R17, R16, -1.4426950216293334961 ;  /* 0xbfb8aa3b10117820 */ /* 0x000fe20000410000 */
[----:B------:R-:W-:Y:S01]  /*3180*/  FADD.FTZ R34, R85, -R32 ;  /* 0x8000002055227221 */ /* 0x000fe20000010000 */
[----:B------:R-:W-:Y:S03]  /*3190*/  STL [R1+0x30], R18 ;  /* 0x0000301201007387 */ /* 0x000fe60000100800 */
[----:B------:R-:W-:Y:S01]  /*31a0*/  FMUL.FTZ R34, R33, R34 ;  /* 0x0000002221227220 */ /* 0x000fe20000410000 */
[----:B------:R-:W0:Y:S01]  /*31b0*/  MUFU.EX2 R17, R17 ;  /* 0x0000001100117308 */ /* 0x000e220000000800 */
[----:B------:R-:W2:Y:S01]  /*31c0*/  LDL.LU R36, [R1] ;  /* 0x0000000001247983 */ /* 0x000ea20000300800 */
[----:B0-----:R-:W-:-:S06]  /*31d0*/  FADD.FTZ R17, R17, 1 ;  /* 0x3f80000011117421 */ /* 0x001fcc0000010000 */
[----:B------:R-:W0:Y:S01]  /*31e0*/  MUFU.RCP R17, R17 ;  /* 0x0000001100117308 */ /* 0x000e220000001000 */
[----:B------:R-:W-:Y:S01]  /*31f0*/  FFMA.FTZ R34, R0, R34, R38 ;  /* 0x0000002200227223 */ /* 0x000fe20000010026 */
[----:B0-----:R-:W-:-:S05]  /*3200*/  FMUL.FTZ R16, R16, R17 ;  /* 0x0000001110107220 */ /* 0x001fca0000410000 */
[----:B------:R0:W-:Y:S01]  /*3210*/  STL [R1+0x1c], R16 ;  /* 0x00001c1001007387 */ /* 0x0001e20000100800 */
[----:B------:R-:W-:Y:S01]  /*3220*/  SHF.L.U32 R56, R56, 0x10, RZ ;  /* 0x0000001038387819 */ /* 0x000fe200000006ff */
[----:B------:R-:W-:Y:S02]  /*3230*/  FADD.FTZ R84, R84, -R32 ;  /* 0x8000002054547221 */ /* 0x000fe40000010000 */
[----:B------:R-:W3:Y:S01]  /*3240*/  LDL.LU R37, [R1+0x4] ;  /* 0x0000040001257983 */ /* 0x000ee20000300800 */
[----:B0-----:R-:W-:Y:S01]  /*3250*/  LEA R16, P0, R15, UR8, 0x1 ;  /* 0x000000080f107c11 */ /* 0x001fe2000f8008ff */
[----:B------:R-:W-:Y:S01]  /*3260*/  FADD.FTZ R56, -R32, R56 ;  /* 0x0000003820387221 */ /* 0x000fe20000010100 */
[----:B------:R-:W-:Y:S01]  /*3270*/  FMUL.FTZ R46, R33, R84 ;  /* 0x00000054212e7220 */ /* 0x000fe20000410000 */
[----:B------:R-:W-:Y:S02]  /*3280*/  SHF.L.U32 R57, R57, 0x10, RZ ;  /* 0x0000001039397819 */ /* 0x000fe400000006ff */
[----:B------:R-:W-:Y:S01]  /*3290*/  SHF.L.U32 R54, R54, 0x10, RZ ;  /* 0x0000001036367819 */ /* 0x000fe200000006ff */
[----:B------:R-:W-:Y:S01]  /*32a0*/  FADD.FTZ R82, R82, -R32 ;  /* 0x8000002052527221 */ /* 0x000fe20000010000 */
[----:B------:R-:W-:Y:S01]  /*32b0*/  LEA.HI.X R17, R15, UR9, R93, 0x1, P0 ;  /* 0x000000090f117c11 */ /* 0x000fe200080f0c5d */
[----:B------:R-:W-:Y:S01]  /*32c0*/  FMUL.FTZ R15, R34, -1.4426950216293334961 ;  /* 0xbfb8aa3b220f7820 */ /* 0x000fe20000410000 */
[----:B------:R-:W4:Y:S01]  /*32d0*/  LDL.LU R60, [R1+0x10] ;  /* 0x00001000013c7983 */ /* 0x000f220000300800 */
[----:B------:R-:W-:Y:S01]  /*32e0*/  FFMA.FTZ R46, R41, R46, R42 ;  /* 0x0000002e292e7223 */ /* 0x000fe2000001002a */
[C---:B------:R-:W-:Y:S01]  /*32f0*/  FADD.FTZ R57, -R32.reuse, R57 ;  /* 0x0000003920397221 */ /* 0x040fe20000010100 */
[----:B------:R-:W-:Y:S01]  /*3300*/  FADD.FTZ R54, -R32, R54 ;  /* 0x0000003620367221 */ /* 0x000fe20000010100 */
[----:B------:R-:W-:Y:S01]  /*3310*/  SHF.L.U32 R55, R55, 0x10, RZ ;  /* 0x0000001037377819 */ /* 0x000fe200000006ff */
[----:B------:R-:W0:Y:S01]  /*3320*/  MUFU.EX2 R15, R15 ;  /* 0x0000000f000f7308 */ /* 0x000e220000000800 */
[----:B------:R-:W-:Y:S01]  /*3330*/  SHF.L.U32 R52, R52, 0x10, RZ ;  /* 0x0000001034347819 */ /* 0x000fe200000006ff */
[----:B------:R-:W-:Y:S01]  /*3340*/  FADD.FTZ R80, R80, -R32 ;  /* 0x8000002050507221 */ /* 0x000fe20000010000 */
[----:B------:R-:W5:Y:S01]  /*3350*/  LDL.LU R63, [R1+0x20] ;  /* 0x00002000013f7983 */ /* 0x000f620000300800 */
[----:B0-----:R-:W-:-:S04]  /*3360*/  FADD.FTZ R15, R15, 1 ;  /* 0x3f8000000f0f7421 */ /* 0x001fc80000010000 */
[----:B------:R0:W1:Y:S02]  /*3370*/  MUFU.RCP R35, R15 ;  /* 0x0000000f00237308 */ /* 0x0000640000001000 */
[----:B0-----:R-:W-:-:S04]  /*3380*/  FMUL.FTZ R15, R33, R56 ;  /* 0x00000038210f7220 */ /* 0x001fc80000410000 */
[----:B------:R-:W-:Y:S01]  /*3390*/  FFMA.FTZ R15, R40, R15, R39 ;  /* 0x0000000f280f7223 */ /* 0x000fe20000010027 */
[----:B-1----:R-:W-:-:S03]  /*33a0*/  FMUL.FTZ R18, R34, R35 ;  /* 0x0000002322127220 */ /* 0x002fc60000410000 */
        /* <DEDUP_REMOVED lines=16> */
[----:B------:R-:W0:Y:S01]  /*34b0*/  MUFU.RCP R15, R15 ;  /* 0x0000000f000f7308 */ /* 0x000e220000001000 */
[----:B------:R-:W-:Y:S01]  /*34c0*/  FMUL.FTZ R34, R33, R34 ;  /* 0x0000002221227220 */ /* 0x000fe20000410000 */
[----:B0-----:R-:W-:-:S03]  /*34d0*/  FMUL.FTZ R47, R47, R15 ;  /* 0x0000000f2f2f7220 */ /* 0x001fc60000410000 */
[----:B------:R-:W-:Y:S01]  /*34e0*/  FFMA.FTZ R15, R0, R34, R38 ;  /* 0x00000022000f7223 */ /* 0x000fe20000010026 */
[----:B------:R-:W-:Y:S01]  /*34f0*/  LEA R34, P0, R14, UR8, 0x1 ;  /* 0x000000080e227c11 */ /* 0x000fe2000f8008ff */
[----:B------:R-:W-:-:S04]  /*3500*/  FMUL.FTZ R54, R33, R54 ;  /* 0x0000003621367220 */ /* 0x000fc80000410000 */
[----:B------:R-:W-:Y:S01]  /*3510*/  FFMA.FTZ R56, R40, R54, R39 ;  /* 0x0000003628387223 */ /* 0x000fe20000010027 */
[----:B--2---:R-:W-:Y:S01]  /*3520*/  LEA.HI.X R35, R14, UR9, R36, 0x1, P0 ;  /* 0x000000090e237c11 */ /* 0x004fe200080f0c24 */
        /* <DEDUP_REMOVED lines=13> */
[----:B------:R-:W0:Y:S01]  /*3600*/  MUFU.EX2 R15, R15 ;  /* 0x0000000f000f7308 */ /* 0x000e220000000800 */
[----:B------:R-:W-:Y:S01]  /*3610*/  FADD.FTZ R55, -R32, R55 ;  /* 0x0000003720377221 */ /* 0x000fe20000010100 */
        /* <DEDUP_REMOVED lines=8> */
[----:B------:R-:W0:Y:S01]  /*36a0*/  MUFU.RCP R14, R14 ;  /* 0x0000000e000e7308 */ /* 0x000e220000001000 */
[----:B------:R-:W-:-:S04]  /*36b0*/  FADD.FTZ R36, R81, -R32 ;  /* 0x8000002051247221 */ /* 0x000fc80000010000 */
[----:B------:R-:W-:-:S04]  /*36c0*/  FMUL.FTZ R36, R33, R36 ;  /* 0x0000002421247220 */ /* 0x000fc80000410000 */
[----:B------:R-:W-:Y:S01]  /*36d0*/  FFMA.FTZ R36, R0, R36, R38 ;  /* 0x0000002400247223 */ /* 0x000fe20000010026 */
[----:B0-----:R-:W-:Y:S01]  /*36e0*/  FMUL.FTZ R57, R57, R14 ;  /* 0x0000000e39397220 */ /* 0x001fe20000410000 */
[----:B------:R-:W-:-:S04]  /*36f0*/  LEA R14, P0, R13, UR8, 0x1 ;  /* 0x000000080d0e7c11 */ /* 0x000fc8000f8008ff */
[----:B---3--:R-:W-:Y:S01]  /*3700*/  LEA.HI.X R15, R13, UR9, R37, 0x1, P0 ;  /* 0x000000090d0f7c11 */ /* 0x008fe200080f0c25 */
        /* <DEDUP_REMOVED lines=18> */
[----:B0-----:R-:W-:-:S06]  /*3830*/  FADD.FTZ R36, R36, 1 ;  /* 0x3f80000024247421 */ /* 0x001fcc0000010000 */
[----:B------:R-:W0:Y:S01]  /*3840*/  MUFU.RCP R36, R36 ;  /* 0x0000002400247308 */ /* 0x000e220000001000 */
[----:B------:R-:W-:-:S04]  /*3850*/  FADD.FTZ R53, -R32, R53 ;  /* 0x0000003520357221 */ /* 0x000fc80000010100 */
[----:B------:R-:W-:-:S04]  /*3860*/  FMUL.FTZ R53, R33, R53 ;  /* 0x0000003521357220 */ /* 0x000fc80000410000 */
        /* <DEDUP_REMOVED lines=10> */
[----:B------:R-:W-:-:S04]  /*3910*/  LEA R36, P0, R12, UR8, 0x1 ;  /* 0x000000080c247c11 */ /* 0x000fc8000f8008ff */
[----:B----4-:R-:W-:Y:S01]  /*3920*/  LEA.HI.X R37, R12, UR9, R60, 0x1, P0 ;  /* 0x000000090c257c11 */ /* 0x010fe200080f0c3c */
        /* <DEDUP_REMOVED lines=11> */
[--C-:B------:R-:W-:Y:S01]  /*39e0*/  FADD.FTZ R78, R78, -R32.reuse ;  /* 0x800000204e4e7221 */ /* 0x100fe20000010000 */
[----:B------:R-:W-:Y:S02]  /*39f0*/  FADD.FTZ R62, R77, -R32 ;  /* 0x800000204d3e7221 */ /* 0x000fe40000010000 */
[----:B------:R-:W2:Y:S01]  /*3a00*/  LDL.LU R77, [R1+0x2c] ;  /* 0x00002c00014d7983 */ /* 0x000ea20000300800 */
[----:B0-----:R-:W-:-:S04]  /*3a10*/  FADD.FTZ R12, R12, 1 ;  /* 0x3f8000000c0c7421 */ /* 0x001fc80000010000 */
[----:B------:R0:W1:Y:S02]  /*3a20*/  MUFU.RCP R13, R12 ;  /* 0x0000000c000d7308 */ /* 0x0000640000001000 */
[----:B0-----:R-:W-:Y:S01]  /*3a30*/  FMUL.FTZ R12, R33, R78 ;  /* 0x0000004e210c7220 */ /* 0x001fe20000410000 */
[----:B------:R-:W-:Y:S01]  /*3a40*/  SHF.L.U32 R51, R51, 0x10, RZ ;  /* 0x0000001033337819 */ /* 0x000fe200000006ff */
[----:B------:R-:W-:Y:S01]  /*3a50*/  FMUL.FTZ R62, R33, R62 ;  /* 0x0000003e213e7220 */ /* 0x000fe20000410000 */
[----:B------:R-:W-:Y:S01]  /*3a60*/  SHF.L.U32 R48, R48, 0x10, RZ ;  /* 0x0000001030307819 */ /* 0x000fe200000006ff */
[----:B------:R-:W-:Y:S01]  /*3a70*/  FFMA.FTZ R12, R41, R12, R42 ;  /* 0x0000000c290c7223 */ /* 0x000fe2000001002a */
[----:B------:R-:W-:Y:S01]  /*3a80*/  FADD.FTZ R76, R76, -R32 ;  /* 0x800000204c4c7221 */ /* 0x000fe20000010000 */
[----:B-1----:R-:W-:Y:S02]  /*3a90*/  FMUL.FTZ R60, R60, R13 ;  /* 0x0000000d3c3c7220 */ /* 0x002fe40000410000 */
[----:B------:R-:W-:Y:S01]  /*3aa0*/  FMUL.FTZ R13, R12, -1.4426950216293334961 ;  /* 0xbfb8aa3b0c0d7820 */ /* 0x000fe20000410000 */
[----:B------:R-:W-:Y:S01]  /*3ab0*/  SHF.L.U32 R49, R49, 0x10, RZ ;  /* 0x0000001031317819 */ /* 0x000fe200000006ff */
[----:B------:R-:W3:Y:S04]  /*3ac0*/  LDL.LU R78, [R1+0x38] ;  /* 0x00003800014e7983 */ /* 0x000ee80000300800 */
        /* <DEDUP_REMOVED lines=11> */
[----:B------:R-:W-:Y:S01]  /*3b80*/  FFMA.FTZ R62, R0, R62, R38 ;  /* 0x0000003e003e7223 */ /* 0x000fe20000010026 */
[----:B0-----:R-:W-:Y:S01]  /*3b90*/  FMUL.FTZ R61, R61, R12 ;  /* 0x0000000c3d3d7220 */ /* 0x001fe20000410000 */
[----:B------:R-:W-:-:S04]  /*3ba0*/  LEA R12, P0, R11, UR8, 0x1 ;  /* 0x000000080b0c7c11 */ /* 0x000fc8000f8008ff */
[----:B-----5:R-:W-:Y:S01]  /*3bb0*/  LEA.HI.X R13, R11, UR9, R63, 0x1, P0 ;  /* 0x000000090b0d7c11 */ /* 0x020fe200080f0c3f */
        /* <DEDUP_REMOVED lines=32> */
[----:B--2---:R-:W-:Y:S02]  /*3dc0*/  LEA.HI.X R49, R10, UR9, R77, 0x1, P0 ;  /* 0x000000090a317c11 */ /* 0x004fe400080f0c4d */
[----:B------:R-:W2:Y:S01]  /*3dd0*/  LDL.LU R77, [R1+0x8] ;  /* 0x00000800014d7983 */ /* 0x000ea20000300800 */
[----:B------:R-:W-:-:S03]  /*3de0*/  FMUL.FTZ R10, R11, -1.4426950216293334961 ;  /* 0xbfb8aa3b0b0a7820 */ /* 0x000fc60000410000 */
[----:B------:R-:W4:Y:S03]  /*3df0*/  LDL.LU R79, [R1+0xc] ;  /* 0x00000c00014f7983 */ /* 0x000f260000300800 */
[----:B------:R-:W0:Y:S01]  /*3e00*/  MUFU.EX2 R10, R10 ;  /* 0x0000000a000a7308 */ /* 0x000e220000000800 */
[----:B------:R-:W-:Y:S01]  /*3e10*/  SHF.L.U32 R66, R66, 0x10, RZ ;  /* 0x0000001042427819 */ /* 0x000fe200000006ff */
[----:B------:R-:W5:Y:S04]  /*3e20*/  LDL.LU R82, [R1+0x3c] ;  /* 0x00003c0001527983 */ /* 0x000f680000300800 */
[----:B------:R-:W-:Y:S01]  /*3e30*/  FADD.FTZ R66, -R32, R66 ;  /* 0x0000004220427221 */ /* 0x000fe20000010100 */
[----:B------:R-:W5:Y:S01]  /*3e40*/  LDL.LU R81, [R1+0x14] ;  /* 0x0000140001517983 */ /* 0x000f620000300800 */
[----:B------:R-:W-:Y:S01]  /*3e50*/  FADD.FTZ R74, R74, -R32 ;  /* 0x800000204a4a7221 */ /* 0x000fe20000010000 */
[----:B------:R-:W-:-:S02]  /*3e60*/  SHF.L.U32 R67, R67, 0x10, RZ ;  /* 0x0000001043437819 */ /* 0x000fc400000006ff */
[----:B------:R-:W5:Y:S01]  /*3e70*/  LDL.LU R83, [R1+0x18] ;  /* 0x0000180001537983 */ /* 0x000f620000300800 */
[----:B0-----:R-:W-:Y:S02]  /*3e80*/  FADD.FTZ R10, R10, 1 ;  /* 0x3f8000000a0a7421 */ /* 0x001fe40000010000 */
[----:B------:R-:W-:Y:S01]  /*3e90*/  FADD.FTZ R67, -R32, R67 ;  /* 0x0000004320437221 */ /* 0x000fe20000010100 */
[----:B------:R-:W-:Y:S01]  /*3ea0*/  FADD.FTZ R76, R20, -R32 ;  /* 0x80000020144c7221 */ /* 0x000fe20000010000 */
[----:B------:R-:W5:Y:S01]  /*3eb0*/  LDL.LU R85, [R1+0x44] ;  /* 0x0000440001557983 */ /* 0x000f620000300800 */
        /* <DEDUP_REMOVED lines=19> */
[----:B------:R-:W0:Y:S02]  /*3ff0*/  MUFU.EX2 R10, R10 ;  /* 0x0000000a000a7308 */ /* 0x000e240000000800 */
[----:B0-----:R-:W-:-:S06]  /*4000*/  FADD.FTZ R10, R10, 1 ;  /* 0x3f8000000a0a7421 */ /* 0x001fcc0000010000 */
[----:B------:R-:W0:Y:S01]  /*4010*/  MUFU.RCP R10, R10 ;  /* 0x0000000a000a7308 */ /* 0x000e220000001000 */
[----:B------:R-:W-:-:S04]  /*4020*/  FMUL.FTZ R76, R33, R76 ;  /* 0x0000004c214c7220 */ /* 0x000fc80000410000 */
[----:B------:R-:W-:Y:S01]  /*4030*/  FFMA.FTZ R76, R0, R76, R38 ;  /* 0x0000004c004c7223 */ /* 0x000fe20000010026 */
[----:B0-----:R-:W-:Y:S01]  /*4040*/  FMUL.FTZ R75, R75, R10 ;  /* 0x0000000a4b4b7220 */ /* 0x001fe20000410000 */
[----:B------:R-:W-:-:S04]  /*4050*/  LEA R10, P0, R9, UR8, 0x1 ;  /* 0x00000008090a7c11 */ /* 0x000fc8000f8008ff */
[----:B---3--:R-:W-:Y:S01]  /*4060*/  LEA.HI.X R11, R9, UR9, R78, 0x1, P0 ;  /* 0x00000009090b7c11 */ /* 0x008fe200080f0c4e */
[----:B------:R-:W-:-:S06]  /*4070*/  FMUL.FTZ R9, R76, -1.4426950216293334961 ;  /* 0xbfb8aa3b4c097820 */ /* 0x000fcc0000410000 */
[----:B------:R-:W0:Y:S02]  /*4080*/  MUFU.EX2 R9, R9 ;  /* 0x0000000900097308 */ /* 0x000e240000000800 */
[----:B0-----:R-:W-:-:S06]  /*4090*/  FADD.FTZ R9, R9, 1 ;  /* 0x3f80000009097421 */ /* 0x001fcc0000010000 */
[----:B------:R-:W0:Y:S02]  /*40a0*/  MUFU.RCP R9, R9 ;  /* 0x0000000900097308 */ /* 0x000e240000001000 */
[----:B0-----:R-:W-:Y:S01]  /*40b0*/  FMUL.FTZ R76, R76, R9 ;  /* 0x000000094c4c7220 */ /* 0x001fe20000410000 */
[----:B------:R-:W-:-:S04]  /*40c0*/  FADD.FTZ R21, R21, -R32 ;  /* 0x8000002015157221 */ /* 0x000fc80000010000 */
[----:B------:R-:W-:Y:S01]  /*40d0*/  FMUL.FTZ R21, R33, R21 ;  /* 0x0000001521157220 */ /* 0x000fe20000410000 */
[----:B--2---:R-:W-:-:S05]  /*40e0*/  SHF.L.U32 R20, R77, 0x10, RZ ;  /* 0x000000104d147819 */ /* 0x004fca00000006ff */
[----:B------:R-:W-:-:S04]  /*40f0*/  FADD.FTZ R20, -R32, R20 ;  /* 0x0000001420147221 */ /* 0x000fc80000010100 */
[----:B------:R-:W-:-:S04]  /*4100*/  FMUL.FTZ R20, R33, R20 ;  /* 0x0000001421147220 */ /* 0x000fc80000410000 */
[----:B------:R-:W-:-:S04]  /*4110*/  FFMA.FTZ R78, R40, R20, R39 ;  /* 0x00000014284e7223 */ /* 0x000fc80000010027 */
[----:B------:R-:W-:-:S06]  /*4120*/  FMUL.FTZ R9, R78, -1.4426950216293334961 ;  /* 0xbfb8aa3b4e097820 */ /* 0x000fcc0000410000 */
[----:B------:R-:W0:Y:S02]  /*4130*/  MUFU.EX2 R9, R9 ;  /* 0x0000000900097308 */ /* 0x000e240000000800 */
[----:B0-----:R-:W-:-:S06]  /*4140*/  FADD.FTZ R9, R9, 1 ;  /* 0x3f80000009097421 */ /* 0x001fcc0000010000 */
[----:B------:R-:W0:Y:S01]  /*4150*/  MUFU.RCP R9, R9 ;  /* 0x0000000900097308 */ /* 0x000e220000001000 */
[----:B------:R-:W-:Y:S01]  /*4160*/  FFMA.FTZ R77, R41, R21, R42 ;  /* 0x00000015294d7223 */ /* 0x000fe2000001002a */
[----:B------:R-:W-:Y:S02]  /*4170*/  FADD.FTZ R80, R22, -R32 ;  /* 0x8000002016507221 */ /* 0x000fe40000010000 */
[----:B------:R-:W2:Y:S01]  /*4180*/  LDL.LU R22, [R1+0x24] ;  /* 0x0000240001167983 */ /* 0x000ea20000300800 */
[----:B0-----:R-:W-:Y:S01]  /*4190*/  FMUL.FTZ R78, R78, R9 ;  /* 0x000000094e4e7220 */ /* 0x001fe20000410000 */
[----:B------:R-:W-:-:S06]  /*41a0*/  FMUL.FTZ R9, R77, -1.4426950216293334961 ;  /* 0xbfb8aa3b4d097820 */ /* 0x000fcc0000410000 */
[----:B------:R-:W0:Y:S01]  /*41b0*/  MUFU.EX2 R9, R9 ;  /* 0x0000000900097308 */ /* 0x000e220000000800 */
[----:B----4-:R-:W-:Y:S01]  /*41c0*/  SHF.L.U32 R20, R79, 0x10, RZ ;  /* 0x000000104f147819 */ /* 0x010fe200000006ff */
[----:B0-----:R-:W-:-:S06]  /*41d0*/  FADD.FTZ R9, R9, 1 ;  /* 0x3f80000009097421 */ /* 0x001fcc0000010000 */
[----:B------:R-:W0:Y:S01]  /*41e0*/  MUFU.RCP R9, R9 ;  /* 0x0000000900097308 */ /* 0x000e220000001000 */
[----:B------:R-:W-:-:S04]  /*41f0*/  FADD.FTZ R20, -R32, R20 ;  /* 0x0000001420147221 */ /* 0x000fc80000010100 */
[----:B------:R-:W-:-:S04]  /*4200*/  FMUL.FTZ R20, R33, R20 ;  /* 0x0000001421147220 */ /* 0x000fc80000410000 */
[----:B------:R-:W-:Y:S01]  /*4210*/  FFMA.FTZ R79, R43, R20, R44 ;  /* 0x000000142b4f7223 */ /* 0x000fe2000001002c */
[----:B0-----:R-:W-:-:S03]  /*4220*/  FMUL.FTZ R77, R77, R9 ;  /* 0x000000094d4d7220 */ /* 0x001fc60000410000 */
[----:B------:R-:W-:Y:S01]  /*4230*/  FMUL.FTZ R9, R79, -1.4426950216293334961 ;  /* 0xbfb8aa3b4f097820 */ /* 0x000fe20000410000 */
[----:B------:R-:W-:-:S05]  /*4240*/  FMUL.FTZ R80, R33, R80 ;  /* 0x0000005021507220 */ /* 0x000fca0000410000 */
[----:B------:R-:W0:Y:S01]  /*4250*/  MUFU.EX2 R9, R9 ;  /* 0x0000000900097308 */ /* 0x000e220000000800 */
[----:B------:R-:W-:Y:S01]  /*4260*/  LEA R20, P0, R8, UR8, 0x1 ;  /* 0x0000000808147c11 */ /* 0x000fe2000f8008ff */
[----:B------:R-:W-:-:S03]  /*4270*/  FFMA.FTZ R80, R0, R80, R38 ;  /* 0x0000005000507223 */ /* 0x000fc60000010026 */
[----:B-----5:R-:W-:Y:S01]  /*4280*/  LEA.HI.X R21, R8, UR9, R82, 0x1, P0 ;  /* 0x0000000908157c11 */ /* 0x020fe200080f0c52 */
[----:B------:R-:W-:-:S06]  /*4290*/  FMUL.FTZ R8, R80, -1.4426950216293334961 ;  /* 0xbfb8aa3b50087820 */ /* 0x000fcc0000410000 */
[----:B------:R-:W1:Y:S01]  /*42a0*/  MUFU.EX2 R8, R8 ;  /* 0x0000000800087308 */ /* 0x000e620000000800 */
[----:B0-----:R-:W-:-:S07]  /*42b0*/  FADD.FTZ R9, R9, 1 ;  /* 0x3f80000009097421 */ /* 0x001fce0000010000 */
[----:B------:R-:W0:Y:S01]  /*42c0*/  MUFU.RCP R9, R9 ;  /* 0x0000000900097308 */ /* 0x000e220000001000 */
[----:B------:R-:W-:Y:S01]  /*42d0*/  FADD.FTZ R23, R23, -R32 ;  /* 0x8000002017177221 */ /* 0x000fe20000010000 */
[----:B-1----:R-:W-:-:S03]  /*42e0*/  FADD.FTZ R8, R8, 1 ;  /* 0x3f80000008087421 */ /* 0x002fc60000010000 */
[----:B------:R-:W-:-:S03]  /*42f0*/  FMUL.FTZ R23, R33, R23 ;  /* 0x0000001721177220 */ /* 0x000fc60000410000 */
[----:B------:R-:W1:Y:S01]  /*4300*/  MUFU.RCP R8, R8 ;  /* 0x0000000800087308 */ /* 0x000e620000001000 */
[----:B0-----:R-:W-:Y:S01]  /*4310*/  FMUL.FTZ R79, R79, R9 ;  /* 0x000000094f4f7220 */ /* 0x001fe20000410000 */
[----:B------:R-:W-:Y:S01]  /*4320*/  SHF.L.U32 R9, R81, 0x10, RZ ;  /* 0x0000001051097819 */ /* 0x000fe200000006ff */
[----:B------:R-:W-:Y:S02]  /*4330*/  FFMA.FTZ R81, R41, R23, R42 ;  /* 0x0000001729517223 */ /* 0x000fe4000001002a */
[----:B------:R-:W3:Y:S02]  /*4340*/  LDL.LU R23, [R1+0x28] ;  /* 0x0000280001177983 */ /* 0x000ee40000300800 */
[----:B------:R-:W-:Y:S02]  /*4350*/  FADD.FTZ R9, -R32, R9 ;  /* 0x0000000920097221 */ /* 0x000fe40000010100 */
[----:B------:R-:W4:Y:S02]  /*4360*/  LDL.LU R89, [R1+0x4c] ;  /* 0x00004c0001597983 */ /* 0x000f240000300800 */
[----:B------:R-:W-:-:S04]  /*4370*/  FMUL.FTZ R9, R33, R9 ;  /* 0x0000000921097220 */ /* 0x000fc80000410000 */
[----:B------:R-:W-:Y:S01]  /*4380*/  FFMA.FTZ R82, R40, R9, R39 ;  /* 0x0000000928527223 */ /* 0x000fe20000010027 */
[----:B-1----:R-:W-:-:S03]  /*4390*/  FMUL.FTZ R80, R80, R8 ;  /* 0x0000000850507220 */ /* 0x002fc60000410000 */
[----:B------:R-:W-:-:S06]  /*43a0*/  FMUL.FTZ R8, R82, -1.4426950216293334961 ;  /* 0xbfb8aa3b52087820 */ /* 0x000fcc0000410000 */
[----:B------:R-:W0:Y:S02]  /*43b0*/  MUFU.EX2 R8, R8 ;  /* 0x0000000800087308 */ /* 0x000e240000000800 */
[----:B0-----:R-:W-:-:S06]  /*43c0*/  FADD.FTZ R8, R8, 1 ;  /* 0x3f80000008087421 */ /* 0x001fcc0000010000 */
[----:B------:R-:W0:Y:S01]  /*43d0*/  MUFU.RCP R8, R8 ;  /* 0x0000000800087308 */ /* 0x000e220000001000 */
[----:B------:R-:W-:Y:S02]  /*43e0*/  FADD.FTZ R84, R24, -R32 ;  /* 0x8000002018547221 */ /* 0x000fe40000010000 */
[----:B------:R-:W5:Y:S01]  /*43f0*/  LDL.LU R24, [R1+0x58] ;  /* 0x0000580001187983 */ /* 0x000f620000300800 */
[----:B0-----:R-:W-:Y:S01]  /*4400*/  FMUL.FTZ R82, R82, R8 ;  /* 0x0000000852527220 */ /* 0x001fe20000410000 */
        /* <DEDUP_REMOVED lines=14> */
[----:B------:R-:W-:Y:S01]  /*44f0*/  FMUL.FTZ R25, R33, R25 ;  /* 0x0000001921197220 */ /* 0x000fe20000410000 */
[----:B0-----:R-:W-:Y:S01]  /*4500*/  FMUL.FTZ R83, R83, R8 ;  /* 0x0000000853537220 */ /* 0x001fe20000410000 */
[----:B------:R-:W-:-:S04]  /*4510*/  LEA R8, P0, R7, UR8, 0x1 ;  /* 0x0000000807087c11 */ /* 0x000fc8000f8008ff */
[----:B------:R-:W-:Y:S01]  /*4520*/  LEA.HI.X R9, R7, UR9, R85, 0x1, P0 ;  /* 0x0000000907097c11 */ /* 0x000fe200080f0c55 */
[----:B------:R-:W-:Y:S02]  /*4530*/  FFMA.FTZ R85, R41, R25, R42 ;  /* 0x0000001929557223 */ /* 0x000fe4000001002a */
[----:B------:R-:W5:Y:S01]  /*4540*/  LDL.LU R25, [R1+0x68] ;  /* 0x0000680001197983 */ /* 0x000f620000300800 */
[----:B------:R-:W-:-:S04]  /*4550*/  FMUL.FTZ R84, R33, R84 ;  /* 0x0000005421547220 */ /* 0x000fc80000410000 */
[----:B------:R-:W-:-:S04]  /*4560*/  FFMA.FTZ R84, R0, R84, R38 ;  /* 0x0000005400547223 */ /* 0x000fc80000010026 */
[----:B------:R-:W-:-:S06]  /*4570*/  FMUL.FTZ R7, R84, -1.4426950216293334961 ;  /* 0xbfb8aa3b54077820 */ /* 0x000fcc0000410000 */
[----:B------:R-:W0:Y:S02]  /*4580*/  MUFU.EX2 R7, R7 ;  /* 0x0000000700077308 */ /* 0x000e240000000800 */
[----:B0-----:R-:W-:Y:S01]  /*4590*/  FADD.FTZ R7, R7, 1 ;  /* 0x3f80000007077421 */ /* 0x001fe20000010000 */
[----:B--2---:R-:W-:-:S05]  /*45a0*/  SHF.L.U32 R22, R22, 0x10, RZ ;  /* 0x0000001016167819 */ /* 0x004fca00000006ff */
[----:B------:R-:W0:Y:S01]  /*45b0*/  MUFU.RCP R7, R7 ;  /* 0x0000000700077308 */ /* 0x000e220000001000 */
[----:B------:R-:W-:-:S04]  /*45c0*/  FADD.FTZ R22, -R32, R22 ;  /* 0x0000001620167221 */ /* 0x000fc80000010100 */
[----:B------:R-:W-:-:S04]  /*45d0*/  FMUL.FTZ R22, R33, R22 ;  /* 0x0000001621167220 */ /* 0x000fc80000410000 */
[----:B------:R-:W-:Y:S01]  /*45e0*/  FFMA.FTZ R86, R40, R22, R39 ;  /* 0x0000001628567223 */ /* 0x000fe20000010027 */
[----:B0-----:R-:W-:-:S03]  /*45f0*/  FMUL.FTZ R84, R84, R7 ;  /* 0x0000000754547220 */ /* 0x001fc60000410000 */
[----:B------:R-:W-:-:S06]  /*4600*/  FMUL.FTZ R7, R86, -1.4426950216293334961 ;  /* 0xbfb8aa3b56077820 */ /* 0x000fcc0000410000 */
[----:B------:R-:W0:Y:S01]  /*4610*/  MUFU.EX2 R7, R7 ;  /* 0x0000000700077308 */ /* 0x000e220000000800 */
[----:B------:R-:W-:Y:S02]  /*4620*/  FADD.FTZ R88, R26, -R32 ;  /* 0x800000201a587221 */ /* 0x000fe40000010000 */
[----:B------:R-:W2:Y:S01]  /*4630*/  LDL.LU R26, [R1+0x50] ;  /* 0x00005000011a7983 */ /* 0x000ea20000300800 */
[----:B0-----:R-:W-:-:S06]  /*4640*/  FADD.FTZ R7, R7, 1 ;  /* 0x3f80000007077421 */ /* 0x001fcc0000010000 */
[----:B------:R-:W0:Y:S02]  /*4650*/  MUFU.RCP R7, R7 ;  /* 0x0000000700077308 */ /* 0x000e240000001000 */
[----:B0-----:R-:W-:Y:S01]  /*4660*/  FMUL.FTZ R86, R86, R7 ;  /* 0x0000000756567220 */ /* 0x001fe20000410000 */
[----:B------:R-:W-:-:S06]  /*4670*/  FMUL.FTZ R7, R85, -1.4426950216293334961 ;  /* 0xbfb8aa3b55077820 */ /* 0x000fcc0000410000 */
[----:B------:R-:W0:Y:S02]  /*4680*/  MUFU.EX2 R7, R7 ;  /* 0x0000000700077308 */ /* 0x000e240000000800 */
[----:B0-----:R-:W-:-:S06]  /*4690*/  FADD.FTZ R7, R7, 1 ;  /* 0x3f80000007077421 */ /* 0x001fcc0000010000 */
[----:B------:R-:W0:Y:S01]  /*46a0*/  MUFU.RCP R7, R7 ;  /* 0x0000000700077308 */ /* 0x000e220000001000 */
[----:B---3--:R-:W-:-:S05]  /*46b0*/  SHF.L.U32 R22, R23, 0x10, RZ ;  /* 0x0000001017167819 */ /* 0x008fca00000006ff */
        /* <DEDUP_REMOVED lines=9> */
[----:B----4-:R-:W-:Y:S01]  /*4750*/  LEA.HI.X R23, R6, UR9, R89, 0x1, P0 ;  /* 0x0000000906177c11 */ /* 0x010fe200080f0c59 */
[----:B------:R-:W-:-:S06]  /*4760*/  FMUL.FTZ R6, R88, -1.4426950216293334961 ;  /* 0xbfb8aa3b58067820 */ /* 0x000fcc0000410000 */
[----:B------:R-:W1:Y:S01]  /*4770*/  MUFU.EX2 R6, R6 ;  /* 0x0000000600067308 */ /* 0x000e620000000800 */
[----:B0-----:R-:W-:-:S07]  /*4780*/  FADD.FTZ R7, R7, 1 ;  /* 0x3f80000007077421 */ /* 0x001fce0000010000 */
[----:B------:R-:W0:Y:S01]  /*4790*/  MUFU.RCP R7, R7 ;  /* 0x0000000700077308 */ /* 0x000e220000001000 */
[----:B-1----:R-:W-:-:S07]  /*47a0*/  FADD.FTZ R6, R6, 1 ;  /* 0x3f80000006067421 */ /* 0x002fce0000010000 */
[----:B------:R-:W1:Y:S01]  /*47b0*/  MUFU.RCP R6, R6 ;  /* 0x0000000600067308 */ /* 0x000e620000001000 */
[----:B0-----:R-:W-:Y:S01]  /*47c0*/  FMUL.FTZ R87, R87, R7 ;  /* 0x0000000757577220 */ /* 0x001fe20000410000 */
[----:B-----5:R-:W-:Y:S02]  /*47d0*/  SHF.L.U32 R7, R24, 0x10, RZ ;  /* 0x0000001018077819 */ /* 0x020fe400000006ff */
[----:B------:R-:W3:Y:S03]  /*47e0*/  LDL.LU R24, [R1+0x6c] ;  /* 0x00006c0001187983 */ /* 0x000ee60000300800 */
[----:B------:R-:W-:-:S04]  /*47f0*/  FADD.FTZ R7, -R32, R7 ;  /* 0x0000000720077221 */ /* 0x000fc80000010100 */
[----:B------:R-:W-:-:S04]  /*4800*/  FMUL.FTZ R7, R33, R7 ;  /* 0x0000000721077220 */ /* 0x000fc80000410000 */
[----:B------:R-:W-:Y:S01]  /*4810*/  FFMA.FTZ R90, R40, R7, R39 ;  /* 0x00000007285a7223 */ /* 0x000fe20000010027 */
[----:B-1----:R-:W-:-:S03]  /*4820*/  FMUL.FTZ R88, R88, R6 ;  /* 0x0000000658587220 */ /* 0x002fc60000410000 */
[----:B------:R-:W-:-:S06]  /*4830*/  FMUL.FTZ R6, R90, -1.4426950216293334961 ;  /* 0xbfb8aa3b5a067820 */ /* 0x000fcc0000410000 */
[----:B------:R-:W0:Y:S01]  /*4840*/  MUFU.EX2 R6, R6 ;  /* 0x0000000600067308 */ /* 0x000e220000000800 */
[----:B------:R-:W-:Y:S01]  /*4850*/  FADD.FTZ R27, R27, -R32 ;  /* 0x800000201b1b7221 */ /* 0x000fe20000010000 */
        /* <DEDUP_REMOVED lines=9> */
[----:B0-----:R-:W-:Y:S02]  /*48f0*/  SHF.L.U32 R6, R25, 0x10, RZ ;  /* 0x0000001019067819 */ /* 0x001fe400000006ff */
[----:B------:R-:W4:Y:S03]  /*4900*/  LDL.LU R25, [R1+0x70] ;  /* 0x0000700001197983 */ /* 0x000f260000300800 */
[----:B------:R-:W-:Y:S01]  /*4910*/  FADD.FTZ R6, -R32, R6 ;  /* 0x0000000620067221 */ /* 0x000fe20000010100 */
[----:B------:R-:W5:Y:S03]  /*4920*/  LDL.LU R27, [R1+0x54] ;  /* 0x00005400011b7983 */ /* 0x000f660000300800 */
[----:B------:R-:W-:Y:S01]  /*4930*/  FMUL.FTZ R6, R33, R6 ;  /* 0x0000000621067220 */ /* 0x000fe20000410000 */
[----:B-1----:R-:W-:-:S03]  /*4940*/  FMUL.FTZ R89, R89, R7 ;  /* 0x0000000759597220 */ /* 0x002fc60000410000 */
[----:B------:R-:W-:-:S04]  /*4950*/  FFMA.FTZ R6, R43, R6, R44 ;  /* 0x000000062b067223 */ /* 0x000fc8000001002c */
[----:B------:R-:W-:-:S06]  /*4960*/  FMUL.FTZ R7, R6, -1.4426950216293334961 ;  /* 0xbfb8aa3b06077820 */ /* 0x000fcc0000410000 */
[----:B------:R-:W0:Y:S02]  /*4970*/  MUFU.EX2 R7, R7 ;  /* 0x0000000700077308 */ /* 0x000e240000000800 */
[----:B0-----:R-:W-:-:S06]  /*4980*/  FADD.FTZ R7, R7, 1 ;  /* 0x3f80000007077421 */ /* 0x001fcc0000010000 */
[----:B------:R-:W0:Y:S01]  /*4990*/  MUFU.RCP R7, R7 ;  /* 0x0000000700077308 */ /* 0x000e220000001000 */
[----:B------:R-:W-:Y:S01]  /*49a0*/  FADD.FTZ R91, R68, -R32 ;  /* 0x80000020445b7221 */ /* 0x000fe20000010000 */
[----:B0-----:R-:W-:Y:S01]  /*49b0*/  FMUL.FTZ R68, R6, R7 ;  /* 0x0000000706447220 */ /* 0x001fe20000410000 */
[----:B------:R-:W-:-:S04]  /*49c0*/  LEA R6, P0, R5, UR8, 0x1 ;  /* 0x0000000805067c11 */ /* 0x000fc8000f8008ff */
[----:B--2---:R-:W-:Y:S02]  /*49d0*/  LEA.HI.X R7, R5, UR9, R26, 0x1, P0 ;  /* 0x0000000905077c11 */ /* 0x004fe400080f0c1a */
[----:B------:R-:W2:Y:S01]  /*49e0*/  LDL.LU R26, [R1+0x74] ;  /* 0x00007400011a7983 */ /* 0x000ea20000300800 */
[----:B------:R-:W-:-:S04]  /*49f0*/  FMUL.FTZ R91, R33, R91 ;  /* 0x0000005b215b7220 */ /* 0x000fc80000410000 */
[----:B------:R-:W-:-:S04]  /*4a00*/  FFMA.FTZ R91, R0, R91, R38 ;  /* 0x0000005b005b7223 */ /* 0x000fc80000010026 */
[----:B------:R-:W-:-:S06]  /*4a10*/  FMUL.FTZ R5, R91, -1.4426950216293334961 ;  /* 0xbfb8aa3b5b057820 */ /* 0x000fcc0000410000 */
[----:B------:R-:W0:Y:S02]  /*4a20*/  MUFU.EX2 R5, R5 ;  /* 0x0000000500057308 */ /* 0x000e240000000800 */
[----:B0-----:R-:W-:-:S06]  /*4a30*/  FADD.FTZ R5, R5, 1 ;  /* 0x3f80000005057421 */ /* 0x001fcc0000010000 */
[----:B------:R-:W0:Y:S02]  /*4a40*/  MUFU.RCP R5, R5 ;  /* 0x0000000500057308 */ /* 0x000e240000001000 */
[----:B0-----:R-:W-:Y:S01]  /*4a50*/  FMUL.FTZ R91, R91, R5 ;  /* 0x000000055b5b7220 */ /* 0x001fe20000410000 */
[----:B------:R-:W-:-:S04]  /*4a60*/  FADD.FTZ R69, R69, -R32 ;  /* 0x8000002045457221 */ /* 0x000fc80000010000 */
[----:B------:R-:W-:-:S04]  /*4a70*/  FMUL.FTZ R69, R33, R69 ;  /* 0x0000004521457220 */ /* 0x000fc80000410000 */
[----:B------:R-:W-:Y:S01]  /*4a80*/  FFMA.FTZ R69, R41, R69, R42 ;  /* 0x0000004529457223 */ /* 0x000fe2000001002a */
        /* <DEDUP_REMOVED lines=13> */
[----:B----4-:R-:W-:-:S05]  /*4b60*/  SHF.L.U32 R5, R25, 0x10, RZ ;  /* 0x0000001019057819 */ /* 0x010fca00000006ff */
[----:B------:R-:W-:-:S04]  /*4b70*/  FADD.FTZ R5, -R32, R5 ;  /* 0x0000000520057221 */ /* 0x000fc80000010100 */
[----:B------:R-:W-:Y:S01]  /*4b80*/  FMUL.FTZ R5, R33, R5 ;  /* 0x0000000521057220 */ /* 0x000fe20000410000 */
[----:B0-----:R-:W-:-:S03]  /*4b90*/  FMUL.FTZ R69, R69, R24 ;  /* 0x0000001845457220 */ /* 0x001fc60000410000 */
[----:B------:R-:W-:-:S04]  /*4ba0*/  FFMA.FTZ R5, R43, R5, R44 ;  /* 0x000000052b057223 */ /* 0x000fc8000001002c */
        /* <DEDUP_REMOVED lines=9> */
[----:B-----5:R-:W-:Y:S01]  /*4c40*/  LEA.HI.X R25, R4, UR9, R27, 0x1, P0 ;  /* 0x0000000904197c11 */ /* 0x020fe200080f0c1b */
[----:B------:R-:W-:Y:S01]  /*4c50*/  FMUL.FTZ R4, R93, -1.4426950216293334961 ;  /* 0xbfb8aa3b5d047820 */ /* 0x000fe20000410000 */
[----:B------:R-:W-:Y:S01]  /*4c60*/  FADD.FTZ R72, R72, -R32 ;  /* 0x8000002048487221 */ /* 0x000fe20000010000 */
[----:B------:R-:W3:Y:S04]  /*4c70*/  LDL.LU R27, [R1+0x78] ;  /* 0x00007800011b7983 */ /* 0x000ee80000300800 */
[----:B------:R-:W0:Y:S01]  /*4c80*/  MUFU.EX2 R4, R4 ;  /* 0x0000000400047308 */ /* 0x000e220000000800 */
[----:B------:R-:W-:-:S04]  /*4c90*/  FMUL.FTZ R72, R33, R72 ;  /* 0x0000004821487220 */ /* 0x000fc80000410000 */
[----:B------:R-:W-:Y:S02]  /*4ca0*/  FFMA.FTZ R72, R0, R72, R38 ;  /* 0x0000004800487223 */ /* 0x000fe40000010026 */
[----:B------:R-:W4:Y:S01]  /*4cb0*/  LDL.LU R38, [R1+0x80] ;  /* 0x0000800001267983 */ /* 0x000f220000300800 */
[----:B0-----:R-:W-:-:S04]  /*4cc0*/  FADD.FTZ R4, R4, 1 ;  /* 0x3f80000004047421 */ /* 0x001fc80000010000 */
[----:B------:R2:W0:Y:S02]  /*4cd0*/  MUFU.RCP R5, R4 ;  /* 0x0000000400057308 */ /* 0x0004240000001000 */
[----:B--2---:R-:W-:Y:S01]  /*4ce0*/  SHF.L.U32 R4, R26, 0x10, RZ ;  /* 0x000000101a047819 */ /* 0x004fe200000006ff */
[----:B------:R-:W-:Y:S02]  /*4cf0*/  FADD.FTZ R26, R71, -R32 ;  /* 0x80000020471a7221 */ /* 0x000fe40000010000 */
[----:B------:R-:W2:Y:S02]  /*4d00*/  LDL.LU R71, [R1+0x7c] ;  /* 0x00007c0001477983 */ /* 0x000ea40000300800 */
        /* <DEDUP_REMOVED lines=8> */
[----:B------:R-:W-:Y:S01]  /*4d90*/  FMUL.FTZ R26, R33, R26 ;  /* 0x0000001a211a7220 */ /* 0x000fe20000410000 */
[----:B0-----:R-:W-:-:S03]  /*4da0*/  FMUL.FTZ R0, R4, R5 ;  /* 0x0000000504007220 */ /* 0x001fc60000410000 */
[----:B------:R-:W-:-:S04]  /*4db0*/  FFMA.FTZ R4, R41, R26, R42 ;  /* 0x0000001a29047223 */ /* 0x000fc8000001002a */
[----:B------:R-:W-:-:S06]  /*4dc0*/  FMUL.FTZ R5, R4, -1.4426950216293334961 ;  /* 0xbfb8aa3b04057820 */ /* 0x000fcc0000410000 */
[----:B------:R-:W0:Y:S02]  /*4dd0*/  MUFU.EX2 R5, R5 ;  /* 0x0000000500057308 */ /* 0x000e240000000800 */
[----:B0-----:R-:W-:Y:S01]  /*4de0*/  FADD.FTZ R5, R5, 1 ;  /* 0x3f80000005057421 */ /* 0x001fe20000010000 */
[----:B------:R-:W-:-:S04]  /*4df0*/  FADD.FTZ R73, R73, -R32 ;  /* 0x8000002049497221 */ /* 0x000fc80000010000 */
[----:B------:R-:W-:-:S04]  /*4e00*/  FMUL.FTZ R73, R33, R73 ;  /* 0x0000004921497220 */ /* 0x000fc80000410000 */
[----:B------:R-:W-:Y:S02]  /*4e10*/  FFMA.FTZ R41, R41, R73, R42 ;  /* 0x0000004929297223 */ /* 0x000fe4000001002a */
[----:B------:R-:W5:Y:S01]  /*4e20*/  LDL.LU R73, [R1+0x1c] ;  /* 0x00001c0001497983 */ /* 0x000f620000300800 */
[----:B---3--:R-:W-:Y:S02]  /*4e30*/  SHF.L.U32 R26, R27, 0x10, RZ ;  /* 0x000000101b1a7819 */ /* 0x008fe400000006ff */
[----:B------:R2:W0:Y:S03]  /*4e40*/  MUFU.RCP R27, R5 ;  /* 0x00000005001b7308 */ /* 0x0004260000001000 */
[----:B------:R-:W-:-:S04]  /*4e50*/  FADD.FTZ R26, -R32, R26 ;  /* 0x0000001a201a7221 */ /* 0x000fc80000010100 */
[----:B------:R-:W-:-:S04]  /*4e60*/  FMUL.FTZ R26, R33, R26 ;  /* 0x0000001a211a7220 */ /* 0x000fc80000410000 */
[----:B------:R-:W-:Y:S01]  /*4e70*/  FFMA.FTZ R39, R40, R26, R39 ;  /* 0x0000001a28277223 */ /* 0x000fe20000010027 */
[----:B----4-:R-:W-:-:S05]  /*4e80*/  SHF.L.U32 R26, R38, 0x10, RZ ;  /* 0x00000010261a7819 */ /* 0x010fca00000006ff */
[----:B------:R-:W-:Y:S01]  /*4e90*/  FADD.FTZ R26, -R32, R26 ;  /* 0x0000001a201a7221 */ /* 0x000fe20000010100 */
[----:B--2---:R-:W-:-:S03]  /*4ea0*/  SHF.L.U32 R5, R71, 0x10, RZ ;  /* 0x0000001047057819 */ /* 0x004fc600000006ff */
[----:B------:R-:W-:Y:S01]  /*4eb0*/  FMUL.FTZ R26, R33, R26 ;  /* 0x0000001a211a7220 */ /* 0x000fe20000410000 */
[----:B------:R-:W5:Y:S01]  /*4ec0*/  LDL.LU R71, [R1+0x30] ;  /* 0x0000300001477983 */ /* 0x000f620000300800 */
[----:B------:R-:W-:-:S04]  /*4ed0*/  FADD.FTZ R5, -R32, R5 ;  /* 0x0000000520057221 */ /* 0x000fc80000010100 */
[----:B------:R-:W-:Y:S01]  /*4ee0*/  FMUL.FTZ R5, R33, R5 ;  /* 0x0000000521057220 */ /* 0x000fe20000410000 */
[----:B0-----:R-:W-:-:S03]  /*4ef0*/  FMUL.FTZ R32, R4, R27 ;  /* 0x0000001b04207220 */ /* 0x001fc60000410000 */
[----:B------:R-:W-:-:S04]  /*4f00*/  FFMA.FTZ R5, R43, R5, R44 ;  /* 0x000000052b057223 */ /* 0x000fc8000001002c */
[----:B------:R-:W-:-:S06]  /*4f10*/  FMUL.FTZ R4, R5, -1.4426950216293334961 ;  /* 0xbfb8aa3b05047820 */ /* 0x000fcc0000410000 */
[----:B------:R-:W0:Y:S01]  /*4f20*/  MUFU.EX2 R4, R4 ;  /* 0x0000000400047308 */ /* 0x000e220000000800 */
[----:B------:R-:W-:-:S07]  /*4f30*/  FMUL.FTZ R27, R72, -1.4426950216293334961 ;  /* 0xbfb8aa3b481b7820 */ /* 0x000fce0000410000 */
[----:B------:R-:W1:Y:S01]  /*4f40*/  MUFU.EX2 R27, R27 ;  /* 0x0000001b001b7308 */ /* 0x000e620000000800 */
[----:B0-----:R-:W-:-:S07]  /*4f50*/  FADD.FTZ R4, R4, 1 ;  /* 0x3f80000004047421 */ /* 0x001fce0000010000 */
[----:B------:R1:W0:Y:S01]  /*4f60*/  MUFU.RCP R42, R4 ;  /* 0x00000004002a7308 */ /* 0x0002220000001000 */
[----:B------:R-:W-:Y:S02]  /*4f70*/  FFMA.FTZ R43, R43, R26, R44 ;  /* 0x0000001a2b2b7223 */ /* 0x000fe4000001002c */
[----:B------:R-:W2:Y:S01]  /*4f80*/  LDL.LU R44, [R1+0x40] ;  /* 0x00004000012c7983 */ /* 0x000ea20000300800 */
[----:B-1----:R-:W-:Y:S01]  /*4f90*/  FADD.FTZ R4, R27, 1 ;  /* 0x3f8000001b047421 */ /* 0x002fe20000010000 */
[----:B0-----:R-:W-:Y:S02]  /*4fa0*/  FMUL.FTZ R42, R5, R42 ;  /* 0x0000002a052a7220 */ /* 0x001fe40000410000 */
[----:B------:R-:W3:Y:S04]  /*4fb0*/  LDL.LU R5, [R1+0x64] ;  /* 0x0000640001057983 */ /* 0x000ee80000300800 */
[----:B------:R-:W4:Y:S01]  /*4fc0*/  LDL.LU R27, [R1+0x5c] ;  /* 0x00005c00011b7983 */ /* 0x000f220000300800 */
[----:B------:R-:W-:-:S06]  /*4fd0*/  FMUL.FTZ R33, R41, -1.4426950216293334961 ;  /* 0xbfb8aa3b29217820 */ /* 0x000fcc0000410000 */
[----:B------:R-:W0:Y:S01]  /*4fe0*/  MUFU.EX2 R33, R33 ;  /* 0x0000002100217308 */ /* 0x000e220000000800 */
[----:B------:R-:W-:Y:S01]  /*4ff0*/  FMUL.FTZ R38, R39, -1.4426950216293334961 ;  /* 0xbfb8aa3b27267820 */ /* 0x000fe20000410000 */
[----:B------:R-:W-:-:S06]  /*5000*/  FMUL.FTZ R26, R43, -1.4426950216293334961 ;  /* 0xbfb8aa3b2b1a7820 */ /* 0x000fcc0000410000 */
[----:B------:R-:W1:Y:S08]  /*5010*/  MUFU.EX2 R38, R38 ;  /* 0x0000002600267308 */ /* 0x000e700000000800 */
[----:B------:R-:W1:Y:S01]  /*5020*/  MUFU.EX2 R26, R26 ;  /* 0x0000001a001a7308 */ /* 0x000e620000000800 */
[----:B0-----:R-:W-:-:S07]  /*5030*/  FADD.FTZ R33, R33, 1 ;  /* 0x3f80000021217421 */ /* 0x001fce0000010000 */
[----:B------:R-:W0:Y:S01]  /*5040*/  MUFU.RCP R33, R33 ;  /* 0x0000002100217308 */ /* 0x000e220000001000 */
[----:B-1----:R-:W-:Y:S01]  /*5050*/  FADD.FTZ R38, R38, 1 ;  /* 0x3f80000026267421 */ /* 0x002fe20000010000 */
[----:B------:R-:W-:-:S06]  /*5060*/  FADD.FTZ R26, R26, 1 ;  /* 0x3f8000001a1a7421 */ /* 0x000fcc0000010000 */
[----:B------:R-:W-:Y:S08]  /*5070*/  MUFU.RCP R40, R38 ;  /* 0x0000002600287308 */ /* 0x000ff00000001000 */
[----:B------:R1:W4:Y:S01]  /*5080*/  MUFU.RCP R38, R26 ;  /* 0x0000001a00267308 */ /* 0x0003220000001000 */
[----:B0-----:R-:W-:Y:S02]  /*5090*/  FMUL.FTZ R33, R41, R33 ;  /* 0x0000002129217220 */ /* 0x001fe40000410000 */
[----:B------:R-:W2:Y:S01]  /*50a0*/  LDL.LU R41, [R1+0x34] ;  /* 0x0000340001297983 */ /* 0x000ea20000300800 */
[----:B-1----:R-:W-:-:S04]  /*50b0*/  LEA R26, P1, R2, UR8, 0x1 ;  /* 0x00000008021a7c11 */ /* 0x002fc8000f8208ff */
[----:B----4-:R-:W-:Y:S02]  /*50c0*/  LEA.HI.X R27, R2, UR9, R27, 0x1, P1 ;  /* 0x00000009021b7c11 */ /* 0x010fe400088f0c1b */
[----:B------:R-:W-:Y:S02]  /*50d0*/  F2FP.BF16.F32.PACK_AB R2, R28, R29 ;  /* 0x0000001d1c02723e */ /* 0x000fe400000010ff */
[----:B------:R-:W4:Y:S04]  /*50e0*/  LDL.LU R28, [R1+0xc0] ;  /* 0x0000c000011c7983 */ /* 0x000f280000300800 */
[----:B------:R-:W4:Y:S01]  /*50f0*/  LDL.LU R29, [R1+0xbc] ;  /* 0x0000bc00011d7983 */ /* 0x000f220000300800 */
[----:B------:R-:W0:Y:S01]  /*5100*/  MUFU.RCP R4, R4 ;  /* 0x0000000400047308 */ /* 0x000e220000001000 */
[----:B------:R-:W-:-:S02]  /*5110*/  FMUL.FTZ R38, R43, R38 ;  /* 0x000000262b267220 */ /* 0x000fc40000410000 */
[----:B------:R-:W5:Y:S01]  /*5120*/  LDL.LU R43, [R1+0x60] ;  /* 0x00006000012b7983 */ /* 0x000f620000300800 */
[----:B0-----:R-:W-:Y:S01]  /*5130*/  FMUL.FTZ R72, R72, R4 ;  /* 0x0000000448487220 */ /* 0x001fe20000410000 */
[----:B------:R-:W-:-:S04]  /*5140*/  LEA R4, P0, R3, UR8, 0x1 ;  /* 0x0000000803047c11 */ /* 0x000fc8000f8008ff */
[----:B---3--:R-:W-:Y:S01]  /*5150*/  LEA.HI.X R5, R3, UR9, R5, 0x1, P0 ;  /* 0x0000000903057c11 */ /* 0x008fe200080f0c05 */
[----:B------:R-:W-:Y:S01]  /*5160*/  FMUL.FTZ R40, R39, R40 ;  /* 0x0000002827287220 */ /* 0x000fe20000410000 */
[----:B------:R-:W-:Y:S01]  /*5170*/  PRMT R3, R45, 0x7632, R3 ;  /* 0x000076322d037816 */ /* 0x000fe20000000003 */
[----:B------:R-:W-:Y:S01]  /*5180*/  ULDC.64 UR8, c[0x0][0x238] ;  /* 0x00008e0000087ab9 */ /* 0x000fe20000000a00 */
[----:B----4-:R0:W-:Y:S04]  /*5190*/  STG.E.U16 desc[UR6][R28.64+0x4], R45 ;  /* 0x0000042d1c007986 */ /* 0x0101e8000c101506 */
[----:B0-----:R-:W3:Y:S04]  /*51a0*/  LDL.LU R45, [R1+0x48] ;  /* 0x00004800012d7983 */ /* 0x001ee80000300800 */
[----:B------:R0:W-:Y:S04]  /*51b0*/  STG.E.U16 desc[UR6][R28.64+0x6], R3 ;  /* 0x000006031c007986 */ /* 0x0001e8000c101506 */
[----:B------:R2:W-:Y:S01]  /*51c0*/  STG.E.U16 desc[UR6][R30.64], R2 ;  /* 0x000000021e007986 */ /* 0x0005e2000c101506 */
[----:B0-----:R-:W-:-:S02]  /*51d0*/  PRMT R3, R2, 0x7632, R3 ;  /* 0x0000763202037816 */ /* 0x001fc40000000003 */
[----:B--2---:R-:W-:-:S03]  /*51e0*/  F2FP.BF16.F32.PACK_AB R2, R41, R44 ;  /* 0x0000002c2902723e */ /* 0x004fc600000010ff */
[----:B------:R5:W-:Y:S01]  /*51f0*/  STG.E.U16 desc[UR6][R30.64+0x2], R3 ;  /* 0x000002031e007986 */ /* 0x000be2000c101506 */
[----:B------:R-:W-:Y:S02]  /*5200*/  F2FP.BF16.F32.PACK_AB R46, R47, R46 ;  /* 0x0000002e2f2e723e */ /* 0x000fe400000010ff */
[----:B-----5:R-:W-:Y:S02]  /*5210*/  F2FP.BF16.F32.PACK_AB R3, R73, R71 ;  /* 0x000000474903723e */ /* 0x020fe400000010ff */
[----:B---3--:R-:W-:-:S04]  /*5220*/  F2FP.BF16.F32.PACK_AB R39, R45, R43 ;  /* 0x0000002b2d27723e */ /* 0x008fc800000010ff */
[----:B------:R-:W-:Y:S01]  /*5230*/  PRMT R28, R39, 0x7632, R28 ;  /* 0x00007632271c7816 */ /* 0x000fe2000000001c */
[----:B------:R-:W-:Y:S04]  /*5240*/  STG.E.U16 desc[UR6][R30.64+0x4], R39 ;  /* 0x000004271e007986 */ /* 0x000fe8000c101506 */
[----:B------:R0:W-:Y:S04]  /*5250*/  STG.E.U16 desc[UR6][R30.64+0x6], R28 ;  /* 0x0000061c1e007986 */ /* 0x0001e8000c101506 */
[----:B------:R1:W-:Y:S01]  /*5260*/  STG.E.U16 desc[UR6][R16.64], R2 ;  /* 0x0000000210007986 */ /* 0x0003e2000c101506 */
[----:B0-----:R-:W-:-:S02]  /*5270*/  PRMT R28, R2, 0x7632, R28 ;  /* 0x00007632021c7816 */ /* 0x001fc4000000001c */
[----:B-1----:R-:W-:Y:S02]  /*5280*/  F2FP.BF16.F32.PACK_AB R2, R19, R18 ;  /* 0x000000121302723e */ /* 0x002fe400000010ff */
[----:B------:R-:W2:Y:S04]  /*5290*/  LDL.LU R19, [R1+0xb8] ;  /* 0x0000b80001137983 */ /* 0x000ea80000300800 */
[----:B------:R-:W3:Y:S01]  /*52a0*/  LDL.LU R18, [R1+0xb4] ;  /* 0x0000b40001127983 */ /* 0x000ee20000300800 */
[----:B------:R-:W-:-:S03]  /*52b0*/  PRMT R29, R3, 0x7632, R29 ;  /* 0x00007632031d7816 */ /* 0x000fc6000000001d */
[----:B------:R-:W-:Y:S01]  /*52c0*/  STG.E.U16 desc[UR6][R16.64+0x2], R28 ;  /* 0x0000021c10007986 */ /* 0x000fe2000c101506 */
[----:B------:R-:W-:-:S03]  /*52d0*/  F2FP.BF16.F32.PACK_AB R54, R56, R54 ;  /* 0x000000363836723e */ /* 0x000fc600000010ff */
[----:B------:R0:W-:Y:S01]  /*52e0*/  STG.E.U16 desc[UR6][R16.64+0x4], R3 ;  /* 0x0000040310007986 */ /* 0x0001e2000c101506 */
[----:B------:R-:W-:-:S03]  /*52f0*/  F2FP.BF16.F32.PACK_AB R55, R57, R55 ;  /* 0x000000373937723e */ /* 0x000fc600000010ff */
[----:B------:R-:W-:Y:S01]  /*5300*/  STG.E.U16 desc[UR6][R16.64+0x6], R29 ;  /* 0x0000061d10007986 */ /* 0x000fe2000c101506 */
[----:B------:R-:W-:-:S03]  /*5310*/  F2FP.BF16.F32.PACK_AB R52, R58, R52 ;  /* 0x000000343a34723e */ /* 0x000fc600000010ff */
[----:B------:R1:W-:Y:S01]  /*5320*/  STG.E.U16 desc[UR6][R34.64], R2 ;  /* 0x0000000222007986 */ /* 0x0003e2000c101506 */
[----:B0-----:R-:W-:Y:S02]  /*5330*/  PRMT R3, R2, 0x7632, R3 ;  /* 0x0000763202037816 */ /* 0x001fe40000000003 */
[----:B------:R-:W-:Y:S02]  /*5340*/  F2FP.BF16.F32.PACK_AB R53, R59, R53 ;  /* 0x000000353b35723e */ /* 0x000fe400000010ff */
[----:B-1----:R-:W-:Y:S02]  /*5350*/  PRMT R2, R46, 0x7632, R2 ;  /* 0x000076322e027816 */ /* 0x002fe40000000002 */
[----:B------:R-:W-:Y:S02]  /*5360*/  PRMT R16, R54, 0x7632, R16 ;  /* 0x0000763236107816 */ /* 0x000fe40000000010 */
[----:B------:R-:W-:Y:S01]  /*5370*/  PRMT R17, R55, 0x7632, R17 ;  /* 0x0000763237117816 */ /* 0x000fe20000000011 */
[----:B------:R0:W-:Y:S01]  /*5380*/  STG.E.U16 desc[UR6][R34.64+0x6], R2 ;  /* 0x0000060222007986 */ /* 0x0001e2000c101506 */
[----:B------:R-:W-:-:S02]  /*5390*/  F2FP.BF16.F32.PACK_AB R50, R60, R50 ;  /* 0x000000323c32723e */ /* 0x000fc400000010ff */
[----:B------:R-:W-:Y:S01]  /*53a0*/  F2FP.BF16.F32.PACK_AB R51, R61, R51 ;  /* 0x000000333d33723e */ /* 0x000fe200000010ff */
[----:B------:R1:W-:Y:S01]  /*53b0*/  STG.E.U16 desc[UR6][R34.64+0x2], R3 ;  /* 0x0000020322007986 */ /* 0x0003e2000c101506 */
[----:B------:R-:W-:-:S03]  /*53c0*/  F2FP.BF16.F32.PACK_AB R62, R63, R62 ;  /* 0x0000003e3f3e723e */ /* 0x000fc600000010ff */
[----:B------:R-:W-:Y:S01]  /*53d0*/  STG.E.U16 desc[UR6][R34.64+0x4], R46 ;  /* 0x0000042e22007986 */ /* 0x000fe2000c101506 */
[----:B0-----:R-:W-:-:S03]  /*53e0*/  PRMT R2, R52, 0x7632, R2 ;  /* 0x0000763234027816 */ /* 0x001fc60000000002 */
[----:B------:R-:W-:Y:S01]  /*53f0*/  STG.E.U16 desc[UR6][R14.64], R54 ;  /* 0x000000360e007986 */ /* 0x000fe2000c101506 */
[----:B------:R-:W-:Y:S02]  /*5400*/  F2FP.BF16.F32.PACK_AB R64, R65, R64 ;  /* 0x000000404140723e */ /* 0x000fe400000010ff */
[----:B-1----:R-:W-:Y:S01]  /*5410*/  PRMT R3, R53, 0x7632, R3 ;  /* 0x0000763235037816 */ /* 0x002fe20000000003 */
[----:B------:R-:W-:Y:S01]  /*5420*/  STG.E.U16 desc[UR6][R14.64+0x2], R16 ;  /* 0x000002100e007986 */ /* 0x000fe2000c101506 */
[----:B------:R-:W-:-:S03]  /*5430*/  F2FP.BF16.F32.PACK_AB R66, R74, R66 ;  /* 0x000000424a42723e */ /* 0x000fc600000010ff */
[----:B------:R-:W-:Y:S01]  /*5440*/  STG.E.U16 desc[UR6][R14.64+0x4], R55 ;  /* 0x000004370e007986 */ /* 0x000fe2000c101506 */
[----:B------:R-:W-:-:S03]  /*5450*/  F2FP.BF16.F32.PACK_AB R67, R75, R67 ;  /* 0x000000434b43723e */ /* 0x000fc600000010ff */
[----:B------:R0:W-:Y:S01]  /*5460*/  STG.E.U16 desc[UR6][R14.64+0x6], R17 ;  /* 0x000006110e007986 */ /* 0x0001e2000c101506 */
[----:B------:R-:W-:-:S03]  /*5470*/  F2FP.BF16.F32.PACK_AB R76, R78, R76 ;  /* 0x0000004c4e4c723e */ /* 0x000fc600000010ff */
[----:B------:R1:W-:Y:S01]  /*5480*/  STG.E.U16 desc[UR6][R36.64+0x2], R2 ;  /* 0x0000020224007986 */ /* 0x0003e2000c101506 */
[----:B------:R-:W-:-:S03]  /*5490*/  F2FP.BF16.F32.PACK_AB R77, R79, R77 ;  /* 0x0000004d4f4d723e */ /* 0x000fc600000010ff */
[----:B------:R-:W-:Y:S01]  /*54a0*/  STG.E.U16 desc[UR6][R36.64], R52 ;  /* 0x0000003424007986 */ /* 0x000fe2000c101506 */
[----:B0-----:R-:W-:Y:S02]  /*54b0*/  PRMT R14, R50, 0x7632, R14 ;  /* 0x00007632320e7816 */ /* 0x001fe4000000000e */
[----:B------:R-:W-:Y:S02]  /*54c0*/  PRMT R15, R51, 0x7632, R15 ;  /* 0x00007632330f7816 */ /* 0x000fe4000000000f */
[----:B-1----:R-:W-:Y:S01]  /*54d0*/  PRMT R2, R62, 0x7632, R2 ;  /* 0x000076323e027816 */ /* 0x002fe20000000002 */
[----:B------:R-:W-:Y:S04]  /*54e0*/  STG.E.U16 desc[UR6][R36.64+0x4], R53 ;  /* 0x0000043524007986 */ /* 0x000fe8000c101506 */
[----:B------:R0:W-:Y:S01]  /*54f0*/  STG.E.U16 desc[UR6][R36.64+0x6], R3 ;  /* 0x0000060324007986 */ /* 0x0001e2000c101506 */
[----:B------:R-:W-:-:S03]  /*5500*/  F2FP.BF16.F32.PACK_AB R80, R82, R80 ;  /* 0x000000505250723e */ /* 0x000fc600000010ff */
[----:B------:R-:W-:Y:S01]  /*5510*/  STG.E.U16 desc[UR6][R12.64], R50 ;  /* 0x000000320c007986 */ /* 0x000fe2000c101506 */
[----:B------:R-:W-:-:S03]  /*5520*/  F2FP.BF16.F32.PACK_AB R81, R83, R81 ;  /* 0x000000515351723e */ /* 0x000fc600000010ff */
[----:B------:R-:W-:Y:S04]  /*5530*/  STG.E.U16 desc[UR6][R12.64+0x2], R14 ;  /* 0x0000020e0c007986 */ /* 0x000fe8000c101506 */
[----:B------:R-:W-:Y:S01]  /*5540*/  STG.E.U16 desc[UR6][R12.64+0x4], R51 ;  /* 0x000004330c007986 */ /* 0x000fe2000c101506 */
[----:B0-----:R-:W-:-:S03]  /*5550*/  PRMT R3, R64, 0x7632, R3 ;  /* 0x0000763240037816 */ /* 0x001fc60000000003 */
        /* <DEDUP_REMOVED lines=35> */
[----:B------:R-:W-:Y:S02]  /*5790*/  F2FP.BF16.F32.PACK_AB R33, R38, R33 ;  /* 0x000000212621723e */ /* 0x000fe400000010ff */
[----:B------:R-:W-:Y:S01]  /*57a0*/  PRMT R12, R91, 0x7632, R12 ;  /* 0x000076325b0c7816 */ /* 0x000fe2000000000c */
[----:B------:R-:W-:Y:S01]  /*57b0*/  STG.E.U16 desc[UR6][R22.64], R84 ;  /* 0x0000005416007986 */ /* 0x000fe2000c101506 */
[----:B0-----:R-:W-:Y:S02]  /*57c0*/  PRMT R8, R88, 0x7632, R8 ;  /* 0x0000763258087816 */ /* 0x001fe40000000008 */
[----:B------:R-:W-:Y:S02]  /*57d0*/  PRMT R9, R68, 0x7632, R9 ;  /* 0x0000763244097816 */ /* 0x000fe40000000009 */
[----:B-1----:R-:W-:Y:S01]  /*57e0*/  PRMT R2, R69, 0x7632, R2 ;  /* 0x0000763245027816 */ /* 0x002fe20000000002 */
[----:B------:R-:W-:Y:S01]  /*57f0*/  STG.E.U16 desc[UR6][R22.64+0x4], R85 ;  /* 0x0000045516007986 */ /* 0x000fe2000c101506 */
[----:B------:R-:W-:-:S03]  /*5800*/  PRMT R13, R40, 0x7632, R13 ;  /* 0x00007632280d7816 */ /* 0x000fc6000000000d */
[----:B------:R0:W-:Y:S04]  /*5810*/  STG.E.U16 desc[UR6][R22.64+0x6], R3 ;  /* 0x0000060316007986 */ /* 0x0001e8000c101506 */
[----:B------:R-:W-:Y:S04]  /*5820*/  STG.E.U16 desc[UR6][R6.64], R88 ;  /* 0x0000005806007986 */ /* 0x000fe8000c101506 */
[----:B------:R-:W-:Y:S04]  /*5830*/  STG.E.U16 desc[UR6][R6.64+0x2], R8 ;  /* 0x0000020806007986 */ /* 0x000fe8000c101506 */
[----:B------:R-:W-:Y:S01]  /*5840*/  STG.E.U16 desc[UR6][R6.64+0x4], R68 ;  /* 0x0000044406007986 */ /* 0x000fe2000c101506 */
[----:B0-----:R-:W-:-:S03]  /*5850*/  PRMT R3, R0, 0x7632, R3 ;  /* 0x0000763200037816 */ /* 0x001fc60000000003 */
[----:B------:R0:W-:Y:S04]  /*5860*/  STG.E.U16 desc[UR6][R6.64+0x6], R9 ;  /* 0x0000060906007986 */ /* 0x0001e8000c101506 */
[----:B------:R1:W-:Y:S04]  /*5870*/  STG.E.U16 desc[UR6][R24.64+0x6], R2 ;  /* 0x0000060218007986 */ /* 0x0003e8000c101506 */
[----:B------:R4:W-:Y:S01]  /*5880*/  STG.E.U16 desc[UR6][R24.64], R91 ;  /* 0x0000005b18007986 */ /* 0x0009e2000c101506 */
[----:B0-----:R-:W-:-:S03]  /*5890*/  PRMT R6, R32, 0x7632, R6 ;  /* 0x0000763220067816 */ /* 0x001fc60000000006 */
[----:B------:R4:W-:Y:S01]  /*58a0*/  STG.E.U16 desc[UR6][R24.64+0x2], R12 ;  /* 0x0000020c18007986 */ /* 0x0009e2000c101506 */
[----:B-1----:R-:W-:-:S03]  /*58b0*/  PRMT R2, R33, 0x7632, R2 ;  /* 0x0000763221027816 */ /* 0x002fc60000000002 */
        /* <DEDUP_REMOVED lines=14> */
[----:B----4-:R-:W-:Y:S05]  /*59a0*/  @!P0 BRA `(.L_x_1730) ;  /* 0xffffffa800f48947 */ /* 0x010fea000383ffff */
[----:B------:R-:W-:Y:S05]  /*59b0*/  EXIT ;  /* 0x000000000000794d */ /* 0x000fea0003800000 */
.L_x_1731:
        /* <DEDUP_REMOVED lines=12> */
.L_x_3499:


//--------------------- .text._ZN13group_norm_v218gn_bwd_cuda_kernelI6__halfLi320ELi3ELi32ELi20ELi1024ELb0ELb1ELi8ELi320ELi320ELi4ELb1ELi2ELb0ELb0ELNS_15WgradSyncMethodE3ENS_16CompileConditionILi900EEEEEvPT_S6_S6_PKS5_S8_S8_S8_PKfflPfPj --------------------------
	.section	.text._ZN13group_norm_v218gn_bwd_cuda_kernelI6__halfLi320ELi3ELi32ELi20ELi1024ELb0ELb1ELi8ELi320ELi320ELi4ELb1ELi2ELb0ELb0ELNS_15WgradSyncMethodE3ENS_16CompileConditionILi900EEEEEvPT_S6_S6_PKS5_S8_S8_S8_PKfflPfPj,"ax",@progbits
	.align	128
        .global         _ZN13group_norm_v218gn_bwd_cuda_kernelI6__halfLi320ELi3ELi32ELi20ELi1024ELb0ELb1ELi8ELi320ELi320ELi4ELb1ELi2ELb0ELb0ELNS_15WgradSyncMethodE3ENS_16CompileConditionILi900EEEEEvPT_S6_S6_PKS5_S8_S8_S8_PKfflPfPj
        .type           _ZN13group_norm_v218gn_bwd_cuda_kernelI6__halfLi320ELi3ELi32ELi20ELi1024ELb0ELb1ELi8ELi320ELi320ELi4ELb1ELi2ELb0ELb0ELNS_15WgradSyncMethodE3ENS_16CompileConditionILi900EEEEEvPT_S6_S6_PKS5_S8_S8_S8_PKfflPfPj,@function
        .size           _ZN13group_norm_v218gn_bwd_cuda_kernelI6__halfLi320ELi3ELi32ELi20ELi1024ELb0ELb1ELi8ELi320ELi320ELi4ELb1ELi2ELb0ELb0ELNS_15WgradSyncMethodE3ENS_16CompileConditionILi900EEEEEvPT_S6_S6_PKS5_S8_S8_S8_PKfflPfPj,(.L_x_3500 - _ZN13group_norm_v218gn_bwd_cuda_kernelI6__halfLi320ELi3ELi32ELi20ELi1024ELb0ELb1ELi8ELi320ELi320ELi4ELb1ELi2ELb0ELb0ELNS_15WgradSyncMethodE3ENS_16CompileConditionILi900EEEEEvPT_S6_S6_PKS5_S8_S8_S8_PKfflPfPj)
        .other          _ZN13group_norm_v218gn_bwd_cuda_kernelI6__halfLi320ELi3ELi32ELi20ELi1024ELb0ELb1ELi8ELi320ELi320ELi4ELb1ELi2ELb0ELb0ELNS_15WgradSyncMethodE3ENS_16CompileConditionILi900EEEEEvPT_S6_S6_PKS5_S8_S8_S8_PKfflPfPj,@"STO_CUDA_ENTRY STV_DEFAULT"
_ZN13group_norm_v218gn_bwd_cuda_kernelI6__halfLi320ELi3ELi32ELi20ELi1024ELb0ELb1ELi8ELi320ELi320ELi4ELb1ELi2ELb0ELb0ELNS_15WgradSyncMethodE3ENS_16CompileConditionILi900EEEEEvPT_S6_S6_PKS5_S8_S8_S8_PKfflPfPj:
.text._ZN13group_norm_v218gn_bwd_cuda_kernelI6__halfLi320ELi3ELi32ELi20ELi1024ELb0ELb1ELi8ELi320ELi320ELi4ELb1ELi2ELb0ELb0ELNS_15WgradSyncMethodE3ENS_16CompileConditionILi900EEEEEvPT_S6_S6_PKS5_S8_S8_S8_PKfflPfPj:
        /* <DEDUP_REMOVED lines=20> */
[----:B------:R-:W-:Y:S01]  /*0140*/  MOV R8, 0x7fffff81 ;  /* 0x7fffff8100087802 */ /* 0x000fe20000000f00 */
[----:B------:R-:W-:Y:S01]  /*0150*/  IMAD.MOV R5, RZ, RZ, -R4 ;  /* 0x000000ffff057224 */ /* 0x000fe200078e0a04 */
[----:B------:R-:W-:-:S04]  /*0160*/  LOP3.LUT R3, R3, 0x2, RZ, 0xfc, !PT ;  /* 0x0000000203037812 */ /* 0x000fc800078efcff */
[----:B------:R-:W-:Y:S01]  /*0170*/  ISETP.NE.AND P0, PT, R2, R5, PT ;  /* 0x000000050200720c */ /* 0x000fe20003f05270 */
[----:B0-----:R-:W-:-:S03]  /*0180*/  IMAD.WIDE.U32 R4, R3, 0x4, R6 ;  /* 0x0000000403047825 */ /* 0x001fc600078e0006 */
[----:B------:R-:W-:Y:S01]  /*0190*/  SEL R3, R8, 0x1, !P0 ;  /* 0x0000000108037807 */ /* 0x000fe20004000000 */
[----:B------:R-:W-:Y:S06]  /*01a0*/  MEMBAR.ALL.GPU ;  /* 0x0000000000007992 */ /* 0x000fec000000a000 */
[----:B------:R-:W-:-:S00]  /*01b0*/  ERRBAR ;  /* 0x00000000000079ab */ /* 0x000fc00000000000 */
[----:B------:R-:W-:Y:S06]  /*01c0*/  CGAERRBAR ;  /* 0x00000000000075ab */ /* 0x000fec0000000000 */
[----:B------:R0:W5:Y:S02]  /*01d0*/  ATOM.E.ADD.STRONG.GPU PT, R3, desc[UR8][R4.64], R3 ;  /* 0x000000030403798a */ /* 0x00016400081ee1c8 */
.L_x_1734:
[----:B------:R-:W2:Y:S04]  /*01e0*/  LD.E.STRONG.GPU R6, desc[UR8][R4.64] ;  /* 0x0000000804067980 */ /* 0x000ea8000c10f900 */
[----:B--2---:R-:W-:Y:S01]  /*01f0*/  CCTL.IVALL ;  /* 0x00000000ff00798f */ /* 0x004fe20002000000 */
[----:B------:R-:W-:Y:S05]  /*0200*/  YIELD ;  /* 0x0000000000007946 */ /* 0x000fea0003800000 */
[----:B-----5:R-:W-:-:S04]  /*0210*/  LOP3.LUT R6, R6, R3, RZ, 0x3c, !PT ;  /* 0x0000000306067212 */ /* 0x020fc800078e3cff */
[----:B------:R-:W-:-:S13]  /*0220*/  ISETP.GT.AND P0, PT, R6, -0x1, PT ;  /* 0xffffffff0600780c */ /* 0x000fda0003f04270 */
[----:B------:R-:W-:Y:S05]  /*0230*/  @P0 BRA `(.L_x_1734) ;  /* 0xfffffffc00e80947 */ /* 0x000fea000383ffff */
.L_x_1733:
[----:B------:R-:W-:Y:S05]  /*0240*/  WARPSYNC.ALL ;  /* 0x0000000000007948 */ /* 0x000fea0003800000 */
[----:B------:R-:W-:Y:S06]  /*0250*/  BAR.SYNC.DEFER_BLOCKING 0x0 ;  /* 0x0000000000007b1d */ /* 0x000fec0000010000 */
[----:B------:R-:W-:Y:S05]  /*0260*/  BRA `(.L_x_1735) ;  /* 0x0000001c00b47947 */ /* 0x000fea0003800000 */
.L_x_1732:
        /* <DEDUP_REMOVED lines=14> */
[----:B------:R-:W-:Y:S01]  /*0350*/  SHF.R.S32.HI R10, RZ, 0x1f, R9 ;  /* 0x0000001fff0a7819 */ /* 0x000fe20000011409 */
[----:B------:R-:W-:Y:S01]  /*0360*/  IMAD.IADD R5, R6, 0x1, -R5 ;  /* 0x0000000106057824 */ /* 0x000fe200078e0a05 */
[----:B------:R-:W-:-:S02]  /*0370*/  SHF.R.S32.HI R8, RZ, 0x1f, R3 ;  /* 0x0000001fff087819 */ /* 0x000fc40000011403 */
[----:B------:R-:W-:Y:S02]  /*0380*/  SHF.R.S32.HI R12, RZ, 0x1f, R11 ;  /* 0x0000001fff0c7819 */ /* 0x000fe4000001140b */
[----:B------:R-:W-:Y:S02]  /*0390*/  LEA.HI R8, R8, R3, RZ, 0x2 ;  /* 0x0000000308087211 */ /* 0x000fe400078f10ff */
[----:B------:R-:W-:Y:S02]  /*03a0*/  MOV R3, 0x400 ;  /* 0x0000040000037802 */ /* 0x000fe40000000f00 */
[----:B------:R-:W-:Y:S02]  /*03b0*/  LEA.HI R9, R10, R9, RZ, 0x2 ;  /* 0x000000090a097211 */ /* 0x000fe400078f10ff */
[----:B------:R-:W-:Y:S02]  /*03c0*/  LEA.HI R11, R12, R11, RZ, 0x2 ;  /* 0x0000000b0c0b7211 */ /* 0x000fe400078f10ff */
[----:B------:R-:W-:-:S02]  /*03d0*/  SHF.R.U32.HI R10, RZ, 0x2, R8 ;  /* 0x00000002ff0a7819 */ /* 0x000fc40000011608 */
[----:B------:R-:W-:Y:S02]  /*03e0*/  IADD3 R3, R3, 0x2800, RZ ;  /* 0x0000280003037810 */ /* 0x000fe40007ffe0ff */
[----:B------:R-:W-:Y:S02]  /*03f0*/  SHF.R.U32.HI R12, RZ, 0x2, R9 ;  /* 0x00000002ff0c7819 */ /* 0x000fe40000011609 */
[----:B------:R-:W-:Y:S02]  /*0400*/  SHF.R.U32.HI R14, RZ, 0x2, R11 ;  /* 0x00000002ff0e7819 */ /* 0x000fe4000001160b */
[C---:B------:R-:W-:Y:S02]  /*0410*/  LOP3.LUT R9, R5.reuse, 0x3, R10, 0x78, !PT ;  /* 0x0000000305097812 */ /* 0x040fe400078e780a */
[----:B-1----:R-:W-:Y:S02]  /*0420*/  LEA R8, R16, R3, 0x18 ;  /* 0x0000000310087211 */ /* 0x002fe400078ec0ff */
[----:B------:R-:W-:-:S02]  /*0430*/  LOP3.LUT R10, R5, 0x3, R12, 0x78, !PT ;  /* 0x00000003050a7812 */ /* 0x000fc400078e780c */
[----:B------:R-:W-:-:S07]  /*0440*/  LOP3.LUT R11, R5, 0x3, R14, 0x78, !PT ;  /* 0x00000003050b7812 */ /* 0x000fce00078e780e */
.L_x_1751:
[----:B--2---:R-:W-:Y:S01]  /*0450*/  IMAD.WIDE.U32 R12, R6, -0x33333333, RZ ;  /* 0xcccccccd060c7825 */ /* 0x004fe200078e00ff */
[C---:B------:R-:W-:Y:S01]  /*0460*/  LOP3.LUT R40, R4.reuse, 0x1, RZ, 0xc0, !PT ;  /* 0x0000000104287812 */ /* 0x040fe200078ec0ff */
[----:B------:R-:W-:Y:S01]  /*0470*/  ULDC.64 UR12, c[0x0][0x248] ;  /* 0x00009200000c7ab9 */ /* 0x000fe20000000a00 */
[----:B------:R-:W-:Y:S01]  /*0480*/  SHF.R.U64 R5, R4, 0x1, R57 ;  /* 0x0000000104057819 */ /* 0x000fe20000001239 */
[----:B------:R-:W-:Y:S01]  /*0490*/  IMAD.SHL.U32 R3, R2, 0x8, RZ ;  /* 0x0000000802037824 */ /* 0x000fe200078e00ff */
[----:B------:R-:W-:Y:S01]  /*04a0*/  SHF.R.U32.HI R59, RZ, 0x6, R13 ;  /* 0x00000006ff3b7819 */ /* 0x000fe2000001160d */
[----:B------:R-:W-:Y:S01]  /*04b0*/  IMAD R40, R40, 0x140, RZ ;  /* 0x0000014028287824 */ /* 0x000fe200078e02ff */
[----:B------:R-:W0:Y:S01]  /*04c0*/  LDC.64 R18, c[0x0][0x238] ;  /* 0x00008e00ff127b82 */ /* 0x000e220000000a00 */
[----:B------:R-:W-:Y:S01]  /*04d0*/  ULDC.64 UR14, c[0x0][0x228] ;  /* 0x00008a00000e7ab9 */ /* 0x000fe20000000a00 */
[----:B------:R-:W-:Y:S01]  /*04e0*/  LOP3.LUT R20, R3, 0x3f8, RZ, 0xc0, !PT ;  /* 0x000003f803147812 */ /* 0x000fe200078ec0ff */
[----:B------:R-:W-:Y:S01]  /*04f0*/  IMAD R41, R59, -0x50, R6 ;  /* 0xffffffb03b297824 */ /* 0x000fe200078e0206 */
[----:B------:R-:W-:-:S02]  /*0500*/  ULDC UR5, c[0x0][0x250] ;  /* 0x0000940000057ab9 */ /* 0x000fc40000000800 */
[----:B------:R-:W-:Y:S02]  /*0510*/  IADD3 R20, R20, R59, RZ ;  /* 0x0000003b14147210 */ /* 0x000fe40007ffe0ff */
[----:B------:R-:W-:-:S04]  /*0520*/  LEA R16, R41, R40, 0x2 ;  /* 0x0000002829107211 */ /* 0x000fc800078e10ff */
[----:B------:R-:W-:Y:S01]  /*0530*/  SHF.R.S32.HI R17, RZ, 0x1f, R16 ;  /* 0x0000001fff117819 */ /* 0x000fe20000011410 */
[----:B------:R-:W-:Y:S01]  /*0540*/  IMAD.WIDE.U32 R12, R16, -0x33333333, RZ ;  /* 0xcccccccd100c7825 */ /* 0x000fe200078e00ff */
[----:B------:R-:W-:-:S04]  /*0550*/  SHF.R.U32.HI R12, RZ, 0x1, R57 ;  /* 0x00000001ff0c7819 */ /* 0x000fc80000011639 */
[----:B------:R-:W-:Y:S01]  /*0560*/  SHF.R.U32.HI R14, RZ, 0x4, R13 ;  /* 0x00000004ff0e7819 */ /* 0x000fe2000001160d */
[----:B------:R-:W-:-:S03]  /*0570*/  IMAD R13, R12, 0xa0000, RZ ;  /* 0x000a00000c0d7824 */ /* 0x000fc600078e02ff */
[C---:B------:R-:W-:Y:S01]  /*0580*/  LEA R3, P0, R5.reuse, R14, 0x5 ;  /* 0x0000000e05037211 */ /* 0x040fe200078028ff */
[----:B------:R-:W-:-:S03]  /*0590*/  IMAD.WIDE.U32 R14, R5, 0xa0000, R16 ;  /* 0x000a0000050e7825 */ /* 0x000fc600078e0010 */
[----:B------:R-:W-:Y:S01]  /*05a0*/  LEA.HI.X R12, R5, RZ, R12, 0x5, P0 ;  /* 0x000000ff050c7211 */ /* 0x000fe200000f2c0c */
[----:B------:R-:W-:Y:S01]  /*05b0*/  IMAD R17, R20, 0x280, RZ ;  /* 0x0000028014117824 */ /* 0x000fe200078e02ff */
[----:B------:R-:W-:Y:S01]  /*05c0*/  LEA R20, P0, R3, UR12, 0x3 ;  /* 0x0000000c03147c11 */ /* 0x000fe2000f8018ff */
[----:B------:R-:W-:-:S03]  /*05d0*/  IMAD.IADD R5, R15, 0x1, R13 ;  /* 0x000000010f057824 */ /* 0x000fc600078e020d */
[----:B------:R-:W-:Y:S02]  /*05e0*/  IADD3 R13, P1, R17, R14, RZ ;  /* 0x0000000e110d7210 */ /* 0x000fe40007f3e0ff */
[----:B------:R-:W-:Y:S01]  /*05f0*/  LEA.HI.X R21, R3, UR13, R12, 0x3, P0 ;  /* 0x0000000d03157c11 */ /* 0x000fe200080f1c0c */
[----:B------:R-:W-:Y:S01]  /*0600*/  ULDC.64 UR12, c[0x0][0x230] ;  /* 0x00008c00000c7ab9 */ /* 0x000fe20000000a00 */
[----:B------:R-:W-:Y:S01]  /*0610*/  IADD3.X R30, RZ, R5, RZ, P1, !PT ;  /* 0x00000005ff1e7210 */ /* 0x000fe20000ffe4ff */
[----:B------:R-:W-:-:S03]  /*0620*/  IMAD.SHL.U32 R12, R13, 0x2, RZ ;  /* 0x000000020d0c7824 */ /* 0x000fc600078e00ff */
[----:B------:R-:W2:Y:S01]  /*0630*/  LDG.E.64.CONSTANT R20, desc[UR8][R20.64] ;  /* 0x0000000814147981 */ /* 0x000ea2000c1e9b00 */
[----:B------:R-:W-:Y:S01]  /*0640*/  SHF.L.U64.HI R13, R13, 0x1, R30 ;  /* 0x000000010d0d7819 */ /* 0x000fe2000001021e */
[----:B0-----:R-:W-:Y:S01]  /*0650*/  IMAD.WIDE R18, R16, 0x2, R18 ;  /* 0x0000000210127825 */ /* 0x001fe200078e0212 */
[C---:B------:R-:W-:Y:S02]  /*0660*/  IADD3 R30, P0, R12.reuse, UR12, RZ ;  /* 0x0000000c0c1e7c10 */ /* 0x040fe4000ff1e0ff */
[----:B------:R-:W-:Y:S02]  /*0670*/  IADD3 R34, P1, R12, UR14, RZ ;  /* 0x0000000e0c227c10 */ /* 0x000fe4000ff3e0ff */
[----:B------:R-:W-:Y:S01]  /*0680*/  IADD3.X R31, R13, UR13, RZ, P0, !PT ;  /* 0x0000000d0d1f7c10 */ /* 0x000fe200087fe4ff */
[----:B------:R-:W3:Y:S01]  /*0690*/  LDG.E.64.CONSTANT R32, desc[UR8][R18.64] ;  /* 0x0000000812207981 */ /* 0x000ee2000c1e9b00 */
[----:B------:R-:W-:Y:S02]  /*06a0*/  IADD3 R3, R17, 0xa00, RZ ;  /* 0x00000a0011037810 */ /* 0x000fe40007ffe0ff */
[----:B------:R-:W-:-:S02]  /*06b0*/  IADD3.X R35, R13, UR15, RZ, P1, !PT ;  /* 0x0000000f0d237c10 */ /* 0x000fc40008ffe4ff */
[----:B------:R-:W-:Y:S01]  /*06c0*/  IADD3 R3, P0, R3, R14, RZ ;  /* 0x0000000e03037210 */ /* 0x000fe20007f1e0ff */
[----:B------:R-:W4:Y:S03]  /*06d0*/  LDG.E.64.CONSTANT R30, desc[UR8][R30.64] ;  /* 0x000000081e1e7981 */ /* 0x000f26000c1e9b00 */
[C---:B------:R-:W-:Y:S01]  /*06e0*/  SHF.L.U32 R14, R3.reuse, 0x1, RZ ;  /* 0x00000001030e7819 */ /* 0x040fe200000006ff */
[----:B------:R-:W-:Y:S01]  /*06f0*/  IMAD.X R16, RZ, RZ, R5, P0 ;  /* 0x000000ffff107224 */ /* 0x000fe200000e0605 */
[----:B------:R-:W5:Y:S02]  /*0700*/  LDG.E.64.CONSTANT R34, desc[UR8][R34.64] ;  /* 0x0000000822227981 */ /* 0x000f64000c1e9b00 */
[----:B------:R-:W-:Y:S02]  /*0710*/  IADD3 R36, P0, R14, UR12, RZ ;  /* 0x0000000c0e247c10 */ /* 0x000fe4000ff1e0ff */
[----:B------:R-:W-:-:S02]  /*0720*/  SHF.L.U64.HI R15, R3, 0x1, R16 ;  /* 0x00000001030f7819 */ /* 0x000fc40000010210 */
        /* <DEDUP_REMOVED lines=8> */
[----:B---3--:R-:W-:Y:S02]  /*07b0*/  HADD2.F32 R17, -RZ, R32.H0_H0 ;  /* 0x20000020ff117230 */ /* 0x008fe40000004100 */
[--C-:B----4-:R-:W-:Y:S02]  /*07c0*/  HADD2.F32 R5, -RZ, R30.reuse.H0_H0 ;  /* 0x2000001eff057230 */ /* 0x110fe40000004100 */
[----:B------:R-:W-:Y:S02]  /*07d0*/  HADD2.F32 R21, -RZ, R30.H1_H1 ;  /* 0x3000001eff157230 */ /* 0x000fe40000004100 */
[----:B-----5:R-:W-:Y:S02]  /*07e0*/  HADD2.F32 R3, -RZ, R34.H0_H0 ;  /* 0x20000022ff037230 */ /* 0x020fe40000004100 */
[----:B------:R-:W-:Y:S01]  /*07f0*/  FADD.FTZ R5, -R20, R5 ;  /* 0x0000000514057221 */ /* 0x000fe20000010100 */
[----:B------:R-:W-:-:S02]  /*0800*/  HADD2.F32 R45, -RZ, R31.H0_H0 ;  /* 0x2000001fff2d7230 */ /* 0x000fc40000004100 */
[----:B------:R-:W-:Y:S01]  /*0810*/  FADD.FTZ R21, -R20, R21 ;  /* 0x0000001514157221 */ /* 0x000fe20000010100 */
[----:B------:R-:W-:Y:S02]  /*0820*/  HADD2.F32 R19, -RZ, R32.H1_H1 ;  /* 0x30000020ff137230 */ /* 0x000fe40000004100 */
[----:B------:R-:W-:Y:S01]  /*0830*/  FMUL.FTZ R30, R3, R17 ;  /* 0x00000011031e7220 */ /* 0x000fe20000410000 */
[----:B------:R-:W-:Y:S02]  /*0840*/  HADD2.F32 R18, -RZ, R34.H1_H1 ;  /* 0x30000022ff127230 */ /* 0x000fe40000004100 */
[----:B0-----:R-:W-:Y:S01]  /*0850*/  FMUL.FTZ R5, R16, R5 ;  /* 0x0000000510057220 */ /* 0x001fe20000410000 */
[----:B------:R-:W-:Y:S01]  /*0860*/  FADD.FTZ R47, -R20, R45 ;  /* 0x0000002d142f7221 */ /* 0x000fe20000010100 */
[----:B------:R-:W-:Y:S02]  /*0870*/  HADD2.F32 R43, -RZ, R33.H0_H0 ;  /* 0x20000021ff2b7230 */ /* 0x000fe40000004100 */
[----:B------:R-:W-:Y:S01]  /*0880*/  FMUL.FTZ R21, R16, R21 ;  /* 0x0000001510157220 */ /* 0x000fe20000410000 */
[----:B------:R-:W-:-:S02]  /*0890*/  HADD2.F32 R42, -RZ, R35.H0_H0 ;  /* 0x20000023ff2a7230 */ /* 0x000fc40000004100 */
[----:B------:R-:W-:Y:S01]  /*08a0*/  FMUL.FTZ R32, R18, R19 ;  /* 0x0000001312207220 */ /* 0x000fe20000410000 */
[----:B------:R-:W-:Y:S02]  /*08b0*/  HADD2.F32 R45, -RZ, R33.H1_H1 ;  /* 0x30000021ff2d7230 */ /* 0x000fe40000004100 */
[----:B------:R-:W-:Y:S01]  /*08c0*/  FFMA.FTZ R30, R5, R30, RZ ;  /* 0x0000001e051e7223 */ /* 0x000fe200000100ff */
[----:B------:R-:W-:Y:S02]  /*08d0*/  HADD2.F32 R33, -RZ, R31.H1_H1 ;  /* 0x3000001fff217230 */ /* 0x000fe40000004100 */
[----:B------:R-:W-:Y:S01]  /*08e0*/  FMUL.FTZ R31, R42, R43 ;  /* 0x0000002b2a1f7220 */ /* 0x000fe20000410000 */
[----:B------:R-:W-:Y:S01]  /*08f0*/  FMUL.FTZ R47, R16, R47 ;  /* 0x0000002f102f7220 */ /* 0x000fe20000410000 */
[----:B------:R-:W-:Y:S01]  /*0900*/  FFMA.FTZ R30, R21, R32, R30 ;  /* 0x00000020151e7223 */ /* 0x000fe2000001001e */
[----:B------:R-:W-:Y:S02]  /*0910*/  HADD2.F32 R46, -RZ, R35.H1_H1 ;  /* 0x30000023ff2e7230 */ /* 0x000fe40000004100 */
[----:B------:R-:W-:Y:S01]  /*0920*/  FADD.FTZ R33, -R20, R33 ;  /* 0x0000002114217221 */ /* 0x000fe20000010100 */
[----:B------:R-:W-:-:S02]  /*0930*/  HADD2.F32 R35, -RZ, R36.H0_H0 ;  /* 0x20000024ff237230 */ /* 0x000fc40000004100 */
[----:B------:R-:W-:Y:S01]  /*0940*/  FFMA.FTZ R30, R47, R31, R30 ;  /* 0x0000001f2f1e7223 */ /* 0x000fe2000001001e */
[----:B------:R-:W-:Y:S02]  /*0950*/  HADD2.F32 R44, -RZ, R38.H0_H0 ;  /* 0x20000026ff2c7230 */ /* 0x000fe40000004100 */
[----:B------:R-:W-:Y:S01]  /*0960*/  FMUL.FTZ R31, R46, R45 ;  /* 0x0000002d2e1f7220 */ /* 0x000fe20000410000 */
[----:B------:R-:W-:Y:S01]  /*0970*/  FMUL.FTZ R49, R16, R33 ;  /* 0x0000002110317220 */ /* 0x000fe20000410000 */
[----:B------:R-:W-:-:S03]  /*0980*/  FADD.FTZ R35, -R20, R35 ;  /* 0x0000002314237221 */ /* 0x000fc60000010100 */
[----:B------:R-:W-:Y:S01]  /*0990*/  FFMA.FTZ R31, R49, R31, R30 ;  /* 0x0000001f311f7223 */ /* 0x000fe2000001001e */
[----:B------:R-:W-:Y:S01]  /*09a0*/  FMUL.FTZ R30, R17, R44 ;  /* 0x0000002c111e7220 */ /* 0x000fe20000410000 */
[----:B------:R-:W-:Y:S01]  /*09b0*/  FMUL.FTZ R48, R16, R35 ;  /* 0x0000002310307220 */ /* 0x000fe20000410000 */
[----:B------:R-:W-:-:S03]  /*09c0*/  HADD2.F32 R33, -RZ, R36.H1_H1 ;  /* 0x30000024ff217230 */ /* 0x000fc60000004100 */
[----:B------:R-:W-:Y:S01]  /*09d0*/  FFMA.FTZ R30, R48, R30, R31 ;  /* 0x0000001e301e7223 */ /* 0x000fe2000001001f */
[----:B------:R-:W-:Y:S01]  /*09e0*/  FFMA.FTZ R31, R3, R17, RZ ;  /* 0x00000011031f7223 */ /* 0x000fe200000100ff */
[----:B------:R-:W-:Y:S02]  /*09f0*/  HADD2.F32 R52, -RZ, R38.H1_H1 ;  /* 0x30000026ff347230 */ /* 0x000fe40000004100 */
[----:B------:R-:W-:Y:S01]  /*0a00*/  FADD.FTZ R33, -R20, R33 ;  /* 0x0000002114217221 */ /* 0x000fe20000010100 */
[--C-:B------:R-:W-:Y:S02]  /*0a10*/  HADD2.F32 R35, -RZ, R37.reuse.H0_H0 ;  /* 0x20000025ff237230 */ /* 0x100fe40000004100 */
[----:B------:R-:W-:Y:S01]  /*0a20*/  FFMA.FTZ R31, R18, R19, R31 ;  /* 0x00000013121f7223 */ /* 0x000fe2000001001f */
[----:B------:R-:W-:Y:S02]  /*0a30*/  HADD2.F32 R37, -RZ, R37.H1_H1 ;  /* 0x30000025ff257230 */ /* 0x000fe40000004100 */
[----:B------:R-:W-:Y:S01]  /*0a40*/  FMUL.FTZ R32, R19, R52 ;  /* 0x0000003413207220 */ /* 0x000fe20000410000 */
[----:B------:R-:W-:Y:S01]  /*0a50*/  FMUL.FTZ R51, R16, R33 ;  /* 0x0000002110337220 */ /* 0x000fe20000410000 */
[----:B------:R-:W-:Y:S01]  /*0a60*/  FFMA.FTZ R31, R42, R43, R31 ;  /* 0x0000002b2a1f7223 */ /* 0x000fe2000001001f */
[C---:B------:R-:W-:Y:S01]  /*0a70*/  FADD.FTZ R35, -R20.reuse, R35 ;  /* 0x0000002314237221 */ /* 0x040fe20000010100 */
[----:B------:R-:W-:Y:S01]  /*0a80*/  FADD.FTZ R37, -R20, R37 ;  /* 0x0000002514257221 */ /* 0x000fe20000010100 */
[----:B------:R-:W-:Y:S01]  /*0a90*/  FFMA.FTZ R32, R51, R32, R30 ;  /* 0x0000002033207223 */ /* 0x000fe2000001001e */
[----:B------:R-:W-:Y:S01]  /*0aa0*/  FFMA.FTZ R30, R46, R45, R31 ;  /* 0x0000002d2e1e7223 */ /* 0x000fe2000001001f */
[----:B------:R-:W-:Y:S01]  /*0ab0*/  IMAD R20, R41, 0x28, R8 ;  /* 0x0000002829147824 */ /* 0x000fe200078e0208 */
[----:B------:R-:W-:Y:S01]  /*0ac0*/  IADD3 R41, P0, R4, 0x2, RZ ;  /* 0x0000000204297810 */ /* 0x000fe20007f1e0ff */
[----:B------:R-:W-:-:S02]  /*0ad0*/  HADD2.F32 R50, -RZ, R39.H0_H0 ;  /* 0x20000027ff327230 */ /* 0x000fc40000004100 */
[----:B------:R-:W-:Y:S01]  /*0ae0*/  FFMA.FTZ R30, R17, R44, R30 ;  /* 0x0000002c111e7223 */ /* 0x000fe2000001001e */
[----:B------:R-:W-:Y:S01]  /*0af0*/  IMAD R59, R59, 0x8, R20 ;  /* 0x000000083b3b7824 */ /* 0x000fe200078e0214 */
[----:B------:R-:W-:Y:S01]  /*0b00*/  IADD3.X R20, RZ, R57, RZ, P0, !PT ;  /* 0x00000039ff147210 */ /* 0x000fe200007fe4ff */
[----:B------:R-:W-:Y:S01]  /*0b10*/  HADD2.F32 R54, -RZ, R39.H1_H1 ;  /* 0x30000027ff367230 */ /* 0x000fe20000004100 */
[----:B------:R-:W-:Y:S01]  /*0b20*/  ISETP.GE.U32.AND P0, PT, R41, UR10, PT ;  /* 0x0000000a29007c0c */ /* 0x000fe2000bf06070 */
[----:B------:R-:W-:Y:S01]  /*0b30*/  FMUL.FTZ R33, R43, R50 ;  /* 0x000000322b217220 */ /* 0x000fe20000410000 */
[----:B------:R-:W-:Y:S01]  /*0b40*/  FMUL.FTZ R53, R16, R35 ;  /* 0x0000002310357220 */ /* 0x000fe20000410000 */
[----:B------:R-:W-:Y:S01]  /*0b50*/  FFMA.FTZ R30, R19, R52, R30 ;  /* 0x00000034131e7223 */ /* 0x000fe2000001001e */
[----:B------:R-:W-:Y:S01]  /*0b60*/  ISETP.GE.AND.EX P0, PT, R20, UR6, PT, P0 ;  /* 0x0000000614007c0c */ /* 0x000fe2000bf06300 */
[----:B------:R-:W-:Y:S01]  /*0b70*/  FMUL.FTZ R31, R45, R54 ;  /* 0x000000362d1f7220 */ /* 0x000fe20000410000 */
[----:B------:R-:W-:Y:S01]  /*0b80*/  FFMA.FTZ R32, R53, R33, R32 ;  /* 0x0000002135207223 */ /* 0x000fe20000010020 */
[----:B------:R-:W-:Y:S01]  /*0b90*/  FMUL.FTZ R55, R16, R37 ;  /* 0x0000002510377220 */ /* 0x000fe20000410000 */
[----:B------:R-:W-:-:S03]  /*0ba0*/  FFMA.FTZ R30, R43, R50, R30 ;  /* 0x000000322b1e7223 */ /* 0x000fc6000001001e */
[----:B------:R-:W-:Y:S01]  /*0bb0*/  FFMA.FTZ R31, R55, R31, R32 ;  /* 0x0000001f371f7223 */ /* 0x000fe20000010020 */
[----:B------:R-:W-:Y:S01]  /*0bc0*/  FFMA.FTZ R30, R45, R54, R30 ;  /* 0x000000362d1e7223 */ /* 0x000fe2000001001e */
[----:B------:R-:W-:Y:S01]  /*0bd0*/  FADD.FTZ R23, R3, R23 ;  /* 0x0000001703177221 */ /* 0x000fe20000010000 */
[----:B------:R-:W-:Y:S01]  /*0be0*/  FADD.FTZ R25, R18, R25 ;  /* 0x0000001912197221 */ /* 0x000fe20000010000 */
[----:B------:R-:W-:Y:S01]  /*0bf0*/  FADD.FTZ R27, R42, R27 ;  /* 0x0000001b2a1b7221 */ /* 0x000fe20000010000 */
[----:B------:R-:W-:Y:S01]  /*0c00*/  FADD.FTZ R29, R46, R29 ;  /* 0x0000001d2e1d7221 */ /* 0x000fe20000010000 */
[----:B------:R0:W-:Y:S01]  /*0c10*/  STS.64 [R59], R30 ;  /* 0x0000001e3b007388 */ /* 0x0001e20000000a00 */
[----:B------:R-:W-:Y:S01]  /*0c20*/  FFMA.FTZ R33, R5, R3, R22 ;  /* 0x0000000305217223 */ /* 0x000fe20000010016 */
[----:B------:R-:W-:Y:S01]  /*0c30*/  FFMA.FTZ R24, R21, R18, R24 ;  /* 0x0000001215187223 */ /* 0x000fe20000010018 */
[----:B------:R-:W-:Y:S01]  /*0c40*/  FFMA.FTZ R26, R47, R42, R26 ;  /* 0x0000002a2f1a7223 */ /* 0x000fe2000001001a */
[----:B------:R-:W-:Y:S01]  /*0c50*/  FFMA.FTZ R28, R49, R46, R28 ;  /* 0x0000002e311c7223 */ /* 0x000fe2000001001c */
[----:B------:R-:W-:Y:S01]  /*0c60*/  FADD.FTZ R23, R23, R44 ;  /* 0x0000002c17177221 */ /* 0x000fe20000010000 */
[----:B------:R-:W-:Y:S01]  /*0c70*/  FADD.FTZ R25, R25, R52 ;  /* 0x0000003419197221 */ /* 0x000fe20000010000 */
[----:B------:R-:W-:Y:S01]  /*0c80*/  FADD.FTZ R27, R27, R50 ;  /* 0x000000321b1b7221 */ /* 0x000fe20000010000 */
[----:B------:R-:W-:Y:S01]  /*0c90*/  FADD.FTZ R29, R29, R54 ;  /* 0x000000361d1d7221 */ /* 0x000fe20000010000 */
[----:B------:R-:W-:Y:S01]  /*0ca0*/  FFMA.FTZ R22, R48, R44, R33 ;  /* 0x0000002c30167223 */ /* 0x000fe20000010021 */
[----:B------:R-:W-:Y:S01]  /*0cb0*/  FFMA.FTZ R24, R51, R52, R24 ;  /* 0x0000003433187223 */ /* 0x000fe20000010018 */
[----:B------:R-:W-:Y:S01]  /*0cc0*/  FFMA.FTZ R26, R53, R50, R26 ;  /* 0x00000032351a7223 */ /* 0x000fe2000001001a */
[----:B------:R-:W-:Y:S01]  /*0cd0*/  FFMA.FTZ R28, R55, R54, R28 ;  /* 0x00000036371c7223 */ /* 0x000fe2000001001c */
[----:B------:R-:W-:Y:S06]  /*0ce0*/  BAR.SYNC.DEFER_BLOCKING 0x0 ;  /* 0x0000000000007b1d */ /* 0x000fec0000010000 */
[----:B0-----:R-:W-:Y:S05]  /*0cf0*/  @!P0 BRA `(.L_x_1736) ;  /* 0x0000000000cc8947 */ /* 0x001fea0003800000 */
[----:B------:R-:W0:Y:S01]  /*0d00*/  S2UR UR7, SR_CgaCtaId ;  /* 0x00000000000779c3 */ /* 0x000e220000008800 */
[----:B------:R-:W-:Y:S01]  /*0d10*/  SHF.R.S32.HI R31, RZ, 0x1f, R6 ;  /* 0x0000001fff1f7819 */ /* 0x000fe20000011406 */
[----:B------:R-:W-:Y:S01]  /*0d20*/  UMOV UR5, 0x400 ;  /* 0x0000040000057882 */ /* 0x000fe20000000000 */
[----:B------:R-:W-:Y:S02]  /*0d30*/  IMAD.SHL.U32 R30, R6, 0x2, RZ ;  /* 0x00000002061e7824 */ /* 0x000fe400078e00ff */
[CC--:B------:R-:W-:Y:S02]  /*0d40*/  LEA.HI R32, R31.reuse, R6.reuse, RZ, 0x2 ;  /* 0x000000061f207211 */ /* 0x0c0fe400078f10ff */
[----:B------:R-:W-:Y:S02]  /*0d50*/  LEA.HI R34, R31, R6, RZ, 0x4 ;  /* 0x000000061f227211 */ /* 0x000fe400078f20ff */
[----:B------:R-:W-:Y:S02]  /*0d60*/  LOP3.LUT R33, R32, 0xfffffffc, RZ, 0xc0, !PT ;  /* 0xfffffffc20217812 */ /* 0x000fe400078ec0ff */
[----:B------:R-:W-:-:S02]  /*0d70*/  SHF.R.U32.HI R35, RZ, 0x4, R34 ;  /* 0x00000004ff237819 */ /* 0x000fc40000011622 */
[----:B------:R-:W-:Y:S02]  /*0d80*/  IADD3 R32, -R33, R6, RZ ;  /* 0x0000000621207210 */ /* 0x000fe40007ffe1ff */
[----:B------:R-:W-:Y:S02]  /*0d90*/  LOP3.LUT R31, R30, 0x18, RZ, 0xc0, !PT ;  /* 0x000000181e1f7812 */ /* 0x000fe400078ec0ff */
[----:B------:R-:W-:Y:S02]  /*0da0*/  LOP3.LUT R39, R32, 0x3, R35, 0x78, !PT ;  /* 0x0000000320277812 */ /* 0x000fe400078e7823 */
[C---:B------:R-:W-:Y:S02]  /*0db0*/  LOP3.LUT R33, R31.reuse, 0x8, RZ, 0x3c, !PT ;  /* 0x000000081f217812 */ /* 0x040fe400078e3cff */
[C---:B------:R-:W-:Y:S02]  /*0dc0*/  LOP3.LUT R35, R31.reuse, 0x10, RZ, 0x3c, !PT ;  /* 0x000000101f237812 */ /* 0x040fe400078e3cff */
[----:B------:R-:W-:Y:S01]  /*0dd0*/  LOP3.LUT R37, R31, 0x18, RZ, 0x3c, !PT ;  /* 0x000000181f257812 */ /* 0x000fe200078e3cff */
[----:B0-----:R-:W-:-:S06]  /*0de0*/  ULEA UR5, UR7, UR5, 0x18 ;  /* 0x0000000507057291 */ /* 0x001fcc000f8ec03f */
        /* <DEDUP_REMOVED lines=9> */
[----:B------:R-:W-:Y:S01]  /*0e80*/  IMAD R35, R10, 0x8, R58 ;  /* 0x000000080a237824 */ /* 0x000fe200078e023a */
[----:B------:R-:W-:-:S02]  /*0e90*/  LEA R37, R11, R58, 0x3 ;  /* 0x0000003a0b257211 */ /* 0x000fc400078e18ff */
[----:B------:R-:W-:Y:S01]  /*0ea0*/  STS.64 [R36], R24 ;  /* 0x0000001824007388 */ /* 0x000fe20000000a00 */
[----:B------:R-:W-:-:S03]  /*0eb0*/  SHF.R.U32.HI R39, RZ, 0x1, R0 ;  /* 0x00000001ff277819 */ /* 0x000fc60000011600 */
[----:B------:R0:W-:Y:S02]  /*0ec0*/  STS.64 [R38], R26 ;  /* 0x0000001a26007388 */ /* 0x0001e40000000a00 */
[----:B------:R-:W-:Y:S02]  /*0ed0*/  IMAD.SHL.U32 R57, R39, 0x80, RZ ;  /* 0x0000008027397824 */ /* 0x000fe400078e00ff */
[----:B------:R-:W-:Y:S03]  /*0ee0*/  STS.64 [R56], R28 ;  /* 0x0000001c38007388 */ /* 0x000fe60000000a00 */
[----:B------:R-:W-:Y:S01]  /*0ef0*/  LOP3.LUT R57, R57, 0xffffff80, R2, 0xe2, !PT ;  /* 0xffffff8039397812 */ /* 0x000fe200078ee202 */
[----:B------:R-:W-:Y:S04]  /*0f00*/  BAR.SYNC.DEFER_BLOCKING 0x0 ;  /* 0x0000000000007b1d */ /* 0x000fe80000010000 */
[----:B------:R-:W-:-:S04]  /*0f10*/  IMAD R57, R57, 0x280, R6 ;  /* 0x0000028039397824 */ /* 0x000fc800078e0206 */
[----:B0-----:R-:W0:Y:S01]  /*0f20*/  LDC.64 R38, c[0x0][0x260] ;  /* 0x00009800ff267b82 */ /* 0x001e220000000a00 */
[----:B------:R-:W-:-:S05]  /*0f30*/  IADD3 R57, R40, R57, RZ ;  /* 0x0000003928397210 */ /* 0x000fca0007ffe0ff */
[----:B------:R-:W-:Y:S01]  /*0f40*/  IMAD.SHL.U32 R57, R57, 0x2, RZ ;  /* 0x0000000239397824 */ /* 0x000fe200078e00ff */
        /* <DEDUP_REMOVED lines=14> */
.L_x_1736:
[----:B------:R-:W-:Y:S01]  /*1030*/  BSSY B0, `(.L_x_1737) ;  /* 0x0000035000007945 */ /* 0x000fe20003800000 */
[----:B0-----:R-:W-:-:S03]  /*1040*/  CS2R R38, SRZ ;  /* 0x0000000000267805 */ /* 0x001fc6000001ff00 */
[----:B------:R-:W-:Y:S05]  /*1050*/  @P1 BRA `(.L_x_1738) ;  /* 0x0000000000c81947 */ /* 0x000fea0003800000 */
[----:B------:R-:W-:-:S04]  /*1060*/  SHF.L.U32 R30, R4, 0x4, RZ ;  /* 0x00000004041e7819 */ /* 0x000fc800000006ff */
[----:B------:R-:W-:-:S04]  /*1070*/  LOP3.LUT R31, R30, 0x10, RZ, 0xc0, !PT ;  /* 0x000000101e1f7812 */ /* 0x000fc800078ec0ff */
[----:B------:R-:W-:-:S05]  /*1080*/  LEA.HI R31, R6, R31, RZ, 0x1e ;  /* 0x0000001f061f7211 */ /* 0x000fca00078ff0ff */
[----:B------:R-:W-:-:S04]  /*1090*/  IMAD R31, R31, 0x14, -R40 ;  /* 0x000000141f1f7824 */ /* 0x000fc800078e0a28 */
[C---:B------:R-:W-:Y:S01]  /*10a0*/  VIADD R32, R31.reuse, 0x4 ;  /* 0x000000041f207836 */ /* 0x040fe20000000000 */
[----:B------:R-:W-:Y:S01]  /*10b0*/  SHF.R.S32.HI R30, RZ, 0x1f, R31 ;  /* 0x0000001fff1e7819 */ /* 0x000fe2000001141f */
[C---:B------:R-:W-:Y:S01]  /*10c0*/  VIADD R36, R31.reuse, 0xc ;  /* 0x0000000c1f247836 */ /* 0x040fe20000000000 */
[----:B------:R-:W-:Y:S02]  /*10d0*/  IADD3 R34, R31, 0x8, RZ ;  /* 0x000000081f227810 */ /* 0x000fe40007ffe0ff */
[----:B------:R-:W-:Y:S02]  /*10e0*/  SHF.R.S32.HI R33, RZ, 0x1f, R32 ;  /* 0x0000001fff217819 */ /* 0x000fe40000011420 */
[----:B------:R-:W-:Y:S02]  /*10f0*/  LEA.HI R30, R30, R31, RZ, 0x2 ;  /* 0x0000001f1e1e7211 */ /* 0x000fe400078f10ff */
[----:B------:R-:W-:Y:S02]  /*1100*/  SHF.R.S32.HI R37, RZ, 0x1f, R36 ;  /* 0x0000001fff257819 */ /* 0x000fe40000011424 */
[----:B------:R-:W-:-:S02]  /*1110*/  SHF.R.S32.HI R35, RZ, 0x1f, R34 ;  /* 0x0000001fff237819 */ /* 0x000fc40000011422 */
[----:B------:R-:W-:Y:S02]  /*1120*/  LEA.HI R32, R33, R32, RZ, 0x2 ;  /* 0x0000002021207211 */ /* 0x000fe400078f10ff */
[----:B------:R-:W-:Y:S02]  /*1130*/  SHF.R.S32.HI R33, RZ, 0x2, R30 ;  /* 0x00000002ff217819 */ /* 0x000fe4000001141e */
[----:B------:R-:W-:Y:S02]  /*1140*/  LEA.HI R37, R37, R36, RZ, 0x2 ;  /* 0x0000002425257211 */ /* 0x000fe400078f10ff */
[----:B------:R-:W-:Y:S01]  /*1150*/  SHF.L.U32 R36, R6, 0x3, RZ ;  /* 0x0000000306247819 */ /* 0x000fe200000006ff */
[----:B------:R-:W-:Y:S01]  /*1160*/  IMAD R33, R33, 0x28, R8 ;  /* 0x0000002821217824 */ /* 0x000fe200078e0208 */
[----:B------:R-:W-:Y:S01]  /*1170*/  LEA.HI R35, R35, R34, RZ, 0x2 ;  /* 0x0000002223237211 */ /* 0x000fe200078f10ff */
[----:B------:R-:W-:Y:S01]  /*1180*/  VIADD R34, R31, 0x10 ;  /* 0x000000101f227836 */ /* 0x000fe20000000000 */
[----:B------:R-:W-:-:S02]  /*1190*/  SHF.R.S32.HI R31, RZ, 0x2, R32 ;  /* 0x00000002ff1f7819 */ /* 0x000fc40000011420 */
[----:B------:R-:W-:Y:S02]  /*11a0*/  LOP3.LUT R36, R36, 0x18, RZ, 0xc0, !PT ;  /* 0x0000001824247812 */ /* 0x000fe400078ec0ff */
[----:B------:R-:W-:Y:S01]  /*11b0*/  SHF.R.S32.HI R39, RZ, 0x1f, R34 ;  /* 0x0000001fff277819 */ /* 0x000fe20000011422 */
[--C-:B------:R-:W-:Y:S01]  /*11c0*/  IMAD R31, R31, 0x28, R8.reuse ;  /* 0x000000281f1f7824 */ /* 0x100fe200078e0208 */
[----:B------:R-:W-:Y:S02]  /*11d0*/  SHF.R.S32.HI R35, RZ, 0x2, R35 ;  /* 0x00000002ff237819 */ /* 0x000fe40000011423 */
[----:B------:R-:W-:Y:S02]  /*11e0*/  IADD3 R30, R33, R36, RZ ;  /* 0x00000024211e7210 */ /* 0x000fe40007ffe0ff */
[----:B------:R-:W-:Y:S01]  /*11f0*/  SHF.R.S32.HI R37, RZ, 0x2, R37 ;  /* 0x00000002ff257819 */ /* 0x000fe20000011425 */
[----:B------:R-:W-:Y:S01]  /*1200*/  IMAD R35, R35, 0x28, R8 ;  /* 0x0000002823237824 */ /* 0x000fe200078e0208 */
[----:B------:R-:W-:-:S02]  /*1210*/  LEA.HI R39, R39, R34, RZ, 0x2 ;  /* 0x0000002227277211 */ /* 0x000fc400078f10ff */
[C---:B------:R-:W-:Y:S01]  /*1220*/  IADD3 R32, R36.reuse, R31, RZ ;  /* 0x0000001f24207210 */ /* 0x040fe20007ffe0ff */
[--C-:B------:R-:W-:Y:S01]  /*1230*/  IMAD R37, R37, 0x28, R8.reuse ;  /* 0x0000002825257824 */ /* 0x100fe200078e0208 */
[----:B------:R-:W0:Y:S01]  /*1240*/  LDS.64 R30, [R30] ;  /* 0x000000001e1e7984 */ /* 0x000e220000000a00 */
[----:B------:R-:W-:Y:S01]  /*1250*/  SHF.R.S32.HI R39, RZ, 0x2, R39 ;  /* 0x00000002ff277819 */ /* 0x000fe20000011427 */
[C---:B------:R-:W-:Y:S02]  /*1260*/  IMAD.IADD R35, R36.reuse, 0x1, R35 ;  /* 0x0000000124237824 */ /* 0x040fe400078e0223 */
[----:B------:R-:W1:Y:S01]  /*1270*/  LDS.64 R32, [R32] ;  /* 0x0000000020207984 */ /* 0x000e620000000a00 */
[C---:B------:R-:W-:Y:S01]  /*1280*/  IADD3 R37, R36.reuse, R37, RZ ;  /* 0x0000002524257210 */ /* 0x040fe20007ffe0ff */
[----:B------:R-:W-:Y:S02]  /*1290*/  IMAD R39, R39, 0x28, R8 ;  /* 0x0000002827277824 */ /* 0x000fe400078e0208 */
[----:B------:R-:W2:Y:S03]  /*12a0*/  LDS.64 R34, [R35] ;  /* 0x0000000023227984 */ /* 0x000ea60000000a00 */
[----:B------:R-:W-:-:S02]  /*12b0*/  IADD3 R40, R36, R39, RZ ;  /* 0x0000002724287210 */ /* 0x000fc40007ffe0ff */
        /* <DEDUP_REMOVED lines=12> */
.L_x_1738:
[----:B------:R-:W-:Y:S05]  /*1380*/  BSYNC B0 ;  /* 0x0000000000007941 */ /* 0x000fea0003800000 */
.L_x_1737:
[----:B------:R-:W0:Y:S01]  /*1390*/  SHFL.BFLY PT, R31, R38, 0x2, 0x1f ;  /* 0x0c401f00261f7f89 */ /* 0x000e2200000e0000 */
[----:B------:R-:W-:Y:S01]  /*13a0*/  LOP3.LUT P2, RZ, R6, 0xffffffc3, RZ, 0xc0, !PT ;  /* 0xffffffc306ff7812 */ /* 0x000fe2000784c0ff */
[----:B------:R-:W-:Y:S01]  /*13b0*/  BSSY B0, `(.L_x_1739) ;  /* 0x0000015000007945 */ /* 0x000fe20003800000 */
[----:B------:R-:W-:Y:S01]  /*13c0*/  ISETP.GE.U32.AND P1, PT, R41, UR10, PT ;  /* 0x0000000a29007c0c */ /* 0x000fe2000bf26070 */
[----:B------:R-:W1:Y:S03]  /*13d0*/  SHFL.BFLY PT, R30, R39, 0x2, 0x1f ;  /* 0x0c401f00271e7f89 */ /* 0x000e6600000e0000 */
[----:B------:R-:W-:Y:S01]  /*13e0*/  ISETP.GE.AND.EX P1, PT, R20, UR6, PT, P1 ;  /* 0x0000000614007c0c */ /* 0x000fe2000bf26310 */
        /* <DEDUP_REMOVED lines=17> */
.L_x_1740:
[----:B------:R-:W-:Y:S05]  /*1500*/  BSYNC B0 ;  /* 0x0000000000007941 */ /* 0x000fea0003800000 */
.L_x_1739:
[----:B------:R-:W-:Y:S05]  /*1510*/  @P1 BRA `(.L_x_1741) ;  /* 0x0000000000541947 */ /* 0x000fea0003800000 */
[----:B------:R-:W-:Y:S01]  /*1520*/  BAR.SYNC.DEFER_BLOCKING 0x0 ;  /* 0x0000000000007b1d */ /* 0x000fe20000010000 */
[----:B------:R-:W-:-:S13]  /*1530*/  ISETP.NE.AND P1, PT, R6, RZ, PT ;  /* 0x000000ff0600720c */ /* 0x000fda0003f25270 */
[----:B------:R-:W-:Y:S05]  /*1540*/  @P1 BRA `(.L_x_1742) ;  /* 0x00000000003c1947 */ /* 0x000fea0003800000 */
[----:B0-----:R-:W0:Y:S01]  /*1550*/  LDC.64 R30, c[0x0][0x268] ;  /* 0x00009a00ff1e7b82 */ /* 0x001e220000000a00 */
        /* <DEDUP_REMOVED lines=8> */
.L_x_1743:
[----:B------:R-:W2:Y:S04]  /*15e0*/  LD.E.STRONG.GPU R32, desc[UR8][R30.64] ;  /* 0x000000081e207980 */ /* 0x000ea8000c10f900 */
[----:B--2---:R-:W-:Y:S01]  /*15f0*/  CCTL.IVALL ;  /* 0x00000000ff00798f */ /* 0x004fe20002000000 */
[----:B------:R-:W-:Y:S05]  /*1600*/  YIELD ;  /* 0x0000000000007946 */ /* 0x000fea0003800000 */
[----:B-----5:R-:W-:-:S04]  /*1610*/  LOP3.LUT R32, R32, R33, RZ, 0x3c, !PT ;  /* 0x0000002120207212 */ /* 0x020fc800078e3cff */
[----:B------:R-:W-:-:S13]  /*1620*/  ISETP.GT.AND P1, PT, R32, -0x1, PT ;  /* 0xffffffff2000780c */ /* 0x000fda0003f24270 */
[----:B------:R-:W-:Y:S05]  /*1630*/  @P1 BRA `(.L_x_1743) ;  /* 0xfffffffc00e81947 */ /* 0x000fea000383ffff */
.L_x_1742:
[----:B------:R-:W-:Y:S05]  /*1640*/  WARPSYNC.ALL ;  /* 0x0000000000007948 */ /* 0x000fea0003800000 */
[----:B------:R-:W-:Y:S06]  /*1650*/  BAR.SYNC.DEFER_BLOCKING 0x0 ;  /* 0x0000000000007b1d */ /* 0x000fec0000010000 */
[----:B------:R-:W-:Y:S05]  /*1660*/  BRA `(.L_x_1744) ;  /* 0x0000000000607947 */ /* 0x000fea0003800000 */
.L_x_1741:
[----:B------:R-:W-:Y:S01]  /*1670*/  BAR.SYNC.DEFER_BLOCKING 0x0 ;  /* 0x0000000000007b1d */ /* 0x000fe20000010000 */
[----:B------:R-:W-:-:S13]  /*1680*/  ISETP.NE.AND P1, PT, R6, RZ, PT ;  /* 0x000000ff0600720c */ /* 0x000fda0003f25270 */
[----:B------:R-:W-:Y:S05]  /*1690*/  @P1 BRA `(.L_x_1745) ;  /* 0x00000000004c1947 */ /* 0x000fea0003800000 */
[----:B0-----:R-:W0:Y:S01]  /*16a0*/  LDC.64 R30, c[0x0][0x268] ;  /* 0x00009a00ff1e7b82 */ /* 0x001e220000000a00 */
        /* <DEDUP_REMOVED lines=12> */
.L_x_1746:
[----:B------:R-:W2:Y:S04]  /*1770*/  LD.E.STRONG.GPU R32, desc[UR8][R30.64] ;  /* 0x000000081e207980 */ /* 0x000ea8000c10f900 */
[----:B--2---:R-:W-:Y:S01]  /*1780*/  CCTL.IVALL ;  /* 0x00000000ff00798f */ /* 0x004fe20002000000 */
[----:B------:R-:W-:Y:S05]  /*1790*/  YIELD ;  /* 0x0000000000007946 */ /* 0x000fea0003800000 */
[----:B-----5:R-:W-:-:S04]  /*17a0*/  LOP3.LUT R32, R32, R33, RZ, 0x3c, !PT ;  /* 0x0000002120207212 */ /* 0x020fc800078e3cff */
[----:B------:R-:W-:-:S13]  /*17b0*/  ISETP.GT.AND P1, PT, R32, -0x1, PT ;  /* 0xffffffff2000780c */ /* 0x000fda0003f24270 */
[----:B------:R-:W-:Y:S05]  /*17c0*/  @P1 BRA `(.L_x_1746) ;  /* 0xfffffffc00e81947 */ /* 0x000fea000383ffff */
.L_x_1745:
[----:B------:R-:W-:Y:S05]  /*17d0*/  WARPSYNC.ALL ;  /* 0x0000000000007948 */ /* 0x000fea0003800000 */
[----:B------:R-:W-:Y:S06]  /*17e0*/  BAR.SYNC.DEFER_BLOCKING 0x0 ;  /* 0x0000000000007b1d */ /* 0x000fec0000010000 */
.L_x_1744:
        /* <DEDUP_REMOVED lines=10> */
[----:B------:R-:W-:-:S04]  /*1890*/  LEA R30, R30, R31, 0xb ;  /* 0x0000001f1e1e7211 */ /* 0x000fc800078e58ff */
[----:B------:R-:W-:-:S05]  /*18a0*/  IADD3 R30, R30, R33, RZ ;  /* 0x000000211e1e7210 */ /* 0x000fca0007ffe0ff */
[----:B------:R-:W-:-:S04]  /*18b0*/  IMAD.SHL.U32 R41, R30, 0x2, RZ ;  /* 0x000000021e297824 */ /* 0x000fc800078e00ff */
[C---:B-1----:R-:W-:Y:S01]  /*18c0*/  IMAD.WIDE.U32 R34, R41.reuse, 0x4, R38 ;  /* 0x0000000429227825 */ /* 0x042fe200078e0026 */
[----:B------:R-:W-:-:S04]  /*18d0*/  IADD3 R33, R41, 0x20, RZ ;  /* 0x0000002029217810 */ /* 0x000fc80007ffe0ff */
[----:B------:R0:W2:Y:S01]  /*18e0*/  LDG.E.64 R30, desc[UR8][R34.64] ;  /* 0x00000008221e7981 */ /* 0x0000a2000c1e1b00 */
[----:B------:R-:W-:-:S06]  /*18f0*/  IMAD.WIDE.U32 R32, R33, 0x4, R38 ;  /* 0x0000000421207825 */ /* 0x000fcc00078e0026 */
[----:B------:R-:W3:Y:S01]  /*1900*/  LDG.E.64 R32, desc[UR8][R32.64] ;  /* 0x0000000820207981 */ /* 0x000ee2000c1e1b00 */
[C---:B------:R-:W-:Y:S01]  /*1910*/  IADD3 R59, R41.reuse, 0x40, RZ ;  /* 0x00000040293b7810 */ /* 0x040fe20007ffe0ff */
[C---:B------:R-:W-:Y:S01]  /*1920*/  VIADD R61, R41.reuse, 0x60 ;  /* 0x00000060293d7836 */ /* 0x040fe20000000000 */
[----:B------:R-:W-:-:S03]  /*1930*/  IADD3 R37, R41, 0x80, RZ ;  /* 0x0000008029257810 */ /* 0x000fc60007ffe0ff */
[----:B------:R-:W-:Y:S01]  /*1940*/  IMAD.WIDE.U32 R58, R59, 0x4, R38 ;  /* 0x000000043b3a7825 */ /* 0x000fe200078e0026 */
[----:B------:R-:W-:-:S03]  /*1950*/  IADD3 R36, R41, 0xa0, RZ ;  /* 0x000000a029247810 */ /* 0x000fc60007ffe0ff */
[----:B------:R-:W-:-:S04]  /*1960*/  IMAD.WIDE.U32 R60, R61, 0x4, R38 ;  /* 0x000000043d3c7825 */ /* 0x000fc800078e0026 */
[----:B0-----:R-:W-:-:S04]  /*1970*/  IMAD.WIDE.U32 R34, R37, 0x4, R38 ;  /* 0x0000000425227825 */ /* 0x001fc800078e0026 */
[----:B------:R-:W-:Y:S02]  /*1980*/  IMAD.WIDE.U32 R36, R36, 0x4, R38 ;  /* 0x0000000424247825 */ /* 0x000fe400078e0026 */
[----:B------:R-:W4:Y:S02]  /*1990*/  LDG.E.64 R34, desc[UR8][R34.64] ;  /* 0x0000000822227981 */ /* 0x000f24000c1e1b00 */
[C---:B------:R-:W-:Y:S01]  /*19a0*/  VIADD R40, R41.reuse, 0xc0 ;  /* 0x000000c029287836 */ /* 0x040fe20000000000 */
[----:B------:R-:W-:Y:S01]  /*19b0*/  IADD3 R41, R41, 0xe0, RZ ;  /* 0x000000e029297810 */ /* 0x000fe20007ffe0ff */
        /* <DEDUP_REMOVED lines=23> */
.L_x_1748:
[----:B------:R-:W-:Y:S05]  /*1b30*/  BSYNC B0 ;  /* 0x0000000000007941 */ /* 0x000fea0003800000 */
.L_x_1747:
        /* <DEDUP_REMOVED lines=28> */
.L_x_1750:
[----:B------:R-:W-:Y:S05]  /*1d00*/  BSYNC B0 ;  /* 0x0000000000007941 */ /* 0x000fea0003800000 */
.L_x_1749:
[----:B0-----:R-:W-:Y:S01]  /*1d10*/  IMAD.WIDE.U32 R30, R6, -0x33333333, RZ ;  /* 0xcccccccd061e7825 */ /* 0x001fe200078e00ff */
[----:B------:R-:W0:Y:S01]  /*1d20*/  S2UR UR7, SR_CgaCtaId ;  /* 0x00000000000779c3 */ /* 0x000e220000008800 */
[----:B------:R-:W-:-:S07]  /*1d30*/  LOP3.LUT R30, R4, 0x1, RZ, 0xc0, !PT ;  /* 0x00000001041e7812 */ /* 0x000fce00078ec0ff */
[----:B------:R-:W-:Y:S01]  /*1d40*/  BAR.SYNC.DEFER_BLOCKING 0x0 ;  /* 0x0000000000007b1d */ /* 0x000fe20000010000 */
[----:B------:R-:W-:Y:S01]  /*1d50*/  ULOP3.LUT UR4, UR4, 0x1, URZ, 0x3c, !UPT ;  /* 0x0000000104047892 */ /* 0x000fe2000f8e3c3f */
[----:B------:R-:W-:Y:S01]  /*1d60*/  SHF.R.U32.HI R31, RZ, 0x6, R31 ;  /* 0x00000006ff1f7819 */ /* 0x000fe2000001161f */
[----:B------:R-:W-:Y:S02]  /*1d70*/  IMAD.MOV.U32 R57, RZ, RZ, R20 ;  /* 0x000000ffff397224 */ /* 0x000fe400078e0014 */
[----:B------:R-:W-:Y:S01]  /*1d80*/  IMAD R30, R30, 0x140, RZ ;  /* 0x000001401e1e7824 */ /* 0x000fe200078e02ff */
[----:B------:R-:W-:Y:S01]  /*1d90*/  UMOV UR5, 0x400 ;  /* 0x0000040000057882 */ /* 0x000fe20000000000 */
[----:B------:R-:W-:Y:S01]  /*1da0*/  IMAD R31, R31, -0x50, R6 ;  /* 0xffffffb01f1f7824 */ /* 0x000fe200078e0206 */
[----:B------:R-:W-:Y:S01]  /*1db0*/  UIADD3 UR5, UR5, 0x3480, URZ ;  /* 0x0000348005057890 */ /* 0x000fe2000fffe03f */
[----:B------:R-:W-:-:S03]  /*1dc0*/  ULDC.64 UR12, c[0x0][0x210] ;  /* 0x00008400000c7ab9 */ /* 0x000fc60000000a00 */
[----:B------:R-:W-:Y:S02]  /*1dd0*/  LEA R30, R31, R30, 0x2 ;  /* 0x0000001e1f1e7211 */ /* 0x000fe400078e10ff */
[----:B------:R-:W-:-:S03]  /*1de0*/  IADD3 R12, P1, R12, UR12, RZ ;  /* 0x0000000c0c0c7c10 */ /* 0x000fc6000ff3e0ff */
[----:B------:R-:W-:Y:S01]  /*1df0*/  IMAD.WIDE.U32 R30, R30, -0x33333333, RZ ;  /* 0xcccccccd1e1e7825 */ /* 0x000fe200078e00ff */
[----:B------:R-:W-:Y:S02]  /*1e00*/  IADD3.X R13, R13, UR13, RZ, P1, !PT ;  /* 0x0000000d0d0d7c10 */ /* 0x000fe40008ffe4ff */
[----:B------:R-:W-:Y:S01]  /*1e10*/  IADD3 R14, P1, R14, UR12, RZ ;  /* 0x0000000c0e0e7c10 */ /* 0x000fe2000ff3e0ff */
[----:B------:R-:W-:Y:S01]  /*1e20*/  IMAD.SHL.U32 R30, R4, 0x10, RZ ;  /* 0x00000010041e7824 */ /* 0x000fe200078e00ff */
[----:B------:R-:W-:Y:S01]  /*1e30*/  SHF.R.U32.HI R31, RZ, 0x4, R31 ;  /* 0x00000004ff1f7819 */ /* 0x000fe2000001161f */
[----:B0-----:R-:W-:Y:S01]  /*1e40*/  ULEA UR5, UR7, UR5, 0x18 ;  /* 0x0000000507057291 */ /* 0x001fe2000f8ec03f */
[----:B------:R-:W-:Y:S02]  /*1e50*/  IADD3.X R15, R15, UR13, RZ, P1, !PT ;  /* 0x0000000d0f0f7c10 */ /* 0x000fe40008ffe4ff */
[----:B------:R-:W-:Y:S02]  /*1e60*/  LOP3.LUT R30, R30, 0x10, RZ, 0xc0, !PT ;  /* 0x000000101e1e7812 */ /* 0x000fe400078ec0ff */
[----:B------:R-:W-:-:S02]  /*1e70*/  IADD3 R4, R4, 0x2, RZ ;  /* 0x0000000204047810 */ /* 0x000fc40007ffe0ff */
[----:B------:R-:W-:-:S04]  /*1e80*/  IADD3 R30, -R30, R31, RZ ;  /* 0x0000001f1e1e7210 */ /* 0x000fc80007ffe1ff */
[----:B------:R-:W-:-:S06]  /*1e90*/  LEA R30, R30, UR5, 0x3 ;  /* 0x000000051e1e7c11 */ /* 0x000fcc000f8e18ff */
[----:B------:R-:W0:Y:S02]  /*1ea0*/  LDS.64 R30, [R30] ;  /* 0x000000001e1e7984 */ /* 0x000e240000000a00 */
[--C-:B0-----:R-:W-:Y:S01]  /*1eb0*/  FFMA.FTZ R32, R3, R17, -R30.reuse ;  /* 0x0000001103207223 */ /* 0x101fe2000001081e */
[--C-:B------:R-:W-:Y:S01]  /*1ec0*/  FFMA.FTZ R18, R18, R19, -R30.reuse ;  /* 0x0000001312127223 */ /* 0x100fe2000001081e */
[--C-:B------:R-:W-:Y:S01]  /*1ed0*/  FFMA.FTZ R42, R42, R43, -R30.reuse ;  /* 0x0000002b2a2a7223 */ /* 0x100fe2000001081e */
[----:B------:R-:W-:Y:S01]  /*1ee0*/  FFMA.FTZ R46, R46, R45, -R30 ;  /* 0x0000002d2e2e7223 */ /* 0x000fe2000001081e */
[-C--:B------:R-:W-:Y:S01]  /*1ef0*/  FFMA.FTZ R5, R5, -R31.reuse, R32 ;  /* 0x8000001f05057223 */ /* 0x080fe20000010020 */
[-C--:B------:R-:W-:Y:S01]  /*1f00*/  FFMA.FTZ R21, R21, -R31.reuse, R18 ;  /* 0x8000001f15157223 */ /* 0x080fe20000010012 */
[-C--:B------:R-:W-:Y:S01]  /*1f10*/  FFMA.FTZ R47, R47, -R31.reuse, R42 ;  /* 0x8000001f2f2f7223 */ /* 0x080fe2000001002a */
[----:B------:R-:W-:Y:S01]  /*1f20*/  FFMA.FTZ R49, R49, -R31, R46 ;  /* 0x8000001f31317223 */ /* 0x000fe2000001002e */
[--C-:B------:R-:W-:Y:S01]  /*1f30*/  FFMA.FTZ R17, R17, R44, -R30.reuse ;  /* 0x0000002c11117223 */ /* 0x100fe2000001081e */
[--C-:B------:R-:W-:Y:S01]  /*1f40*/  FFMA.FTZ R52, R19, R52, -R30.reuse ;  /* 0x0000003413347223 */ /* 0x100fe2000001081e */
[--C-:B------:R-:W-:Y:S01]  /*1f50*/  FFMA.FTZ R50, R43, R50, -R30.reuse ;  /* 0x000000322b327223 */ /* 0x100fe2000001081e */
[----:B------:R-:W-:Y:S01]  /*1f60*/  FFMA.FTZ R54, R45, R54, -R30 ;  /* 0x000000362d367223 */ /* 0x000fe2000001081e */
[C---:B------:R-:W-:Y:S01]  /*1f70*/  FMUL.FTZ R5, R16.reuse, R5 ;  /* 0x0000000510057220 */ /* 0x040fe20000410000 */
[C---:B------:R-:W-:Y:S01]  /*1f80*/  FMUL.FTZ R18, R16.reuse, R21 ;  /* 0x0000001510127220 */ /* 0x040fe20000410000 */
[C---:B------:R-:W-:Y:S01]  /*1f90*/  FMUL.FTZ R47, R16.reuse, R47 ;  /* 0x0000002f102f7220 */ /* 0x040fe20000410000 */
[----:B------:R-:W-:Y:S01]  /*1fa0*/  FMUL.FTZ R30, R16, R49 ;  /* 0x00000031101e7220 */ /* 0x000fe20000410000 */
[-C--:B------:R-:W-:Y:S01]  /*1fb0*/  FFMA.FTZ R17, R48, -R31.reuse, R17 ;  /* 0x8000001f30117223 */ /* 0x080fe20000010011 */
[-C--:B------:R-:W-:Y:S01]  /*1fc0*/  FFMA.FTZ R51, R51, -R31.reuse, R52 ;  /* 0x8000001f33337223 */ /* 0x080fe20000010034 */
[-C--:B------:R-:W-:Y:S01]  /*1fd0*/  FFMA.FTZ R53, R53, -R31.reuse, R50 ;  /* 0x8000001f35357223 */ /* 0x080fe20000010032 */
[----:B------:R-:W-:Y:S01]  /*1fe0*/  FFMA.FTZ R31, R55, -R31, R54 ;  /* 0x8000001f371f7223 */ /* 0x000fe20000010036 */
[----:B------:R-:W-:Y:S01]  /*1ff0*/  F2FP.F16.F32.PACK_AB R5, R18, R5 ;  /* 0x000000051205723e */ /* 0x000fe200000000ff */
[----:B------:R-:W-:Y:S01]  /*2000*/  FMUL.FTZ R17, R16, R17 ;  /* 0x0000001110117220 */ /* 0x000fe20000410000 */
[----:B------:R-:W-:Y:S01]  /*2010*/  F2FP.F16.F32.PACK_AB R47, R30, R47 ;  /* 0x0000002f1e2f723e */ /* 0x000fe200000000ff */
[C---:B------:R-:W-:Y:S01]  /*2020*/  FMUL.FTZ R18, R16.reuse, R51 ;  /* 0x0000003310127220 */ /* 0x040fe20000410000 */
[C---:B------:R-:W-:Y:S01]  /*2030*/  FMUL.FTZ R53, R16.reuse, R53 ;  /* 0x0000003510357220 */ /* 0x040fe20000410000 */
[----:B------:R-:W-:Y:S01]  /*2040*/  FMUL.FTZ R16, R16, R31 ;  /* 0x0000001f10107220 */ /* 0x000fe20000410000 */
[----:B------:R-:W-:Y:S01]  /*2050*/  PRMT R3, R5, 0x7632, R3 ;  /* 0x0000763205037816 */ /* 0x000fe20000000003 */
[----:B------:R0:W-:Y:S01]  /*2060*/  STG.E.U16 desc[UR8][R12.64], R5 ;  /* 0x000000050c007986 */ /* 0x0001e2000c101508 */
[----:B------:R-:W-:-:S02]  /*2070*/  PRMT R19, R47, 0x7632, R19 ;  /* 0x000076322f137816 */ /* 0x000fc40000000013 */
[----:B------:R-:W-:Y:S01]  /*2080*/  F2FP.F16.F32.PACK_AB R17, R18, R17 ;  /* 0x000000111211723e */ /* 0x000fe200000000ff */
[----:B------:R-:W-:Y:S01]  /*2090*/  STG.E.U16 desc[UR8][R12.64+0x2], R3 ;  /* 0x000002030c007986 */ /* 0x000fe2000c101508 */
[----:B------:R-:W-:-:S03]  /*20a0*/  F2FP.F16.F32.PACK_AB R53, R16, R53 ;  /* 0x000000351035723e */ /* 0x000fc600000000ff */
[----:B------:R-:W-:Y:S04]  /*20b0*/  STG.E.U16 desc[UR8][R12.64+0x4], R47 ;  /* 0x0000042f0c007986 */ /* 0x000fe8000c101508 */
[----:B------:R1:W-:Y:S01]  /*20c0*/  STG.E.U16 desc[UR8][R12.64+0x6], R19 ;  /* 0x000006130c007986 */ /* 0x0003e2000c101508 */
[----:B0-----:R-:W-:-:S03]  /*20d0*/  PRMT R5, R53, 0x7632, R5 ;  /* 0x0000763235057816 */ /* 0x001fc60000000005 */
[----:B------:R2:W-:Y:S04]  /*20e0*/  STG.E.U16 desc[UR8][R14.64], R17 ;  /* 0x000000110e007986 */ /* 0x0005e8000c101508 */
[----:B------:R2:W-:Y:S01]  /*20f0*/  STG.E.U16 desc[UR8][R14.64+0x4], R53 ;  /* 0x000004350e007986 */ /* 0x0005e2000c101508 */
[----:B-1----:R-:W-:-:S03]  /*2100*/  PRMT R13, R17, 0x7632, R13 ;  /* 0x00007632110d7816 */ /* 0x002fc6000000000d */
[----:B------:R2:W-:Y:S04]  /*2110*/  STG.E.U16 desc[UR8][R14.64+0x6], R5 ;  /* 0x000006050e007986 */ /* 0x0005e8000c101508 */
[----:B------:R2:W-:Y:S01]  /*2120*/  STG.E.U16 desc[UR8][R14.64+0x2], R13 ;  /* 0x0000020d0e007986 */ /* 0x0005e2000c101508 */
[----:B------:R-:W-:Y:S05]  /*2130*/  @!P0 BRA `(.L_x_1751) ;  /* 0xffffffe000c48947 */ /* 0x000fea000383ffff */
.L_x_1735:
[C---:B------:R-:W-:Y:S02]  /*2140*/  SHF.L.U32 R3, R0.reuse, 0x6, RZ ;  /* 0x0000000600037819 */ /* 0x040fe400000006ff */
[----:B------:R-:W-:Y:S02]  /*2150*/  LOP3.LUT R0, R0, 0x1, RZ, 0xc0, !PT ;  /* 0x0000000100007812 */ /* 0x000fe400078ec0ff */
[----:B------:R-:W-:-:S03]  /*2160*/  LOP3.LUT R3, R3, 0x7ffff80, RZ, 0xc0, !PT ;  /* 0x07ffff8003037812 */ /* 0x000fc600078ec0ff */
[----:B0-----:R-:W-:Y:S01]  /*2170*/  IMAD R4, R0, 0x140, RZ ;  /* 0x0000014000047824 */ /* 0x001fe200078e02ff */
[----:B------:R-:W-:-:S03]  /*2180*/  IADD3 R3, R3, R2, RZ ;  /* 0x0000000203037210 */ /* 0x000fc60007ffe0ff */
[----:B--2---:R-:W-:Y:S01]  /*2190*/  VIADD R5, R4, 0x140 ;  /* 0x0000014004057836 */ /* 0x004fe20000000000 */
[----:B------:R-:W-:-:S04]  /*21a0*/  LEA R14, R3, R4, 0x5 ;  /* 0x00000004030e7211 */ /* 0x000fc800078e28ff */
        /* <DEDUP_REMOVED lines=24> */
[----:B------:R-:W-:Y:S01]  /*2330*/  ISETP.LT.U32.AND P0, PT, R16, 0x1, PT ;  /* 0x000000011000780c */ /* 0x000fe20003f01070 */
[----:B------:R-:W-:Y:S01]  /*2340*/  IMAD.IADD R7, R7, 0x1, R12 ;  /* 0x0000000107077824 */ /* 0x000fe200078e020c */
[----:B------:R-:W-:Y:S02]  /*2350*/  IADD3 RZ, P1, R9, R10, RZ ;  /* 0x0000000a09ff7210 */ /* 0x000fe40007f3e0ff */
[----:B------:R-:W-:Y:S01]  /*2360*/  MOV R12, R11 ;  /* 0x0000000b000c7202 */ /* 0x000fe20000000f00 */
[----:B------:R-:W-:Y:S01]  /*2370*/  IMAD.WIDE.U32 R8, R7, -0x33333333, RZ ;  /* 0xcccccccd07087825 */ /* 0x000fe200078e00ff */
[----:B------:R-:W-:-:S03]  /*2380*/  ISETP.LT.AND.EX P0, PT, R17, RZ, PT, P0 ;  /* 0x000000ff1100720c */ /* 0x000fc60003f01300 */
[----:B------:R-:W-:Y:S01]  /*2390*/  IMAD.WIDE.U32.X R10, R15, -0x33333334, R12, P1 ;  /* 0xcccccccc0f0a7825 */ /* 0x000fe200008e040c */
[----:B------:R-:W-:Y:S02]  /*23a0*/  SEL R50, R16, 0x1, P0 ;  /* 0x0000000110327807 */ /* 0x000fe40000000000 */
[----:B------:R-:W-:Y:S02]  /*23b0*/  SEL R17, R17, RZ, P0 ;  /* 0x000000ff11117207 */ /* 0x000fe40000000000 */
[----:B------:R-:W-:Y:S02]  /*23c0*/  SHF.R.U64 R51, R10, 0x3, R11 ;  /* 0x000000030a337819 */ /* 0x000fe4000000120b */
[----:B------:R-:W-:Y:S02]  /*23d0*/  IADD3 R8, P0, R3, 0xa, RZ ;  /* 0x0000000a03087810 */ /* 0x000fe40007f1e0ff */
[----:B------:R-:W-:Y:S01]  /*23e0*/  LEA.HI R49, R9, 0x1, RZ, 0x1c ;  /* 0x0000000109317811 */ /* 0x000fe200078fe0ff */
[----:B------:R-:W-:Y:S01]  /*23f0*/  VIADD R51, R51, 0x1 ;  /* 0x0000000133337836 */ /* 0x000fe20000000000 */
[C---:B------:R-:W-:Y:S01]  /*2400*/  IADD3 R10, P1, R3.reuse, 0x14, RZ ;  /* 0x00000014030a7810 */ /* 0x040fe20007f3e0ff */
[----:B------:R-:W-:Y:S01]  /*2410*/  IMAD.X R13, RZ, RZ, RZ, P0 ;  /* 0x000000ffff0d7224 */ /* 0x000fe200000e06ff */
[----:B------:R-:W-:-:S02]  /*2420*/  IADD3 R11, P2, R3, 0x1e, RZ ;  /* 0x0000001e030b7810 */ /* 0x000fc40007f5e0ff */
[----:B------:R-:W-:Y:S02]  /*2430*/  MOV R9, R14 ;  /* 0x0000000e00097202 */ /* 0x000fe40000000f00 */
[----:B------:R-:W-:Y:S02]  /*2440*/  SHF.L.U64.HI R48, R50, 0x7, R17 ;  /* 0x0000000732307819 */ /* 0x000fe40000010211 */
[----:B------:R-:W-:Y:S02]  /*2450*/  LOP3.LUT R12, R2, 0xf, RZ, 0xc0, !PT ;  /* 0x0000000f020c7812 */ /* 0x000fe400078ec0ff */
[----:B------:R-:W-:Y:S02]  /*2460*/  IADD3.X R14, RZ, RZ, RZ, P1, !PT ;  /* 0x000000ffff0e7210 */ /* 0x000fe40000ffe4ff */
[----:B------:R-:W-:Y:S02]  /*2470*/  IADD3.X R15, RZ, RZ, RZ, P2, !PT ;  /* 0x000000ffff0f7210 */ /* 0x000fe400017fe4ff */
[----:B------:R-:W-:-:S02]  /*2480*/  SHF.L.U32 R50, R50, 0x7, RZ ;  /* 0x0000000732327819 */ /* 0x000fc400000006ff */
[----:B------:R-:W-:Y:S02]  /*2490*/  LOP3.LUT R49, R49, 0x3, RZ, 0xc0, !PT ;  /* 0x0000000331317812 */ /* 0x000fe400078ec0ff */
[----:B------:R-:W-:-:S07]  /*24a0*/  LOP3.LUT R51, R51, 0x3, RZ, 0xc0, !PT ;  /* 0x0000000333337812 */ /* 0x000fce00078ec0ff */
.L_x_1768:
        /* <DEDUP_REMOVED lines=8> */
[----:B------:R-:W-:Y:S02]  /*2530*/  IADD3 R17, P2, P3, -R4, -0x81, -R3 ;  /* 0xffffff7f04117810 */ /* 0x000fe40007b5e903 */
[----:B------:R-:W-:Y:S02]  /*2540*/  CS2R R52, SRZ ;  /* 0x0000000000347805 */ /* 0x000fe4000001ff00 */
[----:B------:R-:W-:Y:S01]  /*2550*/  ISETP.NE.AND.EX P1, PT, RZ, RZ, PT, P1 ;  /* 0x000000ffff00720c */ /* 0x000fe20003f25310 */
[----:B------:R-:W-:Y:S01]  /*2560*/  IMAD.MOV.U32 R45, RZ, RZ, RZ ;  /* 0x000000ffff2d7224 */ /* 0x000fe200078e00ff */
        /* <DEDUP_REMOVED lines=33> */
.L_x_1755:
[----:B------:R-:W-:Y:S05]  /*2780*/  BSYNC B1 ;  /* 0x0000000000017941 */ /* 0x000fea0003800000 */
.L_x_1754:
        /* <DEDUP_REMOVED lines=21> */
.L_x_1758:
        /* <DEDUP_REMOVED lines=35> */
[----:B------:R-:W-:Y:S02]  /*2b10*/  IADD3 R55, P1, R55, 0xa0, RZ ;  /* 0x000000a037377810 */ /* 0x000fe40007f3e0ff */
[----:B------:R-:W-:Y:S01]  /*2b20*/  FADD.FTZ R52, R52, R35 ;  /* 0x0000002334347221 */ /* 0x000fe20000010000 */
[----:B------:R-:W-:Y:S01]  /*2b30*/  FADD.FTZ R59, R59, R36 ;  /* 0x000000243b3b7221 */ /* 0x000fe20000010000 */
[----:B------:R-:W-:Y:S02]  /*2b40*/  IADD3.X R53, RZ, R53, RZ, P1, !PT ;  /* 0x00000035ff357210 */ /* 0x000fe40000ffe4ff */
        /* <DEDUP_REMOVED lines=9> */
[----:B0-----:R-:W-:-:S05]  /*2be0*/  IADD3 R56, P2, R56, 0xc8000, RZ ;  /* 0x000c800038387810 */ /* 0x001fca0007f5e0ff */
[----:B------:R-:W-:Y:S02]  /*2bf0*/  IMAD.X R57, RZ, RZ, R57, P2 ;  /* 0x000000ffff397224 */ /* 0x000fe400010e0639 */
[----:B--2---:R-:W-:Y:S01]  /*2c00*/  FADD.FTZ R59, R59, R44 ;  /* 0x0000002c3b3b7221 */ /* 0x004fe20000010000 */
[----:B------:R-:W-:-:S03]  /*2c10*/  FADD.FTZ R52, R52, R45 ;  /* 0x0000002d34347221 */ /* 0x000fc60000010000 */
[----:B------:R-:W-:Y:S01]  /*2c20*/  FADD.FTZ R45, R59, R46 ;  /* 0x0000002e3b2d7221 */ /* 0x000fe20000010000 */
[----:B------:R-:W-:Y:S01]  /*2c30*/  FADD.FTZ R52, R52, R47 ;  /* 0x0000002f34347221 */ /* 0x000fe20000010000 */
[----:B------:R-:W-:Y:S06]  /*2c40*/  @!P1 BRA `(.L_x_1758) ;  /* 0xfffffffc00249947 */ /* 0x000fec000383ffff */
.L_x_1757:
[----:B------:R-:W-:Y:S05]  /*2c50*/  BSYNC B1 ;  /* 0x0000000000017941 */ /* 0x000fea0003800000 */
.L_x_1756:
        /* <DEDUP_REMOVED lines=35> */
.L_x_1760:
[----:B------:R-:W-:Y:S05]  /*2e90*/  BSYNC B1 ;  /* 0x0000000000017941 */ /* 0x000fea0003800000 */
.L_x_1759:
        /* <DEDUP_REMOVED lines=15> */
.L_x_1753:
[----:B------:R-:W-:Y:S05]  /*2f90*/  BSYNC B0 ;  /* 0x0000000000007941 */ /* 0x000fea0003800000 */
.L_x_1752:
        /* <DEDUP_REMOVED lines=50> */
.L_x_1777:
[----:B------:R-:W0:Y:S01]  /*32c0*/  LDC.64 R18, c[0x0][0x218] ;  /* 0x00008600ff127b82 */ /* 0x000e220000000a00 */
[----:B------:R-:W-:Y:S01]  /*32d0*/  ISETP.NE.AND P1, PT, R12, RZ, PT ;  /* 0x000000ff0c00720c */ /* 0x000fe20003f25270 */
[----:B--2---:R-:W-:Y:S01]  /*32e0*/  FADD.FTZ R34, R16, R34 ;  /* 0x0000002210227221 */ /* 0x004fe20000010000 */
[----:B------:R-:W-:Y:S02]  /*32f0*/  LEA.HI R17, R2, R9, RZ, 0x1c ;  /* 0x0000000902117211 */ /* 0x000fe400078fe0ff */
[----:B------:R-:W-:-:S03]  /*3300*/  ISETP.NE.AND P2, PT, R49, 0x1, PT ;  /* 0x000000013100780c */ /* 0x000fc60003f45270 */
[----:B------:R-:W1:Y:S06]  /*3310*/  LDC.64 R20, c[0x0][0x220] ;  /* 0x00008800ff147b82 */ /* 0x000e6c0000000a00 */
[----:B------:R-:W-:Y:S02]  /*3320*/  @!P1 F2FP.F16.F32.PACK_AB R16, RZ, R22 ;  /* 0x00000016ff10923e */ /* 0x000fe400000000ff */
[----:B------:R-:W-:Y:S01]  /*3330*/  @!P1 F2FP.F16.F32.PACK_AB R22, RZ, R34 ;  /* 0x00000022ff16923e */ /* 0x000fe200000000ff */
        /* <DEDUP_REMOVED lines=39> */
.L_x_1787:
[----:B--2---:R-:W-:Y:S01]  /*35b0*/  FADD.FTZ R17, R16, R34 ;  /* 0x0000002210117221 */ /* 0x004fe20000010000 */
[----:B------:R-:W-:Y:S02]  /*35c0*/  @!P1 F2FP.F16.F32.PACK_AB R16, RZ, R26 ;  /* 0x0000001aff10923e */ /* 0x000fe400000000ff */
[----:B------:R-:W-:Y:S02]  /*35d0*/  ISETP.NE.AND P2, PT, R49, 0x2, PT ;  /* 0x000000023100780c */ /* 0x000fe40003f45270 */
[----:B------:R-:W-:Y:S02]  /*35e0*/  PRMT R22, R16, 0x7610, R22 ;  /* 0x0000761010167816 */ /* 0x000fe40000000016 */
[----:B------:R-:W-:Y:S02]  /*35f0*/  @!P1 F2FP.F16.F32.PACK_AB R17, RZ, R17 ;  /* 0x00000011ff11923e */ /* 0x000fe400000000ff */
        /* <DEDUP_REMOVED lines=36> */
.L_x_1797:
[----:B--2---:R-:W-:Y:S01]  /*3840*/  FADD.FTZ R17, R16, R34 ;  /* 0x0000002210117221 */ /* 0x004fe20000010000 */
[----:B------:R-:W-:-:S04]  /*3850*/  @!P1 F2FP.F16.F32.PACK_AB R16, RZ, R26 ;  /* 0x0000001aff10923e */ /* 0x000fc800000000ff */
[----:B------:R-:W-:Y:S02]  /*3860*/  PRMT R22, R16, 0x7610, R22 ;  /* 0x0000761010167816 */ /* 0x000fe40000000016 */
[----:B------:R-:W-:Y:S02]  /*3870*/  @!P1 F2FP.F16.F32.PACK_AB R17, RZ, R17 ;  /* 0x00000011ff11923e */ /* 0x000fe400000000ff */
[----:B------:R-:W-:Y:S01]  /*3880*/  LEA.HI R16, R2, 0x3c, RZ, 0x1c ;  /* 0x0000003c02107811 */ /* 0x000fe200078fe0ff */
[----:B------:R2:W-:Y:S04]  /*3890*/  @!P1 STG.E.U16 desc[UR8][R18.64+0x50], R22 ;  /* 0x0000501612009986 */ /* 0x0005e8000c101508 */
[----:B------:R2:W-:Y:S02]  /*38a0*/  @!P1 STG.E.U16 desc[UR8][R20.64+0x50], R17 ;  /* 0x0000501114009986 */ /* 0x0005e4000c101508 */
.L_x_1763:
[----:B------:R-:W-:Y:S05]  /*38b0*/  BSYNC B0 ;  /* 0x0000000000007941 */ /* 0x000fea0003800000 */
.L_x_1762:
        /* <DEDUP_REMOVED lines=131> */
[----:B------:R-:W-:Y:S01]  /*40f0*/  @!P0 F2FP.F16.F32.PACK_AB R34, RZ, R19 ;  /* 0x00000013ff22823e */ /* 0x000fe200000000ff */
[----:B------:R-:W3:Y:S01]  /*4100*/  SHFL.BFLY PT, R29, R28, 0x2, 0x101f ;  /* 0x0c501f001c1d7f89 */ /* 0x000ee200000e0000 */
[----:B------:R-:W-:Y:S02]  /*4110*/  @!P0 IMAD.WIDE R24, R43, 0x2, R24 ;  /* 0x000000022b188825 */ /* 0x000fe400078e0218 */
[----:B------:R-:W-:Y:S02]  /*4120*/  @!P0 F2FP.F16.F32.PACK_AB R46, RZ, R46 ;  /* 0x0000002eff2e823e */ /* 0x000fe400000000ff */
        /* <DEDUP_REMOVED lines=14> */
[----:B------:R-:W-:Y:S01]  /*4210*/  @!P0 F2FP.F16.F32.PACK_AB R30, RZ, R40 ;  /* 0x00000028ff1e823e */ /* 0x000fe200000000ff */
[----:B------:R-:W3:Y:S01]  /*4220*/  SHFL.BFLY PT, R37, R44, 0x1, 0x101f ;  /* 0x0c301f002c257f89 */ /* 0x000ee200000e0000 */
[----:B------:R-:W-:Y:S02]  /*4230*/  MOV R29, 0xffff ;  /* 0x0000ffff001d7802 */ /* 0x000fe40000000f00 */
[----:B-1----:R-:W-:Y:S01]  /*4240*/  @!P0 F2FP.F16.F32.PACK_AB R27, RZ, R35 ;  /* 0x00000023ff1b823e */ /* 0x002fe200000000ff */
[C---:B----4-:R-:W-:Y:S01]  /*4250*/  @!P0 IMAD.WIDE R20, R43.reuse, 0x2, R20 ;  /* 0x000000022b148825 */ /* 0x050fe200078e0214 */
[----:B------:R-:W-:Y:S01]  /*4260*/  @!P0 F2FP.F16.F32.PACK_AB R35, RZ, R39 ;  /* 0x00000027ff23823e */ /* 0x000fe200000000ff */
[----:B------:R1:W4:Y:S01]  /*4270*/  SHFL.BFLY PT, R34, R28, 0x1, 0x101f ;  /* 0x0c301f001c227f89 */ /* 0x00032200000e0000 */
[----:B-----5:R-:W-:Y:S01]  /*4280*/  @!P0 F2FP.F16.F32.PACK_AB R25, RZ, R36 ;  /* 0x00000024ff19823e */ /* 0x020fe200000000ff */
[----:B0-----:R-:W-:-:S04]  /*4290*/  @!P0 IMAD.WIDE R18, R43, 0x2, R18 ;  /* 0x000000022b128825 */ /* 0x001fc800078e0212 */
[----:B------:R1:W-:Y:S04]  /*42a0*/  @!P0 STG.E.U16 desc[UR8][R22.64+0x28], R25 ;  /* 0x0000281916008986 */ /* 0x0003e8000c101508 */
[----:B------:R1:W-:Y:S01]  /*42b0*/  @!P0 STG.E.U16 desc[UR8][R20.64+0x28], R27 ;  /* 0x0000281b14008986 */ /* 0x0003e2000c101508 */
[----:B--2---:R-:W-:-:S03]  /*42c0*/  @!P0 IMAD.WIDE R16, R43, 0x2, R16 ;  /* 0x000000022b108825 */ /* 0x004fc600078e0210 */
[----:B------:R1:W-:Y:S01]  /*42d0*/  @!P0 STG.E.U16 desc[UR8][R18.64+0x50], R30 ;  /* 0x0000501e12008986 */ /* 0x0003e2000c101508 */
[----:B---3--:R-:W-:-:S03]  /*42e0*/  FADD.FTZ R37, R44, R37 ;  /* 0x000000252c257221 */ /* 0x008fc60000010000 */
[----:B----4-:R1:W-:Y:S04]  /*42f0*/  @!P0 STG.E.U16 desc[UR8][R16.64+0x50], R35 ;  /* 0x0000502310008986 */ /* 0x0103e8000c101508 */
.L_x_1831:
[----:B-1----:R-:W0:Y:S01]  /*4300*/  @!P0 LDC.64 R16, c[0x0][0x218] ;  /* 0x00008600ff108b82 */ /* 0x002e220000000a00 */
[----:B------:R-:W-:Y:S01]  /*4310*/  FADD.FTZ R21, R28, R34 ;  /* 0x000000221c157221 */ /* 0x000fe20000010000 */
[----:B------:R-:W-:-:S04]  /*4320*/  @!P0 F2FP.F16.F32.PACK_AB R20, RZ, R37 ;  /* 0x00000025ff14823e */ /* 0x000fc800000000ff */
[----:B------:R-:W-:Y:S02]  /*4330*/  @!P0 F2FP.F16.F32.PACK_AB R21, RZ, R21 ;  /* 0x00000015ff15823e */ /* 0x000fe400000000ff */
[----:B------:R-:W1:Y:S01]  /*4340*/  @!P0 LDC.64 R18, c[0x0][0x220] ;  /* 0x00008800ff128b82 */ /* 0x000e620000000a00 */
[----:B0-----:R-:W-:-:S05]  /*4350*/  @!P0 IMAD.WIDE R16, R43, 0x2, R16 ;  /* 0x000000022b108825 */ /* 0x001fca00078e0210 */
[----:B------:R3:W-:Y:S01]  /*4360*/  @!P0 STG.E.U16 desc[UR8][R16.64+0x78], R20 ;  /* 0x0000781410008986 */ /* 0x0007e2000c101508 */
[----:B-1----:R-:W-:-:S05]  /*4370*/  @!P0 IMAD.WIDE R18, R43, 0x2, R18 ;  /* 0x000000022b128825 */ /* 0x002fca00078e0212 */
[----:B------:R3:W-:Y:S02]  /*4380*/  @!P0 STG.E.U16 desc[UR8][R18.64+0x78], R21 ;  /* 0x0000781512008986 */ /* 0x0007e4000c101508 */
.L_x_1761:
        /* <DEDUP_REMOVED lines=8> */
.L_x_1764:
[----:B------:R-:W-:Y:S01]  /*4410*/  HFMA2.MMA R32, -RZ, RZ, 0, 4.76837158203125e-07 ;  /* 0x00000008ff207435 */ /* 0x000fe200000001ff */
[----:B-1----:R-:W-:Y:S01]  /*4420*/  MOV R33, R16 ;  /* 0x0000001000217202 */ /* 0x002fe20000000f00 */
[----:B------:R-:W-:Y:S01]  /*4430*/  IMAD.MOV.U32 R31, RZ, RZ, 0x101f ;  /* 0x0000101fff1f7424 */ /* 0x000fe200078e00ff */
[----:B------:R-:W-:-:S08]  /*4440*/  MOV R30, 0xffff ;  /* 0x0000ffff001e7802 */ /* 0x000fd00000000f00 */
[----:B0-2---:R-:W-:Y:S05]  /*4450*/  WARPSYNC.COLLECTIVE R30, `(.L_x_1769) ;  /* 0x000000001e087348 */ /* 0x005fea0003c00000 */
[----:B------:R1:W3:Y:S02]  /*4460*/  SHFL.BFLY P2, R34, R33, R32, R31 ;  /* 0x0c00002021227389 */ /* 0x0002e4000004001f */
[----:B0123--:R-:W-:Y:S01]  /*4470*/  ENDCOLLECTIVE ;  /* 0x000000000000791b */ /* 0x00ffe20003800000 */
.L_x_1769:
[----:B------:R-:W-:Y:S01]  /*4480*/  IMAD.MOV.U32 R33, RZ, RZ, R17 ;  /* 0x000000ffff217224 */ /* 0x000fe200078e0011 */
[----:B------:R-:W-:-:S07]  /*4490*/  MOV R19, R34 ;  /* 0x0000002200137202 */ /* 0x000fce0000000f00 */
[----:B------:R-:W-:Y:S05]  /*44a0*/  WARPSYNC.COLLECTIVE R30, `(.L_x_1770) ;  /* 0x000000001e087348 */ /* 0x000fea0003c00000 */
[----:B------:R0:W1:Y:S02]  /*44b0*/  SHFL.BFLY P2, R34, R33, R32, R31 ;  /* 0x0c00002021227389 */ /* 0x000064000004001f */
[----:B01----:R-:W-:Y:S01]  /*44c0*/  ENDCOLLECTIVE ;  /* 0x000000000000791b */ /* 0x003fe20003800000 */
.L_x_1770:
[----:B------:R-:W-:-:S05]  /*44d0*/  FADD.FTZ R19, R19, R16 ;  /* 0x0000001013137221 */ /* 0x000fca0000010000 */
[----:B------:R-:W-:Y:S01]  /*44e0*/  MOV R33, R19 ;  /* 0x0000001300217202 */ /* 0x000fe20000000f00 */
[----:B------:R-:W-:Y:S01]  /*44f0*/  IMAD.MOV.U32 R32, RZ, RZ, 0x4 ;  /* 0x00000004ff207424 */ /* 0x000fe200078e00ff */
[----:B------:R-:W-:-:S07]  /*4500*/  MOV R18, R34 ;  /* 0x0000002200127202 */ /* 0x000fce0000000f00 */
[----:B------:R-:W-:Y:S05]  /*4510*/  WARPSYNC.COLLECTIVE R30, `(.L_x_1771) ;  /* 0x000000001e087348 */ /* 0x000fea0003c00000 */
[----:B------:R0:W1:Y:S02]  /*4520*/  SHFL.BFLY P2, R34, R33, R32, R31 ;  /* 0x0c00002021227389 */ /* 0x000064000004001f */
[----:B01----:R-:W-:Y:S01]  /*4530*/  ENDCOLLECTIVE ;  /* 0x000000000000791b */ /* 0x003fe20003800000 */
.L_x_1771:
[----:B------:R-:W-:-:S05]  /*4540*/  FADD.FTZ R18, R18, R17 ;  /* 0x0000001112127221 */ /* 0x000fca0000010000 */
[----:B------:R-:W-:Y:S02]  /*4550*/  MOV R33, R18 ;  /* 0x0000001200217202 */ /* 0x000fe40000000f00 */
[----:B------:R-:W-:-:S07]  /*4560*/  MOV R20, R34 ;  /* 0x0000002200147202 */ /* 0x000fce0000000f00 */
[----:B------:R-:W-:Y:S05]  /*4570*/  WARPSYNC.COLLECTIVE R30, `(.L_x_1772) ;  /* 0x000000001e087348 */ /* 0x000fea0003c00000 */
[----:B------:R0:W1:Y:S02]  /*4580*/  SHFL.BFLY P2, R34, R33, R32, R31 ;  /* 0x0c00002021227389 */ /* 0x000064000004001f */
[----:B01----:R-:W-:Y:S01]  /*4590*/  ENDCOLLECTIVE ;  /* 0x000000000000791b */ /* 0x003fe20003800000 */
.L_x_1772:
[----:B------:R-:W-:Y:S01]  /*45a0*/  FADD.FTZ R20, R19, R20 ;  /* 0x0000001413147221 */ /* 0x000fe20000010000 */
[----:B------:R-:W-:-:S04]  /*45b0*/  HFMA2.MMA R32, -RZ, RZ, 0, 1.1920928955078125e-07 ;  /* 0x00000002ff207435 */ /* 0x000fc800000001ff */
[----:B------:R-:W-:Y:S01]  /*45c0*/  MOV R33, R20 ;  /* 0x0000001400217202 */ /* 0x000fe20000000f00 */
[----:B------:R-:W-:-:S07]  /*45d0*/  IMAD.MOV.U32 R21, RZ, RZ, R34 ;  /* 0x000000ffff157224 */ /* 0x000fce00078e0022 */
[----:B------:R-:W-:Y:S05]  /*45e0*/  WARPSYNC.COLLECTIVE R30, `(.L_x_1773) ;  /* 0x000000001e087348 */ /* 0x000fea0003c00000 */
[----:B------:R0:W1:Y:S02]  /*45f0*/  SHFL.BFLY P2, R34, R33, R32, R31 ;  /* 0x0c00002021227389 */ /* 0x000064000004001f */
[----:B01----:R-:W-:Y:S01]  /*4600*/  ENDCOLLECTIVE ;  /* 0x000000000000791b */ /* 0x003fe20003800000 */
.L_x_1773:
[----:B------:R-:W-:-:S05]  /*4610*/  FADD.FTZ R21, R18, R21 ;  /* 0x0000001512157221 */ /* 0x000fca0000010000 */
[----:B------:R-:W-:Y:S01]  /*4620*/  MOV R33, R21 ;  /* 0x0000001500217202 */ /* 0x000fe20000000f00 */
[----:B------:R-:W-:-:S07]  /*4630*/  IMAD.MOV.U32 R23, RZ, RZ, R34 ;  /* 0x000000ffff177224 */ /* 0x000fce00078e0022 */
[----:B------:R-:W-:Y:S05]  /*4640*/  WARPSYNC.COLLECTIVE R30, `(.L_x_1774) ;  /* 0x000000001e087348 */ /* 0x000fea0003c00000 */
[----:B------:R0:W1:Y:S02]  /*4650*/  SHFL.BFLY P2, R34, R33, R32, R31 ;  /* 0x0c00002021227389 */ /* 0x000064000004001f */
[----:B01----:R-:W-:Y:S01]  /*4660*/  ENDCOLLECTIVE ;  /* 0x000000000000791b */ /* 0x003fe20003800000 */
.L_x_1774:
[----:B------:R-:W-:Y:S01]  /*4670*/  FADD.FTZ R23, R20, R23 ;  /* 0x0000001714177221 */ /* 0x000fe20000010000 */
[----:B------:R-:W-:-:S03]  /*4680*/  HFMA2.MMA R32, -RZ, RZ, 0, 5.9604644775390625e-08 ;  /* 0x00000001ff207435 */ /* 0x000fc600000001ff */
[----:B------:R-:W-:Y:S01]  /*4690*/  IMAD.MOV.U32 R33, RZ, RZ, R23 ;  /* 0x000000ffff217224 */ /* 0x000fe200078e0017 */
[----:B------:R-:W-:-:S07]  /*46a0*/  MOV R16, R34 ;  /* 0x0000002200107202 */ /* 0x000fce0000000f00 */
[----:B------:R-:W-:Y:S05]  /*46b0*/  WARPSYNC.COLLECTIVE R30, `(.L_x_1775) ;  /* 0x000000001e087348 */ /* 0x000fea0003c00000 */
[----:B------:R0:W1:Y:S02]  /*46c0*/  SHFL.BFLY P2, R34, R33, R32, R31 ;  /* 0x0c00002021227389 */ /* 0x000064000004001f */
[----:B01----:R-:W-:Y:S01]  /*46d0*/  ENDCOLLECTIVE ;  /* 0x000000000000791b */ /* 0x003fe20003800000 */
.L_x_1775:
[----:B------:R-:W-:-:S04]  /*46e0*/  FADD.FTZ R16, R21, R16 ;  /* 0x0000001015107221 */ /* 0x000fc80000010000 */
[----:B------:R-:W-:Y:S01]  /*46f0*/  IMAD.MOV.U32 R33, RZ, RZ, R16 ;  /* 0x000000ffff217224 */ /* 0x000fe200078e0010 */
[----:B------:R-:W-:-:S07]  /*4700*/  MOV R22, R34 ;  /* 0x0000002200167202 */ /* 0x000fce0000000f00 */
[----:B------:R-:W-:Y:S05]  /*4710*/  WARPSYNC.COLLECTIVE R30, `(.L_x_1776) ;  /* 0x000000001e087348 */ /* 0x000fea0003c00000 */
[----:B------:R0:W1:Y:S02]  /*4720*/  SHFL.BFLY P2, R34, R33, R32, R31 ;  /* 0x0c00002021227389 */ /* 0x000064000004001f */
[----:B01----:R-:W-:Y:S01]  /*4730*/  ENDCOLLECTIVE ;  /* 0x000000000000791b */ /* 0x003fe20003800000 */
.L_x_1776:
[----:B------:R-:W-:Y:S01]  /*4740*/  FADD.FTZ R22, R23, R22 ;  /* 0x0000001617167221 */ /* 0x000fe20000010000 */
[----:B------:R-:W-:Y:S06]  /*4750*/  BRA `(.L_x_1777) ;  /* 0xffffffe800d87947 */ /* 0x000fec000383ffff */
.L_x_1765:
        /* <DEDUP_REMOVED lines=8> */
.L_x_1779:
[----:B------:R-:W-:Y:S05]  /*47e0*/  BSYNC B1 ;  /* 0x0000000000017941 */ /* 0x000fea0003800000 */
.L_x_1778:
        /* <DEDUP_REMOVED lines=8> */
.L_x_1780:
[----:B------:R-:W-:-:S05]  /*4870*/  FADD.FTZ R23, R23, R16 ;  /* 0x0000001017177221 */ /* 0x000fca0000010000 */
[----:B------:R-:W-:Y:S01]  /*4880*/  MOV R33, R23 ;  /* 0x0000001700217202 */ /* 0x000fe20000000f00 */
[----:B------:R-:W-:Y:S01]  /*4890*/  IMAD.MOV.U32 R32, RZ, RZ, 0x4 ;  /* 0x00000004ff207424 */ /* 0x000fe200078e00ff */
[----:B------:R-:W-:-:S07]  /*48a0*/  MOV R22, R34 ;  /* 0x0000002200167202 */ /* 0x000fce0000000f00 */
[----:B------:R-:W-:Y:S05]  /*48b0*/  WARPSYNC.COLLECTIVE R30, `(.L_x_1781) ;  /* 0x000000001e087348 */ /* 0x000fea0003c00000 */
[----:B------:R0:W1:Y:S02]  /*48c0*/  SHFL.BFLY P2, R34, R33, R32, R31 ;  /* 0x0c00002021227389 */ /* 0x000064000004001f */
[----:B01----:R-:W-:Y:S01]  /*48d0*/  ENDCOLLECTIVE ;  /* 0x000000000000791b */ /* 0x003fe20003800000 */
.L_x_1781:
[----:B------:R-:W-:-:S05]  /*48e0*/  FADD.FTZ R22, R22, R17 ;  /* 0x0000001116167221 */ /* 0x000fca0000010000 */
[----:B------:R-:W-:Y:S02]  /*48f0*/  MOV R33, R22 ;  /* 0x0000001600217202 */ /* 0x000fe40000000f00 */
[----:B------:R-:W-:-:S07]  /*4900*/  MOV R24, R34 ;  /* 0x0000002200187202 */ /* 0x000fce0000000f00 */
[----:B------:R-:W-:Y:S05]  /*4910*/  WARPSYNC.COLLECTIVE R30, `(.L_x_1782) ;  /* 0x000000001e087348 */ /* 0x000fea0003c00000 */
[----:B------:R0:W1:Y:S02]  /*4920*/  SHFL.BFLY P2, R34, R33, R32, R31 ;  /* 0x0c00002021227389 */ /* 0x000064000004001f */
[----:B01----:R-:W-:Y:S01]  /*4930*/  ENDCOLLECTIVE ;  /* 0x000000000000791b */ /* 0x003fe20003800000 */
.L_x_1782:
[----:B------:R-:W-:Y:S01]  /*4940*/  FADD.FTZ R24, R23, R24 ;  /* 0x0000001817187221 */ /* 0x000fe20000010000 */
[----:B------:R-:W-:-:S04]  /*4950*/  HFMA2.MMA R32, -RZ, RZ, 0, 1.1920928955078125e-07 ;  /* 0x00000002ff207435 */ /* 0x000fc800000001ff */
[----:B------:R-:W-:Y:S01]  /*4960*/  MOV R33, R24 ;  /* 0x0000001800217202 */ /* 0x000fe20000000f00 */
[----:B------:R-:W-:-:S07]  /*4970*/  IMAD.MOV.U32 R25, RZ, RZ, R34 ;  /* 0x000000ffff197224 */ /* 0x000fce00078e0022 */
[----:B------:R-:W-:Y:S05]  /*4980*/  WARPSYNC.COLLECTIVE R30, `(.L_x_1783) ;  /* 0x000000001e087348 */ /* 0x000fea0003c00000 */
[----:B------:R0:W1:Y:S02]  /*4990*/  SHFL.BFLY P2, R34, R33, R32, R31 ;  /* 0x0c00002021227389 */ /* 0x000064000004001f */
[----:B01----:R-:W-:Y:S01]  /*49a0*/  ENDCOLLECTIVE ;  /* 0x000000000000791b */ /* 0x003fe20003800000 */
.L_x_1783:
[----:B------:R-:W-:-:S05]  /*49b0*/  FADD.FTZ R25, R22, R25 ;  /* 0x0000001916197221 */ /* 0x000fca0000010000 */
[----:B------:R-:W-:Y:S01]  /*49c0*/  MOV R33, R25 ;  /* 0x0000001900217202 */ /* 0x000fe20000000f00 */
[----:B------:R-:W-:-:S07]  /*49d0*/  IMAD.MOV.U32 R27, RZ, RZ, R34 ;  /* 0x000000ffff1b7224 */ /* 0x000fce00078e0022 */
[----:B------:R-:W-:Y:S05]  /*49e0*/  WARPSYNC.COLLECTIVE R30, `(.L_x_1784) ;  /* 0x000000001e087348 */ /* 0x000fea0003c00000 */
[----:B------:R0:W1:Y:S02]  /*49f0*/  SHFL.BFLY P2, R34, R33, R32, R31 ;  /* 0x0c00002021227389 */ /* 0x000064000004001f */
[----:B01----:R-:W-:Y:S01]  /*4a00*/  ENDCOLLECTIVE ;  /* 0x000000000000791b */ /* 0x003fe20003800000 */
.L_x_1784:
[----:B------:R-:W-:Y:S01]  /*4a10*/  FADD.FTZ R27, R24, R27 ;  /* 0x0000001b181b7221 */ /* 0x000fe20000010000 */
[----:B------:R-:W-:-:S03]  /*4a20*/  HFMA2.MMA R32, -RZ, RZ, 0, 5.9604644775390625e-08 ;  /* 0x00000001ff207435 */ /* 0x000fc600000001ff */
[----:B------:R-:W-:Y:S01]  /*4a30*/  IMAD.MOV.U32 R33, RZ, RZ, R27 ;  /* 0x000000ffff217224 */ /* 0x000fe200078e001b */
[----:B------:R-:W-:-:S07]  /*4a40*/  MOV R16, R34 ;  /* 0x0000002200107202 */ /* 0x000fce0000000f00 */
[----:B------:R-:W-:Y:S05]  /*4a50*/  WARPSYNC.COLLECTIVE R30, `(.L_x_1785) ;  /* 0x000000001e087348 */ /* 0x000fea0003c00000 */
[----:B------:R0:W1:Y:S02]  /*4a60*/  SHFL.BFLY P2, R34, R33, R32, R31 ;  /* 0x0c00002021227389 */ /* 0x000064000004001f */
[----:B01----:R-:W-:Y:S01]  /*4a70*/  ENDCOLLECTIVE ;  /* 0x000000000000791b */ /* 0x003fe20003800000 */
.L_x_1785:
[----:B------:R-:W-:-:S04]  /*4a80*/  FADD.FTZ R16, R25, R16 ;  /* 0x0000001019107221 */ /* 0x000fc80000010000 */
[----:B------:R-:W-:Y:S01]  /*4a90*/  IMAD.MOV.U32 R33, RZ, RZ, R16 ;  /* 0x000000ffff217224 */ /* 0x000fe200078e0010 */
[----:B------:R-:W-:-:S07]  /*4aa0*/  MOV R26, R34 ;  /* 0x00000022001a7202 */ /* 0x000fce0000000f00 */
[----:B------:R-:W-:Y:S05]  /*4ab0*/  WARPSYNC.COLLECTIVE R30, `(.L_x_1786) ;  /* 0x000000001e087348 */ /* 0x000fea0003c00000 */
[----:B------:R0:W1:Y:S02]  /*4ac0*/  SHFL.BFLY P2, R34, R33, R32, R31 ;  /* 0x0c00002021227389 */ /* 0x000064000004001f */
[----:B01----:R-:W-:Y:S01]  /*4ad0*/  ENDCOLLECTIVE ;  /* 0x000000000000791b */ /* 0x003fe20003800000 */
.L_x_1786:
[----:B------:R-:W-:Y:S01]  /*4ae0*/  FADD.FTZ R26, R27, R26 ;  /* 0x0000001a1b1a7221 */ /* 0x000fe20000010000 */
[----:B------:R-:W-:Y:S06]  /*4af0*/  BRA `(.L_x_1787) ;  /* 0xffffffe800ac7947 */ /* 0x000fec000383ffff */
.L_x_1766:
        /* <DEDUP_REMOVED lines=8> */
.L_x_1789:
[----:B------:R-:W-:Y:S05]  /*4b80*/  BSYNC B1 ;  /* 0x0000000000017941 */ /* 0x000fea0003800000 */
.L_x_1788:
        /* <DEDUP_REMOVED lines=8> */
.L_x_1790:
[----:B------:R-:W-:-:S05]  /*4c10*/  FADD.FTZ R23, R23, R16 ;  /* 0x0000001017177221 */ /* 0x000fca0000010000 */
[----:B------:R-:W-:Y:S01]  /*4c20*/  MOV R33, R23 ;  /* 0x0000001700217202 */ /* 0x000fe20000000f00 */
[----:B------:R-:W-:Y:S01]  /*4c30*/  IMAD.MOV.U32 R32, RZ, RZ, 0x4 ;  /* 0x00000004ff207424 */ /* 0x000fe200078e00ff */
[----:B------:R-:W-:-:S07]  /*4c40*/  MOV R22, R34 ;  /* 0x0000002200167202 */ /* 0x000fce0000000f00 */
[----:B------:R-:W-:Y:S05]  /*4c50*/  WARPSYNC.COLLECTIVE R30, `(.L_x_1791) ;  /* 0x000000001e087348 */ /* 0x000fea0003c00000 */
[----:B------:R0:W1:Y:S02]  /*4c60*/  SHFL.BFLY P2, R34, R33, R32, R31 ;  /* 0x0c00002021227389 */ /* 0x000064000004001f */
[----:B01----:R-:W-:Y:S01]  /*4c70*/  ENDCOLLECTIVE ;  /* 0x000000000000791b */ /* 0x003fe20003800000 */
.L_x_1791:
[----:B------:R-:W-:-:S05]  /*4c80*/  FADD.FTZ R22, R22, R17 ;  /* 0x0000001116167221 */ /* 0x000fca0000010000 */
[----:B------:R-:W-:Y:S02]  /*4c90*/  MOV R33, R22 ;  /* 0x0000001600217202 */ /* 0x000fe40000000f00 */
[----:B------:R-:W-:-:S07]  /*4ca0*/  MOV R24, R34 ;  /* 0x0000002200187202 */ /* 0x000fce0000000f00 */
[----:B------:R-:W-:Y:S05]  /*4cb0*/  WARPSYNC.COLLECTIVE R30, `(.L_x_1792) ;  /* 0x000000001e087348 */ /* 0x000fea0003c00000 */
[----:B------:R0:W1:Y:S02]  /*4cc0*/  SHFL.BFLY P2, R34, R33, R32, R31 ;  /* 0x0c00002021227389 */ /* 0x000064000004001f */
[----:B01----:R-:W-:Y:S01]  /*4cd0*/  ENDCOLLECTIVE ;  /* 0x000000000000791b */ /* 0x003fe20003800000 */
.L_x_1792:
[----:B------:R-:W-:Y:S01]  /*4ce0*/  FADD.FTZ R24, R23, R24 ;  /* 0x0000001817187221 */ /* 0x000fe20000010000 */
[----:B------:R-:W-:-:S04]  /*4cf0*/  HFMA2.MMA R32, -RZ, RZ, 0, 1.1920928955078125e-07 ;  /* 0x00000002ff207435 */ /* 0x000fc800000001ff */
[----:B------:R-:W-:Y:S01]  /*4d00*/  MOV R33, R24 ;  /* 0x0000001800217202 */ /* 0x000fe20000000f00 */
[----:B------:R-:W-:-:S07]  /*4d10*/  IMAD.MOV.U32 R25, RZ, RZ, R34 ;  /* 0x000000ffff197224 */ /* 0x000fce00078e0022 */
[----:B------:R-:W-:Y:S05]  /*4d20*/  WARPSYNC.COLLECTIVE R30, `(.L_x_1793) ;  /* 0x000000001e087348 */ /* 0x000fea0003c00000 */
[----:B------:R0:W1:Y:S02]  /*4d30*/  SHFL.BFLY P2, R34, R33, R32, R31 ;  /* 0x0c00002021227389 */ /* 0x000064000004001f */
[----:B01----:R-:W-:Y:S01]  /*4d40*/  ENDCOLLECTIVE ;  /* 0x000000000000791b */ /* 0x003fe20003800000 */
.L_x_1793:
[----:B------:R-:W-:-:S05]  /*4d50*/  FADD.FTZ R25, R22, R25 ;  /* 0x0000001916197221 */ /* 0x000fca0000010000 */
[----:B------:R-:W-:Y:S01]  /*4d60*/  MOV R33, R25 ;  /* 0x0000001900217202 */ /* 0x000fe20000000f00 */
[----:B------:R-:W-:-:S07]  /*4d70*/  IMAD.MOV.U32 R27, RZ, RZ, R34 ;  /* 0x000000ffff1b7224 */ /* 0x000fce00078e0022 */
[----:B------:R-:W-:Y:S05]  /*4d80*/  WARPSYNC.COLLECTIVE R30, `(.L_x_1794) ;  /* 0x000000001e087348 */ /* 0x000fea0003c00000 */
[----:B------:R0:W1:Y:S02]  /*4d90*/  SHFL.BFLY P2, R34, R33, R32, R31 ;  /* 0x0c00002021227389 */ /* 0x000064000004001f */
[----:B01----:R-:W-:Y:S01]  /*4da0*/  ENDCOLLECTIVE ;  /* 0x000000000000791b */ /* 0x003fe20003800000 */
.L_x_1794:
[----:B------:R-:W-:Y:S01]  /*4db0*/  FADD.FTZ R27, R24, R27 ;  /* 0x0000001b181b7221 */ /* 0x000fe20000010000 */
[----:B------:R-:W-:-:S03]  /*4dc0*/  HFMA2.MMA R32, -RZ, RZ, 0, 5.9604644775390625e-08 ;  /* 0x00000001ff207435 */ /* 0x000fc600000001ff */
[----:B------:R-:W-:Y:S01]  /*4dd0*/  IMAD.MOV.U32 R33, RZ, RZ, R27 ;  /* 0x000000ffff217224 */ /* 0x000fe200078e001b */
[----:B------:R-:W-:-:S07]  /*4de0*/  MOV R16, R34 ;  /* 0x0000002200107202 */ /* 0x000fce0000000f00 */
[----:B------:R-:W-:Y:S05]  /*4df0*/  WARPSYNC.COLLECTIVE R30, `(.L_x_1795) ;  /* 0x000000001e087348 */ /* 0x000fea0003c00000 */
[----:B------:R0:W1:Y:S02]  /*4e00*/  SHFL.BFLY P2, R34, R33, R32, R31 ;  /* 0x0c00002021227389 */ /* 0x000064000004001f */
[----:B01----:R-:W-:Y:S01]  /*4e10*/  ENDCOLLECTIVE ;  /* 0x000000000000791b */ /* 0x003fe20003800000 */
.L_x_1795:
[----:B------:R-:W-:-:S04]  /*4e20*/  FADD.FTZ R16, R25, R16 ;  /* 0x0000001019107221 */ /* 0x000fc80000010000 */
[----:B------:R-:W-:Y:S01]  /*4e30*/  IMAD.MOV.U32 R33, RZ, RZ, R16 ;  /* 0x000000ffff217224 */ /* 0x000fe200078e0010 */
[----:B------:R-:W-:-:S07]  /*4e40*/  MOV R26, R34 ;  /* 0x00000022001a7202 */ /* 0x000fce0000000f00 */
[----:B------:R-:W-:Y:S05]  /*4e50*/  WARPSYNC.COLLECTIVE R30, `(.L_x_1796) ;  /* 0x000000001e087348 */ /* 0x000fea0003c00000 */
[----:B------:R0:W1:Y:S02]  /*4e60*/  SHFL.BFLY P2, R34, R33, R32, R31 ;  /* 0x0c00002021227389 */ /* 0x000064000004001f */
[----:B01----:R-:W-:Y:S01]  /*4e70*/  ENDCOLLECTIVE ;  /* 0x000000000000791b */ /* 0x003fe20003800000 */
.L_x_1796:
[----:B------:R-:W-:Y:S01]  /*4e80*/  FADD.FTZ R26, R27, R26 ;  /* 0x0000001a1b1a7221 */ /* 0x000fe20000010000 */
[----:B------:R-:W-:Y:S06]  /*4e90*/  BRA `(.L_x_1797) ;  /* 0xffffffe800687947 */ /* 0x000fec000383ffff */
.L_x_1767:
        /* <DEDUP_REMOVED lines=8> */
.L_x_1799:
[----:B------:R-:W-:Y:S05]  /*4f20*/  BSYNC B0 ;  /* 0x0000000000007941 */ /* 0x000fea0003800000 */
.L_x_1798:
        /* <DEDUP_REMOVED lines=11> */
.L_x_1800:
        /* <DEDUP_REMOVED lines=16> */
.L_x_1801:
[----:B------:R-:W-:Y:S02]  /*50e0*/  MOV R33, R18 ;  /* 0x0000001200217202 */ /* 0x000fe40000000f00 */
[----:B------:R-:W-:-:S07]  /*50f0*/  MOV R20, R34 ;  /* 0x0000002200147202 */ /* 0x000fce0000000f00 */
[----:B------:R-:W-:Y:S05]  /*5100*/  WARPSYNC.COLLECTIVE R30, `(.L_x_1802) ;  /* 0x000000001e087348 */ /* 0x000fea0003c00000 */
[----:B------:R0:W1:Y:S02]  /*5110*/  SHFL.BFLY P2, R34, R33, R32, R31 ;  /* 0x0c00002021227389 */ /* 0x000064000004001f */
[----:B01----:R-:W-:Y:S01]  /*5120*/  ENDCOLLECTIVE ;  /* 0x000000000000791b */ /* 0x003fe20003800000 */
.L_x_1802:
        /* <DEDUP_REMOVED lines=14> */
.L_x_1803:
[----:B------:R-:W-:Y:S01]  /*5210*/  HFMA2.MMA R22, -RZ, RZ, 0, 0 ;  /* 0x00000000ff167435 */ /* 0x000fe200000001ff */
[----:B------:R-:W-:Y:S02]  /*5220*/  MOV R33, R17 ;  /* 0x0000001100217202 */ /* 0x000fe40000000f00 */
[----:B------:R-:W-:-:S08]  /*5230*/  MOV R19, R34 ;  /* 0x0000002200137202 */ /* 0x000fd00000000f00 */
[----:B------:R-:W-:Y:S05]  /*5240*/  WARPSYNC.COLLECTIVE R30, `(.L_x_1804) ;  /* 0x000000001e087348 */ /* 0x000fea0003c00000 */
[----:B------:R0:W1:Y:S02]  /*5250*/  SHFL.BFLY P2, R34, R33, R32, R31 ;  /* 0x0c00002021227389 */ /* 0x000064000004001f */
[----:B01----:R-:W-:Y:S01]  /*5260*/  ENDCOLLECTIVE ;  /* 0x000000000000791b */ /* 0x003fe20003800000 */
.L_x_1804:
        /* <DEDUP_REMOVED lines=8> */
.L_x_1805:
[----:B------:R-:W-:Y:S01]  /*52f0*/  MOV R33, R18 ;  /* 0x0000001200217202 */ /* 0x000fe20000000f00 */
[----:B------:R-:W-:-:S07]  /*5300*/  IMAD.MOV.U32 R20, RZ, RZ, R34 ;  /* 0x000000ffff147224 */ /* 0x000fce00078e0022 */
[----:B------:R-:W-:Y:S05]  /*5310*/  WARPSYNC.COLLECTIVE R30, `(.L_x_1806) ;  /* 0x000000001e087348 */ /* 0x000fea0003c00000 */
[----:B------:R0:W1:Y:S02]  /*5320*/  SHFL.BFLY P2, R34, R33, R32, R31 ;  /* 0x0c00002021227389 */ /* 0x000064000004001f */
[----:B01----:R-:W-:Y:S01]  /*5330*/  ENDCOLLECTIVE ;  /* 0x000000000000791b */ /* 0x003fe20003800000 */
.L_x_1806:
[----:B------:R-:W-:Y:S01]  /*5340*/  FADD.FTZ R19, R19, R20 ;  /* 0x0000001413137221 */ /* 0x000fe20000010000 */
[----:B------:R-:W-:Y:S01]  /*5350*/  HFMA2.MMA R32, -RZ, RZ, 0, 4.76837158203125e-07 ;  /* 0x00000008ff207435 */ /* 0x000fe200000001ff */
[----:B------:R-:W-:Y:S01]  /*5360*/  IMAD.MOV.U32 R33, RZ, RZ, R35 ;  /* 0x000000ffff217224 */ /* 0x000fe200078e0023 */
[----:B------:R-:W-:-:S09]  /*5370*/  MOV R17, R34 ;  /* 0x0000002200117202 */ /* 0x000fd20000000f00 */
[----:B------:R-:W-:Y:S05]  /*5380*/  WARPSYNC.COLLECTIVE R30, `(.L_x_1807) ;  /* 0x000000001e087348 */ /* 0x000fea0003c00000 */
[----:B------:R0:W1:Y:S02]  /*5390*/  SHFL.BFLY P2, R34, R33, R32, R31 ;  /* 0x0c00002021227389 */ /* 0x000064000004001f */
[----:B01----:R-:W-:Y:S01]  /*53a0*/  ENDCOLLECTIVE ;  /* 0x000000000000791b */ /* 0x003fe20003800000 */
.L_x_1807:
[----:B------:R-:W-:Y:S01]  /*53b0*/  FADD.FTZ R46, R18, R17 ;  /* 0x00000011122e7221 */ /* 0x000fe20000010000 */
[----:B------:R-:W-:Y:S01]  /*53c0*/  IMAD.MOV.U32 R33, RZ, RZ, R36 ;  /* 0x000000ffff217224 */ /* 0x000fe200078e0024 */
[----:B------:R-:W-:-:S07]  /*53d0*/  MOV R24, R34 ;  /* 0x0000002200187202 */ /* 0x000fce0000000f00 */
[----:B------:R-:W-:Y:S05]  /*53e0*/  WARPSYNC.COLLECTIVE R30, `(.L_x_1808) ;  /* 0x000000001e087348 */ /* 0x000fea0003c00000 */
[----:B------:R0:W1:Y:S02]  /*53f0*/  SHFL.BFLY P2, R34, R33, R32, R31 ;  /* 0x0c00002021227389 */ /* 0x000064000004001f */
[----:B01----:R-:W-:Y:S01]  /*5400*/  ENDCOLLECTIVE ;  /* 0x000000000000791b */ /* 0x003fe20003800000 */
.L_x_1808:
[----:B------:R-:W-:Y:S01]  /*5410*/  FADD.FTZ R27, R24, R35 ;  /* 0x00000023181b7221 */ /* 0x000fe20000010000 */
[----:B------:R-:W-:-:S03]  /*5420*/  HFMA2.MMA R32, -RZ, RZ, 0, 2.384185791015625e-07 ;  /* 0x00000004ff207435 */ /* 0x000fc600000001ff */
[----:B------:R-:W-:Y:S01]  /*5430*/  IMAD.MOV.U32 R33, RZ, RZ, R27 ;  /* 0x000000ffff217224 */ /* 0x000fe200078e001b */
[----:B------:R-:W-:-:S07]  /*5440*/  MOV R29, R34 ;  /* 0x00000022001d7202 */ /* 0x000fce0000000f00 */
[----:B------:R-:W-:Y:S05]  /*5450*/  WARPSYNC.COLLECTIVE R30, `(.L_x_1809) ;  /* 0x000000001e087348 */ /* 0x000fea0003c00000 */
[----:B------:R0:W1:Y:S02]  /*5460*/  SHFL.BFLY P2, R34, R33, R32, R31 ;  /* 0x0c00002021227389 */ /* 0x000064000004001f */
[----:B01----:R-:W-:Y:S01]  /*5470*/  ENDCOLLECTIVE ;  /* 0x000000000000791b */ /* 0x003fe20003800000 */
.L_x_1809:
[----:B------:R-:W-:-:S04]  /*5480*/  FADD.FTZ R29, R29, R36 ;  /* 0x000000241d1d7221 */ /* 0x000fc80000010000 */
[----:B------:R-:W-:Y:S01]  /*5490*/  IMAD.MOV.U32 R33, RZ, RZ, R29 ;  /* 0x000000ffff217224 */ /* 0x000fe200078e001d */
[----:B------:R-:W-:-:S07]  /*54a0*/  MOV R26, R34 ;  /* 0x00000022001a7202 */ /* 0x000fce0000000f00 */
[----:B------:R-:W-:Y:S05]  /*54b0*/  WARPSYNC.COLLECTIVE R30, `(.L_x_1810) ;  /* 0x000000001e087348 */ /* 0x000fea0003c00000 */
[----:B------:R0:W1:Y:S02]  /*54c0*/  SHFL.BFLY P2, R34, R33, R32, R31 ;  /* 0x0c00002021227389 */ /* 0x000064000004001f */
[----:B01----:R-:W-:Y:S01]  /*54d0*/  ENDCOLLECTIVE ;  /* 0x000000000000791b */ /* 0x003fe20003800000 */
.L_x_1810:
        /* <DEDUP_REMOVED lines=10> */
.L_x_1811:
[----:B------:R-:W-:-:S05]  /*5580*/  FADD.FTZ R38, R29, R38 ;  /* 0x000000261d267221 */ /* 0x000fca0000010000 */
[----:B------:R-:W-:Y:S01]  /*5590*/  MOV R33, R38 ;  /* 0x0000002600217202 */ /* 0x000fe20000000f00 */
[----:B------:R-:W-:-:S07]  /*55a0*/  IMAD.MOV.U32 R24, RZ, RZ, R34 ;  /* 0x000000ffff187224 */ /* 0x000fce00078e0022 */
[----:B------:R-:W-:Y:S05]  /*55b0*/  WARPSYNC.COLLECTIVE R30, `(.L_x_1812) ;  /* 0x000000001e087348 */ /* 0x000fea0003c00000 */
[----:B------:R0:W1:Y:S02]  /*55c0*/  SHFL.BFLY P2, R34, R33, R32, R31 ;  /* 0x0c00002021227389 */ /* 0x000064000004001f */
[----:B01----:R-:W-:Y:S01]  /*55d0*/  ENDCOLLECTIVE ;  /* 0x000000000000791b */ /* 0x003fe20003800000 */
.L_x_1812:
        /* <DEDUP_REMOVED lines=8> */
.L_x_1813:
[----:B------:R-:W-:Y:S01]  /*5660*/  FADD.FTZ R38, R38, R21 ;  /* 0x0000001526267221 */ /* 0x000fe20000010000 */
[----:B------:R-:W-:-:S04]  /*5670*/  HFMA2.MMA R21, -RZ, RZ, 0, 0 ;  /* 0x00000000ff157435 */ /* 0x000fc800000001ff */
[----:B------:R-:W-:Y:S01]  /*5680*/  MOV R33, R38 ;  /* 0x0000002600217202 */ /* 0x000fe20000000f00 */
[----:B------:R-:W-:-:S07]  /*5690*/  IMAD.MOV.U32 R36, RZ, RZ, R34 ;  /* 0x000000ffff247224 */ /* 0x000fce00078e0022 */
[----:B------:R-:W-:Y:S05]  /*56a0*/  WARPSYNC.COLLECTIVE R30, `(.L_x_1814) ;  /* 0x000000001e087348 */ /* 0x000fea0003c00000 */
[----:B------:R0:W1:Y:S02]  /*56b0*/  SHFL.BFLY P2, R34, R33, R32, R31 ;  /* 0x0c00002021227389 */ /* 0x000064000004001f */
[----:B01----:R-:W-:Y:S01]  /*56c0*/  ENDCOLLECTIVE ;  /* 0x000000000000791b */ /* 0x003fe20003800000 */
.L_x_1814:
[----:B------:R-:W-:Y:S01]  /*56d0*/  FADD.FTZ R36, R37, R36 ;  /* 0x0000002425247221 */ /* 0x000fe20000010000 */
[----:B------:R-:W-:Y:S01]  /*56e0*/  HFMA2.MMA R32, -RZ, RZ, 0, 4.76837158203125e-07 ;  /* 0x00000008ff207435 */ /* 0x000fe200000001ff */
[----:B------:R-:W-:Y:S01]  /*56f0*/  IMAD.MOV.U32 R33, RZ, RZ, R26 ;  /* 0x000000ffff217224 */ /* 0x000fe200078e001a */
[----:B------:R-:W-:-:S09]  /*5700*/  MOV R35, R34 ;  /* 0x0000002200237202 */ /* 0x000fd20000000f00 */
[----:B------:R-:W-:Y:S05]  /*5710*/  WARPSYNC.COLLECTIVE R30, `(.L_x_1815) ;  /* 0x000000001e087348 */ /* 0x000fea0003c00000 */
[----:B------:R0:W1:Y:S02]  /*5720*/  SHFL.BFLY P2, R34, R33, R32, R31 ;  /* 0x0c00002021227389 */ /* 0x000064000004001f */
[----:B01----:R-:W-:Y:S01]  /*5730*/  ENDCOLLECTIVE ;  /* 0x000000000000791b */ /* 0x003fe20003800000 */
.L_x_1815:
[----:B------:R-:W-:Y:S01]  /*5740*/  FADD.FTZ R35, R38, R35 ;  /* 0x0000002326237221 */ /* 0x000fe20000010000 */
[----:B------:R-:W-:Y:S01]  /*5750*/  IMAD.MOV.U32 R33, RZ, RZ, R22 ;  /* 0x000000ffff217224 */ /* 0x000fe200078e0016 */
[----:B------:R-:W-:-:S07]  /*5760*/  MOV R39, R34 ;  /* 0x0000002200277202 */ /* 0x000fce0000000f00 */
[----:B------:R-:W-:Y:S05]  /*5770*/  WARPSYNC.COLLECTIVE R30, `(.L_x_1816) ;  /* 0x000000001e087348 */ /* 0x000fea0003c00000 */
[----:B------:R0:W1:Y:S02]  /*5780*/  SHFL.BFLY P2, R34, R33, R32, R31 ;  /* 0x0c00002021227389 */ /* 0x000064000004001f */
[----:B01----:R-:W-:Y:S01]  /*5790*/  ENDCOLLECTIVE ;  /* 0x000000000000791b */ /* 0x003fe20003800000 */
.L_x_1816:
        /* <DEDUP_REMOVED lines=12> */
.L_x_1817:
[----:B------:R-:W-:Y:S01]  /*5860*/  FADD.FTZ R39, R41, R22 ;  /* 0x0000001629277221 */ /* 0x000fe20000010000 */
[----:B------:R-:W-:-:S03]  /*5870*/  IADD3 R43, R16, R9, RZ ;  /* 0x00000009102b7210 */ /* 0x000fc60007ffe0ff */
[----:B------:R-:W-:Y:S01]  /*5880*/  IMAD.MOV.U32 R33, RZ, RZ, R39 ;  /* 0x000000ffff217224 */ /* 0x000fe200078e0027 */
[----:B------:R-:W-:-:S07]  /*5890*/  MOV R41, R34 ;  /* 0x0000002200297202 */ /* 0x000fce0000000f00 */
[----:B------:R-:W-:Y:S05]  /*58a0*/  WARPSYNC.COLLECTIVE R30, `(.L_x_1818) ;  /* 0x000000001e087348 */ /* 0x000fea0003c00000 */
[----:B------:R0:W1:Y:S02]  /*58b0*/  SHFL.BFLY P2, R34, R33, R32, R31 ;  /* 0x0c00002021227389 */ /* 0x000064000004001f */
[----:B01----:R-:W-:Y:S01]  /*58c0*/  ENDCOLLECTIVE ;  /* 0x000000000000791b */ /* 0x003fe20003800000 */
.L_x_1818:
        /* <DEDUP_REMOVED lines=11> */
.L_x_1819:
[----:B------:R-:W-:Y:S01]  /*5980*/  @!P0 F2FP.F16.F32.PACK_AB R46, RZ, R46 ;  /* 0x0000002eff2e823e */ /* 0x000fe200000000ff */
[----:B------:R-:W-:-:S05]  /*5990*/  FADD.FTZ R26, R39, R42 ;  /* 0x0000002a271a7221 */ /* 0x000fca0000010000 */
[----:B------:R-:W-:Y:S01]  /*59a0*/  MOV R33, R26 ;  /* 0x0000001a00217202 */ /* 0x000fe20000000f00 */
[----:B------:R-:W-:-:S04]  /*59b0*/  @!P0 IMAD.WIDE R16, R43, 0x2, R16 ;  /* 0x000000022b108825 */ /* 0x000fc800078e0210 */
[----:B------:R-:W-:-:S07]  /*59c0*/  IMAD.MOV.U32 R27, RZ, RZ, R34 ;  /* 0x000000ffff1b7224 */ /* 0x000fce00078e0022 */
[----:B------:R-:W-:Y:S05]  /*59d0*/  WARPSYNC.COLLECTIVE R30, `(.L_x_1820) ;  /* 0x000000001e087348 */ /* 0x000fea0003c00000 */
[----:B------:R0:W1:Y:S02]  /*59e0*/  SHFL.BFLY P2, R34, R33, R32, R31 ;  /* 0x0c00002021227389 */ /* 0x000064000004001f */
[----:B01----:R-:W-:Y:S01]  /*59f0*/  ENDCOLLECTIVE ;  /* 0x000000000000791b */ /* 0x003fe20003800000 */
.L_x_1820:
[----:B------:R-:W-:-:S04]  /*5a00*/  FADD.FTZ R40, R40, R27 ;  /* 0x0000001b28287221 */ /* 0x000fc80000010000 */
[----:B------:R-:W-:Y:S01]  /*5a10*/  IMAD.MOV.U32 R33, RZ, RZ, R40 ;  /* 0x000000ffff217224 */ /* 0x000fe200078e0028 */
[----:B------:R-:W-:Y:S02]  /*5a20*/  MOV R32, 0x1 ;  /* 0x0000000100207802 */ /* 0x000fe40000000f00 */
[----:B------:R-:W-:-:S07]  /*5a30*/  MOV R39, R34 ;  /* 0x0000002200277202 */ /* 0x000fce0000000f00 */
[----:B------:R-:W-:Y:S05]  /*5a40*/  WARPSYNC.COLLECTIVE R30, `(.L_x_1821) ;  /* 0x000000001e087348 */ /* 0x000fea0003c00000 */
[----:B------:R0:W1:Y:S02]  /*5a50*/  SHFL.BFLY P2, R34, R33, R32, R31 ;  /* 0x0c00002021227389 */ /* 0x000064000004001f */
[----:B01----:R-:W-:Y:S01]  /*5a60*/  ENDCOLLECTIVE ;  /* 0x000000000000791b */ /* 0x003fe20003800000 */
.L_x_1821:
[----:B------:R-:W-:Y:S02]  /*5a70*/  FADD.FTZ R39, R26, R39 ;  /* 0x000000271a277221 */ /* 0x000fe40000010000 */
[----:B------:R-:W0:Y:S02]  /*5a80*/  @!P0 LDC.64 R26, c[0x0][0x218] ;  /* 0x00008600ff1a8b82 */ /* 0x000e240000000a00 */
[----:B------:R-:W-:Y:S01]  /*5a90*/  IMAD.MOV.U32 R33, RZ, RZ, R39 ;  /* 0x000000ffff217224 */ /* 0x000fe200078e0027 */
[----:B------:R-:W-:-:S07]  /*5aa0*/  MOV R41, R34 ;  /* 0x0000002200297202 */ /* 0x000fce0000000f00 */
[----:B0-----:R-:W-:Y:S05]  /*5ab0*/  WARPSYNC.COLLECTIVE R30, `(.L_x_1822) ;  /* 0x000000001e087348 */ /* 0x001fea0003c00000 */
[----:B------:R1:W2:Y:S02]  /*5ac0*/  SHFL.BFLY P2, R34, R33, R32, R31 ;  /* 0x0c00002021227389 */ /* 0x0002a4000004001f */
[----:B012---:R-:W-:Y:S01]  /*5ad0*/  ENDCOLLECTIVE ;  /* 0x000000000000791b */ /* 0x007fe20003800000 */
.L_x_1822:
        /* <DEDUP_REMOVED lines=8> */
.L_x_1823:
[----:B------:R-:W-:Y:S01]  /*5b60*/  FADD.FTZ R39, R39, R42 ;  /* 0x0000002a27277221 */ /* 0x000fe20000010000 */
[----:B------:R-:W-:Y:S01]  /*5b70*/  IMAD.MOV.U32 R33, RZ, RZ, R21 ;  /* 0x000000ffff217224 */ /* 0x000fe200078e0015 */
[----:B------:R-:W-:-:S07]  /*5b80*/  MOV R25, R34 ;  /* 0x0000002200197202 */ /* 0x000fce0000000f00 */
[----:B------:R-:W-:Y:S05]  /*5b90*/  WARPSYNC.COLLECTIVE R30, `(.L_x_1824) ;  /* 0x000000001e087348 */ /* 0x000fea0003c00000 */
[----:B------:R0:W1:Y:S02]  /*5ba0*/  SHFL.BFLY P2, R34, R33, R32, R31 ;  /* 0x0c00002021227389 */ /* 0x000064000004001f */
[----:B01----:R-:W-:Y:S01]  /*5bb0*/  ENDCOLLECTIVE ;  /* 0x000000000000791b */ /* 0x003fe20003800000 */
.L_x_1824:
        /* <DEDUP_REMOVED lines=8> */
.L_x_1825:
        /* <DEDUP_REMOVED lines=8> */
.L_x_1826:
        /* <DEDUP_REMOVED lines=8> */
.L_x_1827:
[----:B------:R-:W-:Y:S02]  /*5d40*/  FADD.FTZ R28, R22, R29 ;  /* 0x0000001d161c7221 */ /* 0x000fe40000010000 */
[----:B------:R-:W0:Y:S03]  /*5d50*/  @!P0 LDC.64 R22, c[0x0][0x218] ;  /* 0x00008600ff168b82 */ /* 0x000e260000000a00 */
[----:B------:R-:W-:Y:S01]  /*5d60*/  MOV R33, R28 ;  /* 0x0000001c00217202 */ /* 0x000fe20000000f00 */
[----:B------:R-:W-:Y:S01]  /*5d70*/  IMAD.MOV.U32 R45, RZ, RZ, R34 ;  /* 0x000000ffff2d7224 */ /* 0x000fe200078e0022 */
[----:B------:R-:W-:-:S03]  /*5d80*/  @!P0 F2FP.F16.F32.PACK_AB R34, RZ, R19 ;  /* 0x00000013ff22823e */ /* 0x000fc600000000ff */
[----:B------:R-:W1:Y:S01]  /*5d90*/  @!P0 LDC.64 R18, c[0x0][0x218] ;  /* 0x00008600ff128b82 */ /* 0x000e620000000a00 */
[----:B------:R-:W-:Y:S01]  /*5da0*/  FADD.FTZ R44, R44, R45 ;  /* 0x0000002d2c2c7221 */ /* 0x000fe20000010000 */
[----:B------:R-:W-:Y:S01]  /*5db0*/  PRMT R47, R34, 0x7610, R47 ;  /* 0x00007610222f7816 */ /* 0x000fe2000000002f */
[----:B0-----:R-:W-:-:S07]  /*5dc0*/  @!P0 IMAD.WIDE R22, R43, 0x2, R22 ;  /* 0x000000022b168825 */ /* 0x001fce00078e0216 */
[----:B-1----:R-:W-:Y:S05]  /*5dd0*/  WARPSYNC.COLLECTIVE R30, `(.L_x_1828) ;  /* 0x000000001e087348 */ /* 0x002fea0003c00000 */
[----:B------:R0:W2:Y:S02]  /*5de0*/  SHFL.BFLY P2, R34, R33, R32, R31 ;  /* 0x0c00002021227389 */ /* 0x0000a4000004001f */
[----:B012---:R-:W-:Y:S01]  /*5df0*/  ENDCOLLECTIVE ;  /* 0x000000000000791b */ /* 0x007fe20003800000 */
.L_x_1828:
[----:B------:R0:W-:Y:S04]  /*5e00*/  @!P0 STG.E.U16 desc[UR8][R26.64], R47 ;  /* 0x0000002f1a008986 */ /* 0x0001e8000c101508 */
[----:B------:R1:W-:Y:S01]  /*5e10*/  @!P0 STG.E.U16 desc[UR8][R24.64], R46 ;  /* 0x0000002e18008986 */ /* 0x0003e2000c101508 */
[----:B------:R-:W-:Y:S01]  /*5e20*/  @!P0 F2FP.F16.F32.PACK_AB R30, RZ, R40 ;  /* 0x00000028ff1e823e */ /* 0x000fe200000000ff */
[----:B------:R-:W-:Y:S01]  /*5e30*/  HFMA2.MMA R32, -RZ, RZ, 0, 5.9604644775390625e-08 ;  /* 0x00000001ff207435 */ /* 0x000fe200000001ff */
[----:B------:R-:W-:Y:S02]  /*5e40*/  MOV R33, R44 ;  /* 0x0000002c00217202 */ /* 0x000fe40000000f00 */
[----:B0-----:R-:W-:Y:S02]  /*5e50*/  @!P0 F2FP.F16.F32.PACK_AB R27, RZ, R35 ;  /* 0x00000023ff1b823e */ /* 0x001fe400000000ff */
[----:B-1----:R-:W-:Y:S01]  /*5e60*/  PRMT R24, R30, 0x7610, R24 ;  /* 0x000076101e187816 */ /* 0x002fe20000000018 */
[----:B------:R-:W-:Y:S01]  /*5e70*/  IMAD.MOV.U32 R30, RZ, RZ, 0xffff ;  /* 0x0000ffffff1e7424 */ /* 0x000fe200078e00ff */
[----:B------:R-:W-:Y:S01]  /*5e80*/  @!P0 F2FP.F16.F32.PACK_AB R25, RZ, R36 ;  /* 0x00000024ff19823e */ /* 0x000fe200000000ff */
[----:B------:R-:W-:Y:S01]  /*5e90*/  @!P0 IMAD.WIDE R18, R43, 0x2, R18 ;  /* 0x000000022b128825 */ /* 0x000fe200078e0212 */
[----:B------:R-:W-:-:S03]  /*5ea0*/  @!P0 F2FP.F16.F32.PACK_AB R35, RZ, R39 ;  /* 0x00000027ff23823e */ /* 0x000fc600000000ff */
[----:B------:R-:W-:Y:S01]  /*5eb0*/  IMAD.MOV.U32 R29, RZ, RZ, R34 ;  /* 0x000000ffff1d7224 */ /* 0x000fe200078e0022 */
[----:B------:R0:W-:Y:S03]  /*5ec0*/  @!P0 STG.E.U16 desc[UR8][R22.64+0x28], R25 ;  /* 0x0000281916008986 */ /* 0x0001e6000c101508 */
[----:B------:R-:W-:-:S07]  /*5ed0*/  FADD.FTZ R28, R28, R29 ;  /* 0x0000001d1c1c7221 */ /* 0x000fce0000010000 */
[----:B0-----:R-:W-:Y:S05]  /*5ee0*/  WARPSYNC.COLLECTIVE R30, `(.L_x_1829) ;  /* 0x000000001e087348 */ /* 0x001fea0003c00000 */
[----:B------:R1:W2:Y:S02]  /*5ef0*/  SHFL.BFLY P2, R34, R33, R32, R31 ;  /* 0x0c00002021227389 */ /* 0x0002a4000004001f */
[----:B012---:R-:W-:Y:S01]  /*5f00*/  ENDCOLLECTIVE ;  /* 0x000000000000791b */ /* 0x007fe20003800000 */
.L_x_1829:
        /* <DEDUP_REMOVED lines=8> */
.L_x_1830:
[----:B------:R-:W-:Y:S01]  /*5f90*/  FADD.FTZ R37, R44, R37 ;  /* 0x000000252c257221 */ /* 0x000fe20000010000 */
[----:B------:R-:W-:Y:S06]  /*5fa0*/  BRA `(.L_x_1831) ;  /* 0xffffffe000d47947 */ /* 0x000fec000383ffff */
.L_x_1832:
        /* <DEDUP_REMOVED lines=13> */
.L_x_3500:


//--------------------- .text._ZN13group_norm_v218gn_bwd_cuda_kernelI6__halfLi320ELi1ELi32ELi20ELi1024ELb0ELb1ELi16ELi320ELi320ELi4ELb1ELi2ELb0ELb0ELNS_15WgradSyncMethodE3ENS_16CompileConditionILi900EEEEEvPT_S6_S6_PKS5_S8_S8_S8_PKfflPfPj --------------------------
	.section	.text._ZN13group_norm_v218gn_bwd_cuda_kernelI6__halfLi320ELi1ELi32ELi20ELi1024ELb0ELb1ELi16ELi320ELi320ELi4ELb1ELi2ELb0ELb0ELNS_15WgradSyncMethodE3ENS_16CompileConditionILi900EEEEEvPT_S6_S6_PKS5_S8_S8_S8_PKfflPfPj,"ax",@progbits
	.align	128
        .global         _ZN13group_norm_v218gn_bwd_cuda_kernelI6__halfLi320ELi1ELi32ELi20ELi1024ELb0ELb1ELi16ELi320ELi320ELi4ELb1ELi2ELb0ELb0ELNS_15WgradSyncMethodE3ENS_16CompileConditionILi900EEEEEvPT_S6_S6_PKS5_S8_S8_S8_PKfflPfPj
        .type           _ZN13group_norm_v218gn_bwd_cuda_kernelI6__halfLi320ELi1ELi32ELi20ELi1024ELb0ELb1ELi16ELi320ELi320ELi4ELb1ELi2ELb0ELb0ELNS_15WgradSyncMethodE3ENS_16CompileConditionILi900EEEEEvPT_S6_S6_PKS5_S8_S8_S8_PKfflPfPj,@function
        .size           _ZN13group_norm_v218gn_bwd_cuda_kernelI6__halfLi320ELi1ELi32ELi20ELi1024ELb0ELb1ELi16ELi320ELi320ELi4ELb1ELi2ELb0ELb0ELNS_15WgradSyncMethodE3ENS_16CompileConditionILi900EEEEEvPT_S6_S6_PKS5_S8_S8_S8_PKfflPfPj,(.L_x_3501 - _ZN13group_norm_v218gn_bwd_cuda_kernelI6__halfLi320ELi1ELi32ELi20ELi1024ELb0ELb1ELi16ELi320ELi320ELi4ELb1ELi2ELb0ELb0ELNS_15WgradSyncMethodE3ENS_16CompileConditionILi900EEEEEvPT_S6_S6_PKS5_S8_S8_S8_PKfflPfPj)
        .other          _ZN13group_norm_v218gn_bwd_cuda_kernelI6__halfLi320ELi1ELi32ELi20ELi1024ELb0ELb1ELi16ELi320ELi320ELi4ELb1ELi2ELb0ELb0ELNS_15WgradSyncMethodE3ENS_16CompileConditionILi900EEEEEvPT_S6_S6_PKS5_S8_S8_S8_PKfflPfPj,@"STO_CUDA_ENTRY STV_DEFAULT"
_ZN13group_norm_v218gn_bwd_cuda_kernelI6__halfLi320ELi1ELi32ELi20ELi1024ELb0ELb1ELi16ELi320ELi320ELi4ELb1ELi2ELb0ELb0ELNS_15WgradSyncMethodE3ENS_16CompileConditionILi900EEEEEvPT_S6_S6_PKS5_S8_S8_S8_PKfflPfPj:
.text._ZN13group_norm_v218gn_bwd_cuda_kernelI6__halfLi320ELi1ELi32ELi20ELi1024ELb0ELb1ELi16ELi320ELi320ELi4ELb1ELi2ELb0ELb0ELNS_15WgradSyncMethodE3ENS_16CompileConditionILi900EEEEEvPT_S6_S6_PKS5_S8_S8_S8_PKfflPfPj:
        /* <DEDUP_REMOVED lines=30> */
.L_x_1835:
[----:B------:R-:W2:Y:S04]  /*01e0*/  LD.E.STRONG.GPU R6, desc[UR8][R4.64] ;  /* 0x0000000804067980 */ /* 0x000ea8000c10f900 */
[----:B--2---:R-:W-:Y:S01]  /*01f0*/  CCTL.IVALL ;  /* 0x00000000ff00798f */ /* 0x004fe20002000000 */
[----:B------:R-:W-:Y:S05]  /*0200*/  YIELD ;  /* 0x0000000000007946 */ /* 0x000fea0003800000 */
[----:B-----5:R-:W-:-:S04]  /*0210*/  LOP3.LUT R6, R6, R3, RZ, 0x3c, !PT ;  /* 0x0000000306067212 */ /* 0x020fc800078e3cff */
[----:B------:R-:W-:-:S13]  /*0220*/  ISETP.GT.AND P0, PT, R6, -0x1, PT ;  /* 0xffffffff0600780c */ /* 0x000fda0003f04270 */
[----:B------:R-:W-:Y:S05]  /*0230*/  @P0 BRA `(.L_x_1835) ;  /* 0xfffffffc00e80947 */ /* 0x000fea000383ffff */
.L_x_1834:
[----:B------:R-:W-:Y:S05]  /*0240*/  WARPSYNC.ALL ;  /* 0x0000000000007948 */ /* 0x000fea0003800000 */
[----:B------:R-:W-:Y:S06]  /*0250*/  BAR.SYNC.DEFER_BLOCKING 0x0 ;  /* 0x0000000000007b1d */ /* 0x000fec0000010000 */
[----:B------:R-:W-:Y:S05]  /*0260*/  BRA `(.L_x_1836) ;  /* 0x00000024005c7947 */ /* 0x000fea0003800000 */
.L_x_1833:
[----:B------:R-:W0:Y:S01]  /*0270*/  S2R R6, SR_TID.X ;  /* 0x0000000000067919 */ /* 0x000e220000002100 */
[----:B------:R-:W-:Y:S02]  /*0280*/  MOV R3, 0x400 ;  /* 0x0000040000037802 */ /* 0x000fe40000000f00 */
[----:B------:R-:W-:Y:S02]  /*0290*/  CS2R R46, SRZ ;  /* 0x00000000002e7805 */ /* 0x000fe4000001ff00 */
[----:B------:R-:W-:Y:S01]  /*02a0*/  CS2R R44, SRZ ;  /* 0x00000000002c7805 */ /* 0x000fe2000001ff00 */
[----:B------:R-:W1:Y:S01]  /*02b0*/  S2R R13, SR_CgaCtaId ;  /* 0x00000000000d7919 */ /* 0x000e620000008800 */
[----:B------:R-:W-:Y:S02]  /*02c0*/  CS2R R42, SRZ ;  /* 0x00000000002a7805 */ /* 0x000fe4000001ff00 */
[----:B------:R-:W-:Y:S01]  /*02d0*/  CS2R R40, SRZ ;  /* 0x0000000000287805 */ /* 0x000fe2000001ff00 */
[----:B------:R-:W-:Y:S01]  /*02e0*/  UMOV UR4, URZ ;  /* 0x0000003f00047c82 */ /* 0x000fe20008000000 */
[----:B0-----:R-:W-:Y:S01]  /*02f0*/  IMAD.WIDE.U32 R8, R6, -0x33333333, RZ ;  /* 0xcccccccd06087825 */ /* 0x001fe200078e00ff */
[----:B------:R-:W-:-:S03]  /*0300*/  SHF.R.S32.HI R5, RZ, 0x1f, R6 ;  /* 0x0000001fff057819 */ /* 0x000fc60000011406 */
[----:B------:R-:W-:Y:S01]  /*0310*/  VIADD R8, R3, 0x2800 ;  /* 0x0000280003087836 */ /* 0x000fe20000000000 */
[----:B------:R-:W-:Y:S02]  /*0320*/  SHF.R.U32.HI R15, RZ, 0x6, R9 ;  /* 0x00000006ff0f7819 */ /* 0x000fe40000011609 */
[----:B------:R-:W-:Y:S02]  /*0330*/  LEA.HI R11, R5, R6, RZ, 0x2 ;  /* 0x00000006050b7211 */ /* 0x000fe400078f10ff */
[----:B------:R-:W-:Y:S01]  /*0340*/  SHF.L.U32 R3, R2, 0x4, RZ ;  /* 0x0000000402037819 */ /* 0x000fe200000006ff */
[----:B------:R-:W-:Y:S01]  /*0350*/  IMAD R9, R15, -0x50, R6 ;  /* 0xffffffb00f097824 */ /* 0x000fe200078e0206 */
[----:B-1----:R-:W-:Y:S02]  /*0360*/  LEA R8, R13, R8, 0x18 ;  /* 0x000000080d087211 */ /* 0x002fe400078ec0ff */
[----:B------:R-:W-:Y:S02]  /*0370*/  SHF.R.S32.HI R7, RZ, 0x2, R11 ;  /* 0x00000002ff077819 */ /* 0x000fe4000001140b */
[----:B------:R-:W-:Y:S01]  /*0380*/  LOP3.LUT R3, R3, 0x3f0, RZ, 0xc0, !PT ;  /* 0x000003f003037812 */ /* 0x000fe200078ec0ff */
[----:B------:R-:W-:Y:S01]  /*0390*/  IMAD R10, R9, 0x28, R8 ;  /* 0x00000028090a7824 */ /* 0x000fe200078e0208 */
[----:B------:R-:W-:-:S02]  /*03a0*/  IADD3 R12, R7, 0x50, RZ ;  /* 0x00000050070c7810 */ /* 0x000fc40007ffe0ff */
[----:B------:R-:W-:Y:S01]  /*03b0*/  IADD3 R14, R7, 0xa0, RZ ;  /* 0x000000a0070e7810 */ /* 0x000fe20007ffe0ff */
[----:B------:R-:W-:Y:S01]  /*03c0*/  IMAD.IADD R3, R3, 0x1, R15 ;  /* 0x0000000103037824 */ /* 0x000fe200078e020f */
[----:B------:R-:W-:Y:S01]  /*03d0*/  IADD3 R16, R7, 0xf0, RZ ;  /* 0x000000f007107810 */ /* 0x000fe20007ffe0ff */
[----:B------:R-:W-:Y:S01]  /*03e0*/  IMAD R10, R15, 0x8, R10 ;  /* 0x000000080f0a7824 */ /* 0x000fe200078e020a */
[----:B------:R-:W-:Y:S02]  /*03f0*/  SHF.R.S32.HI R13, RZ, 0x1f, R12 ;  /* 0x0000001fff0d7819 */ /* 0x000fe4000001140c */
[----:B------:R-:W-:Y:S02]  /*0400*/  SHF.R.S32.HI R15, RZ, 0x1f, R14 ;  /* 0x0000001fff0f7819 */ /* 0x000fe4000001140e */
[----:B------:R-:W-:Y:S02]  /*0410*/  SHF.R.S32.HI R17, RZ, 0x1f, R16 ;  /* 0x0000001fff117819 */ /* 0x000fe40000011410 */
[----:B------:R-:W-:-:S02]  /*0420*/  LEA.HI R13, R13, R12, RZ, 0x2 ;  /* 0x0000000c0d0d7211 */ /* 0x000fc400078f10ff */
[----:B------:R-:W-:Y:S02]  /*0430*/  LOP3.LUT R11, R11, 0xfffffffc, RZ, 0xc0, !PT ;  /* 0xfffffffc0b0b7812 */ /* 0x000fe400078ec0ff */
[----:B------:R-:W-:Y:S02]  /*0440*/  LEA.HI R5, R5, R6, RZ, 0x4 ;  /* 0x0000000605057211 */ /* 0x000fe400078f20ff */
[----:B------:R-:W-:Y:S02]  /*0450*/  LEA.HI R15, R15, R14, RZ, 0x2 ;  /* 0x0000000e0f0f7211 */ /* 0x000fe400078f10ff */
[----:B------:R-:W-:Y:S02]  /*0460*/  LEA.HI R17, R17, R16, RZ, 0x2 ;  /* 0x0000001011117211 */ /* 0x000fe400078f10ff */
[----:B------:R-:W-:Y:S02]  /*0470*/  IADD3 R14, -R11, R6, RZ ;  /* 0x000000060b0e7210 */ /* 0x000fe40007ffe1ff */
[----:B------:R-:W-:-:S02]  /*0480*/  SHF.R.U32.HI R13, RZ, 0x2, R13 ;  /* 0x00000002ff0d7819 */ /* 0x000fc4000001160d */
[----:B------:R-:W-:Y:S02]  /*0490*/  SHF.R.U32.HI R5, RZ, 0x4, R5 ;  /* 0x00000004ff057819 */ /* 0x000fe40000011605 */
[----:B------:R-:W-:Y:S02]  /*04a0*/  SHF.R.U32.HI R15, RZ, 0x2, R15 ;  /* 0x00000002ff0f7819 */ /* 0x000fe4000001160f */
[----:B------:R-:W-:Y:S02]  /*04b0*/  SHF.R.U32.HI R17, RZ, 0x2, R17 ;  /* 0x00000002ff117819 */ /* 0x000fe40000011611 */
[C---:B------:R-:W-:Y:S02]  /*04c0*/  LOP3.LUT R12, R14.reuse, 0x3, R13, 0x78, !PT ;  /* 0x000000030e0c7812 */ /* 0x040fe400078e780d */
[C---:B------:R-:W-:Y:S02]  /*04d0*/  LOP3.LUT R11, R14.reuse, 0x3, R5, 0x78, !PT ;  /* 0x000000030e0b7812 */ /* 0x040fe400078e7805 */
[C---:B------:R-:W-:Y:S01]  /*04e0*/  LOP3.LUT R13, R14.reuse, 0x3, R15, 0x78, !PT ;  /* 0x000000030e0d7812 */ /* 0x040fe200078e780f */
[----:B------:R-:W-:Y:S01]  /*04f0*/  IMAD R15, R3, 0x280, RZ ;  /* 0x00000280030f7824 */ /* 0x000fe200078e02ff */
[----:B------:R-:W-:-:S07]  /*0500*/  LOP3.LUT R14, R14, 0x3, R17, 0x78, !PT ;  /* 0x000000030e0e7812 */ /* 0x000fce00078e7811 */
.L_x_1852:
[C---:B------:R-:W-:Y:S01]  /*0510*/  LOP3.LUT R80, R4.reuse, 0x1, RZ, 0xc0, !PT ;  /* 0x0000000104507812 */ /* 0x040fe200078ec0ff */
[----:B-1----:R-:W0:Y:S01]  /*0520*/  LDC.64 R20, c[0x0][0x238] ;  /* 0x00008e00ff147b82 */ /* 0x002e220000000a00 */
[--C-:B------:R-:W-:Y:S01]  /*0530*/  SHF.R.U64 R5, R4, 0x1, R78.reuse ;  /* 0x0000000104057819 */ /* 0x100fe2000000124e */
[----:B------:R-:W-:Y:S01]  /*0540*/  ULDC.64 UR12, c[0x0][0x248] ;  /* 0x00009200000c7ab9 */ /* 0x000fe20000000a00 */
[----:B------:R-:W-:Y:S01]  /*0550*/  SHF.R.U32.HI R22, RZ, 0x1, R78 ;  /* 0x00000001ff167819 */ /* 0x000fe2000001164e */
[----:B------:R-:W-:Y:S01]  /*0560*/  IMAD R80, R80, 0x140, RZ ;  /* 0x0000014050507824 */ /* 0x000fe200078e02ff */
[----:B------:R-:W-:Y:S01]  /*0570*/  ULDC.64 UR14, c[0x0][0x228] ;  /* 0x00008a00000e7ab9 */ /* 0x000fe20000000a00 */
[----:B------:R-:W-:-:S03]  /*0580*/  ULDC UR5, c[0x0][0x250] ;  /* 0x0000940000057ab9 */ /* 0x000fc60000000800 */
[----:B------:R-:W-:-:S04]  /*0590*/  LEA R34, R9, R80, 0x2 ;  /* 0x0000005009227211 */ /* 0x000fc800078e10ff */
[----:B------:R-:W-:Y:S01]  /*05a0*/  SHF.R.S32.HI R35, RZ, 0x1f, R34 ;  /* 0x0000001fff237819 */ /* 0x000fe20000011422 */
[----:B------:R-:W-:-:S04]  /*05b0*/  IMAD.WIDE.U32 R16, R34, -0x33333333, RZ ;  /* 0xcccccccd22107825 */ /* 0x000fc800078e00ff */
[----:B------:R-:W-:Y:S01]  /*05c0*/  IMAD.WIDE.U32 R24, R5, 0xa0000, R34 ;  /* 0x000a000005187825 */ /* 0x000fe200078e0022 */
[----:B------:R-:W-:-:S03]  /*05d0*/  SHF.R.U32.HI R16, RZ, 0x4, R17 ;  /* 0x00000004ff107819 */ /* 0x000fc60000011611 */
[----:B------:R-:W-:Y:S01]  /*05e0*/  IMAD R17, R22, 0xa0000, RZ ;  /* 0x000a000016117824 */ /* 0x000fe200078e02ff */
[----:B------:R-:W-:Y:S02]  /*05f0*/  LEA R3, P0, R5, R16, 0x5 ;  /* 0x0000001005037211 */ /* 0x000fe400078028ff */
[----:B------:R-:W-:Y:S02]  /*0600*/  IADD3 R18, P1, R15, R24, RZ ;  /* 0x000000180f127210 */ /* 0x000fe40007f3e0ff */
[----:B------:R-:W-:Y:S01]  /*0610*/  LEA.HI.X R22, R5, RZ, R22, 0x5, P0 ;  /* 0x000000ff05167211 */ /* 0x000fe200000f2c16 */
[----:B------:R-:W-:Y:S01]  /*0620*/  IMAD.IADD R5, R25, 0x1, R17 ;  /* 0x0000000119057824 */ /* 0x000fe200078e0211 */
[C---:B------:R-:W-:Y:S02]  /*0630*/  LEA R32, P0, R3.reuse, UR12, 0x3 ;  /* 0x0000000c03207c11 */ /* 0x040fe4000f8018ff */
[----:B------:R-:W-:Y:S02]  /*0640*/  SHF.L.U32 R17, R18, 0x1, RZ ;  /* 0x0000000112117819 */ /* 0x000fe400000006ff */
[----:B------:R-:W-:Y:S01]  /*0650*/  LEA.HI.X R33, R3, UR13, R22, 0x3, P0 ;  /* 0x0000000d03217c11 */ /* 0x000fe200080f1c16 */
[----:B------:R-:W-:Y:S01]  /*0660*/  ULDC.64 UR12, c[0x0][0x230] ;  /* 0x00008c00000c7ab9 */ /* 0x000fe20000000a00 */
[----:B------:R-:W-:-:S04]  /*0670*/  IADD3.X R3, RZ, R5, RZ, P1, !PT ;  /* 0x00000005ff037210 */ /* 0x000fc80000ffe4ff */
[----:B------:R-:W2:Y:S01]  /*0680*/  LDG.E.64.CONSTANT R32, desc[UR8][R32.64] ;  /* 0x0000000820207981 */ /* 0x000ea2000c1e9b00 */
[----:B------:R-:W-:Y:S01]  /*0690*/  SHF.L.U64.HI R18, R18, 0x1, R3 ;  /* 0x0000000112127819 */ /* 0x000fe20000010203 */
[----:B0-----:R-:W-:Y:S01]  /*06a0*/  IMAD.WIDE R34, R34, 0x2, R20 ;  /* 0x0000000222227825 */ /* 0x001fe200078e0214 */
[C---:B------:R-:W-:Y:S02]  /*06b0*/  IADD3 R36, P0, R17.reuse, UR12, RZ ;  /* 0x0000000c11247c10 */ /* 0x040fe4000ff1e0ff */
[----:B------:R-:W-:Y:S02]  /*06c0*/  IADD3 R38, P1, R17, UR14, RZ ;  /* 0x0000000e11267c10 */ /* 0x000fe4000ff3e0ff */
[C---:B------:R-:W-:Y:S01]  /*06d0*/  IADD3.X R37, R18.reuse, UR13, RZ, P0, !PT ;  /* 0x0000000d12257c10 */ /* 0x040fe200087fe4ff */
[----:B------:R-:W-:Y:S01]  /*06e0*/  VIADD R3, R15, 0xa00 ;  /* 0x00000a000f037836 */ /* 0x000fe20000000000 */
[----:B------:R-:W-:Y:S01]  /*06f0*/  IADD3.X R39, R18, UR15, RZ, P1, !PT ;  /* 0x0000000f12277c10 */ /* 0x000fe20008ffe4ff */
[----:B------:R-:W3:Y:S04]  /*0700*/  LDG.E.64.CONSTANT R34, desc[UR8][R34.64] ;  /* 0x0000000822227981 */ /* 0x000ee8000c1e9b00 */
[----:B------:R-:W4:Y:S01]  /*0710*/  LDG.E.64.CONSTANT R36, desc[UR8][R36.64] ;  /* 0x0000000824247981 */ /* 0x000f22000c1e9b00 */
[----:B------:R-:W-:-:S03]  /*0720*/  IADD3 R3, P0, R3, R24, RZ ;  /* 0x0000001803037210 */ /* 0x000fc60007f1e0ff */
[----:B------:R-:W5:Y:S01]  /*0730*/  LDG.E.64.CONSTANT R38, desc[UR8][R38.64] ;  /* 0x0000000826267981 */ /* 0x000f62000c1e9b00 */
        /* <DEDUP_REMOVED lines=8> */
[----:B------:R-:W5:Y:S01]  /*07c0*/  LDG.E.64.CONSTANT R48, desc[UR8][R48.64] ;  /* 0x0000000830307981 */ /* 0x000f62000c1e9b00 */
[----:B------:R-:W-:-:S03]  /*07d0*/  IADD3 R3, P0, R3, R24, RZ ;  /* 0x0000001803037210 */ /* 0x000fc60007f1e0ff */
[----:B------:R-:W5:Y:S01]  /*07e0*/  LDG.E.64.CONSTANT R50, desc[UR8][R50.64] ;  /* 0x0000000832327981 */ /* 0x000f62000c1e9b00 */
        /* <DEDUP_REMOVED lines=20> */
[----:B------:R-:W-:-:S05]  /*0930*/  IADD3 R79, P0, R4, 0x2, RZ ;  /* 0x00000002044f7810 */ /* 0x000fca0007f1e0ff */
[----:B------:R-:W-:Y:S01]  /*0940*/  IMAD.X R78, RZ, RZ, R78, P0 ;  /* 0x000000ffff4e7224 */ /* 0x000fe200000e064e */
[----:B------:R-:W-:-:S04]  /*0950*/  ISETP.GE.U32.AND P0, PT, R79, UR10, PT ;  /* 0x0000000a4f007c0c */ /* 0x000fc8000bf06070 */
[----:B------:R-:W-:Y:S01]  /*0960*/  ISETP.GE.AND.EX P0, PT, R78, UR6, PT, P0 ;  /* 0x000000064e007c0c */ /* 0x000fe2000bf06300 */
[----:B------:R-:W-:Y:S01]  /*0970*/  HFMA2.MMA R81, -RZ, RZ, 0, 0 ;  /* 0x00000000ff517435 */ /* 0x000fe200000001ff */
[----:B------:R-:W-:Y:S02]  /*0980*/  ISETP.GT.U32.AND P1, PT, R6, 0x3f, PT ;  /* 0x0000003f0600780c */ /* 0x000fe40003f24070 */
[----:B------:R-:W-:Y:S01]  /*0990*/  MOV R82, RZ ;  /* 0x000000ff00527202 */ /* 0x000fe20000000f00 */
[----:B--2---:R-:W-:-:S06]  /*09a0*/  FADD.FTZ R25, R33, UR5 ;  /* 0x0000000521197e21 */ /* 0x004fcc0008010000 */
[----:B------:R-:W0:Y:S01]  /*09b0*/  MUFU.RSQ R25, R25 ;  /* 0x0000001900197308 */ /* 0x000e220000001400 */
[----:B---3--:R-:W-:Y:S02]  /*09c0*/  HADD2.F32 R27, -RZ, R34.H0_H0 ;  /* 0x20000022ff1b7230 */ /* 0x008fe40000004100 */
[--C-:B----4-:R-:W-:Y:S02]  /*09d0*/  HADD2.F32 R5, -RZ, R36.reuse.H0_H0 ;  /* 0x20000024ff057230 */ /* 0x110fe40000004100 */
[----:B------:R-:W-:Y:S02]  /*09e0*/  HADD2.F32 R31, -RZ, R36.H1_H1 ;  /* 0x30000024ff1f7230 */ /* 0x000fe40000004100 */
[----:B-----5:R-:W-:Y:S02]  /*09f0*/  HADD2.F32 R3, -RZ, R38.H0_H0 ;  /* 0x20000026ff037230 */ /* 0x020fe40000004100 */
[----:B------:R-:W-:Y:S01]  /*0a00*/  FADD.FTZ R28, -R32, R5 ;  /* 0x00000005201c7221 */ /* 0x000fe20000010100 */
[----:B------:R-:W-:-:S02]  /*0a10*/  HADD2.F32 R29, -RZ, R34.H1_H1 ;  /* 0x30000022ff1d7230 */ /* 0x000fc40000004100 */
[----:B------:R-:W-:Y:S01]  /*0a20*/  FADD.FTZ R34, -R32, R31 ;  /* 0x0000001f20227221 */ /* 0x000fe20000010100 */
[----:B------:R-:W-:Y:S02]  /*0a30*/  HADD2.F32 R26, -RZ, R38.H1_H1 ;  /* 0x30000026ff1a7230 */ /* 0x000fe40000004100 */
[----:B------:R-:W-:Y:S01]  /*0a40*/  FMUL.FTZ R30, R3, R27 ;  /* 0x0000001b031e7220 */ /* 0x000fe20000410000 */
[C---:B0-----:R-:W-:Y:S01]  /*0a50*/  FMUL.FTZ R5, R25.reuse, R28 ;  /* 0x0000001c19057220 */ /* 0x041fe20000410000 */
[----:B------:R-:W-:Y:S02]  /*0a60*/  HADD2.F32 R61, -RZ, R37.H0_H0 ;  /* 0x20000025ff3d7230 */ /* 0x000fe40000004100 */
[----:B------:R-:W-:Y:S01]  /*0a70*/  FMUL.FTZ R31, R25, R34 ;  /* 0x00000022191f7220 */ /* 0x000fe20000410000 */
[----:B------:R-:W-:Y:S01]  /*0a80*/  FMUL.FTZ R36, R26, R29 ;  /* 0x0000001d1a247220 */ /* 0x000fe20000410000 */
[----:B------:R-:W-:Y:S01]  /*0a90*/  FFMA.FTZ R30, R5, R30, RZ ;  /* 0x0000001e051e7223 */ /* 0x000fe200000100ff */
[----:B------:R-:W-:-:S03]  /*0aa0*/  HADD2.F32 R33, -RZ, R35.H0_H0 ;  /* 0x20000023ff217230 */ /* 0x000fc60000004100 */
[----:B------:R-:W-:Y:S01]  /*0ab0*/  FFMA.FTZ R36, R31, R36, R30 ;  /* 0x000000241f247223 */ /* 0x000fe2000001001e */
[C---:B------:R-:W-:Y:S01]  /*0ac0*/  FADD.FTZ R30, -R32.reuse, R61 ;  /* 0x0000003d201e7221 */ /* 0x040fe20000010100 */
[----:B------:R-:W-:Y:S02]  /*0ad0*/  HADD2.F32 R61, -RZ, R37.H1_H1 ;  /* 0x30000025ff3d7230 */ /* 0x000fe40000004100 */
[----:B------:R-:W-:Y:S02]  /*0ae0*/  HADD2.F32 R28, -RZ, R39.H0_H0 ;  /* 0x20000027ff1c7230 */ /* 0x000fe40000004100 */
[----:B------:R-:W-:Y:S01]  /*0af0*/  FMUL.FTZ R37, R25, R30 ;  /* 0x0000001e19257220 */ /* 0x000fe20000410000 */
[----:B------:R-:W-:Y:S02]  /*0b00*/  HADD2.F32 R35, -RZ, R35.H1_H1 ;  /* 0x30000023ff237230 */ /* 0x000fe40000004100 */
[----:B------:R-:W-:Y:S01]  /*0b10*/  FADD.FTZ R38, -R32, R61 ;  /* 0x0000003d20267221 */ /* 0x000fe20000010100 */
[----:B------:R-:W-:-:S02]  /*0b20*/  HADD2.F32 R30, -RZ, R39.H1_H1 ;  /* 0x30000027ff1e7230 */ /* 0x000fc40000004100 */
[----:B------:R-:W-:Y:S01]  /*0b30*/  FMUL.FTZ R34, R28, R33 ;  /* 0x000000211c227220 */ /* 0x000fe20000410000 */
[--C-:B------:R-:W-:Y:S02]  /*0b40*/  HADD2.F32 R61, -RZ, R48.reuse.H0_H0 ;  /* 0x20000030ff3d7230 */ /* 0x100fe40000004100 */
[----:B------:R-:W-:Y:S01]  /*0b50*/  FMUL.FTZ R39, R25, R38 ;  /* 0x0000002619277220 */ /* 0x000fe20000410000 */
[----:B------:R-:W-:Y:S02]  /*0b60*/  HADD2.F32 R63, -RZ, R48.H1_H1 ;  /* 0x30000030ff3f7230 */ /* 0x000fe40000004100 */
[----:B------:R-:W-:Y:S01]  /*0b70*/  FFMA.FTZ R36, R37, R34, R36 ;  /* 0x0000002225247223 */ /* 0x000fe20000010024 */
[----:B------:R-:W-:Y:S01]  /*0b80*/  FMUL.FTZ R60, R30, R35 ;  /* 0x000000231e3c7220 */ /* 0x000fe20000410000 */
[----:B------:R-:W-:Y:S02]  /*0b90*/  HADD2.F32 R34, -RZ, R50.H0_H0 ;  /* 0x20000032ff227230 */ /* 0x000fe40000004100 */
[C---:B------:R-:W-:Y:S01]  /*0ba0*/  FADD.FTZ R38, -R32.reuse, R61 ;  /* 0x0000003d20267221 */ /* 0x040fe20000010100 */
[----:B------:R-:W-:Y:S01]  /*0bb0*/  FFMA.FTZ R61, R39, R60, R36 ;  /* 0x0000003c273d7223 */ /* 0x000fe20000010024 */
[----:B------:R-:W-:-:S02]  /*0bc0*/  FADD.FTZ R60, -R32, R63 ;  /* 0x0000003f203c7221 */ /* 0x000fc40000010100 */
[----:B------:R-:W-:Y:S01]  /*0bd0*/  FMUL.FTZ R36, R25, R38 ;  /* 0x0000002619247220 */ /* 0x000fe20000410000 */
[----:B------:R-:W-:Y:S01]  /*0be0*/  FMUL.FTZ R48, R27, R34 ;  /* 0x000000221b307220 */ /* 0x000fe20000410000 */
[----:B------:R-:W-:Y:S02]  /*0bf0*/  HADD2.F32 R38, -RZ, R50.H1_H1 ;  /* 0x30000032ff267230 */ /* 0x000fe40000004100 */
[----:B------:R-:W-:Y:S02]  /*0c00*/  HADD2.F32 R63, -RZ, R49.H0_H0 ;  /* 0x20000031ff3f7230 */ /* 0x000fe40000004100 */
[----:B------:R-:W-:Y:S01]  /*0c10*/  FFMA.FTZ R61, R36, R48, R61 ;  /* 0x00000030243d7223 */ /* 0x000fe2000001003d */
[----:B------:R-:W-:Y:S01]  /*0c20*/  FMUL.FTZ R60, R25, R60 ;  /* 0x0000003c193c7220 */ /* 0x000fe20000410000 */
[----:B------:R-:W-:Y:S01]  /*0c30*/  FMUL.FTZ R48, R29, R38 ;  /* 0x000000261d307220 */ /* 0x000fe20000410000 */
[----:B------:R-:W-:Y:S02]  /*0c40*/  HADD2.F32 R62, -RZ, R51.H0_H0 ;  /* 0x20000033ff3e7230 */ /* 0x000fe40000004100 */
[----:B------:R-:W-:Y:S01]  /*0c50*/  FADD.FTZ R50, -R32, R63 ;  /* 0x0000003f20327221 */ /* 0x000fe20000010100 */
[----:B------:R-:W-:-:S02]  /*0c60*/  HADD2.F32 R63, -RZ, R49.H1_H1 ;  /* 0x30000031ff3f7230 */ /* 0x000fc40000004100 */
[----:B------:R-:W-:Y:S01]  /*0c70*/  FFMA.FTZ R48, R60, R48, R61 ;  /* 0x000000303c307223 */ /* 0x000fe2000001003d */
[----:B------:R-:W-:Y:S02]  /*0c80*/  HADD2.F32 R64, -RZ, R51.H1_H1 ;  /* 0x30000033ff407230 */ /* 0x000fe40000004100 */
[----:B------:R-:W-:Y:S01]  /*0c90*/  FMUL.FTZ R49, R33, R62 ;  /* 0x0000003e21317220 */ /* 0x000fe20000410000 */
[----:B------:R-:W-:Y:S01]  /*0ca0*/  FMUL.FTZ R61, R25, R50 ;  /* 0x00000032193d7220 */ /* 0x000fe20000410000 */
[----:B------:R-:W-:Y:S01]  /*0cb0*/  FADD.FTZ R50, -R32, R63 ;  /* 0x0000003f20327221 */ /* 0x000fe20000010100 */
[----:B------:R-:W-:Y:S02]  /*0cc0*/  HADD2.F32 R51, -RZ, R52.H0_H0 ;  /* 0x20000034ff337230 */ /* 0x000fe40000004100 */
[----:B------:R-:W-:Y:S01]  /*0cd0*/  FFMA.FTZ R48, R61, R49, R48 ;  /* 0x000000313d307223 */ /* 0x000fe20000010030 */
[----:B------:R-:W-:Y:S01]  /*0ce0*/  FMUL.FTZ R49, R35, R64 ;  /* 0x0000004023317220 */ /* 0x000fe20000410000 */
[----:B------:R-:W-:Y:S01]  /*0cf0*/  FMUL.FTZ R65, R25, R50 ;  /* 0x0000003219417220 */ /* 0x000fe20000410000 */
[----:B------:R-:W-:-:S02]  /*0d00*/  HADD2.F32 R63, -RZ, R54.H0_H0 ;  /* 0x20000036ff3f7230 */ /* 0x000fc40000004100 */
[----:B------:R-:W-:Y:S01]  /*0d10*/  FADD.FTZ R66, -R32, R51 ;  /* 0x0000003320427221 */ /* 0x000fe20000010100 */
[----:B------:R-:W-:Y:S02]  /*0d20*/  FFMA.FTZ R49, R65, R49, R48 ;  /* 0x0000003141317223 */ /* 0x000fe40000010030 */
[----:B------:R-:W-:Y:S01]  /*0d30*/  FMUL.FTZ R48, R27, R63 ;  /* 0x0000003f1b307220 */ /* 0x000fe20000410000 */
[----:B------:R-:W-:Y:S01]  /*0d40*/  FMUL.FTZ R66, R25, R66 ;  /* 0x0000004219427220 */ /* 0x000fe20000410000 */
[----:B------:R-:W-:-:S03]  /*0d50*/  HADD2.F32 R51, -RZ, R52.H1_H1 ;  /* 0x30000034ff337230 */ /* 0x000fc60000004100 */
[----:B------:R-:W-:Y:S01]  /*0d60*/  FFMA.FTZ R48, R66, R48, R49 ;  /* 0x0000003042307223 */ /* 0x000fe20000010031 */
[----:B------:R-:W-:Y:S01]  /*0d70*/  FFMA.FTZ R49, R3, R27, RZ ;  /* 0x0000001b03317223 */ /* 0x000fe200000100ff */
[----:B------:R-:W-:Y:S02]  /*0d80*/  HADD2.F32 R68, -RZ, R54.H1_H1 ;  /* 0x30000036ff447230 */ /* 0x000fe40000004100 */
[----:B------:R-:W-:Y:S01]  /*0d90*/  FADD.FTZ R50, -R32, R51 ;  /* 0x0000003320327221 */ /* 0x000fe20000010100 */
[----:B------:R-:W-:Y:S02]  /*0da0*/  FFMA.FTZ R49, R26, R29, R49 ;  /* 0x0000001d1a317223 */ /* 0x000fe40000010031 */
[----:B------:R-:W-:Y:S01]  /*0db0*/  FMUL.FTZ R51, R29, R68 ;  /* 0x000000441d337220 */ /* 0x000fe20000410000 */
[----:B------:R-:W-:Y:S01]  /*0dc0*/  FMUL.FTZ R69, R25, R50 ;  /* 0x0000003219457220 */ /* 0x000fe20000410000 */
[----:B------:R-:W-:-:S03]  /*0dd0*/  FFMA.FTZ R49, R28, R33, R49 ;  /* 0x000000211c317223 */ /* 0x000fc60000010031 */
[----:B------:R-:W-:Y:S01]  /*0de0*/  FFMA.FTZ R51, R69, R51, R48 ;  /* 0x0000003345337223 */ /* 0x000fe20000010030 */
[----:B------:R-:W-:Y:S01]  /*0df0*/  FFMA.FTZ R48, R30, R35, R49 ;  /* 0x000000231e307223 */ /* 0x000fe20000010031 */
[----:B------:R-:W-:-:S03]  /*0e00*/  HADD2.F32 R71, -RZ, R53.H0_H0 ;  /* 0x20000035ff477230 */ /* 0x000fc60000004100 */
[----:B------:R-:W-:Y:S01]  /*0e10*/  FFMA.FTZ R48, R27, R34, R48 ;  /* 0x000000221b307223 */ /* 0x000fe20000010030 */
[----:B------:R-:W-:-:S03]  /*0e20*/  HADD2.F32 R67, -RZ, R55.H0_H0 ;  /* 0x20000037ff437230 */ /* 0x000fc60000004100 */
[----:B------:R-:W-:Y:S01]  /*0e30*/  FFMA.FTZ R48, R29, R38, R48 ;  /* 0x000000261d307223 */ /* 0x000fe20000010030 */
[----:B------:R-:W-:Y:S02]  /*0e40*/  HADD2.F32 R53, -RZ, R53.H1_H1 ;  /* 0x30000035ff357230 */ /* 0x000fe40000004100 */
[C---:B------:R-:W-:Y:S01]  /*0e50*/  FADD.FTZ R74, -R32.reuse, R71 ;  /* 0x00000047204a7221 */ /* 0x040fe20000010100 */
[C---:B------:R-:W-:Y:S01]  /*0e60*/  FFMA.FTZ R48, R33.reuse, R62, R48 ;  /* 0x0000003e21307223 */ /* 0x040fe20000010030 */
[----:B------:R-:W-:Y:S02]  /*0e70*/  HADD2.F32 R71, -RZ, R55.H1_H1 ;  /* 0x30000037ff477230 */ /* 0x000fe40000004100 */
[----:B------:R-:W-:Y:S01]  /*0e80*/  FMUL.FTZ R50, R33, R67 ;  /* 0x0000004321327220 */ /* 0x000fe20000410000 */
[----:B------:R-:W-:Y:S01]  /*0e90*/  FMUL.FTZ R74, R25, R74 ;  /* 0x0000004a194a7220 */ /* 0x000fe20000410000 */
[----:B------:R-:W-:Y:S01]  /*0ea0*/  FADD.FTZ R72, -R32, R53 ;  /* 0x0000003520487221 */ /* 0x000fe20000010100 */
[C---:B------:R-:W-:Y:S01]  /*0eb0*/  FFMA.FTZ R48, R35.reuse, R64, R48 ;  /* 0x0000004023307223 */ /* 0x040fe20000010030 */
[----:B------:R-:W-:Y:S01]  /*0ec0*/  FMUL.FTZ R49, R35, R71 ;  /* 0x0000004723317220 */ /* 0x000fe20000410000 */
[----:B------:R-:W-:Y:S01]  /*0ed0*/  FFMA.FTZ R51, R74, R50, R51 ;  /* 0x000000324a337223 */ /* 0x000fe20000010033 */
[----:B------:R-:W-:Y:S01]  /*0ee0*/  FMUL.FTZ R72, R25, R72 ;  /* 0x0000004819487220 */ /* 0x000fe20000410000 */
[----:B------:R-:W-:-:S02]  /*0ef0*/  HADD2.F32 R53, -RZ, R56.H0_H0 ;  /* 0x20000038ff357230 */ /* 0x000fc40000004100 */
[----:B------:R-:W-:Y:S01]  /*0f00*/  FFMA.FTZ R48, R27, R63, R48 ;  /* 0x0000003f1b307223 */ /* 0x000fe20000010030 */
[----:B------:R-:W-:Y:S02]  /*0f10*/  HADD2.F32 R70, -RZ, R58.H0_H0 ;  /* 0x2000003aff467230 */ /* 0x000fe40000004100 */
[----:B------:R-:W-:Y:S01]  /*0f20*/  FFMA.FTZ R50, R72, R49, R51 ;  /* 0x0000003148327223 */ /* 0x000fe20000010033 */
[----:B------:R-:W-:Y:S02]  /*0f30*/  HADD2.F32 R51, -RZ, R56.H1_H1 ;  /* 0x30000038ff337230 */ /* 0x000fe40000004100 */
[----:B------:R-:W-:Y:S01]  /*0f40*/  FFMA.FTZ R48, R29, R68, R48 ;  /* 0x000000441d307223 */ /* 0x000fe20000010030 */
[C---:B------:R-:W-:Y:S01]  /*0f50*/  FADD.FTZ R52, -R32.reuse, R53 ;  /* 0x0000003520347221 */ /* 0x040fe20000010100 */
[----:B------:R-:W-:Y:S02]  /*0f60*/  HADD2.F32 R73, -RZ, R58.H1_H1 ;  /* 0x3000003aff497230 */ /* 0x000fe40000004100 */
[----:B------:R-:W-:Y:S01]  /*0f70*/  FMUL.FTZ R49, R27, R70 ;  /* 0x000000461b317220 */ /* 0x000fe20000410000 */
[----:B------:R-:W-:Y:S01]  /*0f80*/  FFMA.FTZ R48, R33, R67, R48 ;  /* 0x0000004321307223 */ /* 0x000fe20000010030 */
[----:B------:R-:W-:Y:S01]  /*0f90*/  FMUL.FTZ R75, R25, R52 ;  /* 0x00000034194b7220 */ /* 0x000fe20000410000 */
[----:B------:R-:W-:Y:S01]  /*0fa0*/  FADD.FTZ R76, -R32, R51 ;  /* 0x00000033204c7221 */ /* 0x000fe20000010100 */
[----:B------:R-:W-:-:S02]  /*0fb0*/  HADD2.F32 R51, -RZ, R57.H0_H0 ;  /* 0x20000039ff337230 */ /* 0x000fc40000004100 */
[----:B------:R-:W-:Y:S01]  /*0fc0*/  FFMA.FTZ R48, R35, R71, R48 ;  /* 0x0000004723307223 */ /* 0x000fe20000010030 */
[----:B------:R-:W-:Y:S01]  /*0fd0*/  FFMA.FTZ R49, R75, R49, R50 ;  /* 0x000000314b317223 */ /* 0x000fe20000010032 */
[----:B------:R-:W-:Y:S01]  /*0fe0*/  FMUL.FTZ R50, R29, R73 ;  /* 0x000000491d327220 */ /* 0x000fe20000410000 */
[----:B------:R-:W-:Y:S01]  /*0ff0*/  FMUL.FTZ R76, R25, R76 ;  /* 0x0000004c194c7220 */ /* 0x000fe20000410000 */
[----:B------:R-:W-:Y:S02]  /*1000*/  HADD2.F32 R58, -RZ, R59.H0_H0 ;  /* 0x2000003bff3a7230 */ /* 0x000fe40000004100 */
[----:B------:R-:W-:Y:S01]  /*1010*/  FADD.FTZ R52, -R32, R51 ;  /* 0x0000003320347221 */ /* 0x000fe20000010100 */
[----:B------:R-:W-:Y:S02]  /*1020*/  HADD2.F32 R57, -RZ, R57.H1_H1 ;  /* 0x30000039ff397230 */ /* 0x000fe40000004100 */
[----:B------:R-:W-:Y:S01]  /*1030*/  FFMA.FTZ R48, R27, R70, R48 ;  /* 0x000000461b307223 */ /* 0x000fe20000010030 */
[----:B------:R-:W-:Y:S01]  /*1040*/  FFMA.FTZ R50, R76, R50, R49 ;  /* 0x000000324c327223 */ /* 0x000fe20000010031 */
[----:B------:R-:W-:-:S02]  /*1050*/  HADD2.F32 R59, -RZ, R59.H1_H1 ;  /* 0x3000003bff3b7230 */ /* 0x000fc40000004100 */
[----:B------:R-:W-:Y:S01]  /*1060*/  FMUL.FTZ R49, R33, R58 ;  /* 0x0000003a21317220 */ /* 0x000fe20000410000 */
[----:B------:R-:W-:Y:S01]  /*1070*/  FMUL.FTZ R77, R25, R52 ;  /* 0x00000034194d7220 */ /* 0x000fe20000410000 */
[----:B------:R-:W-:Y:S01]  /*1080*/  FFMA.FTZ R48, R29, R73, R48 ;  /* 0x000000491d307223 */ /* 0x000fe20000010030 */
[----:B------:R-:W-:Y:S02]  /*1090*/  FADD.FTZ R32, -R32, R57 ;  /* 0x0000003920207221 */ /* 0x000fe40000010100 */
[----:B------:R-:W-:Y:S01]  /*10a0*/  FFMA.FTZ R49, R77, R49, R50 ;  /* 0x000000314d317223 */ /* 0x000fe20000010032 */
[-C--:B------:R-:W-:Y:S01]  /*10b0*/  FMUL.FTZ R50, R35, R59.reuse ;  /* 0x0000003b23327220 */ /* 0x080fe20000410000 */
[----:B------:R-:W-:Y:S01]  /*10c0*/  FFMA.FTZ R48, R33, R58, R48 ;  /* 0x0000003a21307223 */ /* 0x000fe20000010030 */
[----:B------:R-:W-:Y:S01]  /*10d0*/  FMUL.FTZ R32, R25, R32 ;  /* 0x0000002019207220 */ /* 0x000fe20000410000 */
[----:B------:R-:W-:Y:S01]  /*10e0*/  FADD.FTZ R51, R3, R47 ;  /* 0x0000002f03337221 */ /* 0x000fe20000010000 */
[----:B------:R-:W-:Y:S01]  /*10f0*/  FADD.FTZ R53, R26, R45 ;  /* 0x0000002d1a357221 */ /* 0x000fe20000010000 */
[----:B------:R-:W-:Y:S01]  /*1100*/  FFMA.FTZ R48, R35, R59, R48 ;  /* 0x0000003b23307223 */ /* 0x000fe20000010030 */
[----:B------:R-:W-:Y:S01]  /*1110*/  FFMA.FTZ R49, R32, R50, R49 ;  /* 0x0000003220317223 */ /* 0x000fe20000010031 */
[----:B------:R-:W-:Y:S01]  /*1120*/  FFMA.FTZ R45, R31, R26, R44 ;  /* 0x0000001a1f2d7223 */ /* 0x000fe2000001002c */
[----:B------:R-:W-:Y:S01]  /*1130*/  FADD.FTZ R43, R28, R43 ;  /* 0x0000002b1c2b7221 */ /* 0x000fe20000010000 */
[----:B------:R-:W-:Y:S01]  /*1140*/  FADD.FTZ R41, R30, R41 ;  /* 0x000000291e297221 */ /* 0x000fe20000010000 */
        /* <DEDUP_REMOVED lines=9> */
[----:B------:R-:W-:Y:S01]  /*11e0*/  FFMA.FTZ R53, R65, R64, R40 ;  /* 0x0000004041357223 */ /* 0x000fe20000010028 */
[----:B------:R-:W-:Y:S01]  /*11f0*/  FADD.FTZ R43, R46, R67 ;  /* 0x000000432e2b7221 */ /* 0x000fe20000010000 */
[----:B0-----:R-:W-:Y:S01]  /*1200*/  FADD.FTZ R48, R41, R64 ;  /* 0x0000004029307221 */ /* 0x001fe20000010000 */
[----:B------:R-:W-:Y:S01]  /*1210*/  FADD.FTZ R41, R44, R63 ;  /* 0x0000003f2c297221 */ /* 0x000fe20000010000 */
[----:B------:R-:W-:Y:S01]  /*1220*/  FFMA.FTZ R49, R36, R34, R47 ;  /* 0x0000002224317223 */ /* 0x000fe2000001002f */
[----:B------:R-:W-:Y:S01]  /*1230*/  FFMA.FTZ R44, R60, R38, R45 ;  /* 0x000000263c2c7223 */ /* 0x000fe2000001002d */
[----:B------:R-:W-:Y:S01]  /*1240*/  FADD.FTZ R48, R48, R71 ;  /* 0x0000004730307221 */ /* 0x000fe20000010000 */
        /* <DEDUP_REMOVED lines=37> */
[----:B------:R1:W-:Y:S01]  /*14a0*/  STS.64 [R83], R40 ;  /* 0x0000002853007388 */ /* 0x0003e20000000a00 */
[----:B------:R-:W-:Y:S08]  /*14b0*/  BAR.SYNC.DEFER_BLOCKING 0x0 ;  /* 0x0000000000007b1d */ /* 0x000ff00000010000 */
[----:B0-----:R-:W0:Y:S01]  /*14c0*/  LDC.64 R56, c[0x0][0x260] ;  /* 0x00009800ff387b82 */ /* 0x001e220000000a00 */
[----:B-1----:R-:W-:-:S05]  /*14d0*/  LOP3.LUT R83, R85, 0xffffffc0, R2, 0xe2, !PT ;  /* 0xffffffc055537812 */ /* 0x002fca00078ee202 */
[----:B------:R-:W-:-:S05]  /*14e0*/  IMAD R83, R83, 0x280, R6 ;  /* 0x0000028053537824 */ /* 0x000fca00078e0206 */
        /* <DEDUP_REMOVED lines=16> */
.L_x_1837:
[----:B------:R-:W-:Y:S04]  /*15f0*/  BSSY B0, `(.L_x_1838) ;  /* 0x0000034000007945 */ /* 0x000fe80003800000 */
[----:B------:R-:W-:Y:S05]  /*1600*/  @P1 BRA `(.L_x_1839) ;  /* 0x0000000000c81947 */ /* 0x000fea0003800000 */
[----:B------:R-:W-:-:S04]  /*1610*/  SHF.L.U32 R48, R4, 0x4, RZ ;  /* 0x0000000404307819 */ /* 0x000fc800000006ff */
[----:B------:R-:W-:-:S04]  /*1620*/  LOP3.LUT R49, R48, 0x10, RZ, 0xc0, !PT ;  /* 0x0000001030317812 */ /* 0x000fc800078ec0ff */
[----:B------:R-:W-:-:S05]  /*1630*/  LEA.HI R49, R6, R49, RZ, 0x1e ;  /* 0x0000003106317211 */ /* 0x000fca00078ff0ff */
[----:B------:R-:W-:-:S04]  /*1640*/  IMAD R49, R49, 0x14, -R80 ;  /* 0x0000001431317824 */ /* 0x000fc800078e0a50 */
[C---:B------:R-:W-:Y:S01]  /*1650*/  VIADD R50, R49.reuse, 0x4 ;  /* 0x0000000431327836 */ /* 0x040fe20000000000 */
[----:B------:R-:W-:Y:S02]  /*1660*/  SHF.R.S32.HI R48, RZ, 0x1f, R49 ;  /* 0x0000001fff307819 */ /* 0x000fe40000011431 */
[C---:B0-----:R-:W-:Y:S02]  /*1670*/  IADD3 R54, R49.reuse, 0xc, RZ ;  /* 0x0000000c31367810 */ /* 0x041fe40007ffe0ff */
[----:B------:R-:W-:Y:S02]  /*1680*/  IADD3 R52, R49, 0x8, RZ ;  /* 0x0000000831347810 */ /* 0x000fe40007ffe0ff */
[----:B------:R-:W-:Y:S02]  /*1690*/  SHF.R.S32.HI R51, RZ, 0x1f, R50 ;  /* 0x0000001fff337819 */ /* 0x000fe40000011432 */
[----:B------:R-:W-:Y:S02]  /*16a0*/  LEA.HI R48, R48, R49, RZ, 0x2 ;  /* 0x0000003130307211 */ /* 0x000fe400078f10ff */
[----:B------:R-:W-:-:S02]  /*16b0*/  SHF.R.S32.HI R55, RZ, 0x1f, R54 ;  /* 0x0000001fff377819 */ /* 0x000fc40000011436 */
[----:B------:R-:W-:Y:S02]  /*16c0*/  SHF.R.S32.HI R53, RZ, 0x1f, R52 ;  /* 0x0000001fff357819 */ /* 0x000fe40000011434 */
        /* <DEDUP_REMOVED lines=13> */
[----:B------:R-:W-:Y:S01]  /*17a0*/  LEA.HI R57, R57, R52, RZ, 0x2 ;  /* 0x0000003439397211 */ /* 0x000fe200078f10ff */
[----:B------:R-:W-:Y:S01]  /*17b0*/  IMAD R53, R53, 0x28, R8 ;  /* 0x0000002835357824 */ /* 0x000fe200078e0208 */
[----:B------:R-:W-:-:S02]  /*17c0*/  SHF.R.S32.HI R55, RZ, 0x2, R55 ;  /* 0x00000002ff377819 */ /* 0x000fc40000011437 */
[C---:B------:R-:W-:Y:S02]  /*17d0*/  IADD3 R50, R54.reuse, R49, RZ ;  /* 0x0000003136327210 */ /* 0x040fe40007ffe0ff */
        /* <DEDUP_REMOVED lines=21> */
.L_x_1839:
[----:B------:R-:W-:Y:S05]  /*1930*/  BSYNC B0 ;  /* 0x0000000000007941 */ /* 0x000fea0003800000 */
.L_x_1838:
[----:B------:R-:W1:Y:S01]  /*1940*/  SHFL.BFLY PT, R48, R81, 0x2, 0x1f ;  /* 0x0c401f0051307f89 */ /* 0x000e6200000e0000 */
[----:B------:R-:W-:Y:S01]  /*1950*/  LOP3.LUT P2, RZ, R6, 0xffffffc3, RZ, 0xc0, !PT ;  /* 0xffffffc306ff7812 */ /* 0x000fe2000784c0ff */
[----:B------:R-:W-:Y:S01]  /*1960*/  BSSY B0, `(.L_x_1840) ;  /* 0x0000015000007945 */ /* 0x000fe20003800000 */
[----:B------:R-:W-:Y:S01]  /*1970*/  ISETP.GE.U32.AND P1, PT, R79, UR10, PT ;  /* 0x0000000a4f007c0c */ /* 0x000fe2000bf26070 */
[----:B------:R-:W2:Y:S03]  /*1980*/  SHFL.BFLY PT, R49, R82, 0x2, 0x1f ;  /* 0x0c401f0052317f89 */ /* 0x000ea600000e0000 */
[----:B------:R-:W-:Y:S01]  /*1990*/  ISETP.GE.AND.EX P1, PT, R78, UR6, PT, P1 ;  /* 0x000000064e007c0c */ /* 0x000fe2000bf26310 */
[----:B-1----:R-:W-:Y:S01]  /*19a0*/  FADD.FTZ R50, R48, R81 ;  /* 0x0000005130327221 */ /* 0x002fe20000010000 */
[----:B--2---:R-:W-:-:S04]  /*19b0*/  FADD.FTZ R51, R49, R82 ;  /* 0x0000005231337221 */ /* 0x004fc80000010000 */
        /* <DEDUP_REMOVED lines=10> */
[----:B------:R-:W-:-:S04]  /*1a60*/  LOP3.LUT R53, R55, 0xffffffc0, R2, 0xe2, !PT ;  /* 0xffffffc037357812 */ /* 0x000fc800078ee202 */
[----:B------:R-:W-:-:S05]  /*1a70*/  LEA R52, R52, R53, 0xa ;  /* 0x0000003534347211 */ /* 0x000fca00078e50ff */
[----:B------:R-:W-:-:S04]  /*1a80*/  IMAD.SHL.U32 R53, R52, 0x2, RZ ;  /* 0x0000000234357824 */ /* 0x000fc800078e00ff */
[----:B0-----:R-:W-:-:S05]  /*1a90*/  IMAD.WIDE.U32 R50, R53, 0x4, R50 ;  /* 0x0000000435327825 */ /* 0x001fca00078e0032 */
[----:B------:R1:W-:Y:S02]  /*1aa0*/  STG.E.64 desc[UR8][R50.64], R48 ;  /* 0x0000003032007986 */ /* 0x0003e4000c101b08 */
.L_x_1841:
[----:B------:R-:W-:Y:S05]  /*1ab0*/  BSYNC B0 ;  /* 0x0000000000007941 */ /* 0x000fea0003800000 */
.L_x_1840:
[----:B------:R-:W-:Y:S05]  /*1ac0*/  @P1 BRA `(.L_x_1842) ;  /* 0x0000000000541947 */ /* 0x000fea0003800000 */
[----:B------:R-:W-:Y:S01]  /*1ad0*/  BAR.SYNC.DEFER_BLOCKING 0x0 ;  /* 0x0000000000007b1d */ /* 0x000fe20000010000 */
[----:B------:R-:W-:-:S13]  /*1ae0*/  ISETP.NE.AND P1, PT, R6, RZ, PT ;  /* 0x000000ff0600720c */ /* 0x000fda0003f25270 */
[----:B------:R-:W-:Y:S05]  /*1af0*/  @P1 BRA `(.L_x_1843) ;  /* 0x00000000003c1947 */ /* 0x000fea0003800000 */
[----:B-1----:R-:W1:Y:S01]  /*1b00*/  LDC.64 R48, c[0x0][0x268] ;  /* 0x00009a00ff307b82 */ /* 0x002e620000000a00 */
[----:B------:R-:W-:Y:S02]  /*1b10*/  ISETP.NE.AND P1, PT, R2, RZ, PT ;  /* 0x000000ff0200720c */ /* 0x000fe40003f25270 */
[----:B------:R-:W-:-:S04]  /*1b20*/  MOV R51, 0x7fffffc1 ;  /* 0x7fffffc100337802 */ /* 0x000fc80000000f00 */
[----:B------:R-:W-:Y:S01]  /*1b30*/  SEL R51, R51, 0x1, !P1 ;  /* 0x0000000133337807 */ /* 0x000fe20004800000 */
[----:B-1----:R-:W-:Y:S01]  /*1b40*/  IMAD.WIDE.U32 R48, R0, 0x4, R48 ;  /* 0x0000000400307825 */ /* 0x002fe200078e0030 */
[----:B------:R-:W-:Y:S06]  /*1b50*/  MEMBAR.ALL.GPU ;  /* 0x0000000000007992 */ /* 0x000fec000000a000 */
[----:B------:R-:W-:-:S00]  /*1b60*/  ERRBAR ;  /* 0x00000000000079ab */ /* 0x000fc00000000000 */
[----:B------:R-:W-:Y:S06]  /*1b70*/  CGAERRBAR ;  /* 0x00000000000075ab */ /* 0x000fec0000000000 */
[----:B------:R1:W5:Y:S02]  /*1b80*/  ATOM.E.ADD.STRONG.GPU PT, R51, desc[UR8][R48.64], R51 ;  /* 0x000000333033798a */ /* 0x00036400081ee1c8 */
.L_x_1844:
[----:B------:R-:W2:Y:S04]  /*1b90*/  LD.E.STRONG.GPU R50, desc[UR8][R48.64] ;  /* 0x0000000830327980 */ /* 0x000ea8000c10f900 */
[----:B--2---:R-:W-:Y:S01]  /*1ba0*/  CCTL.IVALL ;  /* 0x00000000ff00798f */ /* 0x004fe20002000000 */
[----:B------:R-:W-:Y:S05]  /*1bb0*/  YIELD ;  /* 0x0000000000007946 */ /* 0x000fea0003800000 */
[----:B-----5:R-:W-:-:S04]  /*1bc0*/  LOP3.LUT R50, R50, R51, RZ, 0x3c, !PT ;  /* 0x0000003332327212 */ /* 0x020fc800078e3cff */
[----:B------:R-:W-:-:S13]  /*1bd0*/  ISETP.GT.AND P1, PT, R50, -0x1, PT ;  /* 0xffffffff3200780c */ /* 0x000fda0003f24270 */
[----:B------:R-:W-:Y:S05]  /*1be0*/  @P1 BRA `(.L_x_1844) ;  /* 0xfffffffc00e81947 */ /* 0x000fea000383ffff */
.L_x_1843:
[----:B------:R-:W-:Y:S05]  /*1bf0*/  WARPSYNC.ALL ;  /* 0x0000000000007948 */ /* 0x000fea0003800000 */
[----:B------:R-:W-:Y:S06]  /*1c00*/  BAR.SYNC.DEFER_BLOCKING 0x0 ;  /* 0x0000000000007b1d */ /* 0x000fec0000010000 */
[----:B------:R-:W-:Y:S05]  /*1c10*/  BRA `(.L_x_1845) ;  /* 0x0000000000607947 */ /* 0x000fea0003800000 */
.L_x_1842:
[----:B------:R-:W-:Y:S01]  /*1c20*/  BAR.SYNC.DEFER_BLOCKING 0x0 ;  /* 0x0000000000007b1d */ /* 0x000fe20000010000 */
[----:B------:R-:W-:-:S13]  /*1c30*/  ISETP.NE.AND P1, PT, R6, RZ, PT ;  /* 0x000000ff0600720c */ /* 0x000fda0003f25270 */
[----:B------:R-:W-:Y:S05]  /*1c40*/  @P1 BRA `(.L_x_1846) ;  /* 0x00000000004c1947 */ /* 0x000fea0003800000 */
[----:B-1----:R-:W1:Y:S01]  /*1c50*/  LDC.64 R48, c[0x0][0x268] ;  /* 0x00009a00ff307b82 */ /* 0x002e620000000a00 */
[----:B------:R-:W-:Y:S02]  /*1c60*/  SHF.R.U32.HI R51, RZ, 0x1, R0 ;  /* 0x00000001ff337819 */ /* 0x000fe40000011600 */
[----:B------:R-:W-:Y:S02]  /*1c70*/  LOP3.LUT R50, R0, 0x1, RZ, 0xc0, !PT ;  /* 0x0000000100327812 */ /* 0x000fe400078ec0ff */
[----:B------:R-:W-:Y:S02]  /*1c80*/  IADD3 R51, -R51, RZ, RZ ;  /* 0x000000ff33337210 */ /* 0x000fe40007ffe1ff */
[----:B------:R-:W-:Y:S02]  /*1c90*/  LOP3.LUT R53, R50, 0x2, RZ, 0xfc, !PT ;  /* 0x0000000232357812 */ /* 0x000fe400078efcff */
[----:B------:R-:W-:Y:S02]  /*1ca0*/  ISETP.NE.AND P1, PT, R2, R51, PT ;  /* 0x000000330200720c */ /* 0x000fe40003f25270 */
[----:B------:R-:W-:-:S04]  /*1cb0*/  MOV R51, 0x7fffffc1 ;  /* 0x7fffffc100337802 */ /* 0x000fc80000000f00 */
[----:B------:R-:W-:Y:S01]  /*1cc0*/  SEL R51, R51, 0x1, !P1 ;  /* 0x0000000133337807 */ /* 0x000fe20004800000 */
[----:B-1----:R-:W-:Y:S01]  /*1cd0*/  IMAD.WIDE.U32 R48, R53, 0x4, R48 ;  /* 0x0000000435307825 */ /* 0x002fe200078e0030 */
[----:B------:R-:W-:Y:S06]  /*1ce0*/  MEMBAR.ALL.GPU ;  /* 0x0000000000007992 */ /* 0x000fec000000a000 */
[----:B------:R-:W-:-:S00]  /*1cf0*/  ERRBAR ;  /* 0x00000000000079ab */ /* 0x000fc00000000000 */
[----:B------:R-:W-:Y:S06]  /*1d00*/  CGAERRBAR ;  /* 0x00000000000075ab */ /* 0x000fec0000000000 */
[----:B------:R1:W5:Y:S02]  /*1d10*/  ATOM.E.ADD.STRONG.GPU PT, R51, desc[UR8][R48.64], R51 ;  /* 0x000000333033798a */ /* 0x00036400081ee1c8 */
.L_x_1847:
[----:B------:R-:W2:Y:S04]  /*1d20*/  LD.E.STRONG.GPU R50, desc[UR8][R48.64] ;  /* 0x0000000830327980 */ /* 0x000ea8000c10f900 */
[----:B--2---:R-:W-:Y:S01]  /*1d30*/  CCTL.IVALL ;  /* 0x00000000ff00798f */ /* 0x004fe20002000000 */
[----:B------:R-:W-:Y:S05]  /*1d40*/  YIELD ;  /* 0x0000000000007946 */ /* 0x000fea0003800000 */
[----:B-----5:R-:W-:-:S04]  /*1d50*/  LOP3.LUT R50, R50, R51, RZ, 0x3c, !PT ;  /* 0x0000003332327212 */ /* 0x020fc800078e3cff */
[----:B------:R-:W-:-:S13]  /*1d60*/  ISETP.GT.AND P1, PT, R50, -0x1, PT ;  /* 0xffffffff3200780c */ /* 0x000fda0003f24270 */
[----:B------:R-:W-:Y:S05]  /*1d70*/  @P1 BRA `(.L_x_1847) ;  /* 0xfffffffc00e81947 */ /* 0x000fea000383ffff */
.L_x_1846:
[----:B------:R-:W-:Y:S05]  /*1d80*/  WARPSYNC.ALL ;  /* 0x0000000000007948 */ /* 0x000fea0003800000 */
[----:B------:R-:W-:Y:S06]  /*1d90*/  BAR.SYNC.DEFER_BLOCKING 0x0 ;  /* 0x0000000000007b1d */ /* 0x000fec0000010000 */
.L_x_1845:
[----:B------:R-:W-:Y:S01]  /*1da0*/  ISETP.GT.U32.AND P1, PT, R6, 0xff, PT ;  /* 0x000000ff0600780c */ /* 0x000fe20003f24070 */
[----:B------:R-:W-:Y:S01]  /*1db0*/  BSSY B0, `(.L_x_1848) ;  /* 0x000001f000007945 */ /* 0x000fe20003800000 */
[----:B-1----:R-:W-:-:S11]  /*1dc0*/  CS2R R48, SRZ ;  /* 0x0000000000307805 */ /* 0x002fd6000001ff00 */
[----:B------:R-:W-:Y:S05]  /*1dd0*/  @P1 BRA `(.L_x_1849) ;  /* 0x0000000000701947 */ /* 0x000fea0003800000 */
[----:B------:R-:W1:Y:S01]  /*1de0*/  LDC R51, c[0x0][0x10] ;  /* 0x00000400ff337b82 */ /* 0x000e620000000800 */
[----:B------:R-:W-:-:S05]  /*1df0*/  IMAD.SHL.U32 R49, R6, 0x4, RZ ;  /* 0x0000000406317824 */ /* 0x000fca00078e00ff */
[----:B------:R-:W-:Y:S02]  /*1e00*/  LOP3.LUT R49, R49, 0x7fffffc0, RZ, 0xc0, !PT ;  /* 0x7fffffc031317812 */ /* 0x000fe400078ec0ff */
[----:B0-----:R-:W0:Y:S01]  /*1e10*/  LDC.64 R54, c[0x0][0x260] ;  /* 0x00009800ff367b82 */ /* 0x001e220000000a00 */
[----:B-1----:R-:W-:Y:S01]  /*1e20*/  IMAD R48, R51, UR4, R0 ;  /* 0x0000000433307c24 */ /* 0x002fe2000f8e0200 */
[----:B------:R-:W-:-:S04]  /*1e30*/  LOP3.LUT R51, R6, 0xf, RZ, 0xc0, !PT ;  /* 0x0000000f06337812 */ /* 0x000fc800078ec0ff */
[----:B------:R-:W-:-:S04]  /*1e40*/  LEA R48, R48, R49, 0xa ;  /* 0x0000003130307211 */ /* 0x000fc800078e50ff */
[----:B------:R-:W-:-:S04]  /*1e50*/  IADD3 R48, R48, R51, RZ ;  /* 0x0000003330307210 */ /* 0x000fc80007ffe0ff */
[----:B------:R-:W-:-:S04]  /*1e60*/  SHF.L.U32 R53, R48, 0x1, RZ ;  /* 0x0000000130357819 */ /* 0x000fc800000006ff */
[C---:B------:R-:W-:Y:S01]  /*1e70*/  IADD3 R57, R53.reuse, 0x40, RZ ;  /* 0x0000004035397810 */ /* 0x040fe20007ffe0ff */
[C---:B------:R-:W-:Y:S02]  /*1e80*/  VIADD R51, R53.reuse, 0x20 ;  /* 0x0000002035337836 */ /* 0x040fe40000000000 */
[C---:B0-----:R-:W-:Y:S01]  /*1e90*/  IMAD.WIDE.U32 R48, R53.reuse, 0x4, R54 ;  /* 0x0000000435307825 */ /* 0x041fe200078e0036 */
        /* <DEDUP_REMOVED lines=16> */
.L_x_1849:
[----:B------:R-:W-:Y:S05]  /*1fa0*/  BSYNC B0 ;  /* 0x0000000000007941 */ /* 0x000fea0003800000 */
.L_x_1848:
[----:B------:R-:W1:Y:S01]  /*1fb0*/  SHFL.BFLY PT, R50, R49, 0x8, 0x1f ;  /* 0x0d001f0031327f89 */ /* 0x000e6200000e0000 */
[----:B------:R-:W-:Y:S01]  /*1fc0*/  LOP3.LUT P1, RZ, R6, 0xffffff0f, RZ, 0xc0, !PT ;  /* 0xffffff0f06ff7812 */ /* 0x000fe2000782c0ff */
[----:B------:R-:W-:Y:S02]  /*1fd0*/  BSSY B0, `(.L_x_1850) ;  /* 0x000001a000007945 */ /* 0x000fe40003800000 */
[----:B------:R-:W2:Y:S01]  /*1fe0*/  SHFL.BFLY PT, R51, R48, 0x8, 0x1f ;  /* 0x0d001f0030337f89 */ /* 0x000ea200000e0000 */
[----:B-1----:R-:W-:Y:S01]  /*1ff0*/  FADD.FTZ R50, R50, R49 ;  /* 0x0000003132327221 */ /* 0x002fe20000010000 */
[----:B--2---:R-:W-:-:S04]  /*2000*/  FADD.FTZ R51, R51, R48 ;  /* 0x0000003033337221 */ /* 0x004fc80000010000 */
[----:B------:R-:W1:Y:S04]  /*2010*/  SHFL.BFLY PT, R53, R50, 0x4, 0x1f ;  /* 0x0c801f0032357f89 */ /* 0x000e6800000e0000 */
[----:B------:R-:W2:Y:S01]  /*2020*/  SHFL.BFLY PT, R52, R51, 0x4, 0x1f ;  /* 0x0c801f0033347f89 */ /* 0x000ea200000e0000 */
[----:B-1----:R-:W-:Y:S01]  /*2030*/  FADD.FTZ R53, R50, R53 ;  /* 0x0000003532357221 */ /* 0x002fe20000010000 */
[----:B--2---:R-:W-:-:S04]  /*2040*/  FADD.FTZ R52, R51, R52 ;  /* 0x0000003433347221 */ /* 0x004fc80000010000 */
[----:B0-----:R-:W0:Y:S04]  /*2050*/  SHFL.BFLY PT, R54, R53, 0x2, 0x1f ;  /* 0x0c401f0035367f89 */ /* 0x001e2800000e0000 */
        /* <DEDUP_REMOVED lines=17> */
.L_x_1851:
[----:B------:R-:W-:Y:S05]  /*2170*/  BSYNC B0 ;  /* 0x0000000000007941 */ /* 0x000fea0003800000 */
.L_x_1850:
[----:B------:R-:W1:Y:S08]  /*2180*/  S2UR UR7, SR_CgaCtaId ;  /* 0x00000000000779c3 */ /* 0x000e700000008800 */
[----:B------:R-:W-:Y:S01]  /*2190*/  BAR.SYNC.DEFER_BLOCKING 0x0 ;  /* 0x0000000000007b1d */ /* 0x000fe20000010000 */
[----:B------:R-:W-:Y:S01]  /*21a0*/  SHF.L.U32 R4, R4, 0x4, RZ ;  /* 0x0000000404047819 */ /* 0x000fe200000006ff */
[----:B------:R-:W-:-:S03]  /*21b0*/  ULOP3.LUT UR4, UR4, 0x1, URZ, 0x3c, !UPT ;  /* 0x0000000104047892 */ /* 0x000fc6000f8e3c3f */
[----:B0-----:R-:W-:Y:S01]  /*21c0*/  LOP3.LUT R49, R4, 0x10, RZ, 0xc0, !PT ;  /* 0x0000001004317812 */ /* 0x001fe200078ec0ff */
[----:B------:R-:W-:Y:S01]  /*21d0*/  UMOV UR5, 0x400 ;  /* 0x0000040000057882 */ /* 0x000fe20000000000 */
[----:B------:R-:W-:Y:S01]  /*21e0*/  ULDC.64 UR12, c[0x0][0x210] ;  /* 0x00008400000c7ab9 */ /* 0x000fe20000000a00 */
[----:B------:R-:W-:Y:S02]  /*21f0*/  UIADD3 UR5, UR5, 0x3480, URZ ;  /* 0x0000348005057890 */ /* 0x000fe4000fffe03f */
[----:B------:R-:W-:Y:S02]  /*2200*/  IMAD.IADD R16, R16, 0x1, -R49 ;  /* 0x0000000110107824 */ /* 0x000fe400078e0a31 */
[----:B-1----:R-:W-:-:S06]  /*2210*/  ULEA UR5, UR7, UR5, 0x18 ;  /* 0x0000000507057291 */ /* 0x002fcc000f8ec03f */
[----:B------:R-:W-:-:S05]  /*2220*/  LEA R16, R16, UR5, 0x3 ;  /* 0x0000000510107c11 */ /* 0x000fca000f8e18ff */
[----:B------:R-:W0:Y:S02]  /*2230*/  LDS.64 R48, [R16] ;  /* 0x0000000010307984 */ /* 0x000e240000000a00 */
[--C-:B0-----:R-:W-:Y:S01]  /*2240*/  FFMA.FTZ R4, R3, R27, -R48.reuse ;  /* 0x0000001b03047223 */ /* 0x101fe20000010830 */
[--C-:B------:R-:W-:Y:S01]  /*2250*/  FFMA.FTZ R26, R26, R29, -R48.reuse ;  /* 0x0000001d1a1a7223 */ /* 0x100fe20000010830 */
[--C-:B------:R-:W-:Y:S01]  /*2260*/  FFMA.FTZ R28, R28, R33, -R48.reuse ;  /* 0x000000211c1c7223 */ /* 0x100fe20000010830 */
[--C-:B------:R-:W-:Y:S01]  /*2270*/  FFMA.FTZ R30, R30, R35, -R48.reuse ;  /* 0x000000231e1e7223 */ /* 0x100fe20000010830 */
[C-C-:B------:R-:W-:Y:S01]  /*2280*/  FFMA.FTZ R3, R27.reuse, R34, -R48.reuse ;  /* 0x000000221b037223 */ /* 0x140fe20000010830 */
[C-C-:B------:R-:W-:Y:S01]  /*2290*/  FFMA.FTZ R63, R27.reuse, R63, -R48.reuse ;  /* 0x0000003f1b3f7223 */ /* 0x140fe20000010830 */
[----:B------:R-:W-:Y:S01]  /*22a0*/  FFMA.FTZ R70, R27, R70, -R48 ;  /* 0x000000461b467223 */ /* 0x000fe20000010830 */
[-C--:B------:R-:W-:Y:S01]  /*22b0*/  FFMA.FTZ R4, R5, -R49.reuse, R4 ;  /* 0x8000003105047223 */ /* 0x080fe20000010004 */
[-C--:B------:R-:W-:Y:S01]  /*22c0*/  FFMA.FTZ R26, R31, -R49.reuse, R26 ;  /* 0x800000311f1a7223 */ /* 0x080fe2000001001a */
[----:B------:R-:W-:Y:S01]  /*22d0*/  FFMA.FTZ R27, R29, R38, -R48 ;  /* 0x000000261d1b7223 */ /* 0x000fe20000010830 */
[-C--:B------:R-:W-:Y:S01]  /*22e0*/  FFMA.FTZ R28, R37, -R49.reuse, R28 ;  /* 0x80000031251c7223 */ /* 0x080fe2000001001c */
[-C--:B------:R-:W-:Y:S01]  /*22f0*/  FFMA.FTZ R30, R39, -R49.reuse, R30 ;  /* 0x80000031271e7223 */ /* 0x080fe2000001001e */
[-C--:B------:R-:W-:Y:S01]  /*2300*/  FFMA.FTZ R36, R36, -R49.reuse, R3 ;  /* 0x8000003124247223 */ /* 0x080fe20000010003 */
[C---:B------:R-:W-:Y:S01]  /*2310*/  FMUL.FTZ R3, R25.reuse, R4 ;  /* 0x0000000419037220 */ /* 0x040fe20000410000 */
[----:B------:R-:W-:Y:S01]  /*2320*/  FMUL.FTZ R26, R25, R26 ;  /* 0x0000001a191a7220 */ /* 0x000fe20000410000 */
[--C-:B------:R-:W-:Y:S01]  /*2330*/  FFMA.FTZ R62, R33, R62, -R48.reuse ;  /* 0x0000003e213e7223 */ /* 0x100fe20000010830 */
[--C-:B------:R-:W-:Y:S01]  /*2340*/  FFMA.FTZ R64, R35, R64, -R48.reuse ;  /* 0x0000004023407223 */ /* 0x100fe20000010830 */
[-C--:B------:R-:W-:Y:S01]  /*2350*/  FFMA.FTZ R60, R60, -R49.reuse, R27 ;  /* 0x800000313c3c7223 */ /* 0x080fe2000001001b */
[C---:B------:R-:W-:Y:S01]  /*2360*/  FMUL.FTZ R28, R25.reuse, R28 ;  /* 0x0000001c191c7220 */ /* 0x040fe20000410000 */
[----:B------:R-:W-:Y:S01]  /*2370*/  FMUL.FTZ R5, R25, R30 ;  /* 0x0000001e19057220 */ /* 0x000fe20000410000 */
[----:B------:R-:W-:Y:S01]  /*2380*/  IADD3 R4, P1, R17, UR12, RZ ;  /* 0x0000000c11047c10 */ /* 0x000fe2000ff3e0ff */
[----:B------:R-:W-:Y:S01]  /*2390*/  FFMA.FTZ R68, R29, R68, -R48 ;  /* 0x000000441d447223 */ /* 0x000fe20000010830 */
[-C--:B------:R-:W-:Y:S01]  /*23a0*/  FFMA.FTZ R62, R61, -R49.reuse, R62 ;  /* 0x800000313d3e7223 */ /* 0x080fe2000001003e */
[----:B------:R-:W-:Y:S01]  /*23b0*/  FFMA.FTZ R64, R65, -R49, R64 ;  /* 0x8000003141407223 */ /* 0x000fe20000010040 */
[----:B------:R-:W-:Y:S01]  /*23c0*/  F2FP.F16.F32.PACK_AB R3, R26, R3 ;  /* 0x000000031a03723e */ /* 0x000fe200000000ff */
[C---:B------:R-:W-:Y:S01]  /*23d0*/  FMUL.FTZ R36, R25.reuse, R36 ;  /* 0x0000002419247220 */ /* 0x040fe20000410000 */
[----:B------:R-:W-:Y:S01]  /*23e0*/  FMUL.FTZ R17, R25, R60 ;  /* 0x0000003c19117220 */ /* 0x000fe20000410000 */
[--C-:B------:R-:W-:Y:S01]  /*23f0*/  FFMA.FTZ R29, R29, R73, -R48.reuse ;  /* 0x000000491d1d7223 */ /* 0x100fe20000010830 */
[C-C-:B------:R-:W-:Y:S01]  /*2400*/  FFMA.FTZ R67, R33.reuse, R67, -R48.reuse ;  /* 0x0000004321437223 */ /* 0x140fe20000010830 */
[--C-:B------:R-:W-:Y:S01]  /*2410*/  FFMA.FTZ R58, R33, R58, -R48.reuse ;  /* 0x0000003a213a7223 */ /* 0x100fe20000010830 */
[C-C-:B------:R-:W-:Y:S01]  /*2420*/  FFMA.FTZ R71, R35.reuse, R71, -R48.reuse ;  /* 0x0000004723477223 */ /* 0x140fe20000010830 */
[----:B------:R-:W-:Y:S01]  /*2430*/  FFMA.FTZ R35, R35, R59, -R48 ;  /* 0x0000003b23237223 */ /* 0x000fe20000010830 */
[----:B------:R-:W-:Y:S01]  /*2440*/  F2FP.F16.F32.PACK_AB R28, R5, R28 ;  /* 0x0000001c051c723e */ /* 0x000fe200000000ff */
[C---:B------:R-:W-:Y:S01]  /*2450*/  FMUL.FTZ R62, R25.reuse, R62 ;  /* 0x0000003e193e7220 */ /* 0x040fe20000410000 */
[----:B------:R-:W-:Y:S01]  /*2460*/  IADD3.X R5, R18, UR13, RZ, P1, !PT ;  /* 0x0000000d12057c10 */ /* 0x000fe20008ffe4ff */
[----:B------:R-:W-:Y:S01]  /*2470*/  FMUL.FTZ R27, R25, R64 ;  /* 0x00000040191b7220 */ /* 0x000fe20000410000 */
[----:B------:R-:W-:Y:S01]  /*2480*/  PRMT R18, R3, 0x7632, R18 ;  /* 0x0000763203127816 */ /* 0x000fe20000000012 */
[-C--:B------:R-:W-:Y:S01]  /*2490*/  FFMA.FTZ R66, R66, -R49.reuse, R63 ;  /* 0x8000003142427223 */ /* 0x080fe2000001003f */
[----:B------:R-:W-:Y:S01]  /*24a0*/  IADD3 R16, P1, R19, UR12, RZ ;  /* 0x0000000c13107c10 */ /* 0x000fe2000ff3e0ff */
[-C--:B------:R-:W-:Y:S01]  /*24b0*/  FFMA.FTZ R68, R69, -R49.reuse, R68 ;  /* 0x8000003145447223 */ /* 0x080fe20000010044 */
[-C--:B------:R-:W-:Y:S01]  /*24c0*/  FFMA.FTZ R74, R74, -R49.reuse, R67 ;  /* 0x800000314a4a7223 */ /* 0x080fe20000010043 */
[-C--:B------:R-:W-:Y:S01]  /*24d0*/  FFMA.FTZ R72, R72, -R49.reuse, R71 ;  /* 0x8000003148487223 */ /* 0x080fe20000010047 */
[-C--:B------:R-:W-:Y:S01]  /*24e0*/  FFMA.FTZ R70, R75, -R49.reuse, R70 ;  /* 0x800000314b467223 */ /* 0x080fe20000010046 */
[-C--:B------:R-:W-:Y:S01]  /*24f0*/  FFMA.FTZ R76, R76, -R49.reuse, R29 ;  /* 0x800000314c4c7223 */ /* 0x080fe2000001001d */
[-C--:B------:R-:W-:Y:S01]  /*2500*/  FFMA.FTZ R58, R77, -R49.reuse, R58 ;  /* 0x800000314d3a7223 */ /* 0x080fe2000001003a */
[----:B------:R-:W-:Y:S01]  /*2510*/  F2FP.F16.F32.PACK_AB R36, R17, R36 ;  /* 0x000000241124723e */ /* 0x000fe200000000ff */
[----:B------:R-:W-:Y:S01]  /*2520*/  FFMA.FTZ R32, R32, -R49, R35 ;  /* 0x8000003120207223 */ /* 0x000fe20000010023 */
[----:B------:R-:W-:Y:S01]  /*2530*/  PRMT R19, R28, 0x7632, R19 ;  /* 0x000076321c137816 */ /* 0x000fe20000000013 */
[C---:B------:R-:W-:Y:S01]  /*2540*/  FMUL.FTZ R66, R25.reuse, R66 ;  /* 0x0000004219427220 */ /* 0x040fe20000410000 */
[----:B------:R-:W-:Y:S01]  /*2550*/  IADD3.X R17, R20, UR13, RZ, P1, !PT ;  /* 0x0000000d14117c10 */ /* 0x000fe20008ffe4ff */
[C---:B------:R-:W-:Y:S01]  /*2560*/  FMUL.FTZ R29, R25.reuse, R68 ;  /* 0x00000044191d7220 */ /* 0x040fe20000410000 */
[C---:B------:R-:W-:Y:S01]  /*2570*/  FMUL.FTZ R74, R25.reuse, R74 ;  /* 0x0000004a194a7220 */ /* 0x040fe20000410000 */
[C---:B------:R-:W-:Y:S01]  /*2580*/  FMUL.FTZ R31, R25.reuse, R72 ;  /* 0x00000048191f7220 */ /* 0x040fe20000410000 */
[C---:B------:R-:W-:Y:S01]  /*2590*/  FMUL.FTZ R70, R25.reuse, R70 ;  /* 0x0000004619467220 */ /* 0x040fe20000410000 */
[C---:B------:R-:W-:Y:S01]  /*25a0*/  FMUL.FTZ R33, R25.reuse, R76 ;  /* 0x0000004c19217220 */ /* 0x040fe20000410000 */
[----:B------:R-:W-:Y:S01]  /*25b0*/  FMUL.FTZ R58, R25, R58 ;  /* 0x0000003a193a7220 */ /* 0x000fe20000410000 */
[----:B------:R0:W-:Y:S01]  /*25c0*/  STG.E.U16 desc[UR8][R4.64+0x2], R18 ;  /* 0x0000021204007986 */ /* 0x0001e2000c101508 */
[----:B------:R-:W-:Y:S01]  /*25d0*/  F2FP.F16.F32.PACK_AB R62, R27, R62 ;  /* 0x0000003e1b3e723e */ /* 0x000fe200000000ff */
[----:B------:R-:W-:Y:S01]  /*25e0*/  FMUL.FTZ R25, R25, R32 ;  /* 0x0000002019197220 */ /* 0x000fe20000410000 */
[----:B------:R-:W-:Y:S01]  /*25f0*/  PRMT R20, R36, 0x7632, R20 ;  /* 0x0000763224147816 */ /* 0x000fe20000000014 */
[----:B------:R1:W-:Y:S01]  /*2600*/  STG.E.U16 desc[UR8][R4.64], R3 ;  /* 0x0000000304007986 */ /* 0x0003e2000c101508 */
[----:B------:R-:W-:-:S02]  /*2610*/  F2FP.F16.F32.PACK_AB R66, R29, R66 ;  /* 0x000000421d42723e */ /* 0x000fc400000000ff */
[----:B------:R-:W-:Y:S01]  /*2620*/  F2FP.F16.F32.PACK_AB R74, R31, R74 ;  /* 0x0000004a1f4a723e */ /* 0x000fe200000000ff */
[----:B------:R-:W-:Y:S01]  /*2630*/  STG.E.U16 desc[UR8][R4.64+0x4], R28 ;  /* 0x0000041c04007986 */ /* 0x000fe2000c101508 */
[----:B------:R-:W-:Y:S02]  /*2640*/  F2FP.F16.F32.PACK_AB R70, R33, R70 ;  /* 0x000000462146723e */ /* 0x000fe400000000ff */
[----:B------:R-:W-:Y:S01]  /*2650*/  F2FP.F16.F32.PACK_AB R58, R25, R58 ;  /* 0x0000003a193a723e */ /* 0x000fe200000000ff */
[----:B------:R2:W-:Y:S01]  /*2660*/  STG.E.U16 desc[UR8][R4.64+0x6], R19 ;  /* 0x0000061304007986 */ /* 0x0005e2000c101508 */
[----:B0-----:R-:W-:Y:S02]  /*2670*/  IADD3 R18, P1, R21, UR12, RZ ;  /* 0x0000000c15127c10 */ /* 0x001fe4000ff3e0ff */
[----:B-1----:R-:W-:Y:S01]  /*2680*/  PRMT R3, R62, 0x7632, R3 ;  /* 0x000076323e037816 */ /* 0x002fe20000000003 */
[----:B------:R0:W-:Y:S04]  /*2690*/  STG.E.U16 desc[UR8][R16.64+0x2], R20 ;  /* 0x0000021410007986 */ /* 0x0001e8000c101508 */
[----:B------:R-:W-:Y:S01]  /*26a0*/  STG.E.U16 desc[UR8][R16.64], R36 ;  /* 0x0000002410007986 */ /* 0x000fe2000c101508 */
[----:B--2---:R-:W-:-:S03]  /*26b0*/  IADD3.X R19, R22, UR13, RZ, P1, !PT ;  /* 0x0000000d16137c10 */ /* 0x004fc60008ffe4ff */
[----:B------:R-:W-:Y:S01]  /*26c0*/  STG.E.U16 desc[UR8][R16.64+0x4], R62 ;  /* 0x0000043e10007986 */ /* 0x000fe2000c101508 */
[----:B------:R-:W-:Y:S02]  /*26d0*/  PRMT R4, R66, 0x7632, R4 ;  /* 0x0000763242047816 */ /* 0x000fe40000000004 */
[----:B------:R-:W-:Y:S01]  /*26e0*/  PRMT R5, R74, 0x7632, R5 ;  /* 0x000076324a057816 */ /* 0x000fe20000000005 */
[----:B------:R1:W-:Y:S01]  /*26f0*/  STG.E.U16 desc[UR8][R16.64+0x6], R3 ;  /* 0x0000060310007986 */ /* 0x0003e2000c101508 */
[----:B0-----:R-:W-:-:S03]  /*2700*/  IADD3 R20, P1, R23, UR12, RZ ;  /* 0x0000000c17147c10 */ /* 0x001fc6000ff3e0ff */
[----:B------:R-:W-:Y:S01]  /*2710*/  STG.E.U16 desc[UR8][R18.64], R66 ;  /* 0x0000004212007986 */ /* 0x000fe2000c101508 */
[----:B------:R-:W-:-:S03]  /*2720*/  IADD3.X R21, R24, UR13, RZ, P1, !PT ;  /* 0x0000000d18157c10 */ /* 0x000fc60008ffe4ff */
[----:B------:R0:W-:Y:S01]  /*2730*/  STG.E.U16 desc[UR8][R18.64+0x2], R4 ;  /* 0x0000020412007986 */ /* 0x0001e2000c101508 */
[----:B-1----:R-:W-:-:S03]  /*2740*/  PRMT R3, R70, 0x7632, R3 ;  /* 0x0000763246037816 */ /* 0x002fc60000000003 */
[----:B------:R1:W-:Y:S01]  /*2750*/  STG.E.U16 desc[UR8][R18.64+0x4], R74 ;  /* 0x0000044a12007986 */ /* 0x0003e2000c101508 */
[----:B------:R-:W-:-:S03]  /*2760*/  PRMT R16, R58, 0x7632, R16 ;  /* 0x000076323a107816 */ /* 0x000fc60000000010 */
[----:B------:R1:W-:Y:S01]  /*2770*/  STG.E.U16 desc[UR8][R18.64+0x6], R5 ;  /* 0x0000060512007986 */ /* 0x0003e2000c101508 */
[----:B0-----:R-:W-:-:S03]  /*2780*/  MOV R4, R79 ;  /* 0x0000004f00047202 */ /* 0x001fc60000000f00 */
[----:B------:R1:W-:Y:S04]  /*2790*/  STG.E.U16 desc[UR8][R20.64], R70 ;  /* 0x0000004614007986 */ /* 0x0003e8000c101508 */
[----:B------:R1:W-:Y:S04]  /*27a0*/  STG.E.U16 desc[UR8][R20.64+0x2], R3 ;  /* 0x0000020314007986 */ /* 0x0003e8000c101508 */
[----:B------:R1:W-:Y:S04]  /*27b0*/  STG.E.U16 desc[UR8][R20.64+0x4], R58 ;  /* 0x0000043a14007986 */ /* 0x0003e8000c101508 */
[----:B------:R1:W-:Y:S01]  /*27c0*/  STG.E.U16 desc[UR8][R20.64+0x6], R16 ;  /* 0x0000061014007986 */ /* 0x0003e2000c101508 */
[----:B------:R-:W-:Y:S05]  /*27d0*/  @!P0 BRA `(.L_x_1852) ;  /* 0xffffffdc004c8947 */ /* 0x000fea000383ffff */
.L_x_1836:
[C---:B-1----:R-:W-:Y:S02]  /*27e0*/  SHF.L.U32 R3, R0.reuse, 0x5, RZ ;  /* 0x0000000500037819 */ /* 0x042fe400000006ff */
[----:B------:R-:W-:Y:S02]  /*27f0*/  LOP3.LUT R0, R0, 0x1, RZ, 0xc0, !PT ;  /* 0x0000000100007812 */ /* 0x000fe400078ec0ff */
[----:B------:R-:W-:-:S03]  /*2800*/  LOP3.LUT R3, R3, 0x7ffffc0, RZ, 0xc0, !PT ;  /* 0x07ffffc003037812 */ /* 0x000fc600078ec0ff */
[----:B0-----:R-:W-:Y:S01]  /*2810*/  IMAD R4, R0, 0x140, RZ ;  /* 0x0000014000047824 */ /* 0x001fe200078e02ff */
[----:B------:R-:W-:-:S03]  /*2820*/  IADD3 R3, R3, R2, RZ ;  /* 0x0000000203037210 */ /* 0x000fc60007ffe0ff */
[----:B------:R-:W-:Y:S01]  /*2830*/  VIADD R5, R4, 0x140 ;  /* 0x0000014004057836 */ /* 0x000fe20000000000 */
[----:B------:R-:W-:-:S04]  /*2840*/  LEA R10, R3, R4, 0x5 ;  /* 0x00000004030a7211 */ /* 0x000fc800078e28ff */
[----:B------:R-:W-:-:S13]  /*2850*/  ISETP.GE.AND P0, PT, R10, R5, PT ;  /* 0x000000050a00720c */ /* 0x000fda0003f06270 */
[----:B------:R-:W-:Y:S05]  /*2860*/  @P0 EXIT ;  /* 0x000000000000094d */ /* 0x000fea0003800000 */
[----:B------:R-:W0:Y:S01]  /*2870*/  LDC.64 R18, c[0x0][0x258] ;  /* 0x00009600ff127b82 */ /* 0x000e220000000a00 */
        /* <DEDUP_REMOVED lines=21> */
[----:B------:R-:W-:Y:S01]  /*29d0*/  IMAD.WIDE.U32 R4, P0, R7, -0x33333334, R2 ;  /* 0xcccccccc07047825 */ /* 0x000fe20007800002 */
[----:B------:R-:W-:-:S03]  /*29e0*/  IADD3.X R48, RZ, RZ, RZ, P2, !PT ;  /* 0x000000ffff307210 */ /* 0x000fc600017fe4ff */
[----:B------:R-:W-:Y:S01]  /*29f0*/  IMAD.WIDE.U32 R2, R7, -0x33333333, RZ ;  /* 0xcccccccd07027825 */ /* 0x000fe200078e00ff */
[----:B------:R-:W-:Y:S02]  /*2a00*/  IADD3.X R7, RZ, RZ, RZ, P0, !PT ;  /* 0x000000ffff077210 */ /* 0x000fe400007fe4ff */
[----:B------:R-:W-:Y:S02]  /*2a10*/  MOV R6, R5 ;  /* 0x0000000500067202 */ /* 0x000fe40000000f00 */
        /* <DEDUP_REMOVED lines=9> */
[C---:B------:R-:W-:Y:S01]  /*2ab0*/  IADD3 R9, P0, R15.reuse, 0xa, RZ ;  /* 0x0000000a0f097810 */ /* 0x040fe20007f1e0ff */
[----:B------:R-:W-:Y:S01]  /*2ac0*/  IMAD.SHL.U32 R4, R16, 0x40, RZ ;  /* 0x0000004010047824 */ /* 0x000fe200078e00ff */
[----:B------:R-:W-:-:S02]  /*2ad0*/  IADD3 R8, P1, R15, 0x14, RZ ;  /* 0x000000140f087810 */ /* 0x000fc40007f3e0ff */
[----:B------:R-:W-:Y:S01]  /*2ae0*/  IADD3 R2, R2, 0x1, RZ ;  /* 0x0000000102027810 */ /* 0x000fe20007ffe0ff */
[----:B------:R-:W-:Y:S01]  /*2af0*/  IMAD.X R7, RZ, RZ, RZ, P0 ;  /* 0x000000ffff077224 */ /* 0x000fe200000e06ff */
[----:B------:R-:W-:Y:S02]  /*2b00*/  IADD3.X R6, RZ, RZ, RZ, P1, !PT ;  /* 0x000000ffff067210 */ /* 0x000fe40000ffe4ff */
[----:B------:R-:W-:Y:S02]  /*2b10*/  SHF.L.U64.HI R5, R16, 0x6, R5 ;  /* 0x0000000610057819 */ /* 0x000fe40000010205 */
[----:B------:R-:W-:Y:S02]  /*2b20*/  LOP3.LUT R3, R3, 0x3, RZ, 0xc0, !PT ;  /* 0x0000000303037812 */ /* 0x000fe400078ec0ff */
[----:B------:R-:W-:-:S07]  /*2b30*/  LOP3.LUT R2, R2, 0x3, RZ, 0xc0, !PT ;  /* 0x0000000302027812 */ /* 0x000fce00078ec0ff */
.L_x_1869:
[----:B------:R-:W-:Y:S01]  /*2b40*/  ISETP.GT.U32.AND P0, PT, R4, R15, PT ;  /* 0x0000000f0400720c */ /* 0x000fe20003f04070 */
[----:B------:R-:W-:Y:S01]  /*2b50*/  BSSY B0, `(.L_x_1853) ;  /* 0x00000ae000007945 */ /* 0x000fe20003800000 */
[----:B0-----:R-:W-:Y:S01]  /*2b60*/  HFMA2.MMA R49, -RZ, RZ, 0, 0 ;  /* 0x00000000ff317435 */ /* 0x001fe200000001ff */
[----:B------:R-:W-:Y:S02]  /*2b70*/  MOV R46, RZ ;  /* 0x000000ff002e7202 */ /* 0x000fe40000000f00 */
[----:B------:R-:W-:-:S13]  /*2b80*/  ISETP.GT.AND.EX P0, PT, R5, RZ, PT, P0 ;  /* 0x000000ff0500720c */ /* 0x000fda0003f04300 */
[----:B------:R-:W-:Y:S05]  /*2b90*/  @!P0 BRA `(.L_x_1854) ;  /* 0x0000000800a48947 */ /* 0x000fea0003800000 */
[----:B------:R-:W-:Y:S01]  /*2ba0*/  ISETP.NE.U32.AND P1, PT, R2, RZ, PT ;  /* 0x000000ff0200720c */ /* 0x000fe20003f25070 */
[----:B------:R-:W-:Y:S01]  /*2bb0*/  BSSY B1, `(.L_x_1855) ;  /* 0x0000027000017945 */ /* 0x000fe20003800000 */
[----:B------:R-:W-:Y:S01]  /*2bc0*/  IADD3 R18, P2, P3, -R14, -0x41, -R15 ;  /* 0xffffffbf0e127810 */ /* 0x000fe20007b5e90f */
[----:B------:R-:W-:Y:S01]  /*2bd0*/  IMAD.MOV.U32 R46, RZ, RZ, RZ ;  /* 0x000000ffff2e7224 */ /* 0x000fe200078e00ff */
[----:B------:R-:W-:Y:S02]  /*2be0*/  ISETP.NE.AND.EX P1, PT, RZ, RZ, PT, P1 ;  /* 0x000000ffff00720c */ /* 0x000fe40003f25310 */
        /* <DEDUP_REMOVED lines=8> */
[----:B------:R-:W-:-:S02]  /*2c70*/  MOV R49, RZ ;  /* 0x000000ff00317202 */ /* 0x000fc40000000f00 */
        /* <DEDUP_REMOVED lines=26> */
.L_x_1856:
[----:B------:R-:W-:Y:S05]  /*2e20*/  BSYNC B1 ;  /* 0x0000000000017941 */ /* 0x000fea0003800000 */
.L_x_1855:
        /* <DEDUP_REMOVED lines=21> */
.L_x_1859:
        /* <DEDUP_REMOVED lines=55> */
.L_x_1858:
[----:B------:R-:W-:Y:S05]  /*32f0*/  BSYNC B1 ;  /* 0x0000000000017941 */ /* 0x000fea0003800000 */
.L_x_1857:
        /* <DEDUP_REMOVED lines=35> */
.L_x_1861:
[----:B------:R-:W-:Y:S05]  /*3530*/  BSYNC B1 ;  /* 0x0000000000017941 */ /* 0x000fea0003800000 */
.L_x_1860:
        /* <DEDUP_REMOVED lines=15> */
.L_x_1854:
[----:B------:R-:W-:Y:S05]  /*3630*/  BSYNC B0 ;  /* 0x0000000000007941 */ /* 0x000fea0003800000 */
.L_x_1853:
        /* <DEDUP_REMOVED lines=49> */
.L_x_1878:
[----:B------:R-:W0:Y:S01]  /*3950*/  LDC.64 R18, c[0x0][0x218] ;  /* 0x00008600ff127b82 */ /* 0x000e220000000a00 */
[----:B------:R-:W-:Y:S01]  /*3960*/  ISETP.NE.AND P1, PT, R52, RZ, PT ;  /* 0x000000ff3400720c */ /* 0x000fe20003f25270 */
[----:B--2---:R-:W-:Y:S01]  /*3970*/  FADD.FTZ R22, R28, R24 ;  /* 0x000000181c167221 */ /* 0x004fe20000010000 */
[----:B------:R-:W-:Y:S02]  /*3980*/  LEA.HI R23, R17, R10, RZ, 0x1c ;  /* 0x0000000a11177211 */ /* 0x000fe400078fe0ff */
[----:B------:R-:W-:Y:S02]  /*3990*/  ISETP.NE.AND P2, PT, R3, 0x1, PT ;  /* 0x000000010300780c */ /* 0x000fe40003f45270 */
[----:B------:R-:W-:Y:S01]  /*39a0*/  LEA.HI R27, R17, 0x14, RZ, 0x1c ;  /* 0x00000014111b7811 */ /* 0x000fe200078fe0ff */
[----:B------:R-:W1:Y:S06]  /*39b0*/  LDC.64 R20, c[0x0][0x220] ;  /* 0x00008800ff147b82 */ /* 0x000e6c0000000a00 */
[----:B------:R-:W-:-:S02]  /*39c0*/  @!P1 F2FP.F16.F32.PACK_AB R16, RZ, R30 ;  /* 0x0000001eff10923e */ /* 0x000fc400000000ff */
[----:B------:R-:W-:Y:S01]  /*39d0*/  @!P1 F2FP.F16.F32.PACK_AB R22, RZ, R22 ;  /* 0x00000016ff16923e */ /* 0x000fe200000000ff */
        /* <DEDUP_REMOVED lines=35> */
.L_x_1888:
[----:B--2---:R-:W-:Y:S01]  /*3c10*/  FADD.FTZ R22, R26, R24 ;  /* 0x000000181a167221 */ /* 0x004fe20000010000 */
[----:B------:R-:W-:Y:S02]  /*3c20*/  @!P1 F2FP.F16.F32.PACK_AB R16, RZ, R32 ;  /* 0x00000020ff10923e */ /* 0x000fe400000000ff */
[----:B------:R-:W-:Y:S02]  /*3c30*/  ISETP.NE.AND P2, PT, R3, 0x2, PT ;  /* 0x000000020300780c */ /* 0x000fe40003f45270 */
[----:B------:R-:W-:Y:S01]  /*3c40*/  @!P1 F2FP.F16.F32.PACK_AB R22, RZ, R22 ;  /* 0x00000016ff16923e */ /* 0x000fe200000000ff */
[----:B------:R1:W-:Y:S01]  /*3c50*/  @!P1 STG.E.U16 desc[UR8][R18.64+0x28], R16 ;  /* 0x0000281012009986 */ /* 0x0003e2000c101508 */
[----:B------:R-:W-:-:S03]  /*3c60*/  LEA.HI R27, R17, 0x28, RZ, 0x1c ;  /* 0x00000028111b7811 */ /* 0x000fc600078fe0ff */
[----:B------:R1:W-:Y:S06]  /*3c70*/  @!P1 STG.E.U16 desc[UR8][R20.64+0x28], R22 ;  /* 0x0000281614009986 */ /* 0x0003ec000c101508 */
[----:B------:R-:W-:Y:S05]  /*3c80*/  @!P2 BRA `(.L_x_1864) ;  /* 0x000000000090a947 */ /* 0x000fea0003800000 */
[C---:B-1----:R-:W-:Y:S01]  /*3c90*/  @!P0 SHF.L.U32 R16, R52.reuse, 0x1, RZ ;  /* 0x0000000134108819 */ /* 0x042fe200000006ff */
        /* <DEDUP_REMOVED lines=29> */
.L_x_1898:
[----:B--2---:R-:W-:Y:S01]  /*3e70*/  FADD.FTZ R22, R26, R24 ;  /* 0x000000181a167221 */ /* 0x004fe20000010000 */
[----:B------:R-:W-:Y:S02]  /*3e80*/  @!P1 F2FP.F16.F32.PACK_AB R16, RZ, R32 ;  /* 0x00000020ff10923e */ /* 0x000fe400000000ff */
[----:B------:R-:W-:Y:S02]  /*3e90*/  LEA.HI R27, R17, 0x3c, RZ, 0x1c ;  /* 0x0000003c111b7811 */ /* 0x000fe400078fe0ff */
[----:B------:R-:W-:Y:S01]  /*3ea0*/  @!P1 F2FP.F16.F32.PACK_AB R22, RZ, R22 ;  /* 0x00000016ff16923e */ /* 0x000fe200000000ff */
[----:B------:R3:W-:Y:S04]  /*3eb0*/  @!P1 STG.E.U16 desc[UR8][R18.64+0x50], R16 ;  /* 0x0000501012009986 */ /* 0x0007e8000c101508 */
[----:B------:R3:W-:Y:S02]  /*3ec0*/  @!P1 STG.E.U16 desc[UR8][R20.64+0x50], R22 ;  /* 0x0000501614009986 */ /* 0x0007e4000c101508 */
.L_x_1864:
[----:B------:R-:W-:Y:S05]  /*3ed0*/  BSYNC B0 ;  /* 0x0000000000007941 */ /* 0x000fea0003800000 */
.L_x_1863:
        /* <DEDUP_REMOVED lines=13> */
[C---:B------:R-:W-:Y:S01]  /*3fb0*/  @!P0 VIADD R20, R27.reuse, 0x28 ;  /* 0x000000281b148836 */ /* 0x040fe20000000000 */
[C---:B------:R-:W-:Y:S01]  /*3fc0*/  @!P0 IADD3 R26, R27.reuse, 0x14, RZ ;  /* 0x000000141b1a8810 */ /* 0x040fe20007ffe0ff */
[----:B------:R-:W-:Y:S01]  /*3fd0*/  @!P0 VIADD R28, R27, 0x3c ;  /* 0x0000003c1b1c8836 */ /* 0x000fe20000000000 */
[----:B------:R-:W-:Y:S01]  /*3fe0*/  @!P0 SHF.L.U32 R21, R52, 0x1, RZ ;  /* 0x0000000134158819 */ /* 0x000fe200000006ff */
[----:B------:R-:W-:Y:S01]  /*3ff0*/  HFMA2.MMA R32, -RZ, RZ, 0, 0 ;  /* 0x00000000ff207435 */ /* 0x000fe200000001ff */
[----:B------:R-:W-:Y:S01]  /*4000*/  @!P0 LOP3.LUT R26, R26, R29, RZ, 0x3c, !PT ;  /* 0x0000001d1a1a8212 */ /* 0x000fe200078e3cff */
[----:B0-----:R-:W-:Y:S01]  /*4010*/  IMAD.MOV.U32 R16, RZ, RZ, 0xffff ;  /* 0x0000ffffff107424 */ /* 0x001fe200078e00ff */
[----:B------:R-:W-:Y:S01]  /*4020*/  @!P0 LEA R31, R52, UR4, 0x7 ;  /* 0x00000004341f8c11 */ /* 0x000fe2000f8e38ff */
[----:B------:R-:W-:Y:S01]  /*4030*/  IMAD.MOV.U32 R43, RZ, RZ, 0xffff ;  /* 0x0000ffffff2b7424 */ /* 0x000fe200078e00ff */
[----:B------:R-:W-:-:S02]  /*4040*/  @!P0 LOP3.LUT R20, R20, R21, RZ, 0x3c, !PT ;  /* 0x0000001514148212 */ /* 0x000fc400078e3cff */
[----:B------:R-:W-:Y:S02]  /*4050*/  @!P0 LEA R35, R52, UR4, 0x7 ;  /* 0x0000000434238c11 */ /* 0x000fe4000f8e38ff */
[----:B------:R-:W-:Y:S02]  /*4060*/  @!P0 LEA R26, R26, R31, 0x2 ;  /* 0x0000001f1a1a8211 */ /* 0x000fe400078e10ff */
[----:B------:R-:W-:Y:S02]  /*4070*/  @!P0 LEA R20, R20, R35, 0x2 ;  /* 0x0000002314148211 */ /* 0x000fe400078e10ff */
[----:B------:R-:W-:Y:S01]  /*4080*/  MOV R23, 0xffff ;  /* 0x0000ffff00177802 */ /* 0x000fe20000000f00 */
[----:B------:R-:W-:Y:S01]  /*4090*/  @!P0 LDS R31, [R26+0x500] ;  /* 0x000500001a1f8984 */ /* 0x000fe20000000800 */
[----:B------:R-:W-:Y:S02]  /*40a0*/  MOV R24, 0xffff ;  /* 0x0000ffff00187802 */ /* 0x000fe40000000f00 */
[----:B------:R-:W-:Y:S01]  /*40b0*/  @!P0 LOP3.LUT R28, R28, R29, RZ, 0x3c, !PT ;  /* 0x0000001d1c1c8212 */ /* 0x000fe200078e3cff */
[----:B------:R0:W-:Y:S01]  /*40c0*/  @!P0 LDS R30, [R26] ;  /* 0x000000001a1e8984 */ /* 0x0001e20000000800 */
[----:B------:R-:W-:-:S02]  /*40d0*/  @!P0 LEA R33, R52, UR4, 0x7 ;  /* 0x0000000434218c11 */ /* 0x000fc4000f8e38ff */
[----:B------:R-:W-:Y:S01]  /*40e0*/  MOV R22, 0xffff ;  /* 0x0000ffff00167802 */ /* 0x000fe20000000f00 */
[----:B------:R-:W-:Y:S01]  /*40f0*/  @!P0 LDS R36, [R20] ;  /* 0x0000000014248984 */ /* 0x000fe20000000800 */
[----:B------:R-:W-:Y:S02]  /*4100*/  @!P0 LEA R40, R28, R33, 0x2 ;  /* 0x000000211c288211 */ /* 0x000fe400078e10ff */
[----:B------:R-:W-:Y:S02]  /*4110*/  CS2R R28, SRZ ;  /* 0x00000000001c7805 */ /* 0x000fe4000001ff00 */
[----:B------:R-:W-:Y:S01]  /*4120*/  MOV R25, 0xffff ;  /* 0x0000ffff00197802 */ /* 0x000fe20000000f00 */
[----:B------:R-:W-:Y:S01]  /*4130*/  @!P0 LDS R37, [R20+0x500] ;  /* 0x0005000014258984 */ /* 0x000fe20000000800 */
[----:B------:R-:W-:Y:S02]  /*4140*/  MOV R38, RZ ;  /* 0x000000ff00267202 */ /* 0x000fe40000000f00 */
[----:B------:R-:W-:Y:S01]  /*4150*/  MOV R45, RZ ;  /* 0x000000ff002d7202 */ /* 0x000fe20000000f00 */
[----:B-1----:R-:W1:Y:S01]  /*4160*/  SHFL.BFLY PT, R21, R18, 0x8, 0x101f ;  /* 0x0d101f0012157f89 */ /* 0x002e6200000e0000 */
[----:B0-----:R-:W-:-:S02]  /*4170*/  MOV R26, 0xffff ;  /* 0x0000ffff001a7802 */ /* 0x001fc40000000f00 */
[----:B------:R-:W-:Y:S01]  /*4180*/  MOV R35, 0xffff ;  /* 0x0000ffff00237802 */ /* 0x000fe20000000f00 */
[----:B--2---:R-:W0:Y:S01]  /*4190*/  SHFL.BFLY PT, R24, R19, 0x8, 0x101f ;  /* 0x0d101f0013187f89 */ /* 0x004e2200000e0000 */
[----:B------:R-:W-:Y:S02]  /*41a0*/  MOV R34, 0xffff ;  /* 0x0000ffff00227802 */ /* 0x000fe40000000f00 */
[----:B------:R-:W-:Y:S01]  /*41b0*/  MOV R44, 0xffff ;  /* 0x0000ffff002c7802 */ /* 0x000fe20000000f00 */
[----:B------:R-:W2:Y:S01]  /*41c0*/  @!P0 LDS R42, [R40] ;  /* 0x00000000282a8984 */ /* 0x000ea20000000800 */
[----:B------:R-:W-:-:S03]  /*41d0*/  MOV R50, 0xffff ;  /* 0x0000ffff00327802 */ /* 0x000fc60000000f00 */
[----:B------:R3:W4:Y:S02]  /*41e0*/  @!P0 LDS R46, [R40+0x500] ;  /* 0x00050000282e8984 */ /* 0x0007240000000800 */
[----:B---3--:R-:W-:Y:S01]  /*41f0*/  HFMA2.MMA R40, -RZ, RZ, 0, 0 ;  /* 0x00000000ff287435 */ /* 0x008fe200000001ff */
[----:B-1----:R-:W-:Y:S01]  /*4200*/  FADD.FTZ R21, R21, R18 ;  /* 0x0000001215157221 */ /* 0x002fe20000010000 */
[----:B------:R-:W-:Y:S01]  /*4210*/  @!P0 MOV R29, R31 ;  /* 0x0000001f001d8202 */ /* 0x000fe20000000f00 */
[----:B------:R-:W-:Y:S02]  /*4220*/  IMAD.MOV.U32 R31, RZ, RZ, 0xffff ;  /* 0x0000ffffff1f7424 */ /* 0x000fe400078e00ff */
[----:B------:R-:W-:Y:S01]  /*4230*/  @!P0 IMAD.MOV.U32 R28, RZ, RZ, R30 ;  /* 0x000000ffff1c8224 */ /* 0x000fe200078e001e */
[----:B------:R-:W1:Y:S01]  /*4240*/  SHFL.BFLY PT, R20, R21, 0x4, 0x101f ;  /* 0x0c901f0015147f89 */ /* 0x000e6200000e0000 */
[----:B0-----:R-:W-:Y:S01]  /*4250*/  FADD.FTZ R18, R24, R19 ;  /* 0x0000001318127221 */ /* 0x001fe20000010000 */
[----:B------:R-:W-:-:S02]  /*4260*/  @!P0 MOV R32, R36 ;  /* 0x0000002400208202 */ /* 0x000fc40000000f00 */
[----:B------:R-:W0:Y:S01]  /*4270*/  SHFL.BFLY PT, R30, R29, 0x8, 0x101f ;  /* 0x0d101f001d1e7f89 */ /* 0x000e2200000e0000 */
[----:B------:R-:W-:Y:S01]  /*4280*/  IMAD.MOV.U32 R36, RZ, RZ, 0xffff ;  /* 0x0000ffffff247424 */ /* 0x000fe200078e00ff */
[----:B------:R-:W-:Y:S02]  /*4290*/  @!P0 MOV R38, R37 ;  /* 0x0000002500268202 */ /* 0x000fe40000000f00 */
        /* <DEDUP_REMOVED lines=8> */
[----:B-1----:R-:W-:Y:S01]  /*4320*/  FADD.FTZ R20, R21, R20 ;  /* 0x0000001415147221 */ /* 0x002fe20000010000 */
[----:B------:R-:W1:Y:S01]  /*4330*/  SHFL.BFLY PT, R47, R40, 0x8, 0x101f ;  /* 0x0d101f00282f7f89 */ /* 0x000e6200000e0000 */
[----:B------:R-:W-:Y:S01]  /*4340*/  ISETP.NE.AND P0, PT, R52, RZ, PT ;  /* 0x000000ff3400720c */ /* 0x000fe20003f05270 */
[----:B0-----:R-:W-:Y:S02]  /*4350*/  FADD.FTZ R30, R30, R29 ;  /* 0x0000001d1e1e7221 */ /* 0x001fe40000010000 */
[----:B------:R-:W0:Y:S01]  /*4360*/  SHFL.BFLY PT, R19, R20, 0x2, 0x101f ;  /* 0x0c501f0014137f89 */ /* 0x000e2200000e0000 */
        /* <DEDUP_REMOVED lines=8> */
[----:B------:R-:W-:-:S03]  /*43f0*/  IMAD.MOV.U32 R24, RZ, RZ, 0xffff ;  /* 0x0000ffffff187424 */ /* 0x000fc600078e00ff */
[----:B------:R-:W2:Y:S01]  /*4400*/  SHFL.BFLY PT, R46, R45, 0x8, 0x101f ;  /* 0x0d101f002d2e7f89 */ /* 0x000ea200000e0000 */
[----:B-1----:R-:W-:-:S03]  /*4410*/  FADD.FTZ R47, R47, R40 ;  /* 0x000000282f2f7221 */ /* 0x002fc60000010000 */
[----:B------:R-:W1:Y:S01]  /*4420*/  SHFL.BFLY PT, R24, R21, 0x2, 0x101f ;  /* 0x0c501f0015187f89 */ /* 0x000e6200000e0000 */
[----:B0-----:R-:W-:Y:S01]  /*4430*/  FADD.FTZ R19, R20, R19 ;  /* 0x0000001314137221 */ /* 0x001fe20000010000 */
[----:B------:R-:W-:Y:S01]  /*4440*/  MOV R20, 0xffff ;  /* 0x0000ffff00147802 */ /* 0x000fe20000000f00 */
[----:B---3--:R-:W-:Y:S01]  /*4450*/  FADD.FTZ R29, R30, R29 ;  /* 0x0000001d1e1d7221 */ /* 0x008fe20000010000 */
[----:B------:R-:W-:Y:S02]  /*4460*/  MOV R30, 0xffff ;  /* 0x0000ffff001e7802 */ /* 0x000fe40000000f00 */
[----:B------:R-:W0:Y:S01]  /*4470*/  SHFL.BFLY PT, R26, R19, 0x1, 0x101f ;  /* 0x0c301f00131a7f89 */ /* 0x000e2200000e0000 */
        /* <DEDUP_REMOVED lines=11> */
[----:B-1----:R-:W-:-:S03]  /*4530*/  FADD.FTZ R18, R21, R24 ;  /* 0x0000001815127221 */ /* 0x002fc60000010000 */
[----:B------:R-:W1:Y:S04]  /*4540*/  SHFL.BFLY PT, R43, R38, 0x2, 0x101f ;  /* 0x0c501f00262b7f89 */ /* 0x000e6800000e0000 */
[----:B------:R-:W1:Y:S01]  /*4550*/  SHFL.BFLY PT, R45, R46, 0x4, 0x101f ;  /* 0x0c901f002e2d7f89 */ /* 0x000e6200000e0000 */
[----:B0-----:R-:W-:-:S03]  /*4560*/  FADD.FTZ R19, R19, R26 ;  /* 0x0000001a13137221 */ /* 0x001fc60000010000 */
[----:B------:R-:W0:Y:S01]  /*4570*/  SHFL.BFLY PT, R31, R18, 0x1, 0x101f ;  /* 0x0c301f00121f7f89 */ /* 0x000e2200000e0000 */
[----:B---3--:R-:W-:Y:S01]  /*4580*/  FADD.FTZ R35, R29, R20 ;  /* 0x000000141d237221 */ /* 0x008fe20000010000 */
[----:B------:R-:W-:Y:S01]  /*4590*/  @!P0 F2FP.F16.F32.PACK_AB R24, RZ, R19 ;  /* 0x00000013ff18823e */ /* 0x000fe200000000ff */
        /* <DEDUP_REMOVED lines=10> */
[----:B-1----:R-:W-:-:S03]  /*4640*/  FADD.FTZ R43, R38, R43 ;  /* 0x0000002b262b7221 */ /* 0x002fc60000010000 */
[----:B------:R-:W1:Y:S01]  /*4650*/  SHFL.BFLY PT, R42, R41, 0x1, 0x101f ;  /* 0x0c301f00292a7f89 */ /* 0x000e6200000e0000 */
[----:B------:R-:W1:Y:S01]  /*4660*/  @!P0 LDC.64 R32, c[0x0][0x218] ;  /* 0x00008600ff208b82 */ /* 0x000e620000000a00 */
[----:B------:R-:W-:Y:S01]  /*4670*/  FADD.FTZ R38, R46, R45 ;  /* 0x0000002d2e267221 */ /* 0x000fe20000010000 */
[----:B------:R-:W-:Y:S01]  /*4680*/  IMAD.MOV.U32 R45, RZ, RZ, 0xffff ;  /* 0x0000ffffff2d7424 */ /* 0x000fe200078e00ff */
[----:B------:R-:W1:Y:S01]  /*4690*/  SHFL.BFLY PT, R44, R43, 0x1, 0x101f ;  /* 0x0c301f002b2c7f89 */ /* 0x000e6200000e0000 */
[----:B0-----:R-:W-:-:S04]  /*46a0*/  FADD.FTZ R40, R18, R31 ;  /* 0x0000001f12287221 */ /* 0x001fc80000010000 */
[----:B------:R-:W0:Y:S01]  /*46b0*/  @!P0 LDC.64 R30, c[0x0][0x220] ;  /* 0x00008800ff1e8b82 */ /* 0x000e220000000a00 */
[----:B------:R-:W0:Y:S01]  /*46c0*/  SHFL.BFLY PT, R45, R38, 0x2, 0x101f ;  /* 0x0c501f00262d7f89 */ /* 0x000e2200000e0000 */
[----:B------:R-:W-:Y:S01]  /*46d0*/  @!P0 F2FP.F16.F32.PACK_AB R40, RZ, R40 ;  /* 0x00000028ff28823e */ /* 0x000fe200000000ff */
[----:B---3--:R-:W-:-:S04]  /*46e0*/  @!P0 IMAD.WIDE R20, R39, 0x2, R20 ;  /* 0x0000000227148825 */ /* 0x008fc800078e0214 */
[----:B----4-:R-:W-:Y:S01]  /*46f0*/  FADD.FTZ R24, R35, R36 ;  /* 0x0000002423187221 */ /* 0x010fe20000010000 */
[----:B--2---:R-:W-:Y:S01]  /*4700*/  FADD.FTZ R47, R47, R50 ;  /* 0x000000322f2f7221 */ /* 0x004fe20000010000 */
[----:B------:R-:W2:Y:S01]  /*4710*/  @!P0 LDC.64 R26, c[0x0][0x218] ;  /* 0x00008600ff1a8b82 */ /* 0x000ea20000000a00 */
[----:B------:R-:W-:Y:S02]  /*4720*/  @!P0 IMAD.WIDE R28, R39, 0x2, R28 ;  /* 0x00000002271c8825 */ /* 0x000fe400078e021c */
[----:B------:R-:W-:Y:S02]  /*4730*/  @!P0 F2FP.F16.F32.PACK_AB R24, RZ, R24 ;  /* 0x00000018ff18823e */ /* 0x000fe400000000ff */
[----:B-----5:R-:W-:Y:S01]  /*4740*/  FADD.FTZ R34, R34, R37 ;  /* 0x0000002522227221 */ /* 0x020fe20000010000 */
[----:B------:R3:W-:Y:S01]  /*4750*/  @!P0 STG.E.U16 desc[UR8][R28.64], R22 ;  /* 0x000000161c008986 */ /* 0x0007e2000c101508 */
[----:B-1----:R-:W-:Y:S01]  /*4760*/  FADD.FTZ R41, R41, R42 ;  /* 0x0000002a29297221 */ /* 0x002fe20000010000 */
[----:B------:R-:W1:Y:S01]  /*4770*/  @!P0 LDC.64 R18, c[0x0][0x220] ;  /* 0x00008800ff128b82 */ /* 0x000e620000000a00 */
[----:B------:R-:W-:Y:S01]  /*4780*/  @!P0 IMAD.WIDE R32, R39, 0x2, R32 ;  /* 0x0000000227208825 */ /* 0x000fe200078e0220 */
[----:B------:R4:W-:Y:S03]  /*4790*/  @!P0 STG.E.U16 desc[UR8][R20.64], R40 ;  /* 0x0000002814008986 */ /* 0x0009e6000c101508 */
[----:B------:R-:W-:Y:S01]  /*47a0*/  FADD.FTZ R43, R43, R44 ;  /* 0x0000002c2b2b7221 */ /* 0x000fe20000010000 */
[----:B------:R-:W-:Y:S01]  /*47b0*/  @!P0 F2FP.F16.F32.PACK_AB R16, RZ, R41 ;  /* 0x00000029ff10823e */ /* 0x000fe200000000ff */
[----:B0-----:R-:W-:-:S04]  /*47c0*/  @!P0 IMAD.WIDE R30, R39, 0x2, R30 ;  /* 0x00000002271e8825 */ /* 0x001fc800078e021e */
[----:B------:R-:W-:Y:S01]  /*47d0*/  FADD.FTZ R38, R38, R45 ;  /* 0x0000002d26267221 */ /* 0x000fe20000010000 */
[----:B---3--:R-:W-:Y:S02]  /*47e0*/  PRMT R22, R24, 0x7610, R22 ;  /* 0x0000761018167816 */ /* 0x008fe40000000016 */
[----:B------:R-:W-:Y:S02]  /*47f0*/  @!P0 F2FP.F16.F32.PACK_AB R29, RZ, R43 ;  /* 0x0000002bff1d823e */ /* 0x000fe400000000ff */
[----:B----4-:R-:W-:Y:S01]  /*4800*/  MOV R20, 0xffff ;  /* 0x0000ffff00147802 */ /* 0x010fe20000000f00 */
[----:B------:R-:W-:Y:S01]  /*4810*/  SHFL.BFLY PT, R24, R38, 0x1, 0x101f ;  /* 0x0c301f0026187f89 */ /* 0x000fe200000e0000 */
[----:B------:R-:W-:Y:S01]  /*4820*/  @!P0 F2FP.F16.F32.PACK_AB R21, RZ, R34 ;  /* 0x00000022ff15823e */ /* 0x000fe200000000ff */
[----:B--2---:R-:W-:-:S03]  /*4830*/  @!P0 IMAD.WIDE R26, R39, 0x2, R26 ;  /* 0x00000002271a8825 */ /* 0x004fc600078e021a */
[----:B------:R-:W0:Y:S01]  /*4840*/  SHFL.BFLY PT, R20, R47, 0x1, 0x101f ;  /* 0x0c301f002f147f89 */ /* 0x000e2200000e0000 */
[----:B-1----:R-:W-:-:S03]  /*4850*/  @!P0 IMAD.WIDE R18, R39, 0x2, R18 ;  /* 0x0000000227128825 */ /* 0x002fc600078e0212 */
[----:B------:R1:W-:Y:S04]  /*4860*/  @!P0 STG.E.U16 desc[UR8][R32.64+0x28], R21 ;  /* 0x0000281520008986 */ /* 0x0003e8000c101508 */
[----:B------:R1:W-:Y:S04]  /*4870*/  @!P0 STG.E.U16 desc[UR8][R30.64+0x28], R22 ;  /* 0x000028161e008986 */ /* 0x0003e8000c101508 */
[----:B------:R1:W-:Y:S04]  /*4880*/  @!P0 STG.E.U16 desc[UR8][R26.64+0x50], R16 ;  /* 0x000050101a008986 */ /* 0x0003e8000c101508 */
[----:B------:R1:W-:Y:S01]  /*4890*/  @!P0 STG.E.U16 desc[UR8][R18.64+0x50], R29 ;  /* 0x0000501d12008986 */ /* 0x0003e2000c101508 */
[----:B0-----:R-:W-:-:S07]  /*48a0*/  FADD.FTZ R47, R47, R20 ;  /* 0x000000142f2f7221 */ /* 0x001fce0000010000 */
.L_x_1932:
        /* <DEDUP_REMOVED lines=9> */
.L_x_1862:
[----:B------:R-:W-:Y:S05]  /*4940*/  WARPSYNC.ALL ;  /* 0x0000000000007948 */ /* 0x000fea0003800000 */
[----:B-1234-:R-:W-:Y:S01]  /*4950*/  HFMA2.MMA R19, -RZ, RZ, 0, 1.9073486328125e-05 ;  /* 0x00000140ff137435 */ /* 0x01efe200000001ff */
[----:B------:R-:W-:Y:S01]  /*4960*/  VIADD R10, R10, 0x800 ;  /* 0x000008000a0a7836 */ /* 0x000fe20000000000 */
[----:B------:R-:W-:Y:S08]  /*4970*/  BAR.SYNC.DEFER_BLOCKING 0x0 ;  /* 0x0000000000007b1d */ /* 0x000ff00000010000 */
[----:B------:R-:W-:-:S05]  /*4980*/  IMAD R19, R0, R19, 0x140 ;  /* 0x0000014000137424 */ /* 0x000fca00078e0213 */
[----:B------:R-:W-:-:S13]  /*4990*/  ISETP.GE.AND P0, PT, R10, R19, PT ;  /* 0x000000130a00720c */ /* 0x000fda0003f06270 */
[----:B------:R-:W-:Y:S05]  /*49a0*/  @!P0 BRA `(.L_x_1869) ;  /* 0xffffffe000648947 */ /* 0x000fea000383ffff */
[----:B------:R-:W-:Y:S05]  /*49b0*/  EXIT ;  /* 0x000000000000794d */ /* 0x000fea0003800000 */
.L_x_1865:
[----:B------:R-:W-:Y:S01]  /*49c0*/  HFMA2.MMA R22, -RZ, RZ, 0, 4.76837158203125e-07 ;  /* 0x00000008ff167435 */ /* 0x000fe200000001ff */
[----:B-1----:R-:W-:Y:S01]  /*49d0*/  MOV R25, R18 ;  /* 0x0000001200197202 */ /* 0x002fe20000000f00 */
[----:B0-----:R-:W-:Y:S01]  /*49e0*/  IMAD.MOV.U32 R16, RZ, RZ, 0xffff ;  /* 0x0000ffffff107424 */ /* 0x001fe200078e00ff */
[----:B------:R-:W-:-:S08]  /*49f0*/  MOV R23, 0x101f ;  /* 0x0000101f00177802 */ /* 0x000fd00000000f00 */
[----:B--2---:R-:W-:Y:S05]  /*4a00*/  WARPSYNC.COLLECTIVE R16, `(.L_x_1870) ;  /* 0x0000000010087348 */ /* 0x004fea0003c00000 */
[----:B------:R0:W1:Y:S02]  /*4a10*/  SHFL.BFLY P2, R24, R25, R22, R23 ;  /* 0x0c00001619187389 */ /* 0x0000640000040017 */
[----:B012---:R-:W-:Y:S01]  /*4a20*/  ENDCOLLECTIVE ;  /* 0x000000000000791b */ /* 0x007fe20003800000 */
.L_x_1870:
[----:B------:R-:W-:Y:S02]  /*4a30*/  MOV R25, R19 ;  /* 0x0000001300197202 */ /* 0x000fe40000000f00 */
[----:B------:R-:W-:-:S07]  /*4a40*/  MOV R21, R24 ;  /* 0x0000001800157202 */ /* 0x000fce0000000f00 */
[----:B------:R-:W-:Y:S05]  /*4a50*/  WARPSYNC.COLLECTIVE R16, `(.L_x_1871) ;  /* 0x0000000010087348 */ /* 0x000fea0003c00000 */
[----:B------:R0:W1:Y:S02]  /*4a60*/  SHFL.BFLY P2, R24, R25, R22, R23 ;  /* 0x0c00001619187389 */ /* 0x0000640000040017 */
[----:B01----:R-:W-:Y:S01]  /*4a70*/  ENDCOLLECTIVE ;  /* 0x000000000000791b */ /* 0x003fe20003800000 */
.L_x_1871:
[----:B------:R-:W-:Y:S01]  /*4a80*/  FADD.FTZ R21, R21, R18 ;  /* 0x0000001215157221 */ /* 0x000fe20000010000 */
[----:B------:R-:W-:-:S03]  /*4a90*/  HFMA2.MMA R22, -RZ, RZ, 0, 2.384185791015625e-07 ;  /* 0x00000004ff167435 */ /* 0x000fc600000001ff */
[----:B------:R-:W-:Y:S01]  /*4aa0*/  IMAD.MOV.U32 R25, RZ, RZ, R21 ;  /* 0x000000ffff197224 */ /* 0x000fe200078e0015 */
[----:B------:R-:W-:-:S07]  /*4ab0*/  MOV R20, R24 ;  /* 0x0000001800147202 */ /* 0x000fce0000000f00 */
[----:B------:R-:W-:Y:S05]  /*4ac0*/  WARPSYNC.COLLECTIVE R16, `(.L_x_1872) ;  /* 0x0000000010087348 */ /* 0x000fea0003c00000 */
[----:B------:R0:W1:Y:S02]  /*4ad0*/  SHFL.BFLY P2, R24, R25, R22, R23 ;  /* 0x0c00001619187389 */ /* 0x0000640000040017 */
[----:B01----:R-:W-:Y:S01]  /*4ae0*/  ENDCOLLECTIVE ;  /* 0x000000000000791b */ /* 0x003fe20003800000 */
.L_x_1872:
[----:B------:R-:W-:-:S05]  /*4af0*/  FADD.FTZ R20, R20, R19 ;  /* 0x0000001314147221 */ /* 0x000fca0000010000 */
[----:B------:R-:W-:Y:S02]  /*4b00*/  MOV R25, R20 ;  /* 0x0000001400197202 */ /* 0x000fe40000000f00 */
[----:B------:R-:W-:-:S07]  /*4b10*/  MOV R26, R24 ;  /* 0x00000018001a7202 */ /* 0x000fce0000000f00 */
[----:B------:R-:W-:Y:S05]  /*4b20*/  WARPSYNC.COLLECTIVE R16, `(.L_x_1873) ;  /* 0x0000000010087348 */ /* 0x000fea0003c00000 */
[----:B------:R0:W1:Y:S02]  /*4b30*/  SHFL.BFLY P2, R24, R25, R22, R23 ;  /* 0x0c00001619187389 */ /* 0x0000640000040017 */
[----:B01----:R-:W-:Y:S01]  /*4b40*/  ENDCOLLECTIVE ;  /* 0x000000000000791b */ /* 0x003fe20003800000 */
.L_x_1873:
[----:B------:R-:W-:Y:S01]  /*4b50*/  FADD.FTZ R26, R21, R26 ;  /* 0x0000001a151a7221 */ /* 0x000fe20000010000 */
[----:B------:R-:W-:-:S04]  /*4b60*/  HFMA2.MMA R22, -RZ, RZ, 0, 1.1920928955078125e-07 ;  /* 0x00000002ff167435 */ /* 0x000fc800000001ff */
[----:B------:R-:W-:Y:S01]  /*4b70*/  MOV R25, R26 ;  /* 0x0000001a00197202 */ /* 0x000fe20000000f00 */
[----:B------:R-:W-:-:S07]  /*4b80*/  IMAD.MOV.U32 R27, RZ, RZ, R24 ;  /* 0x000000ffff1b7224 */ /* 0x000fce00078e0018 */
[----:B------:R-:W-:Y:S05]  /*4b90*/  WARPSYNC.COLLECTIVE R16, `(.L_x_1874) ;  /* 0x0000000010087348 */ /* 0x000fea0003c00000 */
[----:B------:R0:W1:Y:S02]  /*4ba0*/  SHFL.BFLY P2, R24, R25, R22, R23 ;  /* 0x0c00001619187389 */ /* 0x0000640000040017 */
[----:B01----:R-:W-:Y:S01]  /*4bb0*/  ENDCOLLECTIVE ;  /* 0x000000000000791b */ /* 0x003fe20003800000 */
.L_x_1874:
[----:B------:R-:W-:-:S04]  /*4bc0*/  FADD.FTZ R27, R20, R27 ;  /* 0x0000001b141b7221 */ /* 0x000fc80000010000 */
[----:B------:R-:W-:Y:S01]  /*4bd0*/  IMAD.MOV.U32 R25, RZ, RZ, R27 ;  /* 0x000000ffff197224 */ /* 0x000fe200078e001b */
[----:B------:R-:W-:-:S07]  /*4be0*/  MOV R29, R24 ;  /* 0x00000018001d7202 */ /* 0x000fce0000000f00 */
[----:B------:R-:W-:Y:S05]  /*4bf0*/  WARPSYNC.COLLECTIVE R16, `(.L_x_1875) ;  /* 0x0000000010087348 */ /* 0x000fea0003c00000 */
[----:B------:R0:W1:Y:S02]  /*4c00*/  SHFL.BFLY P2, R24, R25, R22, R23 ;  /* 0x0c00001619187389 */ /* 0x0000640000040017 */
[----:B01----:R-:W-:Y:S01]  /*4c10*/  ENDCOLLECTIVE ;  /* 0x000000000000791b */ /* 0x003fe20003800000 */
.L_x_1875:
[----:B------:R-:W-:Y:S01]  /*4c20*/  FADD.FTZ R29, R26, R29 ;  /* 0x0000001d1a1d7221 */ /* 0x000fe20000010000 */
[----:B------:R-:W-:-:S04]  /*4c30*/  HFMA2.MMA R22, -RZ, RZ, 0, 5.9604644775390625e-08 ;  /* 0x00000001ff167435 */ /* 0x000fc800000001ff */
[----:B------:R-:W-:Y:S02]  /*4c40*/  MOV R25, R29 ;  /* 0x0000001d00197202 */ /* 0x000fe40000000f00 */
[----:B------:R-:W-:-:S07]  /*4c50*/  MOV R18, R24 ;  /* 0x0000001800127202 */ /* 0x000fce0000000f00 */
[----:B------:R-:W-:Y:S05]  /*4c60*/  WARPSYNC.COLLECTIVE R16, `(.L_x_1876) ;  /* 0x0000000010087348 */ /* 0x000fea0003c00000 */
[----:B------:R0:W1:Y:S02]  /*4c70*/  SHFL.BFLY P2, R24, R25, R22, R23 ;  /* 0x0c00001619187389 */ /* 0x0000640000040017 */
[----:B01----:R-:W-:Y:S01]  /*4c80*/  ENDCOLLECTIVE ;  /* 0x000000000000791b */ /* 0x003fe20003800000 */
.L_x_1876:
[----:B------:R-:W-:-:S05]  /*4c90*/  FADD.FTZ R28, R27, R18 ;  /* 0x000000121b1c7221 */ /* 0x000fca0000010000 */
[----:B------:R-:W-:Y:S01]  /*4ca0*/  MOV R25, R28 ;  /* 0x0000001c00197202 */ /* 0x000fe20000000f00 */
[----:B------:R-:W-:-:S07]  /*4cb0*/  IMAD.MOV.U32 R30, RZ, RZ, R24 ;  /* 0x000000ffff1e7224 */ /* 0x000fce00078e0018 */
[----:B------:R-:W-:Y:S05]  /*4cc0*/  WARPSYNC.COLLECTIVE R16, `(.L_x_1877) ;  /* 0x0000000010087348 */ /* 0x000fea0003c00000 */
[----:B------:R0:W1:Y:S02]  /*4cd0*/  SHFL.BFLY P2, R24, R25, R22, R23 ;  /* 0x0c00001619187389 */ /* 0x0000640000040017 */
[----:B01----:R-:W-:Y:S01]  /*4ce0*/  ENDCOLLECTIVE ;  /* 0x000000000000791b */ /* 0x003fe20003800000 */
.L_x_1877:
[----:B------:R-:W-:Y:S01]  /*4cf0*/  FADD.FTZ R30, R29, R30 ;  /* 0x0000001e1d1e7221 */ /* 0x000fe20000010000 */
[----:B------:R-:W-:Y:S06]  /*4d00*/  BRA `(.L_x_1878) ;  /* 0xffffffec00107947 */ /* 0x000fec000383ffff */
.L_x_1866:
[----:B------:R-:W-:Y:S01]  /*4d10*/  HFMA2.MMA R22, -RZ, RZ, 0, 4.76837158203125e-07 ;  /* 0x00000008ff167435 */ /* 0x000fe200000001ff */
[----:B------:R-:W-:Y:S01]  /*4d20*/  BSSY B1, `(.L_x_1879) ;  /* 0x0000007000017945 */ /* 0x000fe20003800000 */
[----:B-1----:R-:W-:Y:S01]  /*4d30*/  MOV R25, R26 ;  /* 0x0000001a00197202 */ /* 0x002fe20000000f00 */
[----:B------:R-:W-:Y:S01]  /*4d40*/  IMAD.MOV.U32 R23, RZ, RZ, 0x101f ;  /* 0x0000101fff177424 */ /* 0x000fe200078e00ff */
[----:B0-----:R-:W-:-:S07]  /*4d50*/  MOV R16, 0xffff ;  /* 0x0000ffff00107802 */ /* 0x001fce0000000f00 */
[----:B--2---:R-:W-:Y:S05]  /*4d60*/  WARPSYNC.COLLECTIVE R16, `(.L_x_1880) ;  /* 0x0000000010087348 */ /* 0x004fea0003c00000 */
[----:B------:R0:W1:Y:S02]  /*4d70*/  SHFL.BFLY P2, R24, R25, R22, R23 ;  /* 0x0c00001619187389 */ /* 0x0000640000040017 */
[----:B012---:R-:W-:Y:S01]  /*4d80*/  ENDCOLLECTIVE ;  /* 0x000000000000791b */ /* 0x007fe20003800000 */
.L_x_1880:
[----:B------:R-:W-:Y:S05]  /*4d90*/  BSYNC B1 ;  /* 0x0000000000017941 */ /* 0x000fea0003800000 */
.L_x_1879:
        /* <DEDUP_REMOVED lines=8> */
.L_x_1881:
[----:B------:R-:W-:Y:S01]  /*4e20*/  FADD.FTZ R29, R29, R26 ;  /* 0x0000001a1d1d7221 */ /* 0x000fe20000010000 */
[----:B------:R-:W-:-:S03]  /*4e30*/  HFMA2.MMA R22, -RZ, RZ, 0, 2.384185791015625e-07 ;  /* 0x00000004ff167435 */ /* 0x000fc600000001ff */
[----:B------:R-:W-:Y:S01]  /*4e40*/  IMAD.MOV.U32 R25, RZ, RZ, R29 ;  /* 0x000000ffff197224 */ /* 0x000fe200078e001d */
[----:B------:R-:W-:-:S07]  /*4e50*/  MOV R28, R24 ;  /* 0x00000018001c7202 */ /* 0x000fce0000000f00 */
[----:B------:R-:W-:Y:S05]  /*4e60*/  WARPSYNC.COLLECTIVE R16, `(.L_x_1882) ;  /* 0x0000000010087348 */ /* 0x000fea0003c00000 */
[----:B------:R0:W1:Y:S02]  /*4e70*/  SHFL.BFLY P2, R24, R25, R22, R23 ;  /* 0x0c00001619187389 */ /* 0x0000640000040017 */
[----:B01----:R-:W-:Y:S01]  /*4e80*/  ENDCOLLECTIVE ;  /* 0x000000000000791b */ /* 0x003fe20003800000 */
.L_x_1882:
[----:B------:R-:W-:-:S05]  /*4e90*/  FADD.FTZ R28, R28, R27 ;  /* 0x0000001b1c1c7221 */ /* 0x000fca0000010000 */
[----:B------:R-:W-:Y:S02]  /*4ea0*/  MOV R25, R28 ;  /* 0x0000001c00197202 */ /* 0x000fe40000000f00 */
[----:B------:R-:W-:-:S07]  /*4eb0*/  MOV R30, R24 ;  /* 0x00000018001e7202 */ /* 0x000fce0000000f00 */
[----:B------:R-:W-:Y:S05]  /*4ec0*/  WARPSYNC.COLLECTIVE R16, `(.L_x_1883) ;  /* 0x0000000010087348 */ /* 0x000fea0003c00000 */
[----:B------:R0:W1:Y:S02]  /*4ed0*/  SHFL.BFLY P2, R24, R25, R22, R23 ;  /* 0x0c00001619187389 */ /* 0x0000640000040017 */
[----:B01----:R-:W-:Y:S01]  /*4ee0*/  ENDCOLLECTIVE ;  /* 0x000000000000791b */ /* 0x003fe20003800000 */
.L_x_1883:
[----:B------:R-:W-:Y:S01]  /*4ef0*/  FADD.FTZ R30, R29, R30 ;  /* 0x0000001e1d1e7221 */ /* 0x000fe20000010000 */
[----:B------:R-:W-:-:S04]  /*4f00*/  HFMA2.MMA R22, -RZ, RZ, 0, 1.1920928955078125e-07 ;  /* 0x00000002ff167435 */ /* 0x000fc800000001ff */
[----:B------:R-:W-:Y:S01]  /*4f10*/  MOV R25, R30 ;  /* 0x0000001e00197202 */ /* 0x000fe20000000f00 */
[----:B------:R-:W-:-:S07]  /*4f20*/  IMAD.MOV.U32 R31, RZ, RZ, R24 ;  /* 0x000000ffff1f7224 */ /* 0x000fce00078e0018 */
[----:B------:R-:W-:Y:S05]  /*4f30*/  WARPSYNC.COLLECTIVE R16, `(.L_x_1884) ;  /* 0x0000000010087348 */ /* 0x000fea0003c00000 */
[----:B------:R0:W1:Y:S02]  /*4f40*/  SHFL.BFLY P2, R24, R25, R22, R23 ;  /* 0x0c00001619187389 */ /* 0x0000640000040017 */
[----:B01----:R-:W-:Y:S01]  /*4f50*/  ENDCOLLECTIVE ;  /* 0x000000000000791b */ /* 0x003fe20003800000 */
.L_x_1884:
[----:B------:R-:W-:-:S04]  /*4f60*/  FADD.FTZ R31, R28, R31 ;  /* 0x0000001f1c1f7221 */ /* 0x000fc80000010000 */
[----:B------:R-:W-:Y:S01]  /*4f70*/  IMAD.MOV.U32 R25, RZ, RZ, R31 ;  /* 0x000000ffff197224 */ /* 0x000fe200078e001f */
[----:B------:R-:W-:-:S07]  /*4f80*/  MOV R33, R24 ;  /* 0x0000001800217202 */ /* 0x000fce0000000f00 */
[----:B------:R-:W-:Y:S05]  /*4f90*/  WARPSYNC.COLLECTIVE R16, `(.L_x_1885) ;  /* 0x0000000010087348 */ /* 0x000fea0003c00000 */
[----:B------:R0:W1:Y:S02]  /*4fa0*/  SHFL.BFLY P2, R24, R25, R22, R23 ;  /* 0x0c00001619187389 */ /* 0x0000640000040017 */
[----:B01----:R-:W-:Y:S01]  /*4fb0*/  ENDCOLLECTIVE ;  /* 0x000000000000791b */ /* 0x003fe20003800000 */
.L_x_1885:
[----:B------:R-:W-:Y:S01]  /*4fc0*/  FADD.FTZ R33, R30, R33 ;  /* 0x000000211e217221 */ /* 0x000fe20000010000 */
[----:B------:R-:W-:-:S04]  /*4fd0*/  HFMA2.MMA R22, -RZ, RZ, 0, 5.9604644775390625e-08 ;  /* 0x00000001ff167435 */ /* 0x000fc800000001ff */
[----:B------:R-:W-:Y:S02]  /*4fe0*/  MOV R25, R33 ;  /* 0x0000002100197202 */ /* 0x000fe40000000f00 */
[----:B------:R-:W-:-:S07]  /*4ff0*/  MOV R26, R24 ;  /* 0x00000018001a7202 */ /* 0x000fce0000000f00 */
[----:B------:R-:W-:Y:S05]  /*5000*/  WARPSYNC.COLLECTIVE R16, `(.L_x_1886) ;  /* 0x0000000010087348 */ /* 0x000fea0003c00000 */
[----:B------:R0:W1:Y:S02]  /*5010*/  SHFL.BFLY P2, R24, R25, R22, R23 ;  /* 0x0c00001619187389 */ /* 0x0000640000040017 */
[----:B01----:R-:W-:Y:S01]  /*5020*/  ENDCOLLECTIVE ;  /* 0x000000000000791b */ /* 0x003fe20003800000 */
.L_x_1886:
[----:B------:R-:W-:-:S05]  /*5030*/  FADD.FTZ R26, R31, R26 ;  /* 0x0000001a1f1a7221 */ /* 0x000fca0000010000 */
[----:B------:R-:W-:Y:S01]  /*5040*/  MOV R25, R26 ;  /* 0x0000001a00197202 */ /* 0x000fe20000000f00 */
[----:B------:R-:W-:-:S07]  /*5050*/  IMAD.MOV.U32 R32, RZ, RZ, R24 ;  /* 0x000000ffff207224 */ /* 0x000fce00078e0018 */
[----:B------:R-:W-:Y:S05]  /*5060*/  WARPSYNC.COLLECTIVE R16, `(.L_x_1887) ;  /* 0x0000000010087348 */ /* 0x000fea0003c00000 */
[----:B------:R0:W1:Y:S02]  /*5070*/  SHFL.BFLY P2, R24, R25, R22, R23 ;  /* 0x0c00001619187389 */ /* 0x0000640000040017 */
[----:B01----:R-:W-:Y:S01]  /*5080*/  ENDCOLLECTIVE ;  /* 0x000000000000791b */ /* 0x003fe20003800000 */
.L_x_1887:
[----:B------:R-:W-:Y:S01]  /*5090*/  FADD.FTZ R32, R33, R32 ;  /* 0x0000002021207221 */ /* 0x000fe20000010000 */
[----:B------:R-:W-:Y:S06]  /*50a0*/  BRA `(.L_x_1888) ;  /* 0xffffffe800d87947 */ /* 0x000fec000383ffff */
.L_x_1867:
        /* <DEDUP_REMOVED lines=8> */
.L_x_1890:
[----:B------:R-:W-:Y:S05]  /*5130*/  BSYNC B1 ;  /* 0x0000000000017941 */ /* 0x000fea0003800000 */
.L_x_1889:
        /* <DEDUP_REMOVED lines=8> */
.L_x_1891:
[----:B------:R-:W-:Y:S01]  /*51c0*/  FADD.FTZ R29, R29, R26 ;  /* 0x0000001a1d1d7221 */ /* 0x000fe20000010000 */
[----:B------:R-:W-:-:S03]  /*51d0*/  HFMA2.MMA R22, -RZ, RZ, 0, 2.384185791015625e-07 ;  /* 0x00000004ff167435 */ /* 0x000fc600000001ff */
[----:B------:R-:W-:Y:S01]  /*51e0*/  IMAD.MOV.U32 R25, RZ, RZ, R29 ;  /* 0x000000ffff197224 */ /* 0x000fe200078e001d */
[----:B------:R-:W-:-:S07]  /*51f0*/  MOV R28, R24 ;  /* 0x00000018001c7202 */ /* 0x000fce0000000f00 */
[----:B------:R-:W-:Y:S05]  /*5200*/  WARPSYNC.COLLECTIVE R16, `(.L_x_1892) ;  /* 0x0000000010087348 */ /* 0x000fea0003c00000 */
[----:B------:R0:W1:Y:S02]  /*5210*/  SHFL.BFLY P2, R24, R25, R22, R23 ;  /* 0x0c00001619187389 */ /* 0x0000640000040017 */
[----:B01----:R-:W-:Y:S01]  /*5220*/  ENDCOLLECTIVE ;  /* 0x000000000000791b */ /* 0x003fe20003800000 */
.L_x_1892:
[----:B------:R-:W-:-:S05]  /*5230*/  FADD.FTZ R28, R28, R27 ;  /* 0x0000001b1c1c7221 */ /* 0x000fca0000010000 */
[----:B------:R-:W-:Y:S02]  /*5240*/  MOV R25, R28 ;  /* 0x0000001c00197202 */ /* 0x000fe40000000f00 */
[----:B------:R-:W-:-:S07]  /*5250*/  MOV R30, R24 ;  /* 0x00000018001e7202 */ /* 0x000fce0000000f00 */
[----:B------:R-:W-:Y:S05]  /*5260*/  WARPSYNC.COLLECTIVE R16, `(.L_x_1893) ;  /* 0x0000000010087348 */ /* 0x000fea0003c00000 */
[----:B------:R0:W1:Y:S02]  /*5270*/  SHFL.BFLY P2, R24, R25, R22, R23 ;  /* 0x0c00001619187389 */ /* 0x0000640000040017 */
[----:B01----:R-:W-:Y:S01]  /*5280*/  ENDCOLLECTIVE ;  /* 0x000000000000791b */ /* 0x003fe20003800000 */
.L_x_1893:
[----:B------:R-:W-:Y:S01]  /*5290*/  FADD.FTZ R30, R29, R30 ;  /* 0x0000001e1d1e7221 */ /* 0x000fe20000010000 */
[----:B------:R-:W-:-:S04]  /*52a0*/  HFMA2.MMA R22, -RZ, RZ, 0, 1.1920928955078125e-07 ;  /* 0x00000002ff167435 */ /* 0x000fc800000001ff */
[----:B------:R-:W-:Y:S01]  /*52b0*/  MOV R25, R30 ;  /* 0x0000001e00197202 */ /* 0x000fe20000000f00 */
[----:B------:R-:W-:-:S07]  /*52c0*/  IMAD.MOV.U32 R31, RZ, RZ, R24 ;  /* 0x000000ffff1f7224 */ /* 0x000fce00078e0018 */
[----:B------:R-:W-:Y:S05]  /*52d0*/  WARPSYNC.COLLECTIVE R16, `(.L_x_1894) ;  /* 0x0000000010087348 */ /* 0x000fea0003c00000 */
[----:B------:R0:W1:Y:S02]  /*52e0*/  SHFL.BFLY P2, R24, R25, R22, R23 ;  /* 0x0c00001619187389 */ /* 0x0000640000040017 */
[----:B01----:R-:W-:Y:S01]  /*52f0*/  ENDCOLLECTIVE ;  /* 0x000000000000791b */ /* 0x003fe20003800000 */
.L_x_1894:
[----:B------:R-:W-:-:S04]  /*5300*/  FADD.FTZ R31, R28, R31 ;  /* 0x0000001f1c1f7221 */ /* 0x000fc80000010000 */
[----:B------:R-:W-:Y:S01]  /*5310*/  IMAD.MOV.U32 R25, RZ, RZ, R31 ;  /* 0x000000ffff197224 */ /* 0x000fe200078e001f */
[----:B------:R-:W-:-:S07]  /*5320*/  MOV R33, R24 ;  /* 0x0000001800217202 */ /* 0x000fce0000000f00 */
[----:B------:R-:W-:Y:S05]  /*5330*/  WARPSYNC.COLLECTIVE R16, `(.L_x_1895) ;  /* 0x0000000010087348 */ /* 0x000fea0003c00000 */
[----:B------:R0:W1:Y:S02]  /*5340*/  SHFL.BFLY P2, R24, R25, R22, R23 ;  /* 0x0c00001619187389 */ /* 0x0000640000040017 */
[----:B01----:R-:W-:Y:S01]  /*5350*/  ENDCOLLECTIVE ;  /* 0x000000000000791b */ /* 0x003fe20003800000 */
.L_x_1895:
[----:B------:R-:W-:Y:S01]  /*5360*/  FADD.FTZ R33, R30, R33 ;  /* 0x000000211e217221 */ /* 0x000fe20000010000 */
[----:B------:R-:W-:-:S04]  /*5370*/  HFMA2.MMA R22, -RZ, RZ, 0, 5.9604644775390625e-08 ;  /* 0x00000001ff167435 */ /* 0x000fc800000001ff */
[----:B------:R-:W-:Y:S02]  /*5380*/  MOV R25, R33 ;  /* 0x0000002100197202 */ /* 0x000fe40000000f00 */
[----:B------:R-:W-:-:S07]  /*5390*/  MOV R26, R24 ;  /* 0x00000018001a7202 */ /* 0x000fce0000000f00 */
[----:B------:R-:W-:Y:S05]  /*53a0*/  WARPSYNC.COLLECTIVE R16, `(.L_x_1896) ;  /* 0x0000000010087348 */ /* 0x000fea0003c00000 */
[----:B------:R0:W1:Y:S02]  /*53b0*/  SHFL.BFLY P2, R24, R25, R22, R23 ;  /* 0x0c00001619187389 */ /* 0x0000640000040017 */
[----:B01----:R-:W-:Y:S01]  /*53c0*/  ENDCOLLECTIVE ;  /* 0x000000000000791b */ /* 0x003fe20003800000 */
.L_x_1896:
[----:B------:R-:W-:-:S05]  /*53d0*/  FADD.FTZ R26, R31, R26 ;  /* 0x0000001a1f1a7221 */ /* 0x000fca0000010000 */
[----:B------:R-:W-:Y:S01]  /*53e0*/  MOV R25, R26 ;  /* 0x0000001a00197202 */ /* 0x000fe20000000f00 */
[----:B------:R-:W-:-:S07]  /*53f0*/  IMAD.MOV.U32 R32, RZ, RZ, R24 ;  /* 0x000000ffff207224 */ /* 0x000fce00078e0018 */
[----:B------:R-:W-:Y:S05]  /*5400*/  WARPSYNC.COLLECTIVE R16, `(.L_x_1897) ;  /* 0x0000000010087348 */ /* 0x000fea0003c00000 */
[----:B------:R0:W1:Y:S02]  /*5410*/  SHFL.BFLY P2, R24, R25, R22, R23 ;  /* 0x0c00001619187389 */ /* 0x0000640000040017 */
[----:B01----:R-:W-:Y:S01]  /*5420*/  ENDCOLLECTIVE ;  /* 0x000000000000791b */ /* 0x003fe20003800000 */
.L_x_1897:
[----:B------:R-:W-:Y:S01]  /*5430*/  FADD.FTZ R32, R33, R32 ;  /* 0x0000002021207221 */ /* 0x000fe20000010000 */
[----:B------:R-:W-:Y:S06]  /*5440*/  BRA `(.L_x_1898) ;  /* 0xffffffe800887947 */ /* 0x000fec000383ffff */
.L_x_1868:
        /* <DEDUP_REMOVED lines=8> */
.L_x_1900:
[----:B------:R-:W-:Y:S05]  /*54d0*/  BSYNC B0 ;  /* 0x0000000000007941 */ /* 0x000fea0003800000 */
.L_x_1899:
[----:B------:R-:W-:Y:S01]  /*54e0*/  HFMA2.MMA R23, -RZ, RZ, 0, 0.000503063201904296875 ;  /* 0x0000101fff177435 */ /* 0x000fe200000001ff */
        /* <DEDUP_REMOVED lines=10> */
.L_x_1901:
[----:B------:R-:W-:Y:S01]  /*5590*/  @!P0 LEA R31, R52, UR4, 0x7 ;  /* 0x00000004341f8c11 */ /* 0x000fe2000f8e38ff */
[----:B------:R-:W-:Y:S01]  /*55a0*/  FADD.FTZ R21, R21, R18 ;  /* 0x0000001215157221 */ /* 0x000fe20000010000 */
[----:B------:R-:W-:Y:S02]  /*55b0*/  @!P0 LOP3.LUT R26, R26, R29, RZ, 0x3c, !PT ;  /* 0x0000001d1a1a8212 */ /* 0x000fe400078e3cff */
[----:B------:R-:W-:Y:S02]  /*55c0*/  CS2R R28, SRZ ;  /* 0x00000000001c7805 */ /* 0x000fe4000001ff00 */
[----:B------:R-:W-:Y:S01]  /*55d0*/  @!P0 LEA R35, R52, UR4, 0x7 ;  /* 0x0000000434238c11 */ /* 0x000fe2000f8e38ff */
[----:B------:R-:W-:Y:S01]  /*55e0*/  HFMA2.MMA R32, -RZ, RZ, 0, 0 ;  /* 0x00000000ff207435 */ /* 0x000fe200000001ff */
[----:B------:R-:W-:Y:S01]  /*55f0*/  @!P0 LEA R26, R26, R31, 0x2 ;  /* 0x0000001f1a1a8211 */ /* 0x000fe200078e10ff */
[----:B------:R-:W-:-:S04]  /*5600*/  IMAD.MOV.U32 R45, RZ, RZ, RZ ;  /* 0x000000ffff2d7224 */ /* 0x000fc800078e00ff */
[----:B------:R0:W1:Y:S01]  /*5610*/  @!P0 LDS R30, [R26] ;  /* 0x000000001a1e8984 */ /* 0x0000620000000800 */
[----:B------:R-:W-:Y:S01]  /*5620*/  HFMA2.MMA R22, -RZ, RZ, 0, 2.384185791015625e-07 ;  /* 0x00000004ff167435 */ /* 0x000fe200000001ff */
[----:B------:R-:W-:Y:S02]  /*5630*/  IMAD.MOV.U32 R25, RZ, RZ, R21 ;  /* 0x000000ffff197224 */ /* 0x000fe400078e0015 */
[----:B------:R0:W2:Y:S01]  /*5640*/  @!P0 LDS R31, [R26+0x500] ;  /* 0x000500001a1f8984 */ /* 0x0000a20000000800 */
[----:B------:R-:W-:-:S07]  /*5650*/  FADD.FTZ R18, R24, R19 ;  /* 0x0000001318127221 */ /* 0x000fce0000010000 */
[----:B012---:R-:W-:Y:S05]  /*5660*/  WARPSYNC.COLLECTIVE R16, `(.L_x_1902) ;  /* 0x0000000010087348 */ /* 0x007fea0003c00000 */
[----:B------:R3:W4:Y:S02]  /*5670*/  SHFL.BFLY P2, R24, R25, R22, R23 ;  /* 0x0c00001619187389 */ /* 0x0007240000040017 */
[----:B01234-:R-:W-:Y:S01]  /*5680*/  ENDCOLLECTIVE ;  /* 0x000000000000791b */ /* 0x01ffe20003800000 */
.L_x_1902:
[----:B------:R-:W-:Y:S02]  /*5690*/  MOV R25, R18 ;  /* 0x0000001200197202 */ /* 0x000fe40000000f00 */
[----:B------:R-:W-:-:S07]  /*56a0*/  MOV R20, R24 ;  /* 0x0000001800147202 */ /* 0x000fce0000000f00 */
[----:B------:R-:W-:Y:S05]  /*56b0*/  WARPSYNC.COLLECTIVE R16, `(.L_x_1903) ;  /* 0x0000000010087348 */ /* 0x000fea0003c00000 */
[----:B------:R0:W1:Y:S02]  /*56c0*/  SHFL.BFLY P2, R24, R25, R22, R23 ;  /* 0x0c00001619187389 */ /* 0x0000640000040017 */
[----:B01----:R-:W-:Y:S01]  /*56d0*/  ENDCOLLECTIVE ;  /* 0x000000000000791b */ /* 0x003fe20003800000 */
.L_x_1903:
[----:B------:R-:W-:Y:S01]  /*56e0*/  @!P0 MOV R28, R30 ;  /* 0x0000001e001c8202 */ /* 0x000fe20000000f00 */
[----:B------:R-:W-:Y:S01]  /*56f0*/  FADD.FTZ R20, R21, R20 ;  /* 0x0000001415147221 */ /* 0x000fe20000010000 */
[----:B------:R-:W-:Y:S01]  /*5700*/  @!P0 MOV R29, R31 ;  /* 0x0000001f001d8202 */ /* 0x000fe20000000f00 */
[----:B------:R-:W-:-:S03]  /*5710*/  HFMA2.MMA R22, -RZ, RZ, 0, 1.1920928955078125e-07 ;  /* 0x00000002ff167435 */ /* 0x000fc600000001ff */
[----:B------:R-:W-:Y:S01]  /*5720*/  MOV R25, R20 ;  /* 0x0000001400197202 */ /* 0x000fe20000000f00 */
[----:B------:R-:W-:-:S07]  /*5730*/  FADD.FTZ R21, R18, R24 ;  /* 0x0000001812157221 */ /* 0x000fce0000010000 */
[----:B------:R-:W-:Y:S05]  /*5740*/  WARPSYNC.COLLECTIVE R16, `(.L_x_1904) ;  /* 0x0000000010087348 */ /* 0x000fea0003c00000 */
[----:B------:R0:W1:Y:S02]  /*5750*/  SHFL.BFLY P2, R24, R25, R22, R23 ;  /* 0x0c00001619187389 */ /* 0x0000640000040017 */
[----:B01----:R-:W-:Y:S01]  /*5760*/  ENDCOLLECTIVE ;  /* 0x000000000000791b */ /* 0x003fe20003800000 */
.L_x_1904:
[----:B------:R-:W-:Y:S01]  /*5770*/  MOV R25, R21 ;  /* 0x0000001500197202 */ /* 0x000fe20000000f00 */
[----:B------:R-:W-:-:S07]  /*5780*/  IMAD.MOV.U32 R19, RZ, RZ, R24 ;  /* 0x000000ffff137224 */ /* 0x000fce00078e0018 */
[----:B------:R-:W-:Y:S05]  /*5790*/  WARPSYNC.COLLECTIVE R16, `(.L_x_1905) ;  /* 0x0000000010087348 */ /* 0x000fea0003c00000 */
[----:B------:R0:W1:Y:S02]  /*57a0*/  SHFL.BFLY P2, R24, R25, R22, R23 ;  /* 0x0c00001619187389 */ /* 0x0000640000040017 */
[----:B01----:R-:W-:Y:S01]  /*57b0*/  ENDCOLLECTIVE ;  /* 0x000000000000791b */ /* 0x003fe20003800000 */
.L_x_1905:
        /* <DEDUP_REMOVED lines=9> */
.L_x_1906:
[----:B------:R-:W-:-:S04]  /*5850*/  @!P0 LOP3.LUT R20, R20, R21, RZ, 0x3c, !PT ;  /* 0x0000001514148212 */ /* 0x000fc800078e3cff */
[----:B------:R-:W-:-:S05]  /*5860*/  @!P0 LEA R20, R20, R35, 0x2 ;  /* 0x0000002314148211 */ /* 0x000fca00078e10ff */
[----:B------:R0:W1:Y:S01]  /*5870*/  @!P0 LDS R37, [R20+0x500] ;  /* 0x0005000014258984 */ /* 0x0000620000000800 */
[----:B------:R-:W-:-:S03]  /*5880*/  MOV R25, R18 ;  /* 0x0000001200197202 */ /* 0x000fc60000000f00 */
[----:B------:R0:W2:Y:S01]  /*5890*/  @!P0 LDS R36, [R20] ;  /* 0x0000000014248984 */ /* 0x0000a20000000800 */
[----:B------:R-:W-:-:S07]  /*58a0*/  MOV R26, R24 ;  /* 0x00000018001a7202 */ /* 0x000fce0000000f00 */
[----:B012---:R-:W-:Y:S05]  /*58b0*/  WARPSYNC.COLLECTIVE R16, `(.L_x_1907) ;  /* 0x0000000010087348 */ /* 0x007fea0003c00000 */
[----:B------:R3:W4:Y:S02]  /*58c0*/  SHFL.BFLY P2, R24, R25, R22, R23 ;  /* 0x0c00001619187389 */ /* 0x0007240000040017 */
[----:B01234-:R-:W-:Y:S01]  /*58d0*/  ENDCOLLECTIVE ;  /* 0x000000000000791b */ /* 0x01ffe20003800000 */
.L_x_1907:
[----:B------:R-:W-:Y:S01]  /*58e0*/  FADD.FTZ R19, R19, R26 ;  /* 0x0000001a13137221 */ /* 0x000fe20000010000 */
[----:B------:R-:W-:Y:S01]  /*58f0*/  HFMA2.MMA R22, -RZ, RZ, 0, 4.76837158203125e-07 ;  /* 0x00000008ff167435 */ /* 0x000fe200000001ff */
[----:B------:R-:W-:Y:S01]  /*5900*/  MOV R25, R28 ;  /* 0x0000001c00197202 */ /* 0x000fe20000000f00 */
[----:B------:R-:W-:-:S09]  /*5910*/  IMAD.MOV.U32 R31, RZ, RZ, R24 ;  /* 0x000000ffff1f7224 */ /* 0x000fd200078e0018 */
[----:B------:R-:W-:Y:S05]  /*5920*/  WARPSYNC.COLLECTIVE R16, `(.L_x_1908) ;  /* 0x0000000010087348 */ /* 0x000fea0003c00000 */
[----:B------:R0:W1:Y:S02]  /*5930*/  SHFL.BFLY P2, R24, R25, R22, R23 ;  /* 0x0c00001619187389 */ /* 0x0000640000040017 */
[----:B01----:R-:W-:Y:S01]  /*5940*/  ENDCOLLECTIVE ;  /* 0x000000000000791b */ /* 0x003fe20003800000 */
.L_x_1908:
[----:B------:R-:W-:Y:S02]  /*5950*/  @!P0 MOV R38, R37 ;  /* 0x0000002500268202 */ /* 0x000fe40000000f00 */
[----:B------:R-:W-:Y:S01]  /*5960*/  @!P0 MOV R32, R36 ;  /* 0x0000002400208202 */ /* 0x000fe20000000f00 */
[----:B------:R-:W-:Y:S01]  /*5970*/  IMAD.MOV.U32 R25, RZ, RZ, R29 ;  /* 0x000000ffff197224 */ /* 0x000fe200078e001d */
[----:B------:R-:W-:-:S07]  /*5980*/  MOV R33, R24 ;  /* 0x0000001800217202 */ /* 0x000fce0000000f00 */
[----:B------:R-:W-:Y:S05]  /*5990*/  WARPSYNC.COLLECTIVE R16, `(.L_x_1909) ;  /* 0x0000000010087348 */ /* 0x000fea0003c00000 */
[----:B------:R0:W1:Y:S02]  /*59a0*/  SHFL.BFLY P2, R24, R25, R22, R23 ;  /* 0x0c00001619187389 */ /* 0x0000640000040017 */
[----:B01----:R-:W-:Y:S01]  /*59b0*/  ENDCOLLECTIVE ;  /* 0x000000000000791b */ /* 0x003fe20003800000 */
.L_x_1909:
[----:B------:R-:W-:-:S05]  /*59c0*/  FADD.FTZ R33, R33, R28 ;  /* 0x0000001c21217221 */ /* 0x000fca0000010000 */
[----:B------:R-:W-:Y:S01]  /*59d0*/  MOV R25, R33 ;  /* 0x0000002100197202 */ /* 0x000fe20000000f00 */
[----:B------:R-:W-:Y:S01]  /*59e0*/  IMAD.MOV.U32 R22, RZ, RZ, 0x4 ;  /* 0x00000004ff167424 */ /* 0x000fe200078e00ff */
[----:B------:R-:W-:-:S07]  /*59f0*/  MOV R30, R24 ;  /* 0x00000018001e7202 */ /* 0x000fce0000000f00 */
[----:B------:R-:W-:Y:S05]  /*5a00*/  WARPSYNC.COLLECTIVE R16, `(.L_x_1910) ;  /* 0x0000000010087348 */ /* 0x000fea0003c00000 */
[----:B------:R0:W1:Y:S02]  /*5a10*/  SHFL.BFLY P2, R24, R25, R22, R23 ;  /* 0x0c00001619187389 */ /* 0x0000640000040017 */
[----:B01----:R-:W-:Y:S01]  /*5a20*/  ENDCOLLECTIVE ;  /* 0x000000000000791b */ /* 0x003fe20003800000 */
.L_x_1910:
[----:B------:R-:W-:-:S05]  /*5a30*/  FADD.FTZ R30, R30, R29 ;  /* 0x0000001d1e1e7221 */ /* 0x000fca0000010000 */
[----:B------:R-:W-:Y:S02]  /*5a40*/  MOV R25, R30 ;  /* 0x0000001e00197202 */ /* 0x000fe40000000f00 */
[----:B------:R-:W-:-:S07]  /*5a50*/  MOV R28, R24 ;  /* 0x00000018001c7202 */ /* 0x000fce0000000f00 */
[----:B------:R-:W-:Y:S05]  /*5a60*/  WARPSYNC.COLLECTIVE R16, `(.L_x_1911) ;  /* 0x0000000010087348 */ /* 0x000fea0003c00000 */
[----:B------:R0:W1:Y:S02]  /*5a70*/  SHFL.BFLY P2, R24, R25, R22, R23 ;  /* 0x0c00001619187389 */ /* 0x0000640000040017 */
[----:B01----:R-:W-:Y:S01]  /*5a80*/  ENDCOLLECTIVE ;  /* 0x000000000000791b */ /* 0x003fe20003800000 */
.L_x_1911:
[----:B------:R-:W-:Y:S01]  /*5a90*/  FADD.FTZ R28, R33, R28 ;  /* 0x0000001c211c7221 */ /* 0x000fe20000010000 */
[----:B------:R-:W-:-:S04]  /*5aa0*/  HFMA2.MMA R22, -RZ, RZ, 0, 1.1920928955078125e-07 ;  /* 0x00000002ff167435 */ /* 0x000fc800000001ff */
[----:B------:R-:W-:Y:S02]  /*5ab0*/  MOV R25, R28 ;  /* 0x0000001c00197202 */ /* 0x000fe40000000f00 */
[----:B------:R-:W-:-:S07]  /*5ac0*/  MOV R29, R24 ;  /* 0x00000018001d7202 */ /* 0x000fce0000000f00 */
[----:B------:R-:W-:Y:S05]  /*5ad0*/  WARPSYNC.COLLECTIVE R16, `(.L_x_1912) ;  /* 0x0000000010087348 */ /* 0x000fea0003c00000 */
[----:B------:R0:W1:Y:S02]  /*5ae0*/  SHFL.BFLY P2, R24, R25, R22, R23 ;  /* 0x0c00001619187389 */ /* 0x0000640000040017 */
[----:B01----:R-:W-:Y:S01]  /*5af0*/  ENDCOLLECTIVE ;  /* 0x000000000000791b */ /* 0x003fe20003800000 */
.L_x_1912:
[----:B------:R-:W-:-:S05]  /*5b00*/  FADD.FTZ R29, R30, R29 ;  /* 0x0000001d1e1d7221 */ /* 0x000fca0000010000 */
[----:B------:R-:W-:Y:S01]  /*5b10*/  MOV R25, R29 ;  /* 0x0000001d00197202 */ /* 0x000fe20000000f00 */
[----:B------:R-:W-:-:S07]  /*5b20*/  IMAD.MOV.U32 R33, RZ, RZ, R24 ;  /* 0x000000ffff217224 */ /* 0x000fce00078e0018 */
[----:B------:R-:W-:Y:S05]  /*5b30*/  WARPSYNC.COLLECTIVE R16, `(.L_x_1913) ;  /* 0x0000000010087348 */ /* 0x000fea0003c00000 */
[----:B------:R0:W1:Y:S02]  /*5b40*/  SHFL.BFLY P2, R24, R25, R22, R23 ;  /* 0x0c00001619187389 */ /* 0x0000640000040017 */
[----:B01----:R-:W-:Y:S01]  /*5b50*/  ENDCOLLECTIVE ;  /* 0x000000000000791b */ /* 0x003fe20003800000 */
.L_x_1913:
[----:B------:R-:W-:Y:S01]  /*5b60*/  FADD.FTZ R34, R28, R33 ;  /* 0x000000211c227221 */ /* 0x000fe20000010000 */
[----:B------:R-:W-:Y:S02]  /*5b70*/  @!P0 IADD3 R28, R27, 0x3c, RZ ;  /* 0x0000003c1b1c8810 */ /* 0x000fe40007ffe0ff */
[----:B------:R-:W-:Y:S02]  /*5b80*/  @!P0 LEA R33, R52, UR4, 0x7 ;  /* 0x0000000434218c11 */ /* 0x000fe4000f8e38ff */
[----:B------:R-:W-:Y:S01]  /*5b90*/  MOV R25, R34 ;  /* 0x0000002200197202 */ /* 0x000fe20000000f00 */
[----:B------:R-:W-:Y:S01]  /*5ba0*/  IMAD.MOV.U32 R22, RZ, RZ, 0x1 ;  /* 0x00000001ff167424 */ /* 0x000fe200078e00ff */
[----:B------:R-:W-:-:S07]  /*5bb0*/  MOV R20, R24 ;  /* 0x0000001800147202 */ /* 0x000fce0000000f00 */
[----:B------:R-:W-:Y:S05]  /*5bc0*/  WARPSYNC.COLLECTIVE R16, `(.L_x_1914) ;  /* 0x0000000010087348 */ /* 0x000fea0003c00000 */
[----:B------:R0:W1:Y:S02]  /*5bd0*/  SHFL.BFLY P2, R24, R25, R22, R23 ;  /* 0x0c00001619187389 */ /* 0x0000640000040017 */
[----:B01----:R-:W-:Y:S01]  /*5be0*/  ENDCOLLECTIVE ;  /* 0x000000000000791b */ /* 0x003fe20003800000 */
.L_x_1914:
[----:B------:R-:W-:Y:S01]  /*5bf0*/  FADD.FTZ R35, R29, R20 ;  /* 0x000000141d237221 */ /* 0x000fe20000010000 */
[----:B------:R-:W-:-:S04]  /*5c00*/  @!P0 SHF.L.U32 R29, R52, 0x1, RZ ;  /* 0x00000001341d8819 */ /* 0x000fc800000006ff */
[----:B------:R-:W-:-:S05]  /*5c10*/  @!P0 LOP3.LUT R28, R28, R29, RZ, 0x3c, !PT ;  /* 0x0000001d1c1c8212 */ /* 0x000fca00078e3cff */
[----:B------:R-:W-:Y:S01]  /*5c20*/  @!P0 IMAD R40, R28, 0x4, R33 ;  /* 0x000000041c288824 */ /* 0x000fe200078e0221 */
[----:B------:R-:W-:-:S04]  /*5c30*/  MOV R25, R35 ;  /* 0x0000002300197202 */ /* 0x000fc80000000f00 */
[----:B------:R0:W1:Y:S04]  /*5c40*/  @!P0 LDS R42, [R40] ;  /* 0x00000000282a8984 */ /* 0x0000680000000800 */
[----:B------:R0:W2:Y:S01]  /*5c50*/  @!P0 LDS R46, [R40+0x500] ;  /* 0x00050000282e8984 */ /* 0x0000a20000000800 */
[----:B------:R-:W-:-:S07]  /*5c60*/  MOV R37, R24 ;  /* 0x0000001800257202 */ /* 0x000fce0000000f00 */
[----:B012---:R-:W-:Y:S05]  /*5c70*/  WARPSYNC.COLLECTIVE R16, `(.L_x_1915) ;  /* 0x0000000010087348 */ /* 0x007fea0003c00000 */
[----:B------:R3:W4:Y:S02]  /*5c80*/  SHFL.BFLY P2, R24, R25, R22, R23 ;  /* 0x0c00001619187389 */ /* 0x0007240000040017 */
[----:B01234-:R-:W-:Y:S01]  /*5c90*/  ENDCOLLECTIVE ;  /* 0x000000000000791b */ /* 0x01ffe20003800000 */
.L_x_1915:
[----:B------:R-:W-:Y:S01]  /*5ca0*/  FADD.FTZ R34, R34, R37 ;  /* 0x0000002522227221 */ /* 0x000fe20000010000 */
[----:B------:R-:W-:Y:S02]  /*5cb0*/  HFMA2.MMA R40, -RZ, RZ, 0, 0 ;  /* 0x00000000ff287435 */ /* 0x000fe400000001ff */
[----:B------:R-:W-:Y:S01]  /*5cc0*/  HFMA2.MMA R22, -RZ, RZ, 0, 4.76837158203125e-07 ;  /* 0x00000008ff167435 */ /* 0x000fe200000001ff */
[----:B------:R-:W-:Y:S01]  /*5cd0*/  IMAD.MOV.U32 R25, RZ, RZ, R32 ;  /* 0x000000ffff197224 */ /* 0x000fe200078e0020 */
[----:B------:R-:W-:-:S09]  /*5ce0*/  MOV R36, R24 ;  /* 0x0000001800247202 */ /* 0x000fd20000000f00 */
[----:B------:R-:W-:Y:S05]  /*5cf0*/  WARPSYNC.COLLECTIVE R16, `(.L_x_1916) ;  /* 0x0000000010087348 */ /* 0x000fea0003c00000 */
[----:B------:R0:W1:Y:S02]  /*5d00*/  SHFL.BFLY P2, R24, R25, R22, R23 ;  /* 0x0c00001619187389 */ /* 0x0000640000040017 */
[----:B01----:R-:W-:Y:S01]  /*5d10*/  ENDCOLLECTIVE ;  /* 0x000000000000791b */ /* 0x003fe20003800000 */
.L_x_1916:
[----:B------:R-:W-:Y:S02]  /*5d20*/  @!P0 MOV R40, R42 ;  /* 0x0000002a00288202 */ /* 0x000fe40000000f00 */
[----:B------:R-:W-:Y:S02]  /*5d30*/  @!P0 MOV R45, R46 ;  /* 0x0000002e002d8202 */ /* 0x000fe40000000f00 */
[----:B------:R-:W-:Y:S02]  /*5d40*/  ISETP.NE.AND P0, PT, R52, RZ, PT ;  /* 0x000000ff3400720c */ /* 0x000fe40003f05270 */
[----:B------:R-:W-:Y:S02]  /*5d50*/  MOV R25, R38 ;  /* 0x0000002600197202 */ /* 0x000fe40000000f00 */
[----:B------:R-:W-:-:S09]  /*5d60*/  MOV R39, R24 ;  /* 0x0000001800277202 */ /* 0x000fd20000000f00 */
[----:B------:R-:W0:Y:S02]  /*5d70*/  @!P0 LDC.64 R28, c[0x0][0x218] ;  /* 0x00008600ff1c8b82 */ /* 0x000e240000000a00 */
[----:B0-----:R-:W-:Y:S05]  /*5d80*/  WARPSYNC.COLLECTIVE R16, `(.L_x_1917) ;  /* 0x0000000010087348 */ /* 0x001fea0003c00000 */
[----:B------:R1:W2:Y:S02]  /*5d90*/  SHFL.BFLY P2, R24, R25, R22, R23 ;  /* 0x0c00001619187389 */ /* 0x0002a40000040017 */
[----:B012---:R-:W-:Y:S01]  /*5da0*/  ENDCOLLECTIVE ;  /* 0x000000000000791b */ /* 0x007fe20003800000 */
.L_x_1917:
[----:B------:R-:W-:Y:S01]  /*5db0*/  FADD.FTZ R39, R39, R32 ;  /* 0x0000002027277221 */ /* 0x000fe20000010000 */
[----:B------:R-:W0:Y:S01]  /*5dc0*/  @!P0 LDC.64 R20, c[0x0][0x220] ;  /* 0x00008800ff148b82 */ /* 0x000e220000000a00 */
[----:B------:R-:W-:-:S03]  /*5dd0*/  HFMA2.MMA R22, -RZ, RZ, 0, 2.384185791015625e-07 ;  /* 0x00000004ff167435 */ /* 0x000fc600000001ff */
[----:B------:R-:W-:Y:S01]  /*5de0*/  MOV R25, R39 ;  /* 0x0000002700197202 */ /* 0x000fe20000000f00 */
[----:B------:R-:W-:-:S07]  /*5df0*/  IMAD.MOV.U32 R41, RZ, RZ, R24 ;  /* 0x000000ffff297224 */ /* 0x000fce00078e0018 */
[----:B0-----:R-:W-:Y:S05]  /*5e00*/  WARPSYNC.COLLECTIVE R16, `(.L_x_1918) ;  /* 0x0000000010087348 */ /* 0x001fea0003c00000 */
[----:B------:R1:W2:Y:S02]  /*5e10*/  SHFL.BFLY P2, R24, R25, R22, R23 ;  /* 0x0c00001619187389 */ /* 0x0002a40000040017 */
[----:B012---:R-:W-:Y:S01]  /*5e20*/  ENDCOLLECTIVE ;  /* 0x000000000000791b */ /* 0x007fe20003800000 */
.L_x_1918:
[----:B------:R-:W-:-:S05]  /*5e30*/  FADD.FTZ R41, R41, R38 ;  /* 0x0000002629297221 */ /* 0x000fca0000010000 */
[----:B------:R-:W-:Y:S01]  /*5e40*/  MOV R25, R41 ;  /* 0x0000002900197202 */ /* 0x000fe20000000f00 */
[----:B------:R-:W-:-:S07]  /*5e50*/  IMAD.MOV.U32 R32, RZ, RZ, R24 ;  /* 0x000000ffff207224 */ /* 0x000fce00078e0018 */
[----:B------:R-:W-:Y:S05]  /*5e60*/  WARPSYNC.COLLECTIVE R16, `(.L_x_1919) ;  /* 0x0000000010087348 */ /* 0x000fea0003c00000 */
[----:B------:R0:W1:Y:S02]  /*5e70*/  SHFL.BFLY P2, R24, R25, R22, R23 ;  /* 0x0c00001619187389 */ /* 0x0000640000040017 */
[----:B01----:R-:W-:Y:S01]  /*5e80*/  ENDCOLLECTIVE ;  /* 0x000000000000791b */ /* 0x003fe20003800000 */
.L_x_1919:
[----:B------:R-:W-:Y:S01]  /*5e90*/  FADD.FTZ R32, R39, R32 ;  /* 0x0000002027207221 */ /* 0x000fe20000010000 */
[----:B------:R-:W-:-:S04]  /*5ea0*/  HFMA2.MMA R22, -RZ, RZ, 0, 1.1920928955078125e-07 ;  /* 0x00000002ff167435 */ /* 0x000fc800000001ff */
[----:B------:R-:W-:Y:S02]  /*5eb0*/  MOV R25, R32 ;  /* 0x0000002000197202 */ /* 0x000fe40000000f00 */
[----:B------:R-:W-:-:S07]  /*5ec0*/  MOV R38, R24 ;  /* 0x0000001800267202 */ /* 0x000fce0000000f00 */
[----:B------:R-:W-:Y:S05]  /*5ed0*/  WARPSYNC.COLLECTIVE R16, `(.L_x_1920) ;  /* 0x0000000010087348 */ /* 0x000fea0003c00000 */
[----:B------:R0:W1:Y:S02]  /*5ee0*/  SHFL.BFLY P2, R24, R25, R22, R23 ;  /* 0x0c00001619187389 */ /* 0x0000640000040017 */
[----:B01----:R-:W-:Y:S01]  /*5ef0*/  ENDCOLLECTIVE ;  /* 0x000000000000791b */ /* 0x003fe20003800000 */
.L_x_1920:
[----:B------:R-:W-:-:S04]  /*5f00*/  FADD.FTZ R38, R41, R38 ;  /* 0x0000002629267221 */ /* 0x000fc80000010000 */
[----:B------:R-:W-:Y:S01]  /*5f10*/  IMAD.MOV.U32 R25, RZ, RZ, R38 ;  /* 0x000000ffff197224 */ /* 0x000fe200078e0026 */
[----:B------:R-:W-:-:S07]  /*5f20*/  MOV R39, R24 ;  /* 0x0000001800277202 */ /* 0x000fce0000000f00 */
[----:B------:R-:W-:Y:S05]  /*5f30*/  WARPSYNC.COLLECTIVE R16, `(.L_x_1921) ;  /* 0x0000000010087348 */ /* 0x000fea0003c00000 */
[----:B------:R0:W1:Y:S02]  /*5f40*/  SHFL.BFLY P2, R24, R25, R22, R23 ;  /* 0x0c00001619187389 */ /* 0x0000640000040017 */
[----:B01----:R-:W-:Y:S01]  /*5f50*/  ENDCOLLECTIVE ;  /* 0x000000000000791b */ /* 0x003fe20003800000 */
.L_x_1921:
[----:B------:R-:W-:Y:S01]  /*5f60*/  FADD.FTZ R41, R32, R39 ;  /* 0x0000002720297221 */ /* 0x000fe20000010000 */
[----:B------:R-:W-:Y:S01]  /*5f70*/  IMAD.IADD R39, R27, 0x1, R10 ;  /* 0x000000011b277824 */ /* 0x000fe200078e020a */
[----:B------:R-:W0:Y:S03]  /*5f80*/  @!P0 LDC.64 R32, c[0x0][0x218] ;  /* 0x00008600ff208b82 */ /* 0x000e260000000a00 */
[----:B------:R-:W-:-:S04]  /*5f90*/  @!P0 IMAD.WIDE R28, R39, 0x2, R28 ;  /* 0x00000002271c8825 */ /* 0x000fc800078e021c */
[----:B------:R-:W-:Y:S01]  /*5fa0*/  @!P0 IMAD.WIDE R20, R39, 0x2, R20 ;  /* 0x0000000227148825 */ /* 0x000fe200078e0214 */
[----:B------:R-:W1:Y:S01]  /*5fb0*/  @!P0 LDC.64 R26, c[0x0][0x218] ;  /* 0x00008600ff1a8b82 */ /* 0x000e620000000a00 */
[----:B------:R-:W-:Y:S01]  /*5fc0*/  HFMA2.MMA R22, -RZ, RZ, 0, 5.9604644775390625e-08 ;  /* 0x00000001ff167435 */ /* 0x000fe200000001ff */
[----:B------:R-:W-:Y:S02]  /*5fd0*/  MOV R25, R41 ;  /* 0x0000002900197202 */ /* 0x000fe40000000f00 */
[----:B------:R-:W-:-:S08]  /*5fe0*/  MOV R43, R24 ;  /* 0x00000018002b7202 */ /* 0x000fd00000000f00 */
[----:B01----:R-:W-:Y:S05]  /*5ff0*/  WARPSYNC.COLLECTIVE R16, `(.L_x_1922) ;  /* 0x0000000010087348 */ /* 0x003fea0003c00000 */
[----:B------:R2:W3:Y:S02]  /*6000*/  SHFL.BFLY P2, R24, R25, R22, R23 ;  /* 0x0c00001619187389 */ /* 0x0004e40000040017 */
[----:B0123--:R-:W-:Y:S01]  /*6010*/  ENDCOLLECTIVE ;  /* 0x000000000000791b */ /* 0x00ffe20003800000 */
.L_x_1922:
[----:B------:R-:W-:Y:S01]  /*6020*/  FADD.FTZ R43, R38, R43 ;  /* 0x0000002b262b7221 */ /* 0x000fe20000010000 */
[----:B------:R-:W-:-:S04]  /*6030*/  @!P0 IMAD.WIDE R32, R39, 0x2, R32 ;  /* 0x0000000227208825 */ /* 0x000fc800078e0220 */
[----:B------:R-:W-:-:S04]  /*6040*/  @!P0 IMAD.WIDE R26, R39, 0x2, R26 ;  /* 0x00000002271a8825 */ /* 0x000fc800078e021a */
[----:B------:R-:W-:Y:S01]  /*6050*/  IMAD.MOV.U32 R25, RZ, RZ, R43 ;  /* 0x000000ffff197224 */ /* 0x000fe200078e002b */
[----:B------:R-:W-:-:S07]  /*6060*/  MOV R42, R24 ;  /* 0x00000018002a7202 */ /* 0x000fce0000000f00 */
[----:B------:R-:W-:Y:S05]  /*6070*/  WARPSYNC.COLLECTIVE R16, `(.L_x_1923) ;  /* 0x0000000010087348 */ /* 0x000fea0003c00000 */
[----:B------:R0:W1:Y:S02]  /*6080*/  SHFL.BFLY P2, R24, R25, R22, R23 ;  /* 0x0c00001619187389 */ /* 0x0000640000040017 */
[----:B01----:R-:W-:Y:S01]  /*6090*/  ENDCOLLECTIVE ;  /* 0x000000000000791b */ /* 0x003fe20003800000 */
.L_x_1923:
[----:B------:R-:W-:Y:S01]  /*60a0*/  FADD.FTZ R41, R41, R42 ;  /* 0x0000002a29297221 */ /* 0x000fe20000010000 */
[----:B------:R-:W-:Y:S01]  /*60b0*/  HFMA2.MMA R22, -RZ, RZ, 0, 4.76837158203125e-07 ;  /* 0x00000008ff167435 */ /* 0x000fe200000001ff */
[----:B------:R-:W-:Y:S02]  /*60c0*/  MOV R25, R40 ;  /* 0x0000002800197202 */ /* 0x000fe40000000f00 */
[----:B------:R-:W-:-:S08]  /*60d0*/  MOV R44, R24 ;  /* 0x00000018002c7202 */ /* 0x000fd00000000f00 */
[----:B------:R-:W-:Y:S05]  /*60e0*/  WARPSYNC.COLLECTIVE R16, `(.L_x_1924) ;  /* 0x0000000010087348 */ /* 0x000fea0003c00000 */
[----:B------:R0:W1:Y:S02]  /*60f0*/  SHFL.BFLY P2, R24, R25, R22, R23 ;  /* 0x0c00001619187389 */ /* 0x0000640000040017 */
[----:B01----:R-:W-:Y:S01]  /*6100*/  ENDCOLLECTIVE ;  /* 0x000000000000791b */ /* 0x003fe20003800000 */
.L_x_1924:
[----:B------:R-:W-:Y:S01]  /*6110*/  FADD.FTZ R43, R43, R44 ;  /* 0x0000002c2b2b7221 */ /* 0x000fe20000010000 */
[----:B------:R-:W-:Y:S01]  /*6120*/  MOV R25, R45 ;  /* 0x0000002d00197202 */ /* 0x000fe20000000f00 */
[----:B------:R-:W-:-:S07]  /*6130*/  IMAD.MOV.U32 R47, RZ, RZ, R24 ;  /* 0x000000ffff2f7224 */ /* 0x000fce00078e0018 */
[----:B------:R-:W-:Y:S05]  /*6140*/  WARPSYNC.COLLECTIVE R16, `(.L_x_1925) ;  /* 0x0000000010087348 */ /* 0x000fea0003c00000 */
[----:B------:R0:W1:Y:S02]  /*6150*/  SHFL.BFLY P2, R24, R25, R22, R23 ;  /* 0x0c00001619187389 */ /* 0x0000640000040017 */
[----:B01----:R-:W-:Y:S01]  /*6160*/  ENDCOLLECTIVE ;  /* 0x000000000000791b */ /* 0x003fe20003800000 */
.L_x_1925:
[----:B------:R-:W-:Y:S01]  /*6170*/  FADD.FTZ R47, R47, R40 ;  /* 0x000000282f2f7221 */ /* 0x000fe20000010000 */
[----:B------:R-:W-:-:S05]  /*6180*/  FADD.FTZ R40, R18, R31 ;  /* 0x0000001f12287221 */ /* 0x000fca0000010000 */
[----:B------:R-:W-:Y:S01]  /*6190*/  @!P0 F2FP.F16.F32.PACK_AB R40, RZ, R40 ;  /* 0x00000028ff28823e */ /* 0x000fe200000000ff */
[----:B------:R-:W-:Y:S01]  /*61a0*/  HFMA2.MMA R22, -RZ, RZ, 0, 2.384185791015625e-07 ;  /* 0x00000004ff167435 */ /* 0x000fe200000001ff */
[----:B------:R-:W-:Y:S01]  /*61b0*/  IMAD.MOV.U32 R25, RZ, RZ, R47 ;  /* 0x000000ffff197224 */ /* 0x000fe200078e002f */
[----:B------:R-:W-:-:S09]  /*61c0*/  MOV R46, R24 ;  /* 0x00000018002e7202 */ /* 0x000fd20000000f00 */
[----:B------:R-:W-:Y:S05]  /*61d0*/  WARPSYNC.COLLECTIVE R16, `(.L_x_1926) ;  /* 0x0000000010087348 */ /* 0x000fea0003c00000 */
[----:B------:R0:W1:Y:S02]  /*61e0*/  SHFL.BFLY P2, R24, R25, R22, R23 ;  /* 0x0c00001619187389 */ /* 0x0000640000040017 */
[----:B01----:R-:W-:Y:S01]  /*61f0*/  ENDCOLLECTIVE ;  /* 0x000000000000791b */ /* 0x003fe20003800000 */
.L_x_1926:
[----:B------:R-:W-:-:S05]  /*6200*/  FADD.FTZ R46, R46, R45 ;  /* 0x0000002d2e2e7221 */ /* 0x000fca0000010000 */
[----:B------:R-:W-:Y:S02]  /*6210*/  MOV R25, R46 ;  /* 0x0000002e00197202 */ /* 0x000fe40000000f00 */
[----:B------:R-:W-:-:S07]  /*6220*/  MOV R30, R24 ;  /* 0x00000018001e7202 */ /* 0x000fce0000000f00 */
[----:B------:R-:W-:Y:S05]  /*6230*/  WARPSYNC.COLLECTIVE R16, `(.L_x_1927) ;  /* 0x0000000010087348 */ /* 0x000fea0003c00000 */
[----:B------:R0:W1:Y:S02]  /*6240*/  SHFL.BFLY P2, R24, R25, R22, R23 ;  /* 0x0c00001619187389 */ /* 0x0000640000040017 */
[----:B01----:R-:W-:Y:S01]  /*6250*/  ENDCOLLECTIVE ;  /* 0x000000000000791b */ /* 0x003fe20003800000 */
.L_x_1927:
        /* <DEDUP_REMOVED lines=8> */
.L_x_1928:
[----:B------:R-:W-:Y:S01]  /*62e0*/  FADD.FTZ R38, R46, R45 ;  /* 0x0000002d2e267221 */ /* 0x000fe20000010000 */
[----:B------:R-:W-:-:S04]  /*62f0*/  @!P0 IMAD.WIDE R30, R39, 0x2, R30 ;  /* 0x00000002271e8825 */ /* 0x000fc800078e021e */
[----:B------:R-:W-:Y:S02]  /*6300*/  MOV R25, R38 ;  /* 0x0000002600197202 */ /* 0x000fe40000000f00 */
[----:B------:R-:W-:Y:S02]  /*6310*/  MOV R50, R24 ;  /* 0x0000001800327202 */ /* 0x000fe40000000f00 */
[----:B------:R-:W-:Y:S02]  /*6320*/  @!P0 F2FP.F16.F32.PACK_AB R24, RZ, R19 ;  /* 0x00000013ff18823e */ /* 0x000fe400000000ff */
[----:B------:R-:W0:Y:S01]  /*6330*/  @!P0 LDC.64 R18, c[0x0][0x220] ;  /* 0x00008800ff128b82 */ /* 0x000e220000000a00 */
[----:B------:R-:W-:Y:S01]  /*6340*/  FADD.FTZ R47, R47, R50 ;  /* 0x000000322f2f7221 */ /* 0x000fe20000010000 */
[----:B------:R-:W-:-:S07]  /*6350*/  PRMT R46, R24, 0x7610, R46 ;  /* 0x00007610182e7816 */ /* 0x000fce000000002e */
[----:B0-----:R-:W-:Y:S05]  /*6360*/  WARPSYNC.COLLECTIVE R16, `(.L_x_1929) ;  /* 0x0000000010087348 */ /* 0x001fea0003c00000 */
[----:B------:R1:W2:Y:S02]  /*6370*/  SHFL.BFLY P2, R24, R25, R22, R23 ;  /* 0x0c00001619187389 */ /* 0x0002a40000040017 */
[----:B012---:R-:W-:Y:S01]  /*6380*/  ENDCOLLECTIVE ;  /* 0x000000000000791b */ /* 0x007fe20003800000 */
.L_x_1929:
[----:B------:R0:W-:Y:S04]  /*6390*/  @!P0 STG.E.U16 desc[UR8][R28.64], R46 ;  /* 0x0000002e1c008986 */ /* 0x0001e8000c101508 */
[----:B------:R1:W-:Y:S01]  /*63a0*/  @!P0 STG.E.U16 desc[UR8][R20.64], R40 ;  /* 0x0000002814008986 */ /* 0x0003e2000c101508 */
[----:B------:R-:W-:Y:S01]  /*63b0*/  @!P0 F2FP.F16.F32.PACK_AB R16, RZ, R41 ;  /* 0x00000029ff10823e */ /* 0x000fe200000000ff */
[----:B------:R-:W-:Y:S01]  /*63c0*/  IMAD.MOV.U32 R22, RZ, RZ, 0x1 ;  /* 0x00000001ff167424 */ /* 0x000fe200078e00ff */
[----:B------:R-:W-:Y:S02]  /*63d0*/  MOV R25, R47 ;  /* 0x0000002f00197202 */ /* 0x000fe40000000f00 */
[----:B0-----:R-:W-:Y:S02]  /*63e0*/  @!P0 F2FP.F16.F32.PACK_AB R29, RZ, R43 ;  /* 0x0000002bff1d823e */ /* 0x001fe400000000ff */
[----:B-1----:R-:W-:Y:S01]  /*63f0*/  @!P0 F2FP.F16.F32.PACK_AB R21, RZ, R34 ;  /* 0x00000022ff15823e */ /* 0x002fe200000000ff */
[----:B------:R-:W-:Y:S01]  /*6400*/  @!P0 IMAD.WIDE R18, R39, 0x2, R18 ;  /* 0x0000000227128825 */ /* 0x000fe200078e0212 */
[----:B------:R-:W-:-:S02]  /*6410*/  PRMT R34, R16, 0x7610, R34 ;  /* 0x0000761010227816 */ /* 0x000fc40000000022 */
[----:B------:R-:W-:Y:S01]  /*6420*/  MOV R45, R24 ;  /* 0x00000018002d7202 */ /* 0x000fe20000000f00 */
[----:B------:R-:W-:Y:S01]  /*6430*/  FADD.FTZ R24, R35, R36 ;  /* 0x0000002423187221 */ /* 0x000fe20000010000 */
[----:B------:R-:W-:Y:S01]  /*6440*/  MOV R16, 0xffff ;  /* 0x0000ffff00107802 */ /* 0x000fe20000000f00 */
[----:B------:R0:W-:Y:S02]  /*6450*/  @!P0 STG.E.U16 desc[UR8][R32.64+0x28], R21 ;  /* 0x0000281520008986 */ /* 0x0001e4000c101508 */
[----:B------:R-:W-:Y:S01]  /*6460*/  FADD.FTZ R38, R38, R45 ;  /* 0x0000002d26267221 */ /* 0x000fe20000010000 */
[----:B------:R-:W-:-:S04]  /*6470*/  @!P0 F2FP.F16.F32.PACK_AB R24, RZ, R24 ;  /* 0x00000018ff18823e */ /* 0x000fc800000000ff */
[----:B------:R-:W-:-:S07]  /*6480*/  PRMT R28, R24, 0x7610, R28 ;  /* 0x00007610181c7816 */ /* 0x000fce000000001c */
[----:B0-----:R-:W-:Y:S05]  /*6490*/  WARPSYNC.COLLECTIVE R16, `(.L_x_1930) ;  /* 0x0000000010087348 */ /* 0x001fea0003c00000 */
[----:B------:R1:W2:Y:S02]  /*64a0*/  SHFL.BFLY P2, R24, R25, R22, R23 ;  /* 0x0c00001619187389 */ /* 0x0002a40000040017 */
[----:B012---:R-:W-:Y:S01]  /*64b0*/  ENDCOLLECTIVE ;  /* 0x000000000000791b */ /* 0x007fe20003800000 */
.L_x_1930:
        /* <DEDUP_REMOVED lines=8> */
.L_x_1931:
[----:B------:R-:W-:Y:S01]  /*6540*/  FADD.FTZ R47, R47, R20 ;  /* 0x000000142f2f7221 */ /* 0x000fe20000010000 */
[----:B------:R-:W-:Y:S06]  /*6550*/  BRA `(.L_x_1932) ;  /* 0xffffffe000d47947 */ /* 0x000fec000383ffff */
.L_x_1933:
        /* <DEDUP_REMOVED lines=10> */
.L_x_3501:


//--------------------- .text._ZN13group_norm_v218gn_bwd_cuda_kernelI6__halfLi320ELi3ELi32ELi20ELi1024ELb0ELb1ELi16ELi320ELi320ELi4ELb1ELi4ELb0ELb0ELNS_15WgradSyncMethodE3ENS_16CompileConditionILi900EEEEEvPT_S6_S6_PKS5_S8_S8_S8_PKfflPfPj --------------------------
	.section	.text._ZN13group_norm_v218gn_bwd_cuda_kernelI6__halfLi320ELi3ELi32ELi20ELi1024ELb0ELb1ELi16ELi320ELi320ELi4ELb1ELi4ELb0ELb0ELNS_15WgradSyncMethodE3ENS_16CompileConditionILi900EEEEEvPT_S6_S6_PKS5_S8_S8_S8_PKfflPfPj,"ax",@progbits
	.align	128
        .global         _ZN13group_norm_v218gn_bwd_cuda_kernelI6__halfLi320ELi3ELi32ELi20ELi1024ELb0ELb1ELi16ELi320ELi320ELi4ELb1ELi4ELb0ELb0ELNS_15WgradSyncMethodE3ENS_16CompileConditionILi900EEEEEvPT_S6_S6_PKS5_S8_S8_S8_PKfflPfPj
        .type           _ZN13group_norm_v218gn_bwd_cuda_kernelI6__halfLi320ELi3ELi32ELi20ELi1024ELb0ELb1ELi16ELi320ELi320ELi4ELb1ELi4ELb0ELb0ELNS_15WgradSyncMethodE3ENS_16CompileConditionILi900EEEEEvPT_S6_S6_PKS5_S8_S8_S8_PKfflPfPj,@function
        .size           _ZN13group_norm_v218gn_bwd_cuda_kernelI6__halfLi320ELi3ELi32ELi20ELi1024ELb0ELb1ELi16ELi320ELi320ELi4ELb1ELi4ELb0ELb0ELNS_15WgradSyncMethodE3ENS_16CompileConditionILi900EEEEEvPT_S6_S6_PKS5_S8_S8_S8_PKfflPfPj,(.L_x_3502 - _ZN13group_norm_v218gn_bwd_cuda_kernelI6__halfLi320ELi3ELi32ELi20ELi1024ELb0ELb1ELi16ELi320ELi320ELi4ELb1ELi4ELb0ELb0ELNS_15WgradSyncMethodE3ENS_16CompileConditionILi900EEEEEvPT_S6_S6_PKS5_S8_S8_S8_PKfflPfPj)
        .other          _ZN13group_norm_v218gn_bwd_cuda_kernelI6__halfLi320ELi3ELi32ELi20ELi1024ELb0ELb1ELi16ELi320ELi320ELi4ELb1ELi4ELb0ELb0ELNS_15WgradSyncMethodE3ENS_16CompileConditionILi900EEEEEvPT_S6_S6_PKS5_S8_S8_S8_PKfflPfPj,@"STO_CUDA_ENTRY STV_DEFAULT"
_ZN13group_norm_v218gn_bwd_cuda_kernelI6__halfLi320ELi3ELi32ELi20ELi1024ELb0ELb1ELi16ELi320ELi320ELi4ELb1ELi4ELb0ELb0ELNS_15WgradSyncMethodE3ENS_16CompileConditionILi900EEEEEvPT_S6_S6_PKS5_S8_S8_S8_PKfflPfPj:
.text._ZN13group_norm_v218gn_bwd_cuda_kernelI6__halfLi320ELi3ELi32ELi20ELi1024ELb0ELb1ELi16ELi320ELi320ELi4ELb1ELi4ELb0ELb0ELNS_15WgradSyncMethodE3ENS_16CompileConditionILi900EEEEEvPT_S6_S6_PKS5_S8_S8_S8_PKfflPfPj:
        /* <DEDUP_REMOVED lines=32> */
.L_x_1936:
[----:B------:R-:W2:Y:S04]  /*0200*/  LD.E.STRONG.GPU R0, desc[UR12][R2.64] ;  /* 0x0000000c02007980 */ /* 0x000ea8000c10f900 */
[----:B--2---:R-:W-:Y:S01]  /*0210*/  CCTL.IVALL ;  /* 0x00000000ff00798f */ /* 0x004fe20002000000 */
[----:B------:R-:W-:Y:S05]  /*0220*/  YIELD ;  /* 0x0000000000007946 */ /* 0x000fea0003800000 */
[----:B-----5:R-:W-:-:S04]  /*0230*/  LOP3.LUT R0, R0, R5, RZ, 0x3c, !PT ;  /* 0x0000000500007212 */ /* 0x020fc800078e3cff */
[----:B------:R-:W-:-:S13]  /*0240*/  ISETP.GT.AND P0, PT, R0, -0x1, PT ;  /* 0xffffffff0000780c */ /* 0x000fda0003f04270 */
[----:B------:R-:W-:Y:S05]  /*0250*/  @P0 BRA `(.L_x_1936) ;  /* 0xfffffffc00e80947 */ /* 0x000fea000383ffff */
.L_x_1935:
[----:B------:R-:W-:Y:S05]  /*0260*/  WARPSYNC.ALL ;  /* 0x0000000000007948 */ /* 0x000fea0003800000 */
[----:B------:R-:W-:Y:S06]  /*0270*/  BAR.SYNC.DEFER_BLOCKING 0x0 ;  /* 0x0000000000007b1d */ /* 0x000fec0000010000 */
[----:B------:R-:W-:Y:S05]  /*0280*/  BRA `(.L_x_1937) ;  /* 0x0000002400f87947 */ /* 0x000fea0003800000 */
.L_x_1934:
        /* <DEDUP_REMOVED lines=37> */
.L_x_1953:
[----:B-1-3--:R-:W0:Y:S01]  /*04e0*/  S2R R0, SR_TID.X ;  /* 0x0000000000007919 */ /* 0x00ae220000002100 */
        /* <DEDUP_REMOVED lines=8> */
[----:B------:R-:W-:Y:S01]  /*0570*/  ULDC.64 UR18, c[0x0][0x248] ;  /* 0x0000920000127ab9 */ /* 0x000fe20000000a00 */
[----:B------:R-:W-:-:S02]  /*0580*/  UIMAD UR11, UR15, 0xa0000, URZ ;  /* 0x000a00000f0b78a4 */ /* 0x000fc4000f8e023f */
[----:B------:R-:W-:Y:S01]  /*0590*/  MOV R10, UR15 ;  /* 0x0000000f000a7c02 */ /* 0x000fe20008000f00 */
[----:B0-----:R-:W-:-:S05]  /*05a0*/  IMAD.WIDE.U32 R36, R0, -0x33333333, RZ ;  /* 0xcccccccd00247825 */ /* 0x001fca00078e00ff */
[----:B------:R-:W-:-:S05]  /*05b0*/  SHF.R.U32.HI R36, RZ, 0x6, R37 ;  /* 0x00000006ff247819 */ /* 0x000fca0000011625 */
[C---:B------:R-:W-:Y:S02]  /*05c0*/  IMAD R37, R36.reuse, -0x50, R0 ;  /* 0xffffffb024257824 */ /* 0x040fe400078e0200 */
[----:B------:R-:W-:-:S03]  /*05d0*/  VIADD R0, R36, UR10 ;  /* 0x0000000a24007c36 */ /* 0x000fc60008000000 */
[----:B------:R-:W-:-:S04]  /*05e0*/  LEA R4, R37, UR14, 0x2 ;  /* 0x0000000e25047c11 */ /* 0x000fc8000f8e10ff */
[----:B------:R-:W-:Y:S01]  /*05f0*/  SHF.R.S32.HI R5, RZ, 0x1f, R4 ;  /* 0x0000001fff057819 */ /* 0x000fe20000011404 */
[----:B------:R-:W-:-:S05]  /*0600*/  IMAD.WIDE.U32 R2, R4, -0x33333333, RZ ;  /* 0xcccccccd04027825 */ /* 0x000fca00078e00ff */
[----:B------:R-:W-:Y:S01]  /*0610*/  SHF.R.U32.HI R8, RZ, 0x4, R3 ;  /* 0x00000004ff087819 */ /* 0x000fe20000011603 */
[----:B------:R-:W-:-:S04]  /*0620*/  IMAD.WIDE.U32 R2, R9, 0xa0000, R4 ;  /* 0x000a000009027825 */ /* 0x000fc800078e0004 */
[----:B------:R0:W-:Y:S01]  /*0630*/  STL [R1], R8 ;  /* 0x0000000801007387 */ /* 0x0001e20000100800 */
[----:B------:R-:W-:Y:S01]  /*0640*/  IMAD R5, R0, 0x280, RZ ;  /* 0x0000028000057824 */ /* 0x000fe200078e02ff */
[----:B------:R-:W-:Y:S01]  /*0650*/  IADD3 R0, R3, UR11, RZ ;  /* 0x0000000b03007c10 */ /* 0x000fe2000fffe0ff */
[----:B------:R-:W-:-:S03]  /*0660*/  ULDC.64 UR10, c[0x0][0x230] ;  /* 0x00008c00000a7ab9 */ /* 0x000fc60000000a00 */
[----:B------:R-:W-:Y:S02]  /*0670*/  IADD3 R61, P1, R5, R2, RZ ;  /* 0x00000002053d7210 */ /* 0x000fe40007f3e0ff */
[----:B0-----:R-:W-:-:S03]  /*0680*/  LEA R8, P0, R9, R8, 0x5 ;  /* 0x0000000809087211 */ /* 0x001fc600078028ff */
[----:B------:R-:W-:Y:S01]  /*0690*/  IMAD.SHL.U32 R60, R61, 0x2, RZ ;  /* 0x000000023d3c7824 */ /* 0x000fe200078e00ff */
[----:B------:R-:W-:Y:S02]  /*06a0*/  LEA.HI.X R9, R9, RZ, R10, 0x5, P0 ;  /* 0x000000ff09097211 */ /* 0x000fe400000f2c0a */
[----:B------:R-:W-:-:S04]  /*06b0*/  LEA R32, P0, R8, UR18, 0x3 ;  /* 0x0000001208207c11 */ /* 0x000fc8000f8018ff */
[----:B------:R-:W-:Y:S01]  /*06c0*/  LEA.HI.X R33, R8, UR19, R9, 0x3, P0 ;  /* 0x0000001308217c11 */ /* 0x000fe200080f1c09 */
[----:B------:R-:W-:Y:S01]  /*06d0*/  ULDC.64 UR18, c[0x0][0x228] ;  /* 0x00008a0000127ab9 */ /* 0x000fe20000000a00 */
[----:B------:R-:W-:-:S04]  /*06e0*/  IADD3.X R8, RZ, R0, RZ, P1, !PT ;  /* 0x00000000ff087210 */ /* 0x000fc80000ffe4ff */
[----:B------:R-:W2:Y:S01]  /*06f0*/  LDG.E.64.CONSTANT R32, desc[UR12][R32.64] ;  /* 0x0000000c20207981 */ /* 0x000ea2000c1e9b00 */
[----:B------:R-:W-:Y:S01]  /*0700*/  SHF.L.U64.HI R61, R61, 0x1, R8 ;  /* 0x000000013d3d7819 */ /* 0x000fe20000010208 */
[----:B-1----:R-:W-:Y:S01]  /*0710*/  IMAD.WIDE R6, R4, 0x2, R6 ;  /* 0x0000000204067825 */ /* 0x002fe200078e0206 */
[C---:B------:R-:W-:Y:S02]  /*0720*/  IADD3 R10, P0, R60.reuse, UR10, RZ ;  /* 0x0000000a3c0a7c10 */ /* 0x040fe4000ff1e0ff */
[----:B------:R-:W-:Y:S02]  /*0730*/  IADD3 R8, P1, R60, UR18, RZ ;  /* 0x000000123c087c10 */ /* 0x000fe4000ff3e0ff */
[C---:B------:R-:W-:Y:S01]  /*0740*/  IADD3.X R11, R61.reuse, UR11, RZ, P0, !PT ;  /* 0x0000000b3d0b7c10 */ /* 0x040fe200087fe4ff */
[----:B------:R-:W3:Y:S01]  /*0750*/  LDG.E.64.CONSTANT R20, desc[UR12][R6.64] ;  /* 0x0000000c06147981 */ /* 0x000ee2000c1e9b00 */
[----:B------:R-:W-:Y:S02]  /*0760*/  IADD3.X R9, R61, UR19, RZ, P1, !PT ;  /* 0x000000133d097c10 */ /* 0x000fe40008ffe4ff */
[----:B------:R-:W-:-:S02]  /*0770*/  IADD3 R3, R5, 0xa00, RZ ;  /* 0x00000a0005037810 */ /* 0x000fc40007ffe0ff */
[----:B------:R-:W4:Y:S02]  /*0780*/  LDG.E.64.CONSTANT R10, desc[UR12][R10.64] ;  /* 0x0000000c0a0a7981 */ /* 0x000f24000c1e9b00 */
[----:B------:R-:W-:Y:S02]  /*0790*/  IADD3 R3, P0, R3, R2, RZ ;  /* 0x0000000203037210 */ /* 0x000fe40007f1e0ff */
[----:B------:R-:W5:Y:S02]  /*07a0*/  LDG.E.64.CONSTANT R8, desc[UR12][R8.64] ;  /* 0x0000000c08087981 */ /* 0x000f64000c1e9b00 */
[----:B------:R-:W-:Y:S02]  /*07b0*/  IADD3.X R4, RZ, R0, RZ, P0, !PT ;  /* 0x00000000ff047210 */ /* 0x000fe400007fe4ff */
[C---:B------:R-:W-:Y:S02]  /*07c0*/  SHF.L.U32 R58, R3.reuse, 0x1, RZ ;  /* 0x00000001033a7819 */ /* 0x040fe400000006ff */
[----:B------:R-:W-:-:S02]  /*07d0*/  SHF.L.U64.HI R59, R3, 0x1, R4 ;  /* 0x00000001033b7819 */ /* 0x000fc40000010204 */
[C---:B------:R-:W-:Y:S02]  /*07e0*/  IADD3 R14, P0, R58.reuse, UR10, RZ ;  /* 0x0000000a3a0e7c10 */ /* 0x040fe4000ff1e0ff */
[----:B------:R-:W-:Y:S02]  /*07f0*/  IADD3 R12, P1, R58, UR18, RZ ;  /* 0x000000123a0c7c10 */ /* 0x000fe4000ff3e0ff */
[C---:B------:R-:W-:Y:S02]  /*0800*/  IADD3.X R15, R59.reuse, UR11, RZ, P0, !PT ;  /* 0x0000000b3b0f7c10 */ /* 0x040fe400087fe4ff */
[----:B------:R-:W-:Y:S01]  /*0810*/  IADD3.X R13, R59, UR19, RZ, P1, !PT ;  /* 0x000000133b0d7c10 */ /* 0x000fe20008ffe4ff */
[----:B------:R-:W-:-:S03]  /*0820*/  VIADD R3, R5, 0x1400 ;  /* 0x0000140005037836 */ /* 0x000fc60000000000 */
[----:B------:R-:W5:Y:S02]  /*0830*/  LDG.E.64.CONSTANT R14, desc[UR12][R14.64] ;  /* 0x0000000c0e0e7981 */ /* 0x000f64000c1e9b00 */
        /* <DEDUP_REMOVED lines=8> */
[----:B------:R-:W-:-:S04]  /*08c0*/  IADD3.X R19, R57, UR19, RZ, P1, !PT ;  /* 0x0000001339137c10 */ /* 0x000fc80008ffe4ff */
[----:B------:R-:W5:Y:S01]  /*08d0*/  LDG.E.64.CONSTANT R16, desc[UR12][R16.64] ;  /* 0x0000000c10107981 */ /* 0x000f62000c1e9b00 */
[----:B------:R-:W-:-:S03]  /*08e0*/  IADD3 R5, R5, 0x1e00, RZ ;  /* 0x00001e0005057810 */ /* 0x000fc60007ffe0ff */
[----:B------:R-:W5:Y:S01]  /*08f0*/  LDG.E.64.CONSTANT R18, desc[UR12][R18.64] ;  /* 0x0000000c12127981 */ /* 0x000f62000c1e9b00 */
[----:B------:R-:W-:-:S04]  /*0900*/  IADD3 R5, P0, R5, R2, RZ ;  /* 0x0000000205057210 */ /* 0x000fc80007f1e0ff */
[----:B------:R-:W-:Y:S01]  /*0910*/  SHF.L.U32 R54, R5, 0x1, RZ ;  /* 0x0000000105367819 */ /* 0x000fe200000006ff */
[----:B------:R-:W-:-:S03]  /*0920*/  IMAD.X R0, RZ, RZ, R0, P0 ;  /* 0x000000ffff007224 */ /* 0x000fc600000e0600 */
[C---:B------:R-:W-:Y:S01]  /*0930*/  IADD3 R34, P0, R54.reuse, UR10, RZ ;  /* 0x0000000a36227c10 */ /* 0x040fe2000ff1e0ff */
[----:B------:R-:W-:Y:S01]  /*0940*/  ULDC UR10, c[0x0][0x250] ;  /* 0x00009400000a7ab9 */ /* 0x000fe20000000800 */
[----:B------:R-:W-:Y:S02]  /*0950*/  SHF.L.U64.HI R55, R5, 0x1, R0 ;  /* 0x0000000105377819 */ /* 0x000fe40000010200 */
[----:B------:R-:W-:Y:S02]  /*0960*/  IADD3 R22, P1, R54, UR18, RZ ;  /* 0x0000001236167c10 */ /* 0x000fe4000ff3e0ff */
[C---:B------:R-:W-:Y:S02]  /*0970*/  IADD3.X R35, R55.reuse, UR11, RZ, P0, !PT ;  /* 0x0000000b37237c10 */ /* 0x040fe400087fe4ff */
[----:B------:R-:W-:-:S04]  /*0980*/  IADD3.X R23, R55, UR19, RZ, P1, !PT ;  /* 0x0000001337177c10 */ /* 0x000fc80008ffe4ff */
[----:B------:R-:W5:Y:S04]  /*0990*/  LDG.E.64.CONSTANT R34, desc[UR12][R34.64] ;  /* 0x0000000c22227981 */ /* 0x000f68000c1e9b00 */
[----:B------:R-:W5:Y:S01]  /*09a0*/  LDG.E.64.CONSTANT R22, desc[UR12][R22.64] ;  /* 0x0000000c16167981 */ /* 0x000f62000c1e9b00 */
        /* <DEDUP_REMOVED lines=12> */
[----:B------:R-:W-:Y:S01]  /*0a70*/  FMUL.FTZ R52, R2, R7 ;  /* 0x0000000702347220 */ /* 0x000fe20000410000 */
[----:B------:R-:W-:Y:S02]  /*0a80*/  HADD2.F32 R39, -RZ, R11.H0_H0 ;  /* 0x2000000bff277230 */ /* 0x000fe40000004100 */
[----:B------:R-:W-:Y:S01]  /*0a90*/  FMUL.FTZ R8, R5, R4 ;  /* 0x0000000405087220 */ /* 0x000fe20000410000 */
[----:B------:R-:W-:Y:S01]  /*0aa0*/  FFMA.FTZ R33, R53, R6, RZ ;  /* 0x0000000635217223 */ /* 0x000fe200000100ff */
[----:B------:R-:W-:-:S02]  /*0ab0*/  HADD2.F32 R6, -RZ, R21.H0_H0 ;  /* 0x20000015ff067230 */ /* 0x000fc40000004100 */
[----:B------:R-:W-:Y:S02]  /*0ac0*/  HADD2.F32 R7, -RZ, R9.H0_H0 ;  /* 0x20000009ff077230 */ /* 0x000fe40000004100 */
[----:B------:R-:W-:Y:S01]  /*0ad0*/  FFMA.FTZ R10, R52, R8, R33 ;  /* 0x00000008340a7223 */ /* 0x000fe20000010021 */
[----:B------:R-:W-:Y:S02]  /*0ae0*/  HADD2.F32 R8, -RZ, R21.H1_H1 ;  /* 0x30000015ff087230 */ /* 0x000fe40000004100 */
[----:B------:R-:W-:Y:S01]  /*0af0*/  FADD.FTZ R39, -R32, R39 ;  /* 0x0000002720277221 */ /* 0x000fe20000010100 */
[----:B------:R-:W-:Y:S02]  /*0b00*/  HADD2.F32 R21, -RZ, R11.H1_H1 ;  /* 0x3000000bff157230 */ /* 0x000fe40000004100 */
[----:B------:R-:W-:Y:S01]  /*0b10*/  FMUL.FTZ R11, R7, R6 ;  /* 0x00000006070b7220 */ /* 0x000fe20000410000 */
[----:B------:R-:W-:Y:S02]  /*0b20*/  HADD2.F32 R9, -RZ, R9.H1_H1 ;  /* 0x30000009ff097230 */ /* 0x000fe40000004100 */
[----:B------:R-:W-:Y:S01]  /*0b30*/  FMUL.FTZ R51, R2, R39 ;  /* 0x0000002702337220 */ /* 0x000fe20000410000 */
[----:B------:R-:W-:-:S02]  /*0b40*/  HADD2.F32 R33, -RZ, R14.H0_H0 ;  /* 0x2000000eff217230 */ /* 0x000fc40000004100 */
[----:B------:R-:W-:Y:S01]  /*0b50*/  FADD.FTZ R21, -R32, R21 ;  /* 0x0000001520157221 */ /* 0x000fe20000010100 */
[----:B------:R-:W-:Y:S01]  /*0b60*/  FFMA.FTZ R11, R51, R11, R10 ;  /* 0x0000000b330b7223 */ /* 0x000fe2000001000a */
[----:B------:R-:W-:Y:S02]  /*0b70*/  FMUL.FTZ R20, R9, R8 ;  /* 0x0000000809147220 */ /* 0x000fe40000410000 */
[----:B------:R-:W-:Y:S01]  /*0b80*/  FMUL.FTZ R50, R2, R21 ;  /* 0x0000001502327220 */ /* 0x000fe20000410000 */
[----:B------:R-:W-:Y:S02]  /*0b90*/  HADD2.F32 R10, -RZ, R12.H0_H0 ;  /* 0x2000000cff0a7230 */ /* 0x000fe40000004100 */
[----:B------:R-:W-:Y:S01]  /*0ba0*/  FADD.FTZ R33, -R32, R33 ;  /* 0x0000002120217221 */ /* 0x000fe20000010100 */
[----:B------:R-:W-:Y:S02]  /*0bb0*/  HADD2.F32 R21, -RZ, R14.H1_H1 ;  /* 0x3000000eff157230 */ /* 0x000fe40000004100 */
[----:B------:R-:W-:Y:S01]  /*0bc0*/  FFMA.FTZ R20, R50, R20, R11 ;  /* 0x0000001432147223 */ /* 0x000fe2000001000b */
[----:B------:R-:W-:-:S02]  /*0bd0*/  HADD2.F32 R11, -RZ, R12.H1_H1 ;  /* 0x3000000cff0b7230 */ /* 0x000fc40000004100 */
[----:B------:R-:W-:Y:S01]  /*0be0*/  FMUL.FTZ R14, R3, R10 ;  /* 0x0000000a030e7220 */ /* 0x000fe20000410000 */
[----:B------:R-:W-:Y:S01]  /*0bf0*/  FMUL.FTZ R49, R2, R33 ;  /* 0x0000002102317220 */ /* 0x000fe20000410000 */
[----:B------:R-:W-:Y:S01]  /*0c00*/  FADD.FTZ R33, -R32, R21 ;  /* 0x0000001520217221 */ /* 0x000fe20000010100 */
[----:B------:R-:W-:Y:S02]  /*0c10*/  HADD2.F32 R39, -RZ, R15.H0_H0 ;  /* 0x2000000fff277230 */ /* 0x000fe40000004100 */
[----:B------:R-:W-:Y:S01]  /*0c20*/  FFMA.FTZ R21, R49, R14, R20 ;  /* 0x0000000e31157223 */ /* 0x000fe20000010014 */
[----:B------:R-:W-:Y:S01]  /*0c30*/  FMUL.FTZ R14, R4, R11 ;  /* 0x0000000b040e7220 */ /* 0x000fe20000410000 */
[----:B------:R-:W-:Y:S01]  /*0c40*/  FMUL.FTZ R48, R2, R33 ;  /* 0x0000002102307220 */ /* 0x000fe20000410000 */
[----:B------:R-:W-:Y:S02]  /*0c50*/  HADD2.F32 R12, -RZ, R13.H0_H0 ;  /* 0x2000000dff0c7230 */ /* 0x000fe40000004100 */
[----:B------:R-:W-:Y:S01]  /*0c60*/  FADD.FTZ R39, -R32, R39 ;  /* 0x0000002720277221 */ /* 0x000fe20000010100 */
[----:B------:R-:W-:Y:S01]  /*0c70*/  FFMA.FTZ R14, R48, R14, R21 ;  /* 0x0000000e300e7223 */ /* 0x000fe20000010015 */
[----:B------:R-:W-:-:S02]  /*0c80*/  HADD2.F32 R21, -RZ, R15.H1_H1 ;  /* 0x3000000fff157230 */ /* 0x000fc40000004100 */
[----:B------:R-:W-:Y:S01]  /*0c90*/  FMUL.FTZ R15, R6, R12 ;  /* 0x0000000c060f7220 */ /* 0x000fe20000410000 */
[----:B------:R-:W-:Y:S01]  /*0ca0*/  FMUL.FTZ R47, R2, R39 ;  /* 0x00000027022f7220 */ /* 0x000fe20000410000 */
[----:B------:R-:W-:Y:S02]  /*0cb0*/  HADD2.F32 R13, -RZ, R13.H1_H1 ;  /* 0x3000000dff0d7230 */ /* 0x000fe40000004100 */
[----:B------:R-:W-:Y:S01]  /*0cc0*/  FADD.FTZ R21, -R32, R21 ;  /* 0x0000001520157221 */ /* 0x000fe20000010100 */
[----:B------:R-:W-:Y:S02]  /*0cd0*/  HADD2.F32 R33, -RZ, R16.H0_H0 ;  /* 0x20000010ff217230 */ /* 0x000fe40000004100 */
[----:B------:R-:W-:Y:S01]  /*0ce0*/  FFMA.FTZ R15, R47, R15, R14 ;  /* 0x0000000f2f0f7223 */ /* 0x000fe2000001000e */
[----:B------:R-:W-:Y:S01]  /*0cf0*/  FMUL.FTZ R20, R8, R13 ;  /* 0x0000000d08147220 */ /* 0x000fe20000410000 */
[----:B------:R-:W-:Y:S01]  /*0d00*/  FMUL.FTZ R46, R2, R21 ;  /* 0x00000015022e7220 */ /* 0x000fe20000410000 */
[----:B------:R-:W-:-:S02]  /*0d10*/  HADD2.F32 R14, -RZ, R18.H0_H0 ;  /* 0x20000012ff0e7230 */ /* 0x000fc40000004100 */
[----:B------:R-:W-:Y:S01]  /*0d20*/  FADD.FTZ R33, -R32, R33 ;  /* 0x0000002120217221 */ /* 0x000fe20000010100 */
[----:B------:R-:W-:Y:S02]  /*0d30*/  HADD2.F32 R21, -RZ, R16.H1_H1 ;  /* 0x30000010ff157230 */ /* 0x000fe40000004100 */
[----:B------:R-:W-:Y:S01]  /*0d40*/  FFMA.FTZ R20, R46, R20, R15 ;  /* 0x000000142e147223 */ /* 0x000fe2000001000f */
[----:B------:R-:W-:Y:S02]  /*0d50*/  HADD2.F32 R15, -RZ, R18.H1_H1 ;  /* 0x30000012ff0f7230 */ /* 0x000fe40000004100 */
[----:B------:R-:W-:Y:S01]  /*0d60*/  FMUL.FTZ R16, R3, R14 ;  /* 0x0000000e03107220 */ /* 0x000fe20000410000 */
[----:B------:R-:W-:Y:S01]  /*0d70*/  FMUL.FTZ R45, R2, R33 ;  /* 0x00000021022d7220 */ /* 0x000fe20000410000 */
[----:B------:R-:W-:Y:S01]  /*0d80*/  FADD.FTZ R21, -R32, R21 ;  /* 0x0000001520157221 */ /* 0x000fe20000010100 */
[----:B------:R-:W-:Y:S02]  /*0d90*/  FFMA.FTZ R38, R0, R3, RZ ;  /* 0x0000000300267223 */ /* 0x000fe400000100ff */
[----:B------:R-:W-:Y:S01]  /*0da0*/  FFMA.FTZ R33, R45, R16, R20 ;  /* 0x000000102d217223 */ /* 0x000fe20000010014 */
[----:B------:R-:W-:Y:S01]  /*0db0*/  FMUL.FTZ R16, R4, R15 ;  /* 0x0000000f04107220 */ /* 0x000fe20000410000 */
[----:B------:R-:W-:Y:S01]  /*0dc0*/  FMUL.FTZ R44, R2, R21 ;  /* 0x00000015022c7220 */ /* 0x000fe20000410000 */
[----:B------:R-:W-:-:S02]  /*0dd0*/  HADD2.F32 R43, -RZ, R17.H0_H0 ;  /* 0x20000011ff2b7230 */ /* 0x000fc40000004100 */
[----:B------:R-:W-:Y:S01]  /*0de0*/  FFMA.FTZ R38, R5, R4, R38 ;  /* 0x0000000405267223 */ /* 0x000fe20000010026 */
[----:B------:R-:W-:Y:S01]  /*0df0*/  FFMA.FTZ R33, R44, R16, R33 ;  /* 0x000000102c217223 */ /* 0x000fe20000010021 */
[----:B------:R-:W-:Y:S02]  /*0e00*/  HADD2.F32 R16, -RZ, R19.H0_H0 ;  /* 0x20000013ff107230 */ /* 0x000fe40000004100 */
[----:B------:R-:W-:Y:S01]  /*0e10*/  FADD.FTZ R43, -R32, R43 ;  /* 0x0000002b202b7221 */ /* 0x000fe20000010100 */
[----:B------:R-:W-:Y:S02]  /*0e20*/  HADD2.F32 R42, -RZ, R17.H1_H1 ;  /* 0x30000011ff2a7230 */ /* 0x000fe40000004100 */
[----:B------:R-:W-:Y:S01]  /*0e30*/  FFMA.FTZ R38, R7, R6, R38 ;  /* 0x0000000607267223 */ /* 0x000fe20000010026 */
[----:B------:R-:W-:Y:S02]  /*0e40*/  HADD2.F32 R17, -RZ, R19.H1_H1 ;  /* 0x30000013ff117230 */ /* 0x000fe40000004100 */
[----:B------:R-:W-:Y:S01]  /*0e50*/  FMUL.FTZ R18, R6, R16 ;  /* 0x0000001006127220 */ /* 0x000fe20000410000 */
[----:B------:R-:W-:Y:S01]  /*0e60*/  FMUL.FTZ R43, R2, R43 ;  /* 0x0000002b022b7220 */ /* 0x000fe20000410000 */
[----:B------:R-:W-:Y:S01]  /*0e70*/  FFMA.FTZ R38, R9, R8, R38 ;  /* 0x0000000809267223 */ /* 0x000fe20000010026 */
[----:B------:R-:W-:-:S02]  /*0e80*/  FADD.FTZ R42, -R32, R42 ;  /* 0x0000002a202a7221 */ /* 0x000fc40000010100 */
[----:B------:R-:W-:Y:S01]  /*0e90*/  FFMA.FTZ R33, R43, R18, R33 ;  /* 0x000000122b217223 */ /* 0x000fe20000010021 */
[----:B------:R-:W-:Y:S01]  /*0ea0*/  FFMA.FTZ R38, R3, R10, R38 ;  /* 0x0000000a03267223 */ /* 0x000fe20000010026 */
[----:B------:R-:W-:Y:S01]  /*0eb0*/  FMUL.FTZ R18, R8, R17 ;  /* 0x0000001108127220 */ /* 0x000fe20000410000 */
[----:B------:R-:W-:Y:S01]  /*0ec0*/  FMUL.FTZ R42, R2, R42 ;  /* 0x0000002a022a7220 */ /* 0x000fe20000410000 */
[----:B------:R-:W-:Y:S02]  /*0ed0*/  HADD2.F32 R20, -RZ, R34.H0_H0 ;  /* 0x20000022ff147230 */ /* 0x000fe40000004100 */
[----:B------:R-:W-:Y:S01]  /*0ee0*/  FFMA.FTZ R38, R4, R11, R38 ;  /* 0x0000000b04267223 */ /* 0x000fe20000010026 */
[----:B------:R-:W-:Y:S01]  /*0ef0*/  FFMA.FTZ R33, R42, R18, R33 ;  /* 0x000000122a217223 */ /* 0x000fe20000010021 */
[----:B------:R-:W-:Y:S02]  /*0f00*/  HADD2.F32 R18, -RZ, R22.H0_H0 ;  /* 0x20000016ff127230 */ /* 0x000fe40000004100 */
[----:B------:R-:W-:Y:S01]  /*0f10*/  FADD.FTZ R20, -R32, R20 ;  /* 0x0000001420147221 */ /* 0x000fe20000010100 */
[----:B------:R-:W-:Y:S01]  /*0f20*/  FFMA.FTZ R38, R6, R12, R38 ;  /* 0x0000000c06267223 */ /* 0x000fe20000010026 */
[----:B------:R-:W-:Y:S01]  /*0f30*/  HADD2.F32 R21, -RZ, R34.H1_H1 ;  /* 0x30000022ff157230 */ /* 0x000fe20000004100 */
[----:B------:R-:W-:Y:S01]  /*0f40*/  HFMA2.MMA R39, -RZ, RZ, 0, 2.384185791015625e-06 ;  /* 0x00000028ff277435 */ /* 0x000fe200000001ff */
[----:B------:R-:W-:-:S02]  /*0f50*/  HADD2.F32 R19, -RZ, R22.H1_H1 ;  /* 0x30000016ff137230 */ /* 0x000fc40000004100 */
[----:B------:R-:W-:Y:S01]  /*0f60*/  FMUL.FTZ R34, R3, R18 ;  /* 0x0000001203227220 */ /* 0x000fe20000410000 */
[----:B------:R-:W-:Y:S01]  /*0f70*/  FMUL.FTZ R20, R2, R20 ;  /* 0x0000001402147220 */ /* 0x000fe20000410000 */
[----:B------:R-:W-:-:S03]  /*0f80*/  FFMA.FTZ R22, R8, R13, R38 ;  /* 0x0000000d08167223 */ /* 0x000fc60000010026 */
[----:B------:R-:W-:Y:S01]  /*0f90*/  FFMA.FTZ R33, R20, R34, R33 ;  /* 0x0000002214217223 */ /* 0x000fe20000010021 */
[----:B------:R-:W-:Y:S01]  /*0fa0*/  FFMA.FTZ R34, R3, R14, R22 ;  /* 0x0000000e03227223 */ /* 0x000fe20000010016 */
[----:B------:R-:W-:Y:S01]  /*0fb0*/  FADD.FTZ R21, -R32, R21 ;  /* 0x0000001520157221 */ /* 0x000fe20000010100 */
[----:B------:R-:W-:Y:S02]  /*0fc0*/  IMAD R37, R37, R39, UR8 ;  /* 0x0000000825257e24 */ /* 0x000fe4000f8e0227 */
[C---:B------:R-:W-:Y:S01]  /*0fd0*/  FFMA.FTZ R34, R4.reuse, R15, R34 ;  /* 0x0000000f04227223 */ /* 0x040fe20000010022 */
[----:B------:R-:W0:Y:S01]  /*0fe0*/  S2R R39, SR_TID.X ;  /* 0x0000000000277919 */ /* 0x000e220000002100 */
[----:B------:R-:W-:Y:S01]  /*0ff0*/  UIADD3 UR10, UP0, UR9, 0x4, URZ ;  /* 0x00000004090a7890 */ /* 0x000fe2000ff1e03f */
[----:B------:R-:W-:Y:S01]  /*1000*/  FMUL.FTZ R22, R4, R19 ;  /* 0x0000001304167220 */ /* 0x000fe20000410000 */
[----:B------:R-:W-:Y:S01]  /*1010*/  FFMA.FTZ R34, R6, R16, R34 ;  /* 0x0000001006227223 */ /* 0x000fe20000010022 */
[----:B------:R-:W-:Y:S01]  /*1020*/  FMUL.FTZ R21, R2, R21 ;  /* 0x0000001502157220 */ /* 0x000fe20000410000 */
[--C-:B------:R-:W-:Y:S01]  /*1030*/  HADD2.F32 R40, -RZ, R35.reuse.H0_H0 ;  /* 0x20000023ff287230 */ /* 0x100fe20000004100 */
[----:B------:R-:W-:Y:S01]  /*1040*/  UIADD3.X UR11, URZ, UR5, URZ, UP0, !UPT ;  /* 0x000000053f0b7290 */ /* 0x000fe200087fe43f */
[----:B------:R-:W-:Y:S01]  /*1050*/  FFMA.FTZ R34, R8, R17, R34 ;  /* 0x0000001108227223 */ /* 0x000fe20000010022 */
[----:B------:R-:W-:Y:S01]  /*1060*/  UISETP.GE.U32.AND UP0, UPT, UR10, UR16, UPT ;  /* 0x000000100a00728c */ /* 0x000fe2000bf06070 */
[----:B------:R-:W-:Y:S01]  /*1070*/  FFMA.FTZ R33, R21, R22, R33 ;  /* 0x0000001615217223 */ /* 0x000fe20000010021 */
[----:B------:R-:W-:-:S02]  /*1080*/  HADD2.F32 R35, -RZ, R35.H1_H1 ;  /* 0x30000023ff237230 */ /* 0x000fc40000004100 */
[----:B------:R-:W-:Y:S01]  /*1090*/  FADD.FTZ R40, -R32, R40 ;  /* 0x0000002820287221 */ /* 0x000fe20000010100 */
[--C-:B------:R-:W-:Y:S02]  /*10a0*/  HADD2.F32 R22, -RZ, R23.reuse.H0_H0 ;  /* 0x20000017ff167230 */ /* 0x100fe40000004100 */
[----:B------:R-:W-:Y:S01]  /*10b0*/  FFMA.FTZ R34, R3, R18, R34 ;  /* 0x0000001203227223 */ /* 0x000fe20000010022 */
[----:B------:R-:W-:Y:S01]  /*10c0*/  UISETP.GE.AND.EX UP0, UPT, UR11, UR7, UPT, UP0 ;  /* 0x000000070b00728c */ /* 0x000fe2000bf06300 */
[----:B------:R-:W-:Y:S02]  /*10d0*/  HADD2.F32 R23, -RZ, R23.H1_H1 ;  /* 0x30000017ff177230 */ /* 0x000fe40000004100 */
[----:B------:R-:W-:Y:S01]  /*10e0*/  FMUL.FTZ R40, R2, R40 ;  /* 0x0000002802287220 */ /* 0x000fe20000410000 */
[----:B------:R-:W-:Y:S01]  /*10f0*/  FMUL.FTZ R38, R6, R22 ;  /* 0x0000001606267220 */ /* 0x000fe20000410000 */
[----:B------:R-:W-:Y:S01]  /*1100*/  FADD.FTZ R35, -R32, R35 ;  /* 0x0000002320237221 */ /* 0x000fe20000010100 */
[----:B------:R-:W-:Y:S01]  /*1110*/  FFMA.FTZ R34, R4, R19, R34 ;  /* 0x0000001304227223 */ /* 0x000fe20000010022 */
[----:B------:R-:W-:Y:S01]  /*1120*/  PLOP3.LUT P0, PT, PT, PT, UP0, 0x80, 0x0 ;  /* 0x000000000000781c */ /* 0x000fe20003f0f008 */
[----:B------:R-:W-:Y:S01]  /*1130*/  FFMA.FTZ R33, R40, R38, R33 ;  /* 0x0000002628217223 */ /* 0x000fe20000010021 */
[----:B------:R-:W-:Y:S01]  /*1140*/  FMUL.FTZ R32, R8, R23 ;  /* 0x0000001708207220 */ /* 0x000fe20000410000 */
[----:B------:R-:W-:Y:S01]  /*1150*/  FMUL.FTZ R41, R2, R35 ;  /* 0x0000002302297220 */ /* 0x000fe20000410000 */
        /* <DEDUP_REMOVED lines=10> */
[----:B------:R-:W-:Y:S01]  /*1200*/  LEA R37, R36, R37, 0x3 ;  /* 0x0000002524257211 */ /* 0x000fe200078e18ff */
        /* <DEDUP_REMOVED lines=9> */
[----:B------:R1:W-:Y:S01]  /*12a0*/  STS.64 [R37], R32 ;  /* 0x0000002025007388 */ /* 0x0003e20000000a00 */
        /* <DEDUP_REMOVED lines=8> */
[----:B0-----:R-:W-:Y:S01]  /*1330*/  ISETP.GT.U32.AND P1, PT, R39, 0x3f, PT ;  /* 0x0000003f2700780c */ /* 0x001fe20003f24070 */
        /* <DEDUP_REMOVED lines=9> */
[----:B-1----:R-:W-:Y:S05]  /*13d0*/  @!P0 BRA `(.L_x_1938) ;  /* 0x0000000000d48947 */ /* 0x002fea0003800000 */
[----:B------:R-:W0:Y:S01]  /*13e0*/  S2UR UR15, SR_CgaCtaId ;  /* 0x00000000000f79c3 */ /* 0x000e220000008800 */
[----:B------:R-:W-:Y:S01]  /*13f0*/  UMOV UR5, 0x400 ;  /* 0x0000040000057882 */ /* 0x000fe20000000000 */
[----:B------:R-:W-:Y:S01]  /*1400*/  IMAD.SHL.U32 R33, R39, 0x2, RZ ;  /* 0x0000000227217824 */ /* 0x000fe200078e00ff */
[----:B------:R-:W2:Y:S04]  /*1410*/  LDL R35, [R1+0xc] ;  /* 0x00000c0001237983 */ /* 0x000ea80000100800 */
[----:B------:R-:W-:Y:S01]  /*1420*/  LOP3.LUT R33, R33, 0x18, RZ, 0xc0, !PT ;  /* 0x0000001821217812 */ /* 0x000fe200078ec0ff */
[----:B------:R-:W3:Y:S01]  /*1430*/  LDL R38, [R1+0x4] ;  /* 0x0000040001267983 */ /* 0x000ee20000100800 */
[----:B------:R-:W1:Y:S01]  /*1440*/  S2R R37, SR_TID.X ;  /* 0x0000000000257919 */ /* 0x000e620000002100 */
[----:B0-----:R-:W-:-:S06]  /*1450*/  ULEA UR5, UR15, UR5, 0x18 ;  /* 0x000000050f057291 */ /* 0x001fcc000f8ec03f */
[----:B------:R-:W-:-:S04]  /*1460*/  LEA R32, R39, UR5, 0x5 ;  /* 0x0000000527207c11 */ /* 0x000fc8000f8e28ff */
[----:B------:R-:W-:-:S05]  /*1470*/  IADD3 R34, R32, R33, RZ ;  /* 0x0000002120227210 */ /* 0x000fca0007ffe0ff */
[----:B------:R0:W-:Y:S02]  /*1480*/  STS.64 [R34], R30 ;  /* 0x0000001e22007388 */ /* 0x0001e40000000a00 */
[----:B0-----:R-:W-:-:S04]  /*1490*/  LOP3.LUT R34, R33, 0x8, RZ, 0x3c, !PT ;  /* 0x0000000821227812 */ /* 0x001fc800078e3cff */
[----:B------:R-:W-:-:S05]  /*14a0*/  IADD3 R34, R32, R34, RZ ;  /* 0x0000002220227210 */ /* 0x000fca0007ffe0ff */
[----:B------:R0:W-:Y:S02]  /*14b0*/  STS.64 [R34], R28 ;  /* 0x0000001c22007388 */ /* 0x0001e40000000a00 */
[----:B0-----:R-:W-:-:S04]  /*14c0*/  LOP3.LUT R34, R33, 0x10, RZ, 0x3c, !PT ;  /* 0x0000001021227812 */ /* 0x001fc800078e3cff */
[----:B------:R-:W-:-:S05]  /*14d0*/  IADD3 R34, R32, R34, RZ ;  /* 0x0000002220227210 */ /* 0x000fca0007ffe0ff */
[----:B------:R0:W-:Y:S04]  /*14e0*/  STS.64 [R34], R26 ;  /* 0x0000001a22007388 */ /* 0x0001e80000000a00 */
[----:B0-----:R-:W4:Y:S01]  /*14f0*/  LDL R34, [R1+0x10] ;  /* 0x0000100001227983 */ /* 0x001f220000100800 */
[----:B------:R-:W-:Y:S02]  /*1500*/  LOP3.LUT R33, R33, 0x18, RZ, 0x3c, !PT ;  /* 0x0000001821217812 */ /* 0x000fe400078e3cff */
[----:B-1----:R-:W-:-:S04]  /*1510*/  SHF.R.S32.HI R36, RZ, 0x1f, R37 ;  /* 0x0000001fff247819 */ /* 0x002fc80000011425 */
[----:B------:R-:W-:Y:S01]  /*1520*/  LEA.HI R36, R36, R37, RZ, 0x2 ;  /* 0x0000002524247211 */ /* 0x000fe200078f10ff */
[----:B------:R-:W-:-:S03]  /*1530*/  IMAD.IADD R37, R32, 0x1, R33 ;  /* 0x0000000120257824 */ /* 0x000fc600078e0221 */
[----:B------:R-:W-:Y:S02]  /*1540*/  SHF.R.S32.HI R36, RZ, 0x2, R36 ;  /* 0x00000002ff247819 */ /* 0x000fe40000011424 */
[----:B------:R0:W-:Y:S04]  /*1550*/  STS.64 [R37], R24 ;  /* 0x0000001825007388 */ /* 0x0001e80000000a00 */
[----:B0-----:R-:W5:Y:S01]  /*1560*/  LDL R37, [R1+0x8] ;  /* 0x0000080001257983 */ /* 0x001f620000100800 */
[----:B------:R-:W-:Y:S01]  /*1570*/  LEA R36, R36, UR5, 0x5 ;  /* 0x0000000524247c11 */ /* 0x000fe2000f8e28ff */
[----:B------:R-:W-:-:S04]  /*1580*/  USHF.R.U32.HI UR5, URZ, 0x1, UR6 ;  /* 0x000000013f057899 */ /* 0x000fc80008011606 */
[----:B------:R-:W-:-:S04]  /*1590*/  USHF.L.U32 UR5, UR5, 0x6, URZ ;  /* 0x0000000605057899 */ /* 0x000fc8000800063f */
[----:B------:R-:W-:Y:S01]  /*15a0*/  ULOP3.LUT UR5, UR5, 0xffffffc0, UR17, 0xe2, !UPT ;  /* 0xffffffc005057892 */ /* 0x000fe2000f8ee211 */
[----:B------:R-:W-:Y:S01]  /*15b0*/  BAR.SYNC.DEFER_BLOCKING 0x0 ;  /* 0x0000000000007b1d */ /* 0x000fe20000010000 */
[-C--:B----4-:R-:W-:Y:S02]  /*15c0*/  LEA R32, R34, R36.reuse, 0x3 ;  /* 0x0000002422207211 */ /* 0x090fe400078e18ff */
[----:B--2---:R-:W-:-:S04]  /*15d0*/  LEA R34, R35, R36, 0x3 ;  /* 0x0000002423227211 */ /* 0x004fc800078e18ff */
[----:B------:R-:W0:Y:S04]  /*15e0*/  LDS.64 R32, [R32] ;  /* 0x0000000020207984 */ /* 0x000e280000000a00 */
[----:B------:R-:W1:Y:S01]  /*15f0*/  LDS.64 R34, [R34+0xa00] ;  /* 0x000a000022227984 */ /* 0x000e620000000a00 */
[----:B0-----:R-:W-:Y:S01]  /*1600*/  FADD.FTZ R32, RZ, R32 ;  /* 0x00000020ff207221 */ /* 0x001fe20000010000 */
[----:B------:R-:W-:-:S03]  /*1610*/  FADD.FTZ R33, RZ, R33 ;  /* 0x00000021ff217221 */ /* 0x000fc60000010000 */
[----:B-1----:R-:W-:Y:S01]  /*1620*/  FADD.FTZ R34, R32, R34 ;  /* 0x0000002220227221 */ /* 0x002fe20000010000 */
[----:B-----5:R-:W-:Y:S01]  /*1630*/  LEA R32, R37, R36, 0x3 ;  /* 0x0000002425207211 */ /* 0x020fe200078e18ff */
[----:B------:R-:W-:-:S05]  /*1640*/  FADD.FTZ R35, R33, R35 ;  /* 0x0000002321237221 */ /* 0x000fca0000010000 */
[----:B------:R-:W0:Y:S02]  /*1650*/  LDS.64 R32, [R32+0x1400] ;  /* 0x0014000020207984 */ /* 0x000e240000000a00 */
[----:B0-----:R-:W-:Y:S01]  /*1660*/  FADD.FTZ R34, R34, R32 ;  /* 0x0000002022227221 */ /* 0x001fe20000010000 */
[----:B---3--:R-:W-:Y:S02]  /*1670*/  IMAD R32, R38, 0x8, R36 ;  /* 0x0000000826207824 */ /* 0x008fe400078e0224 */
[----:B------:R-:W-:Y:S01]  /*1680*/  FADD.FTZ R35, R35, R33 ;  /* 0x0000002123237221 */ /* 0x000fe20000010000 */
[----:B------:R-:W0:Y:S03]  /*1690*/  LDC.64 R36, c[0x0][0x260] ;  /* 0x00009800ff247b82 */ /* 0x000e260000000a00 */
        /* <DEDUP_REMOVED lines=9> */
.L_x_1938:
[----:B------:R-:W-:Y:S01]  /*1730*/  BSSY B0, `(.L_x_1939) ;  /* 0x000003b000007945 */ /* 0x000fe20003800000 */
[----:B0-----:R-:W-:-:S03]  /*1740*/  CS2R R32, SRZ ;  /* 0x0000000000207805 */ /* 0x001fc6000001ff00 */
[----:B------:R-:W-:Y:S05]  /*1750*/  @P1 BRA `(.L_x_1940) ;  /* 0x0000000000e01947 */ /* 0x000fea0003800000 */
[----:B------:R-:W-:Y:S01]  /*1760*/  USHF.L.U32 UR5, UR9, 0x4, URZ ;  /* 0x0000000409057899 */ /* 0x000fe2000800063f */
[----:B------:R-:W-:Y:S01]  /*1770*/  IMAD.MOV.U32 R32, RZ, RZ, 0x14 ;  /* 0x00000014ff207424 */ /* 0x000fe200078e00ff */
[----:B------:R-:W-:Y:S01]  /*1780*/  MOV R33, 0x28 ;  /* 0x0000002800217802 */ /* 0x000fe20000000f00 */
[----:B------:R-:W-:Y:S01]  /*1790*/  IMAD.SHL.U32 R37, R39, 0x8, RZ ;  /* 0x0000000827257824 */ /* 0x000fe200078e00ff */
[----:B------:R-:W-:-:S04]  /*17a0*/  ULOP3.LUT UR5, UR5, 0x10, URZ, 0xc0, !UPT ;  /* 0x0000001005057892 */ /* 0x000fc8000f8ec03f */
        /* <DEDUP_REMOVED lines=30> */
[C---:B------:R-:W-:Y:S01]  /*1990*/  IADD3 R32, R36.reuse, 0xc, RZ ;  /* 0x0000000c24207810 */ /* 0x040fe20007ffe0ff */
        /* <DEDUP_REMOVED lines=20> */
.L_x_1940:
[----:B------:R-:W-:Y:S05]  /*1ae0*/  BSYNC B0 ;  /* 0x0000000000007941 */ /* 0x000fea0003800000 */
.L_x_1939:
        /* <DEDUP_REMOVED lines=11> */
[----:B------:R-:W-:Y:S01]  /*1ba0*/  SHF.R.U32.HI R35, RZ, 0x2, R39 ;  /* 0x00000002ff237819 */ /* 0x000fe20000011627 */
[----:B------:R-:W0:Y:S01]  /*1bb0*/  LDC.64 R36, c[0x0][0x260] ;  /* 0x00009800ff247b82 */ /* 0x000e220000000a00 */
[----:B------:R-:W-:Y:S01]  /*1bc0*/  ULDC UR5, c[0x0][0x10] ;  /* 0x0000040000057ab9 */ /* 0x000fe20000000800 */
[----:B------:R-:W-:Y:S01]  /*1bd0*/  MOV R34, UR17 ;  /* 0x0000001100227c02 */ /* 0x000fe20008000f00 */
[----:B------:R-:W-:Y:S01]  /*1be0*/  UIMAD UR5, UR5, UR4, UR6 ;  /* 0x00000004050572a4 */ /* 0x000fe2000f8e0206 */
[----:B------:R-:W-:-:S05]  /*1bf0*/  IMAD.SHL.U32 R35, R35, 0x40, RZ ;  /* 0x0000004023237824 */ /* 0x000fca00078e00ff */
[----:B------:R-:W-:Y:S02]  /*1c00*/  LOP3.LUT R34, R35, 0xffffffc0, R34, 0xe2, !PT ;  /* 0xffffffc023227812 */ /* 0x000fe400078ee222 */
[----:B------:R-:W-:-:S04]  /*1c10*/  MOV R35, UR5 ;  /* 0x0000000500237c02 */ /* 0x000fc80008000f00 */
[----:B------:R-:W-:-:S05]  /*1c20*/  LEA R34, R35, R34, 0xa ;  /* 0x0000002223227211 */ /* 0x000fca00078e50ff */
[----:B------:R-:W-:-:S04]  /*1c30*/  IMAD.SHL.U32 R34, R34, 0x2, RZ ;  /* 0x0000000222227824 */ /* 0x000fc800078e00ff */
[----:B0-----:R-:W-:-:S05]  /*1c40*/  IMAD.WIDE.U32 R34, R34, 0x4, R36 ;  /* 0x0000000422227825 */ /* 0x001fca00078e0024 */
[----:B------:R0:W-:Y:S02]  /*1c50*/  STG.E.64 desc[UR12][R34.64], R32 ;  /* 0x0000002022007986 */ /* 0x0001e4000c101b0c */
.L_x_1942:
[----:B------:R-:W-:Y:S05]  /*1c60*/  BSYNC B0 ;  /* 0x0000000000007941 */ /* 0x000fea0003800000 */
.L_x_1941:
[----:B------:R-:W-:-:S04]  /*1c70*/  UISETP.GE.U32.AND UP0, UPT, UR10, UR16, UPT ;  /* 0x000000100a00728c */ /* 0x000fc8000bf06070 */
[----:B------:R-:W-:-:S06]  /*1c80*/  UISETP.GE.AND.EX UP0, UPT, UR11, UR7, UPT, UP0 ;  /* 0x000000070b00728c */ /* 0x000fcc000bf06300 */
[----:B------:R-:W-:-:S13]  /*1c90*/  PLOP3.LUT P1, PT, PT, PT, UP0, 0x80, 0x0 ;  /* 0x000000000000781c */ /* 0x000fda0003f2f008 */
[----:B------:R-:W-:Y:S05]  /*1ca0*/  @P1 BRA `(.L_x_1943) ;  /* 0x0000000000581947 */ /* 0x000fea0003800000 */
        /* <DEDUP_REMOVED lines=13> */
.L_x_1945:
[----:B------:R-:W2:Y:S04]  /*1d80*/  LD.E.STRONG.GPU R35, desc[UR12][R32.64] ;  /* 0x0000000c20237980 */ /* 0x000ea8000c10f900 */
[----:B--2---:R-:W-:Y:S01]  /*1d90*/  CCTL.IVALL ;  /* 0x00000000ff00798f */ /* 0x004fe20002000000 */
[----:B------:R-:W-:Y:S05]  /*1da0*/  YIELD ;  /* 0x0000000000007946 */ /* 0x000fea0003800000 */
[----:B-----5:R-:W-:-:S04]  /*1db0*/  LOP3.LUT R35, R35, R34, RZ, 0x3c, !PT ;  /* 0x0000002223237212 */ /* 0x020fc800078e3cff */
[----:B------:R-:W-:-:S13]  /*1dc0*/  ISETP.GT.AND P1, PT, R35, -0x1, PT ;  /* 0xffffffff2300780c */ /* 0x000fda0003f24270 */
[----:B------:R-:W-:Y:S05]  /*1dd0*/  @P1 BRA `(.L_x_1945) ;  /* 0xfffffffc00e81947 */ /* 0x000fea000383ffff */
.L_x_1944:
[----:B------:R-:W-:Y:S05]  /*1de0*/  WARPSYNC.ALL ;  /* 0x0000000000007948 */ /* 0x000fea0003800000 */
[----:B------:R-:W-:Y:S06]  /*1df0*/  BAR.SYNC.DEFER_BLOCKING 0x0 ;  /* 0x0000000000007b1d */ /* 0x000fec0000010000 */
[----:B------:R-:W-:Y:S05]  /*1e00*/  BRA `(.L_x_1946) ;  /* 0x0000000000687947 */ /* 0x000fea0003800000 */
.L_x_1943:
        /* <DEDUP_REMOVED lines=18> */
.L_x_1948:
[----:B------:R-:W2:Y:S04]  /*1f30*/  LD.E.STRONG.GPU R35, desc[UR12][R32.64] ;  /* 0x0000000c20237980 */ /* 0x000ea8000c10f900 */
[----:B--2---:R-:W-:Y:S01]  /*1f40*/  CCTL.IVALL ;  /* 0x00000000ff00798f */ /* 0x004fe20002000000 */
[----:B------:R-:W-:Y:S05]  /*1f50*/  YIELD ;  /* 0x0000000000007946 */ /* 0x000fea0003800000 */
[----:B-----5:R-:W-:-:S04]  /*1f60*/  LOP3.LUT R35, R35, R34, RZ, 0x3c, !PT ;  /* 0x0000002223237212 */ /* 0x020fc800078e3cff */
[----:B------:R-:W-:-:S13]  /*1f70*/  ISETP.GT.AND P1, PT, R35, -0x1, PT ;  /* 0xffffffff2300780c */ /* 0x000fda0003f24270 */
[----:B------:R-:W-:Y:S05]  /*1f80*/  @P1 BRA `(.L_x_1948) ;  /* 0xfffffffc00e81947 */ /* 0x000fea000383ffff */
.L_x_1947:
[----:B------:R-:W-:Y:S05]  /*1f90*/  WARPSYNC.ALL ;  /* 0x0000000000007948 */ /* 0x000fea0003800000 */
[----:B------:R-:W-:Y:S06]  /*1fa0*/  BAR.SYNC.DEFER_BLOCKING 0x0 ;  /* 0x0000000000007b1d */ /* 0x000fec0000010000 */
.L_x_1946:
[----:B0-----:R-:W0:Y:S01]  /*1fb0*/  S2R R35, SR_TID.X ;  /* 0x0000000000237919 */ /* 0x001e220000002100 */
[----:B------:R-:W-:Y:S01]  /*1fc0*/  BSSY B0, `(.L_x_1949) ;  /* 0x0000024000007945 */ /* 0x000fe20003800000 */
[----:B------:R-:W-:Y:S01]  /*1fd0*/  HFMA2.MMA R33, -RZ, RZ, 0, 0 ;  /* 0x00000000ff217435 */ /* 0x000fe200000001ff */
[----:B------:R-:W-:Y:S02]  /*1fe0*/  MOV R34, RZ ;  /* 0x000000ff00227202 */ /* 0x000fe40000000f00 */
[----:B0-----:R-:W-:-:S13]  /*1ff0*/  ISETP.GT.U32.AND P1, PT, R35, 0xff, PT ;  /* 0x000000ff2300780c */ /* 0x001fda0003f24070 */
[----:B------:R-:W-:Y:S05]  /*2000*/  @P1 BRA `(.L_x_1950) ;  /* 0x00000000007c1947 */ /* 0x000fea0003800000 */
[----:B------:R-:W-:Y:S01]  /*2010*/  ULDC UR5, c[0x0][0x10] ;  /* 0x0000040000057ab9 */ /* 0x000fe20000000800 */
[----:B------:R0:W-:Y:S01]  /*2020*/  STL.64 [R1+0x18], R2 ;  /* 0x0000180201007387 */ /* 0x0001e20000100a00 */
[----:B------:R-:W-:Y:S01]  /*2030*/  UIMAD UR5, UR5, UR4, UR6 ;  /* 0x00000004050572a4 */ /* 0x000fe2000f8e0206 */
[----:B------:R-:W-:-:S05]  /*2040*/  IMAD.SHL.U32 R33, R35, 0x4, RZ ;  /* 0x0000000423217824 */ /* 0x000fca00078e00ff */
[----:B------:R-:W-:Y:S02]  /*2050*/  LOP3.LUT R33, R33, 0x7fffffc0, RZ, 0xc0, !PT ;  /* 0x7fffffc021217812 */ /* 0x000fe400078ec0ff */
[----:B------:R-:W-:Y:S01]  /*2060*/  MOV R32, UR5 ;  /* 0x0000000500207c02 */ /* 0x000fe20008000f00 */
[----:B0-----:R-:W0:Y:S03]  /*2070*/  LDC.64 R2, c[0x0][0x260] ;  /* 0x00009800ff027b82 */ /* 0x001e260000000a00 */
[----:B------:R-:W-:Y:S02]  /*2080*/  LEA R32, R32, R33, 0xa ;  /* 0x0000002120207211 */ /* 0x000fe400078e50ff */
[----:B------:R-:W-:-:S04]  /*2090*/  LOP3.LUT R33, R35, 0xf, RZ, 0xc0, !PT ;  /* 0x0000000f23217812 */ /* 0x000fc800078ec0ff */
[----:B------:R-:W-:-:S05]  /*20a0*/  IADD3 R32, R32, R33, RZ ;  /* 0x0000002120207210 */ /* 0x000fca0007ffe0ff */
[----:B------:R-:W-:-:S05]  /*20b0*/  IMAD.SHL.U32 R36, R32, 0x2, RZ ;  /* 0x0000000220247824 */ /* 0x000fca00078e00ff */
[C---:B------:R-:W-:Y:S02]  /*20c0*/  IADD3 R34, R36.reuse, 0x20, RZ ;  /* 0x0000002024227810 */ /* 0x040fe40007ffe0ff */
[C---:B------:R-:W-:Y:S01]  /*20d0*/  IADD3 R37, R36.reuse, 0x40, RZ ;  /* 0x0000004024257810 */ /* 0x040fe20007ffe0ff */
        /* <DEDUP_REMOVED lines=18> */
.L_x_1950:
[----:B------:R-:W-:Y:S05]  /*2200*/  BSYNC B0 ;  /* 0x0000000000007941 */ /* 0x000fea0003800000 */
.L_x_1949:
        /* <DEDUP_REMOVED lines=29> */
.L_x_1952:
[----:B------:R-:W-:Y:S05]  /*23e0*/  BSYNC B0 ;  /* 0x0000000000007941 */ /* 0x000fea0003800000 */
.L_x_1951:
[----:B0-----:R-:W2:Y:S01]  /*23f0*/  LDL.LU R32, [R1] ;  /* 0x0000000001207983 */ /* 0x001ea20000300800 */
[----:B------:R-:W0:Y:S01]  /*2400*/  S2UR UR14, SR_CgaCtaId ;  /* 0x00000000000e79c3 */ /* 0x000e220000008800 */
[----:B------:R-:W-:Y:S02]  /*2410*/  USHF.L.U32 UR5, UR9, 0x4, URZ ;  /* 0x0000000409057899 */ /* 0x000fe4000800063f */
[----:B------:R-:W-:Y:S01]  /*2420*/  ULOP3.LUT UR4, UR4, 0x1, URZ, 0x3c, !UPT ;  /* 0x0000000104047892 */ /* 0x000fe2000f8e3c3f */
[----:B------:R-:W-:Y:S01]  /*2430*/  UMOV UR9, 0x400 ;  /* 0x0000040000097882 */ /* 0x000fe20000000000 */
[----:B------:R-:W-:Y:S02]  /*2440*/  ULOP3.LUT UR5, UR5, 0x10, URZ, 0xc0, !UPT ;  /* 0x0000001005057892 */ /* 0x000fe4000f8ec03f */
[----:B------:R-:W-:-:S04]  /*2450*/  UIADD3 UR9, UR9, 0x3480, URZ ;  /* 0x0000348009097890 */ /* 0x000fc8000fffe03f */
[----:B0-----:R-:W-:-:S03]  /*2460*/  ULEA UR9, UR14, UR9, 0x18 ;  /* 0x000000090e097291 */ /* 0x001fc6000f8ec03f */
[----:B------:R-:W-:Y:S01]  /*2470*/  ULDC.64 UR14, c[0x0][0x210] ;  /* 0x00008400000e7ab9 */ /* 0x000fe20000000a00 */
[----:B------:R-:W-:Y:S01]  /*2480*/  BAR.SYNC.DEFER_BLOCKING 0x0 ;  /* 0x0000000000007b1d */ /* 0x000fe20000010000 */
[----:B------:R-:W-:-:S04]  /*2490*/  IADD3 R60, P1, R60, UR14, RZ ;  /* 0x0000000e3c3c7c10 */ /* 0x000fc8000ff3e0ff */
[----:B------:R-:W-:Y:S02]  /*24a0*/  IADD3.X R61, R61, UR15, RZ, P1, !PT ;  /* 0x0000000f3d3d7c10 */ /* 0x000fe40008ffe4ff */
[----:B------:R-:W-:-:S04]  /*24b0*/  IADD3 R58, P1, R58, UR14, RZ ;  /* 0x0000000e3a3a7c10 */ /* 0x000fc8000ff3e0ff */
[----:B------:R-:W-:Y:S02]  /*24c0*/  IADD3.X R59, R59, UR15, RZ, P1, !PT ;  /* 0x0000000f3b3b7c10 */ /* 0x000fe40008ffe4ff */
[----:B------:R-:W-:-:S04]  /*24d0*/  IADD3 R56, P1, R56, UR14, RZ ;  /* 0x0000000e38387c10 */ /* 0x000fc8000ff3e0ff */
[----:B------:R-:W-:Y:S02]  /*24e0*/  IADD3.X R57, R57, UR15, RZ, P1, !PT ;  /* 0x0000000f39397c10 */ /* 0x000fe40008ffe4ff */
[----:B------:R-:W-:-:S04]  /*24f0*/  IADD3 R54, P1, R54, UR14, RZ ;  /* 0x0000000e36367c10 */ /* 0x000fc8000ff3e0ff */
[----:B------:R-:W-:Y:S01]  /*2500*/  IADD3.X R55, R55, UR15, RZ, P1, !PT ;  /* 0x0000000f37377c10 */ /* 0x000fe20008ffe4ff */
[----:B--2---:R-:W-:Y:S01]  /*2510*/  VIADD R32, R32, -UR5 ;  /* 0x8000000520207c36 */ /* 0x004fe20008000000 */
[----:B------:R-:W-:-:S04]  /*2520*/  UMOV UR5, UR11 ;  /* 0x0000000b00057c82 */ /* 0x000fc80008000000 */
[----:B------:R-:W-:Y:S01]  /*2530*/  LEA R32, R32, UR9, 0x3 ;  /* 0x0000000920207c11 */ /* 0x000fe2000f8e18ff */
[----:B------:R-:W-:-:S05]  /*2540*/  UMOV UR9, UR10 ;  /* 0x0000000a00097c82 */ /* 0x000fca0008000000 */
[----:B------:R-:W0:Y:S02]  /*2550*/  LDS.64 R32, [R32] ;  /* 0x0000000020207984 */ /* 0x000e240000000a00 */
[--C-:B0----5:R-:W-:Y:S01]  /*2560*/  FFMA.FTZ R0, R0, R3, -R32.reuse ;  /* 0x0000000300007223 */ /* 0x121fe20000010820 */
[--C-:B------:R-:W-:Y:S01]  /*2570*/  FFMA.FTZ R5, R5, R4, -R32.reuse ;  /* 0x0000000405057223 */ /* 0x100fe20000010820 */
[C-C-:B------:R-:W-:Y:S01]  /*2580*/  FFMA.FTZ R10, R3.reuse, R10, -R32.reuse ;  /* 0x0000000a030a7223 */ /* 0x140fe20000010820 */
[----:B------:R-:W-:Y:S01]  /*2590*/  FFMA.FTZ R14, R3, R14, -R32 ;  /* 0x0000000e030e7223 */ /* 0x000fe20000010820 */
[-C--:B------:R-:W-:Y:S01]  /*25a0*/  FFMA.FTZ R53, R53, -R33.reuse, R0 ;  /* 0x8000002135357223 */ /* 0x080fe20000010000 */
[----:B------:R-:W-:Y:S01]  /*25b0*/  FFMA.FTZ R5, R52, -R33, R5 ;  /* 0x8000002134057223 */ /* 0x000fe20000010005 */
[--C-:B------:R-:W-:Y:S01]  /*25c0*/  FFMA.FTZ R3, R3, R18, -R32.reuse ;  /* 0x0000001203037223 */ /* 0x100fe20000010820 */
[--C-:B------:R-:W-:Y:S01]  /*25d0*/  FFMA.FTZ R18, R7, R6, -R32.reuse ;  /* 0x0000000607127223 */ /* 0x100fe20000010820 */
[----:B------:R-:W-:Y:S01]  /*25e0*/  FFMA.FTZ R9, R9, R8, -R32 ;  /* 0x0000000809097223 */ /* 0x000fe20000010820 */
[C---:B------:R-:W-:Y:S01]  /*25f0*/  FMUL.FTZ R0, R2.reuse, R53 ;  /* 0x0000003502007220 */ /* 0x040fe20000410000 */
[----:B------:R-:W-:Y:S01]  /*2600*/  FMUL.FTZ R5, R2, R5 ;  /* 0x0000000502057220 */ /* 0x000fe20000410000 */
[-C--:B------:R-:W-:Y:S01]  /*2610*/  FFMA.FTZ R51, R51, -R33.reuse, R18 ;  /* 0x8000002133337223 */ /* 0x080fe20000010012 */
[----:B------:R-:W-:Y:S01]  /*2620*/  FFMA.FTZ R9, R50, -R33, R9 ;  /* 0x8000002132097223 */ /* 0x000fe20000010009 */
[--C-:B------:R-:W-:Y:S01]  /*2630*/  FFMA.FTZ R11, R4, R11, -R32.reuse ;  /* 0x0000000b040b7223 */ /* 0x100fe20000010820 */
[--C-:B------:R-:W-:Y:S01]  /*2640*/  FFMA.FTZ R12, R6, R12, -R32.reuse ;  /* 0x0000000c060c7223 */ /* 0x100fe20000010820 */
[----:B------:R-:W-:Y:S01]  /*2650*/  F2FP.F16.F32.PACK_AB R0, R5, R0 ;  /* 0x000000000500723e */ /* 0x000fe200000000ff */
[--C-:B------:R-:W-:Y:S01]  /*2660*/  FFMA.FTZ R13, R8, R13, -R32.reuse ;  /* 0x0000000d080d7223 */ /* 0x100fe20000010820 */
[--C-:B------:R-:W-:Y:S01]  /*2670*/  FFMA.FTZ R15, R4, R15, -R32.reuse ;  /* 0x0000000f040f7223 */ /* 0x100fe20000010820 */
[C-C-:B------:R-:W-:Y:S01]  /*2680*/  FFMA.FTZ R16, R6.reuse, R16, -R32.reuse ;  /* 0x0000001006107223 */ /* 0x140fe20000010820 */
[--C-:B------:R-:W-:Y:S01]  /*2690*/  FFMA.FTZ R5, R6, R22, -R32.reuse ;  /* 0x0000001606057223 */ /* 0x100fe20000010820 */
[----:B------:R-:W-:Y:S01]  /*26a0*/  FFMA.FTZ R4, R4, R19, -R32 ;  /* 0x0000001304047223 */ /* 0x000fe20000010820 */
[C---:B------:R-:W-:Y:S01]  /*26b0*/  FMUL.FTZ R51, R2.reuse, R51 ;  /* 0x0000003302337220 */ /* 0x040fe20000410000 */
[----:B------:R-:W-:Y:S01]  /*26c0*/  FMUL.FTZ R6, R2, R9 ;  /* 0x0000000902067220 */ /* 0x000fe20000410000 */
[-C--:B------:R-:W-:Y:S01]  /*26d0*/  FFMA.FTZ R49, R49, -R33.reuse, R10 ;  /* 0x8000002131317223 */ /* 0x080fe2000001000a */
[-C--:B------:R-:W-:Y:S01]  /*26e0*/  FFMA.FTZ R11, R48, -R33.reuse, R11 ;  /* 0x80000021300b7223 */ /* 0x080fe2000001000b */
[-C--:B------:R-:W-:Y:S01]  /*26f0*/  FFMA.FTZ R47, R47, -R33.reuse, R12 ;  /* 0x800000212f2f7223 */ /* 0x080fe2000001000c */
[----:B------:R-:W-:Y:S01]  /*2700*/  FFMA.FTZ R13, R46, -R33, R13 ;  /* 0x800000212e0d7223 */ /* 0x000fe2000001000d */
[C-C-:B------:R-:W-:Y:S01]  /*2710*/  FFMA.FTZ R17, R8.reuse, R17, -R32.reuse ;  /* 0x0000001108117223 */ /* 0x140fe20000010820 */
[----:B------:R-:W-:Y:S01]  /*2720*/  FFMA.FTZ R8, R8, R23, -R32 ;  /* 0x0000001708087223 */ /* 0x000fe20000010820 */
[----:B------:R-:W-:Y:S01]  /*2730*/  FFMA.FTZ R21, R21, -R33, R4 ;  /* 0x8000002115157223 */ /* 0x000fe20000010004 */
[----:B------:R-:W-:Y:S01]  /*2740*/  F2FP.F16.F32.PACK_AB R51, R6, R51 ;  /* 0x000000330633723e */ /* 0x000fe200000000ff */
[C---:B------:R-:W-:Y:S01]  /*2750*/  FMUL.FTZ R49, R2.reuse, R49 ;  /* 0x0000003102317220 */ /* 0x040fe20000410000 */
[C---:B------:R-:W-:Y:S01]  /*2760*/  FMUL.FTZ R4, R2.reuse, R11 ;  /* 0x0000000b02047220 */ /* 0x040fe20000410000 */
[C---:B------:R-:W-:Y:S01]  /*2770*/  FMUL.FTZ R47, R2.reuse, R47 ;  /* 0x0000002f022f7220 */ /* 0x040fe20000410000 */
[----:B------:R-:W-:Y:S01]  /*2780*/  FMUL.FTZ R6, R2, R13 ;  /* 0x0000000d02067220 */ /* 0x000fe20000410000 */
[-C--:B------:R-:W-:Y:S01]  /*2790*/  FFMA.FTZ R45, R45, -R33.reuse, R14 ;  /* 0x800000212d2d7223 */ /* 0x080fe2000001000e */
[-C--:B------:R-:W-:Y:S01]  /*27a0*/  FFMA.FTZ R15, R44, -R33.reuse, R15 ;  /* 0x800000212c0f7223 */ /* 0x080fe2000001000f */
[-C--:B------:R-:W-:Y:S01]  /*27b0*/  FFMA.FTZ R43, R43, -R33.reuse, R16 ;  /* 0x800000212b2b7223 */ /* 0x080fe20000010010 */
[-C--:B------:R-:W-:Y:S01]  /*27c0*/  FFMA.FTZ R17, R42, -R33.reuse, R17 ;  /* 0x800000212a117223 */ /* 0x080fe20000010011 */
[-C--:B------:R-:W-:Y:S01]  /*27d0*/  FFMA.FTZ R3, R20, -R33.reuse, R3 ;  /* 0x8000002114037223 */ /* 0x080fe20000010003 */
[-C--:B------:R-:W-:Y:S01]  /*27e0*/  FFMA.FTZ R5, R40, -R33.reuse, R5 ;  /* 0x8000002128057223 */ /* 0x080fe20000010005 */
[----:B------:R-:W-:Y:S01]  /*27f0*/  FFMA.FTZ R33, R41, -R33, R8 ;  /* 0x8000002129217223 */ /* 0x000fe20000010008 */
[----:B------:R-:W-:Y:S01]  /*2800*/  F2FP.F16.F32.PACK_AB R49, R4, R49 ;  /* 0x000000310431723e */ /* 0x000fe200000000ff */
[C---:B------:R-:W-:Y:S01]  /*2810*/  FMUL.FTZ R45, R2.reuse, R45 ;  /* 0x0000002d022d7220 */ /* 0x040fe20000410000 */
[C---:B------:R-:W-:Y:S01]  /*2820*/  FMUL.FTZ R8, R2.reuse, R15 ;  /* 0x0000000f02087220 */ /* 0x040fe20000410000 */
[C---:B------:R-:W-:Y:S01]  /*2830*/  FMUL.FTZ R43, R2.reuse, R43 ;  /* 0x0000002b022b7220 */ /* 0x040fe20000410000 */
[C---:B------:R-:W-:Y:S01]  /*2840*/  FMUL.FTZ R10, R2.reuse, R17 ;  /* 0x00000011020a7220 */ /* 0x040fe20000410000 */
[C---:B------:R-:W-:Y:S01]  /*2850*/  FMUL.FTZ R3, R2.reuse, R3 ;  /* 0x0000000302037220 */ /* 0x040fe20000410000 */
[C---:B------:R-:W-:Y:S01]  /*2860*/  FMUL.FTZ R12, R2.reuse, R21 ;  /* 0x00000015020c7220 */ /* 0x040fe20000410000 */
[----:B------:R-:W-:Y:S01]  /*2870*/  FMUL.FTZ R5, R2, R5 ;  /* 0x0000000502057220 */ /* 0x000fe20000410000 */
[----:B------:R-:W-:Y:S01]  /*2880*/  F2FP.F16.F32.PACK_AB R47, R6, R47 ;  /* 0x0000002f062f723e */ /* 0x000fe200000000ff */
[----:B------:R-:W-:Y:S01]  /*2890*/  FMUL.FTZ R2, R2, R33 ;  /* 0x0000002102027220 */ /* 0x000fe20000410000 */
[----:B------:R-:W-:Y:S01]  /*28a0*/  PRMT R7, R0, 0x7632, R7 ;  /* 0x0000763200077816 */ /* 0x000fe20000000007 */
[----:B------:R0:W-:Y:S01]  /*28b0*/  STG.E.U16 desc[UR12][R60.64], R0 ;  /* 0x000000003c007986 */ /* 0x0001e2000c10150c */
[----:B------:R-:W-:-:S02]  /*28c0*/  PRMT R4, R51, 0x7632, R4 ;  /* 0x0000763233047816 */ /* 0x000fc40000000004 */
[----:B------:R-:W-:Y:S01]  /*28d0*/  PRMT R6, R49, 0x7632, R6 ;  /* 0x0000763231067816 */ /* 0x000fe20000000006 */
[----:B------:R-:W-:Y:S01]  /*28e0*/  STG.E.U16 desc[UR12][R60.64+0x2], R7 ;  /* 0x000002073c007986 */ /* 0x000fe2000c10150c */
[----:B------:R-:W-:Y:S02]  /*28f0*/  F2FP.F16.F32.PACK_AB R45, R8, R45 ;  /* 0x0000002d082d723e */ /* 0x000fe400000000ff */
[----:B------:R-:W-:Y:S01]  /*2900*/  F2FP.F16.F32.PACK_AB R43, R10, R43 ;  /* 0x0000002b0a2b723e */ /* 0x000fe200000000ff */
[----:B------:R-:W-:Y:S01]  /*2910*/  STG.E.U16 desc[UR12][R60.64+0x4], R51 ;  /* 0x000004333c007986 */ /* 0x000fe2000c10150c */
[----:B------:R-:W-:Y:S02]  /*2920*/  F2FP.F16.F32.PACK_AB R3, R12, R3 ;  /* 0x000000030c03723e */ /* 0x000fe400000000ff */
[----:B------:R-:W-:Y:S01]  /*2930*/  F2FP.F16.F32.PACK_AB R5, R2, R5 ;  /* 0x000000050205723e */ /* 0x000fe200000000ff */
[----:B------:R1:W-:Y:S01]  /*2940*/  STG.E.U16 desc[UR12][R60.64+0x6], R4 ;  /* 0x000006043c007986 */ /* 0x0003e2000c10150c */
[----:B0-----:R-:W-:-:S02]  /*2950*/  PRMT R0, R47, 0x7632, R0 ;  /* 0x000076322f007816 */ /* 0x001fc40000000000 */
[----:B------:R-:W-:Y:S01]  /*2960*/  PRMT R2, R5, 0x7632, R2 ;  /* 0x0000763205027816 */ /* 0x000fe20000000002 */
        /* <DEDUP_REMOVED lines=16> */
.L_x_1937:
        /* <DEDUP_REMOVED lines=11> */
[----:B---3--:R-:W1:Y:S01]  /*2b20*/  S2R R56, SR_TID.X ;  /* 0x0000000000387919 */ /* 0x008e620000002100 */
        /* <DEDUP_REMOVED lines=44> */
.L_x_1970:
        /* <DEDUP_REMOVED lines=45> */
.L_x_1957:
[----:B------:R-:W-:Y:S05]  /*30c0*/  BSYNC B1 ;  /* 0x0000000000017941 */ /* 0x000fea0003800000 */
.L_x_1956:
        /* <DEDUP_REMOVED lines=21> */
.L_x_1960:
        /* <DEDUP_REMOVED lines=55> */
.L_x_1959:
[----:B------:R-:W-:Y:S05]  /*3590*/  BSYNC B1 ;  /* 0x0000000000017941 */ /* 0x000fea0003800000 */
.L_x_1958:
        /* <DEDUP_REMOVED lines=35> */
.L_x_1962:
[----:B------:R-:W-:Y:S05]  /*37d0*/  BSYNC B1 ;  /* 0x0000000000017941 */ /* 0x000fea0003800000 */
.L_x_1961:
        /* <DEDUP_REMOVED lines=15> */
.L_x_1955:
[----:B------:R-:W-:Y:S05]  /*38d0*/  BSYNC B0 ;  /* 0x0000000000007941 */ /* 0x000fea0003800000 */
.L_x_1954:
        /* <DEDUP_REMOVED lines=50> */
.L_x_1979:
        /* <DEDUP_REMOVED lines=46> */
.L_x_1989:
[----:B--2---:R-:W-:Y:S01]  /*3ee0*/  FADD.FTZ R15, R14, R30 ;  /* 0x0000001e0e0f7221 */ /* 0x004fe20000010000 */
[----:B------:R-:W-:Y:S02]  /*3ef0*/  @!P1 F2FP.F16.F32.PACK_AB R14, RZ, R24 ;  /* 0x00000018ff0e923e */ /* 0x000fe400000000ff */
[----:B------:R-:W-:Y:S02]  /*3f00*/  ISETP.NE.AND P2, PT, R50, 0x2, PT ;  /* 0x000000023200780c */ /* 0x000fe40003f45270 */
[----:B------:R-:W-:Y:S01]  /*3f10*/  @!P1 F2FP.F16.F32.PACK_AB R15, RZ, R15 ;  /* 0x0000000fff0f923e */ /* 0x000fe200000000ff */
        /* <DEDUP_REMOVED lines=37> */
.L_x_1999:
[----:B--2---:R-:W-:Y:S01]  /*4170*/  FADD.FTZ R15, R14, R30 ;  /* 0x0000001e0e0f7221 */ /* 0x004fe20000010000 */
[----:B------:R-:W-:-:S04]  /*4180*/  @!P1 F2FP.F16.F32.PACK_AB R14, RZ, R24 ;  /* 0x00000018ff0e923e */ /* 0x000fc800000000ff */
[----:B------:R-:W-:Y:S01]  /*4190*/  @!P1 F2FP.F16.F32.PACK_AB R15, RZ, R15 ;  /* 0x0000000fff0f923e */ /* 0x000fe200000000ff */
[----:B------:R3:W-:Y:S03]  /*41a0*/  @!P1 STG.E.U16 desc[UR12][R16.64+0x50], R14 ;  /* 0x0000500e10009986 */ /* 0x0007e6000c10150c */
[----:B------:R-:W-:Y:S02]  /*41b0*/  PRMT R20, R15, 0x7610, R20 ;  /* 0x000076100f147816 */ /* 0x000fe40000000014 */
[----:B------:R-:W-:-:S03]  /*41c0*/  LEA.HI R15, R56, 0x3c, RZ, 0x1c ;  /* 0x0000003c380f7811 */ /* 0x000fc600078fe0ff */
[----:B------:R3:W-:Y:S04]  /*41d0*/  @!P1 STG.E.U16 desc[UR12][R18.64+0x50], R20 ;  /* 0x0000501412009986 */ /* 0x0007e8000c10150c */
.L_x_1965:
[----:B------:R-:W-:Y:S05]  /*41e0*/  BSYNC B0 ;  /* 0x0000000000007941 */ /* 0x000fea0003800000 */
.L_x_1964:
        /* <DEDUP_REMOVED lines=121> */
[----:B------:R-:W-:Y:S01]  /*4980*/  @!P0 F2FP.F16.F32.PACK_AB R30, RZ, R16 ;  /* 0x00000010ff1e823e */ /* 0x000fe200000000ff */
[----:B--2---:R-:W-:Y:S01]  /*4990*/  FADD.FTZ R44, R17, R14 ;  /* 0x0000000e112c7221 */ /* 0x004fe20000010000 */
[----:B------:R-:W2:Y:S01]  /*49a0*/  SHFL.BFLY PT, R40, R37, 0x1, 0x101f ;  /* 0x0c301f0025287f89 */ /* 0x000ea200000e0000 */
[----:B---3--:R-:W-:-:S03]  /*49b0*/  FADD.FTZ R31, R31, R20 ;  /* 0x000000141f1f7221 */ /* 0x008fc60000010000 */
[----:B------:R-:W-:Y:S01]  /*49c0*/  @!P0 F2FP.F16.F32.PACK_AB R44, RZ, R44 ;  /* 0x0000002cff2c823e */ /* 0x000fe200000000ff */
        /* <DEDUP_REMOVED lines=25> */
[----:B------:R-:W-:Y:S01]  /*4b60*/  @!P0 F2FP.F16.F32.PACK_AB R25, RZ, R33 ;  /* 0x00000021ff19823e */ /* 0x000fe200000000ff */
[----:B------:R-:W0:Y:S01]  /*4b70*/  SHFL.BFLY PT, R35, R42, 0x1, 0x101f ;  /* 0x0c301f002a237f89 */ /* 0x000e2200000e0000 */
[----:B------:R-:W-:Y:S02]  /*4b80*/  @!P0 F2FP.F16.F32.PACK_AB R33, RZ, R37 ;  /* 0x00000025ff21823e */ /* 0x000fe400000000ff */
[----:B------:R-:W-:Y:S01]  /*4b90*/  @!P0 F2FP.F16.F32.PACK_AB R26, RZ, R38 ;  /* 0x00000026ff1a823e */ /* 0x000fe200000000ff */
[----:B------:R1:W-:Y:S01]  /*4ba0*/  @!P0 STG.E.U16 desc[UR12][R22.64], R44 ;  /* 0x0000002c16008986 */ /* 0x0003e2000c10150c */
[----:B--2---:R-:W-:-:S03]  /*4bb0*/  @!P0 IMAD.WIDE R18, R41, 0x2, R18 ;  /* 0x0000000229128825 */ /* 0x004fc600078e0212 */
[----:B------:R2:W4:Y:S01]  /*4bc0*/  SHFL.BFLY PT, R30, R31, 0x1, 0x101f ;  /* 0x0c301f001f1e7f89 */ /* 0x00052200000e0000 */
[----:B---3--:R-:W-:Y:S01]  /*4bd0*/  @!P0 IMAD.WIDE R14, R41, 0x2, R14 ;  /* 0x00000002290e8825 */ /* 0x008fe200078e020e */
[----:B-1----:R-:W-:-:S05]  /*4be0*/  @!P0 F2FP.F16.F32.PACK_AB R23, RZ, R34 ;  /* 0x00000022ff17823e */ /* 0x002fca00000000ff */
[----:B------:R2:W-:Y:S01]  /*4bf0*/  @!P0 STG.E.U16 desc[UR12][R20.64+0x28], R23 ;  /* 0x0000281714008986 */ /* 0x0005e2000c10150c */
[----:B0-----:R-:W-:-:S03]  /*4c00*/  FADD.FTZ R35, R42, R35 ;  /* 0x000000232a237221 */ /* 0x001fc60000010000 */
[----:B------:R2:W-:Y:S04]  /*4c10*/  @!P0 STG.E.U16 desc[UR12][R18.64+0x28], R25 ;  /* 0x0000281912008986 */ /* 0x0005e8000c10150c */
[----:B------:R2:W-:Y:S04]  /*4c20*/  @!P0 STG.E.U16 desc[UR12][R16.64+0x50], R26 ;  /* 0x0000501a10008986 */ /* 0x0005e8000c10150c */
[----:B------:R2:W-:Y:S02]  /*4c30*/  @!P0 STG.E.U16 desc[UR12][R14.64+0x50], R33 ;  /* 0x000050210e008986 */ /* 0x0005e4000c10150c */
.L_x_2033:
[----:B--2---:R-:W0:Y:S01]  /*4c40*/  @!P0 LDC.64 R14, c[0x0][0x218] ;  /* 0x00008600ff0e8b82 */ /* 0x004e220000000a00 */
[----:B----4-:R-:W-:Y:S01]  /*4c50*/  FADD.FTZ R19, R31, R30 ;  /* 0x0000001e1f137221 */ /* 0x010fe20000010000 */
[----:B------:R-:W-:-:S04]  /*4c60*/  @!P0 F2FP.F16.F32.PACK_AB R18, RZ, R35 ;  /* 0x00000023ff12823e */ /* 0x000fc800000000ff */
[----:B------:R-:W-:Y:S02]  /*4c70*/  @!P0 F2FP.F16.F32.PACK_AB R19, RZ, R19 ;  /* 0x00000013ff13823e */ /* 0x000fe400000000ff */
[----:B------:R-:W1:Y:S01]  /*4c80*/  @!P0 LDC.64 R16, c[0x0][0x220] ;  /* 0x00008800ff108b82 */ /* 0x000e620000000a00 */
[----:B0-----:R-:W-:-:S05]  /*4c90*/  @!P0 IMAD.WIDE R14, R41, 0x2, R14 ;  /* 0x00000002290e8825 */ /* 0x001fca00078e020e */
[----:B------:R4:W-:Y:S01]  /*4ca0*/  @!P0 STG.E.U16 desc[UR12][R14.64+0x78], R18 ;  /* 0x000078120e008986 */ /* 0x0009e2000c10150c */
[----:B-1----:R-:W-:-:S05]  /*4cb0*/  @!P0 IMAD.WIDE R16, R41, 0x2, R16 ;  /* 0x0000000229108825 */ /* 0x002fca00078e0210 */
[----:B------:R4:W-:Y:S02]  /*4cc0*/  @!P0 STG.E.U16 desc[UR12][R16.64+0x78], R19 ;  /* 0x0000781310008986 */ /* 0x0009e4000c10150c */
.L_x_1963:
        /* <DEDUP_REMOVED lines=8> */
.L_x_1966:
[----:B------:R-:W-:Y:S01]  /*4d50*/  HFMA2.MMA R27, -RZ, RZ, 0, 0.000503063201904296875 ;  /* 0x0000101fff1b7435 */ /* 0x000fe200000001ff */
[----:B-1----:R-:W-:Y:S01]  /*4d60*/  MOV R29, R14 ;  /* 0x0000000e001d7202 */ /* 0x002fe20000000f00 */
[----:B------:R-:W-:Y:S01]  /*4d70*/  IMAD.MOV.U32 R28, RZ, RZ, 0x8 ;  /* 0x00000008ff1c7424 */ /* 0x000fe200078e00ff */
[----:B------:R-:W-:-:S08]  /*4d80*/  MOV R26, 0xffff ;  /* 0x0000ffff001a7802 */ /* 0x000fd00000000f00 */
[----:B0-2---:R-:W-:Y:S05]  /*4d90*/  WARPSYNC.COLLECTIVE R26, `(.L_x_1971) ;  /* 0x000000001a087348 */ /* 0x005fea0003c00000 */
[----:B------:R1:W3:Y:S02]  /*4da0*/  SHFL.BFLY P2, R30, R29, R28, R27 ;  /* 0x0c00001c1d1e7389 */ /* 0x0002e4000004001b */
[----:B0123--:R-:W-:Y:S01]  /*4db0*/  ENDCOLLECTIVE ;  /* 0x000000000000791b */ /* 0x00ffe20003800000 */
.L_x_1971:
[----:B------:R-:W-:Y:S01]  /*4dc0*/  IMAD.MOV.U32 R29, RZ, RZ, R15 ;  /* 0x000000ffff1d7224 */ /* 0x000fe200078e000f */
[----:B------:R-:W-:-:S07]  /*4dd0*/  MOV R17, R30 ;  /* 0x0000001e00117202 */ /* 0x000fce0000000f00 */
[----:B------:R-:W-:Y:S05]  /*4de0*/  WARPSYNC.COLLECTIVE R26, `(.L_x_1972) ;  /* 0x000000001a087348 */ /* 0x000fea0003c00000 */
[----:B------:R0:W1:Y:S02]  /*4df0*/  SHFL.BFLY P2, R30, R29, R28, R27 ;  /* 0x0c00001c1d1e7389 */ /* 0x000064000004001b */
[----:B01----:R-:W-:Y:S01]  /*4e00*/  ENDCOLLECTIVE ;  /* 0x000000000000791b */ /* 0x003fe20003800000 */
.L_x_1972:
[----:B------:R-:W-:Y:S01]  /*4e10*/  FADD.FTZ R17, R17, R14 ;  /* 0x0000000e11117221 */ /* 0x000fe20000010000 */
[----:B------:R-:W-:-:S04]  /*4e20*/  HFMA2.MMA R28, -RZ, RZ, 0, 2.384185791015625e-07 ;  /* 0x00000004ff1c7435 */ /* 0x000fc800000001ff */
[----:B------:R-:W-:Y:S02]  /*4e30*/  MOV R29, R17 ;  /* 0x00000011001d7202 */ /* 0x000fe40000000f00 */
[----:B------:R-:W-:-:S07]  /*4e40*/  MOV R16, R30 ;  /* 0x0000001e00107202 */ /* 0x000fce0000000f00 */
[----:B------:R-:W-:Y:S05]  /*4e50*/  WARPSYNC.COLLECTIVE R26, `(.L_x_1973) ;  /* 0x000000001a087348 */ /* 0x000fea0003c00000 */
[----:B------:R0:W1:Y:S02]  /*4e60*/  SHFL.BFLY P2, R30, R29, R28, R27 ;  /* 0x0c00001c1d1e7389 */ /* 0x000064000004001b */
[----:B01----:R-:W-:Y:S01]  /*4e70*/  ENDCOLLECTIVE ;  /* 0x000000000000791b */ /* 0x003fe20003800000 */
.L_x_1973:
[----:B------:R-:W-:-:S05]  /*4e80*/  FADD.FTZ R16, R16, R15 ;  /* 0x0000000f10107221 */ /* 0x000fca0000010000 */
[----:B------:R-:W-:Y:S01]  /*4e90*/  MOV R29, R16 ;  /* 0x00000010001d7202 */ /* 0x000fe20000000f00 */
[----:B------:R-:W-:-:S07]  /*4ea0*/  IMAD.MOV.U32 R18, RZ, RZ, R30 ;  /* 0x000000ffff127224 */ /* 0x000fce00078e001e */
[----:B------:R-:W-:Y:S05]  /*4eb0*/  WARPSYNC.COLLECTIVE R26, `(.L_x_1974) ;  /* 0x000000001a087348 */ /* 0x000fea0003c00000 */
[----:B------:R0:W1:Y:S02]  /*4ec0*/  SHFL.BFLY P2, R30, R29, R28, R27 ;  /* 0x0c00001c1d1e7389 */ /* 0x000064000004001b */
[----:B01----:R-:W-:Y:S01]  /*4ed0*/  ENDCOLLECTIVE ;  /* 0x000000000000791b */ /* 0x003fe20003800000 */
.L_x_1974:
[----:B------:R-:W-:-:S05]  /*4ee0*/  FADD.FTZ R18, R17, R18 ;  /* 0x0000001211127221 */ /* 0x000fca0000010000 */
[----:B------:R-:W-:Y:S01]  /*4ef0*/  MOV R29, R18 ;  /* 0x00000012001d7202 */ /* 0x000fe20000000f00 */
[----:B------:R-:W-:Y:S01]  /*4f00*/  IMAD.MOV.U32 R28, RZ, RZ, 0x2 ;  /* 0x00000002ff1c7424 */ /* 0x000fe200078e00ff */
[----:B------:R-:W-:-:S07]  /*4f10*/  MOV R19, R30 ;  /* 0x0000001e00137202 */ /* 0x000fce0000000f00 */
[----:B------:R-:W-:Y:S05]  /*4f20*/  WARPSYNC.COLLECTIVE R26, `(.L_x_1975) ;  /* 0x000000001a087348 */ /* 0x000fea0003c00000 */
[----:B------:R0:W1:Y:S02]  /*4f30*/  SHFL.BFLY P2, R30, R29, R28, R27 ;  /* 0x0c00001c1d1e7389 */ /* 0x000064000004001b */
[----:B01----:R-:W-:Y:S01]  /*4f40*/  ENDCOLLECTIVE ;  /* 0x000000000000791b */ /* 0x003fe20003800000 */
.L_x_1975:
[----:B------:R-:W-:-:S05]  /*4f50*/  FADD.FTZ R19, R16, R19 ;  /* 0x0000001310137221 */ /* 0x000fca0000010000 */
[----:B------:R-:W-:Y:S02]  /*4f60*/  MOV R29, R19 ;  /* 0x00000013001d7202 */ /* 0x000fe40000000f00 */
[----:B------:R-:W-:-:S07]  /*4f70*/  MOV R21, R30 ;  /* 0x0000001e00157202 */ /* 0x000fce0000000f00 */
[----:B------:R-:W-:Y:S05]  /*4f80*/  WARPSYNC.COLLECTIVE R26, `(.L_x_1976) ;  /* 0x000000001a087348 */ /* 0x000fea0003c00000 */
[----:B------:R0:W1:Y:S02]  /*4f90*/  SHFL.BFLY P2, R30, R29, R28, R27 ;  /* 0x0c00001c1d1e7389 */ /* 0x000064000004001b */
[----:B01----:R-:W-:Y:S01]  /*4fa0*/  ENDCOLLECTIVE ;  /* 0x000000000000791b */ /* 0x003fe20003800000 */
.L_x_1976:
[----:B------:R-:W-:Y:S01]  /*4fb0*/  FADD.FTZ R21, R18, R21 ;  /* 0x0000001512157221 */ /* 0x000fe20000010000 */
[----:B------:R-:W-:-:S03]  /*4fc0*/  HFMA2.MMA R28, -RZ, RZ, 0, 5.9604644775390625e-08 ;  /* 0x00000001ff1c7435 */ /* 0x000fc600000001ff */
[----:B------:R-:W-:Y:S01]  /*4fd0*/  IMAD.MOV.U32 R29, RZ, RZ, R21 ;  /* 0x000000ffff1d7224 */ /* 0x000fe200078e0015 */
[----:B------:R-:W-:-:S07]  /*4fe0*/  MOV R14, R30 ;  /* 0x0000001e000e7202 */ /* 0x000fce0000000f00 */
[----:B------:R-:W-:Y:S05]  /*4ff0*/  WARPSYNC.COLLECTIVE R26, `(.L_x_1977) ;  /* 0x000000001a087348 */ /* 0x000fea0003c00000 */
[----:B------:R0:W1:Y:S02]  /*5000*/  SHFL.BFLY P2, R30, R29, R28, R27 ;  /* 0x0c00001c1d1e7389 */ /* 0x000064000004001b */
[----:B01----:R-:W-:Y:S01]  /*5010*/  ENDCOLLECTIVE ;  /* 0x000000000000791b */ /* 0x003fe20003800000 */
.L_x_1977:
[----:B------:R-:W-:-:S05]  /*5020*/  FADD.FTZ R14, R19, R14 ;  /* 0x0000000e130e7221 */ /* 0x000fca0000010000 */
[----:B------:R-:W-:Y:S02]  /*5030*/  MOV R29, R14 ;  /* 0x0000000e001d7202 */ /* 0x000fe40000000f00 */
[----:B------:R-:W-:-:S07]  /*5040*/  MOV R20, R30 ;  /* 0x0000001e00147202 */ /* 0x000fce0000000f00 */
[----:B------:R-:W-:Y:S05]  /*5050*/  WARPSYNC.COLLECTIVE R26, `(.L_x_1978) ;  /* 0x000000001a087348 */ /* 0x000fea0003c00000 */
[----:B------:R0:W1:Y:S02]  /*5060*/  SHFL.BFLY P2, R30, R29, R28, R27 ;  /* 0x0c00001c1d1e7389 */ /* 0x000064000004001b */
[----:B01----:R-:W-:Y:S01]  /*5070*/  ENDCOLLECTIVE ;  /* 0x000000000000791b */ /* 0x003fe20003800000 */
.L_x_1978:
[----:B------:R-:W-:Y:S01]  /*5080*/  FADD.FTZ R20, R21, R20 ;  /* 0x0000001415147221 */ /* 0x000fe20000010000 */
[----:B------:R-:W-:Y:S06]  /*5090*/  BRA `(.L_x_1979) ;  /* 0xffffffe800d87947 */ /* 0x000fec000383ffff */
.L_x_1967:
        /* <DEDUP_REMOVED lines=8> */
.L_x_1981:
[----:B------:R-:W-:Y:S05]  /*5120*/  BSYNC B1 ;  /* 0x0000000000017941 */ /* 0x000fea0003800000 */
.L_x_1980:
        /* <DEDUP_REMOVED lines=8> */
.L_x_1982:
[----:B------:R-:W-:Y:S01]  /*51b0*/  FADD.FTZ R21, R21, R14 ;  /* 0x0000000e15157221 */ /* 0x000fe20000010000 */
[----:B------:R-:W-:-:S04]  /*51c0*/  HFMA2.MMA R28, -RZ, RZ, 0, 2.384185791015625e-07 ;  /* 0x00000004ff1c7435 */ /* 0x000fc800000001ff */
[----:B------:R-:W-:Y:S02]  /*51d0*/  MOV R29, R21 ;  /* 0x00000015001d7202 */ /* 0x000fe40000000f00 */
[----:B------:R-:W-:-:S07]  /*51e0*/  MOV R20, R30 ;  /* 0x0000001e00147202 */ /* 0x000fce0000000f00 */
[----:B------:R-:W-:Y:S05]  /*51f0*/  WARPSYNC.COLLECTIVE R26, `(.L_x_1983) ;  /* 0x000000001a087348 */ /* 0x000fea0003c00000 */
[----:B------:R0:W1:Y:S02]  /*5200*/  SHFL.BFLY P2, R30, R29, R28, R27 ;  /* 0x0c00001c1d1e7389 */ /* 0x000064000004001b */
[----:B01----:R-:W-:Y:S01]  /*5210*/  ENDCOLLECTIVE ;  /* 0x000000000000791b */ /* 0x003fe20003800000 */
.L_x_1983:
[----:B------:R-:W-:-:S05]  /*5220*/  FADD.FTZ R20, R20, R15 ;  /* 0x0000000f14147221 */ /* 0x000fca0000010000 */
[----:B------:R-:W-:Y:S01]  /*5230*/  MOV R29, R20 ;  /* 0x00000014001d7202 */ /* 0x000fe20000000f00 */
[----:B------:R-:W-:-:S07]  /*5240*/  IMAD.MOV.U32 R22, RZ, RZ, R30 ;  /* 0x000000ffff167224 */ /* 0x000fce00078e001e */
[----:B------:R-:W-:Y:S05]  /*5250*/  WARPSYNC.COLLECTIVE R26, `(.L_x_1984) ;  /* 0x000000001a087348 */ /* 0x000fea0003c00000 */
[----:B------:R0:W1:Y:S02]  /*5260*/  SHFL.BFLY P2, R30, R29, R28, R27 ;  /* 0x0c00001c1d1e7389 */ /* 0x000064000004001b */
[----:B01----:R-:W-:Y:S01]  /*5270*/  ENDCOLLECTIVE ;  /* 0x000000000000791b */ /* 0x003fe20003800000 */
.L_x_1984:
[----:B------:R-:W-:-:S05]  /*5280*/  FADD.FTZ R22, R21, R22 ;  /* 0x0000001615167221 */ /* 0x000fca0000010000 */
[----:B------:R-:W-:Y:S01]  /*5290*/  MOV R29, R22 ;  /* 0x00000016001d7202 */ /* 0x000fe20000000f00 */
[----:B------:R-:W-:Y:S01]  /*52a0*/  IMAD.MOV.U32 R28, RZ, RZ, 0x2 ;  /* 0x00000002ff1c7424 */ /* 0x000fe200078e00ff */
[----:B------:R-:W-:-:S07]  /*52b0*/  MOV R23, R30 ;  /* 0x0000001e00177202 */ /* 0x000fce0000000f00 */
[----:B------:R-:W-:Y:S05]  /*52c0*/  WARPSYNC.COLLECTIVE R26, `(.L_x_1985) ;  /* 0x000000001a087348 */ /* 0x000fea0003c00000 */
[----:B------:R0:W1:Y:S02]  /*52d0*/  SHFL.BFLY P2, R30, R29, R28, R27 ;  /* 0x0c00001c1d1e7389 */ /* 0x000064000004001b */
[----:B01----:R-:W-:Y:S01]  /*52e0*/  ENDCOLLECTIVE ;  /* 0x000000000000791b */ /* 0x003fe20003800000 */
.L_x_1985:
[----:B------:R-:W-:-:S05]  /*52f0*/  FADD.FTZ R23, R20, R23 ;  /* 0x0000001714177221 */ /* 0x000fca0000010000 */
[----:B------:R-:W-:Y:S02]  /*5300*/  MOV R29, R23 ;  /* 0x00000017001d7202 */ /* 0x000fe40000000f00 */
[----:B------:R-:W-:-:S07]  /*5310*/  MOV R25, R30 ;  /* 0x0000001e00197202 */ /* 0x000fce0000000f00 */
[----:B------:R-:W-:Y:S05]  /*5320*/  WARPSYNC.COLLECTIVE R26, `(.L_x_1986) ;  /* 0x000000001a087348 */ /* 0x000fea0003c00000 */
[----:B------:R0:W1:Y:S02]  /*5330*/  SHFL.BFLY P2, R30, R29, R28, R27 ;  /* 0x0c00001c1d1e7389 */ /* 0x000064000004001b */
[----:B01----:R-:W-:Y:S01]  /*5340*/  ENDCOLLECTIVE ;  /* 0x000000000000791b */ /* 0x003fe20003800000 */
.L_x_1986:
[----:B------:R-:W-:Y:S01]  /*5350*/  FADD.FTZ R25, R22, R25 ;  /* 0x0000001916197221 */ /* 0x000fe20000010000 */
[----:B------:R-:W-:-:S03]  /*5360*/  HFMA2.MMA R28, -RZ, RZ, 0, 5.9604644775390625e-08 ;  /* 0x00000001ff1c7435 */ /* 0x000fc600000001ff */
[----:B------:R-:W-:Y:S01]  /*5370*/  IMAD.MOV.U32 R29, RZ, RZ, R25 ;  /* 0x000000ffff1d7224 */ /* 0x000fe200078e0019 */
[----:B------:R-:W-:-:S07]  /*5380*/  MOV R14, R30 ;  /* 0x0000001e000e7202 */ /* 0x000fce0000000f00 */
[----:B------:R-:W-:Y:S05]  /*5390*/  WARPSYNC.COLLECTIVE R26, `(.L_x_1987) ;  /* 0x000000001a087348 */ /* 0x000fea0003c00000 */
[----:B------:R0:W1:Y:S02]  /*53a0*/  SHFL.BFLY P2, R30, R29, R28, R27 ;  /* 0x0c00001c1d1e7389 */ /* 0x000064000004001b */
[----:B01----:R-:W-:Y:S01]  /*53b0*/  ENDCOLLECTIVE ;  /* 0x000000000000791b */ /* 0x003fe20003800000 */
.L_x_1987:
[----:B------:R-:W-:-:S05]  /*53c0*/  FADD.FTZ R14, R23, R14 ;  /* 0x0000000e170e7221 */ /* 0x000fca0000010000 */
[----:B------:R-:W-:Y:S02]  /*53d0*/  MOV R29, R14 ;  /* 0x0000000e001d7202 */ /* 0x000fe40000000f00 */
[----:B------:R-:W-:-:S07]  /*53e0*/  MOV R24, R30 ;  /* 0x0000001e00187202 */ /* 0x000fce0000000f00 */
[----:B------:R-:W-:Y:S05]  /*53f0*/  WARPSYNC.COLLECTIVE R26, `(.L_x_1988) ;  /* 0x000000001a087348 */ /* 0x000fea0003c00000 */
[----:B------:R0:W1:Y:S02]  /*5400*/  SHFL.BFLY P2, R30, R29, R28, R27 ;  /* 0x0c00001c1d1e7389 */ /* 0x000064000004001b */
[----:B01----:R-:W-:Y:S01]  /*5410*/  ENDCOLLECTIVE ;  /* 0x000000000000791b */ /* 0x003fe20003800000 */
.L_x_1988:
[----:B------:R-:W-:Y:S01]  /*5420*/  FADD.FTZ R24, R25, R24 ;  /* 0x0000001819187221 */ /* 0x000fe20000010000 */
[----:B------:R-:W-:Y:S06]  /*5430*/  BRA `(.L_x_1989) ;  /* 0xffffffe800a87947 */ /* 0x000fec000383ffff */
.L_x_1968:
        /* <DEDUP_REMOVED lines=8> */
.L_x_1991:
[----:B------:R-:W-:Y:S05]  /*54c0*/  BSYNC B1 ;  /* 0x0000000000017941 */ /* 0x000fea0003800000 */
.L_x_1990:
        /* <DEDUP_REMOVED lines=8> */
.L_x_1992:
[----:B------:R-:W-:Y:S01]  /*5550*/  FADD.FTZ R21, R21, R14 ;  /* 0x0000000e15157221 */ /* 0x000fe20000010000 */
[----:B------:R-:W-:-:S04]  /*5560*/  HFMA2.MMA R28, -RZ, RZ, 0, 2.384185791015625e-07 ;  /* 0x00000004ff1c7435 */ /* 0x000fc800000001ff */
[----:B------:R-:W-:Y:S02]  /*5570*/  MOV R29, R21 ;  /* 0x00000015001d7202 */ /* 0x000fe40000000f00 */
[----:B------:R-:W-:-:S07]  /*5580*/  MOV R20, R30 ;  /* 0x0000001e00147202 */ /* 0x000fce0000000f00 */
[----:B------:R-:W-:Y:S05]  /*5590*/  WARPSYNC.COLLECTIVE R26, `(.L_x_1993) ;  /* 0x000000001a087348 */ /* 0x000fea0003c00000 */
[----:B------:R0:W1:Y:S02]  /*55a0*/  SHFL.BFLY P2, R30, R29, R28, R27 ;  /* 0x0c00001c1d1e7389 */ /* 0x000064000004001b */
[----:B01----:R-:W-:Y:S01]  /*55b0*/  ENDCOLLECTIVE ;  /* 0x000000000000791b */ /* 0x003fe20003800000 */
.L_x_1993:
[----:B------:R-:W-:-:S05]  /*55c0*/  FADD.FTZ R20, R20, R15 ;  /* 0x0000000f14147221 */ /* 0x000fca0000010000 */
[----:B------:R-:W-:Y:S01]  /*55d0*/  MOV R29, R20 ;  /* 0x00000014001d7202 */ /* 0x000fe20000000f00 */
[----:B------:R-:W-:-:S07]  /*55e0*/  IMAD.MOV.U32 R22, RZ, RZ, R30 ;  /* 0x000000ffff167224 */ /* 0x000fce00078e001e */
[----:B------:R-:W-:Y:S05]  /*55f0*/  WARPSYNC.COLLECTIVE R26, `(.L_x_1994) ;  /* 0x000000001a087348 */ /* 0x000fea0003c00000 */
[----:B------:R0:W1:Y:S02]  /*5600*/  SHFL.BFLY P2, R30, R29, R28, R27 ;  /* 0x0c00001c1d1e7389 */ /* 0x000064000004001b */
[----:B01----:R-:W-:Y:S01]  /*5610*/  ENDCOLLECTIVE ;  /* 0x000000000000791b */ /* 0x003fe20003800000 */
.L_x_1994:
[----:B------:R-:W-:-:S05]  /*5620*/  FADD.FTZ R22, R21, R22 ;  /* 0x0000001615167221 */ /* 0x000fca0000010000 */
[----:B------:R-:W-:Y:S01]  /*5630*/  MOV R29, R22 ;  /* 0x00000016001d7202 */ /* 0x000fe20000000f00 */
[----:B------:R-:W-:Y:S01]  /*5640*/  IMAD.MOV.U32 R28, RZ, RZ, 0x2 ;  /* 0x00000002ff1c7424 */ /* 0x000fe200078e00ff */
[----:B------:R-:W-:-:S07]  /*5650*/  MOV R23, R30 ;  /* 0x0000001e00177202 */ /* 0x000fce0000000f00 */
[----:B------:R-:W-:Y:S05]  /*5660*/  WARPSYNC.COLLECTIVE R26, `(.L_x_1995) ;  /* 0x000000001a087348 */ /* 0x000fea0003c00000 */
[----:B------:R0:W1:Y:S02]  /*5670*/  SHFL.BFLY P2, R30, R29, R28, R27 ;  /* 0x0c00001c1d1e7389 */ /* 0x000064000004001b */
[----:B01----:R-:W-:Y:S01]  /*5680*/  ENDCOLLECTIVE ;  /* 0x000000000000791b */ /* 0x003fe20003800000 */
.L_x_1995:
[----:B------:R-:W-:-:S05]  /*5690*/  FADD.FTZ R23, R20, R23 ;  /* 0x0000001714177221 */ /* 0x000fca0000010000 */
[----:B------:R-:W-:Y:S02]  /*56a0*/  MOV R29, R23 ;  /* 0x00000017001d7202 */ /* 0x000fe40000000f00 */
[----:B------:R-:W-:-:S07]  /*56b0*/  MOV R25, R30 ;  /* 0x0000001e00197202 */ /* 0x000fce0000000f00 */
[----:B------:R-:W-:Y:S05]  /*56c0*/  WARPSYNC.COLLECTIVE R26, `(.L_x_1996) ;  /* 0x000000001a087348 */ /* 0x000fea0003c00000 */
[----:B------:R0:W1:Y:S02]  /*56d0*/  SHFL.BFLY P2, R30, R29, R28, R27 ;  /* 0x0c00001c1d1e7389 */ /* 0x000064000004001b */
[----:B01----:R-:W-:Y:S01]  /*56e0*/  ENDCOLLECTIVE ;  /* 0x000000000000791b */ /* 0x003fe20003800000 */
.L_x_1996:
[----:B------:R-:W-:Y:S01]  /*56f0*/  FADD.FTZ R25, R22, R25 ;  /* 0x0000001916197221 */ /* 0x000fe20000010000 */
[----:B------:R-:W-:-:S03]  /*5700*/  HFMA2.MMA R28, -RZ, RZ, 0, 5.9604644775390625e-08 ;  /* 0x00000001ff1c7435 */ /* 0x000fc600000001ff */
[----:B------:R-:W-:Y:S01]  /*5710*/  IMAD.MOV.U32 R29, RZ, RZ, R25 ;  /* 0x000000ffff1d7224 */ /* 0x000fe200078e0019 */
[----:B------:R-:W-:-:S07]  /*5720*/  MOV R14, R30 ;  /* 0x0000001e000e7202 */ /* 0x000fce0000000f00 */
[----:B------:R-:W-:Y:S05]  /*5730*/  WARPSYNC.COLLECTIVE R26, `(.L_x_1997) ;  /* 0x000000001a087348 */ /* 0x000fea0003c00000 */
[----:B------:R0:W1:Y:S02]  /*5740*/  SHFL.BFLY P2, R30, R29, R28, R27 ;  /* 0x0c00001c1d1e7389 */ /* 0x000064000004001b */
[----:B01----:R-:W-:Y:S01]  /*5750*/  ENDCOLLECTIVE ;  /* 0x000000000000791b */ /* 0x003fe20003800000 */
.L_x_1997:
[----:B------:R-:W-:-:S05]  /*5760*/  FADD.FTZ R14, R23, R14 ;  /* 0x0000000e170e7221 */ /* 0x000fca0000010000 */
[----:B------:R-:W-:Y:S02]  /*5770*/  MOV R29, R14 ;  /* 0x0000000e001d7202 */ /* 0x000fe40000000f00 */
[----:B------:R-:W-:-:S07]  /*5780*/  MOV R24, R30 ;  /* 0x0000001e00187202 */ /* 0x000fce0000000f00 */
[----:B------:R-:W-:Y:S05]  /*5790*/  WARPSYNC.COLLECTIVE R26, `(.L_x_1998) ;  /* 0x000000001a087348 */ /* 0x000fea0003c00000 */
[----:B------:R0:W1:Y:S02]  /*57a0*/  SHFL.BFLY P2, R30, R29, R28, R27 ;  /* 0x0c00001c1d1e7389 */ /* 0x000064000004001b */
[----:B01----:R-:W-:Y:S01]  /*57b0*/  ENDCOLLECTIVE ;  /* 0x000000000000791b */ /* 0x003fe20003800000 */
.L_x_1998:
[----:B------:R-:W-:Y:S01]  /*57c0*/  FADD.FTZ R24, R25, R24 ;  /* 0x0000001819187221 */ /* 0x000fe20000010000 */
[----:B------:R-:W-:Y:S06]  /*57d0*/  BRA `(.L_x_1999) ;  /* 0xffffffe800647947 */ /* 0x000fec000383ffff */
.L_x_1969:
        /* <DEDUP_REMOVED lines=8> */
.L_x_2001:
[----:B------:R-:W-:Y:S05]  /*5860*/  BSYNC B0 ;  /* 0x0000000000007941 */ /* 0x000fea0003800000 */
.L_x_2000:
        /* <DEDUP_REMOVED lines=11> */
.L_x_2002:
        /* <DEDUP_REMOVED lines=16> */
.L_x_2003:
[----:B------:R-:W-:Y:S01]  /*5a20*/  MOV R29, R17 ;  /* 0x00000011001d7202 */ /* 0x000fe20000000f00 */
[----:B------:R-:W-:-:S07]  /*5a30*/  IMAD.MOV.U32 R16, RZ, RZ, R30 ;  /* 0x000000ffff107224 */ /* 0x000fce00078e001e */
[----:B------:R-:W-:Y:S05]  /*5a40*/  WARPSYNC.COLLECTIVE R26, `(.L_x_2004) ;  /* 0x000000001a087348 */ /* 0x000fea0003c00000 */
[----:B------:R0:W1:Y:S02]  /*5a50*/  SHFL.BFLY P2, R30, R29, R28, R27 ;  /* 0x0c00001c1d1e7389 */ /* 0x000064000004001b */
[----:B01----:R-:W-:Y:S01]  /*5a60*/  ENDCOLLECTIVE ;  /* 0x000000000000791b */ /* 0x003fe20003800000 */
.L_x_2004:
        /* <DEDUP_REMOVED lines=15> */
.L_x_2005:
[----:B------:R-:W-:Y:S02]  /*5b60*/  MOV R29, R14 ;  /* 0x0000000e001d7202 */ /* 0x000fe40000000f00 */
[----:B------:R-:W-:-:S07]  /*5b70*/  MOV R16, R30 ;  /* 0x0000001e00107202 */ /* 0x000fce0000000f00 */
[----:B------:R-:W-:Y:S05]  /*5b80*/  WARPSYNC.COLLECTIVE R26, `(.L_x_2006) ;  /* 0x000000001a087348 */ /* 0x000fea0003c00000 */
[----:B------:R0:W1:Y:S02]  /*5b90*/  SHFL.BFLY P2, R30, R29, R28, R27 ;  /* 0x0c00001c1d1e7389 */ /* 0x000064000004001b */
[----:B01----:R-:W-:Y:S01]  /*5ba0*/  ENDCOLLECTIVE ;  /* 0x000000000000791b */ /* 0x003fe20003800000 */
.L_x_2006:
        /* <DEDUP_REMOVED lines=9> */
.L_x_2007:
[----:B------:R-:W-:Y:S02]  /*5c40*/  MOV R29, R17 ;  /* 0x00000011001d7202 */ /* 0x000fe40000000f00 */
[----:B------:R-:W-:-:S07]  /*5c50*/  MOV R19, R30 ;  /* 0x0000001e00137202 */ /* 0x000fce0000000f00 */
[----:B------:R-:W-:Y:S05]  /*5c60*/  WARPSYNC.COLLECTIVE R26, `(.L_x_2008) ;  /* 0x000000001a087348 */ /* 0x000fea0003c00000 */
[----:B------:R0:W1:Y:S02]  /*5c70*/  SHFL.BFLY P2, R30, R29, R28, R27 ;  /* 0x0c00001c1d1e7389 */ /* 0x000064000004001b */
[----:B01----:R-:W-:Y:S01]  /*5c80*/  ENDCOLLECTIVE ;  /* 0x000000000000791b */ /* 0x003fe20003800000 */
.L_x_2008:
[----:B------:R-:W-:Y:S01]  /*5c90*/  FADD.FTZ R16, R16, R19 ;  /* 0x0000001310107221 */ /* 0x000fe20000010000 */
[----:B------:R-:W-:Y:S01]  /*5ca0*/  HFMA2.MMA R28, -RZ, RZ, 0, 4.76837158203125e-07 ;  /* 0x00000008ff1c7435 */ /* 0x000fe200000001ff */
[----:B------:R-:W-:Y:S01]  /*5cb0*/  MOV R29, R32 ;  /* 0x00000020001d7202 */ /* 0x000fe20000000f00 */
[----:B------:R-:W-:-:S09]  /*5cc0*/  IMAD.MOV.U32 R14, RZ, RZ, R30 ;  /* 0x000000ffff0e7224 */ /* 0x000fd200078e001e */
[----:B------:R-:W-:Y:S05]  /*5cd0*/  WARPSYNC.COLLECTIVE R26, `(.L_x_2009) ;  /* 0x000000001a087348 */ /* 0x000fea0003c00000 */
[----:B------:R0:W1:Y:S02]  /*5ce0*/  SHFL.BFLY P2, R30, R29, R28, R27 ;  /* 0x0c00001c1d1e7389 */ /* 0x000064000004001b */
[----:B01----:R-:W-:Y:S01]  /*5cf0*/  ENDCOLLECTIVE ;  /* 0x000000000000791b */ /* 0x003fe20003800000 */
.L_x_2009:
[----:B------:R-:W-:Y:S01]  /*5d00*/  FADD.FTZ R44, R17, R14 ;  /* 0x0000000e112c7221 */ /* 0x000fe20000010000 */
[----:B------:R-:W-:Y:S01]  /*5d10*/  IMAD.MOV.U32 R29, RZ, RZ, R34 ;  /* 0x000000ffff1d7224 */ /* 0x000fe200078e0022 */
[----:B------:R-:W-:-:S07]  /*5d20*/  MOV R31, R30 ;  /* 0x0000001e001f7202 */ /* 0x000fce0000000f00 */
[----:B------:R-:W-:Y:S05]  /*5d30*/  WARPSYNC.COLLECTIVE R26, `(.L_x_2010) ;  /* 0x000000001a087348 */ /* 0x000fea0003c00000 */
[----:B------:R0:W1:Y:S02]  /*5d40*/  SHFL.BFLY P2, R30, R29, R28, R27 ;  /* 0x0c00001c1d1e7389 */ /* 0x000064000004001b */
[----:B01----:R-:W-:Y:S01]  /*5d50*/  ENDCOLLECTIVE ;  /* 0x000000000000791b */ /* 0x003fe20003800000 */
.L_x_2010:
[----:B------:R-:W-:-:S05]  /*5d60*/  FADD.FTZ R31, R31, R32 ;  /* 0x000000201f1f7221 */ /* 0x000fca0000010000 */
[----:B------:R-:W-:Y:S01]  /*5d70*/  MOV R29, R31 ;  /* 0x0000001f001d7202 */ /* 0x000fe20000000f00 */
[----:B------:R-:W-:Y:S01]  /*5d80*/  IMAD.MOV.U32 R28, RZ, RZ, 0x4 ;  /* 0x00000004ff1c7424 */ /* 0x000fe200078e00ff */
[----:B------:R-:W-:-:S07]  /*5d90*/  MOV R33, R30 ;  /* 0x0000001e00217202 */ /* 0x000fce0000000f00 */
[----:B------:R-:W-:Y:S05]  /*5da0*/  WARPSYNC.COLLECTIVE R26, `(.L_x_2011) ;  /* 0x000000001a087348 */ /* 0x000fea0003c00000 */
[----:B------:R0:W1:Y:S02]  /*5db0*/  SHFL.BFLY P2, R30, R29, R28, R27 ;  /* 0x0c00001c1d1e7389 */ /* 0x000064000004001b */
[----:B01----:R-:W-:Y:S01]  /*5dc0*/  ENDCOLLECTIVE ;  /* 0x000000000000791b */ /* 0x003fe20003800000 */
.L_x_2011:
[----:B------:R-:W-:-:S05]  /*5dd0*/  FADD.FTZ R33, R33, R34 ;  /* 0x0000002221217221 */ /* 0x000fca0000010000 */
[----:B------:R-:W-:Y:S02]  /*5de0*/  MOV R29, R33 ;  /* 0x00000021001d7202 */ /* 0x000fe40000000f00 */
[----:B------:R-:W-:-:S07]  /*5df0*/  MOV R20, R30 ;  /* 0x0000001e00147202 */ /* 0x000fce0000000f00 */
[----:B------:R-:W-:Y:S05]  /*5e00*/  WARPSYNC.COLLECTIVE R26, `(.L_x_2012) ;  /* 0x000000001a087348 */ /* 0x000fea0003c00000 */
[----:B------:R0:W1:Y:S02]  /*5e10*/  SHFL.BFLY P2, R30, R29, R28, R27 ;  /* 0x0c00001c1d1e7389 */ /* 0x000064000004001b */
[----:B01----:R-:W-:Y:S01]  /*5e20*/  ENDCOLLECTIVE ;  /* 0x000000000000791b */ /* 0x003fe20003800000 */
.L_x_2012:
[----:B------:R-:W-:Y:S01]  /*5e30*/  FADD.FTZ R35, R31, R20 ;  /* 0x000000141f237221 */ /* 0x000fe20000010000 */
[----:B------:R-:W-:-:S04]  /*5e40*/  HFMA2.MMA R28, -RZ, RZ, 0, 1.1920928955078125e-07 ;  /* 0x00000002ff1c7435 */ /* 0x000fc800000001ff */
[----:B------:R-:W-:Y:S02]  /*5e50*/  MOV R29, R35 ;  /* 0x00000023001d7202 */ /* 0x000fe40000000f00 */
[----:B------:R-:W-:-:S07]  /*5e60*/  MOV R36, R30 ;  /* 0x0000001e00247202 */ /* 0x000fce0000000f00 */
[----:B------:R-:W-:Y:S05]  /*5e70*/  WARPSYNC.COLLECTIVE R26, `(.L_x_2013) ;  /* 0x000000001a087348 */ /* 0x000fea0003c00000 */
[----:B------:R0:W1:Y:S02]  /*5e80*/  SHFL.BFLY P2, R30, R29, R28, R27 ;  /* 0x0c00001c1d1e7389 */ /* 0x000064000004001b */
[----:B01----:R-:W-:Y:S01]  /*5e90*/  ENDCOLLECTIVE ;  /* 0x000000000000791b */ /* 0x003fe20003800000 */
.L_x_2013:
[----:B------:R-:W-:-:S05]  /*5ea0*/  FADD.FTZ R36, R33, R36 ;  /* 0x0000002421247221 */ /* 0x000fca0000010000 */
[----:B------:R-:W-:Y:S01]  /*5eb0*/  MOV R29, R36 ;  /* 0x00000024001d7202 */ /* 0x000fe20000000f00 */
[----:B------:R-:W-:-:S07]  /*5ec0*/  IMAD.MOV.U32 R18, RZ, RZ, R30 ;  /* 0x000000ffff127224 */ /* 0x000fce00078e001e */
[----:B------:R-:W-:Y:S05]  /*5ed0*/  WARPSYNC.COLLECTIVE R26, `(.L_x_2014) ;  /* 0x000000001a087348 */ /* 0x000fea0003c00000 */
[----:B------:R0:W1:Y:S02]  /*5ee0*/  SHFL.BFLY P2, R30, R29, R28, R27 ;  /* 0x0c00001c1d1e7389 */ /* 0x000064000004001b */
[----:B01----:R-:W-:Y:S01]  /*5ef0*/  ENDCOLLECTIVE ;  /* 0x000000000000791b */ /* 0x003fe20003800000 */
.L_x_2014:
        /* <DEDUP_REMOVED lines=8> */
.L_x_2015:
[----:B------:R-:W-:Y:S01]  /*5f80*/  FADD.FTZ R36, R36, R21 ;  /* 0x0000001524247221 */ /* 0x000fe20000010000 */
[----:B------:R-:W-:-:S04]  /*5f90*/  HFMA2.MMA R21, -RZ, RZ, 0, 0 ;  /* 0x00000000ff157435 */ /* 0x000fc800000001ff */
[----:B------:R-:W-:Y:S02]  /*5fa0*/  MOV R29, R36 ;  /* 0x00000024001d7202 */ /* 0x000fe40000000f00 */
[----:B------:R-:W-:-:S07]  /*5fb0*/  MOV R34, R30 ;  /* 0x0000001e00227202 */ /* 0x000fce0000000f00 */
[----:B------:R-:W-:Y:S05]  /*5fc0*/  WARPSYNC.COLLECTIVE R26, `(.L_x_2016) ;  /* 0x000000001a087348 */ /* 0x000fea0003c00000 */
[----:B------:R0:W1:Y:S02]  /*5fd0*/  SHFL.BFLY P2, R30, R29, R28, R27 ;  /* 0x0c00001c1d1e7389 */ /* 0x000064000004001b */
[----:B01----:R-:W-:Y:S01]  /*5fe0*/  ENDCOLLECTIVE ;  /* 0x000000000000791b */ /* 0x003fe20003800000 */
.L_x_2016:
[----:B------:R-:W-:Y:S01]  /*5ff0*/  FADD.FTZ R34, R35, R34 ;  /* 0x0000002223227221 */ /* 0x000fe20000010000 */
[----:B------:R-:W-:Y:S01]  /*6000*/  HFMA2.MMA R28, -RZ, RZ, 0, 4.76837158203125e-07 ;  /* 0x00000008ff1c7435 */ /* 0x000fe200000001ff */
[----:B------:R-:W-:Y:S01]  /*6010*/  IMAD.MOV.U32 R29, RZ, RZ, R24 ;  /* 0x000000ffff1d7224 */ /* 0x000fe200078e0018 */
[----:B------:R-:W-:-:S09]  /*6020*/  MOV R33, R30 ;  /* 0x0000001e00217202 */ /* 0x000fd20000000f00 */
[----:B------:R-:W-:Y:S05]  /*6030*/  WARPSYNC.COLLECTIVE R26, `(.L_x_2017) ;  /* 0x000000001a087348 */ /* 0x000fea0003c00000 */
[----:B------:R0:W1:Y:S02]  /*6040*/  SHFL.BFLY P2, R30, R29, R28, R27 ;  /* 0x0c00001c1d1e7389 */ /* 0x000064000004001b */
[----:B01----:R-:W-:Y:S01]  /*6050*/  ENDCOLLECTIVE ;  /* 0x000000000000791b */ /* 0x003fe20003800000 */
.L_x_2017:
[----:B------:R-:W-:Y:S01]  /*6060*/  FADD.FTZ R33, R36, R33 ;  /* 0x0000002124217221 */ /* 0x000fe20000010000 */
[----:B------:R-:W-:Y:S02]  /*6070*/  MOV R29, R23 ;  /* 0x00000017001d7202 */ /* 0x000fe40000000f00 */
[----:B------:R-:W-:-:S07]  /*6080*/  MOV R37, R30 ;  /* 0x0000001e00257202 */ /* 0x000fce0000000f00 */
[----:B------:R-:W-:Y:S05]  /*6090*/  WARPSYNC.COLLECTIVE R26, `(.L_x_2018) ;  /* 0x000000001a087348 */ /* 0x000fea0003c00000 */
[----:B------:R0:W1:Y:S02]  /*60a0*/  SHFL.BFLY P2, R30, R29, R28, R27 ;  /* 0x0c00001c1d1e7389 */ /* 0x000064000004001b */
[----:B01----:R-:W-:Y:S01]  /*60b0*/  ENDCOLLECTIVE ;  /* 0x000000000000791b */ /* 0x003fe20003800000 */
.L_x_2018:
        /* <DEDUP_REMOVED lines=8> */
.L_x_2019:
        /* <DEDUP_REMOVED lines=8> */
.L_x_2020:
        /* <DEDUP_REMOVED lines=10> */
.L_x_2021:
[----:B------:R0:W1:Y:S04]  /*6260*/  @!P0 LDS R22, [R39] ;  /* 0x0000000027168984 */ /* 0x0000680000000800 */
[----:B------:R0:W2:Y:S01]  /*6270*/  @!P0 LDS R20, [R39+0x500] ;  /* 0x0005000027148984 */ /* 0x0000a20000000800 */
[----:B------:R-:W-:Y:S01]  /*6280*/  IMAD.MOV.U32 R29, RZ, RZ, R37 ;  /* 0x000000ffff1d7224 */ /* 0x000fe200078e0025 */
[----:B------:R-:W-:-:S07]  /*6290*/  MOV R23, R30 ;  /* 0x0000001e00177202 */ /* 0x000fce0000000f00 */
[----:B012---:R-:W-:Y:S05]  /*62a0*/  WARPSYNC.COLLECTIVE R26, `(.L_x_2022) ;  /* 0x000000001a087348 */ /* 0x007fea0003c00000 */
[----:B------:R3:W4:Y:S02]  /*62b0*/  SHFL.BFLY P2, R30, R29, R28, R27 ;  /* 0x0c00001c1d1e7389 */ /* 0x000724000004001b */
[----:B01234-:R-:W-:Y:S01]  /*62c0*/  ENDCOLLECTIVE ;  /* 0x000000000000791b */ /* 0x01ffe20003800000 */
.L_x_2022:
        /* <DEDUP_REMOVED lines=9> */
.L_x_2023:
[----:B------:R-:W-:Y:S01]  /*6360*/  ISETP.NE.AND P0, PT, R10, RZ, PT ;  /* 0x000000ff0a00720c */ /* 0x000fe20003f05270 */
[----:B------:R-:W-:-:S04]  /*6370*/  FADD.FTZ R37, R37, R24 ;  /* 0x0000001825257221 */ /* 0x000fc80000010000 */
[----:B------:R-:W-:-:S08]  /*6380*/  IMAD.MOV.U32 R29, RZ, RZ, R37 ;  /* 0x000000ffff1d7224 */ /* 0x000fd000078e0025 */
[----:B------:R-:W0:Y:S01]  /*6390*/  @!P0 LDC.64 R24, c[0x0][0x218] ;  /* 0x00008600ff188b82 */ /* 0x000e220000000a00 */
[----:B------:R-:W-:Y:S02]  /*63a0*/  @!P0 F2FP.F16.F32.PACK_AB R44, RZ, R44 ;  /* 0x0000002cff2c823e */ /* 0x000fe400000000ff */
[----:B------:R-:W-:-:S07]  /*63b0*/  MOV R39, R30 ;  /* 0x0000001e00277202 */ /* 0x000fce0000000f00 */
[----:B0-----:R-:W-:Y:S05]  /*63c0*/  WARPSYNC.COLLECTIVE R26, `(.L_x_2024) ;  /* 0x000000001a087348 */ /* 0x001fea0003c00000 */
[----:B------:R1:W2:Y:S02]  /*63d0*/  SHFL.BFLY P2, R30, R29, R28, R27 ;  /* 0x0c00001c1d1e7389 */ /* 0x0002a4000004001b */
[----:B012---:R-:W-:Y:S01]  /*63e0*/  ENDCOLLECTIVE ;  /* 0x000000000000791b */ /* 0x007fe20003800000 */
.L_x_2024:
[----:B------:R-:W-:Y:S01]  /*63f0*/  FADD.FTZ R38, R38, R39 ;  /* 0x0000002726267221 */ /* 0x000fe20000010000 */
[----:B------:R-:W-:Y:S01]  /*6400*/  HFMA2.MMA R28, -RZ, RZ, 0, 4.76837158203125e-07 ;  /* 0x00000008ff1c7435 */ /* 0x000fe200000001ff */
[----:B------:R-:W-:Y:S02]  /*6410*/  MOV R29, R21 ;  /* 0x00000015001d7202 */ /* 0x000fe40000000f00 */
[----:B------:R-:W-:-:S08]  /*6420*/  MOV R40, R30 ;  /* 0x0000001e00287202 */ /* 0x000fd00000000f00 */
[----:B------:R-:W-:Y:S05]  /*6430*/  WARPSYNC.COLLECTIVE R26, `(.L_x_2025) ;  /* 0x000000001a087348 */ /* 0x000fea0003c00000 */
[----:B------:R0:W1:Y:S02]  /*6440*/  SHFL.BFLY P2, R30, R29, R28, R27 ;  /* 0x0c00001c1d1e7389 */ /* 0x000064000004001b */
[----:B01----:R-:W-:Y:S01]  /*6450*/  ENDCOLLECTIVE ;  /* 0x000000000000791b */ /* 0x003fe20003800000 */
.L_x_2025:
[----:B------:R-:W-:Y:S01]  /*6460*/  FADD.FTZ R37, R37, R40 ;  /* 0x0000002825257221 */ /* 0x000fe20000010000 */
[----:B------:R-:W-:Y:S01]  /*6470*/  MOV R29, R18 ;  /* 0x00000012001d7202 */ /* 0x000fe20000000f00 */
[----:B------:R-:W-:-:S07]  /*6480*/  IMAD.MOV.U32 R42, RZ, RZ, R30 ;  /* 0x000000ffff2a7224 */ /* 0x000fce00078e001e */
[----:B------:R-:W-:Y:S05]  /*6490*/  WARPSYNC.COLLECTIVE R26, `(.L_x_2026) ;  /* 0x000000001a087348 */ /* 0x000fea0003c00000 */
[----:B------:R0:W1:Y:S02]  /*64a0*/  SHFL.BFLY P2, R30, R29, R28, R27 ;  /* 0x0c00001c1d1e7389 */ /* 0x000064000004001b */
[----:B01----:R-:W-:Y:S01]  /*64b0*/  ENDCOLLECTIVE ;  /* 0x000000000000791b */ /* 0x003fe20003800000 */
.L_x_2026:
[----:B------:R-:W-:Y:S01]  /*64c0*/  FADD.FTZ R42, R42, R21 ;  /* 0x000000152a2a7221 */ /* 0x000fe20000010000 */
[----:B------:R-:W-:-:S03]  /*64d0*/  HFMA2.MMA R28, -RZ, RZ, 0, 2.384185791015625e-07 ;  /* 0x00000004ff1c7435 */ /* 0x000fc600000001ff */
[----:B------:R-:W-:Y:S01]  /*64e0*/  IMAD.MOV.U32 R29, RZ, RZ, R42 ;  /* 0x000000ffff1d7224 */ /* 0x000fe200078e002a */
[----:B------:R-:W-:-:S07]  /*64f0*/  MOV R23, R30 ;  /* 0x0000001e00177202 */ /* 0x000fce0000000f00 */
[----:B------:R-:W-:Y:S05]  /*6500*/  WARPSYNC.COLLECTIVE R26, `(.L_x_2027) ;  /* 0x000000001a087348 */ /* 0x000fea0003c00000 */
[----:B------:R0:W1:Y:S02]  /*6510*/  SHFL.BFLY P2, R30, R29, R28, R27 ;  /* 0x0c00001c1d1e7389 */ /* 0x000064000004001b */
[----:B01----:R-:W-:Y:S01]  /*6520*/  ENDCOLLECTIVE ;  /* 0x000000000000791b */ /* 0x003fe20003800000 */
.L_x_2027:
        /* <DEDUP_REMOVED lines=8> */
.L_x_2028:
        /* <DEDUP_REMOVED lines=12> */
.L_x_2029:
[----:B------:R-:W-:Y:S02]  /*6670*/  FADD.FTZ R31, R31, R20 ;  /* 0x000000141f1f7221 */ /* 0x000fe40000010000 */
[----:B------:R-:W0:Y:S01]  /*6680*/  @!P0 LDC.64 R20, c[0x0][0x218] ;  /* 0x00008600ff148b82 */ /* 0x000e220000000a00 */
[C---:B------:R-:W-:Y:S02]  /*6690*/  @!P0 IMAD.WIDE R14, R41.reuse, 0x2, R14 ;  /* 0x00000002290e8825 */ /* 0x040fe400078e020e */
[----:B------:R-:W-:Y:S02]  /*66a0*/  MOV R29, R31 ;  /* 0x0000001f001d7202 */ /* 0x000fe40000000f00 */
[----:B------:R-:W-:Y:S02]  /*66b0*/  MOV R43, R30 ;  /* 0x0000001e002b7202 */ /* 0x000fe40000000f00 */
[----:B------:R-:W-:Y:S02]  /*66c0*/  @!P0 F2FP.F16.F32.PACK_AB R30, RZ, R16 ;  /* 0x00000010ff1e823e */ /* 0x000fe400000000ff */
[----:B------:R-:W1:Y:S01]  /*66d0*/  @!P0 LDC.64 R16, c[0x0][0x218] ;  /* 0x00008600ff108b82 */ /* 0x000e620000000a00 */
[----:B------:R-:W-:Y:S01]  /*66e0*/  FADD.FTZ R42, R42, R43 ;  /* 0x0000002b2a2a7221 */ /* 0x000fe20000010000 */
[----:B------:R-:W-:Y:S01]  /*66f0*/  PRMT R45, R30, 0x7610, R45 ;  /* 0x000076101e2d7816 */ /* 0x000fe2000000002d */
[----:B0-----:R-:W-:-:S07]  /*6700*/  @!P0 IMAD.WIDE R20, R41, 0x2, R20 ;  /* 0x0000000229148825 */ /* 0x001fce00078e0214 */
[----:B-1----:R-:W-:Y:S05]  /*6710*/  WARPSYNC.COLLECTIVE R26, `(.L_x_2030) ;  /* 0x000000001a087348 */ /* 0x002fea0003c00000 */
[----:B------:R0:W2:Y:S02]  /*6720*/  SHFL.BFLY P2, R30, R29, R28, R27 ;  /* 0x0c00001c1d1e7389 */ /* 0x0000a4000004001b */
[----:B012---:R-:W-:Y:S01]  /*6730*/  ENDCOLLECTIVE ;  /* 0x000000000000791b */ /* 0x007fe20003800000 */
.L_x_2030:
[----:B------:R0:W-:Y:S04]  /*6740*/  @!P0 STG.E.U16 desc[UR12][R24.64], R45 ;  /* 0x0000002d18008986 */ /* 0x0001e8000c10150c */
[----:B------:R1:W-:Y:S01]  /*6750*/  @!P0 STG.E.U16 desc[UR12][R22.64], R44 ;  /* 0x0000002c16008986 */ /* 0x0003e2000c10150c */
[----:B------:R-:W-:Y:S01]  /*6760*/  @!P0 F2FP.F16.F32.PACK_AB R26, RZ, R38 ;  /* 0x00000026ff1a823e */ /* 0x000fe200000000ff */
[----:B------:R-:W-:Y:S01]  /*6770*/  IMAD.MOV.U32 R28, RZ, RZ, 0x1 ;  /* 0x00000001ff1c7424 */ /* 0x000fe200078e00ff */
[----:B------:R-:W-:Y:S02]  /*6780*/  MOV R29, R42 ;  /* 0x0000002a001d7202 */ /* 0x000fe40000000f00 */
[----:B0-----:R-:W-:Y:S02]  /*6790*/  @!P0 F2FP.F16.F32.PACK_AB R25, RZ, R33 ;  /* 0x00000021ff19823e */ /* 0x001fe400000000ff */
[----:B-1----:R-:W-:Y:S01]  /*67a0*/  PRMT R22, R26, 0x7610, R22 ;  /* 0x000076101a167816 */ /* 0x002fe20000000016 */
[----:B------:R-:W-:Y:S01]  /*67b0*/  @!P0 IMAD.WIDE R16, R41, 0x2, R16 ;  /* 0x0000000229108825 */ /* 0x000fe200078e0210 */
[----:B------:R-:W-:-:S02]  /*67c0*/  MOV R26, 0xffff ;  /* 0x0000ffff001a7802 */ /* 0x000fc40000000f00 */
[----:B------:R-:W-:Y:S02]  /*67d0*/  MOV R32, R30 ;  /* 0x0000001e00207202 */ /* 0x000fe40000000f00 */
[----:B------:R-:W-:-:S07]  /*67e0*/  @!P0 F2FP.F16.F32.PACK_AB R23, RZ, R34 ;  /* 0x00000022ff17823e */ /* 0x000fce00000000ff */
[----:B------:R-:W-:Y:S05]  /*67f0*/  WARPSYNC.COLLECTIVE R26, `(.L_x_2031) ;  /* 0x000000001a087348 */ /* 0x000fea0003c00000 */
[----:B------:R0:W1:Y:S02]  /*6800*/  SHFL.BFLY P2, R30, R29, R28, R27 ;  /* 0x0c00001c1d1e7389 */ /* 0x000064000004001b */
[----:B01----:R-:W-:Y:S01]  /*6810*/  ENDCOLLECTIVE ;  /* 0x000000000000791b */ /* 0x003fe20003800000 */
.L_x_2031:
[----:B------:R-:W-:Y:S01]  /*6820*/  @!P0 F2FP.F16.F32.PACK_AB R33, RZ, R37 ;  /* 0x00000025ff21823e */ /* 0x000fe200000000ff */
        /* <DEDUP_REMOVED lines=10> */
.L_x_2032:
[----:B------:R-:W-:Y:S01]  /*68d0*/  FADD.FTZ R35, R42, R35 ;  /* 0x000000232a237221 */ /* 0x000fe20000010000 */
[----:B------:R-:W-:Y:S06]  /*68e0*/  BRA `(.L_x_2033) ;  /* 0xffffffe000d47947 */ /* 0x000fec000383ffff */
.L_x_2034:
        /* <DEDUP_REMOVED lines=9> */
.L_x_3502:


//--------------------- .text._ZN13group_norm_v218gn_bwd_cuda_kernelI6__halfLi320ELi1ELi32ELi20ELi1024ELb0ELb1ELi32ELi320ELi320ELi4ELb1ELi4ELb0ELb0ELNS_15WgradSyncMethodE3ENS_16CompileConditionILi900EEEEEvPT_S6_S6_PKS5_S8_S8_S8_PKfflPfPj --------------------------
	.section	.text._ZN13group_norm_v218gn_bwd_cuda_kernelI6__halfLi320ELi1ELi32ELi20ELi1024ELb0ELb1ELi32ELi320ELi320ELi4ELb1ELi4ELb0ELb0ELNS_15WgradSyncMethodE3ENS_16CompileConditionILi900EEEEEvPT_S6_S6_PKS5_S8_S8_S8_PKfflPfPj,"ax",@progbits
	.align	128
        .global         _ZN13group_norm_v218gn_bwd_cuda_kernelI6__halfLi320ELi1ELi32ELi20ELi1024ELb0ELb1ELi32ELi320ELi320ELi4ELb1ELi4ELb0ELb0ELNS_15WgradSyncMethodE3ENS_16CompileConditionILi900EEEEEvPT_S6_S6_PKS5_S8_S8_S8_PKfflPfPj
        .type           _ZN13group_norm_v218gn_bwd_cuda_kernelI6__halfLi320ELi1ELi32ELi20ELi1024ELb0ELb1ELi32ELi320ELi320ELi4ELb1ELi4ELb0ELb0ELNS_15WgradSyncMethodE3ENS_16CompileConditionILi900EEEEEvPT_S6_S6_PKS5_S8_S8_S8_PKfflPfPj,@function
        .size           _ZN13group_norm_v218gn_bwd_cuda_kernelI6__halfLi320ELi1ELi32ELi20ELi1024ELb0ELb1ELi32ELi320ELi320ELi4ELb1ELi4ELb0ELb0ELNS_15WgradSyncMethodE3ENS_16CompileConditionILi900EEEEEvPT_S6_S6_PKS5_S8_S8_S8_PKfflPfPj,(.L_x_3503 - _ZN13group_norm_v218gn_bwd_cuda_kernelI6__halfLi320ELi1ELi32ELi20ELi1024ELb0ELb1ELi32ELi320ELi320ELi4ELb1ELi4ELb0ELb0ELNS_15WgradSyncMethodE3ENS_16CompileConditionILi900EEEEEvPT_S6_S6_PKS5_S8_S8_S8_PKfflPfPj)
        .other          _ZN13group_norm_v218gn_bwd_cuda_kernelI6__halfLi320ELi1ELi32ELi20ELi1024ELb0ELb1ELi32ELi320ELi320ELi4ELb1ELi4ELb0ELb0ELNS_15WgradSyncMethodE3ENS_16CompileConditionILi900EEEEEvPT_S6_S6_PKS5_S8_S8_S8_PKfflPfPj,@"STO_CUDA_ENTRY STV_DEFAULT"
_ZN13group_norm_v218gn_bwd_cuda_kernelI6__halfLi320ELi1ELi32ELi20ELi1024ELb0ELb1ELi32ELi320ELi320ELi4ELb1ELi4ELb0ELb0ELNS_15WgradSyncMethodE3ENS_16CompileConditionILi900EEEEEvPT_S6_S6_PKS5_S8_S8_S8_PKfflPfPj:
.text._ZN13group_norm_v218gn_bwd_cuda_kernelI6__halfLi320ELi1ELi32ELi20ELi1024ELb0ELb1ELi32ELi320ELi320ELi4ELb1ELi4ELb0ELb0ELNS_15WgradSyncMethodE3ENS_16CompileConditionILi900EEEEEvPT_S6_S6_PKS5_S8_S8_S8_PKfflPfPj:
        /* <DEDUP_REMOVED lines=30> */
.L_x_2037:
[----:B------:R-:W2:Y:S04]  /*01e0*/  LD.E.STRONG.GPU R6, desc[UR8][R4.64] ;  /* 0x0000000804067980 */ /* 0x000ea8000c10f900 */
[----:B--2---:R-:W-:Y:S01]  /*01f0*/  CCTL.IVALL ;  /* 0x00000000ff00798f */ /* 0x004fe20002000000 */
[----:B------:R-:W-:Y:S05]  /*0200*/  YIELD ;  /* 0x0000000000007946 */ /* 0x000fea0003800000 */
[----:B-----5:R-:W-:-:S04]  /*0210*/  LOP3.LUT R6, R6, R3, RZ, 0x3c, !PT ;  /* 0x0000000306067212 */ /* 0x020fc800078e3cff */
[----:B------:R-:W-:-:S13]  /*0220*/  ISETP.GT.AND P0, PT, R6, -0x1, PT ;  /* 0xffffffff0600780c */ /* 0x000fda0003f04270 */
[----:B------:R-:W-:Y:S05]  /*0230*/  @P0 BRA `(.L_x_2037) ;  /* 0xfffffffc00e80947 */ /* 0x000fea000383ffff */
.L_x_2036:
[----:B------:R-:W-:Y:S05]  /*0240*/  WARPSYNC.ALL ;  /* 0x0000000000007948 */ /* 0x000fea0003800000 */
[----:B------:R-:W-:Y:S06]  /*0250*/  BAR.SYNC.DEFER_BLOCKING 0x0 ;  /* 0x0000000000007b1d */ /* 0x000fec0000010000 */
[----:B------:R-:W-:Y:S05]  /*0260*/  BRA `(.L_x_2038) ;  /* 0x00000034005c7947 */ /* 0x000fea0003800000 */
.L_x_2035:
[----:B------:R-:W0:Y:S01]  /*0270*/  S2R R6, SR_TID.X ;  /* 0x0000000000067919 */ /* 0x000e220000002100 */
[----:B------:R-:W-:Y:S02]  /*0280*/  MOV R3, 0x400 ;  /* 0x0000040000037802 */ /* 0x000fe40000000f00 */
[----:B------:R-:W-:Y:S02]  /*0290*/  CS2R R56, SRZ ;  /* 0x0000000000387805 */ /* 0x000fe4000001ff00 */
[----:B------:R-:W-:Y:S01]  /*02a0*/  CS2R R54, SRZ ;  /* 0x0000000000367805 */ /* 0x000fe2000001ff00 */
[----:B------:R-:W1:Y:S01]  /*02b0*/  S2R R9, SR_CgaCtaId ;  /* 0x0000000000097919 */ /* 0x000e620000008800 */
[----:B------:R-:W-:Y:S02]  /*02c0*/  IADD3 R8, R3, 0x2800, RZ ;  /* 0x0000280003087810 */ /* 0x000fe40007ffe0ff */
[----:B------:R-:W-:Y:S02]  /*02d0*/  CS2R R52, SRZ ;  /* 0x0000000000347805 */ /* 0x000fe4000001ff00 */
[----:B------:R-:W-:-:S02]  /*02e0*/  SHF.L.U32 R3, R2, 0x5, RZ ;  /* 0x0000000502037819 */ /* 0x000fc400000006ff */
[----:B------:R-:W-:Y:S01]  /*02f0*/  CS2R R50, SRZ ;  /* 0x0000000000327805 */ /* 0x000fe2000001ff00 */
[----:B------:R-:W-:Y:S01]  /*0300*/  UMOV UR4, URZ ;  /* 0x0000003f00047c82 */ /* 0x000fe20008000000 */
[----:B------:R-:W-:Y:S02]  /*0310*/  LOP3.LUT R3, R3, 0x3e0, RZ, 0xc0, !PT ;  /* 0x000003e003037812 */ /* 0x000fe400078ec0ff */
[----:B0-----:R-:W-:Y:S01]  /*0320*/  SHF.R.S32.HI R11, RZ, 0x1f, R6 ;  /* 0x0000001fff0b7819 */ /* 0x001fe20000011406 */
[----:B------:R-:W-:-:S03]  /*0330*/  IMAD.WIDE.U32 R4, R6, -0x33333333, RZ ;  /* 0xcccccccd06047825 */ /* 0x000fc600078e00ff */
[----:B------:R-:W-:Y:S02]  /*0340*/  LEA.HI R4, R11, R6, RZ, 0x2 ;  /* 0x000000060b047211 */ /* 0x000fe400078f10ff */
[----:B------:R-:W-:Y:S02]  /*0350*/  SHF.R.U32.HI R17, RZ, 0x6, R5 ;  /* 0x00000006ff117819 */ /* 0x000fe40000011605 */
[----:B------:R-:W-:Y:S02]  /*0360*/  SHF.R.S32.HI R7, RZ, 0x2, R4 ;  /* 0x00000002ff077819 */ /* 0x000fe40000011404 */
[----:B-1----:R-:W-:Y:S01]  /*0370*/  LEA R8, R9, R8, 0x18 ;  /* 0x0000000809087211 */ /* 0x002fe200078ec0ff */
[----:B------:R-:W-:Y:S01]  /*0380*/  IMAD R9, R17, -0x50, R6 ;  /* 0xffffffb011097824 */ /* 0x000fe200078e0206 */
[C---:B------:R-:W-:Y:S02]  /*0390*/  IADD3 R5, R7.reuse, 0x50, RZ ;  /* 0x0000005007057810 */ /* 0x040fe40007ffe0ff */
[----:B------:R-:W-:Y:S01]  /*03a0*/  IADD3 R13, R7, 0xa0, RZ ;  /* 0x000000a0070d7810 */ /* 0x000fe20007ffe0ff */
[----:B------:R-:W-:Y:S01]  /*03b0*/  IMAD R10, R9, 0x28, R8 ;  /* 0x00000028090a7824 */ /* 0x000fe200078e0208 */
[----:B------:R-:W-:-:S02]  /*03c0*/  IADD3 R15, R7, 0xf0, RZ ;  /* 0x000000f0070f7810 */ /* 0x000fc40007ffe0ff */
[----:B------:R-:W-:Y:S02]  /*03d0*/  SHF.R.S32.HI R12, RZ, 0x1f, R5 ;  /* 0x0000001fff0c7819 */ /* 0x000fe40000011405 */
[----:B------:R-:W-:Y:S02]  /*03e0*/  SHF.R.S32.HI R14, RZ, 0x1f, R13 ;  /* 0x0000001fff0e7819 */ /* 0x000fe4000001140d */
[----:B------:R-:W-:Y:S02]  /*03f0*/  SHF.R.S32.HI R16, RZ, 0x1f, R15 ;  /* 0x0000001fff107819 */ /* 0x000fe4000001140f */
[----:B------:R-:W-:Y:S02]  /*0400*/  LEA.HI R12, R12, R5, RZ, 0x2 ;  /* 0x000000050c0c7211 */ /* 0x000fe400078f10ff */
[----:B------:R-:W-:Y:S02]  /*0410*/  LEA.HI R11, R11, R6, RZ, 0x4 ;  /* 0x000000060b0b7211 */ /* 0x000fe400078f20ff */
[----:B------:R-:W-:-:S02]  /*0420*/  LOP3.LUT R5, R4, 0xfffffffc, RZ, 0xc0, !PT ;  /* 0xfffffffc04057812 */ /* 0x000fc400078ec0ff */
[----:B------:R-:W-:Y:S02]  /*0430*/  LEA.HI R14, R14, R13, RZ, 0x2 ;  /* 0x0000000d0e0e7211 */ /* 0x000fe400078f10ff */
[----:B------:R-:W-:Y:S02]  /*0440*/  LEA.HI R16, R16, R15, RZ, 0x2 ;  /* 0x0000000f10107211 */ /* 0x000fe400078f10ff */
[----:B------:R-:W-:Y:S02]  /*0450*/  IADD3 R3, R3, R17, RZ ;  /* 0x0000001103037210 */ /* 0x000fe40007ffe0ff */
[----:B------:R-:W-:Y:S02]  /*0460*/  SHF.R.U32.HI R4, RZ, 0x4, R11 ;  /* 0x00000004ff047819 */ /* 0x000fe4000001160b */
[----:B------:R-:W-:Y:S02]  /*0470*/  IADD3 R5, -R5, R6, RZ ;  /* 0x0000000605057210 */ /* 0x000fe40007ffe1ff */
[----:B------:R-:W-:-:S02]  /*0480*/  SHF.R.U32.HI R14, RZ, 0x2, R14 ;  /* 0x00000002ff0e7819 */ /* 0x000fc4000001160e */
[----:B------:R-:W-:Y:S02]  /*0490*/  SHF.R.U32.HI R12, RZ, 0x2, R12 ;  /* 0x00000002ff0c7819 */ /* 0x000fe4000001160c */
[----:B------:R-:W-:Y:S02]  /*04a0*/  SHF.R.U32.HI R16, RZ, 0x2, R16 ;  /* 0x00000002ff107819 */ /* 0x000fe40000011610 */
[----:B------:R-:W-:Y:S01]  /*04b0*/  LOP3.LUT R11, R5, 0x3, R4, 0x78, !PT ;  /* 0x00000003050b7812 */ /* 0x000fe200078e7804 */
[----:B------:R-:W-:Y:S01]  /*04c0*/  IMAD R4, R3, 0x280, RZ ;  /* 0x0000028003047824 */ /* 0x000fe200078e02ff */
[----:B------:R-:W-:Y:S02]  /*04d0*/  LOP3.LUT R13, R5, 0x3, R14, 0x78, !PT ;  /* 0x00000003050d7812 */ /* 0x000fe400078e780e */
[----:B------:R-:W-:Y:S02]  /*04e0*/  LEA R10, R17, R10, 0x3 ;  /* 0x0000000a110a7211 */ /* 0x000fe400078e18ff */
[----:B------:R-:W-:-:S02]  /*04f0*/  LOP3.LUT R12, R5, 0x3, R12, 0x78, !PT ;  /* 0x00000003050c7812 */ /* 0x000fc400078e780c */
[----:B------:R-:W-:-:S07]  /*0500*/  LOP3.LUT R14, R5, 0x3, R16, 0x78, !PT ;  /* 0x00000003050e7812 */ /* 0x000fce00078e7810 */
.L_x_2050:
[C---:B------:R-:W-:Y:S01]  /*0510*/  LOP3.LUT R112, R36.reuse, 0x1, RZ, 0xc0, !PT ;  /* 0x0000000124707812 */ /* 0x040fe200078ec0ff */
[----:B--2---:R-:W0:Y:S01]  /*0520*/  LDC.64 R20, c[0x0][0x238] ;  /* 0x00008e00ff147b82 */ /* 0x004e220000000a00 */
[--C-:B------:R-:W-:Y:S01]  /*0530*/  SHF.R.U64 R3, R36, 0x1, R113.reuse ;  /* 0x0000000124037819 */ /* 0x100fe20000001271 */
[----:B------:R-:W-:Y:S01]  /*0540*/  ULDC.64 UR12, c[0x0][0x248] ;  /* 0x00009200000c7ab9 */ /* 0x000fe20000000a00 */
[----:B------:R-:W-:Y:S01]  /*0550*/  SHF.R.U32.HI R16, RZ, 0x1, R113 ;  /* 0x00000001ff107819 */ /* 0x000fe20000011671 */
[----:B------:R-:W-:Y:S01]  /*0560*/  IMAD R112, R112, 0x140, RZ ;  /* 0x0000014070707824 */ /* 0x000fe200078e02ff */
[----:B------:R-:W-:Y:S01]  /*0570*/  ULDC.64 UR14, c[0x0][0x228] ;  /* 0x00008a00000e7ab9 */ /* 0x000fe20000000a00 */
[----:B------:R-:W-:Y:S02]  /*0580*/  ULDC UR5, c[0x0][0x250] ;  /* 0x0000940000057ab9 */ /* 0x000fe40000000800 */
[----:B------:R-:W-:Y:S02]  /*0590*/  IMAD R46, R9, 0x4, R112 ;  /* 0x00000004092e7824 */ /* 0x000fe400078e0270 */
[----:B------:R-:W-:-:S02]  /*05a0*/  IMAD R15, R16, 0xa0000, RZ ;  /* 0x000a0000100f7824 */ /* 0x000fc400078e02ff */
[----:B------:R-:W-:Y:S01]  /*05b0*/  IMAD.WIDE.U32 R34, R46, -0x33333333, RZ ;  /* 0xcccccccd2e227825 */ /* 0x000fe200078e00ff */
[----:B------:R-:W-:-:S04]  /*05c0*/  SHF.R.S32.HI R47, RZ, 0x1f, R46 ;  /* 0x0000001fff2f7819 */ /* 0x000fc8000001142e */
[----:B------:R-:W-:Y:S01]  /*05d0*/  SHF.R.U32.HI R34, RZ, 0x4, R35 ;  /* 0x00000004ff227819 */ /* 0x000fe20000011623 */
[----:B------:R-:W-:-:S03]  /*05e0*/  IMAD.WIDE.U32 R18, R3, 0xa0000, R46 ;  /* 0x000a000003127825 */ /* 0x000fc600078e002e */
[C---:B------:R-:W-:Y:S02]  /*05f0*/  LEA R5, P0, R3.reuse, R34, 0x5 ;  /* 0x0000002203057211 */ /* 0x040fe400078028ff */
[----:B------:R-:W-:Y:S02]  /*0600*/  IADD3 R30, P1, R4, R18, RZ ;  /* 0x00000012041e7210 */ /* 0x000fe40007f3e0ff */
[----:B------:R-:W-:Y:S02]  /*0610*/  LEA.HI.X R16, R3, RZ, R16, 0x5, P0 ;  /* 0x000000ff03107211 */ /* 0x000fe400000f2c10 */
[----:B------:R-:W-:Y:S02]  /*0620*/  LEA R38, P0, R5, UR12, 0x3 ;  /* 0x0000000c05267c11 */ /* 0x000fe4000f8018ff */
[----:B------:R-:W-:Y:S02]  /*0630*/  IADD3 R3, R19, R15, RZ ;  /* 0x0000000f13037210 */ /* 0x000fe40007ffe0ff */
[----:B------:R-:W-:Y:S01]  /*0640*/  LEA.HI.X R39, R5, UR13, R16, 0x3, P0 ;  /* 0x0000000d05277c11 */ /* 0x000fe200080f1c10 */
[----:B------:R-:W-:Y:S01]  /*0650*/  ULDC.64 UR12, c[0x0][0x230] ;  /* 0x00008c00000c7ab9 */ /* 0x000fe20000000a00 */
[----:B------:R-:W-:-:S02]  /*0660*/  IADD3.X R5, RZ, R3, RZ, P1, !PT ;  /* 0x00000003ff057210 */ /* 0x000fc40000ffe4ff */
[C---:B------:R-:W-:Y:S02]  /*0670*/  SHF.L.U32 R16, R30.reuse, 0x1, RZ ;  /* 0x000000011e107819 */ /* 0x040fe400000006ff */
[----:B------:R-:W2:Y:S01]  /*0680*/  LDG.E.64.CONSTANT R38, desc[UR8][R38.64] ;  /* 0x0000000826267981 */ /* 0x000ea2000c1e9b00 */
[----:B------:R-:W-:Y:S01]  /*0690*/  SHF.L.U64.HI R30, R30, 0x1, R5 ;  /* 0x000000011e1e7819 */ /* 0x000fe20000010205 */
[----:B0-----:R-:W-:Y:S01]  /*06a0*/  IMAD.WIDE R46, R46, 0x2, R20 ;  /* 0x000000022e2e7825 */ /* 0x001fe200078e0214 */
[C---:B------:R-:W-:Y:S02]  /*06b0*/  IADD3 R42, P0, R16.reuse, UR12, RZ ;  /* 0x0000000c102a7c10 */ /* 0x040fe4000ff1e0ff */
[----:B------:R-:W-:Y:S02]  /*06c0*/  IADD3 R40, P1, R16, UR14, RZ ;  /* 0x0000000e10287c10 */ /* 0x000fe4000ff3e0ff */
[----:B------:R-:W-:Y:S01]  /*06d0*/  IADD3.X R43, R30, UR13, RZ, P0, !PT ;  /* 0x0000000d1e2b7c10 */ /* 0x000fe200087fe4ff */
[----:B------:R-:W3:Y:S01]  /*06e0*/  LDG.E.64.CONSTANT R46, desc[UR8][R46.64] ;  /* 0x000000082e2e7981 */ /* 0x000ee2000c1e9b00 */
[----:B------:R-:W-:-:S02]  /*06f0*/  IADD3 R5, R4, 0xa00, RZ ;  /* 0x00000a0004057810 */ /* 0x000fc40007ffe0ff */
[----:B------:R-:W-:Y:S02]  /*0700*/  IADD3.X R41, R30, UR15, RZ, P1, !PT ;  /* 0x0000000f1e297c10 */ /* 0x000fe40008ffe4ff */
        /* <DEDUP_REMOVED lines=9> */
[----:B------:R-:W-:Y:S02]  /*07a0*/  IADD3 R5, R4, 0x1400, RZ ;  /* 0x0000140004057810 */ /* 0x000fe40007ffe0ff */
[----:B------:R-:W-:Y:S02]  /*07b0*/  IADD3.X R61, R28, UR15, RZ, P1, !PT ;  /* 0x0000000f1c3d7c10 */ /* 0x000fe40008ffe4ff */
        /* <DEDUP_REMOVED lines=9> */
[----:B------:R-:W-:Y:S02]  /*0850*/  IADD3.X R65, R26, UR15, RZ, P1, !PT ;  /* 0x0000000f1a417c10 */ /* 0x000fe40008ffe4ff */
[----:B------:R-:W-:Y:S02]  /*0860*/  IADD3 R5, R4, 0x1e00, RZ ;  /* 0x00001e0004057810 */ /* 0x000fe40007ffe0ff */
[----:B------:R-:W5:Y:S02]  /*0870*/  LDG.E.64.CONSTANT R62, desc[UR8][R62.64] ;  /* 0x000000083e3e7981 */ /* 0x000f64000c1e9b00 */
[----:B------:R-:W-:Y:S02]  /*0880*/  IADD3 R5, P0, R5, R18, RZ ;  /* 0x0000001205057210 */ /* 0x000fe40007f1e0ff */
[----:B------:R-:W5:Y:S02]  /*0890*/  LDG.E.64.CONSTANT R64, desc[UR8][R64.64] ;  /* 0x0000000840407981 */ /* 0x000f64000c1e9b00 */
[----:B------:R-:W-:-:S02]  /*08a0*/  IADD3.X R24, RZ, R3, RZ, P0, !PT ;  /* 0x00000003ff187210 */ /* 0x000fc400007fe4ff */
[C---:B------:R-:W-:Y:S02]  /*08b0*/  SHF.L.U32 R25, R5.reuse, 0x1, RZ ;  /* 0x0000000105197819 */ /* 0x040fe400000006ff */
[----:B------:R-:W-:Y:S02]  /*08c0*/  SHF.L.U64.HI R24, R5, 0x1, R24 ;  /* 0x0000000105187819 */ /* 0x000fe40000010218 */
[C---:B------:R-:W-:Y:S02]  /*08d0*/  IADD3 R66, P0, R25.reuse, UR12, RZ ;  /* 0x0000000c19427c10 */ /* 0x040fe4000ff1e0ff */
[----:B------:R-:W-:Y:S02]  /*08e0*/  IADD3 R68, P1, R25, UR14, RZ ;  /* 0x0000000e19447c10 */ /* 0x000fe4000ff3e0ff */
[----:B------:R-:W-:Y:S01]  /*08f0*/  IADD3.X R67, R24, UR13, RZ, P0, !PT ;  /* 0x0000000d18437c10 */ /* 0x000fe200087fe4ff */
        /* <DEDUP_REMOVED lines=14> */
[----:B------:R-:W-:-:S04]  /*09e0*/  IADD3 R5, R4, 0x3200, RZ ;  /* 0x0000320004057810 */ /* 0x000fc80007ffe0ff */
[----:B------:R-:W-:-:S04]  /*09f0*/  IADD3 R5, P0, R5, R18, RZ ;  /* 0x0000001205057210 */ /* 0x000fc80007f1e0ff */
        /* <DEDUP_REMOVED lines=16> */
[C---:B------:R-:W-:Y:S02]  /*0b00*/  IADD3.X R79, R15.reuse, UR13, RZ, P0, !PT ;  /* 0x0000000d0f4f7c10 */ /* 0x040fe400087fe4ff */
[----:B------:R-:W-:-:S02]  /*0b10*/  IADD3.X R81, R15, UR15, RZ, P1, !PT ;  /* 0x0000000f0f517c10 */ /* 0x000fc40008ffe4ff */
[----:B------:R-:W-:Y:S02]  /*0b20*/  IADD3 R5, R4, 0x4600, RZ ;  /* 0x0000460004057810 */ /* 0x000fe40007ffe0ff */
[----:B------:R-:W5:Y:S02]  /*0b30*/  LDG.E.64.CONSTANT R78, desc[UR8][R78.64] ;  /* 0x000000084e4e7981 */ /* 0x000f64000c1e9b00 */
[----:B------:R-:W-:Y:S02]  /*0b40*/  IADD3 R5, P0, R5, R18, RZ ;  /* 0x0000001205057210 */ /* 0x000fe40007f1e0ff */
[----:B------:R-:W5:Y:S02]  /*0b50*/  LDG.E.64.CONSTANT R80, desc[UR8][R80.64] ;  /* 0x0000000850507981 */ /* 0x000f64000c1e9b00 */
[----:B------:R-:W-:Y:S02]  /*0b60*/  IADD3.X R18, RZ, R3, RZ, P0, !PT ;  /* 0x00000003ff127210 */ /* 0x000fe400007fe4ff */
[----:B------:R-:W-:-:S02]  /*0b70*/  SHF.L.U32 R19, R5, 0x1, RZ ;  /* 0x0000000105137819 */ /* 0x000fc400000006ff */
[----:B------:R-:W-:Y:S02]  /*0b80*/  SHF.L.U64.HI R18, R5, 0x1, R18 ;  /* 0x0000000105127819 */ /* 0x000fe40000010212 */
[C---:B------:R-:W-:Y:S02]  /*0b90*/  IADD3 R82, P0, R19.reuse, UR12, RZ ;  /* 0x0000000c13527c10 */ /* 0x040fe4000ff1e0ff */
        /* <DEDUP_REMOVED lines=16> */
[----:B------:R-:W-:Y:S02]  /*0ca0*/  HADD2.F32 R89, -RZ, R43.H0_H0 ;  /* 0x2000002bff597230 */ /* 0x000fe40000004100 */
[C---:B0-----:R-:W-:Y:S01]  /*0cb0*/  FMUL.FTZ R5, R32.reuse, R5 ;  /* 0x0000000520057220 */ /* 0x041fe20000410000 */
[----:B------:R-:W-:Y:S01]  /*0cc0*/  FMUL.FTZ R45, R32, R31 ;  /* 0x0000001f202d7220 */ /* 0x000fe20000410000 */
[----:B------:R-:W-:Y:S01]  /*0cd0*/  FMUL.FTZ R37, R35, R87 ;  /* 0x0000005723257220 */ /* 0x000fe20000410000 */
[----:B------:R-:W-:Y:S02]  /*0ce0*/  HADD2.F32 R49, -RZ, R47.H0_H0 ;  /* 0x2000002fff317230 */ /* 0x000fe40000004100 */
[----:B------:R-:W-:Y:S01]  /*0cf0*/  FFMA.FTZ R40, R5, R40, RZ ;  /* 0x0000002805287223 */ /* 0x000fe200000100ff */
[----:B------:R-:W-:-:S02]  /*0d00*/  HADD2.F32 R33, -RZ, R41.H0_H0 ;  /* 0x20000029ff217230 */ /* 0x000fc40000004100 */
[----:B------:R-:W-:Y:S01]  /*0d10*/  FADD.FTZ R89, -R38, R89 ;  /* 0x0000005926597221 */ /* 0x000fe20000010100 */
[----:B------:R-:W-:Y:S02]  /*0d20*/  HADD2.F32 R91, -RZ, R43.H1_H1 ;  /* 0x3000002bff5b7230 */ /* 0x000fe40000004100 */
[----:B------:R-:W-:Y:S01]  /*0d30*/  FFMA.FTZ R40, R45, R37, R40 ;  /* 0x000000252d287223 */ /* 0x000fe20000010028 */
[----:B------:R-:W-:Y:S02]  /*0d40*/  HADD2.F32 R47, -RZ, R47.H1_H1 ;  /* 0x3000002fff2f7230 */ /* 0x000fe40000004100 */
[----:B------:R-:W-:Y:S01]  /*0d50*/  FMUL.FTZ R43, R32, R89 ;  /* 0x00000059202b7220 */ /* 0x000fe20000410000 */
[----:B------:R-:W-:Y:S02]  /*0d60*/  HADD2.F32 R31, -RZ, R41.H1_H1 ;  /* 0x30000029ff1f7230 */ /* 0x000fe40000004100 */
[----:B------:R-:W-:Y:S01]  /*0d70*/  FMUL.FTZ R37, R33, R49 ;  /* 0x0000003121257220 */ /* 0x000fe20000410000 */
[----:B------:R-:W-:Y:S01]  /*0d80*/  FADD.FTZ R41, -R38, R91 ;  /* 0x0000005b26297221 */ /* 0x000fe20000010100 */
[----:B------:R-:W-:-:S02]  /*0d90*/  HADD2.F32 R89, -RZ, R58.H0_H0 ;  /* 0x2000003aff597230 */ /* 0x000fc40000004100 */
[----:B------:R-:W-:Y:S01]  /*0da0*/  FFMA.FTZ R40, R43, R37, R40 ;  /* 0x000000252b287223 */ /* 0x000fe20000010028 */
[----:B------:R-:W-:Y:S01]  /*0db0*/  FMUL.FTZ R42, R31, R47 ;  /* 0x0000002f1f2a7220 */ /* 0x000fe20000410000 */
[----:B------:R-:W-:Y:S01]  /*0dc0*/  FMUL.FTZ R41, R32, R41 ;  /* 0x0000002920297220 */ /* 0x000fe20000410000 */
[----:B------:R-:W-:Y:S02]  /*0dd0*/  HADD2.F32 R37, -RZ, R60.H0_H0 ;  /* 0x2000003cff257230 */ /* 0x000fe40000004100 */
[----:B------:R-:W-:Y:S01]  /*0de0*/  FADD.FTZ R91, -R38, R89 ;  /* 0x00000059265b7221 */ /* 0x000fe20000010100 */
[----:B------:R-:W-:Y:S02]  /*0df0*/  HADD2.F32 R93, -RZ, R58.H1_H1 ;  /* 0x3000003aff5d7230 */ /* 0x000fe40000004100 */
[----:B------:R-:W-:Y:S01]  /*0e00*/  FFMA.FTZ R89, R41, R42, R40 ;  /* 0x0000002a29597223 */ /* 0x000fe20000010028 */
[----:B------:R-:W-:Y:S02]  /*0e10*/  HADD2.F32 R60, -RZ, R60.H1_H1 ;  /* 0x3000003cff3c7230 */ /* 0x000fe40000004100 */
[----:B------:R-:W-:Y:S01]  /*0e20*/  FMUL.FTZ R40, R32, R91 ;  /* 0x0000005b20287220 */ /* 0x000fe20000410000 */
[----:B------:R-:W-:Y:S01]  /*0e30*/  FMUL.FTZ R42, R39, R37 ;  /* 0x00000025272a7220 */ /* 0x000fe20000410000 */
[----:B------:R-:W-:Y:S01]  /*0e40*/  FADD.FTZ R93, -R38, R93 ;  /* 0x0000005d265d7221 */ /* 0x000fe20000010100 */
[----:B------:R-:W-:-:S02]  /*0e50*/  HADD2.F32 R91, -RZ, R59.H0_H0 ;  /* 0x2000003bff5b7230 */ /* 0x000fc40000004100 */
[----:B------:R-:W-:Y:S01]  /*0e60*/  FMUL.FTZ R46, R87, R60 ;  /* 0x0000003c572e7220 */ /* 0x000fe20000410000 */
[----:B------:R-:W-:Y:S01]  /*0e70*/  FFMA.FTZ R89, R40, R42, R89 ;  /* 0x0000002a28597223 */ /* 0x000fe20000010059 */
        /* <DEDUP_REMOVED lines=68> */
[----:B------:R-:W-:-:S03]  /*12c0*/  FADD.FTZ R67, -R38, R67 ;  /* 0x0000004326437221 */ /* 0x000fc60000010100 */
[----:B------:R-:W-:Y:S01]  /*12d0*/  FFMA.FTZ R62, R104, R62, R63 ;  /* 0x0000003e683e7223 */ /* 0x000fe2000001003f */
[----:B------:R-:W-:Y:S01]  /*12e0*/  FMUL.FTZ R63, R87, R72 ;  /* 0x00000048573f7220 */ /* 0x000fe20000410000 */
[----:B------:R-:W-:-:S04]  /*12f0*/  FMUL.FTZ R103, R32, R67 ;  /* 0x0000004320677220 */ /* 0x000fc80000410000 */
[----:B------:R-:W-:Y:S01]  /*1300*/  FFMA.FTZ R64, R103, R63, R62 ;  /* 0x0000003f67407223 */ /* 0x000fe2000001003e */
[----:B------:R-:W-:-:S04]  /*1310*/  FFMA.FTZ R62, R3, R39, RZ ;  /* 0x00000027033e7223 */ /* 0x000fc800000100ff */
[----:B------:R-:W-:-:S04]  /*1320*/  FFMA.FTZ R62, R35, R87, R62 ;  /* 0x00000057233e7223 */ /* 0x000fc8000001003e */
        /* <DEDUP_REMOVED lines=8> */
[----:B------:R-:W-:Y:S01]  /*13b0*/  FFMA.FTZ R62, R49, R61, R62 ;  /* 0x0000003d313e7223 */ /* 0x000fe2000001003e */
[----:B------:R-:W-:-:S03]  /*13c0*/  HADD2.F32 R65, -RZ, R71.H0_H0 ;  /* 0x20000047ff417230 */ /* 0x000fc60000004100 */
[----:B------:R-:W-:Y:S01]  /*13d0*/  FFMA.FTZ R62, R47, R93, R62 ;  /* 0x0000005d2f3e7223 */ /* 0x000fe2000001003e */
[----:B------:R-:W-:-:S03]  /*13e0*/  HADD2.F32 R102, -RZ, R73.H0_H0 ;  /* 0x20000049ff667230 */ /* 0x000fc60000004100 */
[----:B------:R-:W-:Y:S01]  /*13f0*/  FFMA.FTZ R62, R39, R91, R62 ;  /* 0x0000005b273e7223 */ /* 0x000fe2000001003e */
[----:B------:R-:W-:Y:S02]  /*1400*/  HADD2.F32 R71, -RZ, R71.H1_H1 ;  /* 0x30000047ff477230 */ /* 0x000fe40000004100 */
[----:B------:R-:W-:Y:S01]  /*1410*/  FADD.FTZ R65, -R38, R65 ;  /* 0x0000004126417221 */ /* 0x000fe20000010100 */
[----:B------:R-:W-:Y:S01]  /*1420*/  FFMA.FTZ R62, R87, R97, R62 ;  /* 0x00000061573e7223 */ /* 0x000fe2000001003e */
[----:B------:R-:W-:Y:S02]  /*1430*/  HADD2.F32 R105, -RZ, R73.H1_H1 ;  /* 0x30000049ff697230 */ /* 0x000fe40000004100 */
[----:B------:R-:W-:Y:S01]  /*1440*/  FMUL.FTZ R63, R49, R102 ;  /* 0x00000066313f7220 */ /* 0x000fe20000410000 */
[----:B------:R-:W-:Y:S01]  /*1450*/  FMUL.FTZ R107, R32, R65 ;  /* 0x00000041206b7220 */ /* 0x000fe20000410000 */
[----:B------:R-:W-:Y:S01]  /*1460*/  FADD.FTZ R71, -R38, R71 ;  /* 0x0000004726477221 */ /* 0x000fe20000010100 */
[----:B------:R-:W-:-:S02]  /*1470*/  HADD2.F32 R65, -RZ, R74.H0_H0 ;  /* 0x2000004aff417230 */ /* 0x000fc40000004100 */
[----:B------:R-:W-:Y:S01]  /*1480*/  FFMA.FTZ R62, R49, R95, R62 ;  /* 0x0000005f313e7223 */ /* 0x000fe2000001003e */
[----:B------:R-:W-:Y:S01]  /*1490*/  FFMA.FTZ R63, R107, R63, R64 ;  /* 0x0000003f6b3f7223 */ /* 0x000fe20000010040 */
[C---:B------:R-:W-:Y:S01]  /*14a0*/  FMUL.FTZ R64, R47.reuse, R105 ;  /* 0x000000692f407220 */ /* 0x040fe20000410000 */
[----:B------:R-:W-:Y:S01]  /*14b0*/  FMUL.FTZ R106, R32, R71 ;  /* 0x00000047206a7220 */ /* 0x000fe20000410000 */
[----:B------:R-:W-:Y:S02]  /*14c0*/  HADD2.F32 R73, -RZ, R76.H0_H0 ;  /* 0x2000004cff497230 */ /* 0x000fe40000004100 */
[----:B------:R-:W-:Y:S01]  /*14d0*/  FFMA.FTZ R62, R47, R101, R62 ;  /* 0x000000652f3e7223 */ /* 0x000fe2000001003e */
[----:B------:R-:W-:Y:S02]  /*14e0*/  HADD2.F32 R67, -RZ, R74.H1_H1 ;  /* 0x3000004aff437230 */ /* 0x000fe40000004100 */
[----:B------:R-:W-:Y:S01]  /*14f0*/  FADD.FTZ R65, -R38, R65 ;  /* 0x0000004126417221 */ /* 0x000fe20000010100 */
[----:B------:R-:W-:Y:S01]  /*1500*/  FFMA.FTZ R63, R106, R64, R63 ;  /* 0x000000406a3f7223 */ /* 0x000fe2000001003f */
[----:B------:R-:W-:Y:S01]  /*1510*/  FFMA.FTZ R62, R39, R99, R62 ;  /* 0x00000063273e7223 */ /* 0x000fe2000001003e */
[----:B------:R-:W-:-:S02]  /*1520*/  HADD2.F32 R76, -RZ, R76.H1_H1 ;  /* 0x3000004cff4c7230 */ /* 0x000fc40000004100 */
[----:B------:R-:W-:Y:S01]  /*1530*/  FMUL.FTZ R64, R39, R73 ;  /* 0x0000004927407220 */ /* 0x000fe20000410000 */
[----:B------:R-:W-:Y:S01]  /*1540*/  FMUL.FTZ R110, R32, R65 ;  /* 0x00000041206e7220 */ /* 0x000fe20000410000 */
[----:B------:R-:W-:Y:S01]  /*1550*/  FADD.FTZ R67, -R38, R67 ;  /* 0x0000004326437221 */ /* 0x000fe20000010100 */
[----:B------:R-:W-:Y:S02]  /*1560*/  HADD2.F32 R65, -RZ, R75.H0_H0 ;  /* 0x2000004bff417230 */ /* 0x000fe40000004100 */
[C---:B------:R-:W-:Y:S01]  /*1570*/  FFMA.FTZ R62, R87.reuse, R72, R62 ;  /* 0x00000048573e7223 */ /* 0x040fe2000001003e */
[----:B------:R-:W-:Y:S01]  /*1580*/  FFMA.FTZ R63, R110, R64, R63 ;  /* 0x000000406e3f7223 */ /* 0x000fe2000001003f */
[----:B------:R-:W-:Y:S01]  /*1590*/  FMUL.FTZ R64, R87, R76 ;  /* 0x0000004c57407220 */ /* 0x000fe20000410000 */
[----:B------:R-:W-:Y:S01]  /*15a0*/  FMUL.FTZ R108, R32, R67 ;  /* 0x00000043206c7220 */ /* 0x000fe20000410000 */
[----:B------:R-:W-:Y:S02]  /*15b0*/  HADD2.F32 R74, -RZ, R77.H0_H0 ;  /* 0x2000004dff4a7230 */ /* 0x000fe40000004100 */
[----:B------:R-:W-:Y:S01]  /*15c0*/  FADD.FTZ R65, -R38, R65 ;  /* 0x0000004126417221 */ /* 0x000fe20000010100 */
[----:B------:R-:W-:-:S02]  /*15d0*/  HADD2.F32 R75, -RZ, R75.H1_H1 ;  /* 0x3000004bff4b7230 */ /* 0x000fc40000004100 */
[C---:B------:R-:W-:Y:S01]  /*15e0*/  FFMA.FTZ R62, R49.reuse, R102, R62 ;  /* 0x00000066313e7223 */ /* 0x040fe2000001003e */
[----:B------:R-:W-:Y:S01]  /*15f0*/  FFMA.FTZ R64, R108, R64, R63 ;  /* 0x000000406c407223 */ /* 0x000fe2000001003f */
[----:B------:R-:W-:Y:S02]  /*1600*/  HADD2.F32 R77, -RZ, R77.H1_H1 ;  /* 0x3000004dff4d7230 */ /* 0x000fe40000004100 */
[----:B------:R-:W-:Y:S01]  /*1610*/  FMUL.FTZ R63, R49, R74 ;  /* 0x0000004a313f7220 */ /* 0x000fe20000410000 */
[----:B------:R-:W-:Y:S01]  /*1620*/  FMUL.FTZ R109, R32, R65 ;  /* 0x00000041206d7220 */ /* 0x000fe20000410000 */
[----:B------:R-:W-:Y:S01]  /*1630*/  FADD.FTZ R75, -R38, R75 ;  /* 0x0000004b264b7221 */ /* 0x000fe20000010100 */
[----:B------:R-:W-:Y:S02]  /*1640*/  HADD2.F32 R65, -RZ, R78.H0_H0 ;  /* 0x2000004eff417230 */ /* 0x000fe40000004100 */
[----:B------:R-:W-:Y:S01]  /*1650*/  FFMA.FTZ R62, R47, R105, R62 ;  /* 0x000000692f3e7223 */ /* 0x000fe2000001003e */
[----:B------:R-:W-:Y:S01]  /*1660*/  FFMA.FTZ R63, R109, R63, R64 ;  /* 0x0000003f6d3f7223 */ /* 0x000fe20000010040 */
[----:B------:R-:W-:Y:S01]  /*1670*/  FMUL.FTZ R114, R32, R75 ;  /* 0x0000004b20727220 */ /* 0x000fe20000410000 */
[----:B------:R-:W-:Y:S01]  /*1680*/  FMUL.FTZ R64, R47, R77 ;  /* 0x0000004d2f407220 */ /* 0x000fe20000410000 */
[----:B------:R-:W-:-:S02]  /*1690*/  HADD2.F32 R75, -RZ, R80.H0_H0 ;  /* 0x20000050ff4b7230 */ /* 0x000fc40000004100 */
[----:B------:R-:W-:Y:S01]  /*16a0*/  FFMA.FTZ R62, R39, R73, R62 ;  /* 0x00000049273e7223 */ /* 0x000fe2000001003e */
[----:B------:R-:W-:Y:S02]  /*16b0*/  HADD2.F32 R67, -RZ, R78.H1_H1 ;  /* 0x3000004eff437230 */ /* 0x000fe40000004100 */
[----:B------:R-:W-:Y:S01]  /*16c0*/  FADD.FTZ R65, -R38, R65 ;  /* 0x0000004126417221 */ /* 0x000fe20000010100 */
[----:B------:R-:W-:Y:S01]  /*16d0*/  FFMA.FTZ R63, R114, R64, R63 ;  /* 0x00000040723f7223 */ /* 0x000fe2000001003f */
        /* <DEDUP_REMOVED lines=24> */
[----:B------:R-:W-:Y:S02]  /*1860*/  HADD2.F32 R79, -RZ, R84.H0_H0 ;  /* 0x20000054ff4f7230 */ /* 0x000fe40000004100 */
[----:B------:R-:W-:Y:S01]  /*1870*/  FFMA.FTZ R62, R87, R80, R62 ;  /* 0x00000050573e7223 */ /* 0x000fe2000001003e */
[----:B------:R-:W-:-:S02]  /*1880*/  HADD2.F32 R67, -RZ, R82.H1_H1 ;  /* 0x30000052ff437230 */ /* 0x000fc40000004100 */
[----:B------:R-:W-:Y:S01]  /*1890*/  FADD.FTZ R65, -R38, R65 ;  /* 0x0000004126417221 */ /* 0x000fe20000010100 */
[----:B------:R-:W-:Y:S01]  /*18a0*/  FFMA.FTZ R63, R118, R64, R63 ;  /* 0x00000040763f7223 */ /* 0x000fe2000001003f */
        /* <DEDUP_REMOVED lines=11> */
[----:B------:R-:W-:Y:S01]  /*1960*/  FADD.FTZ R65, -R38, R65 ;  /* 0x0000004126417221 */ /* 0x000fe20000010100 */
[----:B------:R-:W-:Y:S02]  /*1970*/  HADD2.F32 R67, -RZ, R83.H1_H1 ;  /* 0x30000053ff437230 */ /* 0x000fe40000004100 */
[----:B------:R-:W-:Y:S01]  /*1980*/  FFMA.FTZ R62, R39, R79, R62 ;  /* 0x0000004f273e7223 */ /* 0x000fe2000001003e */
[----:B------:R-:W-:Y:S01]  /*1990*/  FFMA.FTZ R64, R117, R63, R64 ;  /* 0x0000003f75407223 */ /* 0x000fe20000010040 */
[----:B------:R-:W-:Y:S02]  /*19a0*/  HADD2.F32 R85, -RZ, R85.H1_H1 ;  /* 0x30000055ff557230 */ /* 0x000fe40000004100 */
[----:B------:R-:W-:Y:S01]  /*19b0*/  FMUL.FTZ R63, R49, R82 ;  /* 0x00000052313f7220 */ /* 0x000fe20000410000 */
[----:B------:R-:W-:Y:S01]  /*19c0*/  FMUL.FTZ R83, R32, R65 ;  /* 0x0000004120537220 */ /* 0x000fe20000410000 */
[----:B------:R-:W-:Y:S01]  /*19d0*/  FFMA.FTZ R62, R87, R84, R62 ;  /* 0x00000054573e7223 */ /* 0x000fe2000001003e */
[----:B------:R-:W-:-:S02]  /*19e0*/  FADD.FTZ R67, -R38, R67 ;  /* 0x0000004326437221 */ /* 0x000fc40000010100 */
[----:B------:R-:W-:Y:S01]  /*19f0*/  FFMA.FTZ R63, R83, R63, R64 ;  /* 0x0000003f533f7223 */ /* 0x000fe20000010040 */
[----:B------:R-:W-:Y:S01]  /*1a00*/  FMUL.FTZ R64, R47, R85 ;  /* 0x000000552f407220 */ /* 0x000fe20000410000 */
[----:B------:R-:W-:Y:S01]  /*1a10*/  FFMA.FTZ R62, R49, R82, R62 ;  /* 0x00000052313e7223 */ /* 0x000fe2000001003e */
[----:B------:R-:W-:Y:S01]  /*1a20*/  FMUL.FTZ R38, R32, R67 ;  /* 0x0000004320267220 */ /* 0x000fe20000410000 */
        /* <DEDUP_REMOVED lines=12> */
[----:B------:R0:W-:Y:S01]  /*1af0*/  STS.64 [R10], R62 ;  /* 0x0000003e0a007388 */ /* 0x0001e20000000a00 */
[----:B------:R-:W-:Y:S01]  /*1b00*/  FADD.FTZ R54, R69, R86 ;  /* 0x0000005645367221 */ /* 0x000fe20000010000 */
[----:B------:R-:W-:Y:S01]  /*1b10*/  FADD.FTZ R52, R52, R61 ;  /* 0x0000003d34347221 */ /* 0x000fe20000010000 */
[----:B------:R-:W-:Y:S01]  /*1b20*/  FFMA.FTZ R55, R44, R60, R55 ;  /* 0x0000003c2c377223 */ /* 0x000fe20000010037 */
[----:B------:R-:W-:Y:S01]  /*1b30*/  IADD3 R119, P0, R36, 0x4, RZ ;  /* 0x0000000424777810 */ /* 0x000fe20007f1e0ff */
[----:B------:R-:W-:Y:S01]  /*1b40*/  FFMA.FTZ R53, R46, R42, R53 ;  /* 0x0000002a2e357223 */ /* 0x000fe20000010035 */
[----:B------:R-:W-:Y:S01]  /*1b50*/  FFMA.FTZ R51, R58, R86, R51 ;  /* 0x000000563a337223 */ /* 0x000fe20000010033 */
[----:B------:R-:W-:Y:S01]  /*1b60*/  FADD.FTZ R54, R54, R93 ;  /* 0x0000005d36367221 */ /* 0x000fe20000010000 */
[----:B0-----:R-:W-:Y:S01]  /*1b70*/  FADD.FTZ R63, R64, R37 ;  /* 0x00000025403f7221 */ /* 0x001fe20000010000 */
[----:B------:R-:W-:Y:S01]  /*1b80*/  FADD.FTZ R62, R50, R89 ;  /* 0x00000059323e7221 */ /* 0x000fe20000010000 */
[----:B------:R-:W-:Y:S01]  /*1b90*/  FFMA.FTZ R50, R40, R37, R57 ;  /* 0x0000002528327223 */ /* 0x000fe20000010039 */
[----:B------:R-:W-:Y:S01]  /*1ba0*/  FADD.FTZ R65, R52, R95 ;  /* 0x0000005f34417221 */ /* 0x000fe20000010000 */
[----:B------:R-:W-:Y:S01]  /*1bb0*/  FADD.FTZ R56, R63, R48 ;  /* 0x000000303f387221 */ /* 0x000fe20000010000 */
[----:B------:R-:W-:Y:S01]  /*1bc0*/  FADD.FTZ R63, R62, R97 ;  /* 0x000000613e3f7221 */ /* 0x000fe20000010000 */
[----:B------:R-:W-:Y:S01]  /*1bd0*/  FFMA.FTZ R55, R88, R89, R55 ;  /* 0x0000005958377223 */ /* 0x000fe20000010037 */
[----:B------:R-:W-:Y:S01]  /*1be0*/  IADD3.X R113, RZ, R113, RZ, P0, !PT ;  /* 0x00000071ff717210 */ /* 0x000fe200007fe4ff */
[----:B------:R-:W-:Y:S01]  /*1bf0*/  FFMA.FTZ R57, R59, R48, R50 ;  /* 0x000000303b397223 */ /* 0x000fe20000010032 */
[----:B------:R-:W-:Y:S01]  /*1c00*/  FFMA.FTZ R53, R90, R61, R53 ;  /* 0x0000003d5a357223 */ /* 0x000fe20000010035 */
[----:B------:R-:W-:Y:S01]  /*1c10*/  FFMA.FTZ R51, R92, R93, R51 ;  /* 0x0000005d5c337223 */ /* 0x000fe20000010033 */
[----:B------:R-:W-:Y:S01]  /*1c20*/  ISETP.GE.U32.AND P0, PT, R119, UR10, PT ;  /* 0x0000000a77007c0c */ /* 0x000fe2000bf06070 */
        /* <DEDUP_REMOVED lines=8> */
[----:B------:R-:W-:Y:S01]  /*1cb0*/  ISETP.GE.AND.EX P0, PT, R113, UR6, PT, P0 ;  /* 0x0000000671007c0c */ /* 0x000fe2000bf06300 */
        /* <DEDUP_REMOVED lines=20> */
[----:B------:R-:W-:Y:S01]  /*1e00*/  FFMA.FTZ R52, R115, R78, R52 ;  /* 0x0000004e73347223 */ /* 0x000fe20000010034 */
[----:B------:R-:W-:Y:S01]  /*1e10*/  FFMA.FTZ R65, R118, R81, R65 ;  /* 0x0000005176417223 */ /* 0x000fe20000010041 */
[----:B------:R-:W-:Y:S01]  /*1e20*/  HFMA2.MMA R122, -RZ, RZ, 0, 0 ;  /* 0x00000000ff7a7435 */ /* 0x000fe200000001ff */
[----:B------:R-:W-:Y:S01]  /*1e30*/  FADD.FTZ R51, R54, R85 ;  /* 0x0000005536337221 */ /* 0x000fe20000010000 */
[----:B------:R-:W-:Y:S01]  /*1e40*/  FADD.FTZ R57, R56, R79 ;  /* 0x0000004f38397221 */ /* 0x000fe20000010000 */
[----:B------:R-:W-:Y:S01]  /*1e50*/  FFMA.FTZ R54, R117, R84, R50 ;  /* 0x0000005475367223 */ /* 0x000fe20000010032 */
[----:B------:R-:W-:Y:S01]  /*1e60*/  BAR.SYNC.DEFER_BLOCKING 0x0 ;  /* 0x0000000000007b1d */ /* 0x000fe20000010000 */
[----:B------:R-:W-:Y:S01]  /*1e70*/  ISETP.GT.U32.AND P1, PT, R6, 0x3f, PT ;  /* 0x0000003f0600780c */ /* 0x000fe20003f24070 */
[----:B------:R-:W-:-:S02]  /*1e80*/  IMAD.MOV.U32 R121, RZ, RZ, RZ ;  /* 0x000000ffff797224 */ /* 0x000fc400078e00ff */
[----:B------:R-:W-:Y:S01]  /*1e90*/  FADD.FTZ R55, R55, R84 ;  /* 0x0000005437377221 */ /* 0x000fe20000010000 */
[----:B------:R-:W-:Y:S01]  /*1ea0*/  FADD.FTZ R53, R67, R82 ;  /* 0x0000005243357221 */ /* 0x000fe20000010000 */
[----:B------:R-:W-:Y:S01]  /*1eb0*/  FFMA.FTZ R56, R120, R79, R63 ;  /* 0x0000004f78387223 */ /* 0x000fe2000001003f */
[----:B------:R-:W-:Y:S01]  /*1ec0*/  FFMA.FTZ R52, R83, R82, R52 ;  /* 0x0000005253347223 */ /* 0x000fe20000010034 */
[----:B------:R-:W-:Y:S01]  /*1ed0*/  FFMA.FTZ R50, R38, R85, R65 ;  /* 0x0000005526327223 */ /* 0x000fe20000010041 */
[----:B------:R-:W-:Y:S06]  /*1ee0*/  @!P0 BRA `(.L_x_2039) ;  /* 0x0000000000b08947 */ /* 0x000fec0003800000 */
        /* <DEDUP_REMOVED lines=8> */
[----:B------:R-:W-:Y:S01]  /*1f70*/  LOP3.LUT R71, R63, 0x18, RZ, 0x3c, !PT ;  /* 0x000000183f477812 */ /* 0x000fe200078e3cff */
        /* <DEDUP_REMOVED lines=17> */
[----:B-1----:R-:W-:-:S05]  /*2090*/  LOP3.LUT R123, R124, 0xffffffe0, R2, 0xe2, !PT ;  /* 0xffffffe07c7b7812 */ /* 0x002fca00078ee202 */
[----:B------:R-:W-:-:S05]  /*20a0*/  IMAD R123, R123, 0x280, R6 ;  /* 0x000002807b7b7824 */ /* 0x000fca00078e0206 */
        /* <DEDUP_REMOVED lines=16> */
.L_x_2039:
[----:B------:R-:W-:Y:S04]  /*21b0*/  BSSY B0, `(.L_x_2040) ;  /* 0x0000034000007945 */ /* 0x000fe80003800000 */
[----:B------:R-:W-:Y:S05]  /*21c0*/  @P1 BRA `(.L_x_2041) ;  /* 0x0000000000c81947 */ /* 0x000fea0003800000 */
[----:B------:R-:W-:-:S04]  /*21d0*/  SHF.L.U32 R62, R36, 0x4, RZ ;  /* 0x00000004243e7819 */ /* 0x000fc800000006ff */
[----:B------:R-:W-:-:S04]  /*21e0*/  LOP3.LUT R63, R62, 0x10, RZ, 0xc0, !PT ;  /* 0x000000103e3f7812 */ /* 0x000fc800078ec0ff */
[----:B------:R-:W-:-:S05]  /*21f0*/  LEA.HI R63, R6, R63, RZ, 0x1e ;  /* 0x0000003f063f7211 */ /* 0x000fca00078ff0ff */
[----:B------:R-:W-:-:S05]  /*2200*/  IMAD R63, R63, 0x14, -R112 ;  /* 0x000000143f3f7824 */ /* 0x000fca00078e0a70 */
[C---:B------:R-:W-:Y:S02]  /*2210*/  IADD3 R64, R63.reuse, 0x4, RZ ;  /* 0x000000043f407810 */ /* 0x040fe40007ffe0ff */
[----:B------:R-:W-:Y:S02]  /*2220*/  SHF.R.S32.HI R62, RZ, 0x1f, R63 ;  /* 0x0000001fff3e7819 */ /* 0x000fe4000001143f */
[C---:B0-----:R-:W-:Y:S02]  /*2230*/  IADD3 R68, R63.reuse, 0xc, RZ ;  /* 0x0000000c3f447810 */ /* 0x041fe40007ffe0ff */
[----:B------:R-:W-:Y:S02]  /*2240*/  IADD3 R66, R63, 0x8, RZ ;  /* 0x000000083f427810 */ /* 0x000fe40007ffe0ff */
[----:B------:R-:W-:Y:S02]  /*2250*/  SHF.R.S32.HI R65, RZ, 0x1f, R64 ;  /* 0x0000001fff417819 */ /* 0x000fe40000011440 */
[----:B------:R-:W-:-:S02]  /*2260*/  LEA.HI R62, R62, R63, RZ, 0x2 ;  /* 0x0000003f3e3e7211 */ /* 0x000fc400078f10ff */
[----:B------:R-:W-:Y:S02]  /*2270*/  SHF.R.S32.HI R69, RZ, 0x1f, R68 ;  /* 0x0000001fff457819 */ /* 0x000fe40000011444 */
[----:B------:R-:W-:Y:S02]  /*2280*/  SHF.R.S32.HI R67, RZ, 0x1f, R66 ;  /* 0x0000001fff437819 */ /* 0x000fe40000011442 */
[----:B------:R-:W-:Y:S02]  /*2290*/  LEA.HI R64, R65, R64, RZ, 0x2 ;  /* 0x0000004041407211 */ /* 0x000fe400078f10ff */
[----:B------:R-:W-:Y:S02]  /*22a0*/  SHF.R.S32.HI R65, RZ, 0x2, R62 ;  /* 0x00000002ff417819 */ /* 0x000fe4000001143e */
[----:B------:R-:W-:Y:S02]  /*22b0*/  LEA.HI R69, R69, R68, RZ, 0x2 ;  /* 0x0000004445457211 */ /* 0x000fe400078f10ff */
[----:B------:R-:W-:Y:S01]  /*22c0*/  SHF.L.U32 R68, R6, 0x3, RZ ;  /* 0x0000000306447819 */ /* 0x000fe200000006ff */
[----:B------:R-:W-:Y:S01]  /*22d0*/  IMAD R65, R65, 0x28, R8 ;  /* 0x0000002841417824 */ /* 0x000fe200078e0208 */
[----:B------:R-:W-:-:S02]  /*22e0*/  LEA.HI R67, R67, R66, RZ, 0x2 ;  /* 0x0000004243437211 */ /* 0x000fc400078f10ff */
[----:B------:R-:W-:Y:S02]  /*22f0*/  IADD3 R66, R63, 0x10, RZ ;  /* 0x000000103f427810 */ /* 0x000fe40007ffe0ff */
[----:B------:R-:W-:Y:S02]  /*2300*/  SHF.R.S32.HI R63, RZ, 0x2, R64 ;  /* 0x00000002ff3f7819 */ /* 0x000fe40000011440 */
[----:B------:R-:W-:Y:S02]  /*2310*/  LOP3.LUT R68, R68, 0x18, RZ, 0xc0, !PT ;  /* 0x0000001844447812 */ /* 0x000fe400078ec0ff */
[----:B------:R-:W-:Y:S01]  /*2320*/  SHF.R.S32.HI R71, RZ, 0x1f, R66 ;  /* 0x0000001fff477819 */ /* 0x000fe20000011442 */
[----:B------:R-:W-:Y:S01]  /*2330*/  IMAD R63, R63, 0x28, R8 ;  /* 0x000000283f3f7824 */ /* 0x000fe200078e0208 */
[----:B------:R-:W-:Y:S02]  /*2340*/  SHF.R.S32.HI R67, RZ, 0x2, R67 ;  /* 0x00000002ff437819 */ /* 0x000fe40000011443 */
[----:B------:R-:W-:-:S02]  /*2350*/  IADD3 R62, R65, R68, RZ ;  /* 0x00000044413e7210 */ /* 0x000fc40007ffe0ff */
[----:B------:R-:W-:Y:S01]  /*2360*/  LEA.HI R71, R71, R66, RZ, 0x2 ;  /* 0x0000004247477211 */ /* 0x000fe200078f10ff */
[--C-:B------:R-:W-:Y:S01]  /*2370*/  IMAD R67, R67, 0x28, R8.reuse ;  /* 0x0000002843437824 */ /* 0x100fe200078e0208 */
[----:B------:R-:W-:Y:S02]  /*2380*/  SHF.R.S32.HI R69, RZ, 0x2, R69 ;  /* 0x00000002ff457819 */ /* 0x000fe40000011445 */
[C---:B------:R-:W-:Y:S02]  /*2390*/  IADD3 R64, R68.reuse, R63, RZ ;  /* 0x0000003f44407210 */ /* 0x040fe40007ffe0ff */
[----:B------:R-:W0:Y:S01]  /*23a0*/  LDS.64 R62, [R62] ;  /* 0x000000003e3e7984 */ /* 0x000e220000000a00 */
[----:B------:R-:W-:Y:S01]  /*23b0*/  SHF.R.S32.HI R71, RZ, 0x2, R71 ;  /* 0x00000002ff477819 */ /* 0x000fe20000011447 */
[--C-:B------:R-:W-:Y:S01]  /*23c0*/  IMAD R69, R69, 0x28, R8.reuse ;  /* 0x0000002845457824 */ /* 0x100fe200078e0208 */
[C---:B------:R-:W-:Y:S01]  /*23d0*/  IADD3 R67, R68.reuse, R67, RZ ;  /* 0x0000004344437210 */ /* 0x040fe20007ffe0ff */
[----:B------:R-:W1:Y:S02]  /*23e0*/  LDS.64 R64, [R64] ;  /* 0x0000000040407984 */ /* 0x000e640000000a00 */
[----:B------:R-:W-:Y:S01]  /*23f0*/  IMAD R71, R71, 0x28, R8 ;  /* 0x0000002847477824 */ /* 0x000fe200078e0208 */
[----:B------:R-:W-:-:S02]  /*2400*/  IADD3 R69, R68, R69, RZ ;  /* 0x0000004544457210 */ /* 0x000fc40007ffe0ff */
[----:B------:R-:W2:Y:S02]  /*2410*/  LDS.64 R66, [R67] ;  /* 0x0000000043427984 */ /* 0x000ea40000000a00 */
[----:B------:R-:W-:Y:S02]  /*2420*/  IADD3 R71, R68, R71, RZ ;  /* 0x0000004744477210 */ /* 0x000fe40007ffe0ff */
        /* <DEDUP_REMOVED lines=12> */
.L_x_2041:
[----:B------:R-:W-:Y:S05]  /*24f0*/  BSYNC B0 ;  /* 0x0000000000007941 */ /* 0x000fea0003800000 */
.L_x_2040:
        /* <DEDUP_REMOVED lines=23> */
.L_x_2043:
[----:B------:R-:W-:Y:S05]  /*2670*/  BSYNC B0 ;  /* 0x0000000000007941 */ /* 0x000fea0003800000 */
.L_x_2042:
        /* <DEDUP_REMOVED lines=13> */
.L_x_2046:
[----:B------:R-:W2:Y:S04]  /*2750*/  LD.E.STRONG.GPU R64, desc[UR8][R62.64] ;  /* 0x000000083e407980 */ /* 0x000ea8000c10f900 */
[----:B--2---:R-:W-:Y:S01]  /*2760*/  CCTL.IVALL ;  /* 0x00000000ff00798f */ /* 0x004fe20002000000 */
[----:B------:R-:W-:Y:S05]  /*2770*/  YIELD ;  /* 0x0000000000007946 */ /* 0x000fea0003800000 */
[----:B-----5:R-:W-:-:S04]  /*2780*/  LOP3.LUT R64, R64, R65, RZ, 0x3c, !PT ;  /* 0x0000004140407212 */ /* 0x020fc800078e3cff */
[----:B------:R-:W-:-:S13]  /*2790*/  ISETP.GT.AND P1, PT, R64, -0x1, PT ;  /* 0xffffffff4000780c */ /* 0x000fda0003f24270 */
[----:B------:R-:W-:Y:S05]  /*27a0*/  @P1 BRA `(.L_x_2046) ;  /* 0xfffffffc00e81947 */ /* 0x000fea000383ffff */
.L_x_2045:
[----:B------:R-:W-:Y:S05]  /*27b0*/  WARPSYNC.ALL ;  /* 0x0000000000007948 */ /* 0x000fea0003800000 */
[----:B------:R-:W-:Y:S06]  /*27c0*/  BAR.SYNC.DEFER_BLOCKING 0x0 ;  /* 0x0000000000007b1d */ /* 0x000fec0000010000 */
[----:B------:R-:W-:Y:S05]  /*27d0*/  BRA `(.L_x_2047) ;  /* 0x0000000000607947 */ /* 0x000fea0003800000 */
.L_x_2044:
        /* <DEDUP_REMOVED lines=16> */
.L_x_2049:
[----:B------:R-:W2:Y:S04]  /*28e0*/  LD.E.STRONG.GPU R64, desc[UR8][R62.64] ;  /* 0x000000083e407980 */ /* 0x000ea8000c10f900 */
[----:B--2---:R-:W-:Y:S01]  /*28f0*/  CCTL.IVALL ;  /* 0x00000000ff00798f */ /* 0x004fe20002000000 */
[----:B------:R-:W-:Y:S05]  /*2900*/  YIELD ;  /* 0x0000000000007946 */ /* 0x000fea0003800000 */
[----:B-----5:R-:W-:-:S04]  /*2910*/  LOP3.LUT R64, R64, R65, RZ, 0x3c, !PT ;  /* 0x0000004140407212 */ /* 0x020fc800078e3cff */
[----:B------:R-:W-:-:S13]  /*2920*/  ISETP.GT.AND P1, PT, R64, -0x1, PT ;  /* 0xffffffff4000780c */ /* 0x000fda0003f24270 */
[----:B------:R-:W-:Y:S05]  /*2930*/  @P1 BRA `(.L_x_2049) ;  /* 0xfffffffc00e81947 */ /* 0x000fea000383ffff */
.L_x_2048:
[----:B------:R-:W-:Y:S05]  /*2940*/  WARPSYNC.ALL ;  /* 0x0000000000007948 */ /* 0x000fea0003800000 */
[----:B------:R-:W-:Y:S06]  /*2950*/  BAR.SYNC.DEFER_BLOCKING 0x0 ;  /* 0x0000000000007b1d */ /* 0x000fec0000010000 */
.L_x_2047:
[----:B------:R-:W-:Y:S01]  /*2960*/  ISETP.GT.U32.AND P1, PT, R6, 0xff, PT ;  /* 0x000000ff0600780c */ /* 0x000fe20003f24070 */
[----:B------:R-:W2:Y:S01]  /*2970*/  S2UR UR7, SR_CgaCtaId ;  /* 0x00000000000779c3 */ /* 0x000ea20000008800 */
[----:B------:R-:W-:Y:S01]  /*2980*/  UMOV UR5, 0x400 ;  /* 0x0000040000057882 */ /* 0x000fe20000000000 */
[----:B------:R-:W-:Y:S01]  /*2990*/  SHF.L.U32 R36, R36, 0x4, RZ ;  /* 0x0000000424247819 */ /* 0x000fe200000006ff */
[----:B------:R-:W-:-:S09]  /*29a0*/  ULDC.64 UR12, c[0x0][0x210] ;  /* 0x00008400000c7ab9 */ /* 0x000fd20000000a00 */
[----:B-1----:R-:W1:Y:S01]  /*29b0*/  @!P1 LDC R63, c[0x0][0x10] ;  /* 0x00000400ff3f9b82 */ /* 0x002e620000000800 */
[C---:B------:R-:W-:Y:S02]  /*29c0*/  @!P1 SHF.L.U32 R66, R6.reuse, 0x1, RZ ;  /* 0x0000000106429819 */ /* 0x040fe400000006ff */
[----:B------:R-:W-:-:S05]  /*29d0*/  @!P1 LOP3.LUT R67, R6, 0xf, RZ, 0xc0, !PT ;  /* 0x0000000f06439812 */ /* 0x000fca00078ec0ff */
[----:B------:R-:W3:Y:S01]  /*29e0*/  @!P1 LDC.64 R64, c[0x0][0x260] ;  /* 0x00009800ff409b82 */ /* 0x000ee20000000a00 */
[----:B-1----:R-:W-:Y:S01]  /*29f0*/  @!P1 IMAD R62, R63, UR4, R0 ;  /* 0x000000043f3e9c24 */ /* 0x002fe2000f8e0200 */
[----:B------:R-:W-:-:S04]  /*2a00*/  @!P1 LOP3.LUT R63, R66, 0x7fffffe0, RZ, 0xc0, !PT ;  /* 0x7fffffe0423f9812 */ /* 0x000fc800078ec0ff */
[----:B------:R-:W-:-:S04]  /*2a10*/  @!P1 LEA R62, R62, R63, 0x9 ;  /* 0x0000003f3e3e9211 */ /* 0x000fc800078e48ff */
[----:B------:R-:W-:-:S04]  /*2a20*/  @!P1 IADD3 R62, R62, R67, RZ ;  /* 0x000000433e3e9210 */ /* 0x000fc80007ffe0ff */
[----:B------:R-:W-:-:S04]  /*2a30*/  @!P1 SHF.L.U32 R63, R62, 0x1, RZ ;  /* 0x000000013e3f9819 */ /* 0x000fc800000006ff */
[C---:B------:R-:W-:Y:S01]  /*2a40*/  @!P1 IADD3 R67, R63.reuse, 0x20, RZ ;  /* 0x000000203f439810 */ /* 0x040fe20007ffe0ff */
[----:B---3--:R-:W-:-:S04]  /*2a50*/  @!P1 IMAD.WIDE.U32 R62, R63, 0x4, R64 ;  /* 0x000000043f3e9825 */ /* 0x008fc800078e0040 */
[----:B------:R-:W-:Y:S02]  /*2a60*/  @!P1 IMAD.WIDE.U32 R64, R67, 0x4, R64 ;  /* 0x0000000443409825 */ /* 0x000fe400078e0040 */
[----:B------:R-:W0:Y:S04]  /*2a70*/  @!P1 LDG.E.64 R62, desc[UR8][R62.64] ;  /* 0x000000083e3e9981 */ /* 0x000e28000c1e1b00 */
[----:B------:R-:W3:Y:S01]  /*2a80*/  @!P1 LDG.E.64 R64, desc[UR8][R64.64] ;  /* 0x0000000840409981 */ /* 0x000ee2000c1e1b00 */
[----:B------:R-:W-:Y:S01]  /*2a90*/  CS2R R66, SRZ ;  /* 0x0000000000427805 */ /* 0x000fe2000001ff00 */
[----:B------:R-:W-:Y:S02]  /*2aa0*/  UIADD3 UR5, UR5, 0x3480, URZ ;  /* 0x0000348005057890 */ /* 0x000fe4000fffe03f */
[----:B------:R-:W-:-:S02]  /*2ab0*/  ULOP3.LUT UR4, UR4, 0x1, URZ, 0x3c, !UPT ;  /* 0x0000000104047892 */ /* 0x000fc4000f8e3c3f */
[----:B--2---:R-:W-:Y:S01]  /*2ac0*/  ULEA UR5, UR7, UR5, 0x18 ;  /* 0x0000000507057291 */ /* 0x004fe2000f8ec03f */
[----:B0-----:R-:W-:Y:S01]  /*2ad0*/  @!P1 FADD.FTZ R69, RZ, R62 ;  /* 0x0000003eff459221 */ /* 0x001fe20000010000 */
        /* <DEDUP_REMOVED lines=12> */
[----:B------:R-:W0:Y:S01]  /*2ba0*/  SHFL.BFLY PT, R64, R63, 0x2, 0x1f ;  /* 0x0c401f003f407f89 */ /* 0x000e2200000e0000 */
[----:B------:R-:W-:Y:S02]  /*2bb0*/  LOP3.LUT R69, R36, 0x10, RZ, 0xc0, !PT ;  /* 0x0000001024457812 */ /* 0x000fe400078ec0ff */
[----:B------:R-:W-:Y:S01]  /*2bc0*/  @!P1 SHF.R.U32.HI R36, RZ, 0x1, R6 ;  /* 0x00000001ff249819 */ /* 0x000fe20000011606 */
[----:B------:R-:W1:Y:S01]  /*2bd0*/  SHFL.BFLY PT, R65, R62, 0x2, 0x1f ;  /* 0x0c401f003e417f89 */ /* 0x000e6200000e0000 */
[----:B------:R-:W-:Y:S02]  /*2be0*/  IADD3 R34, -R69, R34, RZ ;  /* 0x0000002245227210 */ /* 0x000fe40007ffe1ff */
[----:B------:R-:W-:Y:S01]  /*2bf0*/  @!P1 LOP3.LUT R36, R36, 0x7ffffff8, RZ, 0xc0, !PT ;  /* 0x7ffffff824249812 */ /* 0x000fe200078ec0ff */
[----:B0-----:R-:W-:Y:S01]  /*2c00*/  FADD.FTZ R64, R63, R64 ;  /* 0x000000403f407221 */ /* 0x001fe20000010000 */
[----:B-1----:R-:W-:-:S04]  /*2c10*/  FADD.FTZ R65, R62, R65 ;  /* 0x000000413e417221 */ /* 0x002fc80000010000 */
[----:B------:R-:W0:Y:S04]  /*2c20*/  SHFL.BFLY PT, R67, R64, 0x1, 0x1f ;  /* 0x0c201f0040437f89 */ /* 0x000e2800000e0000 */
[----:B------:R-:W1:Y:S01]  /*2c30*/  SHFL.BFLY PT, R66, R65, 0x1, 0x1f ;  /* 0x0c201f0041427f89 */ /* 0x000e6200000e0000 */
[----:B0-----:R-:W-:Y:S01]  /*2c40*/  FADD.FTZ R67, R64, R67 ;  /* 0x0000004340437221 */ /* 0x001fe20000010000 */
[----:B------:R-:W-:Y:S01]  /*2c50*/  LEA R64, R34, UR5, 0x3 ;  /* 0x0000000522407c11 */ /* 0x000fe2000f8e18ff */
[----:B-1----:R-:W-:Y:S02]  /*2c60*/  FADD.FTZ R63, R65, R66 ;  /* 0x00000042413f7221 */ /* 0x002fe40000010000 */
[----:B------:R-:W-:Y:S02]  /*2c70*/  @!P1 FMUL.FTZ R62, R67, 4.8828125727595761418e-05 ;  /* 0x384ccccd433e9820 */ /* 0x000fe40000410000 */
[----:B------:R-:W-:-:S05]  /*2c80*/  @!P1 FMUL.FTZ R63, R63, 4.8828125727595761418e-05 ;  /* 0x384ccccd3f3f9820 */ /* 0x000fca0000410000 */
[----:B------:R-:W-:Y:S01]  /*2c90*/  @!P1 STS.64 [R36+UR5], R62 ;  /* 0x0000003e24009988 */ /* 0x000fe20008000a05 */
[----:B------:R-:W-:Y:S06]  /*2ca0*/  BAR.SYNC.DEFER_BLOCKING 0x0 ;  /* 0x0000000000007b1d */ /* 0x000fec0000010000 */
[----:B------:R-:W0:Y:S02]  /*2cb0*/  LDS.64 R64, [R64] ;  /* 0x0000000040407984 */ /* 0x000e240000000a00 */
[--C-:B0-----:R-:W-:Y:S01]  /*2cc0*/  FFMA.FTZ R34, R3, R39, -R64.reuse ;  /* 0x0000002703227223 */ /* 0x101fe20000010840 */
[--C-:B------:R-:W-:Y:S01]  /*2cd0*/  FFMA.FTZ R36, R35, R87, -R64.reuse ;  /* 0x0000005723247223 */ /* 0x100fe20000010840 */
[--C-:B------:R-:W-:Y:S01]  /*2ce0*/  FFMA.FTZ R3, R87, R60, -R64.reuse ;  /* 0x0000003c57037223 */ /* 0x100fe20000010840 */
[--C-:B------:R-:W-:Y:S01]  /*2cf0*/  FFMA.FTZ R60, R33, R49, -R64.reuse ;  /* 0x00000031213c7223 */ /* 0x100fe20000010840 */
        /* <DEDUP_REMOVED lines=12> */
[--C-:B------:R-:W-:Y:S01]  /*2dc0*/  FFMA.FTZ R48, R39, R48, -R64.reuse ;  /* 0x0000003027307223 */ /* 0x100fe20000010840 */
[C-C-:B------:R-:W-:Y:S01]  /*2dd0*/  FFMA.FTZ R89, R87.reuse, R89, -R64.reuse ;  /* 0x0000005957597223 */ /* 0x140fe20000010840 */
[--C-:B------:R-:W-:Y:S01]  /*2de0*/  FFMA.FTZ R35, R87, R76, -R64.reuse ;  /* 0x0000004c57237223 */ /* 0x100fe20000010840 */
[----:B------:R-:W-:Y:S01]  /*2df0*/  FFMA.FTZ R31, R58, -R65, R31 ;  /* 0x800000413a1f7223 */ /* 0x000fe2000001001f */
        /* <DEDUP_REMOVED lines=8> */
[----:B------:R-:W-:Y:S01]  /*2e80*/  IADD3 R34, P1, R16, UR12, RZ ;  /* 0x0000000c10227c10 */ /* 0x000fe2000ff3e0ff */
[C-C-:B------:R-:W-:Y:S01]  /*2e90*/  FFMA.FTZ R49, R47.reuse, R93, -R64.reuse ;  /* 0x0000005d2f317223 */ /* 0x140fe20000010840 */
[----:B------:R-:W-:Y:S01]  /*2ea0*/  F2FP.F16.F32.PACK_AB R5, R36, R5 ;  /* 0x000000052405723e */ /* 0x000fe200000000ff */
[C-C-:B------:R-:W-:Y:S01]  /*2eb0*/  FFMA.FTZ R101, R47.reuse, R101, -R64.reuse ;  /* 0x000000652f657223 */ /* 0x140fe20000010840 */
[C-C-:B------:R-:W-:Y:S01]  /*2ec0*/  FFMA.FTZ R105, R47.reuse, R105, -R64.reuse ;  /* 0x000000692f697223 */ /* 0x140fe20000010840 */
[C-C-:B------:R-:W-:Y:S01]  /*2ed0*/  FFMA.FTZ R77, R47.reuse, R77, -R64.reuse ;  /* 0x0000004d2f4d7223 */ /* 0x140fe20000010840 */
[C-C-:B------:R-:W-:Y:S01]  /*2ee0*/  FFMA.FTZ R81, R47.reuse, R81, -R64.reuse ;  /* 0x000000512f517223 */ /* 0x140fe20000010840 */
[C---:B------:R-:W-:Y:S01]  /*2ef0*/  FMUL.FTZ R37, R32.reuse, R37 ;  /* 0x0000002520257220 */ /* 0x040fe20000410000 */
[----:B------:R-:W-:Y:S01]  /*2f00*/  FMUL.FTZ R16, R32, R3 ;  /* 0x0000000320107220 */ /* 0x000fe20000410000 */
[----:B------:R-:W-:Y:S01]  /*2f10*/  FFMA.FTZ R47, R47, R85, -R64 ;  /* 0x000000552f2f7223 */ /* 0x000fe20000010840 */
[-C--:B------:R-:W-:Y:S01]  /*2f20*/  FFMA.FTZ R33, R46, -R65.reuse, R33 ;  /* 0x800000412e217223 */ /* 0x080fe20000010021 */
[-C--:B------:R-:W-:Y:S01]  /*2f30*/  FFMA.FTZ R59, R59, -R65.reuse, R48 ;  /* 0x800000413b3b7223 */ /* 0x080fe20000010030 */
[-C--:B------:R-:W-:Y:S01]  /*2f40*/  FFMA.FTZ R89, R88, -R65.reuse, R89 ;  /* 0x8000004158597223 */ /* 0x080fe20000010059 */
[----:B------:R-:W-:Y:S01]  /*2f50*/  FFMA.FTZ R63, R108, -R65, R35 ;  /* 0x800000416c3f7223 */ /* 0x000fe20000010023 */
[----:B------:R-:W-:Y:S01]  /*2f60*/  FMUL.FTZ R36, R32, R31 ;  /* 0x0000001f20247220 */ /* 0x000fe20000410000 */
[----:B------:R-:W-:Y:S01]  /*2f70*/  IADD3.X R35, R30, UR13, RZ, P1, !PT ;  /* 0x0000000d1e237c10 */ /* 0x000fe20008ffe4ff */
[--C-:B------:R-:W-:Y:S01]  /*2f80*/  FFMA.FTZ R91, R39, R91, -R64.reuse ;  /* 0x0000005b275b7223 */ /* 0x100fe20000010840 */
[----:B------:R-:W-:Y:S01]  /*2f90*/  PRMT R31, R5, 0x7632, R31 ;  /* 0x00007632051f7816 */ /* 0x000fe2000000001f */
[----:B------:R-:W-:Y:S01]  /*2fa0*/  FFMA.FTZ R97, R87, R97, -R64 ;  /* 0x0000006157617223 */ /* 0x000fe20000010840 */
[----:B------:R-:W-:Y:S01]  /*2fb0*/  F2FP.F16.F32.PACK_AB R43, R40, R43 ;  /* 0x0000002b282b723e */ /* 0x000fe200000000ff */
[----:B------:R-:W-:Y:S01]  /*2fc0*/  FFMA.FTZ R47, R38, -R65, R47 ;  /* 0x80000041262f7223 */ /* 0x000fe2000001002f */
[C---:B------:R-:W-:Y:S01]  /*2fd0*/  FMUL.FTZ R33, R32.reuse, R33 ;  /* 0x0000002120217220 */ /* 0x040fe20000410000 */
[----:B------:R-:W-:Y:S01]  /*2fe0*/  IADD3 R30, P1, R29, UR12, RZ ;  /* 0x0000000c1d1e7c10 */ /* 0x000fe2000ff3e0ff */
[----:B------:R-:W-:Y:S01]  /*2ff0*/  FMUL.FTZ R59, R32, R59 ;  /* 0x0000003b203b7220 */ /* 0x000fe20000410000 */
[----:B------:R-:W-:Y:S01]  /*3000*/  F2FP.F16.F32.PACK_AB R37, R16, R37 ;  /* 0x000000251025723e */ /* 0x000fe200000000ff */
[----:B------:R-:W-:Y:S01]  /*3010*/  FMUL.FTZ R38, R32, R89 ;  /* 0x0000005920267220 */ /* 0x000fe20000410000 */
[-C--:B------:R-:W-:Y:S01]  /*3020*/  FFMA.FTZ R61, R90, -R65.reuse, R61 ;  /* 0x800000415a3d7223 */ /* 0x080fe2000001003d */
[-C--:B------:R-:W-:Y:S01]  /*3030*/  FFMA.FTZ R49, R92, -R65.reuse, R49 ;  /* 0x800000415c317223 */ /* 0x080fe20000010031 */
[-C--:B------:R-:W-:Y:S01]  /*3040*/  FFMA.FTZ R91, R94, -R65.reuse, R91 ;  /* 0x800000415e5b7223 */ /* 0x080fe2000001005b */
[----:B------:R-:W-:Y:S01]  /*3050*/  FFMA.FTZ R97, R96, -R65, R97 ;  /* 0x8000004160617223 */ /* 0x000fe20000010061 */
[----:B------:R0:W-:Y:S01]  /*3060*/  STG.E.U16 desc[UR8][R34.64+0x2], R31 ;  /* 0x0000021f22007986 */ /* 0x0001e2000c101508 */
[----:B------:R-:W-:Y:S01]  /*3070*/  PRMT R16, R43, 0x7632, R16 ;  /* 0x000076322b107816 */ /* 0x000fe20000000010 */
[C---:B------:R-:W-:Y:S01]  /*3080*/  FMUL.FTZ R61, R32.reuse, R61 ;  /* 0x0000003d203d7220 */ /* 0x040fe20000410000 */
[----:B------:R-:W-:Y:S01]  /*3090*/  PRMT R29, R37, 0x7632, R29 ;  /* 0x00007632251d7816 */ /* 0x000fe2000000001d */
[----:B------:R-:W-:Y:S01]  /*30a0*/  FMUL.FTZ R40, R32, R49 ;  /* 0x0000003120287220 */ /* 0x000fe20000410000 */
[----:B------:R-:W-:Y:S01]  /*30b0*/  F2FP.F16.F32.PACK_AB R33, R36, R33 ;  /* 0x000000212421723e */ /* 0x000fe200000000ff */
[----:B------:R-:W-:Y:S01]  /*30c0*/  FMUL.FTZ R91, R32, R91 ;  /* 0x0000005b205b7220 */ /* 0x000fe20000410000 */
[----:B------:R-:W-:Y:S01]  /*30d0*/  F2FP.F16.F32.PACK_AB R59, R38, R59 ;  /* 0x0000003b263b723e */ /* 0x000fe200000000ff */
[----:B------:R-:W-:Y:S01]  /*30e0*/  FMUL.FTZ R42, R32, R97 ;  /* 0x00000061202a7220 */ /* 0x000fe20000410000 */
[----:B------:R1:W-:Y:S01]  /*30f0*/  STG.E.U16 desc[UR8][R34.64], R5 ;  /* 0x0000000522007986 */ /* 0x0003e2000c101508 */
[--C-:B------:R-:W-:Y:S01]  /*3100*/  FFMA.FTZ R99, R39, R99, -R64.reuse ;  /* 0x0000006327637223 */ /* 0x100fe20000010840 */
[----:B------:R-:W-:Y:S01]  /*3110*/  FFMA.FTZ R72, R87, R72, -R64 ;  /* 0x0000004857487223 */ /* 0x000fe20000010840 */
[----:B0-----:R-:W-:Y:S01]  /*3120*/  IADD3.X R31, R28, UR13, RZ, P1, !PT ;  /* 0x0000000d1c1f7c10 */ /* 0x001fe20008ffe4ff */
[----:B------:R-:W-:Y:S01]  /*3130*/  STG.E.U16 desc[UR8][R34.64+0x4], R43 ;  /* 0x0000042b22007986 */ /* 0x000fe2000c101508 */
[----:B------:R-:W-:Y:S01]  /*3140*/  IADD3 R28, P1, R27, UR12, RZ ;  /* 0x0000000c1b1c7c10 */ /* 0x000fe2000ff3e0ff */
[----:B------:R-:W-:Y:S01]  /*3150*/  FFMA.FTZ R95, R98, -R65, R95 ;  /* 0x80000041625f7223 */ /* 0x000fe2000001005f */
[----:B------:R-:W-:Y:S01]  /*3160*/  PRMT R27, R59, 0x7632, R27 ;  /* 0x000076323b1b7816 */ /* 0x000fe2000000001b */
[----:B------:R0:W-:Y:S01]  /*3170*/  STG.E.U16 desc[UR8][R34.64+0x6], R16 ;  /* 0x0000061022007986 */ /* 0x0001e2000c101508 */
[----:B------:R-:W-:Y:S01]  /*3180*/  F2FP.F16.F32.PACK_AB R61, R40, R61 ;  /* 0x0000003d283d723e */ /* 0x000fe200000000ff */
[----:B------:R-:W-:Y:S01]  /*3190*/  FFMA.FTZ R101, R100, -R65, R101 ;  /* 0x8000004164657223 */ /* 0x000fe20000010065 */
[----:B------:R-:W-:Y:S01]  /*31a0*/  F2FP.F16.F32.PACK_AB R91, R42, R91 ;  /* 0x0000005b2a5b723e */ /* 0x000fe200000000ff */
[----:B------:R2:W-:Y:S01]  /*31b0*/  STG.E.U16 desc[UR8][R30.64+0x2], R29 ;  /* 0x0000021d1e007986 */ /* 0x0005e2000c101508 */
[----:B-1----:R-:W-:Y:S01]  /*31c0*/  PRMT R5, R33, 0x7632, R5 ;  /* 0x0000763221057816 */ /* 0x002fe20000000005 */
[-C--:B------:R-:W-:Y:S01]  /*31d0*/  FFMA.FTZ R107, R107, -R65.reuse, R102 ;  /* 0x800000416b6b7223 */ /* 0x080fe20000010066 */
[----:B------:R-:W-:Y:S01]  /*31e0*/  FFMA.FTZ R105, R106, -R65, R105 ;  /* 0x800000416a697223 */ /* 0x000fe20000010069 */
[----:B------:R-:W-:Y:S01]  /*31f0*/  FFMA.FTZ R73, R39, R73, -R64 ;  /* 0x0000004927497223 */ /* 0x000fe20000010840 */
[-C--:B------:R-:W-:Y:S01]  /*3200*/  FFMA.FTZ R99, R104, -R65.reuse, R99 ;  /* 0x8000004168637223 */ /* 0x080fe20000010063 */
[----:B------:R-:W-:Y:S01]  /*3210*/  FFMA.FTZ R103, R103, -R65, R72 ;  /* 0x8000004167677223 */ /* 0x000fe20000010048 */
[----:B------:R-:W-:Y:S01]  /*3220*/  STG.E.U16 desc[UR8][R30.64], R37 ;  /* 0x000000251e007986 */ /* 0x000fe2000c101508 */
[----:B0-----:R-:W-:Y:S01]  /*3230*/  PRMT R16, R61, 0x7632, R16 ;  /* 0x000076323d107816 */ /* 0x001fe20000000010 */
[C---:B------:R-:W-:Y:S01]  /*3240*/  FMUL.FTZ R95, R32.reuse, R95 ;  /* 0x0000005f205f7220 */ /* 0x040fe20000410000 */
[----:B------:R-:W-:Y:S01]  /*3250*/  FMUL.FTZ R44, R32, R101 ;  /* 0x00000065202c7220 */ /* 0x000fe20000410000 */
[----:B------:R-:W-:Y:S01]  /*3260*/  STG.E.U16 desc[UR8][R30.64+0x4], R33 ;  /* 0x000004211e007986 */ /* 0x000fe2000c101508 */
[----:B--2---:R-:W-:Y:S01]  /*3270*/  IADD3.X R29, R26, UR13, RZ, P1, !PT ;  /* 0x0000000d1a1d7c10 */ /* 0x004fe20008ffe4ff */
[C---:B------:R-:W-:Y:S01]  /*3280*/  FMUL.FTZ R107, R32.reuse, R107 ;  /* 0x0000006b206b7220 */ /* 0x040fe20000410000 */
[----:B------:R-:W-:Y:S01]  /*3290*/  IADD3 R26, P1, R25, UR12, RZ ;  /* 0x0000000c191a7c10 */ /* 0x000fe2000ff3e0ff */
[----:B------:R-:W-:Y:S01]  /*32a0*/  STG.E.U16 desc[UR8][R30.64+0x6], R5 ;  /* 0x000006051e007986 */ /* 0x000fe2000c101508 */
[----:B------:R-:W-:Y:S01]  /*32b0*/  PRMT R25, R91, 0x7632, R25 ;  /* 0x000076325b197816 */ /* 0x000fe20000000019 */
[----:B------:R-:W-:Y:S01]  /*32c0*/  FMUL.FTZ R48, R32, R105 ;  /* 0x0000006920307220 */ /* 0x000fe20000410000 */
[-C--:B------:R-:W-:Y:S01]  /*32d0*/  FFMA.FTZ R73, R110, -R65.reuse, R73 ;  /* 0x800000416e497223 */ /* 0x080fe20000010049 */
[----:B------:R0:W-:Y:S01]  /*32e0*/  STG.E.U16 desc[UR8][R28.64+0x2], R27 ;  /* 0x0000021b1c007986 */ /* 0x0001e2000c101508 */
[-C--:B------:R-:W-:Y:S01]  /*32f0*/  FFMA.FTZ R109, R109, -R65.reuse, R74 ;  /* 0x800000416d6d7223 */ /* 0x080fe2000001004a */
[----:B------:R-:W-:Y:S01]  /*3300*/  FFMA.FTZ R77, R114, -R65, R77 ;  /* 0x80000041724d7223 */ /* 0x000fe2000001004d */
[C---:B------:R-:W-:Y:S01]  /*3310*/  FMUL.FTZ R99, R32.reuse, R99 ;  /* 0x0000006320637220 */ /* 0x040fe20000410000 */
[----:B------:R-:W-:Y:S01]  /*3320*/  FMUL.FTZ R46, R32, R103 ;  /* 0x00000067202e7220 */ /* 0x000fe20000410000 */
[C-C-:B------:R-:W-:Y:S01]  /*3330*/  FFMA.FTZ R75, R39.reuse, R75, -R64.reuse ;  /* 0x0000004b274b7223 */ /* 0x140fe20000010840 */
[--C-:B------:R-:W-:Y:S01]  /*3340*/  FFMA.FTZ R39, R39, R79, -R64.reuse ;  /* 0x0000004f27277223 */ /* 0x100fe20000010840 */
[C-C-:B------:R-:W-:Y:S01]  /*3350*/  FFMA.FTZ R80, R87.reuse, R80, -R64.reuse ;  /* 0x0000005057507223 */ /* 0x140fe20000010840 */
[----:B------:R-:W-:Y:S01]  /*3360*/  FFMA.FTZ R84, R87, R84, -R64 ;  /* 0x0000005457547223 */ /* 0x000fe20000010840 */
[----:B------:R-:W-:Y:S01]  /*3370*/  STG.E.U16 desc[UR8][R28.64], R59 ;  /* 0x0000003b1c007986 */ /* 0x000fe2000c101508 */
[----:B------:R-:W-:Y:S01]  /*3380*/  F2FP.F16.F32.PACK_AB R95, R44, R95 ;  /* 0x0000005f2c5f723e */ /* 0x000fe200000000ff */
[----:B------:R-:W-:Y:S01]  /*3390*/  FMUL.FTZ R73, R32, R73 ;  /* 0x0000004920497220 */ /* 0x000fe20000410000 */
[----:B0-----:R-:W-:Y:S01]  /*33a0*/  IADD3.X R27, R24, UR13, RZ, P1, !PT ;  /* 0x0000000d181b7c10 */ /* 0x001fe20008ffe4ff */
[----:B------:R-:W-:Y:S01]  /*33b0*/  STG.E.U16 desc[UR8][R28.64+0x4], R61 ;  /* 0x0000043d1c007986 */ /* 0x000fe2000c101508 */
[----:B------:R-:W-:Y:S01]  /*33c0*/  IADD3 R24, P1, R23, UR12, RZ ;  /* 0x0000000c17187c10 */ /* 0x000fe2000ff3e0ff */
[C---:B------:R-:W-:Y:S01]  /*33d0*/  FMUL.FTZ R58, R32.reuse, R63 ;  /* 0x0000003f203a7220 */ /* 0x040fe20000410000 */
[C---:B------:R-:W-:Y:S01]  /*33e0*/  FMUL.FTZ R109, R32.reuse, R109 ;  /* 0x0000006d206d7220 */ /* 0x040fe20000410000 */
[----:B------:R0:W-:Y:S01]  /*33f0*/  STG.E.U16 desc[UR8][R28.64+0x6], R16 ;  /* 0x000006101c007986 */ /* 0x0001e2000c101508 */
[----:B------:R-:W-:Y:S01]  /*3400*/  FMUL.FTZ R60, R32, R77 ;  /* 0x0000004d203c7220 */ /* 0x000fe20000410000 */
[----:B------:R-:W-:Y:S01]  /*3410*/  F2FP.F16.F32.PACK_AB R107, R48, R107 ;  /* 0x0000006b306b723e */ /* 0x000fe200000000ff */
[----:B------:R-:W-:Y:S01]  /*3420*/  FFMA.FTZ R75, R116, -R65, R75 ;  /* 0x80000041744b7223 */ /* 0x000fe2000001004b */
[----:B------:R1:W-:Y:S01]  /*3430*/  STG.E.U16 desc[UR8][R26.64+0x2], R25 ;  /* 0x000002191a007986 */ /* 0x0003e2000c101508 */
[----:B------:R-:W-:Y:S01]  /*3440*/  F2FP.F16.F32.PACK_AB R99, R46, R99 ;  /* 0x000000632e63723e */ /* 0x000fe200000000ff */
[-C--:B------:R-:W-:Y:S01]  /*3450*/  FFMA.FTZ R111, R111, -R65.reuse, R80 ;  /* 0x800000416f6f7223 */ /* 0x080fe20000010050 */
[-C--:B------:R-:W-:Y:S01]  /*3460*/  FFMA.FTZ R115, R115, -R65.reuse, R78 ;  /* 0x8000004173737223 */ /* 0x080fe2000001004e */
[-C--:B------:R-:W-:Y:S01]  /*3470*/  FFMA.FTZ R81, R118, -R65.reuse, R81 ;  /* 0x8000004176517223 */ /* 0x080fe20000010051 */
[-C--:B------:R-:W-:Y:S01]  /*3480*/  FFMA.FTZ R39, R120, -R65.reuse, R39 ;  /* 0x8000004178277223 */ /* 0x080fe20000010027 */
[-C--:B------:R-:W-:Y:S01]  /*3490*/  FFMA.FTZ R117, R117, -R65.reuse, R84 ;  /* 0x8000004175757223 */ /* 0x080fe20000010054 */
[----:B------:R-:W-:Y:S01]  /*34a0*/  FFMA.FTZ R83, R83, -R65, R82 ;  /* 0x8000004153537223 */ /* 0x000fe20000010052 */
[----:B------:R-:W-:Y:S01]  /*34b0*/  PRMT R5, R95, 0x7632, R5 ;  /* 0x000076325f057816 */ /* 0x000fe20000000005 */
[C---:B------:R-:W-:Y:S01]  /*34c0*/  FMUL.FTZ R75, R32.reuse, R75 ;  /* 0x0000004b204b7220 */ /* 0x040fe20000410000 */
[----:B0-----:R-:W-:Y:S01]  /*34d0*/  PRMT R16, R99, 0x7632, R16 ;  /* 0x0000763263107816 */ /* 0x001fe20000000010 */
[C---:B------:R-:W-:Y:S01]  /*34e0*/  FMUL.FTZ R62, R32.reuse, R111 ;  /* 0x0000006f203e7220 */ /* 0x040fe20000410000 */
[----:B-1----:R-:W-:Y:S01]  /*34f0*/  IADD3.X R25, R21, UR13, RZ, P1, !PT ;  /* 0x0000000d15197c10 */ /* 0x002fe20008ffe4ff */
[----:B------:R-:W-:Y:S01]  /*3500*/  FMUL.FTZ R115, R32, R115 ;  /* 0x0000007320737220 */ /* 0x000fe20000410000 */
[----:B------:R-:W-:Y:S01]  /*3510*/  IADD3 R22, P1, R22, UR12, RZ ;  /* 0x0000000c16167c10 */ /* 0x000fe2000ff3e0ff */
[C---:B------:R-:W-:Y:S01]  /*3520*/  FMUL.FTZ R64, R32.reuse, R81 ;  /* 0x0000005120407220 */ /* 0x040fe20000410000 */
[----:B------:R-:W-:Y:S01]  /*3530*/  PRMT R21, R107, 0x7632, R21 ;  /* 0x000076326b157816 */ /* 0x000fe20000000015 */
[----:B------:R-:W-:Y:S01]  /*3540*/  FMUL.FTZ R3, R32, R39 ;  /* 0x0000002720037220 */ /* 0x000fe20000410000 */
[----:B------:R-:W-:Y:S01]  /*3550*/  F2FP.F16.F32.PACK_AB R73, R58, R73 ;  /* 0x000000493a49723e */ /* 0x000fe200000000ff */
[C---:B------:R-:W-:Y:S01]  /*3560*/  FMUL.FTZ R66, R32.reuse, R117 ;  /* 0x0000007520427220 */ /* 0x040fe20000410000 */
[----:B------:R-:W-:Y:S01]  /*3570*/  IADD3.X R23, R17, UR13, RZ, P1, !PT ;  /* 0x0000000d11177c10 */ /* 0x000fe20008ffe4ff */
[----:B------:R-:W-:Y:S01]  /*3580*/  FMUL.FTZ R83, R32, R83 ;  /* 0x0000005320537220 */ /* 0x000fe20000410000 */
[----:B------:R-:W-:Y:S01]  /*3590*/  F2FP.F16.F32.PACK_AB R109, R60, R109 ;  /* 0x0000006d3c6d723e */ /* 0x000fe200000000ff */
[----:B------:R-:W-:Y:S01]  /*35a0*/  FMUL.FTZ R32, R32, R47 ;  /* 0x0000002f20207220 */ /* 0x000fe20000410000 */
[----:B------:R-:W-:Y:S01]  /*35b0*/  IADD3 R20, P1, R20, UR12, RZ ;  /* 0x0000000c14147c10 */ /* 0x000fe2000ff3e0ff */
[----:B------:R-:W-:Y:S01]  /*35c0*/  STG.E.U16 desc[UR8][R26.64], R91 ;  /* 0x0000005b1a007986 */ /* 0x000fe2000c101508 */
[----:B------:R-:W-:-:S02]  /*35d0*/  PRMT R17, R109, 0x7632, R17 ;  /* 0x000076326d117816 */ /* 0x000fc40000000011 */
[----:B------:R-:W-:Y:S01]  /*35e0*/  F2FP.F16.F32.PACK_AB R75, R62, R75 ;  /* 0x0000004b3e4b723e */ /* 0x000fe200000000ff */
[----:B------:R-:W-:Y:S01]  /*35f0*/  STG.E.U16 desc[UR8][R26.64+0x4], R95 ;  /* 0x0000045f1a007986 */ /* 0x000fe2000c101508 */
[----:B------:R-:W-:Y:S02]  /*3600*/  F2FP.F16.F32.PACK_AB R115, R64, R115 ;  /* 0x000000734073723e */ /* 0x000fe400000000ff */
[----:B------:R-:W-:Y:S01]  /*3610*/  F2FP.F16.F32.PACK_AB R3, R66, R3 ;  /* 0x000000034203723e */ /* 0x000fe200000000ff */
[----:B------:R0:W-:Y:S01]  /*3620*/  STG.E.U16 desc[UR8][R26.64+0x6], R5 ;  /* 0x000006051a007986 */ /* 0x0001e2000c101508 */
[----:B------:R-:W-:Y:S02]  /*3630*/  F2FP.F16.F32.PACK_AB R83, R32, R83 ;  /* 0x000000532053723e */ /* 0x000fe400000000ff */
[----:B------:R-:W-:Y:S01]  /*3640*/  MOV R36, R119 ;  /* 0x0000007700247202 */ /* 0x000fe20000000f00 */
[----:B------:R1:W-:Y:S04]  /*3650*/  STG.E.U16 desc[UR8][R24.64+0x6], R21 ;  /* 0x0000061518007986 */ /* 0x0003e8000c101508 */
[----:B------:R2:W-:Y:S01]  /*3660*/  STG.E.U16 desc[UR8][R24.64+0x2], R16 ;  /* 0x0000021018007986 */ /* 0x0005e2000c101508 */
[----:B0-----:R-:W-:-:S03]  /*3670*/  PRMT R5, R73, 0x7632, R5 ;  /* 0x0000763249057816 */ /* 0x001fc60000000005 */
[----:B------:R-:W-:Y:S01]  /*3680*/  STG.E.U16 desc[UR8][R24.64], R99 ;  /* 0x0000006318007986 */ /* 0x000fe2000c101508 */
[----:B-1----:R-:W-:-:S03]  /*3690*/  IADD3.X R21, R15, UR13, RZ, P1, !PT ;  /* 0x0000000d0f157c10 */ /* 0x002fc60008ffe4ff */
[----:B------:R-:W-:Y:S01]  /*36a0*/  STG.E.U16 desc[UR8][R24.64+0x4], R107 ;  /* 0x0000046b18007986 */ /* 0x000fe2000c101508 */
[----:B------:R-:W-:Y:S02]  /*36b0*/  PRMT R15, R75, 0x7632, R15 ;  /* 0x000076324b0f7816 */ /* 0x000fe4000000000f */
[----:B--2---:R-:W-:Y:S01]  /*36c0*/  IADD3 R16, P1, R19, UR12, RZ ;  /* 0x0000000c13107c10 */ /* 0x004fe2000ff3e0ff */
[----:B------:R0:W-:Y:S01]  /*36d0*/  STG.E.U16 desc[UR8][R22.64+0x2], R5 ;  /* 0x0000020516007986 */ /* 0x0001e2000c101508 */
[----:B------:R-:W-:-:S03]  /*36e0*/  PRMT R19, R83, 0x7632, R19 ;  /* 0x0000763253137816 */ /* 0x000fc60000000013 */
[----:B------:R1:W-:Y:S04]  /*36f0*/  STG.E.U16 desc[UR8][R22.64+0x6], R17 ;  /* 0x0000061116007986 */ /* 0x0003e8000c101508 */
[----:B------:R2:W-:Y:S01]  /*3700*/  STG.E.U16 desc[UR8][R22.64], R73 ;  /* 0x0000004916007986 */ /* 0x0005e2000c101508 */
[----:B0-----:R-:W-:-:S03]  /*3710*/  PRMT R5, R115, 0x7632, R5 ;  /* 0x0000763273057816 */ /* 0x001fc60000000005 */
[----:B------:R2:W-:Y:S01]  /*3720*/  STG.E.U16 desc[UR8][R22.64+0x4], R109 ;  /* 0x0000046d16007986 */ /* 0x0005e2000c101508 */
[----:B-1----:R-:W-:-:S03]  /*3730*/  IADD3.X R17, R18, UR13, RZ, P1, !PT ;  /* 0x0000000d12117c10 */ /* 0x002fc60008ffe4ff */
[----:B------:R2:W-:Y:S01]  /*3740*/  STG.E.U16 desc[UR8][R20.64], R75 ;  /* 0x0000004b14007986 */ /* 0x0005e2000c101508 */
[----:B------:R-:W-:-:S03]  /*3750*/  PRMT R18, R3, 0x7632, R18 ;  /* 0x0000763203127816 */ /* 0x000fc60000000012 */
        /* <DEDUP_REMOVED lines=8> */
.L_x_2038:
[C---:B--2---:R-:W-:Y:S01]  /*37e0*/  IMAD.SHL.U32 R3, R0.reuse, 0x10, RZ ;  /* 0x0000001000037824 */ /* 0x044fe200078e00ff */
[----:B0-----:R-:W-:-:S04]  /*37f0*/  LOP3.LUT R4, R0, 0x1, RZ, 0xc0, !PT ;  /* 0x0000000100047812 */ /* 0x001fc800078ec0ff */
[----:B------:R-:W-:Y:S01]  /*3800*/  LOP3.LUT R3, R3, 0x7ffffe0, RZ, 0xc0, !PT ;  /* 0x07ffffe003037812 */ /* 0x000fe200078ec0ff */
[----:B------:R-:W-:-:S03]  /*3810*/  IMAD R4, R4, 0x140, RZ ;  /* 0x0000014004047824 */ /* 0x000fc600078e02ff */
[----:B------:R-:W-:Y:S02]  /*3820*/  IADD3 R3, R3, R2, RZ ;  /* 0x0000000203037210 */ /* 0x000fe40007ffe0ff */
        /* <DEDUP_REMOVED lines=31> */
[C---:B------:R-:W-:Y:S01]  /*3a20*/  IMAD.WIDE.U32 R12, P0, R4.reuse, -0x33333334, R8 ;  /* 0xcccccccc040c7825 */ /* 0x040fe20007800008 */
[----:B------:R-:W-:Y:S02]  /*3a30*/  VIMNMX.U32 R9, R7, 0x20, !PT ;  /* 0x0000002007097848 */ /* 0x000fe40007fe0000 */
[----:B------:R-:W-:Y:S01]  /*3a40*/  LEA R8, R11, R10, 0x2 ;  /* 0x0000000a0b087211 */ /* 0x000fe200078e10ff */
[----:B------:R-:W-:Y:S01]  /*3a50*/  IMAD.WIDE.U32 R10, R4, -0x33333333, RZ ;  /* 0xcccccccd040a7825 */ /* 0x000fe200078e00ff */
[----:B------:R-:W-:Y:S02]  /*3a60*/  IADD3 R9, R9, R14, RZ ;  /* 0x0000000e09097210 */ /* 0x000fe40007ffe0ff */
[C---:B------:R-:W-:Y:S01]  /*3a70*/  SHF.L.U32 R10, R2.reuse, 0x7, RZ ;  /* 0x00000007020a7819 */ /* 0x040fe200000006ff */
[----:B------:R-:W-:Y:S01]  /*3a80*/  IMAD.MOV.U32 R16, RZ, RZ, R13 ;  /* 0x000000ffff107224 */ /* 0x000fe200078e000d */
[----:B------:R-:W-:-:S02]  /*3a90*/  SHF.L.U32 R14, R2, 0x1, RZ ;  /* 0x00000001020e7819 */ /* 0x000fc400000006ff */
[----:B------:R-:W-:Y:S02]  /*3aa0*/  IADD3 RZ, P1, R11, R12, RZ ;  /* 0x0000000c0bff7210 */ /* 0x000fe40007f3e0ff */
[----:B------:R-:W-:Y:S02]  /*3ab0*/  IADD3.X R17, RZ, RZ, RZ, P0, !PT ;  /* 0x000000ffff117210 */ /* 0x000fe400007fe4ff */
[----:B------:R-:W-:Y:S02]  /*3ac0*/  LOP3.LUT R12, R10, 0x780, RZ, 0xc0, !PT ;  /* 0x000007800a0c7812 */ /* 0x000fe400078ec0ff */
[----:B------:R-:W-:Y:S01]  /*3ad0*/  LOP3.LUT R11, R14, 0x1e, RZ, 0xc0, !PT ;  /* 0x0000001e0e0b7812 */ /* 0x000fe200078ec0ff */
[----:B------:R-:W-:Y:S01]  /*3ae0*/  IMAD.WIDE.U32.X R16, R5, -0x33333334, R16, P1 ;  /* 0xcccccccc05107825 */ /* 0x000fe200008e0410 */
[----:B------:R-:W-:Y:S02]  /*3af0*/  IADD3 R21, R12, UR6, RZ ;  /* 0x000000060c157c10 */ /* 0x000fe4000fffe0ff */
[----:B------:R-:W-:-:S02]  /*3b00*/  LOP3.LUT R14, R7, R11, RZ, 0x3c, !PT ;  /* 0x0000000b070e7212 */ /* 0x000fc400078e3cff */
[----:B------:R-:W-:Y:S02]  /*3b10*/  IADD3 R10, R6, 0x28, RZ ;  /* 0x00000028060a7810 */ /* 0x000fe40007ffe0ff */
[----:B------:R-:W-:Y:S02]  /*3b20*/  ISETP.LT.U32.AND P0, PT, R26, 0x2, PT ;  /* 0x000000021a00780c */ /* 0x000fe40003f01070 */
[----:B------:R-:W-:Y:S01]  /*3b30*/  LEA R13, R14, R21, 0x2 ;  /* 0x000000150e0d7211 */ /* 0x000fe200078e10ff */
[----:B------:R-:W-:Y:S01]  /*3b40*/  IMAD.WIDE.U32 R14, R9, -0x33333333, RZ ;  /* 0xcccccccd090e7825 */ /* 0x000fe200078e00ff */
[----:B------:R-:W-:Y:S02]  /*3b50*/  LOP3.LUT R18, R10, R11, RZ, 0x3c, !PT ;  /* 0x0000000b0a127212 */ /* 0x000fe400078e3cff */
[----:B------:R-:W-:Y:S02]  /*3b60*/  ISETP.LT.AND.EX P0, PT, R27, RZ, PT, P0 ;  /* 0x000000ff1b00720c */ /* 0x000fe40003f01300 */
[----:B------:R-:W-:-:S02]  /*3b70*/  SHF.R.U64 R25, R16, 0x3, R17 ;  /* 0x0000000310197819 */ /* 0x000fc40000001211 */
[----:B------:R-:W-:Y:S02]  /*3b80*/  LOP3.LUT R12, R6, R11, RZ, 0x3c, !PT ;  /* 0x0000000b060c7212 */ /* 0x000fe400078e3cff */
[----:B------:R-:W-:Y:S02]  /*3b90*/  LEA R14, R18, R21, 0x2 ;  /* 0x00000015120e7211 */ /* 0x000fe400078e10ff */
[----:B------:R-:W-:Y:S02]  /*3ba0*/  SEL R24, R26, 0x2, P0 ;  /* 0x000000021a187807 */ /* 0x000fe40000000000 */
[----:B------:R-:W-:Y:S02]  /*3bb0*/  SEL R27, R27, RZ, P0 ;  /* 0x000000ff1b1b7207 */ /* 0x000fe40000000000 */
[----:B------:R-:W-:Y:S02]  /*3bc0*/  LEA.HI R23, R15, 0x1, RZ, 0x1c ;  /* 0x000000010f177811 */ /* 0x000fe400078fe0ff */
[----:B------:R-:W-:-:S02]  /*3bd0*/  IADD3 R17, P0, R3, 0xa, RZ ;  /* 0x0000000a03117810 */ /* 0x000fc40007f1e0ff */
[C---:B------:R-:W-:Y:S02]  /*3be0*/  IADD3 R18, P1, R3.reuse, 0x14, RZ ;  /* 0x0000001403127810 */ /* 0x040fe40007f3e0ff */
[----:B------:R-:W-:Y:S02]  /*3bf0*/  IADD3 R52, P2, R3, 0x1e, RZ ;  /* 0x0000001e03347810 */ /* 0x000fe40007f5e0ff */
[----:B------:R-:W-:Y:S02]  /*3c00*/  IADD3 R25, R25, 0x1, RZ ;  /* 0x0000000119197810 */ /* 0x000fe40007ffe0ff */
[----:B------:R-:W-:Y:S02]  /*3c10*/  LEA R12, R12, R21, 0x2 ;  /* 0x000000150c0c7211 */ /* 0x000fe400078e10ff */
[----:B------:R-:W-:Y:S02]  /*3c20*/  MOV R15, R19 ;  /* 0x00000013000f7202 */ /* 0x000fe40000000f00 */
[----:B------:R-:W-:-:S02]  /*3c30*/  SHF.L.U64.HI R22, R24, 0x5, R27 ;  /* 0x0000000518167819 */ /* 0x000fc4000001021b */
[C---:B------:R-:W-:Y:S02]  /*3c40*/  LOP3.LUT R16, R2.reuse, 0x1f, RZ, 0xc0, !PT ;  /* 0x0000001f02107812 */ /* 0x040fe400078ec0ff */
[----:B------:R-:W-:Y:S02]  /*3c50*/  LOP3.LUT R48, R2, 0xf, RZ, 0xc0, !PT ;  /* 0x0000000f02307812 */ /* 0x000fe400078ec0ff */
[----:B------:R-:W-:Y:S02]  /*3c60*/  IADD3 R19, R6, 0x3c, RZ ;  /* 0x0000003c06137810 */ /* 0x000fe40007ffe0ff */
[----:B------:R-:W-:Y:S02]  /*3c70*/  IADD3.X R20, RZ, RZ, RZ, P0, !PT ;  /* 0x000000ffff147210 */ /* 0x000fe400007fe4ff */
[----:B------:R-:W-:Y:S02]  /*3c80*/  IADD3.X R21, RZ, RZ, RZ, P1, !PT ;  /* 0x000000ffff157210 */ /* 0x000fe40000ffe4ff */
[----:B------:R-:W-:-:S02]  /*3c90*/  IADD3.X R54, RZ, RZ, RZ, P2, !PT ;  /* 0x000000ffff367210 */ /* 0x000fc400017fe4ff */
[----:B------:R-:W-:Y:S02]  /*3ca0*/  SHF.L.U32 R24, R24, 0x5, RZ ;  /* 0x0000000518187819 */ /* 0x000fe400000006ff */
[----:B------:R-:W-:Y:S02]  /*3cb0*/  LOP3.LUT R23, R23, 0x3, RZ, 0xc0, !PT ;  /* 0x0000000317177812 */ /* 0x000fe400078ec0ff */
[----:B------:R-:W-:-:S07]  /*3cc0*/  LOP3.LUT R25, R25, 0x3, RZ, 0xc0, !PT ;  /* 0x0000000319197812 */ /* 0x000fce00078ec0ff */
.L_x_2067:
[----:B------:R-:W-:Y:S01]  /*3cd0*/  ISETP.GT.U32.AND P0, PT, R24, R3, PT ;  /* 0x000000031800720c */ /* 0x000fe20003f04070 */
[----:B------:R-:W-:Y:S01]  /*3ce0*/  BSSY B0, `(.L_x_2051) ;  /* 0x00000a6000007945 */ /* 0x000fe20003800000 */
[----:B0-----:R-:W-:Y:S01]  /*3cf0*/  HFMA2.MMA R46, -RZ, RZ, 0, 0 ;  /* 0x00000000ff2e7435 */ /* 0x001fe200000001ff */
[----:B------:R-:W-:Y:S01]  /*3d00*/  IMAD.MOV.U32 R53, RZ, RZ, RZ ;  /* 0x000000ffff357224 */ /* 0x000fe200078e00ff */
[----:B------:R-:W-:-:S13]  /*3d10*/  ISETP.GT.AND.EX P0, PT, R22, RZ, PT, P0 ;  /* 0x000000ff1600720c */ /* 0x000fda0003f04300 */
[----:B-1234-:R-:W-:Y:S05]  /*3d20*/  @!P0 BRA `(.L_x_2052) ;  /* 0x0000000800848947 */ /* 0x01efea0003800000 */
[----:B------:R-:W-:Y:S01]  /*3d30*/  ISETP.NE.U32.AND P1, PT, R25, RZ, PT ;  /* 0x000000ff1900720c */ /* 0x000fe20003f25070 */
[----:B------:R-:W-:Y:S01]  /*3d40*/  BSSY B1, `(.L_x_2053) ;  /* 0x0000022000017945 */ /* 0x000fe20003800000 */
[----:B------:R-:W-:Y:S02]  /*3d50*/  ISETP.GE.U32.AND P0, PT, R4, 0x1e, PT ;  /* 0x0000001e0400780c */ /* 0x000fe40003f06070 */
[----:B------:R-:W-:Y:S02]  /*3d60*/  CS2R R46, SRZ ;  /* 0x00000000002e7805 */ /* 0x000fe4000001ff00 */
[----:B------:R-:W-:Y:S02]  /*3d70*/  ISETP.NE.AND.EX P1, PT, RZ, RZ, PT, P1 ;  /* 0x000000ffff00720c */ /* 0x000fe40003f25310 */
[----:B------:R-:W-:Y:S02]  /*3d80*/  IADD3 R26, P2, R16, R15, RZ ;  /* 0x0000000f101a7210 */ /* 0x000fe40007f5e0ff */
[----:B------:R-:W-:-:S02]  /*3d90*/  ISETP.GE.U32.AND.EX P0, PT, R5, RZ, PT, P0 ;  /* 0x000000ff0500720c */ /* 0x000fc40003f06100 */
[----:B------:R-:W-:Y:S02]  /*3da0*/  MOV R49, R3 ;  /* 0x0000000300317202 */ /* 0x000fe40000000f00 */
[----:B------:R-:W-:Y:S02]  /*3db0*/  MOV R53, RZ ;  /* 0x000000ff00357202 */ /* 0x000fe40000000f00 */
[----:B------:R-:W-:-:S03]  /*3dc0*/  LEA.HI.X.SX32 R27, R15, RZ, 0x1, P2 ;  /* 0x000000ff0f1b7211 */ /* 0x000fc600010f0eff */
[----:B------:R-:W-:Y:S05]  /*3dd0*/  @!P1 BRA `(.L_x_2054) ;  /* 0x0000000000609947 */ /* 0x000fea0003800000 */
        /* <DEDUP_REMOVED lines=24> */
.L_x_2054:
[----:B------:R-:W-:Y:S05]  /*3f60*/  BSYNC B1 ;  /* 0x0000000000017941 */ /* 0x000fea0003800000 */
.L_x_2053:
[----:B------:R-:W-:Y:S05]  /*3f70*/  @!P0 BRA `(.L_x_2052) ;  /* 0x0000000400f08947 */ /* 0x000fea0003800000 */
[C---:B------:R-:W-:Y:S01]  /*3f80*/  SHF.L.U64.HI R29, R26.reuse, 0x1, R27 ;  /* 0x000000011a1d7819 */ /* 0x040fe2000001021b */
        /* <DEDUP_REMOVED lines=16> */
.L_x_2057:
        /* <DEDUP_REMOVED lines=55> */
.L_x_2056:
[----:B------:R-:W-:Y:S05]  /*4400*/  BSYNC B1 ;  /* 0x0000000000017941 */ /* 0x000fea0003800000 */
.L_x_2055:
        /* <DEDUP_REMOVED lines=35> */
.L_x_2059:
[----:B------:R-:W-:Y:S05]  /*4640*/  BSYNC B1 ;  /* 0x0000000000017941 */ /* 0x000fea0003800000 */
.L_x_2058:
        /* <DEDUP_REMOVED lines=15> */
.L_x_2052:
[----:B------:R-:W-:Y:S05]  /*4740*/  BSYNC B0 ;  /* 0x0000000000007941 */ /* 0x000fea0003800000 */
.L_x_2051:
        /* <DEDUP_REMOVED lines=21> */
[----:B---3--:R-:W3:Y:S01]  /*48a0*/  SHFL.BFLY PT, R28, R27, 0x8, 0x101f ;  /* 0x0d101f001b1c7f89 */ /* 0x008ee200000e0000 */
[----:B--2---:R-:W-:Y:S01]  /*48b0*/  FADD.FTZ R29, R29, R26 ;  /* 0x0000001a1d1d7221 */ /* 0x004fe20000010000 */
[----:B------:R-:W-:Y:S01]  /*48c0*/  MOV R26, 0xffff ;  /* 0x0000ffff001a7802 */ /* 0x000fe20000000f00 */
[----:B---3--:R-:W-:-:S03]  /*48d0*/  FADD.FTZ R28, R28, R27 ;  /* 0x0000001b1c1c7221 */ /* 0x008fc60000010000 */
        /* <DEDUP_REMOVED lines=12> */
.L_x_2076:
[----:B------:R-:W2:Y:S01]  /*49a0*/  LDC.64 R26, c[0x0][0x218] ;  /* 0x00008600ff1a7b82 */ /* 0x000ea20000000a00 */
[----:B------:R-:W-:Y:S01]  /*49b0*/  ISETP.NE.AND P1, PT, R48, RZ, PT ;  /* 0x000000ff3000720c */ /* 0x000fe20003f25270 */
[----:B----4-:R-:W-:Y:S01]  /*49c0*/  FADD.FTZ R32, R36, R33 ;  /* 0x0000002124207221 */ /* 0x010fe20000010000 */
[----:B------:R-:W-:Y:S02]  /*49d0*/  IADD3 R31, R6, R15, RZ ;  /* 0x0000000f061f7210 */ /* 0x000fe40007ffe0ff */
[----:B------:R-:W-:Y:S02]  /*49e0*/  ISETP.NE.AND P2, PT, R23, 0x1, PT ;  /* 0x000000011700780c */ /* 0x000fe40003f45270 */
[----:B------:R-:W-:Y:S01]  /*49f0*/  MOV R34, R7 ;  /* 0x0000000700227202 */ /* 0x000fe20000000f00 */
[----:B------:R-:W3:Y:S06]  /*4a00*/  LDC.64 R28, c[0x0][0x220] ;  /* 0x00008800ff1c7b82 */ /* 0x000eec0000000a00 */
[----:B------:R-:W-:-:S02]  /*4a10*/  @!P1 F2FP.F16.F32.PACK_AB R30, RZ, R38 ;  /* 0x00000026ff1e923e */ /* 0x000fc400000000ff */
[----:B------:R-:W-:Y:S01]  /*4a20*/  @!P1 F2FP.F16.F32.PACK_AB R32, RZ, R32 ;  /* 0x00000020ff20923e */ /* 0x000fe200000000ff */
[----:B--2---:R-:W-:-:S05]  /*4a30*/  IMAD.WIDE R26, R31, 0x2, R26 ;  /* 0x000000021f1a7825 */ /* 0x004fca00078e021a */
[----:B------:R2:W-:Y:S01]  /*4a40*/  @!P1 STG.E.U16 desc[UR8][R26.64], R30 ;  /* 0x0000001e1a009986 */ /* 0x0005e2000c101508 */
[----:B---3--:R-:W-:-:S05]  /*4a50*/  IMAD.WIDE R28, R31, 0x2, R28 ;  /* 0x000000021f1c7825 */ /* 0x008fca00078e021c */
[----:B------:R2:W-:Y:S01]  /*4a60*/  @!P1 STG.E.U16 desc[UR8][R28.64], R32 ;  /* 0x000000201c009986 */ /* 0x0005e2000c101508 */
[----:B------:R-:W-:Y:S05]  /*4a70*/  @!P2 BRA `(.L_x_2062) ;  /* 0x000000040010a947 */ /* 0x000fea0003800000 */
[----:B------:R-:W-:Y:S01]  /*4a80*/  HFMA2.MMA R36, -RZ, RZ, 0, 0 ;  /* 0x00000000ff247435 */ /* 0x000fe200000001ff */
[----:B------:R-:W-:Y:S01]  /*4a90*/  IMAD.MOV.U32 R34, RZ, RZ, RZ ;  /* 0x000000ffff227224 */ /* 0x000fe200078e00ff */
[----:B------:R-:W-:-:S05]  /*4aa0*/  UMOV UR7, 0xffff ;  /* 0x0000ffff00077882 */ /* 0x000fca0000000000 */
[----:B------:R3:W4:Y:S04]  /*4ab0*/  @!P0 LDS R34, [R13] ;  /* 0x000000000d228984 */ /* 0x0007280000000800 */
[----:B------:R3:W0:Y:S01]  /*4ac0*/  @!P0 LDS R36, [R13+0x500] ;  /* 0x000500000d248984 */ /* 0x0006220000000800 */
[----:B------:R-:W-:Y:S05]  /*4ad0*/  BRA.DIV UR7, `(.L_x_2064) ;  /* 0x0000001207387947 */ /* 0x000fea000b800000 */
[----:B------:R-:W-:Y:S02]  /*4ae0*/  MOV R31, 0xffff ;  /* 0x0000ffff001f7802 */ /* 0x000fe40000000f00 */
[----:B------:R-:W-:Y:S02]  /*4af0*/  MOV R33, 0xffff ;  /* 0x0000ffff00217802 */ /* 0x000fe40000000f00 */
[----:B--2---:R-:W-:Y:S01]  /*4b00*/  MOV R30, 0xffff ;  /* 0x0000ffff001e7802 */ /* 0x004fe20000000f00 */
[----:B----4-:R-:W2:Y:S01]  /*4b10*/  SHFL.BFLY PT, R37, R34, 0x8, 0x101f ;  /* 0x0d101f0022257f89 */ /* 0x010ea200000e0000 */
[----:B------:R-:W-:Y:S02]  /*4b20*/  MOV R32, 0xffff ;  /* 0x0000ffff00207802 */ /* 0x000fe40000000f00 */
[----:B------:R-:W-:Y:S01]  /*4b30*/  MOV R35, 0xffff ;  /* 0x0000ffff00237802 */ /* 0x000fe20000000f00 */
[----:B0-----:R-:W0:Y:S01]  /*4b40*/  SHFL.BFLY PT, R39, R36, 0x8, 0x101f ;  /* 0x0d101f0024277f89 */ /* 0x001e2200000e0000 */
[----:B--2---:R-:W-:Y:S01]  /*4b50*/  FADD.FTZ R37, R37, R34 ;  /* 0x0000002225257221 */ /* 0x004fe20000010000 */
[----:B0-----:R-:W-:-:S04]  /*4b60*/  FADD.FTZ R39, R39, R36 ;  /* 0x0000002427277221 */ /* 0x001fc80000010000 */
        /* <DEDUP_REMOVED lines=12> */
.L_x_2086:
[----:B----4-:R-:W-:Y:S01]  /*4c30*/  FADD.FTZ R31, R43, R33 ;  /* 0x000000212b1f7221 */ /* 0x010fe20000010000 */
[----:B------:R-:W-:Y:S02]  /*4c40*/  @!P1 F2FP.F16.F32.PACK_AB R30, RZ, R34 ;  /* 0x00000022ff1e923e */ /* 0x000fe400000000ff */
[----:B------:R-:W-:Y:S02]  /*4c50*/  ISETP.NE.AND P2, PT, R23, 0x2, PT ;  /* 0x000000021700780c */ /* 0x000fe40003f45270 */
[----:B------:R-:W-:Y:S01]  /*4c60*/  @!P1 F2FP.F16.F32.PACK_AB R31, RZ, R31 ;  /* 0x0000001fff1f923e */ /* 0x000fe200000000ff */
[----:B------:R4:W-:Y:S01]  /*4c70*/  @!P1 STG.E.U16 desc[UR8][R26.64+0x28], R30 ;  /* 0x0000281e1a009986 */ /* 0x0009e2000c101508 */
[----:B------:R-:W-:-:S03]  /*4c80*/  MOV R34, R10 ;  /* 0x0000000a00227202 */ /* 0x000fc60000000f00 */
[----:B------:R4:W-:Y:S06]  /*4c90*/  @!P1 STG.E.U16 desc[UR8][R28.64+0x28], R31 ;  /* 0x0000281f1c009986 */ /* 0x0009ec000c101508 */
[----:B------:R-:W-:Y:S05]  /*4ca0*/  @!P2 BRA `(.L_x_2062) ;  /* 0x000000000084a947 */ /* 0x000fea0003800000 */
[----:B------:R-:W-:Y:S01]  /*4cb0*/  HFMA2.MMA R34, -RZ, RZ, 0, 0 ;  /* 0x00000000ff227435 */ /* 0x000fe200000001ff */
[----:B------:R-:W-:Y:S01]  /*4cc0*/  MOV R36, RZ ;  /* 0x000000ff00247202 */ /* 0x000fe20000000f00 */
[----:B------:R-:W-:-:S05]  /*4cd0*/  UMOV UR7, 0xffff ;  /* 0x0000ffff00077882 */ /* 0x000fca0000000000 */
[----:B------:R0:W2:Y:S04]  /*4ce0*/  @!P0 LDS R36, [R14+0x500] ;  /* 0x000500000e248984 */ /* 0x0000a80000000800 */
[----:B------:R0:W0:Y:S01]  /*4cf0*/  @!P0 LDS R34, [R14] ;  /* 0x000000000e228984 */ /* 0x0000220000000800 */
[----:B------:R-:W-:Y:S05]  /*4d00*/  BRA.DIV UR7, `(.L_x_2065) ;  /* 0x0000001207947947 */ /* 0x000fea000b800000 */
[----:B----4-:R-:W-:Y:S01]  /*4d10*/  MOV R31, 0xffff ;  /* 0x0000ffff001f7802 */ /* 0x010fe20000000f00 */
[----:B------:R-:W-:Y:S01]  /*4d20*/  IMAD.MOV.U32 R32, RZ, RZ, 0xffff ;  /* 0x0000ffffff207424 */ /* 0x000fe200078e00ff */
[----:B------:R-:W-:Y:S02]  /*4d30*/  MOV R33, 0xffff ;  /* 0x0000ffff00217802 */ /* 0x000fe40000000f00 */
[----:B------:R-:W-:Y:S01]  /*4d40*/  MOV R30, 0xffff ;  /* 0x0000ffff001e7802 */ /* 0x000fe20000000f00 */
[----:B0-----:R-:W0:Y:S01]  /*4d50*/  SHFL.BFLY PT, R37, R34, 0x8, 0x101f ;  /* 0x0d101f0022257f89 */ /* 0x001e2200000e0000 */
[----:B------:R-:W-:-:S03]  /*4d60*/  MOV R35, 0xffff ;  /* 0x0000ffff00237802 */ /* 0x000fc60000000f00 */
[----:B--2---:R-:W2:Y:S01]  /*4d70*/  SHFL.BFLY PT, R39, R36, 0x8, 0x101f ;  /* 0x0d101f0024277f89 */ /* 0x004ea200000e0000 */
        /* <DEDUP_REMOVED lines=14> */
.L_x_2096:
[----:B----4-:R-:W-:Y:S01]  /*4e60*/  FADD.FTZ R31, R43, R33 ;  /* 0x000000212b1f7221 */ /* 0x010fe20000010000 */
[----:B------:R-:W-:Y:S02]  /*4e70*/  @!P1 F2FP.F16.F32.PACK_AB R30, RZ, R34 ;  /* 0x00000022ff1e923e */ /* 0x000fe400000000ff */
[----:B------:R-:W-:Y:S02]  /*4e80*/  MOV R34, R19 ;  /* 0x0000001300227202 */ /* 0x000fe40000000f00 */
[----:B------:R-:W-:Y:S01]  /*4e90*/  @!P1 F2FP.F16.F32.PACK_AB R31, RZ, R31 ;  /* 0x0000001fff1f923e */ /* 0x000fe200000000ff */
[----:B------:R0:W-:Y:S04]  /*4ea0*/  @!P1 STG.E.U16 desc[UR8][R26.64+0x50], R30 ;  /* 0x0000501e1a009986 */ /* 0x0001e8000c101508 */
[----:B------:R0:W-:Y:S02]  /*4eb0*/  @!P1 STG.E.U16 desc[UR8][R28.64+0x50], R31 ;  /* 0x0000501f1c009986 */ /* 0x0001e4000c101508 */
.L_x_2062:
[----:B------:R-:W-:Y:S05]  /*4ec0*/  BSYNC B0 ;  /* 0x0000000000007941 */ /* 0x000fea0003800000 */
.L_x_2061:
[----:B------:R-:W-:-:S13]  /*4ed0*/  ISETP.GE.U32.AND P0, PT, R9, 0x3c, PT ;  /* 0x0000003c0900780c */ /* 0x000fda0003f06070 */
[----:B------:R-:W-:Y:S05]  /*4ee0*/  @!P0 BRA `(.L_x_2060) ;  /* 0x0000000800488947 */ /* 0x000fea0003800000 */
[----:B------:R-:W-:Y:S01]  /*4ef0*/  ISETP.GT.U32.AND P0, PT, R48, 0x9, PT ;  /* 0x000000093000780c */ /* 0x000fe20003f04070 */
[----:B------:R-:W-:-:S12]  /*4f00*/  UMOV UR7, 0xffff ;  /* 0x0000ffff00077882 */ /* 0x000fd80000000000 */
[----:B0-2-4-:R-:W-:Y:S02]  /*4f10*/  @!P0 LOP3.LUT R27, R34, R11, RZ, 0x3c, !PT ;  /* 0x0000000b221b8212 */ /* 0x015fe400078e3cff */
[----:B------:R-:W-:-:S04]  /*4f20*/  @!P0 LEA R28, R48, UR6, 0x7 ;  /* 0x00000006301c8c11 */ /* 0x000fc8000f8e38ff */
[----:B------:R-:W-:Y:S02]  /*4f30*/  @!P0 LEA R28, R27, R28, 0x2 ;  /* 0x0000001c1b1c8211 */ /* 0x000fe400078e10ff */
[----:B------:R-:W-:-:S06]  /*4f40*/  CS2R R26, SRZ ;  /* 0x00000000001a7805 */ /* 0x000fcc000001ff00 */
[----:B------:R0:W2:Y:S04]  /*4f50*/  @!P0 LDS R26, [R28] ;  /* 0x000000001c1a8984 */ /* 0x0000a80000000800 */
[----:B------:R0:W4:Y:S01]  /*4f60*/  @!P0 LDS R27, [R28+0x500] ;  /* 0x000500001c1b8984 */ /* 0x0001220000000800 */
[----:B------:R-:W-:Y:S05]  /*4f70*/  BRA.DIV UR7, `(.L_x_2066) ;  /* 0x0000001207e07947 */ /* 0x000fea000b800000 */
[C---:B------:R-:W-:Y:S02]  /*4f80*/  @!P0 IADD3 R36, R34.reuse, 0x14, RZ ;  /* 0x0000001422248810 */ /* 0x040fe40007ffe0ff */
[----:B------:R-:W-:Y:S02]  /*4f90*/  CS2R R40, SRZ ;  /* 0x0000000000287805 */ /* 0x000fe4000001ff00 */
[----:B0-----:R-:W-:Y:S02]  /*4fa0*/  @!P0 IADD3 R28, R34, 0x28, RZ ;  /* 0x00000028221c8810 */ /* 0x001fe40007ffe0ff */
[----:B------:R-:W-:Y:S02]  /*4fb0*/  CS2R R44, SRZ ;  /* 0x00000000002c7805 */ /* 0x000fe4000001ff00 */
[----:B------:R-:W-:Y:S01]  /*4fc0*/  @!P0 LEA R37, R48, UR6, 0x7 ;  /* 0x0000000630258c11 */ /* 0x000fe2000f8e38ff */
[----:B------:R-:W-:Y:S01]  /*4fd0*/  HFMA2.MMA R49, -RZ, RZ, 0, 0 ;  /* 0x00000000ff317435 */ /* 0x000fe200000001ff */
[----:B------:R-:W-:-:S02]  /*4fe0*/  @!P0 LOP3.LUT R36, R36, R11, RZ, 0x3c, !PT ;  /* 0x0000000b24248212 */ /* 0x000fc400078e3cff */
[----:B------:R-:W-:Y:S02]  /*4ff0*/  @!P0 LEA R29, R48, UR6, 0x7 ;  /* 0x00000006301d8c11 */ /* 0x000fe4000f8e38ff */
[----:B------:R-:W-:Y:S02]  /*5000*/  @!P0 LOP3.LUT R28, R28, R11, RZ, 0x3c, !PT ;  /* 0x0000000b1c1c8212 */ /* 0x000fe400078e3cff */
[----:B------:R-:W-:Y:S02]  /*5010*/  @!P0 LEA R36, R36, R37, 0x2 ;  /* 0x0000002524248211 */ /* 0x000fe400078e10ff */
[----:B------:R-:W-:Y:S02]  /*5020*/  @!P0 LEA R28, R28, R29, 0x2 ;  /* 0x0000001d1c1c8211 */ /* 0x000fe400078e10ff */
[----:B------:R-:W-:Y:S01]  /*5030*/  @!P0 IADD3 R50, R34, 0x3c, RZ ;  /* 0x0000003c22328810 */ /* 0x000fe20007ffe0ff */
[----:B------:R-:W0:Y:S01]  /*5040*/  @!P0 LDS R38, [R36] ;  /* 0x0000000024268984 */ /* 0x000e220000000800 */
[----:B------:R-:W-:-:S02]  /*5050*/  @!P0 LEA R33, R48, UR6, 0x7 ;  /* 0x0000000630218c11 */ /* 0x000fc4000f8e38ff */
[----:B------:R-:W-:Y:S01]  /*5060*/  @!P0 LOP3.LUT R50, R50, R11, RZ, 0x3c, !PT ;  /* 0x0000000b32328212 */ /* 0x000fe200078e3cff */
[----:B------:R-:W5:Y:S01]  /*5070*/  @!P0 LDS R29, [R28] ;  /* 0x000000001c1d8984 */ /* 0x000f620000000800 */
[----:B------:R-:W-:Y:S02]  /*5080*/  MOV R30, 0xffff ;  /* 0x0000ffff001e7802 */ /* 0x000fe40000000f00 */
[----:B------:R-:W-:Y:S01]  /*5090*/  @!P0 LEA R50, R50, R33, 0x2 ;  /* 0x0000002132328211 */ /* 0x000fe200078e10ff */
[----:B------:R1:W3:Y:S01]  /*50a0*/  @!P0 LDS R39, [R36+0x500] ;  /* 0x0005000024278984 */ /* 0x0002e20000000800 */
[----:B------:R-:W-:Y:S02]  /*50b0*/  MOV R31, 0xffff ;  /* 0x0000ffff001f7802 */ /* 0x000fe40000000f00 */
[----:B------:R-:W-:Y:S01]  /*50c0*/  MOV R35, 0xffff ;  /* 0x0000ffff00237802 */ /* 0x000fe20000000f00 */
[----:B------:R-:W-:Y:S01]  /*50d0*/  @!P0 LDS R46, [R28+0x500] ;  /* 0x000500001c2e8984 */ /* 0x000fe20000000800 */
[----:B------:R-:W-:-:S02]  /*50e0*/  MOV R32, 0xffff ;  /* 0x0000ffff00207802 */ /* 0x000fc40000000f00 */
[----:B------:R-:W-:Y:S01]  /*50f0*/  MOV R37, 0xffff ;  /* 0x0000ffff00257802 */ /* 0x000fe20000000f00 */
[----:B------:R-:W-:Y:S01]  /*5100*/  @!P0 LDS R51, [R50] ;  /* 0x0000000032338984 */ /* 0x000fe20000000800 */
[----:B-1----:R-:W-:-:S03]  /*5110*/  MOV R36, 0xffff ;  /* 0x0000ffff00247802 */ /* 0x002fc60000000f00 */
[----:B------:R1:W-:Y:S04]  /*5120*/  @!P0 LDS R53, [R50+0x500] ;  /* 0x0005000032358984 */ /* 0x0003e80000000800 */
[----:B----4-:R-:W4:Y:S01]  /*5130*/  SHFL.BFLY PT, R33, R27, 0x8, 0x101f ;  /* 0x0d101f001b217f89 */ /* 0x010f2200000e0000 */
[----:B-1----:R-:W-:Y:S02]  /*5140*/  MOV R50, RZ ;  /* 0x000000ff00327202 */ /* 0x002fe40000000f00 */
[----:B0-----:R-:W-:Y:S02]  /*5150*/  @!P0 MOV R40, R38 ;  /* 0x0000002600288202 */ /* 0x001fe40000000f00 */
[----:B------:R-:W-:Y:S02]  /*5160*/  MOV R38, 0xffff ;  /* 0x0000ffff00267802 */ /* 0x000fe40000000f00 */
[----:B-----5:R-:W-:Y:S01]  /*5170*/  @!P0 MOV R44, R29 ;  /* 0x0000001d002c8202 */ /* 0x020fe20000000f00 */
[----:B------:R-:W0:Y:S01]  /*5180*/  SHFL.BFLY PT, R43, R40, 0x8, 0x101f ;  /* 0x0d101f00282b7f89 */ /* 0x000e2200000e0000 */
[----:B---3--:R-:W-:-:S03]  /*5190*/  @!P0 MOV R41, R39 ;  /* 0x0000002700298202 */ /* 0x008fc60000000f00 */
[----:B--2---:R-:W1:Y:S01]  /*51a0*/  SHFL.BFLY PT, R29, R26, 0x8, 0x101f ;  /* 0x0d101f001a1d7f89 */ /* 0x004e6200000e0000 */
[----:B----4-:R-:W-:Y:S01]  /*51b0*/  FADD.FTZ R28, R33, R27 ;  /* 0x0000001b211c7221 */ /* 0x010fe20000010000 */
[----:B------:R-:W-:Y:S01]  /*51c0*/  MOV R33, 0xffff ;  /* 0x0000ffff00217802 */ /* 0x000fe20000000f00 */
[----:B------:R-:W-:Y:S01]  /*51d0*/  @!P0 IMAD.MOV.U32 R45, RZ, RZ, R46 ;  /* 0x000000ffff2d8224 */ /* 0x000fe200078e002e */
[----:B------:R-:W2:Y:S01]  /*51e0*/  SHFL.BFLY PT, R42, R41, 0x8, 0x101f ;  /* 0x0d101f00292a7f89 */ /* 0x000ea200000e0000 */
[----:B------:R-:W-:Y:S02]  /*51f0*/  MOV R39, 0xffff ;  /* 0x0000ffff00277802 */ /* 0x000fe40000000f00 */
[----:B------:R-:W-:Y:S01]  /*5200*/  @!P0 MOV R49, R51 ;  /* 0x0000003300318202 */ /* 0x000fe20000000f00 */
[----:B------:R-:W3:Y:S01]  /*5210*/  SHFL.BFLY PT, R46, R45, 0x8, 0x101f ;  /* 0x0d101f002d2e7f89 */ /* 0x000ee200000e0000 */
[----:B------:R-:W-:-:S03]  /*5220*/  @!P0 MOV R50, R53 ;  /* 0x0000003500328202 */ /* 0x000fc60000000f00 */
[----:B------:R-:W4:Y:S01]  /*5230*/  SHFL.BFLY PT, R47, R44, 0x8, 0x101f ;  /* 0x0d101f002c2f7f89 */ /* 0x000f2200000e0000 */
[----:B------:R-:W-:-:S03]  /*5240*/  ISETP.NE.AND P0, PT, R48, RZ, PT ;  /* 0x000000ff3000720c */ /* 0x000fc60003f05270 */
        /* <DEDUP_REMOVED lines=13> */
[----:B------:R-:W-:-:S03]  /*5320*/  IMAD.MOV.U32 R28, RZ, RZ, 0xffff ;  /* 0x0000ffffff1c7424 */ /* 0x000fc600078e00ff */
[----:B------:R-:W5:Y:S01]  /*5330*/  SHFL.BFLY PT, R51, R50, 0x8, 0x101f ;  /* 0x0d101f0032337f89 */ /* 0x000f6200000e0000 */
[----:B0-----:R-:W-:Y:S01]  /*5340*/  FADD.FTZ R56, R56, R49 ;  /* 0x0000003138387221 */ /* 0x001fe20000010000 */
[----:B------:R-:W-:Y:S01]  /*5350*/  MOV R49, 0xffff ;  /* 0x0000ffff00317802 */ /* 0x000fe20000000f00 */
[----:B-1----:R-:W-:Y:S01]  /*5360*/  FADD.FTZ R40, R43, R40 ;  /* 0x000000282b287221 */ /* 0x002fe20000010000 */
[----:B------:R-:W0:Y:S01]  /*5370*/  SHFL.BFLY PT, R33, R27, 0x2, 0x101f ;  /* 0x0c501f001b217f89 */ /* 0x000e2200000e0000 */
[----:B--2---:R-:W-:Y:S01]  /*5380*/  FADD.FTZ R26, R29, R26 ;  /* 0x0000001a1d1a7221 */ /* 0x004fe20000010000 */
[----:B------:R-:W-:Y:S02]  /*5390*/  MOV R29, 0xffff ;  /* 0x0000ffff001d7802 */ /* 0x000fe40000000f00 */
[----:B------:R-:W1:Y:S01]  /*53a0*/  SHFL.BFLY PT, R43, R40, 0x2, 0x101f ;  /* 0x0c501f00282b7f89 */ /* 0x000e6200000e0000 */
[----:B---3--:R-:W-:Y:S01]  /*53b0*/  FADD.FTZ R41, R42, R41 ;  /* 0x000000292a297221 */ /* 0x008fe20000010000 */
[----:B------:R-:W-:-:S02]  /*53c0*/  MOV R42, 0xffff ;  /* 0x0000ffff002a7802 */ /* 0x000fc40000000f00 */
[----:B------:R-:W2:Y:S01]  /*53d0*/  SHFL.BFLY PT, R49, R56, 0x4, 0x101f ;  /* 0x0c901f0038317f89 */ /* 0x000ea200000e0000 */
[----:B----4-:R-:W-:Y:S01]  /*53e0*/  FADD.FTZ R45, R46, R45 ;  /* 0x0000002d2e2d7221 */ /* 0x010fe20000010000 */
[----:B------:R-:W-:Y:S02]  /*53f0*/  MOV R46, 0xffff ;  /* 0x0000ffff002e7802 */ /* 0x000fe40000000f00 */
[----:B------:R-:W3:Y:S01]  /*5400*/  SHFL.BFLY PT, R29, R26, 0x2, 0x101f ;  /* 0x0c501f001a1d7f89 */ /* 0x000ee200000e0000 */
[----:B-----5:R-:W-:Y:S01]  /*5410*/  FADD.FTZ R44, R47, R44 ;  /* 0x0000002c2f2c7221 */ /* 0x020fe20000010000 */
[----:B------:R-:W-:Y:S02]  /*5420*/  IADD3 R31, R34, R15, RZ ;  /* 0x0000000f221f7210 */ /* 0x000fe40007ffe0ff */
[----:B------:R-:W4:Y:S01]  /*5430*/  SHFL.BFLY PT, R28, R41, 0x2, 0x101f ;  /* 0x0c501f00291c7f89 */ /* 0x000f2200000e0000 */
[----:B------:R-:W-:Y:S01]  /*5440*/  FADD.FTZ R51, R51, R50 ;  /* 0x0000003233337221 */ /* 0x000fe20000010000 */
[----:B------:R-:W-:-:S02]  /*5450*/  MOV R50, 0xffff ;  /* 0x0000ffff00327802 */ /* 0x000fc40000000f00 */
[----:B------:R-:W5:Y:S01]  /*5460*/  SHFL.BFLY PT, R47, R44, 0x2, 0x101f ;  /* 0x0c501f002c2f7f89 */ /* 0x000f6200000e0000 */
[----:B0-----:R-:W-:-:S03]  /*5470*/  FADD.FTZ R37, R27, R33 ;  /* 0x000000211b257221 */ /* 0x001fc60000010000 */
[----:B------:R-:W0:Y:S04]  /*5480*/  SHFL.BFLY PT, R46, R45, 0x2, 0x101f ;  /* 0x0c501f002d2e7f89 */ /* 0x000e2800000e0000 */
[----:B------:R-:W0:Y:S01]  /*5490*/  SHFL.BFLY PT, R50, R51, 0x4, 0x101f ;  /* 0x0c901f0033327f89 */ /* 0x000e2200000e0000 */
[----:B-1----:R-:W-:-:S03]  /*54a0*/  FADD.FTZ R43, R40, R43 ;  /* 0x0000002b282b7221 */ /* 0x002fc60000010000 */
[----:B------:R-:W1:Y:S01]  /*54b0*/  SHFL.BFLY PT, R38, R37, 0x1, 0x101f ;  /* 0x0c301f0025267f89 */ /* 0x000e6200000e0000 */
[----:B--2---:R-:W-:Y:S01]  /*54c0*/  FADD.FTZ R49, R56, R49 ;  /* 0x0000003138317221 */ /* 0x004fe20000010000 */
[----:B------:R-:W-:Y:S01]  /*54d0*/  MOV R56, 0xffff ;  /* 0x0000ffff00387802 */ /* 0x000fe20000000f00 */
[----:B---3--:R-:W-:Y:S01]  /*54e0*/  FADD.FTZ R36, R26, R29 ;  /* 0x0000001d1a247221 */ /* 0x008fe20000010000 */
[----:B------:R-:W2:Y:S01]  /*54f0*/  SHFL.BFLY PT, R42, R43, 0x1, 0x101f ;  /* 0x0c301f002b2a7f89 */ /* 0x000ea200000e0000 */
[----:B------:R-:W3:Y:S01]  /*5500*/  LDC.64 R26, c[0x0][0x218] ;  /* 0x00008600ff1a7b82 */ /* 0x000ee20000000a00 */
[----:B----4-:R-:W-:Y:S01]  /*5510*/  FADD.FTZ R40, R41, R28 ;  /* 0x0000001c29287221 */ /* 0x010fe20000010000 */
[----:B------:R-:W-:Y:S01]  /*5520*/  MOV R41, 0xffff ;  /* 0x0000ffff00297802 */ /* 0x000fe20000000f00 */
[----:B------:R-:W4:Y:S01]  /*5530*/  SHFL.BFLY PT, R39, R36, 0x1, 0x101f ;  /* 0x0c301f0024277f89 */ /* 0x000f2200000e0000 */
[----:B-----5:R-:W-:Y:S01]  /*5540*/  FADD.FTZ R47, R44, R47 ;  /* 0x0000002f2c2f7221 */ /* 0x020fe20000010000 */
[----:B------:R-:W-:-:S03]  /*5550*/  MOV R44, 0xffff ;  /* 0x0000ffff002c7802 */ /* 0x000fc60000000f00 */
[----:B------:R-:W5:Y:S01]  /*5560*/  LDC.64 R28, c[0x0][0x220] ;  /* 0x00008800ff1c7b82 */ /* 0x000f620000000a00 */
[----:B------:R-:W5:Y:S01]  /*5570*/  SHFL.BFLY PT, R41, R40, 0x1, 0x101f ;  /* 0x0c301f0028297f89 */ /* 0x000f6200000e0000 */
[----:B0-----:R-:W-:Y:S01]  /*5580*/  FADD.FTZ R45, R45, R46 ;  /* 0x0000002e2d2d7221 */ /* 0x001fe20000010000 */
[----:B------:R-:W-:Y:S02]  /*5590*/  MOV R46, 0xffff ;  /* 0x0000ffff002e7802 */ /* 0x000fe40000000f00 */
[----:B------:R-:W0:Y:S01]  /*55a0*/  SHFL.BFLY PT, R44, R47, 0x1, 0x101f ;  /* 0x0c301f002f2c7f89 */ /* 0x000e2200000e0000 */
[----:B------:R-:W-:Y:S01]  /*55b0*/  FADD.FTZ R50, R51, R50 ;  /* 0x0000003233327221 */ /* 0x000fe20000010000 */
[----:B------:R-:W-:Y:S02]  /*55c0*/  MOV R51, 0xffff ;  /* 0x0000ffff00337802 */ /* 0x000fe40000000f00 */
[----:B------:R-:W0:Y:S01]  /*55d0*/  SHFL.BFLY PT, R46, R45, 0x1, 0x101f ;  /* 0x0c301f002d2e7f89 */ /* 0x000e2200000e0000 */
[----:B-1----:R-:W-:-:S03]  /*55e0*/  FADD.FTZ R37, R37, R38 ;  /* 0x0000002625257221 */ /* 0x002fc60000010000 */
[----:B------:R-:W1:Y:S02]  /*55f0*/  SHFL.BFLY PT, R56, R49, 0x2, 0x101f ;  /* 0x0c501f0031387f89 */ /* 0x000e6400000e0000 */
[----:B------:R-:W-:Y:S01]  /*5600*/  @!P0 F2FP.F16.F32.PACK_AB R34, RZ, R37 ;  /* 0x00000025ff22823e */ /* 0x000fe200000000ff */
[----:B---3--:R-:W-:Y:S01]  /*5610*/  IMAD.WIDE R26, R31, 0x2, R26 ;  /* 0x000000021f1a7825 */ /* 0x008fe200078e021a */
[----:B------:R-:W3:Y:S03]  /*5620*/  SHFL.BFLY PT, R51, R50, 0x2, 0x101f ;  /* 0x0c501f0032337f89 */ /* 0x000ee600000e0000 */
[----:B--2---:R-:W-:Y:S01]  /*5630*/  FADD.FTZ R42, R43, R42 ;  /* 0x0000002a2b2a7221 */ /* 0x004fe20000010000 */
[----:B------:R-:W-:Y:S01]  /*5640*/  PRMT R35, R34, 0x7610, R35 ;  /* 0x0000761022237816 */ /* 0x000fe20000000023 */
[----:B----4-:R-:W-:-:S03]  /*5650*/  FADD.FTZ R36, R36, R39 ;  /* 0x0000002724247221 */ /* 0x010fc60000010000 */
[----:B------:R-:W-:Y:S01]  /*5660*/  @!P0 F2FP.F16.F32.PACK_AB R30, RZ, R42 ;  /* 0x0000002aff1e823e */ /* 0x000fe200000000ff */
[----:B-----5:R-:W-:Y:S01]  /*5670*/  IMAD.WIDE R28, R31, 0x2, R28 ;  /* 0x000000021f1c7825 */ /* 0x020fe200078e021c */
[----:B------:R-:W-:-:S03]  /*5680*/  @!P0 F2FP.F16.F32.PACK_AB R33, RZ, R36 ;  /* 0x00000024ff21823e */ /* 0x000fc600000000ff */
[----:B------:R-:W-:Y:S01]  /*5690*/  FADD.FTZ R31, R40, R41 ;  /* 0x00000029281f7221 */ /* 0x000fe20000010000 */
[----:B------:R-:W-:Y:S01]  /*56a0*/  MOV R36, 0xffff ;  /* 0x0000ffff00247802 */ /* 0x000fe20000000f00 */
[----:B0-----:R-:W-:Y:S01]  /*56b0*/  FADD.FTZ R32, R47, R44 ;  /* 0x0000002c2f207221 */ /* 0x001fe20000010000 */
[----:B------:R0:W-:Y:S02]  /*56c0*/  @!P0 STG.E.U16 desc[UR8][R26.64], R33 ;  /* 0x000000211a008986 */ /* 0x0001e4000c101508 */
[----:B------:R-:W-:Y:S01]  /*56d0*/  @!P0 F2FP.F16.F32.PACK_AB R31, RZ, R31 ;  /* 0x0000001fff1f823e */ /* 0x000fe200000000ff */
[----:B------:R-:W-:Y:S01]  /*56e0*/  FADD.FTZ R34, R45, R46 ;  /* 0x0000002e2d227221 */ /* 0x000fe20000010000 */
[----:B------:R-:W-:Y:S01]  /*56f0*/  @!P0 F2FP.F16.F32.PACK_AB R32, RZ, R32 ;  /* 0x00000020ff20823e */ /* 0x000fe200000000ff */
[----:B------:R-:W-:Y:S01]  /*5700*/  @!P0 STG.E.U16 desc[UR8][R28.64], R35 ;  /* 0x000000231c008986 */ /* 0x000fe2000c101508 */
[----:B-1----:R-:W-:Y:S02]  /*5710*/  FADD.FTZ R49, R49, R56 ;  /* 0x0000003831317221 */ /* 0x002fe40000010000 */
[----:B------:R-:W-:Y:S01]  /*5720*/  @!P0 F2FP.F16.F32.PACK_AB R34, RZ, R34 ;  /* 0x00000022ff22823e */ /* 0x000fe200000000ff */
[----:B------:R-:W-:Y:S01]  /*5730*/  @!P0 STG.E.U16 desc[UR8][R26.64+0x28], R30 ;  /* 0x0000281e1a008986 */ /* 0x000fe2000c101508 */
[----:B---3--:R-:W-:Y:S01]  /*5740*/  FADD.FTZ R50, R50, R51 ;  /* 0x0000003332327221 */ /* 0x008fe20000010000 */
[----:B0-----:R-:W-:-:S02]  /*5750*/  MOV R33, 0xffff ;  /* 0x0000ffff00217802 */ /* 0x001fc40000000f00 */
[----:B------:R-:W0:Y:S04]  /*5760*/  SHFL.BFLY PT, R36, R49, 0x1, 0x101f ;  /* 0x0c301f0031247f89 */ /* 0x000e2800000e0000 */
[----:B------:R1:W-:Y:S04]  /*5770*/  @!P0 STG.E.U16 desc[UR8][R28.64+0x28], R31 ;  /* 0x0000281f1c008986 */ /* 0x0003e8000c101508 */
[----:B------:R1:W-:Y:S04]  /*5780*/  @!P0 STG.E.U16 desc[UR8][R26.64+0x50], R32 ;  /* 0x000050201a008986 */ /* 0x0003e8000c101508 */
[----:B------:R1:W2:Y:S04]  /*5790*/  SHFL.BFLY PT, R33, R50, 0x1, 0x101f ;  /* 0x0c301f0032217f89 */ /* 0x0002a800000e0000 */
[----:B------:R1:W-:Y:S01]  /*57a0*/  @!P0 STG.E.U16 desc[UR8][R28.64+0x50], R34 ;  /* 0x000050221c008986 */ /* 0x0003e2000c101508 */
[----:B0-----:R-:W-:-:S07]  /*57b0*/  FADD.FTZ R36, R49, R36 ;  /* 0x0000002431247221 */ /* 0x001fce0000010000 */
.L_x_2130:
[----:B-12---:R-:W-:Y:S01]  /*57c0*/  FADD.FTZ R31, R50, R33 ;  /* 0x00000021321f7221 */ /* 0x006fe20000010000 */
[----:B------:R-:W-:-:S04]  /*57d0*/  @!P0 F2FP.F16.F32.PACK_AB R30, RZ, R36 ;  /* 0x00000024ff1e823e */ /* 0x000fc800000000ff */
[----:B------:R-:W-:Y:S01]  /*57e0*/  @!P0 F2FP.F16.F32.PACK_AB R31, RZ, R31 ;  /* 0x0000001fff1f823e */ /* 0x000fe200000000ff */
[----:B------:R0:W-:Y:S04]  /*57f0*/  @!P0 STG.E.U16 desc[UR8][R26.64+0x78], R30 ;  /* 0x0000781e1a008986 */ /* 0x0001e8000c101508 */
[----:B------:R0:W-:Y:S02]  /*5800*/  @!P0 STG.E.U16 desc[UR8][R28.64+0x78], R31 ;  /* 0x0000781f1c008986 */ /* 0x0001e4000c101508 */
.L_x_2060:
[----:B------:R-:W-:Y:S05]  /*5810*/  WARPSYNC.ALL ;  /* 0x0000000000007948 */ /* 0x000fea0003800000 */
[----:B------:R-:W-:Y:S01]  /*5820*/  VIADD R15, R15, 0x800 ;  /* 0x000008000f0f7836 */ /* 0x000fe20000000000 */
[----:B------:R-:W-:Y:S04]  /*5830*/  BAR.SYNC.DEFER_BLOCKING 0x0 ;  /* 0x0000000000007b1d */ /* 0x000fe80000010000 */
[----:B------:R-:W-:-:S13]  /*5840*/  ISETP.GE.AND P0, PT, R15, R0, PT ;  /* 0x000000000f00720c */ /* 0x000fda0003f06270 */
[----:B------:R-:W-:Y:S05]  /*5850*/  @!P0 BRA `(.L_x_2067) ;  /* 0xffffffe4001c8947 */ /* 0x000fea000383ffff */
[----:B------:R-:W-:Y:S05]  /*5860*/  EXIT ;  /* 0x000000000000794d */ /* 0x000fea0003800000 */
.L_x_2063:
[----:B------:R-:W-:Y:S01]  /*5870*/  HFMA2.MMA R32, -RZ, RZ, 0, 4.76837158203125e-07 ;  /* 0x00000008ff207435 */ /* 0x000fe200000001ff */
[----:B--2---:R-:W-:Y:S02]  /*5880*/  MOV R35, R26 ;  /* 0x0000001a00237202 */ /* 0x004fe40000000f00 */
[----:B------:R-:W-:Y:S02]  /*5890*/  MOV R31, 0x101f ;  /* 0x0000101f001f7802 */ /* 0x000fe40000000f00 */
[----:B------:R-:W-:-:S07]  /*58a0*/  MOV R30, 0xffff ;  /* 0x0000ffff001e7802 */ /* 0x000fce0000000f00 */
[----:B01-3--:R-:W-:Y:S05]  /*58b0*/  WARPSYNC.COLLECTIVE R30, `(.L_x_2068) ;  /* 0x000000001e087348 */ /* 0x00bfea0003c00000 */
[----:B------:R2:W4:Y:S02]  /*58c0*/  SHFL.BFLY P2, R33, R35, R32, R31 ;  /* 0x0c00002023217389 */ /* 0x000524000004001f */
[----:B01234-:R-:W-:Y:S01]  /*58d0*/  ENDCOLLECTIVE ;  /* 0x000000000000791b */ /* 0x01ffe20003800000 */
.L_x_2068:
[----:B------:R-:W-:Y:S02]  /*58e0*/  MOV R35, R27 ;  /* 0x0000001b00237202 */ /* 0x000fe40000000f00 */
[----:B------:R-:W-:-:S07]  /*58f0*/  MOV R29, R33 ;  /* 0x00000021001d7202 */ /* 0x000fce0000000f00 */
[----:B------:R-:W-:Y:S05]  /*5900*/  WARPSYNC.COLLECTIVE R30, `(.L_x_2069) ;  /* 0x000000001e087348 */ /* 0x000fea0003c00000 */
[----:B------:R0:W1:Y:S02]  /*5910*/  SHFL.BFLY P2, R33, R35, R32, R31 ;  /* 0x0c00002023217389 */ /* 0x000064000004001f */
[----:B01----:R-:W-:Y:S01]  /*5920*/  ENDCOLLECTIVE ;  /* 0x000000000000791b */ /* 0x003fe20003800000 */
.L_x_2069:
[----:B------:R-:W-:Y:S01]  /*5930*/  FADD.FTZ R29, R29, R26 ;  /* 0x0000001a1d1d7221 */ /* 0x000fe20000010000 */
[----:B------:R-:W-:-:S04]  /*5940*/  HFMA2.MMA R32, -RZ, RZ, 0, 2.384185791015625e-07 ;  /* 0x00000004ff207435 */ /* 0x000fc800000001ff */
[----:B------:R-:W-:Y:S02]  /*5950*/  MOV R35, R29 ;  /* 0x0000001d00237202 */ /* 0x000fe40000000f00 */
[----:B------:R-:W-:-:S07]  /*5960*/  MOV R28, R33 ;  /* 0x00000021001c7202 */ /* 0x000fce0000000f00 */
[----:B------:R-:W-:Y:S05]  /*5970*/  WARPSYNC.COLLECTIVE R30, `(.L_x_2070) ;  /* 0x000000001e087348 */ /* 0x000fea0003c00000 */
[----:B------:R0:W1:Y:S02]  /*5980*/  SHFL.BFLY P2, R33, R35, R32, R31 ;  /* 0x0c00002023217389 */ /* 0x000064000004001f */
[----:B01----:R-:W-:Y:S01]  /*5990*/  ENDCOLLECTIVE ;  /* 0x000000000000791b */ /* 0x003fe20003800000 */
.L_x_2070:
[----:B------:R-:W-:-:S05]  /*59a0*/  FADD.FTZ R28, R28, R27 ;  /* 0x0000001b1c1c7221 */ /* 0x000fca0000010000 */
[----:B------:R-:W-:Y:S02]  /*59b0*/  MOV R35, R28 ;  /* 0x0000001c00237202 */ /* 0x000fe40000000f00 */
[----:B------:R-:W-:-:S07]  /*59c0*/  MOV R34, R33 ;  /* 0x0000002100227202 */ /* 0x000fce0000000f00 */
[----:B------:R-:W-:Y:S05]  /*59d0*/  WARPSYNC.COLLECTIVE R30, `(.L_x_2071) ;  /* 0x000000001e087348 */ /* 0x000fea0003c00000 */
[----:B------:R0:W1:Y:S02]  /*59e0*/  SHFL.BFLY P2, R33, R35, R32, R31 ;  /* 0x0c00002023217389 */ /* 0x000064000004001f */
[----:B01----:R-:W-:Y:S01]  /*59f0*/  ENDCOLLECTIVE ;  /* 0x000000000000791b */ /* 0x003fe20003800000 */
.L_x_2071:
[----:B------:R-:W-:-:S05]  /*5a00*/  FADD.FTZ R34, R29, R34 ;  /* 0x000000221d227221 */ /* 0x000fca0000010000 */
[----:B------:R-:W-:Y:S01]  /*5a10*/  MOV R35, R34 ;  /* 0x0000002200237202 */ /* 0x000fe20000000f00 */
[----:B------:R-:W-:Y:S01]  /*5a20*/  IMAD.MOV.U32 R32, RZ, RZ, 0x2 ;  /* 0x00000002ff207424 */ /* 0x000fe200078e00ff */
[----:B------:R-:W-:-:S07]  /*5a30*/  MOV R37, R33 ;  /* 0x0000002100257202 */ /* 0x000fce0000000f00 */
[----:B------:R-:W-:Y:S05]  /*5a40*/  WARPSYNC.COLLECTIVE R30, `(.L_x_2072) ;  /* 0x000000001e087348 */ /* 0x000fea0003c00000 */
[----:B------:R0:W1:Y:S02]  /*5a50*/  SHFL.BFLY P2, R33, R35, R32, R31 ;  /* 0x0c00002023217389 */ /* 0x000064000004001f */
[----:B01----:R-:W-:Y:S01]  /*5a60*/  ENDCOLLECTIVE ;  /* 0x000000000000791b */ /* 0x003fe20003800000 */
.L_x_2072:
[----:B------:R-:W-:-:S05]  /*5a70*/  FADD.FTZ R37, R28, R37 ;  /* 0x000000251c257221 */ /* 0x000fca0000010000 */
[----:B------:R-:W-:Y:S02]  /*5a80*/  MOV R35, R37 ;  /* 0x0000002500237202 */ /* 0x000fe40000000f00 */
[----:B------:R-:W-:-:S07]  /*5a90*/  MOV R39, R33 ;  /* 0x0000002100277202 */ /* 0x000fce0000000f00 */
[----:B------:R-:W-:Y:S05]  /*5aa0*/  WARPSYNC.COLLECTIVE R30, `(.L_x_2073) ;  /* 0x000000001e087348 */ /* 0x000fea0003c00000 */
[----:B------:R0:W1:Y:S02]  /*5ab0*/  SHFL.BFLY P2, R33, R35, R32, R31 ;  /* 0x0c00002023217389 */ /* 0x000064000004001f */
[----:B01----:R-:W-:Y:S01]  /*5ac0*/  ENDCOLLECTIVE ;  /* 0x000000000000791b */ /* 0x003fe20003800000 */
.L_x_2073:
[----:B------:R-:W-:Y:S01]  /*5ad0*/  FADD.FTZ R39, R34, R39 ;  /* 0x0000002722277221 */ /* 0x000fe20000010000 */
[----:B------:R-:W-:-:S04]  /*5ae0*/  HFMA2.MMA R32, -RZ, RZ, 0, 5.9604644775390625e-08 ;  /* 0x00000001ff207435 */ /* 0x000fc800000001ff */
[----:B------:R-:W-:Y:S02]  /*5af0*/  MOV R35, R39 ;  /* 0x0000002700237202 */ /* 0x000fe40000000f00 */
[----:B------:R-:W-:-:S07]  /*5b00*/  MOV R26, R33 ;  /* 0x00000021001a7202 */ /* 0x000fce0000000f00 */
[----:B------:R-:W-:Y:S05]  /*5b10*/  WARPSYNC.COLLECTIVE R30, `(.L_x_2074) ;  /* 0x000000001e087348 */ /* 0x000fea0003c00000 */
[----:B------:R0:W1:Y:S02]  /*5b20*/  SHFL.BFLY P2, R33, R35, R32, R31 ;  /* 0x0c00002023217389 */ /* 0x000064000004001f */
[----:B01----:R-:W-:Y:S01]  /*5b30*/  ENDCOLLECTIVE ;  /* 0x000000000000791b */ /* 0x003fe20003800000 */
.L_x_2074:
[----:B------:R-:W-:-:S05]  /*5b40*/  FADD.FTZ R36, R37, R26 ;  /* 0x0000001a25247221 */ /* 0x000fca0000010000 */
[----:B------:R-:W-:Y:S02]  /*5b50*/  MOV R35, R36 ;  /* 0x0000002400237202 */ /* 0x000fe40000000f00 */
[----:B------:R-:W-:-:S07]  /*5b60*/  MOV R38, R33 ;  /* 0x0000002100267202 */ /* 0x000fce0000000f00 */
[----:B------:R-:W-:Y:S05]  /*5b70*/  WARPSYNC.COLLECTIVE R30, `(.L_x_2075) ;  /* 0x000000001e087348 */ /* 0x000fea0003c00000 */
[----:B------:R0:W1:Y:S02]  /*5b80*/  SHFL.BFLY P2, R33, R35, R32, R31 ;  /* 0x0c00002023217389 */ /* 0x000064000004001f */
[----:B01----:R-:W-:Y:S01]  /*5b90*/  ENDCOLLECTIVE ;  /* 0x000000000000791b */ /* 0x003fe20003800000 */
.L_x_2075:
[----:B------:R-:W-:Y:S01]  /*5ba0*/  FADD.FTZ R38, R39, R38 ;  /* 0x0000002627267221 */ /* 0x000fe20000010000 */
[----:B------:R-:W-:Y:S06]  /*5bb0*/  BRA `(.L_x_2076) ;  /* 0xffffffec00787947 */ /* 0x000fec000383ffff */
.L_x_2064:
[----:B------:R-:W-:Y:S01]  /*5bc0*/  BSSY B1, `(.L_x_2077) ;  /* 0x0000008000017945 */ /* 0x000fe20003800000 */
[----:B----4-:R-:W-:Y:S02]  /*5bd0*/  MOV R35, R34 ;  /* 0x0000002200237202 */ /* 0x010fe40000000f00 */
[----:B--2---:R-:W-:Y:S02]  /*5be0*/  MOV R32, 0x8 ;  /* 0x0000000800207802 */ /* 0x004fe40000000f00 */
[----:B------:R-:W-:Y:S02]  /*5bf0*/  MOV R31, 0x101f ;  /* 0x0000101f001f7802 */ /* 0x000fe40000000f00 */
[----:B------:R-:W-:-:S07]  /*5c00*/  MOV R30, 0xffff ;  /* 0x0000ffff001e7802 */ /* 0x000fce0000000f00 */
[----:B01-3--:R-:W-:Y:S05]  /*5c10*/  WARPSYNC.COLLECTIVE R30, `(.L_x_2078) ;  /* 0x000000001e087348 */ /* 0x00bfea0003c00000 */
[----:B------:R2:W4:Y:S02]  /*5c20*/  SHFL.BFLY P2, R33, R35, R32, R31 ;  /* 0x0c00002023217389 */ /* 0x000524000004001f */
[----:B01234-:R-:W-:Y:S01]  /*5c30*/  ENDCOLLECTIVE ;  /* 0x000000000000791b */ /* 0x01ffe20003800000 */
.L_x_2078:
[----:B------:R-:W-:Y:S05]  /*5c40*/  BSYNC B1 ;  /* 0x0000000000017941 */ /* 0x000fea0003800000 */
.L_x_2077:
        /* <DEDUP_REMOVED lines=8> */
.L_x_2079:
[----:B------:R-:W-:Y:S01]  /*5cd0*/  FADD.FTZ R37, R37, R34 ;  /* 0x0000002225257221 */ /* 0x000fe20000010000 */
[----:B------:R-:W-:-:S04]  /*5ce0*/  HFMA2.MMA R32, -RZ, RZ, 0, 2.384185791015625e-07 ;  /* 0x00000004ff207435 */ /* 0x000fc800000001ff */
[----:B------:R-:W-:Y:S02]  /*5cf0*/  MOV R35, R37 ;  /* 0x0000002500237202 */ /* 0x000fe40000000f00 */
[----:B------:R-:W-:-:S07]  /*5d00*/  MOV R39, R33 ;  /* 0x0000002100277202 */ /* 0x000fce0000000f00 */
[----:B------:R-:W-:Y:S05]  /*5d10*/  WARPSYNC.COLLECTIVE R30, `(.L_x_2080) ;  /* 0x000000001e087348 */ /* 0x000fea0003c00000 */
[----:B------:R0:W1:Y:S02]  /*5d20*/  SHFL.BFLY P2, R33, R35, R32, R31 ;  /* 0x0c00002023217389 */ /* 0x000064000004001f */
[----:B01----:R-:W-:Y:S01]  /*5d30*/  ENDCOLLECTIVE ;  /* 0x000000000000791b */ /* 0x003fe20003800000 */
.L_x_2080:
[----:B------:R-:W-:-:S05]  /*5d40*/  FADD.FTZ R39, R39, R36 ;  /* 0x0000002427277221 */ /* 0x000fca0000010000 */
[----:B------:R-:W-:Y:S02]  /*5d50*/  MOV R35, R39 ;  /* 0x0000002700237202 */ /* 0x000fe40000000f00 */
[----:B------:R-:W-:-:S07]  /*5d60*/  MOV R38, R33 ;  /* 0x0000002100267202 */ /* 0x000fce0000000f00 */
[----:B------:R-:W-:Y:S05]  /*5d70*/  WARPSYNC.COLLECTIVE R30, `(.L_x_2081) ;  /* 0x000000001e087348 */ /* 0x000fea0003c00000 */
[----:B------:R0:W1:Y:S02]  /*5d80*/  SHFL.BFLY P2, R33, R35, R32, R31 ;  /* 0x0c00002023217389 */ /* 0x000064000004001f */
[----:B01----:R-:W-:Y:S01]  /*5d90*/  ENDCOLLECTIVE ;  /* 0x000000000000791b */ /* 0x003fe20003800000 */
.L_x_2081:
[----:B------:R-:W-:Y:S01]  /*5da0*/  FADD.FTZ R38, R37, R38 ;  /* 0x0000002625267221 */ /* 0x000fe20000010000 */
[----:B------:R-:W-:-:S04]  /*5db0*/  HFMA2.MMA R32, -RZ, RZ, 0, 1.1920928955078125e-07 ;  /* 0x00000002ff207435 */ /* 0x000fc800000001ff */
[----:B------:R-:W-:Y:S02]  /*5dc0*/  MOV R35, R38 ;  /* 0x0000002600237202 */ /* 0x000fe40000000f00 */
[----:B------:R-:W-:-:S07]  /*5dd0*/  MOV R40, R33 ;  /* 0x0000002100287202 */ /* 0x000fce0000000f00 */
[----:B------:R-:W-:Y:S05]  /*5de0*/  WARPSYNC.COLLECTIVE R30, `(.L_x_2082) ;  /* 0x000000001e087348 */ /* 0x000fea0003c00000 */
[----:B------:R0:W1:Y:S02]  /*5df0*/  SHFL.BFLY P2, R33, R35, R32, R31 ;  /* 0x0c00002023217389 */ /* 0x000064000004001f */
[----:B01----:R-:W-:Y:S01]  /*5e00*/  ENDCOLLECTIVE ;  /* 0x000000000000791b */ /* 0x003fe20003800000 */
.L_x_2082:
[----:B------:R-:W-:-:S05]  /*5e10*/  FADD.FTZ R40, R39, R40 ;  /* 0x0000002827287221 */ /* 0x000fca0000010000 */
[----:B------:R-:W-:Y:S02]  /*5e20*/  MOV R35, R40 ;  /* 0x0000002800237202 */ /* 0x000fe40000000f00 */
[----:B------:R-:W-:-:S07]  /*5e30*/  MOV R41, R33 ;  /* 0x0000002100297202 */ /* 0x000fce0000000f00 */
[----:B------:R-:W-:Y:S05]  /*5e40*/  WARPSYNC.COLLECTIVE R30, `(.L_x_2083) ;  /* 0x000000001e087348 */ /* 0x000fea0003c00000 */
[----:B------:R0:W1:Y:S02]  /*5e50*/  SHFL.BFLY P2, R33, R35, R32, R31 ;  /* 0x0c00002023217389 */ /* 0x000064000004001f */
[----:B01----:R-:W-:Y:S01]  /*5e60*/  ENDCOLLECTIVE ;  /* 0x000000000000791b */ /* 0x003fe20003800000 */
.L_x_2083:
[----:B------:R-:W-:Y:S01]  /*5e70*/  FADD.FTZ R41, R38, R41 ;  /* 0x0000002926297221 */ /* 0x000fe20000010000 */
[----:B------:R-:W-:-:S03]  /*5e80*/  HFMA2.MMA R32, -RZ, RZ, 0, 5.9604644775390625e-08 ;  /* 0x00000001ff207435 */ /* 0x000fc600000001ff */
[----:B------:R-:W-:Y:S01]  /*5e90*/  IMAD.MOV.U32 R35, RZ, RZ, R41 ;  /* 0x000000ffff237224 */ /* 0x000fe200078e0029 */
[----:B------:R-:W-:-:S07]  /*5ea0*/  MOV R43, R33 ;  /* 0x00000021002b7202 */ /* 0x000fce0000000f00 */
[----:B------:R-:W-:Y:S05]  /*5eb0*/  WARPSYNC.COLLECTIVE R30, `(.L_x_2084) ;  /* 0x000000001e087348 */ /* 0x000fea0003c00000 */
[----:B------:R0:W1:Y:S02]  /*5ec0*/  SHFL.BFLY P2, R33, R35, R32, R31 ;  /* 0x0c00002023217389 */ /* 0x000064000004001f */
[----:B01----:R-:W-:Y:S01]  /*5ed0*/  ENDCOLLECTIVE ;  /* 0x000000000000791b */ /* 0x003fe20003800000 */
.L_x_2084:
[----:B------:R-:W-:-:S05]  /*5ee0*/  FADD.FTZ R43, R40, R43 ;  /* 0x0000002b282b7221 */ /* 0x000fca0000010000 */
[----:B------:R-:W-:Y:S02]  /*5ef0*/  MOV R35, R43 ;  /* 0x0000002b00237202 */ /* 0x000fe40000000f00 */
[----:B------:R-:W-:-:S07]  /*5f00*/  MOV R34, R33 ;  /* 0x0000002100227202 */ /* 0x000fce0000000f00 */
[----:B------:R-:W-:Y:S05]  /*5f10*/  WARPSYNC.COLLECTIVE R30, `(.L_x_2085) ;  /* 0x000000001e087348 */ /* 0x000fea0003c00000 */
[----:B------:R0:W1:Y:S02]  /*5f20*/  SHFL.BFLY P2, R33, R35, R32, R31 ;  /* 0x0c00002023217389 */ /* 0x000064000004001f */
[----:B01----:R-:W-:Y:S01]  /*5f30*/  ENDCOLLECTIVE ;  /* 0x000000000000791b */ /* 0x003fe20003800000 */
.L_x_2085:
[----:B------:R-:W-:Y:S01]  /*5f40*/  FADD.FTZ R34, R41, R34 ;  /* 0x0000002229227221 */ /* 0x000fe20000010000 */
[----:B------:R-:W-:Y:S06]  /*5f50*/  BRA `(.L_x_2086) ;  /* 0xffffffec00347947 */ /* 0x000fec000383ffff */
.L_x_2065:
[----:B------:R-:W-:Y:S01]  /*5f60*/  BSSY B1, `(.L_x_2087) ;  /* 0x0000008000017945 */ /* 0x000fe20003800000 */
[----:B0-----:R-:W-:Y:S02]  /*5f70*/  MOV R35, R34 ;  /* 0x0000002200237202 */ /* 0x001fe40000000f00 */
[----:B------:R-:W-:Y:S02]  /*5f80*/  MOV R32, 0x8 ;  /* 0x0000000800207802 */ /* 0x000fe40000000f00 */
[----:B----4-:R-:W-:Y:S02]  /*5f90*/  MOV R31, 0x101f ;  /* 0x0000101f001f7802 */ /* 0x010fe40000000f00 */
[----:B------:R-:W-:-:S07]  /*5fa0*/  MOV R30, 0xffff ;  /* 0x0000ffff001e7802 */ /* 0x000fce0000000f00 */
[----:B-123--:R-:W-:Y:S05]  /*5fb0*/  WARPSYNC.COLLECTIVE R30, `(.L_x_2088) ;  /* 0x000000001e087348 */ /* 0x00efea0003c00000 */
[----:B------:R0:W4:Y:S02]  /*5fc0*/  SHFL.BFLY P2, R33, R35, R32, R31 ;  /* 0x0c00002023217389 */ /* 0x000124000004001f */
[----:B01234-:R-:W-:Y:S01]  /*5fd0*/  ENDCOLLECTIVE ;  /* 0x000000000000791b */ /* 0x01ffe20003800000 */
.L_x_2088:
[----:B------:R-:W-:Y:S05]  /*5fe0*/  BSYNC B1 ;  /* 0x0000000000017941 */ /* 0x000fea0003800000 */
.L_x_2087:
        /* <DEDUP_REMOVED lines=8> */
.L_x_2089:
[----:B------:R-:W-:Y:S01]  /*6070*/  FADD.FTZ R37, R37, R34 ;  /* 0x0000002225257221 */ /* 0x000fe20000010000 */
[----:B------:R-:W-:-:S03]  /*6080*/  HFMA2.MMA R32, -RZ, RZ, 0, 2.384185791015625e-07 ;  /* 0x00000004ff207435 */ /* 0x000fc600000001ff */
[----:B------:R-:W-:Y:S01]  /*6090*/  IMAD.MOV.U32 R35, RZ, RZ, R37 ;  /* 0x000000ffff237224 */ /* 0x000fe200078e0025 */
[----:B------:R-:W-:-:S07]  /*60a0*/  MOV R39, R33 ;  /* 0x0000002100277202 */ /* 0x000fce0000000f00 */
[----:B------:R-:W-:Y:S05]  /*60b0*/  WARPSYNC.COLLECTIVE R30, `(.L_x_2090) ;  /* 0x000000001e087348 */ /* 0x000fea0003c00000 */
[----:B------:R0:W1:Y:S02]  /*60c0*/  SHFL.BFLY P2, R33, R35, R32, R31 ;  /* 0x0c00002023217389 */ /* 0x000064000004001f */
[----:B01----:R-:W-:Y:S01]  /*60d0*/  ENDCOLLECTIVE ;  /* 0x000000000000791b */ /* 0x003fe20003800000 */
.L_x_2090:
[----:B------:R-:W-:-:S05]  /*60e0*/  FADD.FTZ R39, R39, R36 ;  /* 0x0000002427277221 */ /* 0x000fca0000010000 */
[----:B------:R-:W-:Y:S02]  /*60f0*/  MOV R35, R39 ;  /* 0x0000002700237202 */ /* 0x000fe40000000f00 */
[----:B------:R-:W-:-:S07]  /*6100*/  MOV R38, R33 ;  /* 0x0000002100267202 */ /* 0x000fce0000000f00 */
[----:B------:R-:W-:Y:S05]  /*6110*/  WARPSYNC.COLLECTIVE R30, `(.L_x_2091) ;  /* 0x000000001e087348 */ /* 0x000fea0003c00000 */
[----:B------:R0:W1:Y:S02]  /*6120*/  SHFL.BFLY P2, R33, R35, R32, R31 ;  /* 0x0c00002023217389 */ /* 0x000064000004001f */
[----:B01----:R-:W-:Y:S01]  /*6130*/  ENDCOLLECTIVE ;  /* 0x000000000000791b */ /* 0x003fe20003800000 */
.L_x_2091:
[----:B------:R-:W-:Y:S01]  /*6140*/  FADD.FTZ R38, R37, R38 ;  /* 0x0000002625267221 */ /* 0x000fe20000010000 */
[----:B------:R-:W-:-:S04]  /*6150*/  HFMA2.MMA R32, -RZ, RZ, 0, 1.1920928955078125e-07 ;  /* 0x00000002ff207435 */ /* 0x000fc800000001ff */
[----:B------:R-:W-:Y:S02]  /*6160*/  MOV R35, R38 ;  /* 0x0000002600237202 */ /* 0x000fe40000000f00 */
[----:B------:R-:W-:-:S07]  /*6170*/  MOV R40, R33 ;  /* 0x0000002100287202 */ /* 0x000fce0000000f00 */
[----:B------:R-:W-:Y:S05]  /*6180*/  WARPSYNC.COLLECTIVE R30, `(.L_x_2092) ;  /* 0x000000001e087348 */ /* 0x000fea0003c00000 */
[----:B------:R0:W1:Y:S02]  /*6190*/  SHFL.BFLY P2, R33, R35, R32, R31 ;  /* 0x0c00002023217389 */ /* 0x000064000004001f */
[----:B01----:R-:W-:Y:S01]  /*61a0*/  ENDCOLLECTIVE ;  /* 0x000000000000791b */ /* 0x003fe20003800000 */
.L_x_2092:
[----:B------:R-:W-:-:S05]  /*61b0*/  FADD.FTZ R40, R39, R40 ;  /* 0x0000002827287221 */ /* 0x000fca0000010000 */
[----:B------:R-:W-:Y:S02]  /*61c0*/  MOV R35, R40 ;  /* 0x0000002800237202 */ /* 0x000fe40000000f00 */
[----:B------:R-:W-:-:S07]  /*61d0*/  MOV R41, R33 ;  /* 0x0000002100297202 */ /* 0x000fce0000000f00 */
[----:B------:R-:W-:Y:S05]  /*61e0*/  WARPSYNC.COLLECTIVE R30, `(.L_x_2093) ;  /* 0x000000001e087348 */ /* 0x000fea0003c00000 */
[----:B------:R0:W1:Y:S02]  /*61f0*/  SHFL.BFLY P2, R33, R35, R32, R31 ;  /* 0x0c00002023217389 */ /* 0x000064000004001f */
[----:B01----:R-:W-:Y:S01]  /*6200*/  ENDCOLLECTIVE ;  /* 0x000000000000791b */ /* 0x003fe20003800000 */
.L_x_2093:
[----:B------:R-:W-:Y:S01]  /*6210*/  FADD.FTZ R41, R38, R41 ;  /* 0x0000002926297221 */ /* 0x000fe20000010000 */
[----:B------:R-:W-:-:S04]  /*6220*/  HFMA2.MMA R32, -RZ, RZ, 0, 5.9604644775390625e-08 ;  /* 0x00000001ff207435 */ /* 0x000fc800000001ff */
[----:B------:R-:W-:Y:S02]  /*6230*/  MOV R35, R41 ;  /* 0x0000002900237202 */ /* 0x000fe40000000f00 */
[----:B------:R-:W-:-:S07]  /*6240*/  MOV R43, R33 ;  /* 0x00000021002b7202 */ /* 0x000fce0000000f00 */
[----:B------:R-:W-:Y:S05]  /*6250*/  WARPSYNC.COLLECTIVE R30, `(.L_x_2094) ;  /* 0x000000001e087348 */ /* 0x000fea0003c00000 */
[----:B------:R0:W1:Y:S02]  /*6260*/  SHFL.BFLY P2, R33, R35, R32, R31 ;  /* 0x0c00002023217389 */ /* 0x000064000004001f */
[----:B01----:R-:W-:Y:S01]  /*6270*/  ENDCOLLECTIVE ;  /* 0x000000000000791b */ /* 0x003fe20003800000 */
.L_x_2094:
[----:B------:R-:W-:-:S05]  /*6280*/  FADD.FTZ R43, R40, R43 ;  /* 0x0000002b282b7221 */ /* 0x000fca0000010000 */
[----:B------:R-:W-:Y:S02]  /*6290*/  MOV R35, R43 ;  /* 0x0000002b00237202 */ /* 0x000fe40000000f00 */
[----:B------:R-:W-:-:S07]  /*62a0*/  MOV R34, R33 ;  /* 0x0000002100227202 */ /* 0x000fce0000000f00 */
[----:B------:R-:W-:Y:S05]  /*62b0*/  WARPSYNC.COLLECTIVE R30, `(.L_x_2095) ;  /* 0x000000001e087348 */ /* 0x000fea0003c00000 */
[----:B------:R0:W1:Y:S02]  /*62c0*/  SHFL.BFLY P2, R33, R35, R32, R31 ;  /* 0x0c00002023217389 */ /* 0x000064000004001f */
[----:B01----:R-:W-:Y:S01]  /*62d0*/  ENDCOLLECTIVE ;  /* 0x000000000000791b */ /* 0x003fe20003800000 */
.L_x_2095:
[----:B------:R-:W-:Y:S01]  /*62e0*/  FADD.FTZ R34, R41, R34 ;  /* 0x0000002229227221 */ /* 0x000fe20000010000 */
[----:B------:R-:W-:Y:S06]  /*62f0*/  BRA `(.L_x_2096) ;  /* 0xffffffe800d87947 */ /* 0x000fec000383ffff */
.L_x_2066:
[----:B------:R-:W-:Y:S01]  /*6300*/  HFMA2.MMA R32, -RZ, RZ, 0, 4.76837158203125e-07 ;  /* 0x00000008ff207435 */ /* 0x000fe200000001ff */
[----:B------:R-:W-:Y:S01]  /*6310*/  BSSY B0, `(.L_x_2097) ;  /* 0x0000007000007945 */ /* 0x000fe20003800000 */
[----:B--2---:R-:W-:Y:S01]  /*6320*/  IMAD.MOV.U32 R35, RZ, RZ, R26 ;  /* 0x000000ffff237224 */ /* 0x004fe200078e001a */
[----:B------:R-:W-:Y:S02]  /*6330*/  MOV R31, 0x101f ;  /* 0x0000101f001f7802 */ /* 0x000fe40000000f00 */
[----:B------:R-:W-:-:S07]  /*6340*/  MOV R30, 0xffff ;  /* 0x0000ffff001e7802 */ /* 0x000fce0000000f00 */
[----:B01-34-:R-:W-:Y:S05]  /*6350*/  WARPSYNC.COLLECTIVE R30, `(.L_x_2098) ;  /* 0x000000001e087348 */ /* 0x01bfea0003c00000 */
[----:B------:R2:W0:Y:S02]  /*6360*/  SHFL.BFLY P2, R33, R35, R32, R31 ;  /* 0x0c00002023217389 */ /* 0x000424000004001f */
[----:B01234-:R-:W-:Y:S01]  /*6370*/  ENDCOLLECTIVE ;  /* 0x000000000000791b */ /* 0x01ffe20003800000 */
.L_x_2098:
[----:B------:R-:W-:Y:S05]  /*6380*/  BSYNC B0 ;  /* 0x0000000000007941 */ /* 0x000fea0003800000 */
.L_x_2097:
[----:B------:R-:W-:Y:S01]  /*6390*/  HFMA2.MMA R32, -RZ, RZ, 0, 4.76837158203125e-07 ;  /* 0x00000008ff207435 */ /* 0x000fe200000001ff */
[----:B------:R-:W-:Y:S02]  /*63a0*/  MOV R35, R27 ;  /* 0x0000001b00237202 */ /* 0x000fe40000000f00 */
[----:B------:R-:W-:Y:S02]  /*63b0*/  CS2R R40, SRZ ;  /* 0x0000000000287805 */ /* 0x000fe4000001ff00 */
[----:B------:R-:W-:Y:S02]  /*63c0*/  MOV R31, 0x101f ;  /* 0x0000101f001f7802 */ /* 0x000fe40000000f00 */
[----:B------:R-:W-:Y:S02]  /*63d0*/  CS2R R44, SRZ ;  /* 0x00000000002c7805 */ /* 0x000fe4000001ff00 */
[----:B------:R-:W-:Y:S01]  /*63e0*/  MOV R30, 0xffff ;  /* 0x0000ffff001e7802 */ /* 0x000fe20000000f00 */
[----:B------:R-:W-:Y:S01]  /*63f0*/  HFMA2.MMA R49, -RZ, RZ, 0, 0 ;  /* 0x00000000ff317435 */ /* 0x000fe200000001ff */
[----:B------:R-:W-:-:S02]  /*6400*/  MOV R29, R33 ;  /* 0x00000021001d7202 */ /* 0x000fc40000000f00 */
[----:B------:R-:W-:-:S08]  /*6410*/  @!P0 IADD3 R36, R34, 0x14, RZ ;  /* 0x0000001422248810 */ /* 0x000fd00007ffe0ff */
[----:B------:R-:W-:Y:S05]  /*6420*/  WARPSYNC.COLLECTIVE R30, `(.L_x_2099) ;  /* 0x000000001e087348 */ /* 0x000fea0003c00000 */
[----:B------:R0:W1:Y:S02]  /*6430*/  SHFL.BFLY P2, R33, R35, R32, R31 ;  /* 0x0c00002023217389 */ /* 0x000064000004001f */
[----:B01----:R-:W-:Y:S01]  /*6440*/  ENDCOLLECTIVE ;  /* 0x000000000000791b */ /* 0x003fe20003800000 */
.L_x_2099:
[----:B------:R-:W-:Y:S01]  /*6450*/  @!P0 LEA R37, R48, UR6, 0x7 ;  /* 0x0000000630258c11 */ /* 0x000fe2000f8e38ff */
[----:B------:R-:W-:Y:S01]  /*6460*/  FADD.FTZ R29, R29, R26 ;  /* 0x0000001a1d1d7221 */ /* 0x000fe20000010000 */
[----:B------:R-:W-:Y:S02]  /*6470*/  @!P0 LOP3.LUT R36, R36, R11, RZ, 0x3c, !PT ;  /* 0x0000000b24248212 */ /* 0x000fe400078e3cff */
[----:B------:R-:W-:-:S03]  /*6480*/  @!P0 IADD3 R50, R34, 0x3c, RZ ;  /* 0x0000003c22328810 */ /* 0x000fc60007ffe0ff */
[----:B------:R-:W-:Y:S01]  /*6490*/  @!P0 IMAD R36, R36, 0x4, R37 ;  /* 0x0000000424248824 */ /* 0x000fe200078e0225 */
[----:B------:R-:W-:-:S04]  /*64a0*/  @!P0 LOP3.LUT R50, R50, R11, RZ, 0x3c, !PT ;  /* 0x0000000b32328212 */ /* 0x000fc800078e3cff */
[----:B------:R0:W1:Y:S01]  /*64b0*/  @!P0 LDS R39, [R36+0x500] ;  /* 0x0005000024278984 */ /* 0x0000620000000800 */
[----:B------:R-:W-:Y:S01]  /*64c0*/  HFMA2.MMA R32, -RZ, RZ, 0, 2.384185791015625e-07 ;  /* 0x00000004ff207435 */ /* 0x000fe200000001ff */
[----:B------:R-:W-:Y:S02]  /*64d0*/  MOV R35, R29 ;  /* 0x0000001d00237202 */ /* 0x000fe40000000f00 */
[----:B------:R0:W2:Y:S01]  /*64e0*/  @!P0 LDS R38, [R36] ;  /* 0x0000000024268984 */ /* 0x0000a20000000800 */
[----:B------:R-:W-:-:S07]  /*64f0*/  FADD.FTZ R28, R33, R27 ;  /* 0x0000001b211c7221 */ /* 0x000fce0000010000 */
[----:B012---:R-:W-:Y:S05]  /*6500*/  WARPSYNC.COLLECTIVE R30, `(.L_x_2100) ;  /* 0x000000001e087348 */ /* 0x007fea0003c00000 */
[----:B------:R3:W4:Y:S02]  /*6510*/  SHFL.BFLY P2, R33, R35, R32, R31 ;  /* 0x0c00002023217389 */ /* 0x000724000004001f */
[----:B01234-:R-:W-:Y:S01]  /*6520*/  ENDCOLLECTIVE ;  /* 0x000000000000791b */ /* 0x01ffe20003800000 */
.L_x_2100:
[----:B------:R-:W-:Y:S02]  /*6530*/  MOV R35, R28 ;  /* 0x0000001c00237202 */ /* 0x000fe40000000f00 */
[----:B------:R-:W-:-:S07]  /*6540*/  MOV R26, R33 ;  /* 0x00000021001a7202 */ /* 0x000fce0000000f00 */
[----:B------:R-:W-:Y:S05]  /*6550*/  WARPSYNC.COLLECTIVE R30, `(.L_x_2101) ;  /* 0x000000001e087348 */ /* 0x000fea0003c00000 */
[----:B------:R0:W1:Y:S02]  /*6560*/  SHFL.BFLY P2, R33, R35, R32, R31 ;  /* 0x0c00002023217389 */ /* 0x000064000004001f */
[----:B01----:R-:W-:Y:S01]  /*6570*/  ENDCOLLECTIVE ;  /* 0x000000000000791b */ /* 0x003fe20003800000 */
.L_x_2101:
[----:B------:R-:W-:Y:S01]  /*6580*/  @!P0 MOV R41, R39 ;  /* 0x0000002700298202 */ /* 0x000fe20000000f00 */
[----:B------:R-:W-:Y:S01]  /*6590*/  FADD.FTZ R26, R29, R26 ;  /* 0x0000001a1d1a7221 */ /* 0x000fe20000010000 */
[----:B------:R-:W-:Y:S01]  /*65a0*/  @!P0 MOV R40, R38 ;  /* 0x0000002600288202 */ /* 0x000fe20000000f00 */
[----:B------:R-:W-:-:S03]  /*65b0*/  HFMA2.MMA R32, -RZ, RZ, 0, 1.1920928955078125e-07 ;  /* 0x00000002ff207435 */ /* 0x000fc600000001ff */
[----:B------:R-:W-:Y:S01]  /*65c0*/  MOV R35, R26 ;  /* 0x0000001a00237202 */ /* 0x000fe20000000f00 */
[----:B------:R-:W-:Y:S01]  /*65d0*/  FADD.FTZ R27, R28, R33 ;  /* 0x000000211c1b7221 */ /* 0x000fe20000010000 */
[----:B------:R-:W-:-:S07]  /*65e0*/  @!P0 IADD3 R28, R34, 0x28, RZ ;  /* 0x00000028221c8810 */ /* 0x000fce0007ffe0ff */
[----:B------:R-:W-:Y:S05]  /*65f0*/  WARPSYNC.COLLECTIVE R30, `(.L_x_2102) ;  /* 0x000000001e087348 */ /* 0x000fea0003c00000 */
[----:B------:R0:W1:Y:S02]  /*6600*/  SHFL.BFLY P2, R33, R35, R32, R31 ;  /* 0x0c00002023217389 */ /* 0x000064000004001f */
[----:B01----:R-:W-:Y:S01]  /*6610*/  ENDCOLLECTIVE ;  /* 0x000000000000791b */ /* 0x003fe20003800000 */
.L_x_2102:
[----:B------:R-:W-:Y:S02]  /*6620*/  @!P0 LOP3.LUT R28, R28, R11, RZ, 0x3c, !PT ;  /* 0x0000000b1c1c8212 */ /* 0x000fe400078e3cff */
[----:B------:R-:W-:Y:S02]  /*6630*/  MOV R35, R27 ;  /* 0x0000001b00237202 */ /* 0x000fe40000000f00 */
[----:B------:R-:W-:-:S07]  /*6640*/  MOV R29, R33 ;  /* 0x00000021001d7202 */ /* 0x000fce0000000f00 */
[----:B------:R-:W-:Y:S05]  /*6650*/  WARPSYNC.COLLECTIVE R30, `(.L_x_2103) ;  /* 0x000000001e087348 */ /* 0x000fea0003c00000 */
[----:B------:R0:W1:Y:S02]  /*6660*/  SHFL.BFLY P2, R33, R35, R32, R31 ;  /* 0x0c00002023217389 */ /* 0x000064000004001f */
[----:B01----:R-:W-:Y:S01]  /*6670*/  ENDCOLLECTIVE ;  /* 0x000000000000791b */ /* 0x003fe20003800000 */
.L_x_2103:
[----:B------:R-:W-:Y:S01]  /*6680*/  FADD.FTZ R36, R26, R29 ;  /* 0x0000001d1a247221 */ /* 0x000fe20000010000 */
[----:B------:R-:W-:-:S04]  /*6690*/  @!P0 LEA R29, R48, UR6, 0x7 ;  /* 0x00000006301d8c11 */ /* 0x000fc8000f8e38ff */
[----:B------:R-:W-:-:S05]  /*66a0*/  @!P0 LEA R28, R28, R29, 0x2 ;  /* 0x0000001d1c1c8211 */ /* 0x000fca00078e10ff */
[----:B------:R0:W1:Y:S01]  /*66b0*/  @!P0 LDS R29, [R28] ;  /* 0x000000001c1d8984 */ /* 0x0000620000000800 */
[----:B------:R-:W-:Y:S01]  /*66c0*/  HFMA2.MMA R32, -RZ, RZ, 0, 5.9604644775390625e-08 ;  /* 0x00000001ff207435 */ /* 0x000fe200000001ff */
[----:B------:R-:W-:Y:S02]  /*66d0*/  MOV R35, R36 ;  /* 0x0000002400237202 */ /* 0x000fe40000000f00 */
[----:B------:R0:W2:Y:S01]  /*66e0*/  @!P0 LDS R46, [R28+0x500] ;  /* 0x000500001c2e8984 */ /* 0x0000a20000000800 */
[----:B------:R-:W-:-:S07]  /*66f0*/  FADD.FTZ R37, R27, R33 ;  /* 0x000000211b257221 */ /* 0x000fce0000010000 */
[----:B012---:R-:W-:Y:S05]  /*6700*/  WARPSYNC.COLLECTIVE R30, `(.L_x_2104) ;  /* 0x000000001e087348 */ /* 0x007fea0003c00000 */
[----:B------:R3:W4:Y:S02]  /*6710*/  SHFL.BFLY P2, R33, R35, R32, R31 ;  /* 0x0c00002023217389 */ /* 0x000724000004001f */
[----:B01234-:R-:W-:Y:S01]  /*6720*/  ENDCOLLECTIVE ;  /* 0x000000000000791b */ /* 0x01ffe20003800000 */
.L_x_2104:
[----:B------:R-:W0:Y:S01]  /*6730*/  LDC.64 R26, c[0x0][0x218] ;  /* 0x00008600ff1a7b82 */ /* 0x000e220000000a00 */
[----:B------:R-:W-:Y:S02]  /*6740*/  MOV R35, R37 ;  /* 0x0000002500237202 */ /* 0x000fe40000000f00 */
[----:B------:R-:W-:-:S07]  /*6750*/  MOV R39, R33 ;  /* 0x0000002100277202 */ /* 0x000fce0000000f00 */
[----:B0-----:R-:W-:Y:S05]  /*6760*/  WARPSYNC.COLLECTIVE R30, `(.L_x_2105) ;  /* 0x000000001e087348 */ /* 0x001fea0003c00000 */
[----:B------:R1:W2:Y:S02]  /*6770*/  SHFL.BFLY P2, R33, R35, R32, R31 ;  /* 0x0c00002023217389 */ /* 0x0002a4000004001f */
[----:B012---:R-:W-:Y:S01]  /*6780*/  ENDCOLLECTIVE ;  /* 0x000000000000791b */ /* 0x007fe20003800000 */
.L_x_2105:
[----:B------:R-:W-:Y:S01]  /*6790*/  @!P0 MOV R44, R29 ;  /* 0x0000001d002c8202 */ /* 0x000fe20000000f00 */
[----:B------:R-:W-:Y:S01]  /*67a0*/  FADD.FTZ R36, R36, R39 ;  /* 0x0000002724247221 */ /* 0x000fe20000010000 */
[----:B------:R-:W-:Y:S02]  /*67b0*/  IADD3 R39, R34, R15, RZ ;  /* 0x0000000f22277210 */ /* 0x000fe40007ffe0ff */
[----:B------:R-:W-:-:S03]  /*67c0*/  @!P0 MOV R45, R46 ;  /* 0x0000002e002d8202 */ /* 0x000fc60000000f00 */
[----:B------:R-:W-:Y:S01]  /*67d0*/  IMAD.WIDE R26, R39, 0x2, R26 ;  /* 0x00000002271a7825 */ /* 0x000fe200078e021a */
[----:B------:R-:W-:Y:S01]  /*67e0*/  HFMA2.MMA R32, -RZ, RZ, 0, 4.76837158203125e-07 ;  /* 0x00000008ff207435 */ /* 0x000fe200000001ff */
[----:B------:R-:W-:Y:S02]  /*67f0*/  MOV R35, R40 ;  /* 0x0000002800237202 */ /* 0x000fe40000000f00 */
[----:B------:R-:W-:-:S08]  /*6800*/  MOV R38, R33 ;  /* 0x0000002100267202 */ /* 0x000fd00000000f00 */
[----:B------:R-:W-:Y:S05]  /*6810*/  WARPSYNC.COLLECTIVE R30, `(.L_x_2106) ;  /* 0x000000001e087348 */ /* 0x000fea0003c00000 */
[----:B------:R0:W1:Y:S02]  /*6820*/  SHFL.BFLY P2, R33, R35, R32, R31 ;  /* 0x0c00002023217389 */ /* 0x000064000004001f */
[----:B01----:R-:W-:Y:S01]  /*6830*/  ENDCOLLECTIVE ;  /* 0x000000000000791b */ /* 0x003fe20003800000 */
.L_x_2106:
[----:B------:R-:W-:Y:S01]  /*6840*/  FADD.FTZ R37, R37, R38 ;  /* 0x0000002625257221 */ /* 0x000fe20000010000 */
[----:B------:R-:W-:Y:S01]  /*6850*/  MOV R35, R41 ;  /* 0x0000002900237202 */ /* 0x000fe20000000f00 */
[----:B------:R-:W-:-:S07]  /*6860*/  IMAD.MOV.U32 R43, RZ, RZ, R33 ;  /* 0x000000ffff2b7224 */ /* 0x000fce00078e0021 */
[----:B------:R-:W-:Y:S05]  /*6870*/  WARPSYNC.COLLECTIVE R30, `(.L_x_2107) ;  /* 0x000000001e087348 */ /* 0x000fea0003c00000 */
[----:B------:R0:W1:Y:S02]  /*6880*/  SHFL.BFLY P2, R33, R35, R32, R31 ;  /* 0x0c00002023217389 */ /* 0x000064000004001f */
[----:B01----:R-:W-:Y:S01]  /*6890*/  ENDCOLLECTIVE ;  /* 0x000000000000791b */ /* 0x003fe20003800000 */
.L_x_2107:
[----:B------:R-:W-:Y:S01]  /*68a0*/  FADD.FTZ R43, R43, R40 ;  /* 0x000000282b2b7221 */ /* 0x000fe20000010000 */
[----:B------:R-:W-:-:S04]  /*68b0*/  HFMA2.MMA R32, -RZ, RZ, 0, 2.384185791015625e-07 ;  /* 0x00000004ff207435 */ /* 0x000fc800000001ff */
[----:B------:R-:W-:Y:S02]  /*68c0*/  MOV R35, R43 ;  /* 0x0000002b00237202 */ /* 0x000fe40000000f00 */
[----:B------:R-:W-:-:S07]  /*68d0*/  MOV R42, R33 ;  /* 0x00000021002a7202 */ /* 0x000fce0000000f00 */
[----:B------:R-:W-:Y:S05]  /*68e0*/  WARPSYNC.COLLECTIVE R30, `(.L_x_2108) ;  /* 0x000000001e087348 */ /* 0x000fea0003c00000 */
[----:B------:R0:W1:Y:S02]  /*68f0*/  SHFL.BFLY P2, R33, R35, R32, R31 ;  /* 0x0c00002023217389 */ /* 0x000064000004001f */
[----:B01----:R-:W-:Y:S01]  /*6900*/  ENDCOLLECTIVE ;  /* 0x000000000000791b */ /* 0x003fe20003800000 */
.L_x_2108:
[----:B------:R-:W-:-:S05]  /*6910*/  FADD.FTZ R42, R42, R41 ;  /* 0x000000292a2a7221 */ /* 0x000fca0000010000 */
[----:B------:R-:W-:Y:S02]  /*6920*/  MOV R35, R42 ;  /* 0x0000002a00237202 */ /* 0x000fe40000000f00 */
[----:B------:R-:W-:-:S07]  /*6930*/  MOV R40, R33 ;  /* 0x0000002100287202 */ /* 0x000fce0000000f00 */
[----:B------:R-:W-:Y:S05]  /*6940*/  WARPSYNC.COLLECTIVE R30, `(.L_x_2109) ;  /* 0x000000001e087348 */ /* 0x000fea0003c00000 */
[----:B------:R0:W1:Y:S02]  /*6950*/  SHFL.BFLY P2, R33, R35, R32, R31 ;  /* 0x0c00002023217389 */ /* 0x000064000004001f */
[----:B01----:R-:W-:Y:S01]  /*6960*/  ENDCOLLECTIVE ;  /* 0x000000000000791b */ /* 0x003fe20003800000 */
.L_x_2109:
[----:B------:R-:W-:Y:S01]  /*6970*/  FADD.FTZ R40, R43, R40 ;  /* 0x000000282b287221 */ /* 0x000fe20000010000 */
[----:B------:R-:W-:-:S04]  /*6980*/  HFMA2.MMA R32, -RZ, RZ, 0, 1.1920928955078125e-07 ;  /* 0x00000002ff207435 */ /* 0x000fc800000001ff */
[----:B------:R-:W-:Y:S02]  /*6990*/  MOV R35, R40 ;  /* 0x0000002800237202 */ /* 0x000fe40000000f00 */
[----:B------:R-:W-:-:S07]  /*69a0*/  MOV R41, R33 ;  /* 0x0000002100297202 */ /* 0x000fce0000000f00 */
[----:B------:R-:W-:Y:S05]  /*69b0*/  WARPSYNC.COLLECTIVE R30, `(.L_x_2110) ;  /* 0x000000001e087348 */ /* 0x000fea0003c00000 */
[----:B------:R0:W1:Y:S02]  /*69c0*/  SHFL.BFLY P2, R33, R35, R32, R31 ;  /* 0x0c00002023217389 */ /* 0x000064000004001f */
[----:B01----:R-:W-:Y:S01]  /*69d0*/  ENDCOLLECTIVE ;  /* 0x000000000000791b */ /* 0x003fe20003800000 */
.L_x_2110:
[----:B------:R-:W-:-:S05]  /*69e0*/  FADD.FTZ R41, R42, R41 ;  /* 0x000000292a297221 */ /* 0x000fca0000010000 */
[----:B------:R-:W-:Y:S02]  /*69f0*/  MOV R35, R41 ;  /* 0x0000002900237202 */ /* 0x000fe40000000f00 */
[----:B------:R-:W-:-:S07]  /*6a00*/  MOV R43, R33 ;  /* 0x00000021002b7202 */ /* 0x000fce0000000f00 */
[----:B------:R-:W-:Y:S05]  /*6a10*/  WARPSYNC.COLLECTIVE R30, `(.L_x_2111) ;  /* 0x000000001e087348 */ /* 0x000fea0003c00000 */
[----:B------:R0:W1:Y:S02]  /*6a20*/  SHFL.BFLY P2, R33, R35, R32, R31 ;  /* 0x0c00002023217389 */ /* 0x000064000004001f */
[----:B01----:R-:W-:Y:S01]  /*6a30*/  ENDCOLLECTIVE ;  /* 0x000000000000791b */ /* 0x003fe20003800000 */
.L_x_2111:
[----:B------:R-:W-:Y:S01]  /*6a40*/  FADD.FTZ R43, R40, R43 ;  /* 0x0000002b282b7221 */ /* 0x000fe20000010000 */
[----:B------:R-:W-:-:S04]  /*6a50*/  HFMA2.MMA R32, -RZ, RZ, 0, 5.9604644775390625e-08 ;  /* 0x00000001ff207435 */ /* 0x000fc800000001ff */
[----:B------:R-:W-:Y:S01]  /*6a60*/  MOV R35, R43 ;  /* 0x0000002b00237202 */ /* 0x000fe20000000f00 */
[----:B------:R-:W-:-:S07]  /*6a70*/  IMAD.MOV.U32 R28, RZ, RZ, R33 ;  /* 0x000000ffff1c7224 */ /* 0x000fce00078e0021 */
[----:B------:R-:W-:Y:S05]  /*6a80*/  WARPSYNC.COLLECTIVE R30, `(.L_x_2112) ;  /* 0x000000001e087348 */ /* 0x000fea0003c00000 */
[----:B------:R0:W1:Y:S02]  /*6a90*/  SHFL.BFLY P2, R33, R35, R32, R31 ;  /* 0x0c00002023217389 */ /* 0x000064000004001f */
[----:B01----:R-:W-:Y:S01]  /*6aa0*/  ENDCOLLECTIVE ;  /* 0x000000000000791b */ /* 0x003fe20003800000 */
.L_x_2112:
[----:B------:R-:W-:Y:S02]  /*6ab0*/  FADD.FTZ R40, R41, R28 ;  /* 0x0000001c29287221 */ /* 0x000fe40000010000 */
[----:B------:R-:W0:Y:S03]  /*6ac0*/  LDC.64 R28, c[0x0][0x220] ;  /* 0x00008800ff1c7b82 */ /* 0x000e260000000a00 */
[----:B------:R-:W-:Y:S02]  /*6ad0*/  MOV R35, R40 ;  /* 0x0000002800237202 */ /* 0x000fe40000000f00 */
[----:B------:R-:W-:-:S07]  /*6ae0*/  MOV R42, R33 ;  /* 0x00000021002a7202 */ /* 0x000fce0000000f00 */
[----:B0-----:R-:W-:Y:S05]  /*6af0*/  WARPSYNC.COLLECTIVE R30, `(.L_x_2113) ;  /* 0x000000001e087348 */ /* 0x001fea0003c00000 */
[----:B------:R1:W2:Y:S02]  /*6b00*/  SHFL.BFLY P2, R33, R35, R32, R31 ;  /* 0x0c00002023217389 */ /* 0x0002a4000004001f */
[----:B012---:R-:W-:Y:S01]  /*6b10*/  ENDCOLLECTIVE ;  /* 0x000000000000791b */ /* 0x007fe20003800000 */
.L_x_2113:
[----:B------:R-:W-:-:S04]  /*6b20*/  IMAD.WIDE R28, R39, 0x2, R28 ;  /* 0x00000002271c7825 */ /* 0x000fc800078e021c */
[----:B------:R-:W-:Y:S01]  /*6b30*/  FADD.FTZ R42, R43, R42 ;  /* 0x0000002a2b2a7221 */ /* 0x000fe20000010000 */
[----:B------:R-:W-:Y:S01]  /*6b40*/  HFMA2.MMA R32, -RZ, RZ, 0, 4.76837158203125e-07 ;  /* 0x00000008ff207435 */ /* 0x000fe200000001ff */
[----:B------:R-:W-:Y:S02]  /*6b50*/  MOV R35, R44 ;  /* 0x0000002c00237202 */ /* 0x000fe40000000f00 */
[----:B------:R-:W-:-:S08]  /*6b60*/  MOV R41, R33 ;  /* 0x0000002100297202 */ /* 0x000fd00000000f00 */
[----:B------:R-:W-:Y:S05]  /*6b70*/  WARPSYNC.COLLECTIVE R30, `(.L_x_2114) ;  /* 0x000000001e087348 */ /* 0x000fea0003c00000 */
[----:B------:R0:W1:Y:S02]  /*6b80*/  SHFL.BFLY P2, R33, R35, R32, R31 ;  /* 0x0c00002023217389 */ /* 0x000064000004001f */
[----:B01----:R-:W-:Y:S01]  /*6b90*/  ENDCOLLECTIVE ;  /* 0x000000000000791b */ /* 0x003fe20003800000 */
.L_x_2114:
[----:B------:R-:W-:Y:S01]  /*6ba0*/  FADD.FTZ R40, R40, R41 ;  /* 0x0000002928287221 */ /* 0x000fe20000010000 */
[----:B------:R-:W-:Y:S02]  /*6bb0*/  MOV R35, R45 ;  /* 0x0000002d00237202 */ /* 0x000fe40000000f00 */
[----:B------:R-:W-:-:S07]  /*6bc0*/  MOV R47, R33 ;  /* 0x00000021002f7202 */ /* 0x000fce0000000f00 */
[----:B------:R-:W-:Y:S05]  /*6bd0*/  WARPSYNC.COLLECTIVE R30, `(.L_x_2115) ;  /* 0x000000001e087348 */ /* 0x000fea0003c00000 */
[----:B------:R0:W1:Y:S02]  /*6be0*/  SHFL.BFLY P2, R33, R35, R32, R31 ;  /* 0x0c00002023217389 */ /* 0x000064000004001f */
[----:B01----:R-:W-:Y:S01]  /*6bf0*/  ENDCOLLECTIVE ;  /* 0x000000000000791b */ /* 0x003fe20003800000 */
.L_x_2115:
[----:B------:R-:W-:-:S05]  /*6c00*/  FADD.FTZ R47, R47, R44 ;  /* 0x0000002c2f2f7221 */ /* 0x000fca0000010000 */
[----:B------:R-:W-:Y:S01]  /*6c10*/  MOV R35, R47 ;  /* 0x0000002f00237202 */ /* 0x000fe20000000f00 */
[----:B------:R-:W-:Y:S01]  /*6c20*/  IMAD.MOV.U32 R32, RZ, RZ, 0x4 ;  /* 0x00000004ff207424 */ /* 0x000fe200078e00ff */
[----:B------:R-:W-:-:S07]  /*6c30*/  MOV R46, R33 ;  /* 0x00000021002e7202 */ /* 0x000fce0000000f00 */
[----:B------:R-:W-:Y:S05]  /*6c40*/  WARPSYNC.COLLECTIVE R30, `(.L_x_2116) ;  /* 0x000000001e087348 */ /* 0x000fea0003c00000 */
[----:B------:R0:W1:Y:S02]  /*6c50*/  SHFL.BFLY P2, R33, R35, R32, R31 ;  /* 0x0c00002023217389 */ /* 0x000064000004001f */
[----:B01----:R-:W-:Y:S01]  /*6c60*/  ENDCOLLECTIVE ;  /* 0x000000000000791b */ /* 0x003fe20003800000 */
.L_x_2116:
[----:B------:R-:W-:-:S05]  /*6c70*/  FADD.FTZ R46, R46, R45 ;  /* 0x0000002d2e2e7221 */ /* 0x000fca0000010000 */
[----:B------:R-:W-:Y:S02]  /*6c80*/  MOV R35, R46 ;  /* 0x0000002e00237202 */ /* 0x000fe40000000f00 */
[----:B------:R-:W-:-:S07]  /*6c90*/  MOV R44, R33 ;  /* 0x00000021002c7202 */ /* 0x000fce0000000f00 */
[----:B------:R-:W-:Y:S05]  /*6ca0*/  WARPSYNC.COLLECTIVE R30, `(.L_x_2117) ;  /* 0x000000001e087348 */ /* 0x000fea0003c00000 */
[----:B------:R0:W1:Y:S02]  /*6cb0*/  SHFL.BFLY P2, R33, R35, R32, R31 ;  /* 0x0c00002023217389 */ /* 0x000064000004001f */
[----:B01----:R-:W-:Y:S01]  /*6cc0*/  ENDCOLLECTIVE ;  /* 0x000000000000791b */ /* 0x003fe20003800000 */
.L_x_2117:
        /* <DEDUP_REMOVED lines=10> */
.L_x_2118:
        /* <DEDUP_REMOVED lines=8> */
.L_x_2119:
        /* <DEDUP_REMOVED lines=9> */
.L_x_2120:
[----:B------:R-:W-:Y:S01]  /*6e80*/  ISETP.NE.AND P0, PT, R48, RZ, PT ;  /* 0x000000ff3000720c */ /* 0x000fe20003f05270 */
[----:B------:R-:W-:-:S05]  /*6e90*/  FADD.FTZ R45, R45, R46 ;  /* 0x0000002e2d2d7221 */ /* 0x000fca0000010000 */
[----:B------:R-:W-:-:S07]  /*6ea0*/  MOV R35, R45 ;  /* 0x0000002d00237202 */ /* 0x000fce0000000f00 */
[----:B------:R-:W-:Y:S02]  /*6eb0*/  @!P0 F2FP.F16.F32.PACK_AB R34, RZ, R37 ;  /* 0x00000025ff22823e */ /* 0x000fe400000000ff */
[----:B------:R-:W-:-:S07]  /*6ec0*/  MOV R44, R33 ;  /* 0x00000021002c7202 */ /* 0x000fce0000000f00 */
[----:B------:R-:W-:Y:S05]  /*6ed0*/  WARPSYNC.COLLECTIVE R30, `(.L_x_2121) ;  /* 0x000000001e087348 */ /* 0x000fea0003c00000 */
[----:B------:R0:W1:Y:S02]  /*6ee0*/  SHFL.BFLY P2, R33, R35, R32, R31 ;  /* 0x0c00002023217389 */ /* 0x000064000004001f */
[----:B01----:R-:W-:Y:S01]  /*6ef0*/  ENDCOLLECTIVE ;  /* 0x000000000000791b */ /* 0x003fe20003800000 */
.L_x_2121:
[----:B------:R-:W-:Y:S01]  /*6f00*/  HFMA2.MMA R32, -RZ, RZ, 0, 4.76837158203125e-07 ;  /* 0x00000008ff207435 */ /* 0x000fe200000001ff */
[----:B------:R-:W-:Y:S02]  /*6f10*/  MOV R35, R49 ;  /* 0x0000003100237202 */ /* 0x000fe40000000f00 */
[----:B------:R-:W-:-:S08]  /*6f20*/  MOV R46, R33 ;  /* 0x00000021002e7202 */ /* 0x000fd00000000f00 */
[----:B------:R-:W-:Y:S05]  /*6f30*/  WARPSYNC.COLLECTIVE R30, `(.L_x_2122) ;  /* 0x000000001e087348 */ /* 0x000fea0003c00000 */
[----:B------:R0:W1:Y:S02]  /*6f40*/  SHFL.BFLY P2, R33, R35, R32, R31 ;  /* 0x0c00002023217389 */ /* 0x000064000004001f */
[----:B01----:R-:W-:Y:S01]  /*6f50*/  ENDCOLLECTIVE ;  /* 0x000000000000791b */ /* 0x003fe20003800000 */
.L_x_2122:
[----:B------:R-:W-:Y:S02]  /*6f60*/  MOV R35, R50 ;  /* 0x0000003200237202 */ /* 0x000fe40000000f00 */
[----:B------:R-:W-:-:S07]  /*6f70*/  MOV R56, R33 ;  /* 0x0000002100387202 */ /* 0x000fce0000000f00 */
[----:B------:R-:W-:Y:S05]  /*6f80*/  WARPSYNC.COLLECTIVE R30, `(.L_x_2123) ;  /* 0x000000001e087348 */ /* 0x000fea0003c00000 */
[----:B------:R0:W1:Y:S02]  /*6f90*/  SHFL.BFLY P2, R33, R35, R32, R31 ;  /* 0x0c00002023217389 */ /* 0x000064000004001f */
[----:B01----:R-:W-:Y:S01]  /*6fa0*/  ENDCOLLECTIVE ;  /* 0x000000000000791b */ /* 0x003fe20003800000 */
.L_x_2123:
[----:B------:R-:W-:Y:S01]  /*6fb0*/  FADD.FTZ R56, R56, R49 ;  /* 0x0000003138387221 */ /* 0x000fe20000010000 */
[----:B------:R-:W-:-:S04]  /*6fc0*/  HFMA2.MMA R32, -RZ, RZ, 0, 2.384185791015625e-07 ;  /* 0x00000004ff207435 */ /* 0x000fc800000001ff */
[----:B------:R-:W-:Y:S02]  /*6fd0*/  MOV R35, R56 ;  /* 0x0000003800237202 */ /* 0x000fe40000000f00 */
[----:B------:R-:W-:-:S07]  /*6fe0*/  MOV R51, R33 ;  /* 0x0000002100337202 */ /* 0x000fce0000000f00 */
[----:B------:R-:W-:Y:S05]  /*6ff0*/  WARPSYNC.COLLECTIVE R30, `(.L_x_2124) ;  /* 0x000000001e087348 */ /* 0x000fea0003c00000 */
[----:B------:R0:W1:Y:S02]  /*7000*/  SHFL.BFLY P2, R33, R35, R32, R31 ;  /* 0x0c00002023217389 */ /* 0x000064000004001f */
[----:B01----:R-:W-:Y:S01]  /*7010*/  ENDCOLLECTIVE ;  /* 0x000000000000791b */ /* 0x003fe20003800000 */
.L_x_2124:
[----:B------:R-:W-:-:S04]  /*7020*/  FADD.FTZ R51, R51, R50 ;  /* 0x0000003233337221 */ /* 0x000fc80000010000 */
[----:B------:R-:W-:Y:S01]  /*7030*/  IMAD.MOV.U32 R35, RZ, RZ, R51 ;  /* 0x000000ffff237224 */ /* 0x000fe200078e0033 */
[----:B------:R-:W-:-:S07]  /*7040*/  MOV R49, R33 ;  /* 0x0000002100317202 */ /* 0x000fce0000000f00 */
[----:B------:R-:W-:Y:S05]  /*7050*/  WARPSYNC.COLLECTIVE R30, `(.L_x_2125) ;  /* 0x000000001e087348 */ /* 0x000fea0003c00000 */
[----:B------:R0:W1:Y:S02]  /*7060*/  SHFL.BFLY P2, R33, R35, R32, R31 ;  /* 0x0c00002023217389 */ /* 0x000064000004001f */
[----:B01----:R-:W-:Y:S01]  /*7070*/  ENDCOLLECTIVE ;  /* 0x000000000000791b */ /* 0x003fe20003800000 */
.L_x_2125:
[----:B------:R-:W-:Y:S01]  /*7080*/  FADD.FTZ R49, R56, R49 ;  /* 0x0000003138317221 */ /* 0x000fe20000010000 */
[----:B------:R-:W-:-:S04]  /*7090*/  HFMA2.MMA R32, -RZ, RZ, 0, 1.1920928955078125e-07 ;  /* 0x00000002ff207435 */ /* 0x000fc800000001ff */
[----:B------:R-:W-:Y:S02]  /*70a0*/  MOV R35, R49 ;  /* 0x0000003100237202 */ /* 0x000fe40000000f00 */
[----:B------:R-:W-:-:S07]  /*70b0*/  MOV R50, R33 ;  /* 0x0000002100327202 */ /* 0x000fce0000000f00 */
[----:B------:R-:W-:Y:S05]  /*70c0*/  WARPSYNC.COLLECTIVE R30, `(.L_x_2126) ;  /* 0x000000001e087348 */ /* 0x000fea0003c00000 */
[----:B------:R0:W1:Y:S02]  /*70d0*/  SHFL.BFLY P2, R33, R35, R32, R31 ;  /* 0x0c00002023217389 */ /* 0x000064000004001f */
[----:B01----:R-:W-:Y:S01]  /*70e0*/  ENDCOLLECTIVE ;  /* 0x000000000000791b */ /* 0x003fe20003800000 */
.L_x_2126:
[----:B------:R-:W-:-:S05]  /*70f0*/  FADD.FTZ R50, R51, R50 ;  /* 0x0000003233327221 */ /* 0x000fca0000010000 */
[----:B------:R-:W-:Y:S02]  /*7100*/  MOV R35, R50 ;  /* 0x0000003200237202 */ /* 0x000fe40000000f00 */
[----:B------:R-:W-:-:S07]  /*7110*/  MOV R56, R33 ;  /* 0x0000002100387202 */ /* 0x000fce0000000f00 */
[----:B------:R-:W-:Y:S05]  /*7120*/  WARPSYNC.COLLECTIVE R30, `(.L_x_2127) ;  /* 0x000000001e087348 */ /* 0x000fea0003c00000 */
[----:B------:R0:W1:Y:S02]  /*7130*/  SHFL.BFLY P2, R33, R35, R32, R31 ;  /* 0x0c00002023217389 */ /* 0x000064000004001f */
[----:B01----:R-:W-:Y:S01]  /*7140*/  ENDCOLLECTIVE ;  /* 0x000000000000791b */ /* 0x003fe20003800000 */
.L_x_2127:
[----:B------:R-:W-:Y:S01]  /*7150*/  FADD.FTZ R49, R49, R56 ;  /* 0x0000003831317221 */ /* 0x000fe20000010000 */
[----:B------:R-:W-:Y:S01]  /*7160*/  FADD.FTZ R32, R47, R44 ;  /* 0x0000002c2f207221 */ /* 0x000fe20000010000 */
[----:B------:R-:W-:Y:S02]  /*7170*/  @!P0 F2FP.F16.F32.PACK_AB R30, RZ, R42 ;  /* 0x0000002aff1e823e */ /* 0x000fe400000000ff */
[----:B------:R-:W-:Y:S02]  /*7180*/  @!P0 F2FP.F16.F32.PACK_AB R31, RZ, R40 ;  /* 0x00000028ff1f823e */ /* 0x000fe400000000ff */
[----:B------:R-:W-:Y:S02]  /*7190*/  @!P0 F2FP.F16.F32.PACK_AB R32, RZ, R32 ;  /* 0x00000020ff20823e */ /* 0x000fe400000000ff */
[----:B------:R-:W-:Y:S02]  /*71a0*/  PRMT R37, R30, 0x7610, R37 ;  /* 0x000076101e257816 */ /* 0x000fe40000000025 */
[----:B------:R-:W-:Y:S01]  /*71b0*/  PRMT R39, R32, 0x7610, R39 ;  /* 0x0000761020277816 */ /* 0x000fe20000000027 */
[----:B------:R-:W-:Y:S01]  /*71c0*/  HFMA2.MMA R32, -RZ, RZ, 0, 5.9604644775390625e-08 ;  /* 0x00000001ff207435 */ /* 0x000fe200000001ff */
[----:B------:R-:W-:-:S02]  /*71d0*/  MOV R51, R33 ;  /* 0x0000002100337202 */ /* 0x000fc40000000f00 */
[----:B------:R-:W-:Y:S02]  /*71e0*/  @!P0 F2FP.F16.F32.PACK_AB R33, RZ, R36 ;  /* 0x00000024ff21823e */ /* 0x000fe400000000ff */
[----:B------:R-:W-:Y:S01]  /*71f0*/  PRMT R38, R31, 0x7610, R38 ;  /* 0x000076101f267816 */ /* 0x000fe20000000026 */
[----:B------:R-:W-:Y:S01]  /*7200*/  FADD.FTZ R50, R50, R51 ;  /* 0x0000003332327221 */ /* 0x000fe20000010000 */
[----:B------:R-:W-:Y:S01]  /*7210*/  MOV R35, R49 ;  /* 0x0000003100237202 */ /* 0x000fe20000000f00 */
[----:B------:R0:W-:Y:S01]  /*7220*/  @!P0 STG.E.U16 desc[UR8][R26.64], R33 ;  /* 0x000000211a008986 */ /* 0x0001e2000c101508 */
[----:B------:R-:W-:Y:S02]  /*7230*/  MOV R31, 0x101f ;  /* 0x0000101f001f7802 */ /* 0x000fe40000000f00 */
[----:B------:R-:W-:Y:S02]  /*7240*/  MOV R30, 0xffff ;  /* 0x0000ffff001e7802 */ /* 0x000fe40000000f00 */
[----:B------:R-:W-:Y:S01]  /*7250*/  PRMT R36, R34, 0x7610, R36 ;  /* 0x0000761022247816 */ /* 0x000fe20000000024 */
[----:B------:R-:W-:-:S07]  /*7260*/  FADD.FTZ R34, R45, R46 ;  /* 0x0000002e2d227221 */ /* 0x000fce0000010000 */
[----:B0-----:R-:W-:Y:S05]  /*7270*/  WARPSYNC.COLLECTIVE R30, `(.L_x_2128) ;  /* 0x000000001e087348 */ /* 0x001fea0003c00000 */
[----:B0-----:R0:W1:Y:S02]  /*7280*/  SHFL.BFLY P2, R33, R35, R32, R31 ;  /* 0x0c00002023217389 */ /* 0x001064000004001f */
[----:B01----:R-:W-:Y:S01]  /*7290*/  ENDCOLLECTIVE ;  /* 0x000000000000791b */ /* 0x003fe20003800000 */
.L_x_2128:
[----:B------:R-:W-:Y:S01]  /*72a0*/  @!P0 F2FP.F16.F32.PACK_AB R34, RZ, R34 ;  /* 0x00000022ff22823e */ /* 0x000fe200000000ff */
[----:B------:R0:W-:Y:S04]  /*72b0*/  @!P0 STG.E.U16 desc[UR8][R28.64], R36 ;  /* 0x000000241c008986 */ /* 0x0001e8000c101508 */
[----:B------:R1:W-:Y:S04]  /*72c0*/  @!P0 STG.E.U16 desc[UR8][R26.64+0x28], R37 ;  /* 0x000028251a008986 */ /* 0x0003e8000c101508 */
[----:B------:R1:W-:Y:S01]  /*72d0*/  @!P0 STG.E.U16 desc[UR8][R28.64+0x28], R38 ;  /* 0x000028261c008986 */ /* 0x0003e2000c101508 */
[----:B------:R-:W-:-:S03]  /*72e0*/  MOV R35, R50 ;  /* 0x0000003200237202 */ /* 0x000fc60000000f00 */
[----:B------:R1:W-:Y:S04]  /*72f0*/  @!P0 STG.E.U16 desc[UR8][R26.64+0x50], R39 ;  /* 0x000050271a008986 */ /* 0x0003e8000c101508 */
[----:B------:R1:W-:Y:S01]  /*7300*/  @!P0 STG.E.U16 desc[UR8][R28.64+0x50], R34 ;  /* 0x000050221c008986 */ /* 0x0003e2000c101508 */
[----:B0-----:R-:W-:-:S07]  /*7310*/  MOV R36, R33 ;  /* 0x0000002100247202 */ /* 0x001fce0000000f00 */
[----:B-1----:R-:W-:Y:S05]  /*7320*/  WARPSYNC.COLLECTIVE R30, `(.L_x_2129) ;  /* 0x000000001e087348 */ /* 0x002fea0003c00000 */
[----:B------:R0:W2:Y:S02]  /*7330*/  SHFL.BFLY P2, R33, R35, R32, R31 ;  /* 0x0c00002023217389 */ /* 0x0000a4000004001f */
[----:B012---:R-:W-:Y:S01]  /*7340*/  ENDCOLLECTIVE ;  /* 0x000000000000791b */ /* 0x007fe20003800000 */
.L_x_2129:
[----:B------:R-:W-:Y:S01]  /*7350*/  FADD.FTZ R36, R49, R36 ;  /* 0x0000002431247221 */ /* 0x000fe20000010000 */
[----:B------:R-:W-:Y:S06]  /*7360*/  BRA `(.L_x_2130) ;  /* 0xffffffe400147947 */ /* 0x000fec000383ffff */
.L_x_2131:
        /* <DEDUP_REMOVED lines=9> */
.L_x_3503:


//--------------------- .text._ZN13group_norm_v218gn_bwd_cuda_kernelI6__halfLi320ELi1ELi32ELi20ELi1024ELb0ELb1ELi64ELi320ELi320ELi4ELb1ELi8ELb0ELb0ELNS_15WgradSyncMethodE3ENS_16CompileConditionILi900EEEEEvPT_S6_S6_PKS5_S8_S8_S8_PKfflPfPj --------------------------
	.section	.text._ZN13group_norm_v218gn_bwd_cuda_kernelI6__halfLi320ELi1ELi32ELi20ELi1024ELb0ELb1ELi64ELi320ELi320ELi4ELb1ELi8ELb0ELb0ELNS_15WgradSyncMethodE3ENS_16CompileConditionILi900EEEEEvPT_S6_S6_PKS5_S8_S8_S8_PKfflPfPj,"ax",@progbits
	.align	128
        .global         _ZN13group_norm_v218gn_bwd_cuda_kernelI6__halfLi320ELi1ELi32ELi20ELi1024ELb0ELb1ELi64ELi320ELi320ELi4ELb1ELi8ELb0ELb0ELNS_15WgradSyncMethodE3ENS_16CompileConditionILi900EEEEEvPT_S6_S6_PKS5_S8_S8_S8_PKfflPfPj
        .type           _ZN13group_norm_v218gn_bwd_cuda_kernelI6__halfLi320ELi1ELi32ELi20ELi1024ELb0ELb1ELi64ELi320ELi320ELi4ELb1ELi8ELb0ELb0ELNS_15WgradSyncMethodE3ENS_16CompileConditionILi900EEEEEvPT_S6_S6_PKS5_S8_S8_S8_PKfflPfPj,@function
        .size           _ZN13group_norm_v218gn_bwd_cuda_kernelI6__halfLi320ELi1ELi32ELi20ELi1024ELb0ELb1ELi64ELi320ELi320ELi4ELb1ELi8ELb0ELb0ELNS_15WgradSyncMethodE3ENS_16CompileConditionILi900EEEEEvPT_S6_S6_PKS5_S8_S8_S8_PKfflPfPj,(.L_x_3504 - _ZN13group_norm_v218gn_bwd_cuda_kernelI6__halfLi320ELi1ELi32ELi20ELi1024ELb0ELb1ELi64ELi320ELi320ELi4ELb1ELi8ELb0ELb0ELNS_15WgradSyncMethodE3ENS_16CompileConditionILi900EEEEEvPT_S6_S6_PKS5_S8_S8_S8_PKfflPfPj)
        .other          _ZN13group_norm_v218gn_bwd_cuda_kernelI6__halfLi320ELi1ELi32ELi20ELi1024ELb0ELb1ELi64ELi320ELi320ELi4ELb1ELi8ELb0ELb0ELNS_15WgradSyncMethodE3ENS_16CompileConditionILi900EEEEEvPT_S6_S6_PKS5_S8_S8_S8_PKfflPfPj,@"STO_CUDA_ENTRY STV_DEFAULT"
_ZN13group_norm_v218gn_bwd_cuda_kernelI6__halfLi320ELi1ELi32ELi20ELi1024ELb0ELb1ELi64ELi320ELi320ELi4ELb1ELi8ELb0ELb0ELNS_15WgradSyncMethodE3ENS_16CompileConditionILi900EEEEEvPT_S6_S6_PKS5_S8_S8_S8_PKfflPfPj:
.text._ZN13group_norm_v218gn_bwd_cuda_kernelI6__halfLi320ELi1ELi32ELi20ELi1024ELb0ELb1ELi64ELi320ELi320ELi4ELb1ELi8ELb0ELb0ELNS_15WgradSyncMethodE3ENS_16CompileConditionILi900EEEEEvPT_S6_S6_PKS5_S8_S8_S8_PKfflPfPj:
        /* <DEDUP_REMOVED lines=31> */
.L_x_2134:
[----:B------:R-:W2:Y:S04]  /*01f0*/  LD.E.STRONG.GPU R0, desc[UR18][R2.64] ;  /* 0x0000001202007980 */ /* 0x000ea8000c10f900 */
[----:B--2---:R-:W-:Y:S01]  /*0200*/  CCTL.IVALL ;  /* 0x00000000ff00798f */ /* 0x004fe20002000000 */
[----:B------:R-:W-:Y:S05]  /*0210*/  YIELD ;  /* 0x0000000000007946 */ /* 0x000fea0003800000 */
[----:B-----5:R-:W-:-:S04]  /*0220*/  LOP3.LUT R0, R0, R5, RZ, 0x3c, !PT ;  /* 0x0000000500007212 */ /* 0x020fc800078e3cff */
[----:B------:R-:W-:-:S13]  /*0230*/  ISETP.GT.AND P0, PT, R0, -0x1, PT ;  /* 0xffffffff0000780c */ /* 0x000fda0003f04270 */
[----:B------:R-:W-:Y:S05]  /*0240*/  @P0 BRA `(.L_x_2134) ;  /* 0xfffffffc00e80947 */ /* 0x000fea000383ffff */
.L_x_2133:
[----:B------:R-:W-:Y:S05]  /*0250*/  WARPSYNC.ALL ;  /* 0x0000000000007948 */ /* 0x000fea0003800000 */
[----:B------:R-:W-:Y:S06]  /*0260*/  BAR.SYNC.DEFER_BLOCKING 0x0 ;  /* 0x0000000000007b1d */ /* 0x000fec0000010000 */
[----:B------:R-:W-:Y:S05]  /*0270*/  BRA `(.L_x_2135) ;  /* 0x0000005c00947947 */ /* 0x000fea0003800000 */
.L_x_2132:
        /* <DEDUP_REMOVED lines=8> */
[----:B------:R-:W-:Y:S01]  /*0300*/  ULDC.64 UR8, c[0x0][0x268] ;  /* 0x00009a0000087ab9 */ /* 0x000fe20000000a00 */
[----:B------:R-:W-:Y:S01]  /*0310*/  USHF.L.U32 UR17, UR15, 0x4, URZ ;  /* 0x000000040f117899 */ /* 0x000fe2000800063f */
[----:B------:R-:W-:Y:S01]  /*0320*/  CS2R R64, SRZ ;  /* 0x0000000000407805 */ /* 0x000fe2000001ff00 */
        /* <DEDUP_REMOVED lines=25> */
[-C--:B------:R-:W-:Y:S02]  /*04c0*/  LEA.HI R0, R0, R10.reuse, RZ, 0x4 ;  /* 0x0000000a00007211 */ /* 0x080fe400078f20ff */
[----:B------:R-:W-:Y:S02]  /*04d0*/  LOP3.LUT R2, R2, 0xfffffffc, RZ, 0xc0, !PT ;  /* 0xfffffffc02027812 */ /* 0x000fe400078ec0ff */
[----:B------:R-:W-:Y:S02]  /*04e0*/  SHF.R.S32.HI R6, RZ, 0x1f, R5 ;  /* 0x0000001fff067819 */ /* 0x000fe40000011405 */
[----:B------:R-:W-:Y:S02]  /*04f0*/  SHF.R.S32.HI R8, RZ, 0x1f, R7 ;  /* 0x0000001fff087819 */ /* 0x000fe40000011407 */
[----:B0-----:R-:W-:Y:S02]  /*0500*/  SHF.R.S32.HI R4, RZ, 0x1f, R3 ;  /* 0x0000001fff047819 */ /* 0x001fe40000011403 */
[----:B------:R-:W-:-:S02]  /*0510*/  IADD3 R2, -R2, R10, RZ ;  /* 0x0000000a02027210 */ /* 0x000fc40007ffe1ff */
[----:B------:R-:W-:Y:S02]  /*0520*/  LEA.HI R4, R4, R3, RZ, 0x2 ;  /* 0x0000000304047211 */ /* 0x000fe400078f10ff */
[----:B------:R-:W-:Y:S02]  /*0530*/  SHF.R.U32.HI R3, RZ, 0x4, R0 ;  /* 0x00000004ff037819 */ /* 0x000fe40000011600 */
        /* <DEDUP_REMOVED lines=18> */
[C---:B------:R-:W-:Y:S02]  /*0660*/  LOP3.LUT R6, R0.reuse, 0x18, RZ, 0xc0, !PT ;  /* 0x0000001800067812 */ /* 0x040fe400078ec0ff */
[----:B------:R-:W-:Y:S02]  /*0670*/  LOP3.LUT R3, R0, 0x18, RZ, 0xc, !PT ;  /* 0x0000001800037812 */ /* 0x000fe400078e0cff */
[C---:B------:R-:W-:Y:S02]  /*0680*/  LOP3.LUT R0, R6.reuse, 0x8, RZ, 0x3c, !PT ;  /* 0x0000000806007812 */ /* 0x040fe400078e3cff */
[----:B------:R-:W-:Y:S02]  /*0690*/  LOP3.LUT R2, R6, 0x10, RZ, 0x3c, !PT ;  /* 0x0000001006027812 */ /* 0x000fe400078e3cff */
[C---:B------:R-:W-:Y:S02]  /*06a0*/  IADD3 R6, R5.reuse, R3, RZ ;  /* 0x0000000305067210 */ /* 0x040fe40007ffe0ff */
[----:B------:R-:W-:-:S02]  /*06b0*/  IADD3 R3, R5, R0, RZ ;  /* 0x0000000005037210 */ /* 0x000fc40007ffe0ff */
[----:B------:R-:W-:Y:S01]  /*06c0*/  IADD3 R0, R5, R2, RZ ;  /* 0x0000000205007210 */ /* 0x000fe20007ffe0ff */
[----:B------:R0:W-:Y:S04]  /*06d0*/  STL [R1+0x4c], R6 ;  /* 0x00004c0601007387 */ /* 0x0001e80000100800 */
[----:B------:R0:W-:Y:S04]  /*06e0*/  STL [R1+0x38], R4 ;  /* 0x0000380401007387 */ /* 0x0001e80000100800 */
[----:B------:R0:W-:Y:S04]  /*06f0*/  STL [R1+0x54], R3 ;  /* 0x0000540301007387 */ /* 0x0001e80000100800 */
[----:B------:R0:W-:Y:S02]  /*0700*/  STL [R1+0x50], R0 ;  /* 0x0000500001007387 */ /* 0x0001e40000100800 */
.L_x_2145:
[----:B-1----:R-:W1:Y:S01]  /*0710*/  S2R R161, SR_TID.X ;  /* 0x0000000000a17919 */ /* 0x002e620000002100 */
[----:B------:R-:W-:Y:S02]  /*0720*/  ULOP3.LUT UR15, UR10, 0x1, URZ, 0xc0, !UPT ;  /* 0x000000010a0f7892 */ /* 0x000fe4000f8ec03f */
        /* <DEDUP_REMOVED lines=8> */
[----:B0-----:R-:W-:Y:S01]  /*07b0*/  MOV R0, UR24 ;  /* 0x0000001800007c02 */ /* 0x001fe20008000f00 */
[----:B-1----:R-:W-:-:S05]  /*07c0*/  IMAD.WIDE.U32 R2, R161, -0x33333333, RZ ;  /* 0xcccccccda1027825 */ /* 0x002fca00078e00ff */
        /* <DEDUP_REMOVED lines=14> */
[----:B-1----:R-:W-:-:S04]  /*08b0*/  LEA R4, P0, R7, R4, 0x5 ;  /* 0x0000000407047211 */ /* 0x002fc800078028ff */
[----:B------:R-:W-:Y:S02]  /*08c0*/  LEA.HI.X R7, R7, RZ, R0, 0x5, P0 ;  /* 0x000000ff07077211 */ /* 0x000fe400000f2c00 */
[C---:B------:R-:W-:Y:S02]  /*08d0*/  LEA R70, P0, R4.reuse, UR26, 0x3 ;  /* 0x0000001a04467c11 */ /* 0x040fe4000f8018ff */
[----:B------:R-:W-:Y:S02]  /*08e0*/  IADD3 R0, P1, R27, R14, RZ ;  /* 0x0000000e1b007210 */ /* 0x000fe40007f3e0ff */
[----:B------:R-:W-:Y:S01]  /*08f0*/  LEA.HI.X R71, R4, UR27, R7, 0x3, P0 ;  /* 0x0000001b04477c11 */ /* 0x000fe200080f1c07 */
[----:B------:R-:W-:Y:S01]  /*0900*/  ULDC.64 UR26, c[0x0][0x228] ;  /* 0x00008a00001a7ab9 */ /* 0x000fe20000000a00 */
[----:B------:R-:W-:Y:S02]  /*0910*/  IADD3.X R5, RZ, R15, RZ, P1, !PT ;  /* 0x0000000fff057210 */ /* 0x000fe40000ffe4ff */
[----:B------:R-:W-:-:S02]  /*0920*/  SHF.L.U32 R8, R0, 0x1, RZ ;  /* 0x0000000100087819 */ /* 0x000fc400000006ff */
[----:B------:R-:W2:Y:S01]  /*0930*/  LDG.E.64.CONSTANT R70, desc[UR18][R70.64] ;  /* 0x0000001246467981 */ /* 0x000ea2000c1e9b00 */
[----:B------:R-:W-:Y:S02]  /*0940*/  SHF.L.U64.HI R6, R0, 0x1, R5 ;  /* 0x0000000100067819 */ /* 0x000fe40000010205 */
[C---:B------:R-:W-:Y:S02]  /*0950*/  IADD3 R28, P0, R8.reuse, UR24, RZ ;  /* 0x00000018081c7c10 */ /* 0x040fe4000ff1e0ff */
[----:B------:R-:W-:Y:S02]  /*0960*/  IADD3 R50, P1, R8, UR26, RZ ;  /* 0x0000001a08327c10 */ /* 0x000fe4000ff3e0ff */
[----:B------:R-:W-:Y:S01]  /*0970*/  IADD3.X R29, R6, UR25, RZ, P0, !PT ;  /* 0x00000019061d7c10 */ /* 0x000fe200087fe4ff */
[----:B0-----:R-:W-:Y:S01]  /*0980*/  IMAD.WIDE R52, R52, 0x2, R2 ;  /* 0x0000000234347825 */ /* 0x001fe200078e0202 */
[----:B------:R-:W-:-:S04]  /*0990*/  IADD3.X R51, R6, UR27, RZ, P1, !PT ;  /* 0x0000001b06337c10 */ /* 0x000fc80008ffe4ff */
[----:B------:R-:W3:Y:S04]  /*09a0*/  LDG.E.64.CONSTANT R28, desc[UR18][R28.64] ;  /* 0x000000121c1c7981 */ /* 0x000ee8000c1e9b00 */
        /* <DEDUP_REMOVED lines=10> */
[----:B------:R-:W5:Y:S01]  /*0a50*/  LDG.E.64.CONSTANT R24, desc[UR18][R24.64] ;  /* 0x0000001218187981 */ /* 0x000f62000c1e9b00 */
[----:B------:R-:W-:Y:S02]  /*0a60*/  IADD3.X R45, R2, UR27, RZ, P1, !PT ;  /* 0x0000001b022d7c10 */ /* 0x000fe40008ffe4ff */
[----:B------:R-:W-:Y:S01]  /*0a70*/  IADD3 R3, R27, 0x1400, RZ ;  /* 0x000014001b037810 */ /* 0x000fe20007ffe0ff */
[----:B------:R-:W-:Y:S03]  /*0a80*/  STL [R1+0x30], R6 ;  /* 0x0000300601007387 */ /* 0x000fe60000100800 */
[----:B------:R-:W-:Y:S01]  /*0a90*/  IADD3 R3, P0, R3, R14, RZ ;  /* 0x0000000e03037210 */ /* 0x000fe20007f1e0ff */
[----:B------:R-:W5:Y:S04]  /*0aa0*/  LDG.E.64.CONSTANT R44, desc[UR18][R44.64] ;  /* 0x000000122c2c7981 */ /* 0x000f68000c1e9b00 */
[----:B------:R-:W-:Y:S01]  /*0ab0*/  STL [R1+0x2c], R8 ;  /* 0x00002c0801007387 */ /* 0x000fe20000100800 */
[----:B------:R-:W-:-:S03]  /*0ac0*/  IADD3.X R0, RZ, R15, RZ, P0, !PT ;  /* 0x0000000fff007210 */ /* 0x000fc600007fe4ff */
[----:B------:R0:W-:Y:S04]  /*0ad0*/  STL [R1+0x24], R4 ;  /* 0x0000240401007387 */ /* 0x0001e80000100800 */
[----:B------:R1:W-:Y:S01]  /*0ae0*/  STL [R1+0x28], R2 ;  /* 0x0000280201007387 */ /* 0x0003e20000100800 */
[C---:B0-----:R-:W-:Y:S02]  /*0af0*/  SHF.L.U32 R4, R3.reuse, 0x1, RZ ;  /* 0x0000000103047819 */ /* 0x041fe400000006ff */
[----:B-1----:R-:W-:Y:S02]  /*0b00*/  SHF.L.U64.HI R2, R3, 0x1, R0 ;  /* 0x0000000103027819 */ /* 0x002fe40000010200 */
[----:B------:R-:W-:-:S04]  /*0b10*/  IADD3 R20, P0, R4, UR24, RZ ;  /* 0x0000001804147c10 */ /* 0x000fc8000ff1e0ff */
[----:B------:R-:W-:Y:S02]  /*0b20*/  IADD3.X R21, R2, UR25, RZ, P0, !PT ;  /* 0x0000001902157c10 */ /* 0x000fe400087fe4ff */
[----:B------:R-:W-:-:S04]  /*0b30*/  IADD3 R38, P1, R4, UR26, RZ ;  /* 0x0000001a04267c10 */ /* 0x000fc8000ff3e0ff */
[----:B------:R-:W5:Y:S01]  /*0b40*/  LDG.E.64.CONSTANT R20, desc[UR18][R20.64] ;  /* 0x0000001214147981 */ /* 0x000f62000c1e9b00 */
[----:B------:R-:W-:Y:S02]  /*0b50*/  IADD3.X R39, R2, UR27, RZ, P1, !PT ;  /* 0x0000001b02277c10 */ /* 0x000fe40008ffe4ff */
[----:B------:R-:W-:-:S04]  /*0b60*/  IADD3 R3, R27, 0x1e00, RZ ;  /* 0x00001e001b037810 */ /* 0x000fc80007ffe0ff */
[----:B------:R-:W5:Y:S01]  /*0b70*/  LDG.E.64.CONSTANT R38, desc[UR18][R38.64] ;  /* 0x0000001226267981 */ /* 0x000f62000c1e9b00 */
[----:B------:R-:W-:-:S03]  /*0b80*/  IADD3 R3, P0, R3, R14, RZ ;  /* 0x0000000e03037210 */ /* 0x000fc60007f1e0ff */
[----:B------:R0:W-:Y:S01]  /*0b90*/  STL [R1+0x1c], R4 ;  /* 0x00001c0401007387 */ /* 0x0001e20000100800 */
[----:B------:R-:W-:-:S03]  /*0ba0*/  IADD3.X R0, RZ, R15, RZ, P0, !PT ;  /* 0x0000000fff007210 */ /* 0x000fc600007fe4ff */
[----:B------:R1:W-:Y:S01]  /*0bb0*/  STL [R1+0x20], R2 ;  /* 0x0000200201007387 */ /* 0x0003e20000100800 */
[C---:B0-----:R-:W-:Y:S02]  /*0bc0*/  SHF.L.U32 R4, R3.reuse, 0x1, RZ ;  /* 0x0000000103047819 */ /* 0x041fe400000006ff */
[----:B-1----:R-:W-:Y:S02]  /*0bd0*/  SHF.L.U64.HI R2, R3, 0x1, R0 ;  /* 0x0000000103027819 */ /* 0x002fe40000010200 */
[C---:B------:R-:W-:Y:S02]  /*0be0*/  IADD3 R16, P0, R4.reuse, UR24, RZ ;  /* 0x0000001804107c10 */ /* 0x040fe4000ff1e0ff */
[----:B------:R-:W-:Y:S02]  /*0bf0*/  IADD3 R32, P1, R4, UR26, RZ ;  /* 0x0000001a04207c10 */ /* 0x000fe4000ff3e0ff */
[C---:B------:R-:W-:Y:S02]  /*0c00*/  IADD3.X R17, R2.reuse, UR25, RZ, P0, !PT ;  /* 0x0000001902117c10 */ /* 0x040fe400087fe4ff */
[----:B------:R-:W-:-:S04]  /*0c10*/  IADD3.X R33, R2, UR27, RZ, P1, !PT ;  /* 0x0000001b02217c10 */ /* 0x000fc80008ffe4ff */
[----:B------:R-:W5:Y:S04]  /*0c20*/  LDG.E.64.CONSTANT R16, desc[UR18][R16.64] ;  /* 0x0000001210107981 */ /* 0x000f68000c1e9b00 */
[----:B------:R-:W5:Y:S01]  /*0c30*/  LDG.E.64.CONSTANT R32, desc[UR18][R32.64] ;  /* 0x0000001220207981 */ /* 0x000f62000c1e9b00 */
        /* <DEDUP_REMOVED lines=11> */
[----:B------:R-:W5:Y:S01]  /*0cf0*/  LDG.E.64.CONSTANT R10, desc[UR18][R10.64] ;  /* 0x000000120a0a7981 */ /* 0x000f62000c1e9b00 */
[----:B------:R-:W-:-:S03]  /*0d00*/  IADD3 R3, R27, 0x3200, RZ ;  /* 0x000032001b037810 */ /* 0x000fc60007ffe0ff */
        /* <DEDUP_REMOVED lines=15> */
[----:B------:R-:W-:Y:S02]  /*0e00*/  IADD3.X R0, RZ, R15, RZ, P0, !PT ;  /* 0x0000000fff007210 */ /* 0x000fe400007fe4ff */
[----:B------:R-:W-:Y:S01]  /*0e10*/  SHF.L.U32 R165, R3, 0x1, RZ ;  /* 0x0000000103a57819 */ /* 0x000fe200000006ff */
[----:B------:R-:W-:Y:S03]  /*0e20*/  STL [R1+0x4], R4 ;  /* 0x0000040401007387 */ /* 0x000fe60000100800 */
[C---:B------:R-:W-:Y:S01]  /*0e30*/  IADD3 R6, P0, R165.reuse, UR24, RZ ;  /* 0x00000018a5067c10 */ /* 0x040fe2000ff1e0ff */
[----:B------:R0:W-:Y:S01]  /*0e40*/  STL [R1+0x8], R2 ;  /* 0x0000080201007387 */ /* 0x0001e20000100800 */
[----:B------:R-:W-:Y:S02]  /*0e50*/  IADD3 R12, P1, R165, UR26, RZ ;  /* 0x0000001aa50c7c10 */ /* 0x000fe4000ff3e0ff */
[----:B0-----:R-:W-:-:S04]  /*0e60*/  SHF.L.U64.HI R2, R3, 0x1, R0 ;  /* 0x0000000103027819 */ /* 0x001fc80000010200 */
[C---:B------:R-:W-:Y:S02]  /*0e70*/  IADD3.X R7, R2.reuse, UR25, RZ, P0, !PT ;  /* 0x0000001902077c10 */ /* 0x040fe400087fe4ff */
        /* <DEDUP_REMOVED lines=8> */
[----:B------:R-:W-:Y:S01]  /*0f00*/  IADD3 R4, P0, R163, UR24, RZ ;  /* 0x00000018a3047c10 */ /* 0x000fe2000ff1e0ff */
[----:B------:R0:W-:Y:S03]  /*0f10*/  STL [R1], R2 ;  /* 0x0000000201007387 */ /* 0x0001e60000100800 */
[----:B------:R-:W-:-:S02]  /*0f20*/  IADD3.X R5, R164, UR25, RZ, P0, !PT ;  /* 0x00000019a4057c10 */ /* 0x000fc400087fe4ff */
[----:B------:R-:W-:-:S04]  /*0f30*/  IADD3 R31, R27, 0x5000, RZ ;  /* 0x000050001b1f7810 */ /* 0x000fc80007ffe0ff */
[----:B------:R-:W5:Y:S01]  /*0f40*/  LDG.E.64.CONSTANT R4, desc[UR18][R4.64] ;  /* 0x0000001204047981 */ /* 0x000f62000c1e9b00 */
[----:B0-----:R-:W-:-:S04]  /*0f50*/  IADD3 R2, P1, R163, UR26, RZ ;  /* 0x0000001aa3027c10 */ /* 0x001fc8000ff3e0ff */
[----:B------:R-:W-:Y:S02]  /*0f60*/  IADD3.X R3, R164, UR27, RZ, P1, !PT ;  /* 0x0000001ba4037c10 */ /* 0x000fe40008ffe4ff */
[----:B------:R-:W-:-:S04]  /*0f70*/  IADD3 R31, P0, R31, R14, RZ ;  /* 0x0000000e1f1f7210 */ /* 0x000fc80007f1e0ff */
        /* <DEDUP_REMOVED lines=11> */
[----:B------:R-:W5:Y:S01]  /*1030*/  LDG.E.64.CONSTANT R74, desc[UR18][R74.64] ;  /* 0x000000124a4a7981 */ /* 0x000f62000c1e9b00 */
[----:B--2---:R-:W-:-:S06]  /*1040*/  FADD.FTZ R60, R71, UR15 ;  /* 0x0000000f473c7e21 */ /* 0x004fcc0008010000 */
[----:B------:R-:W0:Y:S01]  /*1050*/  MUFU.RSQ R60, R60 ;  /* 0x0000003c003c7308 */ /* 0x000e220000001400 */
[----:B------:R-:W-:Y:S01]  /*1060*/  IADD3.X R56, RZ, R15, RZ, P0, !PT ;  /* 0x0000000fff387210 */ /* 0x000fe200007fe4ff */
[--C-:B---3--:R-:W-:Y:S02]  /*1070*/  HADD2.F32 R31, -RZ, R28.reuse.H0_H0 ;  /* 0x2000001cff1f7230 */ /* 0x108fe40000004100 */
[----:B------:R-:W-:Y:S02]  /*1080*/  HADD2.F32 R35, -RZ, R28.H1_H1 ;  /* 0x3000001cff237230 */ /* 0x000fe40000004100 */
[----:B----4-:R-:W-:Y:S02]  /*1090*/  HADD2.F32 R59, -RZ, R52.H0_H0 ;  /* 0x20000034ff3b7230 */ /* 0x010fe40000004100 */
[----:B------:R-:W-:Y:S01]  /*10a0*/  FADD.FTZ R31, -R70, R31 ;  /* 0x0000001f461f7221 */ /* 0x000fe20000010100 */
[C---:B------:R-:W-:Y:S01]  /*10b0*/  SHF.L.U64.HI R56, R55.reuse, 0x1, R56 ;  /* 0x0000000137387819 */ /* 0x040fe20000010238 */
[----:B-----5:R-:W-:Y:S01]  /*10c0*/  HADD2.F32 R0, -RZ, R50.H0_H0 ;  /* 0x20000032ff007230 */ /* 0x020fe20000004100 */
[----:B------:R-:W-:Y:S01]  /*10d0*/  SHF.L.U32 R55, R55, 0x1, RZ ;  /* 0x0000000137377819 */ /* 0x000fe200000006ff */
[----:B------:R-:W-:-:S02]  /*10e0*/  HADD2.F32 R58, -RZ, R52.H1_H1 ;  /* 0x30000034ff3a7230 */ /* 0x000fc40000004100 */
[----:B------:R-:W-:Y:S01]  /*10f0*/  FADD.FTZ R35, -R70, R35 ;  /* 0x0000002346237221 */ /* 0x000fe20000010100 */
[----:B------:R-:W-:Y:S02]  /*1100*/  HADD2.F32 R57, -RZ, R50.H1_H1 ;  /* 0x30000032ff397230 */ /* 0x000fe40000004100 */
[----:B------:R-:W-:Y:S01]  /*1110*/  FMUL.FTZ R26, R0, R59 ;  /* 0x0000003b001a7220 */ /* 0x000fe20000410000 */
[C---:B0-----:R-:W-:Y:S01]  /*1120*/  FMUL.FTZ R159, R60.reuse, R31 ;  /* 0x0000001f3c9f7220 */ /* 0x041fe20000410000 */
[----:B------:R-:W-:Y:S01]  /*1130*/  IADD3 R76, P0, R55, UR24, RZ ;  /* 0x00000018374c7c10 */ /* 0x000fe2000ff1e0ff */
[----:B------:R-:W-:Y:S01]  /*1140*/  FMUL.FTZ R158, R60, R35 ;  /* 0x000000233c9e7220 */ /* 0x000fe20000410000 */
[----:B------:R-:W-:Y:S01]  /*1150*/  FMUL.FTZ R28, R57, R58 ;  /* 0x0000003a391c7220 */ /* 0x000fe20000410000 */
[----:B------:R-:W-:Y:S01]  /*1160*/  FFMA.FTZ R31, R159, R26, RZ ;  /* 0x0000001a9f1f7223 */ /* 0x000fe200000100ff */
[----:B------:R-:W-:Y:S02]  /*1170*/  IADD3.X R77, R56, UR25, RZ, P0, !PT ;  /* 0x00000019384d7c10 */ /* 0x000fe400087fe4ff */
[----:B------:R-:W-:Y:S01]  /*1180*/  IADD3 R78, P1, R55, UR26, RZ ;  /* 0x0000001a374e7c10 */ /* 0x000fe2000ff3e0ff */
[----:B------:R-:W-:Y:S01]  /*1190*/  FFMA.FTZ R28, R158, R28, R31 ;  /* 0x0000001c9e1c7223 */ /* 0x000fe2000001001f */
[----:B------:R-:W-:-:S02]  /*11a0*/  HADD2.F32 R31, -RZ, R29.H0_H0 ;  /* 0x2000001dff1f7230 */ /* 0x000fc40000004100 */
[----:B------:R-:W-:Y:S01]  /*11b0*/  HADD2.F32 R35, -RZ, R29.H1_H1 ;  /* 0x3000001dff237230 */ /* 0x000fe20000004100 */
[----:B------:R-:W-:Y:S01]  /*11c0*/  IADD3 R29, R27, 0x6400, RZ ;  /* 0x000064001b1d7810 */ /* 0x000fe20007ffe0ff */
[----:B------:R-:W2:Y:S01]  /*11d0*/  LDG.E.64.CONSTANT R76, desc[UR18][R76.64] ;  /* 0x000000124c4c7981 */ /* 0x000ea2000c1e9b00 */
[----:B------:R-:W-:Y:S02]  /*11e0*/  IADD3.X R79, R56, UR27, RZ, P1, !PT ;  /* 0x0000001b384f7c10 */ /* 0x000fe40008ffe4ff */
[----:B------:R-:W-:-:S04]  /*11f0*/  IADD3 R49, P0, R29, R14, RZ ;  /* 0x0000000e1d317210 */ /* 0x000fc80007f1e0ff */
[----:B------:R-:W3:Y:S01]  /*1200*/  LDG.E.64.CONSTANT R78, desc[UR18][R78.64] ;  /* 0x000000124e4e7981 */ /* 0x000ee2000c1e9b00 */
[----:B------:R-:W-:-:S04]  /*1210*/  IADD3.X R50, RZ, R15, RZ, P0, !PT ;  /* 0x0000000fff327210 */ /* 0x000fc800007fe4ff */
[C---:B------:R-:W-:Y:S02]  /*1220*/  SHF.L.U64.HI R50, R49.reuse, 0x1, R50 ;  /* 0x0000000131327819 */ /* 0x040fe40000010232 */
[----:B------:R-:W-:-:S04]  /*1230*/  SHF.L.U32 R49, R49, 0x1, RZ ;  /* 0x0000000131317819 */ /* 0x000fc800000006ff */
[C---:B------:R-:W-:Y:S02]  /*1240*/  IADD3 R80, P0, R49.reuse, UR24, RZ ;  /* 0x0000001831507c10 */ /* 0x040fe4000ff1e0ff */
[----:B------:R-:W-:Y:S02]  /*1250*/  IADD3 R82, P1, R49, UR26, RZ ;  /* 0x0000001a31527c10 */ /* 0x000fe4000ff3e0ff */
[C---:B------:R-:W-:Y:S02]  /*1260*/  IADD3.X R81, R50.reuse, UR25, RZ, P0, !PT ;  /* 0x0000001932517c10 */ /* 0x040fe400087fe4ff */
[----:B------:R-:W-:-:S04]  /*1270*/  IADD3.X R83, R50, UR27, RZ, P1, !PT ;  /* 0x0000001b32537c10 */ /* 0x000fc80008ffe4ff */
[----:B------:R-:W4:Y:S04]  /*1280*/  LDG.E.64.CONSTANT R80, desc[UR18][R80.64] ;  /* 0x0000001250507981 */ /* 0x000f28000c1e9b00 */
[----:B------:R-:W5:Y:S01]  /*1290*/  LDG.E.64.CONSTANT R82, desc[UR18][R82.64] ;  /* 0x0000001252527981 */ /* 0x000f62000c1e9b00 */
[----:B------:R-:W-:Y:S01]  /*12a0*/  FADD.FTZ R31, -R70, R31 ;  /* 0x0000001f461f7221 */ /* 0x000fe20000010100 */
[----:B------:R-:W-:-:S03]  /*12b0*/  HADD2.F32 R54, -RZ, R53.H0_H0 ;  /* 0x20000035ff367230 */ /* 0x000fc60000004100 */
[----:B------:R-:W-:Y:S01]  /*12c0*/  FMUL.FTZ R157, R60, R31 ;  /* 0x0000001f3c9d7220 */ /* 0x000fe20000410000 */
[----:B------:R-:W-:Y:S02]  /*12d0*/  HADD2.F32 R31, -RZ, R24.H0_H0 ;  /* 0x20000018ff1f7230 */ /* 0x000fe40000004100 */
[----:B------:R-:W-:Y:S02]  /*12e0*/  HADD2.F32 R52, -RZ, R51.H0_H0 ;  /* 0x20000033ff347230 */ /* 0x000fe40000004100 */
[C---:B------:R-:W-:Y:S01]  /*12f0*/  FADD.FTZ R35, -R70.reuse, R35 ;  /* 0x0000002346237221 */ /* 0x040fe20000010100 */
[----:B------:R-:W-:Y:S02]  /*1300*/  HADD2.F32 R53, -RZ, R53.H1_H1 ;  /* 0x30000035ff357230 */ /* 0x000fe40000004100 */
[----:B------:R-:W-:Y:S01]  /*1310*/  FADD.FTZ R31, -R70, R31 ;  /* 0x0000001f461f7221 */ /* 0x000fe20000010100 */
[----:B------:R-:W-:Y:S02]  /*1320*/  HADD2.F32 R51, -RZ, R51.H1_H1 ;  /* 0x30000033ff337230 */ /* 0x000fe40000004100 */
[----:B------:R-:W-:Y:S01]  /*1330*/  FMUL.FTZ R26, R52, R54 ;  /* 0x00000036341a7220 */ /* 0x000fe20000410000 */
[----:B------:R-:W-:-:S02]  /*1340*/  HADD2.F32 R48, -RZ, R44.H0_H0 ;  /* 0x2000002cff307230 */ /* 0x000fc40000004100 */
[C---:B------:R-:W-:Y:S01]  /*1350*/  FMUL.FTZ R155, R60.reuse, R31 ;  /* 0x0000001f3c9b7220 */ /* 0x040fe20000410000 */
[----:B------:R-:W-:Y:S02]  /*1360*/  HADD2.F32 R31, -RZ, R24.H1_H1 ;  /* 0x30000018ff1f7230 */ /* 0x000fe40000004100 */
[----:B------:R-:W-:Y:S01]  /*1370*/  FFMA.FTZ R29, R157, R26, R28 ;  /* 0x0000001a9d1d7223 */ /* 0x000fe2000001001c */
[----:B------:R-:W-:Y:S01]  /*1380*/  FMUL.FTZ R26, R51, R53 ;  /* 0x00000035331a7220 */ /* 0x000fe20000410000 */
[----:B------:R-:W-:Y:S01]  /*1390*/  FMUL.FTZ R156, R60, R35 ;  /* 0x000000233c9c7220 */ /* 0x000fe20000410000 */
[----:B------:R-:W-:Y:S02]  /*13a0*/  HADD2.F32 R47, -RZ, R44.H1_H1 ;  /* 0x3000002cff2f7230 */ /* 0x000fe40000004100 */
[----:B------:R-:W-:Y:S01]  /*13b0*/  FMUL.FTZ R28, R59, R48 ;  /* 0x000000303b1c7220 */ /* 0x000fe20000410000 */
[----:B------:R-:W-:Y:S01]  /*13c0*/  FADD.FTZ R31, -R70, R31 ;  /* 0x0000001f461f7221 */ /* 0x000fe20000010100 */
[----:B------:R-:W-:Y:S01]  /*13d0*/  FFMA.FTZ R26, R156, R26, R29 ;  /* 0x0000001a9c1a7223 */ /* 0x000fe2000001001d */
[----:B------:R-:W-:-:S02]  /*13e0*/  FMUL.FTZ R24, R58, R47 ;  /* 0x0000002f3a187220 */ /* 0x000fc40000410000 */
[----:B------:R-:W-:Y:S01]  /*13f0*/  FMUL.FTZ R154, R60, R31 ;  /* 0x0000001f3c9a7220 */ /* 0x000fe20000410000 */
[----:B------:R-:W-:Y:S01]  /*1400*/  FFMA.FTZ R29, R155, R28, R26 ;  /* 0x0000001c9b1d7223 */ /* 0x000fe2000001001a */
[----:B------:R-:W-:-:S03]  /*1410*/  HADD2.F32 R35, -RZ, R25.H0_H0 ;  /* 0x20000019ff237230 */ /* 0x000fc60000004100 */
[----:B------:R-:W-:Y:S01]  /*1420*/  FFMA.FTZ R24, R154, R24, R29 ;  /* 0x000000189a187223 */ /* 0x000fe2000001001d */
[----:B------:R-:W-:Y:S01]  /*1430*/  IADD3 R29, R27, 0x6e00, RZ ;  /* 0x00006e001b1d7810 */ /* 0x000fe20007ffe0ff */
[----:B------:R-:W-:Y:S02]  /*1440*/  HADD2.F32 R46, -RZ, R45.H0_H0 ;  /* 0x2000002dff2e7230 */ /* 0x000fe40000004100 */
[----:B------:R-:W-:Y:S01]  /*1450*/  FADD.FTZ R35, -R70, R35 ;  /* 0x0000002346237221 */ /* 0x000fe20000010100 */
[----:B------:R-:W-:Y:S01]  /*1460*/  IADD3 R42, P0, R29, R14, RZ ;  /* 0x0000000e1d2a7210 */ /* 0x000fe20007f1e0ff */
[----:B------:R-:W-:Y:S02]  /*1470*/  HADD2.F32 R29, -RZ, R20.H0_H0 ;  /* 0x20000014ff1d7230 */ /* 0x000fe40000004100 */
[----:B------:R-:W-:Y:S02]  /*1480*/  HADD2.F32 R31, -RZ, R25.H1_H1 ;  /* 0x30000019ff1f7230 */ /* 0x000fe40000004100 */
[----:B------:R-:W-:Y:S01]  /*1490*/  FMUL.FTZ R26, R54, R46 ;  /* 0x0000002e361a7220 */ /* 0x000fe20000410000 */
[----:B------:R-:W-:Y:S01]  /*14a0*/  FMUL.FTZ R153, R60, R35 ;  /* 0x000000233c997220 */ /* 0x000fe20000410000 */
[----:B------:R-:W-:-:S02]  /*14b0*/  HADD2.F32 R45, -RZ, R45.H1_H1 ;  /* 0x3000002dff2d7230 */ /* 0x000fc40000004100 */
[C---:B------:R-:W-:Y:S01]  /*14c0*/  FADD.FTZ R29, -R70.reuse, R29 ;  /* 0x0000001d461d7221 */ /* 0x040fe20000010100 */
[----:B------:R-:W-:Y:S01]  /*14d0*/  FADD.FTZ R31, -R70, R31 ;  /* 0x0000001f461f7221 */ /* 0x000fe20000010100 */
[----:B------:R-:W-:Y:S01]  /*14e0*/  FFMA.FTZ R25, R153, R26, R24 ;  /* 0x0000001a99197223 */ /* 0x000fe20000010018 */
[----:B------:R-:W-:Y:S02]  /*14f0*/  HADD2.F32 R43, -RZ, R38.H0_H0 ;  /* 0x20000026ff2b7230 */ /* 0x000fe40000004100 */
[C---:B------:R-:W-:Y:S01]  /*1500*/  FMUL.FTZ R151, R60.reuse, R29 ;  /* 0x0000001d3c977220 */ /* 0x040fe20000410000 */
[----:B------:R-:W-:Y:S01]  /*1510*/  FMUL.FTZ R24, R53, R45 ;  /* 0x0000002d35187220 */ /* 0x000fe20000410000 */
[----:B------:R-:W-:Y:S01]  /*1520*/  FMUL.FTZ R152, R60, R31 ;  /* 0x0000001f3c987220 */ /* 0x000fe20000410000 */
[----:B------:R-:W-:Y:S01]  /*1530*/  HADD2.F32 R29, -RZ, R20.H1_H1 ;  /* 0x30000014ff1d7230 */ /* 0x000fe20000004100 */
[----:B------:R-:W-:Y:S01]  /*1540*/  IADD3.X R35, RZ, R15, RZ, P0, !PT ;  /* 0x0000000fff237210 */ /* 0x000fe200007fe4ff */
[----:B------:R-:W-:-:S02]  /*1550*/  HADD2.F32 R41, -RZ, R38.H1_H1 ;  /* 0x30000026ff297230 */ /* 0x000fc40000004100 */
[----:B------:R-:W-:Y:S01]  /*1560*/  FFMA.FTZ R24, R152, R24, R25 ;  /* 0x0000001898187223 */ /* 0x000fe20000010019 */
[----:B------:R-:W-:Y:S01]  /*1570*/  SHF.L.U32 R44, R42, 0x1, RZ ;  /* 0x000000012a2c7819 */ /* 0x000fe200000006ff */
[----:B------:R-:W-:Y:S01]  /*1580*/  FMUL.FTZ R25, R59, R43 ;  /* 0x0000002b3b197220 */ /* 0x000fe20000410000 */
[----:B------:R-:W-:Y:S01]  /*1590*/  FADD.FTZ R29, -R70, R29 ;  /* 0x0000001d461d7221 */ /* 0x000fe20000010100 */
[----:B------:R-:W-:Y:S01]  /*15a0*/  SHF.L.U64.HI R42, R42, 0x1, R35 ;  /* 0x000000012a2a7819 */ /* 0x000fe20000010223 */
[----:B------:R-:W-:Y:S01]  /*15b0*/  FMUL.FTZ R20, R58, R41 ;  /* 0x000000293a147220 */ /* 0x000fe20000410000 */
[----:B------:R-:W-:Y:S01]  /*15c0*/  IADD3 R84, P0, R44, UR24, RZ ;  /* 0x000000182c547c10 */ /* 0x000fe2000ff1e0ff */
[----:B------:R-:W-:Y:S01]  /*15d0*/  FFMA.FTZ R25, R151, R25, R24 ;  /* 0x0000001997197223 */ /* 0x000fe20000010018 */
[----:B------:R-:W-:Y:S01]  /*15e0*/  FMUL.FTZ R150, R60, R29 ;  /* 0x0000001d3c967220 */ /* 0x000fe20000410000 */
[----:B------:R-:W-:Y:S01]  /*15f0*/  IADD3 R86, P1, R44, UR26, RZ ;  /* 0x0000001a2c567c10 */ /* 0x000fe2000ff3e0ff */
[--C-:B------:R-:W-:Y:S01]  /*1600*/  HADD2.F32 R31, -RZ, R21.reuse.H0_H0 ;  /* 0x20000015ff1f7230 */ /* 0x100fe20000004100 */
[----:B------:R-:W-:Y:S01]  /*1610*/  IADD3.X R85, R42, UR25, RZ, P0, !PT ;  /* 0x000000192a557c10 */ /* 0x000fe200087fe4ff */
[----:B------:R-:W-:Y:S01]  /*1620*/  FFMA.FTZ R20, R150, R20, R25 ;  /* 0x0000001496147223 */ /* 0x000fe20000010019 */
[----:B------:R-:W-:Y:S01]  /*1630*/  HADD2.F32 R25, -RZ, R21.H1_H1 ;  /* 0x30000015ff197230 */ /* 0x000fe20000004100 */
[----:B------:R-:W-:-:S02]  /*1640*/  IADD3 R21, R27, 0x7800, RZ ;  /* 0x000078001b157810 */ /* 0x000fc40007ffe0ff */
[----:B------:R-:W-:Y:S01]  /*1650*/  IADD3.X R87, R42, UR27, RZ, P1, !PT ;  /* 0x0000001b2a577c10 */ /* 0x000fe20008ffe4ff */
[----:B------:R-:W5:Y:S01]  /*1660*/  LDG.E.64.CONSTANT R84, desc[UR18][R84.64] ;  /* 0x0000001254547981 */ /* 0x000f62000c1e9b00 */
[----:B------:R-:W-:Y:S01]  /*1670*/  IADD3 R37, P0, R21, R14, RZ ;  /* 0x0000000e15257210 */ /* 0x000fe20007f1e0ff */
[--C-:B------:R-:W-:Y:S02]  /*1680*/  HADD2.F32 R40, -RZ, R39.reuse.H0_H0 ;  /* 0x20000027ff287230 */ /* 0x100fe40000004100 */
[C---:B------:R-:W-:Y:S01]  /*1690*/  FADD.FTZ R31, -R70.reuse, R31 ;  /* 0x0000001f461f7221 */ /* 0x040fe20000010100 */
[----:B------:R-:W-:Y:S01]  /*16a0*/  FADD.FTZ R25, -R70, R25 ;  /* 0x0000001946197221 */ /* 0x000fe20000010100 */
[----:B------:R-:W5:Y:S01]  /*16b0*/  LDG.E.64.CONSTANT R86, desc[UR18][R86.64] ;  /* 0x0000001256567981 */ /* 0x000f62000c1e9b00 */
[----:B------:R-:W-:Y:S01]  /*16c0*/  IADD3.X R38, RZ, R15, RZ, P0, !PT ;  /* 0x0000000fff267210 */ /* 0x000fe200007fe4ff */
[----:B------:R-:W-:Y:S01]  /*16d0*/  FMUL.FTZ R24, R54, R40 ;  /* 0x0000002836187220 */ /* 0x000fe20000410000 */
[----:B------:R-:W-:Y:S01]  /*16e0*/  FMUL.FTZ R149, R60, R31 ;  /* 0x0000001f3c957220 */ /* 0x000fe20000410000 */
[----:B------:R-:W-:-:S02]  /*16f0*/  HADD2.F32 R39, -RZ, R39.H1_H1 ;  /* 0x30000027ff277230 */ /* 0x000fc40000004100 */
[----:B------:R-:W-:Y:S01]  /*1700*/  FMUL.FTZ R148, R60, R25 ;  /* 0x000000193c947220 */ /* 0x000fe20000410000 */
[--C-:B------:R-:W-:Y:S01]  /*1710*/  HADD2.F32 R29, -RZ, R16.reuse.H0_H0 ;  /* 0x20000010ff1d7230 */ /* 0x100fe20000004100 */
[C---:B------:R-:W-:Y:S01]  /*1720*/  SHF.L.U64.HI R38, R37.reuse, 0x1, R38 ;  /* 0x0000000125267819 */ /* 0x040fe20000010226 */
[----:B------:R-:W-:Y:S01]  /*1730*/  HADD2.F32 R25, -RZ, R16.H1_H1 ;  /* 0x30000010ff197230 */ /* 0x000fe20000004100 */
[----:B------:R-:W-:Y:S01]  /*1740*/  SHF.L.U32 R37, R37, 0x1, RZ ;  /* 0x0000000125257819 */ /* 0x000fe200000006ff */
[----:B------:R-:W-:Y:S01]  /*1750*/  FFMA.FTZ R21, R149, R24, R20 ;  /* 0x0000001895157223 */ /* 0x000fe20000010014 */
[----:B------:R-:W-:Y:S01]  /*1760*/  FMUL.FTZ R20, R53, R39 ;  /* 0x0000002735147220 */ /* 0x000fe20000410000 */
[--C-:B------:R-:W-:Y:S02]  /*1770*/  HADD2.F32 R36, -RZ, R32.reuse.H0_H0 ;  /* 0x20000020ff247230 */ /* 0x100fe40000004100 */
[C---:B------:R-:W-:Y:S01]  /*1780*/  FADD.FTZ R29, -R70.reuse, R29 ;  /* 0x0000001d461d7221 */ /* 0x040fe20000010100 */
[----:B------:R-:W-:Y:S01]  /*1790*/  IADD3 R88, P0, R37, UR24, RZ ;  /* 0x0000001825587c10 */ /* 0x000fe2000ff1e0ff */
[----:B------:R-:W-:Y:S01]  /*17a0*/  FADD.FTZ R25, -R70, R25 ;  /* 0x0000001946197221 */ /* 0x000fe20000010100 */
[----:B------:R-:W-:Y:S01]  /*17b0*/  FFMA.FTZ R20, R148, R20, R21 ;  /* 0x0000001494147223 */ /* 0x000fe20000010015 */
[----:B------:R-:W-:-:S02]  /*17c0*/  HADD2.F32 R35, -RZ, R32.H1_H1 ;  /* 0x30000020ff237230 */ /* 0x000fc40000004100 */
[----:B------:R-:W-:Y:S01]  /*17d0*/  FMUL.FTZ R21, R59, R36 ;  /* 0x000000243b157220 */ /* 0x000fe20000410000 */
[C---:B------:R-:W-:Y:S01]  /*17e0*/  FMUL.FTZ R147, R60.reuse, R29 ;  /* 0x0000001d3c937220 */ /* 0x040fe20000410000 */
[----:B------:R-:W-:Y:S01]  /*17f0*/  IADD3 R90, P1, R37, UR26, RZ ;  /* 0x0000001a255a7c10 */ /* 0x000fe2000ff3e0ff */
[----:B------:R-:W-:Y:S01]  /*1800*/  FMUL.FTZ R146, R60, R25 ;  /* 0x000000193c927220 */ /* 0x000fe20000410000 */
[----:B------:R-:W-:Y:S01]  /*1810*/  IADD3.X R89, R38, UR25, RZ, P0, !PT ;  /* 0x0000001926597c10 */ /* 0x000fe200087fe4ff */
[----:B------:R-:W-:Y:S02]  /*1820*/  HADD2.F32 R25, -RZ, R17.H0_H0 ;  /* 0x20000011ff197230 */ /* 0x000fe40000004100 */
[----:B------:R-:W-:Y:S01]  /*1830*/  FFMA.FTZ R21, R147, R21, R20 ;  /* 0x0000001593157223 */ /* 0x000fe20000010014 */
[----:B------:R-:W-:Y:S01]  /*1840*/  FMUL.FTZ R16, R58, R35 ;  /* 0x000000233a107220 */ /* 0x000fe20000410000 */
[----:B------:R-:W-:Y:S01]  /*1850*/  IADD3.X R91, R38, UR27, RZ, P1, !PT ;  /* 0x0000001b265b7c10 */ /* 0x000fe20008ffe4ff */
[----:B------:R-:W5:Y:S02]  /*1860*/  LDG.E.64.CONSTANT R88, desc[UR18][R88.64] ;  /* 0x0000001258587981 */ /* 0x000f64000c1e9b00 */
[----:B------:R-:W-:Y:S01]  /*1870*/  FFMA.FTZ R16, R146, R16, R21 ;  /* 0x0000001092107223 */ /* 0x000fe20000010015 */
[----:B------:R-:W-:Y:S01]  /*1880*/  FADD.FTZ R145, -R70, R25 ;  /* 0x0000001946917221 */ /* 0x000fe20000010100 */
[C---:B------:R-:W-:Y:S01]  /*1890*/  IADD3 R21, R27.reuse, 0x8200, RZ ;  /* 0x000082001b157810 */ /* 0x040fe20007ffe0ff */
[----:B------:R-:W5:Y:S01]  /*18a0*/  LDG.E.64.CONSTANT R90, desc[UR18][R90.64] ;  /* 0x000000125a5a7981 */ /* 0x000f62000c1e9b00 */
[----:B------:R-:W-:-:S02]  /*18b0*/  IADD3 R25, R27, 0x8c00, RZ ;  /* 0x00008c001b197810 */ /* 0x000fc40007ffe0ff */
[----:B------:R-:W-:Y:S02]  /*18c0*/  IADD3 R27, R27, 0x9600, RZ ;  /* 0x000096001b1b7810 */ /* 0x000fe40007ffe0ff */
[-C--:B------:R-:W-:Y:S02]  /*18d0*/  IADD3 R31, P0, R21, R14.reuse, RZ ;  /* 0x0000000e151f7210 */ /* 0x080fe40007f1e0ff */
[-C--:B------:R-:W-:Y:S02]  /*18e0*/  IADD3 R27, P2, R27, R14.reuse, RZ ;  /* 0x0000000e1b1b7210 */ /* 0x080fe40007f5e0ff */
[----:B------:R-:W-:Y:S02]  /*18f0*/  IADD3 R25, P1, R25, R14, RZ ;  /* 0x0000000e19197210 */ /* 0x000fe40007f3e0ff */
[-C--:B------:R-:W-:Y:S02]  /*1900*/  IADD3.X R32, RZ, R15.reuse, RZ, P0, !PT ;  /* 0x0000000fff207210 */ /* 0x080fe400007fe4ff */
[----:B------:R-:W-:-:S02]  /*1910*/  IADD3.X R28, RZ, R15, RZ, P2, !PT ;  /* 0x0000000fff1c7210 */ /* 0x000fc400017fe4ff */
[----:B------:R-:W-:Y:S02]  /*1920*/  IADD3.X R30, RZ, R15, RZ, P1, !PT ;  /* 0x0000000fff1e7210 */ /* 0x000fe40000ffe4ff */
[----:B------:R-:W-:Y:S02]  /*1930*/  SHF.L.U32 R29, R25, 0x1, RZ ;  /* 0x00000001191d7819 */ /* 0x000fe400000006ff */
[C---:B------:R-:W-:Y:S02]  /*1940*/  SHF.L.U64.HI R32, R31.reuse, 0x1, R32 ;  /* 0x000000011f207819 */ /* 0x040fe40000010220 */
[----:B------:R-:W-:Y:S02]  /*1950*/  SHF.L.U32 R31, R31, 0x1, RZ ;  /* 0x000000011f1f7819 */ /* 0x000fe400000006ff */
[----:B------:R-:W-:Y:S02]  /*1960*/  SHF.L.U64.HI R28, R27, 0x1, R28 ;  /* 0x000000011b1c7819 */ /* 0x000fe4000001021c */
[----:B------:R-:W-:-:S02]  /*1970*/  SHF.L.U64.HI R30, R25, 0x1, R30 ;  /* 0x00000001191e7819 */ /* 0x000fc4000001021e */
[----:B------:R-:W-:Y:S02]  /*1980*/  SHF.L.U32 R27, R27, 0x1, RZ ;  /* 0x000000011b1b7819 */ /* 0x000fe400000006ff */
[----:B------:R-:W-:Y:S02]  /*1990*/  IADD3 R94, P1, R29, UR24, RZ ;  /* 0x000000181d5e7c10 */ /* 0x000fe4000ff3e0ff */
[----:B------:R-:W-:Y:S02]  /*19a0*/  IADD3 R92, P0, R31, UR24, RZ ;  /* 0x000000181f5c7c10 */ /* 0x000fe4000ff1e0ff */
[----:B------:R-:W-:Y:S02]  /*19b0*/  IADD3 R96, P2, R27, UR24, RZ ;  /* 0x000000181b607c10 */ /* 0x000fe4000ff5e0ff */
[----:B------:R-:W-:Y:S02]  /*19c0*/  IADD3.X R95, R30, UR25, RZ, P1, !PT ;  /* 0x000000191e5f7c10 */ /* 0x000fe40008ffe4ff */
[----:B------:R-:W-:-:S02]  /*19d0*/  IADD3.X R93, R32, UR25, RZ, P0, !PT ;  /* 0x00000019205d7c10 */ /* 0x000fc400087fe4ff */
[----:B------:R-:W-:Y:S02]  /*19e0*/  IADD3.X R97, R28, UR25, RZ, P2, !PT ;  /* 0x000000191c617c10 */ /* 0x000fe400097fe4ff */
[----:B------:R-:W5:Y:S04]  /*19f0*/  LDG.E.64.CONSTANT R94, desc[UR18][R94.64] ;  /* 0x000000125e5e7981 */ /* 0x000f68000c1e9b00 */
[----:B------:R-:W5:Y:S04]  /*1a00*/  LDG.E.64.CONSTANT R92, desc[UR18][R92.64] ;  /* 0x000000125c5c7981 */ /* 0x000f68000c1e9b00 */
[----:B------:R-:W5:Y:S01]  /*1a10*/  LDG.E.64.CONSTANT R96, desc[UR18][R96.64] ;  /* 0x0000001260607981 */ /* 0x000f62000c1e9b00 */
[----:B------:R-:W-:Y:S01]  /*1a20*/  IADD3 R98, P0, R31, UR26, RZ ;  /* 0x0000001a1f627c10 */ /* 0x000fe2000ff1e0ff */
[----:B------:R-:W-:-:S02]  /*1a30*/  HADD2.F32 R17, -RZ, R17.H1_H1 ;  /* 0x30000011ff117230 */ /* 0x000fc40000004100 */
[--C-:B------:R-:W-:Y:S01]  /*1a40*/  HADD2.F32 R34, -RZ, R33.reuse.H0_H0 ;  /* 0x20000021ff227230 */ /* 0x100fe20000004100 */
[----:B------:R-:W-:Y:S01]  /*1a50*/  IADD3.X R99, R32, UR27, RZ, P0, !PT ;  /* 0x0000001b20637c10 */ /* 0x000fe200087fe4ff */
[----:B------:R-:W-:Y:S02]  /*1a60*/  HADD2.F32 R33, -RZ, R33.H1_H1 ;  /* 0x30000021ff217230 */ /* 0x000fe40000004100 */
[----:B------:R-:W-:Y:S01]  /*1a70*/  FADD.FTZ R17, -R70, R17 ;  /* 0x0000001146117221 */ /* 0x000fe20000010100 */
[----:B------:R-:W-:Y:S02]  /*1a80*/  HADD2.F32 R15, -RZ, R10.H0_H0 ;  /* 0x2000000aff0f7230 */ /* 0x000fe40000004100 */
[----:B------:R-:W-:Y:S01]  /*1a90*/  FMUL.FTZ R20, R54, R34 ;  /* 0x0000002236147220 */ /* 0x000fe20000410000 */
[C---:B------:R-:W-:Y:S01]  /*1aa0*/  FMUL.FTZ R145, R60.reuse, R145 ;  /* 0x000000913c917220 */ /* 0x040fe20000410000 */
[----:B------:R-:W5:Y:S01]  /*1ab0*/  LDG.E.64.CONSTANT R98, desc[UR18][R98.64] ;  /* 0x0000001262627981 */ /* 0x000f62000c1e9b00 */
[----:B------:R-:W-:Y:S01]  /*1ac0*/  FMUL.FTZ R144, R60, R17 ;  /* 0x000000113c907220 */ /* 0x000fe20000410000 */
[----:B------:R-:W-:-:S02]  /*1ad0*/  HADD2.F32 R26, -RZ, R22.H0_H0 ;  /* 0x20000016ff1a7230 */ /* 0x000fc40000004100 */
[----:B------:R-:W-:Y:S01]  /*1ae0*/  FFMA.FTZ R21, R145, R20, R16 ;  /* 0x0000001491157223 */ /* 0x000fe20000010010 */
[----:B------:R-:W-:Y:S01]  /*1af0*/  FMUL.FTZ R14, R53, R33 ;  /* 0x00000021350e7220 */ /* 0x000fe20000410000 */
[----:B------:R-:W-:Y:S01]  /*1b00*/  FADD.FTZ R15, -R70, R15 ;  /* 0x0000000f460f7221 */ /* 0x000fe20000010100 */
[----:B------:R-:W-:Y:S02]  /*1b10*/  HADD2.F32 R17, -RZ, R10.H1_H1 ;  /* 0x3000000aff117230 */ /* 0x000fe40000004100 */
[----:B------:R-:W-:Y:S01]  /*1b20*/  FMUL.FTZ R10, R59, R26 ;  /* 0x0000001a3b0a7220 */ /* 0x000fe20000410000 */
[----:B------:R-:W-:Y:S01]  /*1b30*/  FFMA.FTZ R14, R144, R14, R21 ;  /* 0x0000000e900e7223 */ /* 0x000fe20000010015 */
[----:B------:R-:W-:Y:S01]  /*1b40*/  FMUL.FTZ R143, R60, R15 ;  /* 0x0000000f3c8f7220 */ /* 0x000fe20000410000 */
[----:B------:R-:W-:Y:S02]  /*1b50*/  HADD2.F32 R25, -RZ, R22.H1_H1 ;  /* 0x30000016ff197230 */ /* 0x000fe40000004100 */
[----:B------:R-:W-:Y:S01]  /*1b60*/  FADD.FTZ R17, -R70, R17 ;  /* 0x0000001146117221 */ /* 0x000fe20000010100 */
[----:B------:R-:W-:-:S02]  /*1b70*/  HADD2.F32 R21, -RZ, R11.H0_H0 ;  /* 0x2000000bff157230 */ /* 0x000fc40000004100 */
[----:B------:R-:W-:Y:S01]  /*1b80*/  FFMA.FTZ R15, R143, R10, R14 ;  /* 0x0000000a8f0f7223 */ /* 0x000fe2000001000e */
[----:B------:R-:W-:Y:S01]  /*1b90*/  FMUL.FTZ R10, R58, R25 ;  /* 0x000000193a0a7220 */ /* 0x000fe20000410000 */
[----:B------:R-:W-:Y:S01]  /*1ba0*/  FMUL.FTZ R142, R60, R17 ;  /* 0x000000113c8e7220 */ /* 0x000fe20000410000 */
[----:B------:R-:W-:Y:S02]  /*1bb0*/  HADD2.F32 R24, -RZ, R23.H0_H0 ;  /* 0x20000017ff187230 */ /* 0x000fe40000004100 */
[----:B------:R-:W-:Y:S01]  /*1bc0*/  FADD.FTZ R21, -R70, R21 ;  /* 0x0000001546157221 */ /* 0x000fe20000010100 */
[----:B------:R-:W-:Y:S01]  /*1bd0*/  FFMA.FTZ R10, R142, R10, R15 ;  /* 0x0000000a8e0a7223 */ /* 0x000fe2000001000f */
[----:B------:R-:W-:Y:S02]  /*1be0*/  HADD2.F32 R15, -RZ, R11.H1_H1 ;  /* 0x3000000bff0f7230 */ /* 0x000fe40000004100 */
[----:B------:R-:W-:Y:S01]  /*1bf0*/  FMUL.FTZ R11, R54, R24 ;  /* 0x00000018360b7220 */ /* 0x000fe20000410000 */
[----:B------:R-:W-:Y:S01]  /*1c00*/  FMUL.FTZ R141, R60, R21 ;  /* 0x000000153c8d7220 */ /* 0x000fe20000410000 */
[----:B------:R-:W-:Y:S01]  /*1c10*/  HADD2.F32 R23, -RZ, R23.H1_H1 ;  /* 0x30000017ff177230 */ /* 0x000fe20000004100 */
[----:B------:R-:W-:Y:S01]  /*1c20*/  IADD3 R100, P0, R29, UR26, RZ ;  /* 0x0000001a1d647c10 */ /* 0x000fe2000ff1e0ff */
[----:B------:R-:W-:Y:S01]  /*1c30*/  FADD.FTZ R15, -R70, R15 ;  /* 0x0000000f460f7221 */ /* 0x000fe20000010100 */
[----:B------:R-:W-:Y:S01]  /*1c40*/  FFMA.FTZ R11, R141, R11, R10 ;  /* 0x0000000b8d0b7223 */ /* 0x000fe2000001000a */
[----:B------:R-:W-:-:S02]  /*1c50*/  HADD2.F32 R17, -RZ, R8.H0_H0 ;  /* 0x20000008ff117230 */ /* 0x000fc40000004100 */
[----:B------:R-:W-:Y:S01]  /*1c60*/  FMUL.FTZ R10, R53, R23 ;  /* 0x00000017350a7220 */ /* 0x000fe20000410000 */
[----:B------:R-:W-:Y:S01]  /*1c70*/  FMUL.FTZ R140, R60, R15 ;  /* 0x0000000f3c8c7220 */ /* 0x000fe20000410000 */
[----:B------:R-:W-:Y:S01]  /*1c80*/  IADD3.X R101, R30, UR27, RZ, P0, !PT ;  /* 0x0000001b1e657c10 */ /* 0x000fe200087fe4ff */
[----:B------:R-:W-:Y:S02]  /*1c90*/  HADD2.F32 R22, -RZ, R18.H0_H0 ;  /* 0x20000012ff167230 */ /* 0x000fe40000004100 */
[----:B------:R-:W-:Y:S01]  /*1ca0*/  FADD.FTZ R17, -R70, R17 ;  /* 0x0000001146117221 */ /* 0x000fe20000010100 */
[----:B------:R-:W-:Y:S01]  /*1cb0*/  FFMA.FTZ R10, R140, R10, R11 ;  /* 0x0000000a8c0a7223 */ /* 0x000fe2000001000b */
[----:B------:R-:W-:Y:S01]  /*1cc0*/  HADD2.F32 R11, -RZ, R8.H1_H1 ;  /* 0x30000008ff0b7230 */ /* 0x000fe20000004100 */
[----:B------:R-:W5:Y:S01]  /*1cd0*/  LDG.E.64.CONSTANT R100, desc[UR18][R100.64] ;  /* 0x0000001264647981 */ /* 0x000f62000c1e9b00 */
[----:B------:R-:W-:Y:S01]  /*1ce0*/  FMUL.FTZ R8, R59, R22 ;  /* 0x000000163b087220 */ /* 0x000fe20000410000 */
[----:B------:R-:W-:Y:S01]  /*1cf0*/  FMUL.FTZ R139, R60, R17 ;  /* 0x000000113c8b7220 */ /* 0x000fe20000410000 */
[----:B------:R-:W-:-:S02]  /*1d00*/  HADD2.F32 R21, -RZ, R18.H1_H1 ;  /* 0x30000012ff157230 */ /* 0x000fc40000004100 */
[----:B------:R-:W-:Y:S01]  /*1d10*/  FADD.FTZ R15, -R70, R11 ;  /* 0x0000000b460f7221 */ /* 0x000fe20000010100 */
[----:B------:R-:W-:Y:S02]  /*1d20*/  FFMA.FTZ R11, R139, R8, R10 ;  /* 0x000000088b0b7223 */ /* 0x000fe4000001000a */
[----:B------:R-:W-:Y:S01]  /*1d30*/  FMUL.FTZ R8, R58, R21 ;  /* 0x000000153a087220 */ /* 0x000fe20000410000 */
[----:B------:R-:W-:Y:S01]  /*1d40*/  FMUL.FTZ R138, R60, R15 ;  /* 0x0000000f3c8a7220 */ /* 0x000fe20000410000 */
[----:B------:R-:W-:-:S03]  /*1d50*/  HADD2.F32 R17, -RZ, R9.H0_H0 ;  /* 0x20000009ff117230 */ /* 0x000fc60000004100 */
[----:B------:R-:W-:Y:S01]  /*1d60*/  FFMA.FTZ R8, R138, R8, R11 ;  /* 0x000000088a087223 */ /* 0x000fe2000001000b */
[----:B------:R-:W-:Y:S02]  /*1d70*/  HADD2.F32 R11, -RZ, R9.H1_H1 ;  /* 0x30000009ff0b7230 */ /* 0x000fe40000004100 */
[C---:B------:R-:W-:Y:S01]  /*1d80*/  FADD.FTZ R17, -R70.reuse, R17 ;  /* 0x0000001146117221 */ /* 0x040fe20000010100 */
[--C-:B------:R-:W-:Y:S02]  /*1d90*/  HADD2.F32 R20, -RZ, R19.reuse.H0_H0 ;  /* 0x20000013ff147230 */ /* 0x100fe40000004100 */
[----:B------:R-:W-:Y:S01]  /*1da0*/  FADD.FTZ R11, -R70, R11 ;  /* 0x0000000b460b7221 */ /* 0x000fe20000010100 */
[----:B------:R-:W-:Y:S02]  /*1db0*/  HADD2.F32 R19, -RZ, R19.H1_H1 ;  /* 0x30000013ff137230 */ /* 0x000fe40000004100 */
[----:B------:R-:W-:Y:S01]  /*1dc0*/  FMUL.FTZ R9, R54, R20 ;  /* 0x0000001436097220 */ /* 0x000fe20000410000 */
[C---:B------:R-:W-:Y:S01]  /*1dd0*/  FMUL.FTZ R137, R60.reuse, R17 ;  /* 0x000000113c897220 */ /* 0x040fe20000410000 */
[----:B------:R-:W-:Y:S01]  /*1de0*/  FMUL.FTZ R136, R60, R11 ;  /* 0x0000000b3c887220 */ /* 0x000fe20000410000 */
[----:B------:R-:W-:-:S02]  /*1df0*/  HADD2.F32 R11, -RZ, R6.H0_H0 ;  /* 0x20000006ff0b7230 */ /* 0x000fc40000004100 */
[----:B------:R-:W-:Y:S01]  /*1e00*/  FFMA.FTZ R9, R137, R9, R8 ;  /* 0x0000000989097223 */ /* 0x000fe20000010008 */
[----:B------:R-:W-:Y:S02]  /*1e10*/  FMUL.FTZ R8, R53, R19 ;  /* 0x0000001335087220 */ /* 0x000fe40000410000 */
[----:B------:R-:W-:Y:S01]  /*1e20*/  FADD.FTZ R11, -R70, R11 ;  /* 0x0000000b460b7221 */ /* 0x000fe20000010100 */
[----:B------:R-:W-:Y:S02]  /*1e30*/  HADD2.F32 R18, -RZ, R12.H0_H0 ;  /* 0x2000000cff127230 */ /* 0x000fe40000004100 */
[----:B------:R-:W-:Y:S01]  /*1e40*/  FFMA.FTZ R8, R136, R8, R9 ;  /* 0x0000000888087223 */ /* 0x000fe20000010009 */
[----:B------:R-:W-:Y:S01]  /*1e50*/  HADD2.F32 R9, -RZ, R6.H1_H1 ;  /* 0x30000006ff097230 */ /* 0x000fe20000004100 */
[----:B------:R-:W-:Y:S01]  /*1e60*/  IADD3 R102, P0, R27, UR26, RZ ;  /* 0x0000001a1b667c10 */ /* 0x000fe2000ff1e0ff */
[----:B------:R-:W-:Y:S01]  /*1e70*/  FMUL.FTZ R17, R60, R11 ;  /* 0x0000000b3c117220 */ /* 0x000fe20000410000 */
[----:B------:R-:W-:-:S02]  /*1e80*/  HADD2.F32 R11, -RZ, R7.H0_H0 ;  /* 0x20000007ff0b7230 */ /* 0x000fc40000004100 */
[----:B------:R-:W-:Y:S01]  /*1e90*/  FMUL.FTZ R6, R59, R18 ;  /* 0x000000123b067220 */ /* 0x000fe20000410000 */
[----:B------:R-:W-:Y:S01]  /*1ea0*/  HADD2.F32 R7, -RZ, R7.H1_H1 ;  /* 0x30000007ff077230 */ /* 0x000fe20000004100 */
[----:B------:R-:W-:Y:S01]  /*1eb0*/  IADD3.X R103, R28, UR27, RZ, P0, !PT ;  /* 0x0000001b1c677c10 */ /* 0x000fe200087fe4ff */
[----:B------:R-:W-:Y:S02]  /*1ec0*/  HADD2.F32 R16, -RZ, R12.H1_H1 ;  /* 0x3000000cff107230 */ /* 0x000fe40000004100 */
[C---:B------:R-:W-:Y:S01]  /*1ed0*/  FADD.FTZ R9, -R70.reuse, R9 ;  /* 0x0000000946097221 */ /* 0x040fe20000010100 */
[C---:B------:R-:W-:Y:S01]  /*1ee0*/  FADD.FTZ R11, -R70.reuse, R11 ;  /* 0x0000000b460b7221 */ /* 0x040fe20000010100 */
[----:B------:R-:W-:Y:S01]  /*1ef0*/  FFMA.FTZ R6, R17, R6, R8 ;  /* 0x0000000611067223 */ /* 0x000fe20000010008 */
[----:B------:R-:W-:Y:S01]  /*1f00*/  FADD.FTZ R7, -R70, R7 ;  /* 0x0000000746077221 */ /* 0x000fe20000010100 */
[----:B------:R-:W-:Y:S01]  /*1f10*/  FMUL.FTZ R8, R58, R16 ;  /* 0x000000103a087220 */ /* 0x000fe20000410000 */
[C---:B------:R-:W-:Y:S01]  /*1f20*/  FMUL.FTZ R15, R60.reuse, R9 ;  /* 0x000000093c0f7220 */ /* 0x040fe20000410000 */
[--C-:B------:R-:W-:Y:S01]  /*1f30*/  HADD2.F32 R14, -RZ, R13.reuse.H0_H0 ;  /* 0x2000000dff0e7230 */ /* 0x100fe20000004100 */
[----:B------:R-:W5:Y:S01]  /*1f40*/  LDG.E.64.CONSTANT R102, desc[UR18][R102.64] ;  /* 0x0000001266667981 */ /* 0x000f62000c1e9b00 */
[C---:B------:R-:W-:Y:S01]  /*1f50*/  FMUL.FTZ R12, R60.reuse, R11 ;  /* 0x0000000b3c0c7220 */ /* 0x040fe20000410000 */
[----:B------:R-:W-:Y:S01]  /*1f60*/  FMUL.FTZ R11, R60, R7 ;  /* 0x000000073c0b7220 */ /* 0x000fe20000410000 */
[----:B------:R-:W-:Y:S01]  /*1f70*/  FFMA.FTZ R9, R15, R8, R6 ;  /* 0x000000080f097223 */ /* 0x000fe20000010006 */
[----:B------:R-:W-:-:S02]  /*1f80*/  HADD2.F32 R13, -RZ, R13.H1_H1 ;  /* 0x3000000dff0d7230 */ /* 0x000fc40000004100 */
[----:B------:R-:W-:Y:S01]  /*1f90*/  FMUL.FTZ R6, R54, R14 ;  /* 0x0000000e36067220 */ /* 0x000fe20000410000 */
[----:B------:R-:W-:Y:S02]  /*1fa0*/  HADD2.F32 R7, -RZ, R4.H0_H0 ;  /* 0x20000004ff077230 */ /* 0x000fe40000004100 */
[----:B------:R-:W-:Y:S02]  /*1fb0*/  HADD2.F32 R10, -RZ, R2.H0_H0 ;  /* 0x20000002ff0a7230 */ /* 0x000fe40000004100 */
[----:B------:R-:W-:Y:S01]  /*1fc0*/  FFMA.FTZ R6, R12, R6, R9 ;  /* 0x000000060c067223 */ /* 0x000fe20000010009 */
[----:B------:R-:W-:Y:S01]  /*1fd0*/  FMUL.FTZ R8, R53, R13 ;  /* 0x0000000d35087220 */ /* 0x000fe20000410000 */
[----:B------:R-:W-:Y:S01]  /*1fe0*/  FADD.FTZ R7, -R70, R7 ;  /* 0x0000000746077221 */ /* 0x000fe20000010100 */
[----:B------:R-:W-:Y:S02]  /*1ff0*/  HADD2.F32 R61, -RZ, R4.H1_H1 ;  /* 0x30000004ff3d7230 */ /* 0x000fe40000004100 */
[----:B------:R-:W-:Y:S01]  /*2000*/  FMUL.FTZ R4, R59, R10 ;  /* 0x0000000a3b047220 */ /* 0x000fe20000410000 */
[----:B------:R-:W-:Y:S01]  /*2010*/  FFMA.FTZ R6, R11, R8, R6 ;  /* 0x000000080b067223 */ /* 0x000fe20000010006 */
[----:B------:R-:W-:Y:S01]  /*2020*/  FMUL.FTZ R9, R60, R7 ;  /* 0x000000073c097220 */ /* 0x000fe20000410000 */
[----:B------:R-:W-:-:S02]  /*2030*/  HADD2.F32 R8, -RZ, R2.H1_H1 ;  /* 0x30000002ff087230 */ /* 0x000fc40000004100 */
[----:B------:R-:W-:Y:S01]  /*2040*/  FADD.FTZ R7, -R70, R61 ;  /* 0x0000003d46077221 */ /* 0x000fe20000010100 */
[----:B------:R-:W-:Y:S02]  /*2050*/  HADD2.F32 R61, -RZ, R5.H0_H0 ;  /* 0x20000005ff3d7230 */ /* 0x000fe40000004100 */
[----:B------:R-:W-:Y:S01]  /*2060*/  FFMA.FTZ R4, R9, R4, R6 ;  /* 0x0000000409047223 */ /* 0x000fe20000010006 */
[----:B------:R-:W-:Y:S02]  /*2070*/  HADD2.F32 R6, -RZ, R3.H0_H0 ;  /* 0x20000003ff067230 */ /* 0x000fe40000004100 */
[----:B------:R-:W-:Y:S01]  /*2080*/  FMUL.FTZ R2, R58, R8 ;  /* 0x000000083a027220 */ /* 0x000fe20000410000 */
        /* <DEDUP_REMOVED lines=20> */
[----:B------:R-:W-:Y:S01]  /*21d0*/  FFMA.FTZ R111, R61, R111, R104 ;  /* 0x0000006f3d6f7223 */ /* 0x000fe20000010068 */
[----:B------:R-:W-:Y:S02]  /*21e0*/  HADD2.F32 R105, -RZ, R73.H0_H0 ;  /* 0x20000049ff697230 */ /* 0x000fe40000004100 */
[----:B------:R-:W-:Y:S01]  /*21f0*/  FMUL.FTZ R104, R58, R74 ;  /* 0x0000004a3a687220 */ /* 0x000fe20000410000 */
[----:B------:R-:W-:Y:S01]  /*2200*/  FMUL.FTZ R72, R60, R71 ;  /* 0x000000473c487220 */ /* 0x000fe20000410000 */
[----:B------:R-:W-:-:S02]  /*2210*/  HADD2.F32 R71, -RZ, R75.H0_H0 ;  /* 0x2000004bff477230 */ /* 0x000fc40000004100 */
[----:B------:R-:W-:Y:S01]  /*2220*/  FADD.FTZ R105, -R70, R105 ;  /* 0x0000006946697221 */ /* 0x000fe20000010100 */
[----:B------:R-:W-:Y:S01]  /*2230*/  FFMA.FTZ R111, R72, R104, R111 ;  /* 0x00000068486f7223 */ /* 0x000fe2000001006f */
[----:B------:R-:W-:Y:S02]  /*2240*/  HADD2.F32 R104, -RZ, R73.H1_H1 ;  /* 0x30000049ff687230 */ /* 0x000fe40000004100 */
[----:B------:R-:W-:Y:S01]  /*2250*/  FMUL.FTZ R106, R54, R71 ;  /* 0x00000047366a7220 */ /* 0x000fe20000410000 */
[----:B------:R-:W-:Y:S01]  /*2260*/  FMUL.FTZ R73, R60, R105 ;  /* 0x000000693c497220 */ /* 0x000fe20000410000 */
[----:B------:R-:W-:Y:S02]  /*2270*/  HADD2.F32 R105, -RZ, R75.H1_H1 ;  /* 0x3000004bff697230 */ /* 0x000fe40000004100 */
[----:B------:R-:W-:Y:S01]  /*2280*/  FADD.FTZ R104, -R70, R104 ;  /* 0x0000006846687221 */ /* 0x000fe20000010100 */
[----:B--2---:R-:W-:Y:S02]  /*2290*/  HADD2.F32 R108, -RZ, R76.H0_H0 ;  /* 0x2000004cff6c7230 */ /* 0x004fe40000004100 */
[----:B------:R-:W-:Y:S01]  /*22a0*/  FFMA.FTZ R111, R73, R106, R111 ;  /* 0x0000006a496f7223 */ /* 0x000fe2000001006f */
[----:B------:R-:W-:Y:S01]  /*22b0*/  FMUL.FTZ R106, R53, R105 ;  /* 0x00000069356a7220 */ /* 0x000fe20000410000 */
[----:B------:R-:W-:Y:S01]  /*22c0*/  FMUL.FTZ R104, R60, R104 ;  /* 0x000000683c687220 */ /* 0x000fe20000410000 */
[----:B---3--:R-:W-:-:S02]  /*22d0*/  HADD2.F32 R75, -RZ, R78.H0_H0 ;  /* 0x2000004eff4b7230 */ /* 0x008fc40000004100 */
[----:B------:R-:W-:Y:S01]  /*22e0*/  FADD.FTZ R108, -R70, R108 ;  /* 0x0000006c466c7221 */ /* 0x000fe20000010100 */
[----:B------:R-:W-:Y:S01]  /*22f0*/  FFMA.FTZ R111, R104, R106, R111 ;  /* 0x0000006a686f7223 */ /* 0x000fe2000001006f */
[----:B------:R-:W-:Y:S02]  /*2300*/  HADD2.F32 R106, -RZ, R76.H1_H1 ;  /* 0x3000004cff6a7230 */ /* 0x000fe40000004100 */
[----:B------:R-:W-:Y:S01]  /*2310*/  FMUL.FTZ R76, R60, R108 ;  /* 0x0000006c3c4c7220 */ /* 0x000fe20000410000 */
[----:B------:R-:W-:Y:S01]  /*2320*/  FMUL.FTZ R107, R59, R75 ;  /* 0x0000004b3b6b7220 */ /* 0x000fe20000410000 */
[----:B------:R-:W-:Y:S02]  /*2330*/  HADD2.F32 R108, -RZ, R78.H1_H1 ;  /* 0x3000004eff6c7230 */ /* 0x000fe40000004100 */
[----:B------:R-:W-:Y:S02]  /*2340*/  HADD2.F32 R78, -RZ, R77.H0_H0 ;  /* 0x2000004dff4e7230 */ /* 0x000fe40000004100 */
[----:B------:R-:W-:Y:S01]  /*2350*/  FADD.FTZ R106, -R70, R106 ;  /* 0x0000006a466a7221 */ /* 0x000fe20000010100 */
[----:B------:R-:W-:Y:S01]  /*2360*/  FFMA.FTZ R111, R76, R107, R111 ;  /* 0x0000006b4c6f7223 */ /* 0x000fe2000001006f */
[----:B------:R-:W-:-:S02]  /*2370*/  HADD2.F32 R107, -RZ, R79.H0_H0 ;  /* 0x2000004fff6b7230 */ /* 0x000fc40000004100 */
[----:B------:R-:W-:Y:S01]  /*2380*/  FMUL.FTZ R109, R58, R108 ;  /* 0x0000006c3a6d7220 */ /* 0x000fe20000410000 */
[----:B------:R-:W-:Y:S01]  /*2390*/  FMUL.FTZ R106, R60, R106 ;  /* 0x0000006a3c6a7220 */ /* 0x000fe20000410000 */
[----:B------:R-:W-:Y:S01]  /*23a0*/  FADD.FTZ R78, -R70, R78 ;  /* 0x0000004e464e7221 */ /* 0x000fe20000010100 */
[----:B------:R-:W-:Y:S01]  /*23b0*/  FFMA.FTZ R113, R0, R59, RZ ;  /* 0x0000003b00717223 */ /* 0x000fe200000100ff */
[----:B------:R-:W-:Y:S01]  /*23c0*/  FMUL.FTZ R110, R54, R107 ;  /* 0x0000006b366e7220 */ /* 0x000fe20000410000 */
[----:B------:R-:W-:Y:S01]  /*23d0*/  FFMA.FTZ R111, R106, R109, R111 ;  /* 0x0000006d6a6f7223 */ /* 0x000fe2000001006f */
[----:B------:R-:W-:Y:S01]  /*23e0*/  FMUL.FTZ R78, R60, R78 ;  /* 0x0000004e3c4e7220 */ /* 0x000fe20000410000 */
[----:B------:R-:W-:Y:S01]  /*23f0*/  FFMA.FTZ R113, R57, R58, R113 ;  /* 0x0000003a39717223 */ /* 0x000fe20000010071 */
[----:B------:R-:W-:Y:S02]  /*2400*/  HADD2.F32 R109, -RZ, R77.H1_H1 ;  /* 0x3000004dff6d7230 */ /* 0x000fe40000004100 */
[----:B------:R-:W-:Y:S01]  /*2410*/  FFMA.FTZ R111, R78, R110, R111 ;  /* 0x0000006e4e6f7223 */ /* 0x000fe2000001006f */
[----:B------:R-:W-:Y:S01]  /*2420*/  FFMA.FTZ R113, R52, R54, R113 ;  /* 0x0000003634717223 */ /* 0x000fe20000010071 */
[----:B------:R-:W-:-:S02]  /*2430*/  HADD2.F32 R110, -RZ, R79.H1_H1 ;  /* 0x3000004fff6e7230 */ /* 0x000fc40000004100 */
[----:B------:R-:W-:Y:S01]  /*2440*/  FADD.FTZ R79, -R70, R109 ;  /* 0x0000006d464f7221 */ /* 0x000fe20000010100 */
[----:B----4-:R-:W-:Y:S02]  /*2450*/  HADD2.F32 R77, -RZ, R80.H0_H0 ;  /* 0x20000050ff4d7230 */ /* 0x010fe40000004100 */
[----:B------:R-:W-:Y:S01]  /*2460*/  FFMA.FTZ R113, R51, R53, R113 ;  /* 0x0000003533717223 */ /* 0x000fe20000010071 */
[----:B-----5:R-:W-:Y:S02]  /*2470*/  HADD2.F32 R109, -RZ, R82.H0_H0 ;  /* 0x20000052ff6d7230 */ /* 0x020fe40000004100 */
[----:B------:R-:W-:Y:S01]  /*2480*/  FMUL.FTZ R112, R53, R110 ;  /* 0x0000006e35707220 */ /* 0x000fe20000410000 */
[----:B------:R-:W-:Y:S01]  /*2490*/  FMUL.FTZ R79, R60, R79 ;  /* 0x0000004f3c4f7220 */ /* 0x000fe20000410000 */
[----:B------:R-:W-:Y:S01]  /*24a0*/  FADD.FTZ R77, -R70, R77 ;  /* 0x0000004d464d7221 */ /* 0x000fe20000010100 */
[C---:B------:R-:W-:Y:S01]  /*24b0*/  FFMA.FTZ R113, R59.reuse, R48, R113 ;  /* 0x000000303b717223 */ /* 0x040fe20000010071 */
[----:B------:R-:W-:Y:S01]  /*24c0*/  FMUL.FTZ R114, R59, R109 ;  /* 0x0000006d3b727220 */ /* 0x000fe20000410000 */
[----:B------:R-:W-:Y:S01]  /*24d0*/  FFMA.FTZ R111, R79, R112, R111 ;  /* 0x000000704f6f7223 */ /* 0x000fe2000001006f */
[----:B------:R-:W-:Y:S01]  /*24e0*/  FMUL.FTZ R77, R60, R77 ;  /* 0x0000004d3c4d7220 */ /* 0x000fe20000410000 */
[----:B------:R-:W-:Y:S01]  /*24f0*/  FFMA.FTZ R113, R58, R47, R113 ;  /* 0x0000002f3a717223 */ /* 0x000fe20000010071 */
[----:B------:R-:W-:-:S02]  /*2500*/  HADD2.F32 R112, -RZ, R80.H1_H1 ;  /* 0x30000050ff707230 */ /* 0x000fc40000004100 */
[----:B------:R-:W-:Y:S01]  /*2510*/  FFMA.FTZ R80, R77, R114, R111 ;  /* 0x000000724d507223 */ /* 0x000fe2000001006f */
[----:B------:R-:W-:Y:S02]  /*2520*/  HADD2.F32 R114, -RZ, R82.H1_H1 ;  /* 0x30000052ff727230 */ /* 0x000fe40000004100 */
[----:B------:R-:W-:-:S04]  /*2530*/  FFMA.FTZ R82, R54, R46, R113 ;  /* 0x0000002e36527223 */ /* 0x000fc80000010071 */
[----:B------:R-:W-:-:S04]  /*2540*/  FFMA.FTZ R82, R53, R45, R82 ;  /* 0x0000002d35527223 */ /* 0x000fc80000010052 */
[----:B------:R-:W-:Y:S01]  /*2550*/  FFMA.FTZ R82, R59, R43, R82 ;  /* 0x0000002b3b527223 */ /* 0x000fe20000010052 */
[----:B------:R-:W-:-:S03]  /*2560*/  HADD2.F32 R111, -RZ, R81.H0_H0 ;  /* 0x20000051ff6f7230 */ /* 0x000fc60000004100 */
[----:B------:R-:W-:Y:S01]  /*2570*/  FFMA.FTZ R82, R58, R41, R82 ;  /* 0x000000293a527223 */ /* 0x000fe20000010052 */
[----:B------:R-:W-:-:S03]  /*2580*/  HADD2.F32 R116, -RZ, R81.H1_H1 ;  /* 0x30000051ff747230 */ /* 0x000fc60000004100 */
[----:B------:R-:W-:-:S04]  /*2590*/  FFMA.FTZ R81, R54, R40, R82 ;  /* 0x0000002836517223 */ /* 0x000fc80000010052 */
[----:B------:R-:W-:-:S04]  /*25a0*/  FFMA.FTZ R81, R53, R39, R81 ;  /* 0x0000002735517223 */ /* 0x000fc80000010051 */
[----:B------:R-:W-:-:S04]  /*25b0*/  FFMA.FTZ R81, R59, R36, R81 ;  /* 0x000000243b517223 */ /* 0x000fc80000010051 */
[----:B------:R-:W-:-:S04]  /*25c0*/  FFMA.FTZ R81, R58, R35, R81 ;  /* 0x000000233a517223 */ /* 0x000fc80000010051 */
[----:B------:R-:W-:-:S04]  /*25d0*/  FFMA.FTZ R81, R54, R34, R81 ;  /* 0x0000002236517223 */ /* 0x000fc80000010051 */
[----:B------:R-:W-:-:S04]  /*25e0*/  FFMA.FTZ R81, R53, R33, R81 ;  /* 0x0000002135517223 */ /* 0x000fc80000010051 */
[----:B------:R-:W-:Y:S01]  /*25f0*/  FFMA.FTZ R81, R59, R26, R81 ;  /* 0x0000001a3b517223 */ /* 0x000fe20000010051 */
[----:B------:R-:W-:-:S03]  /*2600*/  FADD.FTZ R112, -R70, R112 ;  /* 0x0000007046707221 */ /* 0x000fc60000010100 */
[C---:B------:R-:W-:Y:S01]  /*2610*/  FFMA.FTZ R81, R58.reuse, R25, R81 ;  /* 0x000000193a517223 */ /* 0x040fe20000010051 */
[--C-:B------:R-:W-:Y:S02]  /*2620*/  HADD2.F32 R113, -RZ, R83.reuse.H0_H0 ;  /* 0x20000053ff717230 */ /* 0x100fe40000004100 */
[----:B------:R-:W-:Y:S01]  /*2630*/  FMUL.FTZ R115, R58, R114 ;  /* 0x000000723a737220 */ /* 0x000fe20000410000 */
[----:B------:R-:W-:Y:S01]  /*2640*/  FMUL.FTZ R112, R60, R112 ;  /* 0x000000703c707220 */ /* 0x000fe20000410000 */
[----:B------:R-:W-:Y:S01]  /*2650*/  FFMA.FTZ R81, R54, R24, R81 ;  /* 0x0000001836517223 */ /* 0x000fe20000010051 */
[----:B------:R-:W-:Y:S01]  /*2660*/  FADD.FTZ R111, -R70, R111 ;  /* 0x0000006f466f7221 */ /* 0x000fe20000010100 */
[----:B------:R-:W-:Y:S02]  /*2670*/  HADD2.F32 R118, -RZ, R83.H1_H1 ;  /* 0x30000053ff767230 */ /* 0x000fe40000004100 */
[----:B------:R-:W-:Y:S01]  /*2680*/  FFMA.FTZ R80, R112, R115, R80 ;  /* 0x0000007370507223 */ /* 0x000fe20000010050 */
[----:B------:R-:W-:Y:S01]  /*2690*/  FFMA.FTZ R81, R53, R23, R81 ;  /* 0x0000001735517223 */ /* 0x000fe20000010051 */
[----:B------:R-:W-:Y:S01]  /*26a0*/  FMUL.FTZ R115, R54, R113 ;  /* 0x0000007136737220 */ /* 0x000fe20000410000 */
[----:B------:R-:W-:Y:S01]  /*26b0*/  FMUL.FTZ R111, R60, R111 ;  /* 0x0000006f3c6f7220 */ /* 0x000fe20000410000 */
[----:B------:R-:W-:Y:S01]  /*26c0*/  FADD.FTZ R116, -R70, R116 ;  /* 0x0000007446747221 */ /* 0x000fe20000010100 */
[----:B------:R-:W-:Y:S01]  /*26d0*/  FFMA.FTZ R81, R59, R22, R81 ;  /* 0x000000163b517223 */ /* 0x000fe20000010051 */
        /* <DEDUP_REMOVED lines=24> */
[----:B------:R-:W-:Y:S01]  /*2860*/  FADD.FTZ R84, -R70, R84 ;  /* 0x0000005446547221 */ /* 0x000fe20000010100 */
[----:B------:R-:W-:Y:S02]  /*2870*/  HADD2.F32 R122, -RZ, R87.H1_H1 ;  /* 0x30000057ff7a7230 */ /* 0x000fe40000004100 */
[C---:B------:R-:W-:Y:S01]  /*2880*/  FMUL.FTZ R83, R54.reuse, R119 ;  /* 0x0000007736537220 */ /* 0x040fe20000410000 */
[----:B------:R-:W-:Y:S01]  /*2890*/  FFMA.FTZ R81, R54, R14, R81 ;  /* 0x0000000e36517223 */ /* 0x000fe20000010051 */
[----:B------:R-:W-:Y:S01]  /*28a0*/  FMUL.FTZ R84, R60, R84 ;  /* 0x000000543c547220 */ /* 0x000fe20000410000 */
[----:B------:R-:W-:-:S02]  /*28b0*/  HADD2.F32 R85, -RZ, R88.H0_H0 ;  /* 0x20000058ff557230 */ /* 0x000fc40000004100 */
[----:B------:R-:W-:Y:S01]  /*28c0*/  FADD.FTZ R87, -R70, R82 ;  /* 0x0000005246577221 */ /* 0x000fe20000010100 */
[C---:B------:R-:W-:Y:S01]  /*28d0*/  FFMA.FTZ R81, R53.reuse, R13, R81 ;  /* 0x0000000d35517223 */ /* 0x040fe20000010051 */
[----:B------:R-:W-:Y:S01]  /*28e0*/  FFMA.FTZ R80, R84, R83, R80 ;  /* 0x0000005354507223 */ /* 0x000fe20000010050 */
[----:B------:R-:W-:Y:S02]  /*28f0*/  HADD2.F32 R121, -RZ, R90.H0_H0 ;  /* 0x2000005aff797230 */ /* 0x000fe40000004100 */
[----:B------:R-:W-:Y:S01]  /*2900*/  FMUL.FTZ R82, R53, R122 ;  /* 0x0000007a35527220 */ /* 0x000fe20000410000 */
[----:B------:R-:W-:Y:S01]  /*2910*/  FMUL.FTZ R87, R60, R87 ;  /* 0x000000573c577220 */ /* 0x000fe20000410000 */
[----:B------:R-:W-:Y:S01]  /*2920*/  FADD.FTZ R85, -R70, R85 ;  /* 0x0000005546557221 */ /* 0x000fe20000010100 */
[----:B------:R-:W-:Y:S02]  /*2930*/  FFMA.FTZ R81, R59, R10, R81 ;  /* 0x0000000a3b517223 */ /* 0x000fe40000010051 */
[----:B------:R-:W-:Y:S01]  /*2940*/  FFMA.FTZ R80, R87, R82, R80 ;  /* 0x0000005257507223 */ /* 0x000fe20000010050 */
[----:B------:R-:W-:Y:S01]  /*2950*/  FMUL.FTZ R82, R59, R121 ;  /* 0x000000793b527220 */ /* 0x000fe20000410000 */
[----:B------:R-:W-:Y:S01]  /*2960*/  FMUL.FTZ R85, R60, R85 ;  /* 0x000000553c557220 */ /* 0x000fe20000410000 */
[----:B------:R-:W-:Y:S01]  /*2970*/  FFMA.FTZ R81, R58, R8, R81 ;  /* 0x000000083a517223 */ /* 0x000fe20000010051 */
[----:B------:R-:W-:-:S02]  /*2980*/  HFMA2.MMA R127, -RZ, RZ, 0, 2.384185791015625e-06 ;  /* 0x00000028ff7f7435 */ /* 0x000fc400000001ff */
[----:B------:R-:W-:Y:S01]  /*2990*/  FFMA.FTZ R80, R85, R82, R80 ;  /* 0x0000005255507223 */ /* 0x000fe20000010050 */
[----:B------:R-:W-:Y:S02]  /*29a0*/  HADD2.F32 R82, -RZ, R88.H1_H1 ;  /* 0x30000058ff527230 */ /* 0x000fe40000004100 */
[----:B------:R-:W-:Y:S01]  /*29b0*/  FFMA.FTZ R81, R54, R6, R81 ;  /* 0x0000000636517223 */ /* 0x000fe20000010051 */
[----:B------:R-:W-:Y:S02]  /*29c0*/  HADD2.F32 R124, -RZ, R90.H1_H1 ;  /* 0x3000005aff7c7230 */ /* 0x000fe40000004100 */
[----:B------:R-:W-:Y:S02]  /*29d0*/  HADD2.F32 R88, -RZ, R89.H0_H0 ;  /* 0x20000059ff587230 */ /* 0x000fe40000004100 */
[----:B------:R-:W-:Y:S01]  /*29e0*/  FADD.FTZ R90, -R70, R82 ;  /* 0x00000052465a7221 */ /* 0x000fe20000010100 */
[----:B------:R-:W-:Y:S01]  /*29f0*/  FFMA.FTZ R81, R53, R4, R81 ;  /* 0x0000000435517223 */ /* 0x000fe20000010051 */
[----:B------:R-:W-:-:S02]  /*2a00*/  HADD2.F32 R123, -RZ, R91.H0_H0 ;  /* 0x2000005bff7b7230 */ /* 0x000fc40000004100 */
[----:B------:R-:W-:Y:S01]  /*2a10*/  FMUL.FTZ R83, R58, R124 ;  /* 0x0000007c3a537220 */ /* 0x000fe20000410000 */
[----:B------:R-:W-:Y:S01]  /*2a20*/  FMUL.FTZ R90, R60, R90 ;  /* 0x0000005a3c5a7220 */ /* 0x000fe20000410000 */
[----:B------:R-:W-:Y:S02]  /*2a30*/  IMAD R82, R126, R127, UR14 ;  /* 0x0000000e7e527e24 */ /* 0x000fe4000f8e027f */
[----:B------:R-:W-:Y:S01]  /*2a40*/  FFMA.FTZ R81, R59, R2, R81 ;  /* 0x000000023b517223 */ /* 0x000fe20000010051 */
[----:B------:R-:W-:Y:S01]  /*2a50*/  FADD.FTZ R88, -R70, R88 ;  /* 0x0000005846587221 */ /* 0x000fe20000010100 */
[--C-:B------:R-:W-:Y:S02]  /*2a60*/  HADD2.F32 R129, -RZ, R94.reuse.H0_H0 ;  /* 0x2000005eff817230 */ /* 0x100fe40000004100 */
[----:B------:R-:W-:Y:S01]  /*2a70*/  FFMA.FTZ R80, R90, R83, R80 ;  /* 0x000000535a507223 */ /* 0x000fe20000010050 */
[----:B------:R-:W-:Y:S02]  /*2a80*/  HADD2.F32 R132, -RZ, R94.H1_H1 ;  /* 0x3000005eff847230 */ /* 0x000fe40000004100 */
[----:B------:R-:W-:Y:S01]  /*2a90*/  FFMA.FTZ R94, R58, R74, R81 ;  /* 0x0000004a3a5e7223 */ /* 0x000fe20000010051 */
[----:B------:R-:W-:Y:S01]  /*2aa0*/  FMUL.FTZ R83, R54, R123 ;  /* 0x0000007b36537220 */ /* 0x000fe20000410000 */
[----:B------:R-:W-:Y:S01]  /*2ab0*/  FMUL.FTZ R88, R60, R88 ;  /* 0x000000583c587220 */ /* 0x000fe20000410000 */
[----:B------:R-:W-:Y:S01]  /*2ac0*/  LEA R82, R125, R82, 0x3 ;  /* 0x000000527d527211 */ /* 0x000fe200078e18ff */
[----:B------:R-:W-:-:S02]  /*2ad0*/  HADD2.F32 R125, -RZ, R92.H0_H0 ;  /* 0x2000005cff7d7230 */ /* 0x000fc40000004100 */
[----:B------:R-:W-:Y:S02]  /*2ae0*/  HADD2.F32 R126, -RZ, R92.H1_H1 ;  /* 0x3000005cff7e7230 */ /* 0x000fe40000004100 */
[--C-:B------:R-:W-:Y:S02]  /*2af0*/  HADD2.F32 R130, -RZ, R96.reuse.H0_H0 ;  /* 0x20000060ff827230 */ /* 0x100fe40000004100 */
[----:B------:R-:W-:Y:S02]  /*2b00*/  HADD2.F32 R92, -RZ, R96.H1_H1 ;  /* 0x30000060ff5c7230 */ /* 0x000fe40000004100 */
[----:B------:R-:W-:Y:S01]  /*2b10*/  FFMA.FTZ R96, R54, R71, R94 ;  /* 0x0000004736607223 */ /* 0x000fe2000001005e */
[----:B------:R-:W-:Y:S01]  /*2b20*/  FFMA.FTZ R80, R88, R83, R80 ;  /* 0x0000005358507223 */ /* 0x000fe20000010050 */
[----:B------:R-:W-:Y:S02]  /*2b30*/  HADD2.F32 R83, -RZ, R93.H0_H0 ;  /* 0x2000005dff537230 */ /* 0x000fe40000004100 */
[----:B------:R-:W-:Y:S01]  /*2b40*/  FADD.FTZ R127, -R70, R125 ;  /* 0x0000007d467f7221 */ /* 0x000fe20000010100 */
[----:B------:R-:W-:Y:S01]  /*2b50*/  FFMA.FTZ R125, R53, R105, R96 ;  /* 0x00000069357d7223 */ /* 0x000fe20000010060 */
[----:B------:R-:W-:-:S02]  /*2b60*/  HADD2.F32 R131, -RZ, R95.H0_H0 ;  /* 0x2000005fff837230 */ /* 0x000fc40000004100 */
[----:B------:R-:W-:Y:S02]  /*2b70*/  HADD2.F32 R128, -RZ, R95.H1_H1 ;  /* 0x3000005fff807230 */ /* 0x000fe40000004100 */
[--C-:B------:R-:W-:Y:S02]  /*2b80*/  HADD2.F32 R81, -RZ, R97.reuse.H0_H0 ;  /* 0x20000061ff517230 */ /* 0x100fe40000004100 */
[----:B------:R-:W-:Y:S02]  /*2b90*/  HADD2.F32 R95, -RZ, R97.H1_H1 ;  /* 0x30000061ff5f7230 */ /* 0x000fe40000004100 */
[----:B------:R-:W-:Y:S01]  /*2ba0*/  FADD.FTZ R97, -R70, R83 ;  /* 0x0000005346617221 */ /* 0x000fe20000010100 */
[----:B------:R-:W-:Y:S01]  /*2bb0*/  FFMA.FTZ R83, R59, R75, R125 ;  /* 0x0000004b3b537223 */ /* 0x000fe2000001007d */
[----:B------:R-:W-:-:S03]  /*2bc0*/  HADD2.F32 R89, -RZ, R89.H1_H1 ;  /* 0x30000059ff597230 */ /* 0x000fc60000004100 */
[----:B------:R-:W-:Y:S01]  /*2bd0*/  FFMA.FTZ R83, R58, R108, R83 ;  /* 0x0000006c3a537223 */ /* 0x000fe20000010053 */
[----:B------:R-:W-:Y:S02]  /*2be0*/  HADD2.F32 R93, -RZ, R93.H1_H1 ;  /* 0x3000005dff5d7230 */ /* 0x000fe40000004100 */
[C---:B------:R-:W-:Y:S01]  /*2bf0*/  FADD.FTZ R89, -R70.reuse, R89 ;  /* 0x0000005946597221 */ /* 0x040fe20000010100 */
[----:B------:R-:W-:Y:S02]  /*2c00*/  HADD2.F32 R91, -RZ, R91.H1_H1 ;  /* 0x3000005bff5b7230 */ /* 0x000fe40000004100 */
[----:B------:R-:W-:Y:S01]  /*2c10*/  FADD.FTZ R94, -R70, R126 ;  /* 0x0000007e465e7221 */ /* 0x000fe20000010100 */
        /* <DEDUP_REMOVED lines=10> */
[----:B------:R-:W-:Y:S01]  /*2cc0*/  FMUL.FTZ R92, R60, R89 ;  /* 0x000000593c5c7220 */ /* 0x000fe20000410000 */
[C---:B------:R-:W-:Y:S01]  /*2cd0*/  FFMA.FTZ R83, R53.reuse, R110, R83 ;  /* 0x0000006e35537223 */ /* 0x040fe20000010053 */
[----:B------:R-:W-:Y:S01]  /*2ce0*/  FMUL.FTZ R70, R53, R91 ;  /* 0x0000005b35467220 */ /* 0x000fe20000410000 */
[----:B------:R-:W-:-:S02]  /*2cf0*/  HADD2.F32 R89, -RZ, R98.H0_H0 ;  /* 0x20000062ff597230 */ /* 0x000fc40000004100 */
[C---:B------:R-:W-:Y:S01]  /*2d00*/  FFMA.FTZ R83, R59.reuse, R109, R83 ;  /* 0x0000006d3b537223 */ /* 0x040fe20000010053 */
[----:B------:R-:W-:Y:S01]  /*2d10*/  FFMA.FTZ R80, R92, R70, R80 ;  /* 0x000000465c507223 */ /* 0x000fe20000010050 */
[----:B------:R-:W-:Y:S01]  /*2d20*/  FMUL.FTZ R70, R60, R127 ;  /* 0x0000007f3c467220 */ /* 0x000fe20000410000 */
[----:B------:R-:W-:Y:S01]  /*2d30*/  FMUL.FTZ R81, R59, R89 ;  /* 0x000000593b517220 */ /* 0x000fe20000410000 */
[----:B------:R-:W-:Y:S02]  /*2d40*/  HADD2.F32 R98, -RZ, R98.H1_H1 ;  /* 0x30000062ff627230 */ /* 0x000fe40000004100 */
[----:B------:R-:W-:Y:S01]  /*2d50*/  FFMA.FTZ R83, R58, R114, R83 ;  /* 0x000000723a537223 */ /* 0x000fe20000010053 */
[----:B------:R-:W-:Y:S01]  /*2d60*/  FMUL.FTZ R94, R60, R94 ;  /* 0x0000005e3c5e7220 */ /* 0x000fe20000410000 */
[----:B------:R-:W-:Y:S01]  /*2d70*/  FFMA.FTZ R80, R70, R81, R80 ;  /* 0x0000005146507223 */ /* 0x000fe20000010050 */
[----:B------:R-:W-:Y:S01]  /*2d80*/  FMUL.FTZ R81, R58, R98 ;  /* 0x000000623a517220 */ /* 0x000fe20000410000 */
[----:B------:R-:W-:-:S03]  /*2d90*/  FFMA.FTZ R83, R54, R113, R83 ;  /* 0x0000007136537223 */ /* 0x000fc60000010053 */
[----:B------:R-:W-:Y:S01]  /*2da0*/  FFMA.FTZ R80, R94, R81, R80 ;  /* 0x000000515e507223 */ /* 0x000fe20000010050 */
[----:B------:R-:W-:-:S04]  /*2db0*/  FFMA.FTZ R81, R53, R118, R83 ;  /* 0x0000007635517223 */ /* 0x000fc80000010053 */
[----:B------:R-:W-:Y:S01]  /*2dc0*/  FFMA.FTZ R81, R59, R117, R81 ;  /* 0x000000753b517223 */ /* 0x000fe20000010051 */
[----:B------:R-:W-:-:S03]  /*2dd0*/  HADD2.F32 R93, -RZ, R99.H0_H0 ;  /* 0x20000063ff5d7230 */ /* 0x000fc60000004100 */
[----:B------:R-:W-:Y:S01]  /*2de0*/  FFMA.FTZ R81, R58, R120, R81 ;  /* 0x000000783a517223 */ /* 0x000fe20000010051 */
[----:B------:R-:W-:Y:S02]  /*2df0*/  HADD2.F32 R99, -RZ, R99.H1_H1 ;  /* 0x30000063ff637230 */ /* 0x000fe40000004100 */
[----:B------:R-:W-:Y:S01]  /*2e00*/  FMUL.FTZ R97, R60, R97 ;  /* 0x000000613c617220 */ /* 0x000fe20000410000 */
[C---:B------:R-:W-:Y:S01]  /*2e10*/  FMUL.FTZ R83, R54.reuse, R93 ;  /* 0x0000005d36537220 */ /* 0x040fe20000410000 */
[----:B------:R-:W-:Y:S01]  /*2e20*/  FFMA.FTZ R81, R54, R119, R81 ;  /* 0x0000007736517223 */ /* 0x000fe20000010051 */
[----:B------:R-:W-:Y:S01]  /*2e30*/  FMUL.FTZ R96, R60, R96 ;  /* 0x000000603c607220 */ /* 0x000fe20000410000 */
[----:B------:R-:W-:Y:S02]  /*2e40*/  HADD2.F32 R95, -RZ, R100.H0_H0 ;  /* 0x20000064ff5f7230 */ /* 0x000fe40000004100 */
[----:B------:R-:W-:Y:S01]  /*2e50*/  FFMA.FTZ R80, R97, R83, R80 ;  /* 0x0000005361507223 */ /* 0x000fe20000010050 */
[C---:B------:R-:W-:Y:S01]  /*2e60*/  FFMA.FTZ R81, R53.reuse, R122, R81 ;  /* 0x0000007a35517223 */ /* 0x040fe20000010051 */
[----:B------:R-:W-:-:S03]  /*2e70*/  FMUL.FTZ R83, R53, R99 ;  /* 0x0000006335537220 */ /* 0x000fc60000410000 */
[C---:B------:R-:W-:Y:S01]  /*2e80*/  FFMA.FTZ R81, R59.reuse, R121, R81 ;  /* 0x000000793b517223 */ /* 0x040fe20000010051 */
[----:B------:R-:W-:Y:S01]  /*2e90*/  FFMA.FTZ R80, R96, R83, R80 ;  /* 0x0000005360507223 */ /* 0x000fe20000010050 */
[----:B------:R-:W-:Y:S01]  /*2ea0*/  FMUL.FTZ R126, R60, R126 ;  /* 0x0000007e3c7e7220 */ /* 0x000fe20000410000 */
[----:B------:R-:W-:Y:S01]  /*2eb0*/  FMUL.FTZ R83, R59, R95 ;  /* 0x0000005f3b537220 */ /* 0x000fe20000410000 */
[----:B------:R-:W-:Y:S02]  /*2ec0*/  HADD2.F32 R127, -RZ, R100.H1_H1 ;  /* 0x30000064ff7f7230 */ /* 0x000fe40000004100 */
[----:B------:R-:W-:Y:S01]  /*2ed0*/  FFMA.FTZ R81, R58, R124, R81 ;  /* 0x0000007c3a517223 */ /* 0x000fe20000010051 */
[----:B------:R-:W-:Y:S01]  /*2ee0*/  FFMA.FTZ R80, R126, R83, R80 ;  /* 0x000000537e507223 */ /* 0x000fe20000010050 */
[----:B------:R-:W-:Y:S02]  /*2ef0*/  FMUL.FTZ R125, R60, R125 ;  /* 0x0000007d3c7d7220 */ /* 0x000fe40000410000 */
[----:B------:R-:W-:Y:S01]  /*2f00*/  FFMA.FTZ R83, R54, R123, R81 ;  /* 0x0000007b36537223 */ /* 0x000fe20000010051 */
[----:B------:R-:W-:-:S04]  /*2f10*/  FMUL.FTZ R81, R58, R127 ;  /* 0x0000007f3a517220 */ /* 0x000fc80000410000 */
[----:B------:R-:W-:Y:S01]  /*2f20*/  FFMA.FTZ R81, R125, R81, R80 ;  /* 0x000000517d517223 */ /* 0x000fe20000010050 */
[----:B------:R-:W-:-:S04]  /*2f30*/  FFMA.FTZ R80, R53, R91, R83 ;  /* 0x0000005b35507223 */ /* 0x000fc80000010053 */
[----:B------:R-:W-:-:S04]  /*2f40*/  FFMA.FTZ R80, R59, R89, R80 ;  /* 0x000000593b507223 */ /* 0x000fc80000010050 */
[----:B------:R-:W-:Y:S01]  /*2f50*/  FFMA.FTZ R80, R58, R98, R80 ;  /* 0x000000623a507223 */ /* 0x000fe20000010050 */
[----:B------:R-:W-:-:S03]  /*2f60*/  HADD2.F32 R100, -RZ, R101.H0_H0 ;  /* 0x20000065ff647230 */ /* 0x000fc60000004100 */
[----:B------:R-:W-:Y:S01]  /*2f70*/  FFMA.FTZ R80, R54, R93, R80 ;  /* 0x0000005d36507223 */ /* 0x000fe20000010050 */
[----:B------:R-:W-:-:S03]  /*2f80*/  HADD2.F32 R130, -RZ, R101.H1_H1 ;  /* 0x30000065ff827230 */ /* 0x000fc60000004100 */
[----:B------:R-:W-:Y:S01]  /*2f90*/  FFMA.FTZ R80, R53, R99, R80 ;  /* 0x0000006335507223 */ /* 0x000fe20000010050 */
[----:B------:R-:W-:Y:S01]  /*2fa0*/  FMUL.FTZ R129, R60, R129 ;  /* 0x000000813c817220 */ /* 0x000fe20000410000 */
[----:B------:R-:W-:Y:S02]  /*2fb0*/  FMUL.FTZ R83, R54, R100 ;  /* 0x0000006436537220 */ /* 0x000fe40000410000 */
[----:B------:R-:W-:Y:S01]  /*2fc0*/  FFMA.FTZ R80, R59, R95, R80 ;  /* 0x0000005f3b507223 */ /* 0x000fe20000010050 */
[----:B------:R-:W-:Y:S01]  /*2fd0*/  FMUL.FTZ R128, R60, R128 ;  /* 0x000000803c807220 */ /* 0x000fe20000410000 */
[----:B------:R-:W-:Y:S01]  /*2fe0*/  FFMA.FTZ R81, R129, R83, R81 ;  /* 0x0000005381517223 */ /* 0x000fe20000010051 */
[----:B------:R-:W-:Y:S01]  /*2ff0*/  FMUL.FTZ R83, R53, R130 ;  /* 0x0000008235537220 */ /* 0x000fe20000410000 */
[--C-:B------:R-:W-:Y:S02]  /*3000*/  HADD2.F32 R101, -RZ, R102.reuse.H0_H0 ;  /* 0x20000066ff657230 */ /* 0x100fe40000004100 */
[----:B------:R-:W-:Y:S01]  /*3010*/  FFMA.FTZ R80, R58, R127, R80 ;  /* 0x0000007f3a507223 */ /* 0x000fe20000010050 */
[----:B------:R-:W-:-:S02]  /*3020*/  HADD2.F32 R133, -RZ, R102.H1_H1 ;  /* 0x30000066ff857230 */ /* 0x000fc40000004100 */
[----:B------:R-:W-:Y:S01]  /*3030*/  FFMA.FTZ R81, R128, R83, R81 ;  /* 0x0000005380517223 */ /* 0x000fe20000010051 */
[----:B------:R-:W-:Y:S01]  /*3040*/  FMUL.FTZ R132, R60, R132 ;  /* 0x000000843c847220 */ /* 0x000fe20000410000 */
[----:B------:R-:W-:Y:S01]  /*3050*/  FFMA.FTZ R80, R54, R100, R80 ;  /* 0x0000006436507223 */ /* 0x000fe20000010050 */
[----:B------:R-:W-:Y:S01]  /*3060*/  FMUL.FTZ R83, R59, R101 ;  /* 0x000000653b537220 */ /* 0x000fe20000410000 */
[----:B------:R-:W-:Y:S02]  /*3070*/  FMUL.FTZ R131, R60, R131 ;  /* 0x000000833c837220 */ /* 0x000fe40000410000 */
[----:B------:R-:W-:Y:S01]  /*3080*/  FFMA.FTZ R80, R53, R130, R80 ;  /* 0x0000008235507223 */ /* 0x000fe20000010050 */
[----:B------:R-:W-:Y:S01]  /*3090*/  FFMA.FTZ R81, R132, R83, R81 ;  /* 0x0000005384517223 */ /* 0x000fe20000010051 */
[----:B------:R-:W-:Y:S01]  /*30a0*/  FMUL.FTZ R83, R58, R133 ;  /* 0x000000853a537220 */ /* 0x000fe20000410000 */
[--C-:B------:R-:W-:Y:S02]  /*30b0*/  HADD2.F32 R102, -RZ, R103.reuse.H0_H0 ;  /* 0x20000067ff667230 */ /* 0x100fe40000004100 */
[----:B------:R-:W-:Y:S01]  /*30c0*/  FFMA.FTZ R80, R59, R101, R80 ;  /* 0x000000653b507223 */ /* 0x000fe20000010050 */
[----:B------:R-:W-:-:S02]  /*30d0*/  HADD2.F32 R103, -RZ, R103.H1_H1 ;  /* 0x30000067ff677230 */ /* 0x000fc40000004100 */
[----:B------:R-:W-:Y:S01]  /*30e0*/  FFMA.FTZ R81, R131, R83, R81 ;  /* 0x0000005383517223 */ /* 0x000fe20000010051 */
[----:B------:R-:W-:Y:S01]  /*30f0*/  FMUL.FTZ R134, R60, R134 ;  /* 0x000000863c867220 */ /* 0x000fe20000410000 */
[-C--:B------:R-:W-:Y:S01]  /*3100*/  FMUL.FTZ R83, R54, R102.reuse ;  /* 0x0000006636537220 */ /* 0x080fe20000410000 */
[----:B------:R-:W-:Y:S01]  /*3110*/  FFMA.FTZ R80, R58, R133, R80 ;  /* 0x000000853a507223 */ /* 0x000fe20000010050 */
[----:B------:R-:W-:Y:S02]  /*3120*/  FMUL.FTZ R135, R60, R135 ;  /* 0x000000873c877220 */ /* 0x000fe40000410000 */
[----:B------:R-:W-:Y:S01]  /*3130*/  FFMA.FTZ R81, R134, R83, R81 ;  /* 0x0000005386517223 */ /* 0x000fe20000010051 */
[----:B------:R-:W-:Y:S01]  /*3140*/  FFMA.FTZ R80, R54, R102, R80 ;  /* 0x0000006636507223 */ /* 0x000fe20000010050 */
[----:B------:R-:W-:-:S03]  /*3150*/  FMUL.FTZ R83, R53, R103 ;  /* 0x0000006735537220 */ /* 0x000fc60000410000 */
[----:B------:R-:W-:Y:S01]  /*3160*/  FFMA.FTZ R80, R53, R103, R80 ;  /* 0x0000006735507223 */ /* 0x000fe20000010050 */
[----:B------:R-:W-:Y:S01]  /*3170*/  FFMA.FTZ R81, R135, R83, R81 ;  /* 0x0000005387517223 */ /* 0x000fe20000010051 */
[----:B------:R-:W-:Y:S01]  /*3180*/  FFMA.FTZ R68, R159, R0, R68 ;  /* 0x000000009f447223 */ /* 0x000fe20000010044 */
[----:B------:R-:W-:Y:S01]  /*3190*/  FFMA.FTZ R66, R158, R57, R66 ;  /* 0x000000399e427223 */ /* 0x000fe20000010042 */
[----:B------:R-:W-:Y:S02]  /*31a0*/  FADD.FTZ R67, R57, R67 ;  /* 0x0000004339437221 */ /* 0x000fe40000010000 */
[----:B------:R0:W-:Y:S01]  /*31b0*/  STS.64 [R82], R80 ;  /* 0x0000005052007388 */ /* 0x0001e20000000a00 */
[----:B------:R-:W-:Y:S01]  /*31c0*/  FADD.FTZ R65, R52, R65 ;  /* 0x0000004134417221 */ /* 0x000fe20000010000 */
[----:B------:R-:W-:Y:S01]  /*31d0*/  FADD.FTZ R63, R51, R63 ;  /* 0x0000003f333f7221 */ /* 0x000fe20000010000 */
[----:B------:R-:W-:Y:S02]  /*31e0*/  FADD.FTZ R67, R67, R47 ;  /* 0x0000002f43437221 */ /* 0x000fe40000010000 */
[----:B------:R-:W-:Y:S01]  /*31f0*/  FADD.FTZ R65, R65, R46 ;  /* 0x0000002e41417221 */ /* 0x000fe20000010000 */
[----:B------:R-:W-:Y:S01]  /*3200*/  FADD.FTZ R63, R63, R45 ;  /* 0x0000002d3f3f7221 */ /* 0x000fe20000010000 */
[----:B0-----:R-:W-:Y:S01]  /*3210*/  FADD.FTZ R80, R0, R69 ;  /* 0x0000004500507221 */ /* 0x001fe20000010000 */
[----:B------:R-:W-:Y:S01]  /*3220*/  FFMA.FTZ R69, R157, R52, R64 ;  /* 0x000000349d457223 */ /* 0x000fe20000010040 */
[----:B------:R-:W-:Y:S01]  /*3230*/  FFMA.FTZ R81, R156, R51, R62 ;  /* 0x000000339c517223 */ /* 0x000fe2000001003e */
        /* <DEDUP_REMOVED lines=53> */
[----:B------:R-:W-:Y:S01]  /*3590*/  UIADD3 UR15, UP0, UR10, 0x8, URZ ;  /* 0x000000080a0f7890 */ /* 0x000fe2000ff1e03f */
        /* <DEDUP_REMOVED lines=8> */
[----:B------:R-:W-:Y:S01]  /*3620*/  UIADD3.X UR16, URZ, UR5, URZ, UP0, !UPT ;  /* 0x000000053f107290 */ /* 0x000fe200087fe43f */
[----:B------:R-:W-:Y:S01]  /*3630*/  FFMA.FTZ R62, R76, R75, R62 ;  /* 0x0000004b4c3e7223 */ /* 0x000fe2000001003e */
[----:B------:R-:W-:Y:S01]  /*3640*/  UISETP.GE.U32.AND UP0, UPT, UR15, UR21, UPT ;  /* 0x000000150f00728c */ /* 0x000fe2000bf06070 */
[----:B------:R-:W-:Y:S01]  /*3650*/  FFMA.FTZ R64, R106, R108, R64 ;  /* 0x0000006c6a407223 */ /* 0x000fe20000010040 */
[----:B------:R-:W-:Y:S01]  /*3660*/  FADD.FTZ R69, R69, R75 ;  /* 0x0000004b45457221 */ /* 0x000fe20000010000 */
[----:B------:R-:W-:Y:S01]  /*3670*/  FADD.FTZ R67, R67, R108 ;  /* 0x0000006c43437221 */ /* 0x000fe20000010000 */
[----:B------:R-:W-:Y:S01]  /*3680*/  FADD.FTZ R65, R65, R107 ;  /* 0x0000006b41417221 */ /* 0x000fe20000010000 */
[----:B------:R-:W-:Y:S01]  /*3690*/  FADD.FTZ R63, R63, R110 ;  /* 0x0000006e3f3f7221 */ /* 0x000fe20000010000 */
[----:B------:R-:W-:Y:S01]  /*36a0*/  FFMA.FTZ R66, R78, R107, R66 ;  /* 0x0000006b4e427223 */ /* 0x000fe20000010042 */
[----:B------:R-:W-:Y:S01]  /*36b0*/  FFMA.FTZ R68, R79, R110, R68 ;  /* 0x0000006e4f447223 */ /* 0x000fe20000010044 */
[----:B------:R-:W-:Y:S01]  /*36c0*/  UISETP.GE.AND.EX UP0, UPT, UR16, UR11, UPT, UP0 ;  /* 0x0000000b1000728c */ /* 0x000fe2000bf06300 */
        /* <DEDUP_REMOVED lines=16> */
[----:B------:R-:W-:Y:S01]  /*37d0*/  PLOP3.LUT P0, PT, PT, PT, UP0, 0x80, 0x0 ;  /* 0x000000000000781c */ /* 0x000fe20003f0f008 */
        /* <DEDUP_REMOVED lines=26> */
[----:B------:R-:W-:Y:S01]  /*3980*/  BAR.SYNC.DEFER_BLOCKING 0x0 ;  /* 0x0000000000007b1d */ /* 0x000fe20000010000 */
[----:B------:R-:W-:Y:S01]  /*3990*/  ISETP.GT.U32.AND P1, PT, R161, 0x3f, PT ;  /* 0x0000003fa100780c */ /* 0x000fe20003f24070 */
[----:B------:R-:W-:Y:S01]  /*39a0*/  FADD.FTZ R69, R69, R101 ;  /* 0x0000006545457221 */ /* 0x000fe20000010000 */
[----:B------:R-:W-:Y:S01]  /*39b0*/  FADD.FTZ R67, R67, R133 ;  /* 0x0000008543437221 */ /* 0x000fe20000010000 */
[----:B------:R-:W-:Y:S01]  /*39c0*/  FADD.FTZ R65, R65, R102 ;  /* 0x0000006641417221 */ /* 0x000fe20000010000 */
[----:B------:R-:W-:Y:S01]  /*39d0*/  FADD.FTZ R63, R63, R103 ;  /* 0x000000673f3f7221 */ /* 0x000fe20000010000 */
[----:B------:R-:W-:Y:S01]  /*39e0*/  FFMA.FTZ R64, R134, R102, R80 ;  /* 0x0000006686407223 */ /* 0x000fe20000010050 */
[----:B------:R-:W-:Y:S01]  /*39f0*/  FFMA.FTZ R62, R135, R103, R81 ;  /* 0x00000067873e7223 */ /* 0x000fe20000010051 */
[----:B------:R-:W-:Y:S06]  /*3a00*/  @!P0 BRA `(.L_x_2136) ;  /* 0x0000000000c48947 */ /* 0x000fec0003800000 */
[----:B------:R0:W-:Y:S04]  /*3a10*/  STL [R1+0x6c], R4 ;  /* 0x00006c0401007387 */ /* 0x0001e80000100800 */
[----:B------:R1:W-:Y:S04]  /*3a20*/  STL [R1+0x68], R0 ;  /* 0x0000680001007387 */ /* 0x0003e80000100800 */
[----:B------:R-:W2:Y:S01]  /*3a30*/  LDL R81, [R1+0x48] ;  /* 0x0000480001517983 */ /* 0x000ea20000100800 */
[----:B0-----:R-:W0:Y:S03]  /*3a40*/  S2R R4, SR_TID.X ;  /* 0x0000000000047919 */ /* 0x001e260000002100 */
[----:B-1----:R-:W3:Y:S04]  /*3a50*/  LDL R0, [R1+0x54] ;  /* 0x0000540001007983 */ /* 0x002ee80000100800 */
[----:B------:R-:W4:Y:S04]  /*3a60*/  LDL R83, [R1+0x4c] ;  /* 0x00004c0001537983 */ /* 0x000f280000100800 */
[----:B------:R-:W2:Y:S04]  /*3a70*/  LDL R82, [R1+0x44] ;  /* 0x0000440001527983 */ /* 0x000ea80000100800 */
[----:B------:R1:W-:Y:S04]  /*3a80*/  STL.64 [R1+0x60], R2 ;  /* 0x0000600201007387 */ /* 0x0003e80000100a00 */
[----:B-1----:R-:W4:Y:S01]  /*3a90*/  LDL R3, [R1+0x40] ;  /* 0x0000400001037983 */ /* 0x002f220000100800 */
[----:B0-----:R-:W-:-:S02]  /*3aa0*/  SHF.L.U32 R2, R4, 0x1, RZ ;  /* 0x0000000104027819 */ /* 0x001fc400000006ff */
[----:B------:R-:W-:Y:S02]  /*3ab0*/  LEA R80, R4, UR12, 0x5 ;  /* 0x0000000c04507c11 */ /* 0x000fe4000f8e28ff */
[----:B------:R-:W-:Y:S02]  /*3ac0*/  LOP3.LUT R2, R2, 0x18, RZ, 0xc0, !PT ;  /* 0x0000001802027812 */ /* 0x000fe400078ec0ff */
[----:B------:R-:W-:Y:S02]  /*3ad0*/  SHF.R.S32.HI R161, RZ, 0x1f, R4 ;  /* 0x0000001fffa17819 */ /* 0x000fe40000011404 */
[----:B------:R-:W-:Y:S02]  /*3ae0*/  IADD3 R80, R80, R2, RZ ;  /* 0x0000000250507210 */ /* 0x000fe40007ffe0ff */
[----:B------:R-:W-:Y:S02]  /*3af0*/  LEA.HI R161, R161, R4, RZ, 0x2 ;  /* 0x00000004a1a17211 */ /* 0x000fe400078f10ff */
[----:B------:R0:W5:Y:S04]  /*3b00*/  LDL.LU R4, [R1+0x6c] ;  /* 0x00006c0001047983 */ /* 0x0001680000300800 */
[----:B------:R1:W-:Y:S04]  /*3b10*/  STS.64 [R80], R68 ;  /* 0x0000004450007388 */ /* 0x0003e80000000a00 */
[----:B------:R-:W4:Y:S04]  /*3b20*/  LDL R2, [R1+0x3c] ;  /* 0x00003c0001027983 */ /* 0x000f280000100800 */
[----:B-1----:R-:W4:Y:S01]  /*3b30*/  LDL R80, [R1+0x50] ;  /* 0x0000500001507983 */ /* 0x002f220000100800 */
[----:B------:R-:W-:-:S04]  /*3b40*/  SHF.R.S32.HI R161, RZ, 0x2, R161 ;  /* 0x00000002ffa17819 */ /* 0x000fc800000114a1 */
[----:B------:R-:W-:Y:S01]  /*3b50*/  LEA R161, R161, UR12, 0x5 ;  /* 0x0000000ca1a17c11 */ /* 0x000fe2000f8e28ff */
[----:B---3--:R1:W-:Y:S03]  /*3b60*/  STS.64 [R0], R66 ;  /* 0x0000004200007388 */ /* 0x0083e60000000a00 */
[-C--:B--2---:R-:W-:Y:S01]  /*3b70*/  LEA R82, R82, R161.reuse, 0x3 ;  /* 0x000000a152527211 */ /* 0x084fe200078e18ff */
[----:B-1----:R0:W5:Y:S04]  /*3b80*/  LDL.LU R0, [R1+0x68] ;  /* 0x0000680001007983 */ /* 0x0021680000300800 */
[----:B----4-:R1:W-:Y:S04]  /*3b90*/  STS.64 [R80], R64 ;  /* 0x0000004050007388 */ /* 0x0103e80000000a00 */
[----:B------:R-:W-:Y:S01]  /*3ba0*/  STS.64 [R83], R62 ;  /* 0x0000003e53007388 */ /* 0x000fe20000000a00 */
[----:B------:R-:W-:Y:S01]  /*3bb0*/  BAR.SYNC.DEFER_BLOCKING 0x0 ;  /* 0x0000000000007b1d */ /* 0x000fe20000010000 */
[----:B-1----:R-:W-:-:S06]  /*3bc0*/  LEA R80, R81, R161, 0x3 ;  /* 0x000000a151507211 */ /* 0x002fcc00078e18ff */
        /* <DEDUP_REMOVED lines=21> */
.L_x_2136:
        /* <DEDUP_REMOVED lines=10> */
[----:B0-----:R-:W-:-:S04]  /*3dc0*/  SHF.R.U32.HI R82, RZ, 0x2, R82 ;  /* 0x00000002ff527819 */ /* 0x001fc80000011652 */
[----:B------:R-:W-:-:S05]  /*3dd0*/  IADD3 R161, R82, UR5, RZ ;  /* 0x0000000552a17c10 */ /* 0x000fca000fffe0ff */
        /* <DEDUP_REMOVED lines=13> */
[----:B------:R-:W-:Y:S02]  /*3eb0*/  IADD3 R80, R80, R0, RZ ;  /* 0x0000000050507210 */ /* 0x000fe40007ffe0ff */
[----:B------:R-:W-:-:S04]  /*3ec0*/  IADD3 R82, R0, R82, RZ ;  /* 0x0000005200527210 */ /* 0x000fc80007ffe0ff */
        /* <DEDUP_REMOVED lines=23> */
[----:B------:R-:W-:Y:S02]  /*4040*/  LEA.HI R81, R81, R80, RZ, 0x2 ;  /* 0x0000005051517211 */ /* 0x000fe400078f10ff */
[----:B------:R-:W-:Y:S02]  /*4050*/  MOV R80, 0x28 ;  /* 0x0000002800507802 */ /* 0x000fe40000000f00 */
        /* <DEDUP_REMOVED lines=13> */
[----:B-1----:R-:W-:Y:S01]  /*4130*/  SHF.L.U32 R161, R81, 0x3, RZ ;  /* 0x0000000351a17819 */ /* 0x002fe200000006ff */
[----:B------:R-:W-:-:S03]  /*4140*/  HFMA2.MMA R81, -RZ, RZ, 0, 2.384185791015625e-06 ;  /* 0x00000028ff517435 */ /* 0x000fc600000001ff */
[----:B------:R-:W-:-:S07]  /*4150*/  LOP3.LUT R161, R161, 0x18, RZ, 0xc0, !PT ;  /* 0x00000018a1a17812 */ /* 0x000fce00078ec0ff */
[----:B------:R-:W-:-:S05]  /*4160*/  IMAD R80, R80, R81, UR14 ;  /* 0x0000000e50507e24 */ /* 0x000fca000f8e0251 */
[----:B------:R-:W-:-:S06]  /*4170*/  IADD3 R80, R161, R80, RZ ;  /* 0x00000050a1507210 */ /* 0x000fcc0007ffe0ff */
[----:B------:R-:W1:Y:S02]  /*4180*/  LDS.64 R80, [R80] ;  /* 0x0000000050507984 */ /* 0x000e640000000a00 */
[----:B-1----:R-:W-:Y:S01]  /*4190*/  FADD.FTZ R80, R83, R80 ;  /* 0x0000005053507221 */ /* 0x002fe20000010000 */
[----:B0-----:R-:W-:-:S07]  /*41a0*/  FADD.FTZ R81, R82, R81 ;  /* 0x0000005152517221 */ /* 0x001fce0000010000 */
.L_x_2138:
[----:B------:R-:W-:Y:S05]  /*41b0*/  BSYNC B0 ;  /* 0x0000000000007941 */ /* 0x000fea0003800000 */
.L_x_2137:
[----:B------:R-:W0:Y:S04]  /*41c0*/  SHFL.BFLY PT, R83, R80, 0x2, 0x1f ;  /* 0x0c401f0050537f89 */ /* 0x000e2800000e0000 */
[----:B-----5:R1:W-:Y:S04]  /*41d0*/  STL [R1+0x70], R4 ;  /* 0x0000700401007387 */ /* 0x0203e80000100800 */
[----:B------:R2:W-:Y:S04]  /*41e0*/  STL.64 [R1+0x68], R2 ;  /* 0x0000680201007387 */ /* 0x0005e80000100a00 */
        /* <DEDUP_REMOVED lines=24> */
[----:B------:R-:W-:-:S13]  /*4370*/  PLOP3.LUT P1, PT, PT, PT, UP0, 0x80, 0x0 ;  /* 0x000000000000781c */ /* 0x000fda0003f2f008 */
[----:B-1----:R-:W-:Y:S05]  /*4380*/  @P1 BRA `(.L_x_2139) ;  /* 0x0000000000601947 */ /* 0x002fea0003800000 */
[----:B------:R-:W0:Y:S01]  /*4390*/  S2R R161, SR_TID.X ;  /* 0x0000000000a17919 */ /* 0x000e220000002100 */
[----:B------:R-:W-:Y:S01]  /*43a0*/  BAR.SYNC.DEFER_BLOCKING 0x0 ;  /* 0x0000000000007b1d */ /* 0x000fe20000010000 */
[----:B0-----:R-:W-:-:S13]  /*43b0*/  ISETP.NE.AND P1, PT, R161, RZ, PT ;  /* 0x000000ffa100720c */ /* 0x001fda0003f25270 */
        /* <DEDUP_REMOVED lines=10> */
.L_x_2141:
        /* <DEDUP_REMOVED lines=8> */
.L_x_2140:
[----:B------:R-:W-:Y:S05]  /*44e0*/  WARPSYNC.ALL ;  /* 0x0000000000007948 */ /* 0x000fea0003800000 */
[----:B------:R-:W-:Y:S06]  /*44f0*/  BAR.SYNC.DEFER_BLOCKING 0x0 ;  /* 0x0000000000007b1d */ /* 0x000fec0000010000 */
[----:B------:R-:W-:Y:S05]  /*4500*/  BRA `(.L_x_2142) ;  /* 0x0000000000547947 */ /* 0x000fea0003800000 */
.L_x_2139:
        /* <DEDUP_REMOVED lines=11> */
.L_x_2144:
        /* <DEDUP_REMOVED lines=8> */
.L_x_2143:
[----:B------:R-:W-:Y:S05]  /*4640*/  WARPSYNC.ALL ;  /* 0x0000000000007948 */ /* 0x000fea0003800000 */
[----:B------:R-:W-:Y:S06]  /*4650*/  BAR.SYNC.DEFER_BLOCKING 0x0 ;  /* 0x0000000000007b1d */ /* 0x000fec0000010000 */
.L_x_2142:
[----:B------:R-:W0:Y:S01]  /*4660*/  S2R R82, SR_TID.X ;  /* 0x0000000000527919 */ /* 0x000e220000002100 */
[----:B------:R-:W2:Y:S01]  /*4670*/  LDL.LU R161, [R1+0x34] ;  /* 0x0000340001a17983 */ /* 0x000ea20000300800 */
[----:B------:R-:W1:Y:S01]  /*4680*/  S2UR UR17, SR_CgaCtaId ;  /* 0x00000000001179c3 */ /* 0x000e620000008800 */
[----:B------:R-:W-:Y:S01]  /*4690*/  USHF.L.U32 UR10, UR10, 0x4, URZ ;  /* 0x000000040a0a7899 */ /* 0x000fe2000800063f */
[----:B------:R-:W-:Y:S01]  /*46a0*/  ULDC.64 UR24, c[0x0][0x210] ;  /* 0x0000840000187ab9 */ /* 0x000fe20000000a00 */
[----:B0-----:R-:W-:-:S13]  /*46b0*/  ISETP.GT.U32.AND P1, PT, R82, 0xff, PT ;  /* 0x000000ff5200780c */ /* 0x001fda0003f24070 */
[----:B------:R-:W-:Y:S01]  /*46c0*/  VOTEU.ALL UP0, P1 ;  /* 0x00000000003f7886 */ /* 0x000fe20000800000 */
[----:B------:R-:W-:-:S04]  /*46d0*/  @!P1 LOP3.LUT R81, R82, 0x7ffffff0, RZ, 0xc0, !PT ;  /* 0x7ffffff052519812 */ /* 0x000fc800078ec0ff */
[----:B------:R-:W-:Y:S02]  /*46e0*/  @!UP0 ULDC UR5, c[0x0][0x10] ;  /* 0x0000040000058ab9 */ /* 0x000fe40000000800 */
[----:B------:R-:W-:-:S06]  /*46f0*/  @!UP0 UIMAD UR5, UR5, UR4, UR13 ;  /* 0x00000004050582a4 */ /* 0x000fcc000f8e020d */
[----:B------:R-:W-:-:S04]  /*4700*/  MOV R80, UR5 ;  /* 0x0000000500507c02 */ /* 0x000fc80008000f00 */
[----:B------:R-:W-:Y:S02]  /*4710*/  @!P1 LEA R80, R80, R81, 0x8 ;  /* 0x0000005150509211 */ /* 0x000fe400078e40ff */
[----:B------:R-:W-:Y:S02]  /*4720*/  @!P1 LOP3.LUT R81, R82, 0xf, RZ, 0xc0, !PT ;  /* 0x0000000f52519812 */ /* 0x000fe400078ec0ff */
[----:B------:R-:W0:Y:S02]  /*4730*/  @!P1 LDC.64 R82, c[0x0][0x260] ;  /* 0x00009800ff529b82 */ /* 0x000e240000000a00 */
[----:B------:R-:W-:-:S04]  /*4740*/  @!P1 IADD3 R80, R80, R81, RZ ;  /* 0x0000005150509210 */ /* 0x000fc80007ffe0ff */
[----:B------:R-:W-:-:S05]  /*4750*/  @!P1 SHF.L.U32 R80, R80, 0x1, RZ ;  /* 0x0000000150509819 */ /* 0x000fca00000006ff */
[----:B0-----:R-:W-:-:S06]  /*4760*/  @!P1 IMAD.WIDE.U32 R80, R80, 0x4, R82 ;  /* 0x0000000450509825 */ /* 0x001fcc00078e0052 */
[----:B------:R-:W3:Y:S01]  /*4770*/  @!P1 LDG.E.64 R80, desc[UR18][R80.64] ;  /* 0x0000001250509981 */ /* 0x000ee2000c1e1b00 */
[----:B------:R-:W-:Y:S01]  /*4780*/  HFMA2.MMA R82, -RZ, RZ, 0, 0 ;  /* 0x00000000ff527435 */ /* 0x000fe200000001ff */
[----:B------:R-:W-:Y:S01]  /*4790*/  UMOV UR5, 0x400 ;  /* 0x0000040000057882 */ /* 0x000fe20000000000 */
[----:B------:R-:W-:Y:S01]  /*47a0*/  ULOP3.LUT UR10, UR10, 0x10, URZ, 0xc0, !UPT ;  /* 0x000000100a0a7892 */ /* 0x000fe2000f8ec03f */
[----:B------:R-:W0:Y:S01]  /*47b0*/  S2R R83, SR_TID.X ;  /* 0x0000000000537919 */ /* 0x000e220000002100 */
[----:B------:R-:W-:-:S04]  /*47c0*/  UIADD3 UR5, UR5, 0x3480, URZ ;  /* 0x0000348005057890 */ /* 0x000fc8000fffe03f */
[----:B-1----:R-:W-:Y:S01]  /*47d0*/  ULEA UR5, UR17, UR5, 0x18 ;  /* 0x0000000511057291 */ /* 0x002fe2000f8ec03f */
[----:B---3--:R-:W-:Y:S01]  /*47e0*/  @!P1 FADD.FTZ R82, RZ, R80 ;  /* 0x00000050ff529221 */ /* 0x008fe20000010000 */
[----:B------:R-:W-:Y:S01]  /*47f0*/  MOV R80, RZ ;  /* 0x000000ff00507202 */ /* 0x000fe20000000f00 */
[----:B------:R-:W-:Y:S01]  /*4800*/  @!P1 FADD.FTZ R80, RZ, R81 ;  /* 0x00000051ff509221 */ /* 0x000fe20000010000 */
[----:B0-----:R-:W-:Y:S02]  /*4810*/  LOP3.LUT P1, RZ, R83, 0xffffff0f, RZ, 0xc0, !PT ;  /* 0xffffff0f53ff7812 */ /* 0x001fe4000782c0ff */
        /* <DEDUP_REMOVED lines=21> */
[----:B--2---:R-:W-:Y:S02]  /*4970*/  IADD3 R80, R161, -UR10, RZ ;  /* 0x8000000aa1507c10 */ /* 0x004fe4000fffe0ff */
[----:B------:R-:W2:Y:S02]  /*4980*/  LDL.LU R161, [R1+0x30] ;  /* 0x0000300001a17983 */ /* 0x000ea40000300800 */
[----:B------:R-:W-:Y:S01]  /*4990*/  LEA R80, R80, UR5, 0x3 ;  /* 0x0000000550507c11 */ /* 0x000fe2000f8e18ff */
[----:B------:R-:W-:Y:S06]  /*49a0*/  BAR.SYNC.DEFER_BLOCKING 0x0 ;  /* 0x0000000000007b1d */ /* 0x000fec0000010000 */
[----:B------:R0:W1:Y:S04]  /*49b0*/  LDS.64 R82, [R80] ;  /* 0x0000000050527984 */ /* 0x0000680000000a00 */
[----:B0-----:R-:W3:Y:S01]  /*49c0*/  LDL.LU R80, [R1+0x2c] ;  /* 0x00002c0001507983 */ /* 0x001ee20000300800 */
[--C-:B-1----:R-:W-:Y:S01]  /*49d0*/  FFMA.FTZ R99, R53, R99, -R82.reuse ;  /* 0x0000006335637223 */ /* 0x102fe20000010852 */
[--C-:B-----5:R-:W-:Y:S01]  /*49e0*/  FFMA.FTZ R0, R0, R59, -R82.reuse ;  /* 0x0000003b00007223 */ /* 0x120fe20000010852 */
[--C-:B------:R-:W-:Y:S01]  /*49f0*/  FFMA.FTZ R57, R57, R58, -R82.reuse ;  /* 0x0000003a39397223 */ /* 0x100fe20000010852 */
[--C-:B------:R-:W-:Y:S01]  /*4a00*/  FFMA.FTZ R117, R59, R117, -R82.reuse ;  /* 0x000000753b757223 */ /* 0x100fe20000010852 */
[--C-:B------:R-:W-:Y:S01]  /*4a10*/  FFMA.FTZ R98, R58, R98, -R82.reuse ;  /* 0x000000623a627223 */ /* 0x100fe20000010852 */
[--C-:B------:R-:W-:Y:S01]  /*4a20*/  FFMA.FTZ R51, R51, R53, -R82.reuse ;  /* 0x0000003533337223 */ /* 0x100fe20000010852 */
[C-C-:B------:R-:W-:Y:S01]  /*4a30*/  FFMA.FTZ R13, R53.reuse, R13, -R82.reuse ;  /* 0x0000000d350d7223 */ /* 0x140fe20000010852 */
[----:B------:R-:W-:Y:S01]  /*4a40*/  FFMA.FTZ R99, R96, -R83, R99 ;  /* 0x8000005360637223 */ /* 0x000fe20000010063 */
[C-C-:B------:R-:W-:Y:S01]  /*4a50*/  FFMA.FTZ R4, R53.reuse, R4, -R82.reuse ;  /* 0x0000000435047223 */ /* 0x140fe20000010852 */
[----:B------:R-:W-:Y:S01]  /*4a60*/  FFMA.FTZ R91, R53, R91, -R82 ;  /* 0x0000005b355b7223 */ /* 0x000fe20000010852 */
[----:B------:R-:W4:Y:S01]  /*4a70*/  LDL.LU R96, [R1+0x24] ;  /* 0x0000240001607983 */ /* 0x000f220000300800 */
[-C--:B------:R-:W-:Y:S01]  /*4a80*/  FFMA.FTZ R0, R159, -R83.reuse, R0 ;  /* 0x800000539f007223 */ /* 0x080fe20000010000 */
[-C--:B------:R-:W-:Y:S01]  /*4a90*/  FFMA.FTZ R57, R158, -R83.reuse, R57 ;  /* 0x800000539e397223 */ /* 0x080fe20000010039 */
[----:B------:R-:W-:Y:S01]  /*4aa0*/  FFMA.FTZ R117, R115, -R83, R117 ;  /* 0x8000005373757223 */ /* 0x000fe20000010075 */
        /* <DEDUP_REMOVED lines=51> */
[-C--:B------:R-:W-:Y:S01]  /*4de0*/  FFMA.FTZ R51, R156, -R83.reuse, R51 ;  /* 0x800000539c337223 */ /* 0x080fe20000010033 */
[-C--:B------:R-:W-:Y:S01]  /*4df0*/  FFMA.FTZ R13, R11, -R83.reuse, R13 ;  /* 0x800000530b0d7223 */ /* 0x080fe2000001000d */
[----:B------:R-:W-:Y:S01]  /*4e00*/  FFMA.FTZ R115, R94, -R83, R98 ;  /* 0x800000535e737223 */ /* 0x000fe20000010062 */
[--C-:B------:R-:W-:Y:S01]  /*4e10*/  FFMA.FTZ R59, R59, R101, -R82.reuse ;  /* 0x000000653b3b7223 */ /* 0x100fe20000010852 */
[--C-:B------:R-:W-:Y:S01]  /*4e20*/  FFMA.FTZ R58, R58, R133, -R82.reuse ;  /* 0x000000853a3a7223 */ /* 0x100fe20000010852 */
[--C-:B------:R-:W-:Y:S01]  /*4e30*/  FFMA.FTZ R54, R54, R102, -R82.reuse ;  /* 0x0000006636367223 */ /* 0x100fe20000010852 */
[----:B------:R-:W-:Y:S01]  /*4e40*/  FFMA.FTZ R53, R53, R103, -R82 ;  /* 0x0000006735357223 */ /* 0x000fe20000010852 */
[-C--:B------:R-:W-:Y:S01]  /*4e50*/  FFMA.FTZ R11, R3, -R83.reuse, R4 ;  /* 0x80000053030b7223 */ /* 0x080fe20000010004 */
[----:B------:R-:W-:Y:S01]  /*4e60*/  FFMA.FTZ R91, R92, -R83, R91 ;  /* 0x800000535c5b7223 */ /* 0x000fe2000001005b */
[----:B------:R-:W4:Y:S01]  /*4e70*/  LDL.LU R94, [R1+0x28] ;  /* 0x00002800015e7983 */ /* 0x000f220000300800 */
[C---:B------:R-:W-:Y:S01]  /*4e80*/  FMUL.FTZ R4, R60.reuse, R0 ;  /* 0x000000003c047220 */ /* 0x040fe20000410000 */
[C---:B------:R-:W-:Y:S01]  /*4e90*/  FMUL.FTZ R57, R60.reuse, R57 ;  /* 0x000000393c397220 */ /* 0x040fe20000410000 */
[-C--:B------:R-:W-:Y:S01]  /*4ea0*/  FFMA.FTZ R71, R73, -R83.reuse, R71 ;  /* 0x8000005349477223 */ /* 0x080fe20000010047 */
[----:B------:R-:W4:Y:S01]  /*4eb0*/  LDL.LU R92, [R1+0x1c] ;  /* 0x00001c00015c7983 */ /* 0x000f220000300800 */
[-C--:B------:R-:W-:Y:S01]  /*4ec0*/  FFMA.FTZ R109, R77, -R83.reuse, R109 ;  /* 0x800000534d6d7223 */ /* 0x080fe2000001006d */
[-C--:B------:R-:W-:Y:S01]  /*4ed0*/  FFMA.FTZ R113, R111, -R83.reuse, R113 ;  /* 0x800000536f717223 */ /* 0x080fe20000010071 */
[-C--:B------:R-:W-:Y:S01]  /*4ee0*/  FFMA.FTZ R121, R85, -R83.reuse, R121 ;  /* 0x8000005355797223 */ /* 0x080fe20000010079 */
[----:B------:R-:W-:Y:S01]  /*4ef0*/  FFMA.FTZ R93, R97, -R83, R93 ;  /* 0x80000053615d7223 */ /* 0x000fe2000001005d */
[----:B------:R-:W-:Y:S01]  /*4f00*/  FMUL.FTZ R3, R60, R51 ;  /* 0x000000333c037220 */ /* 0x000fe20000410000 */
        /* <DEDUP_REMOVED lines=51> */
[----:B------:R-:W4:Y:S01]  /*5240*/  LDL.LU R83, [R1+0x20] ;  /* 0x0000200001537983 */ /* 0x000f220000300800 */
[C---:B------:R-:W-:Y:S01]  /*5250*/  FMUL.FTZ R14, R60.reuse, R15 ;  /* 0x0000000f3c0e7220 */ /* 0x040fe20000410000 */
[----:B------:R-:W-:-:S02]  /*5260*/  FMUL.FTZ R0, R60, R52 ;  /* 0x000000343c007220 */ /* 0x000fc40000410000 */
[----:B------:R-:W4:Y:S01]  /*5270*/  LDL.LU R57, [R1+0x14] ;  /* 0x0000140001397983 */ /* 0x000f220000300800 */
[C---:B------:R-:W-:Y:S02]  /*5280*/  FMUL.FTZ R20, R60.reuse, R13 ;  /* 0x0000000d3c147220 */ /* 0x040fe40000410000 */
[----:B------:R-:W-:Y:S01]  /*5290*/  F2FP.F16.F32.PACK_AB R0, R3, R0 ;  /* 0x000000000300723e */ /* 0x000fe200000000ff */
[----:B------:R-:W4:Y:S01]  /*52a0*/  LDL.LU R15, [R1+0x18] ;  /* 0x00001800010f7983 */ /* 0x000f220000300800 */
[----:B------:R-:W-:Y:S01]  /*52b0*/  FMUL.FTZ R13, R60, R5 ;  /* 0x000000053c0d7220 */ /* 0x000fe20000410000 */
[----:B------:R-:W-:Y:S01]  /*52c0*/  PRMT R5, R4, 0x7610, R5 ;  /* 0x0000761004057816 */ /* 0x000fe20000000005 */
[C---:B------:R-:W-:Y:S01]  /*52d0*/  FMUL.FTZ R48, R60.reuse, R48 ;  /* 0x000000303c307220 */ /* 0x040fe20000410000 */
[C---:B------:R-:W-:Y:S01]  /*52e0*/  FMUL.FTZ R47, R60.reuse, R47 ;  /* 0x0000002f3c2f7220 */ /* 0x040fe20000410000 */
[C---:B------:R-:W-:Y:S01]  /*52f0*/  FMUL.FTZ R46, R60.reuse, R46 ;  /* 0x0000002e3c2e7220 */ /* 0x040fe20000410000 */
[----:B------:R-:W-:Y:S01]  /*5300*/  FMUL.FTZ R45, R60, R45 ;  /* 0x0000002d3c2d7220 */ /* 0x000fe20000410000 */
[----:B------:R-:W-:Y:S01]  /*5310*/  PRMT R6, R4, 0x7632, R6 ;  /* 0x0000763204067816 */ /* 0x000fe20000000006 */
[C---:B------:R-:W-:Y:S01]  /*5320*/  FMUL.FTZ R43, R60.reuse, R43 ;  /* 0x0000002b3c2b7220 */ /* 0x040fe20000410000 */
[C---:B------:R-:W-:Y:S01]  /*5330*/  FMUL.FTZ R8, R60.reuse, R41 ;  /* 0x000000293c087220 */ /* 0x040fe20000410000 */
[----:B------:R-:W-:Y:S01]  /*5340*/  FMUL.FTZ R18, R60, R7 ;  /* 0x000000073c127220 */ /* 0x000fe20000410000 */
[----:B------:R-:W4:Y:S01]  /*5350*/  LDL.LU R41, [R1+0xc] ;  /* 0x00000c0001297983 */ /* 0x000f220000300800 */
[----:B------:R-:W-:Y:S01]  /*5360*/  PRMT R7, R0, 0x7632, R7 ;  /* 0x0000763200077816 */ /* 0x000fe20000000007 */
[C---:B------:R-:W-:Y:S01]  /*5370*/  FMUL.FTZ R12, R60.reuse, R23 ;  /* 0x000000173c0c7220 */ /* 0x040fe20000410000 */
[----:B------:R-:W-:Y:S01]  /*5380*/  F2FP.F16.F32.PACK_AB R47, R47, R48 ;  /* 0x000000302f2f723e */ /* 0x000fe200000000ff */
[----:B------:R-:W4:Y:S01]  /*5390*/  LDL.LU R23, [R1+0x10] ;  /* 0x0000100001177983 */ /* 0x000f220000300800 */
[----:B------:R-:W-:Y:S01]  /*53a0*/  F2FP.F16.F32.PACK_AB R45, R45, R46 ;  /* 0x0000002e2d2d723e */ /* 0x000fe200000000ff */
[----:B------:R-:W-:Y:S01]  /*53b0*/  FMUL.FTZ R10, R60, R21 ;  /* 0x000000153c0a7220 */ /* 0x000fe20000410000 */
[----:B------:R-:W-:Y:S01]  /*53c0*/  F2FP.F16.F32.PACK_AB R8, R8, R43 ;  /* 0x0000002b0808723e */ /* 0x000fe200000000ff */
[C---:B------:R-:W-:Y:S01]  /*53d0*/  FMUL.FTZ R24, R60.reuse, R11 ;  /* 0x0000000b3c187220 */ /* 0x040fe20000410000 */
[----:B------:R-:W4:Y:S01]  /*53e0*/  LDL.LU R21, [R1+0x4] ;  /* 0x0000040001157983 */ /* 0x000f220000300800 */
[----:B------:R-:W-:Y:S01]  /*53f0*/  PRMT R11, R47, 0x7632, R11 ;  /* 0x000076322f0b7816 */ /* 0x000fe2000000000b */
[----:B------:R-:W-:-:S02]  /*5400*/  FMUL.FTZ R16, R60, R19 ;  /* 0x000000133c107220 */ /* 0x000fc40000410000 */
[----:B------:R-:W4:Y:S01]  /*5410*/  LDL.LU R19, [R1+0x8] ;  /* 0x0000080001137983 */ /* 0x000f220000300800 */
[----:B---3--:R-:W-:-:S04]  /*5420*/  IADD3 R2, P1, R80, UR24, RZ ;  /* 0x0000001850027c10 */ /* 0x008fc8000ff3e0ff */
[----:B--2---:R-:W-:-:S05]  /*5430*/  IADD3.X R3, R161, UR25, RZ, P1, !PT ;  /* 0x00000019a1037c10 */ /* 0x004fca0008ffe4ff */
[----:B------:R-:W-:Y:S04]  /*5440*/  STG.E.U16 desc[UR18][R2.64], R5 ;  /* 0x0000000502007986 */ /* 0x000fe8000c101512 */
[----:B------:R-:W-:Y:S04]  /*5450*/  STG.E.U16 desc[UR18][R2.64+0x2], R6 ;  /* 0x0000020602007986 */ /* 0x000fe8000c101512 */
[----:B------:R0:W-:Y:S04]  /*5460*/  STG.E.U16 desc[UR18][R2.64+0x4], R0 ;  /* 0x0000040002007986 */ /* 0x0001e8000c101512 */
[----:B------:R1:W-:Y:S01]  /*5470*/  STG.E.U16 desc[UR18][R2.64+0x6], R7 ;  /* 0x0000060702007986 */ /* 0x0003e2000c101512 */
[----:B0-----:R-:W-:-:S02]  /*5480*/  PRMT R0, R45, 0x7632, R0 ;  /* 0x000076322d007816 */ /* 0x001fc40000000000 */
[----:B-1----:R-:W-:Y:S02]  /*5490*/  PRMT R3, R8, 0x7632, R3 ;  /* 0x0000763208037816 */ /* 0x002fe40000000003 */
[----:B----4-:R-:W-:-:S04]  /*54a0*/  IADD3 R4, P1, R96, UR24, RZ ;  /* 0x0000001860047c10 */ /* 0x010fc8000ff3e0ff */
[----:B------:R-:W-:Y:S02]  /*54b0*/  IADD3.X R5, R94, UR25, RZ, P1, !PT ;  /* 0x000000195e057c10 */ /* 0x000fe40008ffe4ff */
[----:B------:R-:W-:-:S03]  /*54c0*/  IADD3 R6, P1, R92, UR24, RZ ;  /* 0x000000185c067c10 */ /* 0x000fc6000ff3e0ff */
[----:B------:R-:W-:Y:S04]  /*54d0*/  STG.E.U16 desc[UR18][R4.64], R47 ;  /* 0x0000002f04007986 */ /* 0x000fe8000c101512 */
[----:B------:R-:W-:Y:S04]  /*54e0*/  STG.E.U16 desc[UR18][R4.64+0x2], R11 ;  /* 0x0000020b04007986 */ /* 0x000fe8000c101512 */
[----:B------:R-:W-:Y:S04]  /*54f0*/  STG.E.U16 desc[UR18][R4.64+0x4], R45 ;  /* 0x0000042d04007986 */ /* 0x000fe8000c101512 */
[----:B------:R-:W-:Y:S01]  /*5500*/  STG.E.U16 desc[UR18][R4.64+0x6], R0 ;  /* 0x0000060004007986 */ /* 0x000fe2000c101512 */
[----:B------:R-:W-:-:S02]  /*5510*/  IADD3.X R7, R83, UR25, RZ, P1, !PT ;  /* 0x0000001953077c10 */ /* 0x000fc40008ffe4ff */
[----:B------:R-:W-:-:S03]  /*5520*/  IADD3 R2, P1, R57, UR24, RZ ;  /* 0x0000001839027c10 */ /* 0x000fc6000ff3e0ff */
[----:B------:R0:W-:Y:S02]  /*5530*/  STG.E.U16 desc[UR18][R6.64+0x2], R3 ;  /* 0x0000020306007986 */ /* 0x0001e4000c101512 */
[----:B0-----:R-:W-:Y:S02]  /*5540*/  IADD3.X R3, R15, UR25, RZ, P1, !PT ;  /* 0x000000190f037c10 */ /* 0x001fe40008ffe4ff */
[----:B------:R-:W2:Y:S01]  /*5550*/  LDL.LU R15, [R1] ;  /* 0x00000000010f7983 */ /* 0x000ea20000300800 */
[C---:B------:R-:W-:Y:S01]  /*5560*/  FMUL.FTZ R40, R60.reuse, R40 ;  /* 0x000000283c287220 */ /* 0x040fe20000410000 */
[C---:B------:R-:W-:Y:S01]  /*5570*/  FMUL.FTZ R39, R60.reuse, R39 ;  /* 0x000000273c277220 */ /* 0x040fe20000410000 */
[C---:B------:R-:W-:Y:S01]  /*5580*/  FMUL.FTZ R36, R60.reuse, R36 ;  /* 0x000000243c247220 */ /* 0x040fe20000410000 */
[C---:B------:R-:W-:Y:S01]  /*5590*/  FMUL.FTZ R35, R60.reuse, R35 ;  /* 0x000000233c237220 */ /* 0x040fe20000410000 */
[C---:B------:R-:W-:Y:S01]  /*55a0*/  FMUL.FTZ R34, R60.reuse, R34 ;  /* 0x000000223c227220 */ /* 0x040fe20000410000 */
[C---:B------:R-:W-:Y:S01]  /*55b0*/  FMUL.FTZ R33, R60.reuse, R33 ;  /* 0x000000213c217220 */ /* 0x040fe20000410000 */
[----:B------:R-:W-:Y:S01]  /*55c0*/  F2FP.F16.F32.PACK_AB R39, R39, R40 ;  /* 0x000000282727723e */ /* 0x000fe200000000ff */
[C---:B------:R-:W-:Y:S01]  /*55d0*/  FMUL.FTZ R26, R60.reuse, R26 ;  /* 0x0000001a3c1a7220 */ /* 0x040fe20000410000 */
[----:B------:R-:W-:Y:S01]  /*55e0*/  FMUL.FTZ R25, R60, R25 ;  /* 0x000000193c197220 */ /* 0x000fe20000410000 */
[----:B------:R-:W-:-:S02]  /*55f0*/  F2FP.F16.F32.PACK_AB R35, R35, R36 ;  /* 0x000000242323723e */ /* 0x000fc400000000ff */
[----:B------:R-:W-:Y:S01]  /*5600*/  PRMT R5, R39, 0x7632, R5 ;  /* 0x0000763227057816 */ /* 0x000fe20000000005 */
[C---:B------:R-:W-:Y:S01]  /*5610*/  FMUL.FTZ R141, R60.reuse, R141 ;  /* 0x0000008d3c8d7220 */ /* 0x040fe20000410000 */
[----:B------:R-:W-:Y:S02]  /*5620*/  F2FP.F16.F32.PACK_AB R33, R33, R34 ;  /* 0x000000222121723e */ /* 0x000fe400000000ff */
[----:B------:R-:W-:Y:S02]  /*5630*/  IADD3 R4, P1, R41, UR24, RZ ;  /* 0x0000001829047c10 */ /* 0x000fe4000ff3e0ff */
[----:B------:R-:W-:Y:S01]  /*5640*/  F2FP.F16.F32.PACK_AB R25, R25, R26 ;  /* 0x0000001a1919723e */ /* 0x000fe200000000ff */
[----:B------:R-:W-:Y:S01]  /*5650*/  STG.E.U16 desc[UR18][R6.64], R8 ;  /* 0x0000000806007986 */ /* 0x000fe2000c101512 */
[----:B------:R-:W-:Y:S02]  /*5660*/  PRMT R11, R35, 0x7632, R11 ;  /* 0x00007632230b7816 */ /* 0x000fe4000000000b */
[----:B------:R-:W-:Y:S01]  /*5670*/  PRMT R0, R33, 0x7632, R0 ;  /* 0x0000763221007816 */ /* 0x000fe20000000000 */
[----:B------:R-:W-:Y:S01]  /*5680*/  STG.E.U16 desc[UR18][R6.64+0x4], R39 ;  /* 0x0000042706007986 */ /* 0x000fe2000c101512 */
[C---:B------:R-:W-:Y:S01]  /*5690*/  FMUL.FTZ R139, R60.reuse, R139 ;  /* 0x0000008b3c8b7220 */ /* 0x040fe20000410000 */
[----:B------:R-:W-:-:S02]  /*56a0*/  FMUL.FTZ R137, R60, R137 ;  /* 0x000000893c897220 */ /* 0x000fc40000410000 */
[----:B------:R0:W-:Y:S01]  /*56b0*/  STG.E.U16 desc[UR18][R6.64+0x6], R5 ;  /* 0x0000060506007986 */ /* 0x0001e2000c101512 */
[----:B------:R-:W-:Y:S01]  /*56c0*/  F2FP.F16.F32.PACK_AB R12, R12, R141 ;  /* 0x0000008d0c0c723e */ /* 0x000fe200000000ff */
[----:B------:R-:W-:Y:S02]  /*56d0*/  FMUL.FTZ R17, R60, R17 ;  /* 0x000000113c117220 */ /* 0x000fe40000410000 */
[----:B------:R-:W-:Y:S01]  /*56e0*/  STG.E.U16 desc[UR18][R2.64], R35 ;  /* 0x0000002302007986 */ /* 0x000fe2000c101512 */
[----:B------:R-:W-:-:S03]  /*56f0*/  F2FP.F16.F32.PACK_AB R10, R10, R139 ;  /* 0x0000008b0a0a723e */ /* 0x000fc600000000ff */
[----:B------:R-:W-:Y:S01]  /*5700*/  STG.E.U16 desc[UR18][R2.64+0x2], R11 ;  /* 0x0000020b02007986 */ /* 0x000fe2000c101512 */
[----:B0-----:R-:W-:Y:S02]  /*5710*/  IADD3.X R5, R23, UR25, RZ, P1, !PT ;  /* 0x0000001917057c10 */ /* 0x001fe40008ffe4ff */
[----:B------:R-:W-:Y:S02]  /*5720*/  PRMT R7, R25, 0x7632, R7 ;  /* 0x0000763219077816 */ /* 0x000fe40000000007 */
[----:B------:R-:W-:Y:S01]  /*5730*/  IADD3 R6, P1, R21, UR24, RZ ;  /* 0x0000001815067c10 */ /* 0x000fe2000ff3e0ff */
[----:B------:R-:W-:Y:S01]  /*5740*/  STG.E.U16 desc[UR18][R2.64+0x4], R33 ;  /* 0x0000042102007986 */ /* 0x000fe2000c101512 */
[----:B------:R-:W-:-:S03]  /*5750*/  F2FP.F16.F32.PACK_AB R16, R16, R137 ;  /* 0x000000891010723e */ /* 0x000fc600000000ff */
[----:B------:R0:W-:Y:S01]  /*5760*/  STG.E.U16 desc[UR18][R2.64+0x6], R0 ;  /* 0x0000060002007986 */ /* 0x0001e2000c101512 */
[----:B------:R-:W-:Y:S01]  /*5770*/  FMUL.FTZ R81, R60, R81 ;  /* 0x000000513c517220 */ /* 0x000fe20000410000 */
[----:B------:R-:W-:Y:S02]  /*5780*/  F2FP.F16.F32.PACK_AB R14, R14, R17 ;  /* 0x000000110e0e723e */ /* 0x000fe400000000ff */
[----:B------:R1:W-:Y:S01]  /*5790*/  STG.E.U16 desc[UR18][R4.64+0x2], R7 ;  /* 0x0000020704007986 */ /* 0x0003e2000c101512 */
[----:B------:R-:W-:Y:S02]  /*57a0*/  PRMT R8, R10, 0x7632, R8 ;  /* 0x000076320a087816 */ /* 0x000fe40000000008 */
[----:B0-----:R-:W-:Y:S02]  /*57b0*/  PRMT R3, R12, 0x7632, R3 ;  /* 0x000076320c037816 */ /* 0x001fe40000000003 */
[----:B-1----:R-:W-:Y:S02]  /*57c0*/  IADD3.X R7, R19, UR25, RZ, P1, !PT ;  /* 0x0000001913077c10 */ /* 0x002fe40008ffe4ff */
[----:B------:R-:W-:Y:S01]  /*57d0*/  IADD3 R2, P1, R165, UR24, RZ ;  /* 0x00000018a5027c10 */ /* 0x000fe2000ff3e0ff */
[----:B------:R-:W-:Y:S01]  /*57e0*/  STG.E.U16 desc[UR18][R4.64], R25 ;  /* 0x0000001904007986 */ /* 0x000fe2000c101512 */
[----:B------:R-:W-:Y:S01]  /*57f0*/  PRMT R0, R16, 0x7632, R0 ;  /* 0x0000763210007816 */ /* 0x000fe20000000000 */
[----:B------:R-:W-:-:S02]  /*5800*/  FMUL.FTZ R9, R60, R9 ;  /* 0x000000093c097220 */ /* 0x000fc40000410000 */
[----:B------:R-:W-:Y:S01]  /*5810*/  STG.E.U16 desc[UR18][R4.64+0x4], R12 ;  /* 0x0000040c04007986 */ /* 0x000fe2000c101512 */
[----:B------:R-:W-:-:S03]  /*5820*/  F2FP.F16.F32.PACK_AB R20, R20, R81 ;  /* 0x000000511414723e */ /* 0x000fc600000000ff */
[----:B------:R0:W-:Y:S01]  /*5830*/  STG.E.U16 desc[UR18][R4.64+0x6], R3 ;  /* 0x0000060304007986 */ /* 0x0001e2000c101512 */
[C---:B------:R-:W-:Y:S01]  /*5840*/  FMUL.FTZ R61, R60.reuse, R61 ;  /* 0x0000003d3c3d7220 */ /* 0x040fe20000410000 */
[----:B------:R-:W-:Y:S02]  /*5850*/  FMUL.FTZ R22, R60, R101 ;  /* 0x000000653c167220 */ /* 0x000fe40000410000 */
[----:B------:R-:W-:Y:S01]  /*5860*/  STG.E.U16 desc[UR18][R6.64], R10 ;  /* 0x0000000a06007986 */ /* 0x000fe2000c101512 */
[----:B------:R-:W-:-:S03]  /*5870*/  F2FP.F16.F32.PACK_AB R9, R18, R9 ;  /* 0x000000091209723e */ /* 0x000fc600000000ff */
[----:B------:R1:W-:Y:S01]  /*5880*/  STG.E.U16 desc[UR18][R6.64+0x2], R8 ;  /* 0x0000020806007986 */ /* 0x0003e2000c101512 */
[----:B0-----:R-:W-:-:S03]  /*5890*/  PRMT R5, R14, 0x7632, R5 ;  /* 0x000076320e057816 */ /* 0x001fc60000000005 */
[----:B------:R-:W-:Y:S01]  /*58a0*/  STG.E.U16 desc[UR18][R6.64+0x4], R16 ;  /* 0x0000041006007986 */ /* 0x000fe2000c101512 */
[----:B------:R-:W-:-:S03]  /*58b0*/  F2FP.F16.F32.PACK_AB R13, R24, R13 ;  /* 0x0000000d180d723e */ /* 0x000fc600000000ff */
[----:B------:R0:W-:Y:S01]  /*58c0*/  STG.E.U16 desc[UR18][R6.64+0x6], R0 ;  /* 0x0000060006007986 */ /* 0x0001e2000c101512 */
[C---:B------:R-:W-:Y:S01]  /*58d0*/  FMUL.FTZ R71, R60.reuse, R71 ;  /* 0x000000473c477220 */ /* 0x040fe20000410000 */
[----:B------:R-:W-:Y:S01]  /*58e0*/  FMUL.FTZ R54, R60, R105 ;  /* 0x000000693c367220 */ /* 0x000fe20000410000 */
[----:B------:R-:W-:Y:S01]  /*58f0*/  F2FP.F16.F32.PACK_AB R22, R22, R61 ;  /* 0x0000003d1616723e */ /* 0x000fe200000000ff */
[C---:B------:R-:W-:Y:S01]  /*5900*/  FMUL.FTZ R75, R60.reuse, R75 ;  /* 0x0000004b3c4b7220 */ /* 0x040fe20000410000 */
[----:B-1----:R-:W-:Y:S01]  /*5910*/  PRMT R8, R9, 0x7632, R8 ;  /* 0x0000763209087816 */ /* 0x002fe20000000008 */
[----:B------:R-:W-:Y:S01]  /*5920*/  FMUL.FTZ R52, R60, R73 ;  /* 0x000000493c347220 */ /* 0x000fe20000410000 */
[----:B0-----:R-:W-:Y:S01]  /*5930*/  PRMT R7, R20, 0x7632, R7 ;  /* 0x0000763214077816 */ /* 0x001fe20000000007 */
[C---:B------:R-:W-:Y:S01]  /*5940*/  FMUL.FTZ R107, R60.reuse, R107 ;  /* 0x0000006b3c6b7220 */ /* 0x040fe20000410000 */
[----:B------:R-:W-:Y:S01]  /*5950*/  PRMT R0, R13, 0x7632, R0 ;  /* 0x000076320d007816 */ /* 0x000fe20000000000 */
[----:B------:R-:W-:Y:S01]  /*5960*/  FMUL.FTZ R70, R60, R79 ;  /* 0x0000004f3c467220 */ /* 0x000fe20000410000 */
[----:B------:R-:W-:Y:S01]  /*5970*/  F2FP.F16.F32.PACK_AB R54, R54, R71 ;  /* 0x000000473636723e */ /* 0x000fe200000000ff */
[----:B------:R-:W-:Y:S01]  /*5980*/  FMUL.FTZ R109, R60, R109 ;  /* 0x0000006d3c6d7220 */ /* 0x000fe20000410000 */
[----:B------:R-:W-:Y:S01]  /*5990*/  F2FP.F16.F32.PACK_AB R52, R52, R75 ;  /* 0x0000004b3434723e */ /* 0x000fe200000000ff */
[----:B------:R-:W-:Y:S01]  /*59a0*/  FMUL.FTZ R58, R60, R77 ;  /* 0x0000004d3c3a7220 */ /* 0x000fe20000410000 */
[----:B------:R-:W-:Y:S01]  /*59b0*/  F2FP.F16.F32.PACK_AB R70, R70, R107 ;  /* 0x0000006b4646723e */ /* 0x000fe200000000ff */
[C---:B------:R-:W-:Y:S01]  /*59c0*/  FMUL.FTZ R113, R60.reuse, R113 ;  /* 0x000000713c717220 */ /* 0x040fe20000410000 */
[----:B------:R-:W-:Y:S01]  /*59d0*/  FMUL.FTZ R74, R60, R103 ;  /* 0x000000673c4a7220 */ /* 0x000fe20000410000 */
[----:B------:R-:W-:Y:S01]  /*59e0*/  PRMT R6, R52, 0x7632, R6 ;  /* 0x0000763234067816 */ /* 0x000fe20000000006 */
[C---:B------:R-:W-:Y:S01]  /*59f0*/  FMUL.FTZ R117, R60.reuse, R117 ;  /* 0x000000753c757220 */ /* 0x040fe20000410000 */
[C---:B------:R-:W-:Y:S01]  /*5a00*/  FMUL.FTZ R72, R60.reuse, R111 ;  /* 0x0000006f3c487220 */ /* 0x040fe20000410000 */
[C---:B------:R-:W-:Y:S01]  /*5a10*/  FMUL.FTZ R119, R60.reuse, R119 ;  /* 0x000000773c777220 */ /* 0x040fe20000410000 */
[----:B------:R-:W-:Y:S01]  /*5a20*/  FMUL.FTZ R78, R60, R87 ;  /* 0x000000573c4e7220 */ /* 0x000fe20000410000 */
[----:B------:R-:W-:Y:S01]  /*5a30*/  F2FP.F16.F32.PACK_AB R58, R58, R109 ;  /* 0x0000006d3a3a723e */ /* 0x000fe200000000ff */
[----:B------:R-:W-:Y:S01]  /*5a40*/  FMUL.FTZ R121, R60, R121 ;  /* 0x000000793c797220 */ /* 0x000fe20000410000 */
[----:B------:R-:W-:Y:S01]  /*5a50*/  F2FP.F16.F32.PACK_AB R74, R74, R113 ;  /* 0x000000714a4a723e */ /* 0x000fe200000000ff */
[C---:B------:R-:W-:Y:S01]  /*5a60*/  FMUL.FTZ R76, R60.reuse, R85 ;  /* 0x000000553c4c7220 */ /* 0x040fe20000410000 */
[C---:B------:R-:W-:Y:S01]  /*5a70*/  FMUL.FTZ R123, R60.reuse, R123 ;  /* 0x0000007b3c7b7220 */ /* 0x040fe20000410000 */
[----:B------:R-:W-:Y:S01]  /*5a80*/  FMUL.FTZ R82, R60, R91 ;  /* 0x0000005b3c527220 */ /* 0x000fe20000410000 */
[----:B------:R-:W-:-:S02]  /*5a90*/  F2FP.F16.F32.PACK_AB R72, R72, R117 ;  /* 0x000000754848723e */ /* 0x000fc400000000ff */
[----:B------:R-:W-:Y:S01]  /*5aa0*/  F2FP.F16.F32.PACK_AB R78, R78, R119 ;  /* 0x000000774e4e723e */ /* 0x000fe200000000ff */
[----:B------:R-:W-:Y:S01]  /*5ab0*/  FMUL.FTZ R89, R60, R89 ;  /* 0x000000593c597220 */ /* 0x000fe20000410000 */
[----:B------:R-:W-:Y:S01]  /*5ac0*/  F2FP.F16.F32.PACK_AB R76, R76, R121 ;  /* 0x000000794c4c723e */ /* 0x000fe200000000ff */
[----:B------:R-:W-:Y:S01]  /*5ad0*/  FMUL.FTZ R80, R60, R115 ;  /* 0x000000733c507220 */ /* 0x000fe20000410000 */
[----:B------:R-:W-:Y:S01]  /*5ae0*/  F2FP.F16.F32.PACK_AB R82, R82, R123 ;  /* 0x0000007b5252723e */ /* 0x000fe200000000ff */
[C---:B------:R-:W-:Y:S01]  /*5af0*/  FMUL.FTZ R93, R60.reuse, R93 ;  /* 0x0000005d3c5d7220 */ /* 0x040fe20000410000 */
[C---:B------:R-:W-:Y:S01]  /*5b00*/  FMUL.FTZ R84, R60.reuse, R99 ;  /* 0x000000633c547220 */ /* 0x040fe20000410000 */
[----:B------:R-:W-:Y:S01]  /*5b10*/  FMUL.FTZ R95, R60, R95 ;  /* 0x0000005f3c5f7220 */ /* 0x000fe20000410000 */
[----:B------:R-:W-:Y:S01]  /*5b20*/  F2FP.F16.F32.PACK_AB R80, R80, R89 ;  /* 0x000000595050723e */ /* 0x000fe200000000ff */
[C---:B------:R-:W-:Y:S01]  /*5b30*/  FMUL.FTZ R90, R60.reuse, R127 ;  /* 0x0000007f3c5a7220 */ /* 0x040fe20000410000 */
[----:B------:R-:W-:Y:S01]  /*5b40*/  FMUL.FTZ R129, R60, R129 ;  /* 0x000000813c817220 */ /* 0x000fe20000410000 */
[----:B------:R-:W-:Y:S01]  /*5b50*/  F2FP.F16.F32.PACK_AB R84, R84, R93 ;  /* 0x0000005d5454723e */ /* 0x000fe200000000ff */
[C---:B------:R-:W-:Y:S01]  /*5b60*/  FMUL.FTZ R88, R60.reuse, R97 ;  /* 0x000000613c587220 */ /* 0x040fe20000410000 */
[C---:B------:R-:W-:Y:S01]  /*5b70*/  FMUL.FTZ R59, R60.reuse, R59 ;  /* 0x0000003b3c3b7220 */ /* 0x040fe20000410000 */
[C---:B------:R-:W-:Y:S01]  /*5b80*/  FMUL.FTZ R86, R60.reuse, R131 ;  /* 0x000000833c567220 */ /* 0x040fe20000410000 */
[----:B------:R-:W-:Y:S01]  /*5b90*/  FMUL.FTZ R51, R60, R51 ;  /* 0x000000333c337220 */ /* 0x000fe20000410000 */
[----:B------:R-:W-:Y:S01]  /*5ba0*/  F2FP.F16.F32.PACK_AB R90, R90, R95 ;  /* 0x0000005f5a5a723e */ /* 0x000fe200000000ff */
[----:B------:R-:W-:Y:S01]  /*5bb0*/  FMUL.FTZ R60, R60, R53 ;  /* 0x000000353c3c7220 */ /* 0x000fe20000410000 */
[----:B------:R-:W-:-:S02]  /*5bc0*/  F2FP.F16.F32.PACK_AB R88, R88, R129 ;  /* 0x000000815858723e */ /* 0x000fc400000000ff */
[----:B------:R-:W-:Y:S02]  /*5bd0*/  F2FP.F16.F32.PACK_AB R59, R86, R59 ;  /* 0x0000003b563b723e */ /* 0x000fe400000000ff */
[----:B------:R-:W-:Y:S01]  /*5be0*/  F2FP.F16.F32.PACK_AB R51, R60, R51 ;  /* 0x000000333c33723e */ /* 0x000fe200000000ff */
[----:B------:R-:W-:Y:S01]  /*5bf0*/  ULOP3.LUT UR4, UR4, 0x1, URZ, 0x3c, !UPT ;  /* 0x0000000104047892 */ /* 0x000fe2000f8e3c3f */
[----:B------:R-:W-:Y:S01]  /*5c00*/  UMOV UR5, UR16 ;  /* 0x0000001000057c82 */ /* 0x000fe20008000000 */
[----:B------:R-:W-:Y:S01]  /*5c10*/  UMOV UR10, UR15 ;  /* 0x0000000f000a7c82 */ /* 0x000fe20008000000 */
[----:B--2---:R-:W-:Y:S02]  /*5c20*/  IADD3.X R3, R15, UR25, RZ, P1, !PT ;  /* 0x000000190f037c10 */ /* 0x004fe40008ffe4ff */
[----:B------:R-:W-:-:S03]  /*5c30*/  IADD3 R4, P1, R163, UR24, RZ ;  /* 0x00000018a3047c10 */ /* 0x000fc6000ff3e0ff */
[----:B------:R0:W-:Y:S04]  /*5c40*/  STG.E.U16 desc[UR18][R2.64+0x2], R5 ;  /* 0x0000020502007986 */ /* 0x0001e8000c101512 */
[----:B------:R-:W-:Y:S04]  /*5c50*/  STG.E.U16 desc[UR18][R2.64], R14 ;  /* 0x0000000e02007986 */ /* 0x000fe8000c101512 */
[----:B------:R-:W-:Y:S01]  /*5c60*/  STG.E.U16 desc[UR18][R2.64+0x4], R20 ;  /* 0x0000041402007986 */ /* 0x000fe2000c101512 */
[----:B0-----:R-:W-:Y:S02]  /*5c70*/  IADD3.X R5, R164, UR25, RZ, P1, !PT ;  /* 0x00000019a4057c10 */ /* 0x001fe40008ffe4ff */
[----:B------:R-:W-:Y:S01]  /*5c80*/  IADD3 R160, P1, R160, UR24, RZ ;  /* 0x00000018a0a07c10 */ /* 0x000fe2000ff3e0ff */
[----:B------:R0:W-:Y:S03]  /*5c90*/  STG.E.U16 desc[UR18][R2.64+0x6], R7 ;  /* 0x0000060702007986 */ /* 0x0001e6000c101512 */
[----:B------:R-:W-:Y:S01]  /*5ca0*/  IADD3.X R161, R162, UR25, RZ, P1, !PT ;  /* 0x00000019a2a17c10 */ /* 0x000fe20008ffe4ff */
[----:B------:R-:W-:Y:S04]  /*5cb0*/  STG.E.U16 desc[UR18][R4.64], R9 ;  /* 0x0000000904007986 */ /* 0x000fe8000c101512 */
[----:B------:R-:W-:Y:S01]  /*5cc0*/  STG.E.U16 desc[UR18][R4.64+0x2], R8 ;  /* 0x0000020804007986 */ /* 0x000fe2000c101512 */
[----:B0-----:R-:W-:-:S02]  /*5cd0*/  PRMT R3, R22, 0x7632, R3 ;  /* 0x0000763216037816 */ /* 0x001fc40000000003 */
[----:B------:R-:W-:Y:S01]  /*5ce0*/  IADD3 R2, P1, R55, UR24, RZ ;  /* 0x0000001837027c10 */ /* 0x000fe2000ff3e0ff */
[----:B------:R-:W-:Y:S04]  /*5cf0*/  STG.E.U16 desc[UR18][R4.64+0x4], R13 ;  /* 0x0000040d04007986 */ /* 0x000fe8000c101512 */
[----:B------:R0:W-:Y:S04]  /*5d00*/  STG.E.U16 desc[UR18][R4.64+0x6], R0 ;  /* 0x0000060004007986 */ /* 0x0001e8000c101512 */
[----:B------:R1:W-:Y:S01]  /*5d10*/  STG.E.U16 desc[UR18][R160.64+0x2], R3 ;  /* 0x00000203a0007986 */ /* 0x0003e2000c101512 */
[----:B0-----:R-:W-:-:S02]  /*5d20*/  PRMT R5, R54, 0x7632, R5 ;  /* 0x0000763236057816 */ /* 0x001fc40000000005 */
[----:B-1----:R-:W-:Y:S02]  /*5d30*/  IADD3.X R3, R56, UR25, RZ, P1, !PT ;  /* 0x0000001938037c10 */ /* 0x002fe40008ffe4ff */
[----:B------:R-:W-:Y:S01]  /*5d40*/  IADD3 R4, P1, R49, UR24, RZ ;  /* 0x0000001831047c10 */ /* 0x000fe2000ff3e0ff */
[----:B------:R0:W-:Y:S01]  /*5d50*/  STG.E.U16 desc[UR18][R160.64+0x6], R5 ;  /* 0x00000605a0007986 */ /* 0x0001e2000c101512 */
[----:B------:R-:W-:-:S03]  /*5d60*/  PRMT R0, R70, 0x7632, R0 ;  /* 0x0000763246007816 */ /* 0x000fc60000000000 */
[----:B------:R1:W-:Y:S01]  /*5d70*/  STG.E.U16 desc[UR18][R160.64], R22 ;  /* 0x00000016a0007986 */ /* 0x0003e2000c101512 */
[----:B------:R-:W-:-:S03]  /*5d80*/  PRMT R7, R58, 0x7632, R7 ;  /* 0x000076323a077816 */ /* 0x000fc60000000007 */
[----:B------:R-:W-:Y:S01]  /*5d90*/  STG.E.U16 desc[UR18][R160.64+0x4], R54 ;  /* 0x00000436a0007986 */ /* 0x000fe2000c101512 */
[----:B0-----:R-:W-:Y:S02]  /*5da0*/  IADD3.X R5, R50, UR25, RZ, P1, !PT ;  /* 0x0000001932057c10 */ /* 0x001fe40008ffe4ff */
[----:B------:R-:W-:Y:S01]  /*5db0*/  IADD3 R44, P1, R44, UR24, RZ ;  /* 0x000000182c2c7c10 */ /* 0x000fe2000ff3e0ff */
[----:B------:R-:W-:Y:S04]  /*5dc0*/  STG.E.U16 desc[UR18][R2.64], R52 ;  /* 0x0000003402007986 */ /* 0x000fe8000c101512 */
[----:B------:R-:W-:Y:S01]  /*5dd0*/  STG.E.U16 desc[UR18][R2.64+0x2], R6 ;  /* 0x0000020602007986 */ /* 0x000fe2000c101512 */
[----:B------:R-:W-:-:S03]  /*5de0*/  IADD3.X R45, R42, UR25, RZ, P1, !PT ;  /* 0x000000192a2d7c10 */ /* 0x000fc60008ffe4ff */
[----:B------:R-:W-:Y:S04]  /*5df0*/  STG.E.U16 desc[UR18][R2.64+0x4], R70 ;  /* 0x0000044602007986 */ /* 0x000fe8000c101512 */
[----:B------:R0:W-:Y:S01]  /*5e00*/  STG.E.U16 desc[UR18][R2.64+0x6], R0 ;  /* 0x0000060002007986 */ /* 0x0001e2000c101512 */
[----:B-1----:R-:W-:-:S03]  /*5e10*/  PRMT R22, R72, 0x7632, R22 ;  /* 0x0000763248167816 */ /* 0x002fc60000000016 */
[----:B------:R-:W-:Y:S01]  /*5e20*/  STG.E.U16 desc[UR18][R4.64], R58 ;  /* 0x0000003a04007986 */ /* 0x000fe2000c101512 */
[----:B0-----:R-:W-:Y:S02]  /*5e30*/  PRMT R3, R74, 0x7632, R3 ;  /* 0x000076324a037816 */ /* 0x001fe40000000003 */
[----:B------:R-:W-:Y:S01]  /*5e40*/  IADD3 R2, P1, R37, UR24, RZ ;  /* 0x0000001825027c10 */ /* 0x000fe2000ff3e0ff */
[----:B------:R0:W-:Y:S01]  /*5e50*/  STG.E.U16 desc[UR18][R4.64+0x2], R7 ;  /* 0x0000020704007986 */ /* 0x0001e2000c101512 */
[----:B------:R-:W-:-:S03]  /*5e60*/  PRMT R0, R78, 0x7632, R0 ;  /* 0x000076324e007816 */ /* 0x000fc60000000000 */
[----:B------:R-:W-:Y:S04]  /*5e70*/  STG.E.U16 desc[UR18][R4.64+0x4], R74 ;  /* 0x0000044a04007986 */ /* 0x000fe8000c101512 */
[----:B------:R1:W-:Y:S01]  /*5e80*/  STG.E.U16 desc[UR18][R4.64+0x6], R3 ;  /* 0x0000060304007986 */ /* 0x0003e2000c101512 */
[----:B0-----:R-:W-:-:S03]  /*5e90*/  PRMT R7, R82, 0x7632, R7 ;  /* 0x0000763252077816 */ /* 0x001fc60000000007 */
[----:B------:R-:W-:Y:S01]  /*5ea0*/  STG.E.U16 desc[UR18][R44.64], R72 ;  /* 0x000000482c007986 */ /* 0x000fe2000c101512 */
[----:B-1----:R-:W-:Y:S02]  /*5eb0*/  IADD3.X R3, R38, UR25, RZ, P1, !PT ;  /* 0x0000001926037c10 */ /* 0x002fe40008ffe4ff */
        /* <DEDUP_REMOVED lines=11> */
[----:B------:R-:W-:Y:S02]  /*5f70*/  IADD3 R6, P1, R29, UR24, RZ ;  /* 0x000000181d067c10 */ /* 0x000fe4000ff3e0ff */
[----:B0-----:R-:W-:Y:S01]  /*5f80*/  PRMT R3, R84, 0x7632, R3 ;  /* 0x0000763254037816 */ /* 0x001fe20000000003 */
[----:B------:R-:W-:Y:S01]  /*5f90*/  STG.E.U16 desc[UR18][R4.64], R80 ;  /* 0x0000005004007986 */ /* 0x000fe2000c101512 */
[----:B------:R-:W-:-:S03]  /*5fa0*/  IADD3.X R7, R30, UR25, RZ, P1, !PT ;  /* 0x000000191e077c10 */ /* 0x000fc60008ffe4ff */
[----:B------:R0:W-:Y:S01]  /*5fb0*/  STG.E.U16 desc[UR18][R4.64+0x2], R0 ;  /* 0x0000020004007986 */ /* 0x0001e2000c101512 */
[----:B------:R-:W-:-:S03]  /*5fc0*/  IADD3 R2, P1, R27, UR24, RZ ;  /* 0x000000181b027c10 */ /* 0x000fc6000ff3e0ff */
[----:B------:R-:W-:Y:S04]  /*5fd0*/  STG.E.U16 desc[UR18][R4.64+0x4], R84 ;  /* 0x0000045404007986 */ /* 0x000fe8000c101512 */
[----:B------:R1:W-:Y:S01]  /*5fe0*/  STG.E.U16 desc[UR18][R4.64+0x6], R3 ;  /* 0x0000060304007986 */ /* 0x0003e2000c101512 */
[----:B0-----:R-:W-:-:S03]  /*5ff0*/  PRMT R0, R88, 0x7632, R0 ;  /* 0x0000763258007816 */ /* 0x001fc60000000000 */
[----:B------:R-:W-:Y:S01]  /*6000*/  STG.E.U16 desc[UR18][R6.64], R90 ;  /* 0x0000005a06007986 */ /* 0x000fe2000c101512 */
[----:B-1----:R-:W-:-:S03]  /*6010*/  PRMT R5, R90, 0x7632, R5 ;  /* 0x000076325a057816 */ /* 0x002fc60000000005 */
        /* <DEDUP_REMOVED lines=10> */
[----:B------:R-:W-:Y:S05]  /*60c0*/  @!P0 BRA `(.L_x_2145) ;  /* 0xffffffa400908947 */ /* 0x000fea000383ffff */
.L_x_2135:
        /* <DEDUP_REMOVED lines=12> */
[----:B------:R-:W2:Y:S01]  /*6190*/  S2R R6, SR_TID.X ;  /* 0x0000000000067919 */ /* 0x000ea20000002100 */
[----:B------:R-:W-:Y:S01]  /*61a0*/  UMOV UR4, 0x400 ;  /* 0x0000040000047882 */ /* 0x000fe20000000000 */
[----:B------:R-:W-:-:S05]  /*61b0*/  MOV R22, UR15 ;  /* 0x0000000f00167c02 */ /* 0x000fca0008000f00 */
[----:B------:R-:W3:Y:S01]  /*61c0*/  S2UR UR5, SR_CgaCtaId ;  /* 0x00000000000579c3 */ /* 0x000ee20000008800 */
[----:B01----:R-:W-:Y:S02]  /*61d0*/  LOP3.LUT R3, RZ, R20, RZ, 0x33, !PT ;  /* 0x00000014ff037212 */ /* 0x003fe400078e33ff */
[----:B------:R-:W-:Y:S02]  /*61e0*/  LOP3.LUT R0, RZ, R21, RZ, 0x33, !PT ;  /* 0x00000015ff007212 */ /* 0x000fe400078e33ff */
[----:B------:R-:W-:-:S04]  /*61f0*/  ISETP.GT.U32.AND P0, PT, R3, -0x5, PT ;  /* 0xfffffffb0300780c */ /* 0x000fc80003f04070 */
[C---:B------:R-:W-:Y:S01]  /*6200*/  ISETP.GT.AND.EX P0, PT, R0.reuse, -0x1, PT, P0 ;  /* 0xffffffff0000780c */ /* 0x040fe20003f04300 */
[----:B---3--:R-:W-:Y:S01]  /*6210*/  ULEA UR6, UR5, UR4, 0x18 ;  /* 0x0000000405067291 */ /* 0x008fe2000f8ec03f */
[----:B--2---:R-:W-:Y:S02]  /*6220*/  SHF.R.U32.HI R5, RZ, 0x5, R6 ;  /* 0x00000005ff057819 */ /* 0x004fe40000011606 */
        /* <DEDUP_REMOVED lines=59> */
.L_x_2162:
        /* <DEDUP_REMOVED lines=42> */
.L_x_2149:
[----:B------:R-:W-:Y:S05]  /*6880*/  BSYNC B1 ;  /* 0x0000000000017941 */ /* 0x000fea0003800000 */
.L_x_2148:
        /* <DEDUP_REMOVED lines=18> */
.L_x_2152:
        /* <DEDUP_REMOVED lines=55> */
.L_x_2151:
[----:B------:R-:W-:Y:S05]  /*6d20*/  BSYNC B1 ;  /* 0x0000000000017941 */ /* 0x000fea0003800000 */
.L_x_2150:
        /* <DEDUP_REMOVED lines=35> */
.L_x_2154:
[----:B------:R-:W-:Y:S05]  /*6f60*/  BSYNC B1 ;  /* 0x0000000000017941 */ /* 0x000fea0003800000 */
.L_x_2153:
        /* <DEDUP_REMOVED lines=15> */
.L_x_2147:
[----:B------:R-:W-:Y:S05]  /*7060*/  BSYNC B0 ;  /* 0x0000000000007941 */ /* 0x000fea0003800000 */
.L_x_2146:
        /* <DEDUP_REMOVED lines=39> */
.L_x_2171:
[----:B------:R-:W1:Y:S01]  /*72e0*/  LDC.64 R26, c[0x0][0x218] ;  /* 0x00008600ff1a7b82 */ /* 0x000e620000000a00 */
[----:B------:R-:W-:Y:S01]  /*72f0*/  ISETP.NE.AND P1, PT, R40, RZ, PT ;  /* 0x000000ff2800720c */ /* 0x000fe20003f25270 */
[----:B---3--:R-:W-:Y:S01]  /*7300*/  FADD.FTZ R34, R25, R34 ;  /* 0x0000002219227221 */ /* 0x008fe20000010000 */
[----:B------:R-:W-:Y:S02]  /*7310*/  IADD3 R25, R2, R22, RZ ;  /* 0x0000001602197210 */ /* 0x000fe40007ffe0ff */
[----:B------:R-:W-:-:S03]  /*7320*/  ISETP.NE.AND P2, PT, R24, 0x1, PT ;  /* 0x000000011800780c */ /* 0x000fc60003f45270 */
[----:B------:R-:W2:Y:S06]  /*7330*/  LDC.64 R28, c[0x0][0x220] ;  /* 0x00008800ff1c7b82 */ /* 0x000eac0000000a00 */
[----:B------:R-:W-:Y:S02]  /*7340*/  @!P1 F2FP.F16.F32.PACK_AB R30, RZ, R31 ;  /* 0x0000001fff1e923e */ /* 0x000fe400000000ff */
[----:B------:R-:W-:Y:S01]  /*7350*/  @!P1 F2FP.F16.F32.PACK_AB R31, RZ, R34 ;  /* 0x00000022ff1f923e */ /* 0x000fe200000000ff */
        /* <DEDUP_REMOVED lines=35> */
.L_x_2181:
[----:B----4-:R-:W-:Y:S01]  /*7590*/  FADD.FTZ R30, R25, R30 ;  /* 0x0000001e191e7221 */ /* 0x010fe20000010000 */
[----:B------:R-:W-:Y:S02]  /*75a0*/  @!P1 F2FP.F16.F32.PACK_AB R25, RZ, R35 ;  /* 0x00000023ff19923e */ /* 0x000fe400000000ff */
[----:B------:R-:W-:Y:S02]  /*75b0*/  ISETP.NE.AND P2, PT, R24, 0x2, PT ;  /* 0x000000021800780c */ /* 0x000fe40003f45270 */
[----:B------:R-:W-:Y:S02]  /*75c0*/  PRMT R31, R25, 0x7610, R31 ;  /* 0x00007610191f7816 */ /* 0x000fe4000000001f */
[----:B------:R-:W-:Y:S02]  /*75d0*/  @!P1 F2FP.F16.F32.PACK_AB R30, RZ, R30 ;  /* 0x0000001eff1e923e */ /* 0x000fe400000000ff */
        /* <DEDUP_REMOVED lines=33> */
.L_x_2191:
[----:B0-----:R-:W-:Y:S01]  /*77f0*/  FADD.FTZ R30, R25, R30 ;  /* 0x0000001e191e7221 */ /* 0x001fe20000010000 */
[----:B------:R-:W-:-:S04]  /*7800*/  @!P1 F2FP.F16.F32.PACK_AB R25, RZ, R35 ;  /* 0x00000023ff19923e */ /* 0x000fc800000000ff */
[----:B------:R-:W-:Y:S02]  /*7810*/  PRMT R31, R25, 0x7610, R31 ;  /* 0x00007610191f7816 */ /* 0x000fe4000000001f */
[----:B------:R-:W-:Y:S02]  /*7820*/  @!P1 F2FP.F16.F32.PACK_AB R30, RZ, R30 ;  /* 0x0000001eff1e923e */ /* 0x000fe400000000ff */
[----:B------:R-:W-:Y:S01]  /*7830*/  MOV R25, R18 ;  /* 0x0000001200197202 */ /* 0x000fe20000000f00 */
[----:B------:R3:W-:Y:S04]  /*7840*/  @!P1 STG.E.U16 desc[UR18][R26.64+0x50], R31 ;  /* 0x0000501f1a009986 */ /* 0x0007e8000c101512 */
[----:B------:R3:W-:Y:S02]  /*7850*/  @!P1 STG.E.U16 desc[UR18][R28.64+0x50], R30 ;  /* 0x0000501e1c009986 */ /* 0x0007e4000c101512 */
.L_x_2157:
[----:B------:R-:W-:Y:S05]  /*7860*/  BSYNC B0 ;  /* 0x0000000000007941 */ /* 0x000fea0003800000 */
.L_x_2156:
        /* <DEDUP_REMOVED lines=117> */
[----:B------:R-:W-:Y:S01]  /*7fc0*/  @!P0 F2FP.F16.F32.PACK_AB R31, RZ, R31 ;  /* 0x0000001fff1f823e */ /* 0x000fe200000000ff */
[----:B------:R-:W4:Y:S03]  /*7fd0*/  SHFL.BFLY PT, R47, R46, 0x2, 0x101f ;  /* 0x0c501f002e2f7f89 */ /* 0x000f2600000e0000 */
[----:B------:R-:W-:Y:S01]  /*7fe0*/  @!P0 F2FP.F16.F32.PACK_AB R30, RZ, R30 ;  /* 0x0000001eff1e823e */ /* 0x000fe200000000ff */
[----:B-----5:R-:W-:-:S04]  /*7ff0*/  IMAD.WIDE R28, R25, 0x2, R28 ;  /* 0x00000002191c7825 */ /* 0x020fc800078e021c */
[----:B------:R-:W-:Y:S01]  /*8000*/  FADD.FTZ R25, R37, R34 ;  /* 0x0000002225197221 */ /* 0x000fe20000010000 */
[----:B------:R-:W-:Y:S02]  /*8010*/  PRMT R49, R31, 0x7610, R49 ;  /* 0x000076101f317816 */ /* 0x000fe40000000031 */
[----:B------:R-:W-:Y:S01]  /*8020*/  PRMT R33, R30, 0x7610, R33 ;  /* 0x000076101e217816 */ /* 0x000fe20000000021 */
[----:B-1----:R-:W-:Y:S01]  /*8030*/  FADD.FTZ R30, R36, R35 ;  /* 0x00000023241e7221 */ /* 0x002fe20000010000 */
[----:B------:R-:W-:Y:S02]  /*8040*/  @!P0 F2FP.F16.F32.PACK_AB R25, RZ, R25 ;  /* 0x00000019ff19823e */ /* 0x000fe400000000ff */
[----:B------:R-:W-:Y:S01]  /*8050*/  MOV R34, 0xffff ;  /* 0x0000ffff00227802 */ /* 0x000fe20000000f00 */
[----:B--2---:R-:W-:Y:S01]  /*8060*/  FADD.FTZ R31, R44, R41 ;  /* 0x000000292c1f7221 */ /* 0x004fe20000010000 */
[----:B------:R1:W-:Y:S01]  /*8070*/  @!P0 STG.E.U16 desc[UR18][R26.64], R33 ;  /* 0x000000211a008986 */ /* 0x0003e2000c101512 */
[----:B------:R-:W-:Y:S01]  /*8080*/  @!P0 F2FP.F16.F32.PACK_AB R30, RZ, R30 ;  /* 0x0000001eff1e823e */ /* 0x000fe200000000ff */
[----:B0-----:R-:W-:-:S02]  /*8090*/  FADD.FTZ R32, R42, R43 ;  /* 0x0000002b2a207221 */ /* 0x001fc40000010000 */
[----:B------:R-:W-:Y:S01]  /*80a0*/  @!P0 F2FP.F16.F32.PACK_AB R31, RZ, R31 ;  /* 0x0000001fff1f823e */ /* 0x000fe200000000ff */
[----:B------:R-:W-:Y:S01]  /*80b0*/  @!P0 STG.E.U16 desc[UR18][R28.64], R49 ;  /* 0x000000311c008986 */ /* 0x000fe2000c101512 */
[----:B---3--:R-:W-:Y:S01]  /*80c0*/  FADD.FTZ R45, R45, R48 ;  /* 0x000000302d2d7221 */ /* 0x008fe20000010000 */
[----:B------:R-:W-:Y:S01]  /*80d0*/  @!P0 F2FP.F16.F32.PACK_AB R32, RZ, R32 ;  /* 0x00000020ff20823e */ /* 0x000fe200000000ff */
        /* <DEDUP_REMOVED lines=10> */
.L_x_2225:
[----:B-12---:R-:W-:Y:S01]  /*8180*/  FADD.FTZ R30, R46, R25 ;  /* 0x000000192e1e7221 */ /* 0x006fe20000010000 */
[----:B------:R-:W-:-:S04]  /*8190*/  @!P0 F2FP.F16.F32.PACK_AB R25, RZ, R34 ;  /* 0x00000022ff19823e */ /* 0x000fc800000000ff */
[----:B------:R-:W-:Y:S01]  /*81a0*/  @!P0 F2FP.F16.F32.PACK_AB R30, RZ, R30 ;  /* 0x0000001eff1e823e */ /* 0x000fe200000000ff */
[----:B------:R4:W-:Y:S04]  /*81b0*/  @!P0 STG.E.U16 desc[UR18][R26.64+0x78], R25 ;  /* 0x000078191a008986 */ /* 0x0009e8000c101512 */
[----:B------:R4:W-:Y:S02]  /*81c0*/  @!P0 STG.E.U16 desc[UR18][R28.64+0x78], R30 ;  /* 0x0000781e1c008986 */ /* 0x0009e4000c101512 */
.L_x_2155:
[----:B------:R-:W-:Y:S05]  /*81d0*/  WARPSYNC.ALL ;  /* 0x0000000000007948 */ /* 0x000fea0003800000 */
[----:B------:R-:W-:Y:S01]  /*81e0*/  IADD3 R22, R22, 0x800, RZ ;  /* 0x0000080016167810 */ /* 0x000fe20007ffe0ff */
[----:B------:R-:W-:Y:S03]  /*81f0*/  BAR.SYNC.DEFER_BLOCKING 0x0 ;  /* 0x0000000000007b1d */ /* 0x000fe60000010000 */
[----:B------:R-:W-:-:S13]  /*8200*/  ISETP.GE.AND P0, PT, R22, UR17, PT ;  /* 0x0000001116007c0c */ /* 0x000fda000bf06270 */
[----:B------:R-:W-:Y:S05]  /*8210*/  @!P0 BRA `(.L_x_2162) ;  /* 0xffffffe000f08947 */ /* 0x000fea000383ffff */
[----:B------:R-:W-:Y:S05]  /*8220*/  EXIT ;  /* 0x000000000000794d */ /* 0x000fea0003800000 */
.L_x_2158:
[----:B-1----:R-:W-:Y:S02]  /*8230*/  MOV R52, R25 ;  /* 0x0000001900347202 */ /* 0x002fe40000000f00 */
[----:B------:R-:W-:Y:S02]  /*8240*/  MOV R53, 0x8 ;  /* 0x0000000800357802 */ /* 0x000fe40000000f00 */
[----:B------:R-:W-:Y:S02]  /*8250*/  MOV R54, 0x101f ;  /* 0x0000101f00367802 */ /* 0x000fe40000000f00 */
[----:B------:R-:W-:-:S07]  /*8260*/  MOV R51, 0xffff ;  /* 0x0000ffff00337802 */ /* 0x000fce0000000f00 */
[----:B0-2---:R-:W-:Y:S05]  /*8270*/  WARPSYNC.COLLECTIVE R51, `(.L_x_2163) ;  /* 0x0000000033087348 */ /* 0x005fea0003c00000 */
[----:B------:R1:W3:Y:S02]  /*8280*/  SHFL.BFLY P2, R49, R52, R53, R54 ;  /* 0x0c00003534317389 */ /* 0x0002e40000040036 */
[----:B0123--:R-:W-:Y:S01]  /*8290*/  ENDCOLLECTIVE ;  /* 0x000000000000791b */ /* 0x00ffe20003800000 */
.L_x_2163:
[----:B------:R-:W-:Y:S02]  /*82a0*/  MOV R52, R26 ;  /* 0x0000001a00347202 */ /* 0x000fe40000000f00 */
[----:B------:R-:W-:-:S07]  /*82b0*/  MOV R28, R49 ;  /* 0x00000031001c7202 */ /* 0x000fce0000000f00 */
[----:B------:R-:W-:Y:S05]  /*82c0*/  WARPSYNC.COLLECTIVE R51, `(.L_x_2164) ;  /* 0x0000000033087348 */ /* 0x000fea0003c00000 */
[----:B------:R0:W1:Y:S02]  /*82d0*/  SHFL.BFLY P2, R49, R52, R53, R54 ;  /* 0x0c00003534317389 */ /* 0x0000640000040036 */
[----:B01----:R-:W-:Y:S01]  /*82e0*/  ENDCOLLECTIVE ;  /* 0x000000000000791b */ /* 0x003fe20003800000 */
.L_x_2164:
[----:B------:R-:W-:-:S05]  /*82f0*/  FADD.FTZ R28, R28, R25 ;  /* 0x000000191c1c7221 */ /* 0x000fca0000010000 */
[----:B------:R-:W-:Y:S02]  /*8300*/  MOV R52, R28 ;  /* 0x0000001c00347202 */ /* 0x000fe40000000f00 */
[----:B------:R-:W-:Y:S02]  /*8310*/  MOV R53, 0x4 ;  /* 0x0000000400357802 */ /* 0x000fe40000000f00 */
[----:B------:R-:W-:-:S07]  /*8320*/  MOV R27, R49 ;  /* 0x00000031001b7202 */ /* 0x000fce0000000f00 */
[----:B------:R-:W-:Y:S05]  /*8330*/  WARPSYNC.COLLECTIVE R51, `(.L_x_2165) ;  /* 0x0000000033087348 */ /* 0x000fea0003c00000 */
[----:B------:R0:W1:Y:S02]  /*8340*/  SHFL.BFLY P2, R49, R52, R53, R54 ;  /* 0x0c00003534317389 */ /* 0x0000640000040036 */
[----:B01----:R-:W-:Y:S01]  /*8350*/  ENDCOLLECTIVE ;  /* 0x000000000000791b */ /* 0x003fe20003800000 */
.L_x_2165:
[----:B------:R-:W-:-:S05]  /*8360*/  FADD.FTZ R27, R27, R26 ;  /* 0x0000001a1b1b7221 */ /* 0x000fca0000010000 */
[----:B------:R-:W-:Y:S02]  /*8370*/  MOV R52, R27 ;  /* 0x0000001b00347202 */ /* 0x000fe40000000f00 */
[----:B------:R-:W-:-:S07]  /*8380*/  MOV R29, R49 ;  /* 0x00000031001d7202 */ /* 0x000fce0000000f00 */
[----:B------:R-:W-:Y:S05]  /*8390*/  WARPSYNC.COLLECTIVE R51, `(.L_x_2166) ;  /* 0x0000000033087348 */ /* 0x000fea0003c00000 */
[----:B------:R0:W1:Y:S02]  /*83a0*/  SHFL.BFLY P2, R49, R52, R53, R54 ;  /* 0x0c00003534317389 */ /* 0x0000640000040036 */
[----:B01----:R-:W-:Y:S01]  /*83b0*/  ENDCOLLECTIVE ;  /* 0x000000000000791b */ /* 0x003fe20003800000 */
.L_x_2166:
[----:B------:R-:W-:-:S05]  /*83c0*/  FADD.FTZ R29, R28, R29 ;  /* 0x0000001d1c1d7221 */ /* 0x000fca0000010000 */
[----:B------:R-:W-:Y:S02]  /*83d0*/  MOV R52, R29 ;  /* 0x0000001d00347202 */ /* 0x000fe40000000f00 */
[----:B------:R-:W-:Y:S02]  /*83e0*/  MOV R53, 0x2 ;  /* 0x0000000200357802 */ /* 0x000fe40000000f00 */
[----:B------:R-:W-:-:S07]  /*83f0*/  MOV R30, R49 ;  /* 0x00000031001e7202 */ /* 0x000fce0000000f00 */
[----:B------:R-:W-:Y:S05]  /*8400*/  WARPSYNC.COLLECTIVE R51, `(.L_x_2167) ;  /* 0x0000000033087348 */ /* 0x000fea0003c00000 */
[----:B------:R0:W1:Y:S02]  /*8410*/  SHFL.BFLY P2, R49, R52, R53, R54 ;  /* 0x0c00003534317389 */ /* 0x0000640000040036 */
[----:B01----:R-:W-:Y:S01]  /*8420*/  ENDCOLLECTIVE ;  /* 0x000000000000791b */ /* 0x003fe20003800000 */
.L_x_2167:
[----:B------:R-:W-:-:S05]  /*8430*/  FADD.FTZ R30, R27, R30 ;  /* 0x0000001e1b1e7221 */ /* 0x000fca0000010000 */
[----:B------:R-:W-:Y:S02]  /*8440*/  MOV R52, R30 ;  /* 0x0000001e00347202 */ /* 0x000fe40000000f00 */
[----:B------:R-:W-:-:S07]  /*8450*/  MOV R32, R49 ;  /* 0x0000003100207202 */ /* 0x000fce0000000f00 */
[----:B------:R-:W-:Y:S05]  /*8460*/  WARPSYNC.COLLECTIVE R51, `(.L_x_2168) ;  /* 0x0000000033087348 */ /* 0x000fea0003c00000 */
[----:B------:R0:W1:Y:S02]  /*8470*/  SHFL.BFLY P2, R49, R52, R53, R54 ;  /* 0x0c00003534317389 */ /* 0x0000640000040036 */
[----:B01----:R-:W-:Y:S01]  /*8480*/  ENDCOLLECTIVE ;  /* 0x000000000000791b */ /* 0x003fe20003800000 */
.L_x_2168:
[----:B------:R-:W-:-:S05]  /*8490*/  FADD.FTZ R32, R29, R32 ;  /* 0x000000201d207221 */ /* 0x000fca0000010000 */
[----:B------:R-:W-:Y:S02]  /*84a0*/  MOV R52, R32 ;  /* 0x0000002000347202 */ /* 0x000fe40000000f00 */
[----:B------:R-:W-:Y:S02]  /*84b0*/  MOV R53, 0x1 ;  /* 0x0000000100357802 */ /* 0x000fe40000000f00 */
[----:B------:R-:W-:-:S07]  /*84c0*/  MOV R25, R49 ;  /* 0x0000003100197202 */ /* 0x000fce0000000f00 */
[----:B------:R-:W-:Y:S05]  /*84d0*/  WARPSYNC.COLLECTIVE R51, `(.L_x_2169) ;  /* 0x0000000033087348 */ /* 0x000fea0003c00000 */
[----:B------:R0:W1:Y:S02]  /*84e0*/  SHFL.BFLY P2, R49, R52, R53, R54 ;  /* 0x0c00003534317389 */ /* 0x0000640000040036 */
[----:B01----:R-:W-:Y:S01]  /*84f0*/  ENDCOLLECTIVE ;  /* 0x000000000000791b */ /* 0x003fe20003800000 */
.L_x_2169:
[----:B------:R-:W-:-:S05]  /*8500*/  FADD.FTZ R25, R30, R25 ;  /* 0x000000191e197221 */ /* 0x000fca0000010000 */
[----:B------:R-:W-:Y:S02]  /*8510*/  MOV R52, R25 ;  /* 0x0000001900347202 */ /* 0x000fe40000000f00 */
[----:B------:R-:W-:-:S07]  /*8520*/  MOV R31, R49 ;  /* 0x00000031001f7202 */ /* 0x000fce0000000f00 */
[----:B------:R-:W-:Y:S05]  /*8530*/  WARPSYNC.COLLECTIVE R51, `(.L_x_2170) ;  /* 0x0000000033087348 */ /* 0x000fea0003c00000 */
[----:B------:R0:W1:Y:S02]  /*8540*/  SHFL.BFLY P2, R49, R52, R53, R54 ;  /* 0x0c00003534317389 */ /* 0x0000640000040036 */
[----:B01----:R-:W-:Y:S01]  /*8550*/  ENDCOLLECTIVE ;  /* 0x000000000000791b */ /* 0x003fe20003800000 */
.L_x_2170:
[----:B------:R-:W-:Y:S01]  /*8560*/  FADD.FTZ R31, R32, R31 ;  /* 0x0000001f201f7221 */ /* 0x000fe20000010000 */
[----:B------:R-:W-:Y:S01]  /*8570*/  MOV R34, R49 ;  /* 0x0000003100227202 */ /* 0x000fe20000000f00 */
[----:B------:R-:W-:Y:S06]  /*8580*/  BRA `(.L_x_2171) ;  /* 0xffffffec00547947 */ /* 0x000fec000383ffff */
.L_x_2159:
        /* <DEDUP_REMOVED lines=8> */
.L_x_2173:
[----:B------:R-:W-:Y:S05]  /*8610*/  BSYNC B1 ;  /* 0x0000000000017941 */ /* 0x000fea0003800000 */
.L_x_2172:
        /* <DEDUP_REMOVED lines=8> */
.L_x_2174:
[----:B------:R-:W-:Y:S01]  /*86a0*/  FADD.FTZ R32, R32, R25 ;  /* 0x0000001920207221 */ /* 0x000fe20000010000 */
[----:B------:R-:W-:-:S04]  /*86b0*/  HFMA2.MMA R53, -RZ, RZ, 0, 2.384185791015625e-07 ;  /* 0x00000004ff357435 */ /* 0x000fc800000001ff */
[----:B------:R-:W-:Y:S02]  /*86c0*/  MOV R52, R32 ;  /* 0x0000002000347202 */ /* 0x000fe40000000f00 */
[----:B------:R-:W-:-:S07]  /*86d0*/  MOV R31, R49 ;  /* 0x00000031001f7202 */ /* 0x000fce0000000f00 */
[----:B------:R-:W-:Y:S05]  /*86e0*/  WARPSYNC.COLLECTIVE R51, `(.L_x_2175) ;  /* 0x0000000033087348 */ /* 0x000fea0003c00000 */
[----:B------:R0:W1:Y:S02]  /*86f0*/  SHFL.BFLY P2, R49, R52, R53, R54 ;  /* 0x0c00003534317389 */ /* 0x0000640000040036 */
[----:B01----:R-:W-:Y:S01]  /*8700*/  ENDCOLLECTIVE ;  /* 0x000000000000791b */ /* 0x003fe20003800000 */
.L_x_2175:
[----:B------:R-:W-:-:S05]  /*8710*/  FADD.FTZ R31, R31, R30 ;  /* 0x0000001e1f1f7221 */ /* 0x000fca0000010000 */
[----:B------:R-:W-:Y:S02]  /*8720*/  MOV R52, R31 ;  /* 0x0000001f00347202 */ /* 0x000fe40000000f00 */
[----:B------:R-:W-:-:S07]  /*8730*/  MOV R33, R49 ;  /* 0x0000003100217202 */ /* 0x000fce0000000f00 */
[----:B------:R-:W-:Y:S05]  /*8740*/  WARPSYNC.COLLECTIVE R51, `(.L_x_2176) ;  /* 0x0000000033087348 */ /* 0x000fea0003c00000 */
[----:B------:R0:W1:Y:S02]  /*8750*/  SHFL.BFLY P2, R49, R52, R53, R54 ;  /* 0x0c00003534317389 */ /* 0x0000640000040036 */
[----:B01----:R-:W-:Y:S01]  /*8760*/  ENDCOLLECTIVE ;  /* 0x000000000000791b */ /* 0x003fe20003800000 */
.L_x_2176:
[----:B------:R-:W-:Y:S01]  /*8770*/  FADD.FTZ R33, R32, R33 ;  /* 0x0000002120217221 */ /* 0x000fe20000010000 */
[----:B------:R-:W-:-:S04]  /*8780*/  HFMA2.MMA R53, -RZ, RZ, 0, 1.1920928955078125e-07 ;  /* 0x00000002ff357435 */ /* 0x000fc800000001ff */
[----:B------:R-:W-:Y:S02]  /*8790*/  MOV R52, R33 ;  /* 0x0000002100347202 */ /* 0x000fe40000000f00 */
[----:B------:R-:W-:-:S07]  /*87a0*/  MOV R34, R49 ;  /* 0x0000003100227202 */ /* 0x000fce0000000f00 */
[----:B------:R-:W-:Y:S05]  /*87b0*/  WARPSYNC.COLLECTIVE R51, `(.L_x_2177) ;  /* 0x0000000033087348 */ /* 0x000fea0003c00000 */
[----:B------:R0:W1:Y:S02]  /*87c0*/  SHFL.BFLY P2, R49, R52, R53, R54 ;  /* 0x0c00003534317389 */ /* 0x0000640000040036 */
[----:B01----:R-:W-:Y:S01]  /*87d0*/  ENDCOLLECTIVE ;  /* 0x000000000000791b */ /* 0x003fe20003800000 */
.L_x_2177:
[----:B------:R-:W-:-:S05]  /*87e0*/  FADD.FTZ R34, R31, R34 ;  /* 0x000000221f227221 */ /* 0x000fca0000010000 */
[----:B------:R-:W-:Y:S02]  /*87f0*/  MOV R52, R34 ;  /* 0x0000002200347202 */ /* 0x000fe40000000f00 */
[----:B------:R-:W-:-:S07]  /*8800*/  MOV R36, R49 ;  /* 0x0000003100247202 */ /* 0x000fce0000000f00 */
[----:B------:R-:W-:Y:S05]  /*8810*/  WARPSYNC.COLLECTIVE R51, `(.L_x_2178) ;  /* 0x0000000033087348 */ /* 0x000fea0003c00000 */
[----:B------:R0:W1:Y:S02]  /*8820*/  SHFL.BFLY P2, R49, R52, R53, R54 ;  /* 0x0c00003534317389 */ /* 0x0000640000040036 */
[----:B01----:R-:W-:Y:S01]  /*8830*/  ENDCOLLECTIVE ;  /* 0x000000000000791b */ /* 0x003fe20003800000 */
.L_x_2178:
[----:B------:R-:W-:Y:S01]  /*8840*/  FADD.FTZ R36, R33, R36 ;  /* 0x0000002421247221 */ /* 0x000fe20000010000 */
[----:B------:R-:W-:-:S04]  /*8850*/  HFMA2.MMA R53, -RZ, RZ, 0, 5.9604644775390625e-08 ;  /* 0x00000001ff357435 */ /* 0x000fc800000001ff */
[----:B------:R-:W-:Y:S02]  /*8860*/  MOV R52, R36 ;  /* 0x0000002400347202 */ /* 0x000fe40000000f00 */
[----:B------:R-:W-:-:S07]  /*8870*/  MOV R25, R49 ;  /* 0x0000003100197202 */ /* 0x000fce0000000f00 */
[----:B------:R-:W-:Y:S05]  /*8880*/  WARPSYNC.COLLECTIVE R51, `(.L_x_2179) ;  /* 0x0000000033087348 */ /* 0x000fea0003c00000 */
[----:B------:R0:W1:Y:S02]  /*8890*/  SHFL.BFLY P2, R49, R52, R53, R54 ;  /* 0x0c00003534317389 */ /* 0x0000640000040036 */
[----:B01----:R-:W-:Y:S01]  /*88a0*/  ENDCOLLECTIVE ;  /* 0x000000000000791b */ /* 0x003fe20003800000 */
.L_x_2179:
[----:B------:R-:W-:-:S05]  /*88b0*/  FADD.FTZ R25, R34, R25 ;  /* 0x0000001922197221 */ /* 0x000fca0000010000 */
[----:B------:R-:W-:Y:S02]  /*88c0*/  MOV R52, R25 ;  /* 0x0000001900347202 */ /* 0x000fe40000000f00 */
[----:B------:R-:W-:-:S07]  /*88d0*/  MOV R35, R49 ;  /* 0x0000003100237202 */ /* 0x000fce0000000f00 */
[----:B------:R-:W-:Y:S05]  /*88e0*/  WARPSYNC.COLLECTIVE R51, `(.L_x_2180) ;  /* 0x0000000033087348 */ /* 0x000fea0003c00000 */
[----:B------:R0:W1:Y:S02]  /*88f0*/  SHFL.BFLY P2, R49, R52, R53, R54 ;  /* 0x0c00003534317389 */ /* 0x0000640000040036 */
[----:B01----:R-:W-:Y:S01]  /*8900*/  ENDCOLLECTIVE ;  /* 0x000000000000791b */ /* 0x003fe20003800000 */
.L_x_2180:
[----:B------:R-:W-:Y:S01]  /*8910*/  FADD.FTZ R35, R36, R35 ;  /* 0x0000002324237221 */ /* 0x000fe20000010000 */
[----:B------:R-:W-:Y:S01]  /*8920*/  MOV R30, R49 ;  /* 0x00000031001e7202 */ /* 0x000fe20000000f00 */
[----:B------:R-:W-:Y:S06]  /*8930*/  BRA `(.L_x_2181) ;  /* 0xffffffec00147947 */ /* 0x000fec000383ffff */
.L_x_2160:
        /* <DEDUP_REMOVED lines=8> */
.L_x_2183:
[----:B------:R-:W-:Y:S05]  /*89c0*/  BSYNC B1 ;  /* 0x0000000000017941 */ /* 0x000fea0003800000 */
.L_x_2182:
        /* <DEDUP_REMOVED lines=8> */
.L_x_2184:
[----:B------:R-:W-:Y:S01]  /*8a50*/  FADD.FTZ R32, R32, R25 ;  /* 0x0000001920207221 */ /* 0x000fe20000010000 */
[----:B------:R-:W-:-:S04]  /*8a60*/  HFMA2.MMA R53, -RZ, RZ, 0, 2.384185791015625e-07 ;  /* 0x00000004ff357435 */ /* 0x000fc800000001ff */
[----:B------:R-:W-:Y:S02]  /*8a70*/  MOV R52, R32 ;  /* 0x0000002000347202 */ /* 0x000fe40000000f00 */
[----:B------:R-:W-:-:S07]  /*8a80*/  MOV R31, R49 ;  /* 0x00000031001f7202 */ /* 0x000fce0000000f00 */
[----:B------:R-:W-:Y:S05]  /*8a90*/  WARPSYNC.COLLECTIVE R51, `(.L_x_2185) ;  /* 0x0000000033087348 */ /* 0x000fea0003c00000 */
[----:B------:R0:W1:Y:S02]  /*8aa0*/  SHFL.BFLY P2, R49, R52, R53, R54 ;  /* 0x0c00003534317389 */ /* 0x0000640000040036 */
[----:B01----:R-:W-:Y:S01]  /*8ab0*/  ENDCOLLECTIVE ;  /* 0x000000000000791b */ /* 0x003fe20003800000 */
.L_x_2185:
[----:B------:R-:W-:-:S05]  /*8ac0*/  FADD.FTZ R31, R31, R30 ;  /* 0x0000001e1f1f7221 */ /* 0x000fca0000010000 */
[----:B------:R-:W-:Y:S02]  /*8ad0*/  MOV R52, R31 ;  /* 0x0000001f00347202 */ /* 0x000fe40000000f00 */
[----:B------:R-:W-:-:S07]  /*8ae0*/  MOV R33, R49 ;  /* 0x0000003100217202 */ /* 0x000fce0000000f00 */
[----:B------:R-:W-:Y:S05]  /*8af0*/  WARPSYNC.COLLECTIVE R51, `(.L_x_2186) ;  /* 0x0000000033087348 */ /* 0x000fea0003c00000 */
[----:B------:R0:W1:Y:S02]  /*8b00*/  SHFL.BFLY P2, R49, R52, R53, R54 ;  /* 0x0c00003534317389 */ /* 0x0000640000040036 */
[----:B01----:R-:W-:Y:S01]  /*8b10*/  ENDCOLLECTIVE ;  /* 0x000000000000791b */ /* 0x003fe20003800000 */
.L_x_2186:
[----:B------:R-:W-:Y:S01]  /*8b20*/  FADD.FTZ R33, R32, R33 ;  /* 0x0000002120217221 */ /* 0x000fe20000010000 */
[----:B------:R-:W-:-:S04]  /*8b30*/  HFMA2.MMA R53, -RZ, RZ, 0, 1.1920928955078125e-07 ;  /* 0x00000002ff357435 */ /* 0x000fc800000001ff */
[----:B------:R-:W-:Y:S02]  /*8b40*/  MOV R52, R33 ;  /* 0x0000002100347202 */ /* 0x000fe40000000f00 */
[----:B------:R-:W-:-:S07]  /*8b50*/  MOV R34, R49 ;  /* 0x0000003100227202 */ /* 0x000fce0000000f00 */
[----:B------:R-:W-:Y:S05]  /*8b60*/  WARPSYNC.COLLECTIVE R51, `(.L_x_2187) ;  /* 0x0000000033087348 */ /* 0x000fea0003c00000 */
[----:B------:R0:W1:Y:S02]  /*8b70*/  SHFL.BFLY P2, R49, R52, R53, R54 ;  /* 0x0c00003534317389 */ /* 0x0000640000040036 */
[----:B01----:R-:W-:Y:S01]  /*8b80*/  ENDCOLLECTIVE ;  /* 0x000000000000791b */ /* 0x003fe20003800000 */
.L_x_2187:
[----:B------:R-:W-:-:S05]  /*8b90*/  FADD.FTZ R34, R31, R34 ;  /* 0x000000221f227221 */ /* 0x000fca0000010000 */
[----:B------:R-:W-:Y:S02]  /*8ba0*/  MOV R52, R34 ;  /* 0x0000002200347202 */ /* 0x000fe40000000f00 */
[----:B------:R-:W-:-:S07]  /*8bb0*/  MOV R36, R49 ;  /* 0x0000003100247202 */ /* 0x000fce0000000f00 */
[----:B------:R-:W-:Y:S05]  /*8bc0*/  WARPSYNC.COLLECTIVE R51, `(.L_x_2188) ;  /* 0x0000000033087348 */ /* 0x000fea0003c00000 */
[----:B------:R0:W1:Y:S02]  /*8bd0*/  SHFL.BFLY P2, R49, R52, R53, R54 ;  /* 0x0c00003534317389 */ /* 0x0000640000040036 */
[----:B01----:R-:W-:Y:S01]  /*8be0*/  ENDCOLLECTIVE ;  /* 0x000000000000791b */ /* 0x003fe20003800000 */
.L_x_2188:
[----:B------:R-:W-:Y:S01]  /*8bf0*/  FADD.FTZ R36, R33, R36 ;  /* 0x0000002421247221 */ /* 0x000fe20000010000 */
[----:B------:R-:W-:-:S04]  /*8c00*/  HFMA2.MMA R53, -RZ, RZ, 0, 5.9604644775390625e-08 ;  /* 0x00000001ff357435 */ /* 0x000fc800000001ff */
[----:B------:R-:W-:Y:S02]  /*8c10*/  MOV R52, R36 ;  /* 0x0000002400347202 */ /* 0x000fe40000000f00 */
[----:B------:R-:W-:-:S07]  /*8c20*/  MOV R25, R49 ;  /* 0x0000003100197202 */ /* 0x000fce0000000f00 */
[----:B------:R-:W-:Y:S05]  /*8c30*/  WARPSYNC.COLLECTIVE R51, `(.L_x_2189) ;  /* 0x0000000033087348 */ /* 0x000fea0003c00000 */
[----:B------:R0:W1:Y:S02]  /*8c40*/  SHFL.BFLY P2, R49, R52, R53, R54 ;  /* 0x0c00003534317389 */ /* 0x0000640000040036 */
[----:B01----:R-:W-:Y:S01]  /*8c50*/  ENDCOLLECTIVE ;  /* 0x000000000000791b */ /* 0x003fe20003800000 */
.L_x_2189:
[----:B------:R-:W-:-:S05]  /*8c60*/  FADD.FTZ R25, R34, R25 ;  /* 0x0000001922197221 */ /* 0x000fca0000010000 */
[----:B------:R-:W-:Y:S02]  /*8c70*/  MOV R52, R25 ;  /* 0x0000001900347202 */ /* 0x000fe40000000f00 */
[----:B------:R-:W-:-:S07]  /*8c80*/  MOV R35, R49 ;  /* 0x0000003100237202 */ /* 0x000fce0000000f00 */
[----:B------:R-:W-:Y:S05]  /*8c90*/  WARPSYNC.COLLECTIVE R51, `(.L_x_2190) ;  /* 0x0000000033087348 */ /* 0x000fea0003c00000 */
[----:B------:R0:W1:Y:S02]  /*8ca0*/  SHFL.BFLY P2, R49, R52, R53, R54 ;  /* 0x0c00003534317389 */ /* 0x0000640000040036 */
[----:B01----:R-:W-:Y:S01]  /*8cb0*/  ENDCOLLECTIVE ;  /* 0x000000000000791b */ /* 0x003fe20003800000 */
.L_x_2190:
[----:B------:R-:W-:Y:S01]  /*8cc0*/  FADD.FTZ R35, R36, R35 ;  /* 0x0000002324237221 */ /* 0x000fe20000010000 */
[----:B------:R-:W-:Y:S01]  /*8cd0*/  MOV R30, R49 ;  /* 0x00000031001e7202 */ /* 0x000fe20000000f00 */
[----:B------:R-:W-:Y:S06]  /*8ce0*/  BRA `(.L_x_2191) ;  /* 0xffffffe800c07947 */ /* 0x000fec000383ffff */
.L_x_2161:
        /* <DEDUP_REMOVED lines=8> */
.L_x_2193:
[----:B------:R-:W-:Y:S05]  /*8d70*/  BSYNC B0 ;  /* 0x0000000000007941 */ /* 0x000fea0003800000 */
.L_x_2192:
        /* <DEDUP_REMOVED lines=11> */
.L_x_2194:
        /* <DEDUP_REMOVED lines=19> */
.L_x_2195:
        /* <DEDUP_REMOVED lines=8> */
.L_x_2196:
        /* <DEDUP_REMOVED lines=11> */
.L_x_2197:
[----:B------:R-:W-:-:S05]  /*9090*/  FADD.FTZ R27, R28, R27 ;  /* 0x0000001b1c1b7221 */ /* 0x000fca0000010000 */
[----:B------:R-:W-:Y:S02]  /*90a0*/  MOV R52, R27 ;  /* 0x0000001b00347202 */ /* 0x000fe40000000f00 */
[----:B------:R-:W-:-:S07]  /*90b0*/  MOV R29, R49 ;  /* 0x00000031001d7202 */ /* 0x000fce0000000f00 */
[----:B------:R-:W-:Y:S05]  /*90c0*/  WARPSYNC.COLLECTIVE R51, `(.L_x_2198) ;  /* 0x0000000033087348 */ /* 0x000fea0003c00000 */
[----:B------:R0:W1:Y:S02]  /*90d0*/  SHFL.BFLY P2, R49, R52, R53, R54 ;  /* 0x0c00003534317389 */ /* 0x0000640000040036 */
[----:B01----:R-:W-:Y:S01]  /*90e0*/  ENDCOLLECTIVE ;  /* 0x000000000000791b */ /* 0x003fe20003800000 */
.L_x_2198:
        /* <DEDUP_REMOVED lines=8> */
.L_x_2199:
        /* <DEDUP_REMOVED lines=13> */
.L_x_2200:
        /* <DEDUP_REMOVED lines=8> */
.L_x_2201:
        /* <DEDUP_REMOVED lines=10> */
.L_x_2202:
[----:B------:R-:W-:Y:S01]  /*9360*/  @!P0 F2FP.F16.F32.PACK_AB R30, RZ, R30 ;  /* 0x0000001eff1e823e */ /* 0x000fe200000000ff */
[----:B------:R-:W-:Y:S01]  /*9370*/  FADD.FTZ R37, R37, R34 ;  /* 0x0000002225257221 */ /* 0x000fe20000010000 */
[----:B------:R-:W-:Y:S01]  /*9380*/  @!P0 F2FP.F16.F32.PACK_AB R31, RZ, R31 ;  /* 0x0000001fff1f823e */ /* 0x000fe200000000ff */
        /* <DEDUP_REMOVED lines=9> */
.L_x_2203:
[----:B------:R-:W-:-:S05]  /*9420*/  FADD.FTZ R36, R36, R35 ;  /* 0x0000002324247221 */ /* 0x000fca0000010000 */
[----:B------:R-:W-:Y:S02]  /*9430*/  MOV R52, R36 ;  /* 0x0000002400347202 */ /* 0x000fe40000000f00 */
[----:B------:R-:W-:-:S07]  /*9440*/  MOV R34, R49 ;  /* 0x0000003100227202 */ /* 0x000fce0000000f00 */
[----:B------:R-:W-:Y:S05]  /*9450*/  WARPSYNC.COLLECTIVE R51, `(.L_x_2204) ;  /* 0x0000000033087348 */ /* 0x000fea0003c00000 */
[----:B------:R0:W1:Y:S02]  /*9460*/  SHFL.BFLY P2, R49, R52, R53, R54 ;  /* 0x0c00003534317389 */ /* 0x0000640000040036 */
[----:B01----:R-:W-:Y:S01]  /*9470*/  ENDCOLLECTIVE ;  /* 0x000000000000791b */ /* 0x003fe20003800000 */
.L_x_2204:
[----:B------:R-:W-:Y:S01]  /*9480*/  FADD.FTZ R34, R37, R34 ;  /* 0x0000002225227221 */ /* 0x000fe20000010000 */
[----:B------:R-:W-:-:S04]  /*9490*/  HFMA2.MMA R53, -RZ, RZ, 0, 1.1920928955078125e-07 ;  /* 0x00000002ff357435 */ /* 0x000fc800000001ff */
[----:B------:R-:W-:Y:S02]  /*94a0*/  MOV R52, R34 ;  /* 0x0000002200347202 */ /* 0x000fe40000000f00 */
[----:B------:R-:W-:-:S07]  /*94b0*/  MOV R35, R49 ;  /* 0x0000003100237202 */ /* 0x000fce0000000f00 */
[----:B------:R-:W-:Y:S05]  /*94c0*/  WARPSYNC.COLLECTIVE R51, `(.L_x_2205) ;  /* 0x0000000033087348 */ /* 0x000fea0003c00000 */
[----:B------:R0:W1:Y:S02]  /*94d0*/  SHFL.BFLY P2, R49, R52, R53, R54 ;  /* 0x0c00003534317389 */ /* 0x0000640000040036 */
[----:B01----:R-:W-:Y:S01]  /*94e0*/  ENDCOLLECTIVE ;  /* 0x000000000000791b */ /* 0x003fe20003800000 */
.L_x_2205:
[----:B------:R-:W-:-:S05]  /*94f0*/  FADD.FTZ R35, R36, R35 ;  /* 0x0000002324237221 */ /* 0x000fca0000010000 */
[----:B------:R-:W-:Y:S02]  /*9500*/  MOV R52, R35 ;  /* 0x0000002300347202 */ /* 0x000fe40000000f00 */
[----:B------:R-:W-:-:S07]  /*9510*/  MOV R37, R49 ;  /* 0x0000003100257202 */ /* 0x000fce0000000f00 */
[----:B------:R-:W-:Y:S05]  /*9520*/  WARPSYNC.COLLECTIVE R51, `(.L_x_2206) ;  /* 0x0000000033087348 */ /* 0x000fea0003c00000 */
[----:B------:R0:W1:Y:S02]  /*9530*/  SHFL.BFLY P2, R49, R52, R53, R54 ;  /* 0x0c00003534317389 */ /* 0x0000640000040036 */
[----:B01----:R-:W-:Y:S01]  /*9540*/  ENDCOLLECTIVE ;  /* 0x000000000000791b */ /* 0x003fe20003800000 */
.L_x_2206:
[----:B------:R-:W-:Y:S01]  /*9550*/  FADD.FTZ R37, R34, R37 ;  /* 0x0000002522257221 */ /* 0x000fe20000010000 */
[----:B------:R-:W-:-:S04]  /*9560*/  HFMA2.MMA R53, -RZ, RZ, 0, 5.9604644775390625e-08 ;  /* 0x00000001ff357435 */ /* 0x000fc800000001ff */
[----:B------:R-:W-:Y:S02]  /*9570*/  MOV R52, R37 ;  /* 0x0000002500347202 */ /* 0x000fe40000000f00 */
[----:B------:R-:W-:-:S07]  /*9580*/  MOV R36, R49 ;  /* 0x0000003100247202 */ /* 0x000fce0000000f00 */
[----:B------:R-:W-:Y:S05]  /*9590*/  WARPSYNC.COLLECTIVE R51, `(.L_x_2207) ;  /* 0x0000000033087348 */ /* 0x000fea0003c00000 */
[----:B------:R0:W1:Y:S02]  /*95a0*/  SHFL.BFLY P2, R49, R52, R53, R54 ;  /* 0x0c00003534317389 */ /* 0x0000640000040036 */
[----:B01----:R-:W-:Y:S01]  /*95b0*/  ENDCOLLECTIVE ;  /* 0x000000000000791b */ /* 0x003fe20003800000 */
.L_x_2207:
[----:B------:R-:W-:-:S05]  /*95c0*/  FADD.FTZ R36, R35, R36 ;  /* 0x0000002423247221 */ /* 0x000fca0000010000 */
[----:B------:R-:W-:Y:S02]  /*95d0*/  MOV R52, R36 ;  /* 0x0000002400347202 */ /* 0x000fe40000000f00 */
[----:B------:R-:W-:-:S07]  /*95e0*/  MOV R34, R49 ;  /* 0x0000003100227202 */ /* 0x000fce0000000f00 */
[----:B------:R-:W-:Y:S05]  /*95f0*/  WARPSYNC.COLLECTIVE R51, `(.L_x_2208) ;  /* 0x0000000033087348 */ /* 0x000fea0003c00000 */
[----:B------:R0:W1:Y:S02]  /*9600*/  SHFL.BFLY P2, R49, R52, R53, R54 ;  /* 0x0c00003534317389 */ /* 0x0000640000040036 */
[----:B01----:R-:W-:Y:S01]  /*9610*/  ENDCOLLECTIVE ;  /* 0x000000000000791b */ /* 0x003fe20003800000 */
.L_x_2208:
[----:B------:R-:W-:-:S05]  /*9620*/  FADD.FTZ R25, R37, R34 ;  /* 0x0000002225197221 */ /* 0x000fca0000010000 */
[----:B------:R-:W-:Y:S01]  /*9630*/  @!P0 F2FP.F16.F32.PACK_AB R25, RZ, R25 ;  /* 0x00000019ff19823e */ /* 0x000fe200000000ff */
[----:B------:R-:W-:Y:S01]  /*9640*/  HFMA2.MMA R53, -RZ, RZ, 0, 4.76837158203125e-07 ;  /* 0x00000008ff357435 */ /* 0x000fe200000001ff */
[----:B------:R-:W-:Y:S02]  /*9650*/  MOV R52, R41 ;  /* 0x0000002900347202 */ /* 0x000fe40000000f00 */
[----:B------:R-:W-:-:S08]  /*9660*/  MOV R35, R49 ;  /* 0x0000003100237202 */ /* 0x000fd00000000f00 */
[----:B------:R-:W-:Y:S05]  /*9670*/  WARPSYNC.COLLECTIVE R51, `(.L_x_2209) ;  /* 0x0000000033087348 */ /* 0x000fea0003c00000 */
[----:B------:R0:W1:Y:S02]  /*9680*/  SHFL.BFLY P2, R49, R52, R53, R54 ;  /* 0x0c00003534317389 */ /* 0x0000640000040036 */
[----:B01----:R-:W-:Y:S01]  /*9690*/  ENDCOLLECTIVE ;  /* 0x000000000000791b */ /* 0x003fe20003800000 */
.L_x_2209:
[--C-:B------:R-:W-:Y:S01]  /*96a0*/  FADD.FTZ R30, R36, R35.reuse ;  /* 0x00000023241e7221 */ /* 0x100fe20000010000 */
[----:B------:R-:W-:-:S04]  /*96b0*/  PRMT R35, R25, 0x7610, R35 ;  /* 0x0000761019237816 */ /* 0x000fc80000000023 */
[----:B------:R-:W-:Y:S02]  /*96c0*/  @!P0 F2FP.F16.F32.PACK_AB R30, RZ, R30 ;  /* 0x0000001eff1e823e */ /* 0x000fe400000000ff */
[----:B------:R-:W-:Y:S02]  /*96d0*/  MOV R52, R42 ;  /* 0x0000002a00347202 */ /* 0x000fe40000000f00 */
[----:B------:R-:W-:-:S07]  /*96e0*/  MOV R44, R49 ;  /* 0x00000031002c7202 */ /* 0x000fce0000000f00 */
[----:B------:R-:W-:Y:S05]  /*96f0*/  WARPSYNC.COLLECTIVE R51, `(.L_x_2210) ;  /* 0x0000000033087348 */ /* 0x000fea0003c00000 */
[----:B------:R0:W1:Y:S02]  /*9700*/  SHFL.BFLY P2, R49, R52, R53, R54 ;  /* 0x0c00003534317389 */ /* 0x0000640000040036 */
[----:B01----:R-:W-:Y:S01]  /*9710*/  ENDCOLLECTIVE ;  /* 0x000000000000791b */ /* 0x003fe20003800000 */
.L_x_2210:
[----:B------:R-:W-:Y:S01]  /*9720*/  FADD.FTZ R44, R44, R41 ;  /* 0x000000292c2c7221 */ /* 0x000fe20000010000 */
[----:B------:R-:W-:-:S04]  /*9730*/  HFMA2.MMA R53, -RZ, RZ, 0, 2.384185791015625e-07 ;  /* 0x00000004ff357435 */ /* 0x000fc800000001ff */
[----:B------:R-:W-:Y:S02]  /*9740*/  MOV R52, R44 ;  /* 0x0000002c00347202 */ /* 0x000fe40000000f00 */
[----:B------:R-:W-:-:S07]  /*9750*/  MOV R43, R49 ;  /* 0x00000031002b7202 */ /* 0x000fce0000000f00 */
[----:B------:R-:W-:Y:S05]  /*9760*/  WARPSYNC.COLLECTIVE R51, `(.L_x_2211) ;  /* 0x0000000033087348 */ /* 0x000fea0003c00000 */
[----:B------:R0:W1:Y:S02]  /*9770*/  SHFL.BFLY P2, R49, R52, R53, R54 ;  /* 0x0c00003534317389 */ /* 0x0000640000040036 */
[----:B01----:R-:W-:Y:S01]  /*9780*/  ENDCOLLECTIVE ;  /* 0x000000000000791b */ /* 0x003fe20003800000 */
.L_x_2211:
[----:B------:R-:W-:-:S05]  /*9790*/  FADD.FTZ R43, R43, R42 ;  /* 0x0000002a2b2b7221 */ /* 0x000fca0000010000 */
[----:B------:R-:W-:Y:S02]  /*97a0*/  MOV R52, R43 ;  /* 0x0000002b00347202 */ /* 0x000fe40000000f00 */
[----:B------:R-:W-:-:S07]  /*97b0*/  MOV R41, R49 ;  /* 0x0000003100297202 */ /* 0x000fce0000000f00 */
[----:B------:R-:W-:Y:S05]  /*97c0*/  WARPSYNC.COLLECTIVE R51, `(.L_x_2212) ;  /* 0x0000000033087348 */ /* 0x000fea0003c00000 */
[----:B------:R0:W1:Y:S02]  /*97d0*/  SHFL.BFLY P2, R49, R52, R53, R54 ;  /* 0x0c00003534317389 */ /* 0x0000640000040036 */
[----:B01----:R-:W-:Y:S01]  /*97e0*/  ENDCOLLECTIVE ;  /* 0x000000000000791b */ /* 0x003fe20003800000 */
.L_x_2212:
[----:B------:R-:W-:Y:S01]  /*97f0*/  FADD.FTZ R41, R44, R41 ;  /* 0x000000292c297221 */ /* 0x000fe20000010000 */
[----:B------:R-:W-:-:S04]  /*9800*/  HFMA2.MMA R53, -RZ, RZ, 0, 1.1920928955078125e-07 ;  /* 0x00000002ff357435 */ /* 0x000fc800000001ff */
[----:B------:R-:W-:Y:S02]  /*9810*/  MOV R52, R41 ;  /* 0x0000002900347202 */ /* 0x000fe40000000f00 */
[----:B------:R-:W-:-:S07]  /*9820*/  MOV R42, R49 ;  /* 0x00000031002a7202 */ /* 0x000fce0000000f00 */
[----:B------:R-:W-:Y:S05]  /*9830*/  WARPSYNC.COLLECTIVE R51, `(.L_x_2213) ;  /* 0x0000000033087348 */ /* 0x000fea0003c00000 */
[----:B------:R0:W1:Y:S02]  /*9840*/  SHFL.BFLY P2, R49, R52, R53, R54 ;  /* 0x0c00003534317389 */ /* 0x0000640000040036 */
[----:B01----:R-:W-:Y:S01]  /*9850*/  ENDCOLLECTIVE ;  /* 0x000000000000791b */ /* 0x003fe20003800000 */
.L_x_2213:
[----:B------:R-:W-:-:S05]  /*9860*/  FADD.FTZ R42, R43, R42 ;  /* 0x0000002a2b2a7221 */ /* 0x000fca0000010000 */
[----:B------:R-:W-:Y:S02]  /*9870*/  MOV R52, R42 ;  /* 0x0000002a00347202 */ /* 0x000fe40000000f00 */
[----:B------:R-:W-:-:S07]  /*9880*/  MOV R44, R49 ;  /* 0x00000031002c7202 */ /* 0x000fce0000000f00 */
[----:B------:R-:W-:Y:S05]  /*9890*/  WARPSYNC.COLLECTIVE R51, `(.L_x_2214) ;  /* 0x0000000033087348 */ /* 0x000fea0003c00000 */
[----:B------:R0:W1:Y:S02]  /*98a0*/  SHFL.BFLY P2, R49, R52, R53, R54 ;  /* 0x0c00003534317389 */ /* 0x0000640000040036 */
[----:B01----:R-:W-:Y:S01]  /*98b0*/  ENDCOLLECTIVE ;  /* 0x000000000000791b */ /* 0x003fe20003800000 */
.L_x_2214:
[----:B------:R-:W-:Y:S01]  /*98c0*/  FADD.FTZ R44, R41, R44 ;  /* 0x0000002c292c7221 */ /* 0x000fe20000010000 */
[----:B------:R-:W-:-:S04]  /*98d0*/  HFMA2.MMA R53, -RZ, RZ, 0, 5.9604644775390625e-08 ;  /* 0x00000001ff357435 */ /* 0x000fc800000001ff */
[----:B------:R-:W-:Y:S02]  /*98e0*/  MOV R52, R44 ;  /* 0x0000002c00347202 */ /* 0x000fe40000000f00 */
[----:B------:R-:W-:-:S07]  /*98f0*/  MOV R43, R49 ;  /* 0x00000031002b7202 */ /* 0x000fce0000000f00 */
[----:B------:R-:W-:Y:S05]  /*9900*/  WARPSYNC.COLLECTIVE R51, `(.L_x_2215) ;  /* 0x0000000033087348 */ /* 0x000fea0003c00000 */
[----:B------:R0:W1:Y:S02]  /*9910*/  SHFL.BFLY P2, R49, R52, R53, R54 ;  /* 0x0c00003534317389 */ /* 0x0000640000040036 */
[----:B01----:R-:W-:Y:S01]  /*9920*/  ENDCOLLECTIVE ;  /* 0x000000000000791b */ /* 0x003fe20003800000 */
.L_x_2215:
[----:B------:R-:W-:-:S05]  /*9930*/  FADD.FTZ R42, R42, R43 ;  /* 0x0000002b2a2a7221 */ /* 0x000fca0000010000 */
[----:B------:R-:W-:Y:S02]  /*9940*/  MOV R52, R42 ;  /* 0x0000002a00347202 */ /* 0x000fe40000000f00 */
[----:B------:R-:W-:-:S07]  /*9950*/  MOV R41, R49 ;  /* 0x0000003100297202 */ /* 0x000fce0000000f00 */
[----:B------:R-:W-:Y:S05]  /*9960*/  WARPSYNC.COLLECTIVE R51, `(.L_x_2216) ;  /* 0x0000000033087348 */ /* 0x000fea0003c00000 */
[----:B------:R0:W1:Y:S02]  /*9970*/  SHFL.BFLY P2, R49, R52, R53, R54 ;  /* 0x0c00003534317389 */ /* 0x0000640000040036 */
[----:B01----:R-:W-:Y:S01]  /*9980*/  ENDCOLLECTIVE ;  /* 0x000000000000791b */ /* 0x003fe20003800000 */
.L_x_2216:
[----:B------:R-:W-:Y:S01]  /*9990*/  HFMA2.MMA R53, -RZ, RZ, 0, 4.76837158203125e-07 ;  /* 0x00000008ff357435 */ /* 0x000fe200000001ff */
[----:B------:R-:W-:Y:S02]  /*99a0*/  MOV R52, R45 ;  /* 0x0000002d00347202 */ /* 0x000fe40000000f00 */
[----:B------:R-:W-:-:S08]  /*99b0*/  MOV R43, R49 ;  /* 0x00000031002b7202 */ /* 0x000fd00000000f00 */
[----:B------:R-:W-:Y:S05]  /*99c0*/  WARPSYNC.COLLECTIVE R51, `(.L_x_2217) ;  /* 0x0000000033087348 */ /* 0x000fea0003c00000 */
[----:B------:R0:W1:Y:S02]  /*99d0*/  SHFL.BFLY P2, R49, R52, R53, R54 ;  /* 0x0c00003534317389 */ /* 0x0000640000040036 */
[----:B01----:R-:W-:Y:S01]  /*99e0*/  ENDCOLLECTIVE ;  /* 0x000000000000791b */ /* 0x003fe20003800000 */
.L_x_2217:
[----:B------:R-:W-:-:S05]  /*99f0*/  FADD.FTZ R32, R42, R43 ;  /* 0x0000002b2a207221 */ /* 0x000fca0000010000 */
[----:B------:R-:W-:Y:S02]  /*9a00*/  @!P0 F2FP.F16.F32.PACK_AB R32, RZ, R32 ;  /* 0x00000020ff20823e */ /* 0x000fe400000000ff */
[----:B------:R-:W-:Y:S02]  /*9a10*/  MOV R52, R46 ;  /* 0x0000002e00347202 */ /* 0x000fe40000000f00 */
[----:B------:R-:W-:-:S07]  /*9a20*/  MOV R50, R49 ;  /* 0x0000003100327202 */ /* 0x000fce0000000f00 */
[----:B------:R-:W-:Y:S05]  /*9a30*/  WARPSYNC.COLLECTIVE R51, `(.L_x_2218) ;  /* 0x0000000033087348 */ /* 0x000fea0003c00000 */
[----:B------:R0:W1:Y:S02]  /*9a40*/  SHFL.BFLY P2, R49, R52, R53, R54 ;  /* 0x0c00003534317389 */ /* 0x0000640000040036 */
[----:B01----:R-:W-:Y:S01]  /*9a50*/  ENDCOLLECTIVE ;  /* 0x000000000000791b */ /* 0x003fe20003800000 */
.L_x_2218:
[----:B------:R-:W-:Y:S01]  /*9a60*/  FADD.FTZ R50, R50, R45 ;  /* 0x0000002d32327221 */ /* 0x000fe20000010000 */
[----:B------:R-:W-:-:S04]  /*9a70*/  HFMA2.MMA R53, -RZ, RZ, 0, 2.384185791015625e-07 ;  /* 0x00000004ff357435 */ /* 0x000fc800000001ff */
[----:B------:R-:W-:Y:S02]  /*9a80*/  MOV R52, R50 ;  /* 0x0000003200347202 */ /* 0x000fe40000000f00 */
[----:B------:R-:W-:-:S07]  /*9a90*/  MOV R47, R49 ;  /* 0x00000031002f7202 */ /* 0x000fce0000000f00 */
[----:B------:R-:W-:Y:S05]  /*9aa0*/  WARPSYNC.COLLECTIVE R51, `(.L_x_2219) ;  /* 0x0000000033087348 */ /* 0x000fea0003c00000 */
[----:B------:R0:W1:Y:S02]  /*9ab0*/  SHFL.BFLY P2, R49, R52, R53, R54 ;  /* 0x0c00003534317389 */ /* 0x0000640000040036 */
[----:B01----:R-:W-:Y:S01]  /*9ac0*/  ENDCOLLECTIVE ;  /* 0x000000000000791b */ /* 0x003fe20003800000 */
.L_x_2219:
[----:B------:R-:W-:-:S05]  /*9ad0*/  FADD.FTZ R47, R47, R46 ;  /* 0x0000002e2f2f7221 */ /* 0x000fca0000010000 */
[----:B------:R-:W-:Y:S02]  /*9ae0*/  MOV R52, R47 ;  /* 0x0000002f00347202 */ /* 0x000fe40000000f00 */
[----:B------:R-:W-:-:S07]  /*9af0*/  MOV R45, R49 ;  /* 0x00000031002d7202 */ /* 0x000fce0000000f00 */
[----:B------:R-:W-:Y:S05]  /*9b00*/  WARPSYNC.COLLECTIVE R51, `(.L_x_2220) ;  /* 0x0000000033087348 */ /* 0x000fea0003c00000 */
[----:B------:R0:W1:Y:S02]  /*9b10*/  SHFL.BFLY P2, R49, R52, R53, R54 ;  /* 0x0c00003534317389 */ /* 0x0000640000040036 */
[----:B01----:R-:W-:Y:S01]  /*9b20*/  ENDCOLLECTIVE ;  /* 0x000000000000791b */ /* 0x003fe20003800000 */
.L_x_2220:
[----:B------:R-:W-:Y:S01]  /*9b30*/  FADD.FTZ R45, R50, R45 ;  /* 0x0000002d322d7221 */ /* 0x000fe20000010000 */
[----:B------:R-:W-:-:S04]  /*9b40*/  HFMA2.MMA R53, -RZ, RZ, 0, 1.1920928955078125e-07 ;  /* 0x00000002ff357435 */ /* 0x000fc800000001ff */
[----:B------:R-:W-:Y:S02]  /*9b50*/  MOV R52, R45 ;  /* 0x0000002d00347202 */ /* 0x000fe40000000f00 */
[----:B------:R-:W-:-:S07]  /*9b60*/  MOV R46, R49 ;  /* 0x00000031002e7202 */ /* 0x000fce0000000f00 */
[----:B------:R-:W-:Y:S05]  /*9b70*/  WARPSYNC.COLLECTIVE R51, `(.L_x_2221) ;  /* 0x0000000033087348 */ /* 0x000fea0003c00000 */
[----:B------:R0:W1:Y:S02]  /*9b80*/  SHFL.BFLY P2, R49, R52, R53, R54 ;  /* 0x0c00003534317389 */ /* 0x0000640000040036 */
[----:B01----:R-:W-:Y:S01]  /*9b90*/  ENDCOLLECTIVE ;  /* 0x000000000000791b */ /* 0x003fe20003800000 */
.L_x_2221:
[----:B------:R-:W-:-:S05]  /*9ba0*/  FADD.FTZ R46, R47, R46 ;  /* 0x0000002e2f2e7221 */ /* 0x000fca0000010000 */
[----:B------:R-:W-:Y:S02]  /*9bb0*/  MOV R52, R46 ;  /* 0x0000002e00347202 */ /* 0x000fe40000000f00 */
[----:B------:R-:W-:-:S07]  /*9bc0*/  MOV R48, R49 ;  /* 0x0000003100307202 */ /* 0x000fce0000000f00 */
[----:B------:R-:W-:Y:S05]  /*9bd0*/  WARPSYNC.COLLECTIVE R51, `(.L_x_2222) ;  /* 0x0000000033087348 */ /* 0x000fea0003c00000 */
[----:B------:R0:W1:Y:S02]  /*9be0*/  SHFL.BFLY P2, R49, R52, R53, R54 ;  /* 0x0c00003534317389 */ /* 0x0000640000040036 */
[----:B01----:R-:W-:Y:S01]  /*9bf0*/  ENDCOLLECTIVE ;  /* 0x000000000000791b */ /* 0x003fe20003800000 */
.L_x_2222:
        /* <DEDUP_REMOVED lines=8> */
[----:B------:R-:W-:-:S07]  /*9c80*/  @!P0 F2FP.F16.F32.PACK_AB R31, RZ, R31 ;  /* 0x0000001fff1f823e */ /* 0x000fce00000000ff */
[----:B0-----:R-:W-:Y:S05]  /*9c90*/  WARPSYNC.COLLECTIVE R51, `(.L_x_2223) ;  /* 0x0000000033087348 */ /* 0x001fea0003c00000 */
[----:B0-----:R0:W1:Y:S02]  /*9ca0*/  SHFL.BFLY P2, R49, R52, R53, R54 ;  /* 0x0c00003534317389 */ /* 0x0010640000040036 */
[----:B01----:R-:W-:Y:S01]  /*9cb0*/  ENDCOLLECTIVE ;  /* 0x000000000000791b */ /* 0x003fe20003800000 */
.L_x_2223:
        /* <DEDUP_REMOVED lines=9> */
.L_x_2224:
[----:B------:R-:W-:Y:S01]  /*9d50*/  FADD.FTZ R34, R45, R34 ;  /* 0x000000222d227221 */ /* 0x000fe20000010000 */
[----:B------:R-:W-:Y:S01]  /*9d60*/  MOV R25, R49 ;  /* 0x0000003100197202 */ /* 0x000fe20000000f00 */
[----:B------:R-:W-:Y:S06]  /*9d70*/  BRA `(.L_x_2225) ;  /* 0xffffffe400007947 */ /* 0x000fec000383ffff */
.L_x_2226:
        /* <DEDUP_REMOVED lines=16> */
.L_x_3504:


//--------------------- .text._ZN13group_norm_v218gn_bwd_cuda_kernelI6__halfLi320ELi2ELi32ELi20ELi1024ELb0ELb1ELi32ELi320ELi320ELi4ELb1ELi8ELb0ELb0ELNS_15WgradSyncMethodE3ENS_16CompileConditionILi900EEEEEvPT_S6_S6_PKS5_S8_S8_S8_PKfflPfPj --------------------------
	.section	.text._ZN13group_norm_v218gn_bwd_cuda_kernelI6__halfLi320ELi2ELi32ELi20ELi1024ELb0ELb1ELi32ELi320ELi320ELi4ELb1ELi8ELb0ELb0ELNS_15WgradSyncMethodE3ENS_16CompileConditionILi900EEEEEvPT_S6_S6_PKS5_S8_S8_S8_PKfflPfPj,"ax",@progbits
	.align	128
        .global         _ZN13group_norm_v218gn_bwd_cuda_kernelI6__halfLi320ELi2ELi32ELi20ELi1024ELb0ELb1ELi32ELi320ELi320ELi4ELb1ELi8ELb0ELb0ELNS_15WgradSyncMethodE3ENS_16CompileConditionILi900EEEEEvPT_S6_S6_PKS5_S8_S8_S8_PKfflPfPj
        .type           _ZN13group_norm_v218gn_bwd_cuda_kernelI6__halfLi320ELi2ELi32ELi20ELi1024ELb0ELb1ELi32ELi320ELi320ELi4ELb1ELi8ELb0ELb0ELNS_15WgradSyncMethodE3ENS_16CompileConditionILi900EEEEEvPT_S6_S6_PKS5_S8_S8_S8_PKfflPfPj,@function
        .size           _ZN13group_norm_v218gn_bwd_cuda_kernelI6__halfLi320ELi2ELi32ELi20ELi1024ELb0ELb1ELi32ELi320ELi320ELi4ELb1ELi8ELb0ELb0ELNS_15WgradSyncMethodE3ENS_16CompileConditionILi900EEEEEvPT_S6_S6_PKS5_S8_S8_S8_PKfflPfPj,(.L_x_3505 - _ZN13group_norm_v218gn_bwd_cuda_kernelI6__halfLi320ELi2ELi32ELi20ELi1024ELb0ELb1ELi32ELi320ELi320ELi4ELb1ELi8ELb0ELb0ELNS_15WgradSyncMethodE3ENS_16CompileConditionILi900EEEEEvPT_S6_S6_PKS5_S8_S8_S8_PKfflPfPj)
        .other          _ZN13group_norm_v218gn_bwd_cuda_kernelI6__halfLi320ELi2ELi32ELi20ELi1024ELb0ELb1ELi32ELi320ELi320ELi4ELb1ELi8ELb0ELb0ELNS_15WgradSyncMethodE3ENS_16CompileConditionILi900EEEEEvPT_S6_S6_PKS5_S8_S8_S8_PKfflPfPj,@"STO_CUDA_ENTRY STV_DEFAULT"
_ZN13group_norm_v218gn_bwd_cuda_kernelI6__halfLi320ELi2ELi32ELi20ELi1024ELb0ELb1ELi32ELi320ELi320ELi4ELb1ELi8ELb0ELb0ELNS_15WgradSyncMethodE3ENS_16CompileConditionILi900EEEEEvPT_S6_S6_PKS5_S8_S8_S8_PKfflPfPj:
.text._ZN13group_norm_v218gn_bwd_cuda_kernelI6__halfLi320ELi2ELi32ELi20ELi1024ELb0ELb1ELi32ELi320ELi320ELi4ELb1ELi8ELb0ELb0ELNS_15WgradSyncMethodE3ENS_16CompileConditionILi900EEEEEvPT_S6_S6_PKS5_S8_S8_S8_PKfflPfPj:
        /* <DEDUP_REMOVED lines=32> */
.L_x_2229:
[----:B------:R-:W2:Y:S04]  /*0200*/  LD.E.STRONG.GPU R0, desc[UR12][R2.64] ;  /* 0x0000000c02007980 */ /* 0x000ea8000c10f900 */
[----:B--2---:R-:W-:Y:S01]  /*0210*/  CCTL.IVALL ;  /* 0x00000000ff00798f */ /* 0x004fe20002000000 */
[----:B------:R-:W-:Y:S05]  /*0220*/  YIELD ;  /* 0x0000000000007946 */ /* 0x000fea0003800000 */
[----:B-----5:R-:W-:-:S04]  /*0230*/  LOP3.LUT R0, R0, R5, RZ, 0x3c, !PT ;  /* 0x0000000500007212 */ /* 0x020fc800078e3cff */
[----:B------:R-:W-:-:S13]  /*0240*/  ISETP.GT.AND P0, PT, R0, -0x1, PT ;  /* 0xffffffff0000780c */ /* 0x000fda0003f04270 */
[----:B------:R-:W-:Y:S05]  /*0250*/  @P0 BRA `(.L_x_2229) ;  /* 0xfffffffc00e80947 */ /* 0x000fea000383ffff */
.L_x_2228:
[----:B------:R-:W-:Y:S05]  /*0260*/  WARPSYNC.ALL ;  /* 0x0000000000007948 */ /* 0x000fea0003800000 */
[----:B------:R-:W-:Y:S06]  /*0270*/  BAR.SYNC.DEFER_BLOCKING 0x0 ;  /* 0x0000000000007b1d */ /* 0x000fec0000010000 */
[----:B------:R-:W-:Y:S05]  /*0280*/  BRA `(.L_x_2230) ;  /* 0x0000003800747947 */ /* 0x000fea0003800000 */
.L_x_2227:
        /* <DEDUP_REMOVED lines=37> */
.L_x_2242:
[----:B-12---:R-:W0:Y:S01]  /*04e0*/  S2R R0, SR_TID.X ;  /* 0x0000000000007919 */ /* 0x006e220000002100 */
        /* <DEDUP_REMOVED lines=22> */
[----:B------:R-:W0:Y:S02]  /*0650*/  LDC.64 R2, c[0x0][0x238] ;  /* 0x00008e00ff027b82 */ /* 0x000e240000000a00 */
[----:B------:R-:W-:Y:S01]  /*0660*/  LEA R5, P0, R7, R0, 0x5 ;  /* 0x0000000007057211 */ /* 0x000fe200078028ff */
[----:B------:R1:W-:Y:S01]  /*0670*/  STL [R1+0x14], R0 ;  /* 0x0000140001007387 */ /* 0x0003e20000100800 */
[----:B------:R-:W-:Y:S02]  /*0680*/  IADD3 R4, P1, R33, R30, RZ ;  /* 0x0000001e21047210 */ /* 0x000fe40007f3e0ff */
[----:B------:R-:W-:Y:S02]  /*0690*/  LEA.HI.X R6, R7, RZ, R6, 0x5, P0 ;  /* 0x000000ff07067211 */ /* 0x000fe400000f2c06 */
[----:B------:R-:W-:-:S02]  /*06a0*/  LEA R48, P0, R5, UR18, 0x3 ;  /* 0x0000001205307c11 */ /* 0x000fc4000f8018ff */
[----:B------:R-:W-:Y:S02]  /*06b0*/  SHF.L.U32 R9, R4, 0x1, RZ ;  /* 0x0000000104097819 */ /* 0x000fe400000006ff */
[----:B------:R-:W-:Y:S01]  /*06c0*/  LEA.HI.X R49, R5, UR19, R6, 0x3, P0 ;  /* 0x0000001305317c11 */ /* 0x000fe200080f1c06 */
[----:B------:R-:W-:Y:S01]  /*06d0*/  ULDC.64 UR18, c[0x0][0x230] ;  /* 0x00008c0000127ab9 */ /* 0x000fe20000000a00 */
[----:B-1----:R-:W-:-:S04]  /*06e0*/  IADD3 R0, R31, UR10, RZ ;  /* 0x0000000a1f007c10 */ /* 0x002fc8000fffe0ff */
[----:B------:R-:W2:Y:S01]  /*06f0*/  LDG.E.64.CONSTANT R48, desc[UR12][R48.64] ;  /* 0x0000000c30307981 */ /* 0x000ea2000c1e9b00 */
[----:B------:R-:W-:Y:S01]  /*0700*/  IMAD.X R5, RZ, RZ, R0, P1 ;  /* 0x000000ffff057224 */ /* 0x000fe200008e0600 */
[----:B------:R-:W-:-:S04]  /*0710*/  IADD3 R28, P0, R9, UR18, RZ ;  /* 0x00000012091c7c10 */ /* 0x000fc8000ff1e0ff */
[----:B------:R-:W-:Y:S02]  /*0720*/  SHF.L.U64.HI R8, R4, 0x1, R5 ;  /* 0x0000000104087819 */ /* 0x000fe40000010205 */
[----:B------:R-:W-:Y:S02]  /*0730*/  IADD3 R26, P1, R9, UR20, RZ ;  /* 0x00000014091a7c10 */ /* 0x000fe4000ff3e0ff */
[----:B------:R-:W-:Y:S01]  /*0740*/  IADD3.X R29, R8, UR19, RZ, P0, !PT ;  /* 0x00000013081d7c10 */ /* 0x000fe200087fe4ff */
[----:B0-----:R-:W-:Y:S01]  /*0750*/  IMAD.WIDE R34, R34, 0x2, R2 ;  /* 0x0000000222227825 */ /* 0x001fe200078e0202 */
[----:B------:R-:W-:Y:S02]  /*0760*/  IADD3.X R27, R8, UR21, RZ, P1, !PT ;  /* 0x00000015081b7c10 */ /* 0x000fe40008ffe4ff */
[----:B------:R-:W-:Y:S02]  /*0770*/  IADD3 R3, R33, 0xa00, RZ ;  /* 0x00000a0021037810 */ /* 0x000fe40007ffe0ff */
[----:B------:R-:W3:Y:S02]  /*0780*/  LDG.E.64.CONSTANT R28, desc[UR12][R28.64] ;  /* 0x0000000c1c1c7981 */ /* 0x000ee4000c1e9b00 */
[----:B------:R-:W-:-:S02]  /*0790*/  IADD3 R3, P0, R3, R30, RZ ;  /* 0x0000001e03037210 */ /* 0x000fc40007f1e0ff */
[----:B------:R-:W4:Y:S04]  /*07a0*/  LDG.E.64.CONSTANT R34, desc[UR12][R34.64] ;  /* 0x0000000c22227981 */ /* 0x000f28000c1e9b00 */
[----:B------:R-:W5:Y:S01]  /*07b0*/  LDG.E.64.CONSTANT R26, desc[UR12][R26.64] ;  /* 0x0000000c1a1a7981 */ /* 0x000f62000c1e9b00 */
[----:B------:R-:W-:Y:S02]  /*07c0*/  IADD3.X R2, RZ, R0, RZ, P0, !PT ;  /* 0x00000000ff027210 */ /* 0x000fe400007fe4ff */
[C---:B------:R-:W-:Y:S02]  /*07d0*/  SHF.L.U32 R5, R3.reuse, 0x1, RZ ;  /* 0x0000000103057819 */ /* 0x040fe400000006ff */
[----:B------:R-:W-:Y:S02]  /*07e0*/  SHF.L.U64.HI R4, R3, 0x1, R2 ;  /* 0x0000000103047819 */ /* 0x000fe40000010202 */
[----:B------:R-:W-:-:S02]  /*07f0*/  IADD3 R24, P0, R5, UR18, RZ ;  /* 0x0000001205187c10 */ /* 0x000fc4000ff1e0ff */
[----:B------:R-:W-:Y:S02]  /*0800*/  IADD3 R22, P1, R5, UR20, RZ ;  /* 0x0000001405167c10 */ /* 0x000fe4000ff3e0ff */
[C---:B------:R-:W-:Y:S02]  /*0810*/  IADD3.X R25, R4.reuse, UR19, RZ, P0, !PT ;  /* 0x0000001304197c10 */ /* 0x040fe400087fe4ff */
[----:B------:R-:W-:Y:S02]  /*0820*/  IADD3.X R23, R4, UR21, RZ, P1, !PT ;  /* 0x0000001504177c10 */ /* 0x000fe40008ffe4ff */
[----:B------:R-:W-:Y:S02]  /*0830*/  IADD3 R3, R33, 0x1400, RZ ;  /* 0x0000140021037810 */ /* 0x000fe40007ffe0ff */
[----:B------:R-:W5:Y:S02]  /*0840*/  LDG.E.64.CONSTANT R24, desc[UR12][R24.64] ;  /* 0x0000000c18187981 */ /* 0x000f64000c1e9b00 */
[----:B------:R-:W-:-:S02]  /*0850*/  IADD3 R3, P0, R3, R30, RZ ;  /* 0x0000001e03037210 */ /* 0x000fc40007f1e0ff */
[----:B------:R-:W5:Y:S02]  /*0860*/  LDG.E.64.CONSTANT R22, desc[UR12][R22.64] ;  /* 0x0000000c16167981 */ /* 0x000f64000c1e9b00 */
[----:B------:R-:W-:Y:S02]  /*0870*/  IADD3.X R2, RZ, R0, RZ, P0, !PT ;  /* 0x00000000ff027210 */ /* 0x000fe400007fe4ff */
[----:B------:R-:W-:Y:S01]  /*0880*/  STL [R1+0xc], R9 ;  /* 0x00000c0901007387 */ /* 0x000fe20000100800 */
[----:B------:R-:W-:-:S03]  /*0890*/  SHF.L.U32 R93, R3, 0x1, RZ ;  /* 0x00000001035d7819 */ /* 0x000fc600000006ff */
[----:B------:R-:W-:Y:S01]  /*08a0*/  STL [R1+0x10], R8 ;  /* 0x0000100801007387 */ /* 0x000fe20000100800 */
[----:B------:R-:W-:-:S03]  /*08b0*/  IADD3 R20, P0, R93, UR18, RZ ;  /* 0x000000125d147c10 */ /* 0x000fc6000ff1e0ff */
[----:B------:R-:W-:Y:S04]  /*08c0*/  STL [R1+0x4], R5 ;  /* 0x0000040501007387 */ /* 0x000fe80000100800 */
[----:B------:R0:W-:Y:S01]  /*08d0*/  STL [R1+0x8], R4 ;  /* 0x0000080401007387 */ /* 0x0001e20000100800 */
[----:B------:R-:W-:Y:S02]  /*08e0*/  IADD3 R18, P1, R93, UR20, RZ ;  /* 0x000000145d127c10 */ /* 0x000fe4000ff3e0ff */
[----:B0-----:R-:W-:-:S04]  /*08f0*/  SHF.L.U64.HI R4, R3, 0x1, R2 ;  /* 0x0000000103047819 */ /* 0x001fc80000010202 */
[C---:B------:R-:W-:Y:S02]  /*0900*/  IADD3.X R21, R4.reuse, UR19, RZ, P0, !PT ;  /* 0x0000001304157c10 */ /* 0x040fe400087fe4ff */
        /* <DEDUP_REMOVED lines=10> */
[----:B------:R-:W-:Y:S02]  /*09b0*/  IADD3.X R17, R92, UR19, RZ, P0, !PT ;  /* 0x000000135c117c10 */ /* 0x000fe400087fe4ff */
[----:B------:R-:W-:-:S02]  /*09c0*/  IADD3 R3, R33, 0x2800, RZ ;  /* 0x0000280021037810 */ /* 0x000fc40007ffe0ff */
[----:B------:R-:W-:Y:S02]  /*09d0*/  IADD3.X R15, R92, UR21, RZ, P1, !PT ;  /* 0x000000155c0f7c10 */ /* 0x000fe40008ffe4ff */
[----:B------:R-:W-:Y:S01]  /*09e0*/  IADD3 R3, P0, R3, R30, RZ ;  /* 0x0000001e03037210 */ /* 0x000fe20007f1e0ff */
[----:B------:R-:W5:Y:S03]  /*09f0*/  LDG.E.64.CONSTANT R16, desc[UR12][R16.64] ;  /* 0x0000000c10107981 */ /* 0x000f66000c1e9b00 */
[----:B------:R-:W-:Y:S01]  /*0a00*/  IADD3.X R90, RZ, R0, RZ, P0, !PT ;  /* 0x00000000ff5a7210 */ /* 0x000fe200007fe4ff */
[C---:B------:R-:W-:Y:S01]  /*0a10*/  IMAD.SHL.U32 R88, R3.reuse, 0x2, RZ ;  /* 0x0000000203587824 */ /* 0x040fe200078e00ff */
[----:B------:R-:W5:Y:S02]  /*0a20*/  LDG.E.64.CONSTANT R14, desc[UR12][R14.64] ;  /* 0x0000000c0e0e7981 */ /* 0x000f64000c1e9b00 */
        /* <DEDUP_REMOVED lines=16> */
[----:B------:R-:W-:Y:S02]  /*0b30*/  IADD3.X R9, R87, UR21, RZ, P1, !PT ;  /* 0x0000001557097c10 */ /* 0x000fe40008ffe4ff */
[----:B------:R-:W-:-:S04]  /*0b40*/  IADD3 R3, R33, 0x3c00, RZ ;  /* 0x00003c0021037810 */ /* 0x000fc80007ffe0ff */
[----:B------:R-:W5:Y:S01]  /*0b50*/  LDG.E.64.CONSTANT R8, desc[UR12][R8.64] ;  /* 0x0000000c08087981 */ /* 0x000f62000c1e9b00 */
[----:B------:R-:W-:-:S04]  /*0b60*/  IADD3 R3, P0, R3, R30, RZ ;  /* 0x0000001e03037210 */ /* 0x000fc80007f1e0ff */
[----:B------:R-:W-:Y:S02]  /*0b70*/  IADD3.X R2, RZ, R0, RZ, P0, !PT ;  /* 0x00000000ff027210 */ /* 0x000fe400007fe4ff */
[C---:B------:R-:W-:Y:S01]  /*0b80*/  SHF.L.U32 R84, R3.reuse, 0x1, RZ ;  /* 0x0000000103547819 */ /* 0x040fe200000006ff */
[----:B------:R0:W-:Y:S01]  /*0b90*/  STL [R1], R4 ;  /* 0x0000000401007387 */ /* 0x0001e20000100800 */
[----:B------:R-:W-:Y:S02]  /*0ba0*/  SHF.L.U64.HI R85, R3, 0x1, R2 ;  /* 0x0000000103557819 */ /* 0x000fe40000010202 */
[----:B0-----:R-:W-:-:S04]  /*0bb0*/  IADD3 R4, P0, R84, UR18, RZ ;  /* 0x0000001254047c10 */ /* 0x001fc8000ff1e0ff */
[----:B------:R-:W-:Y:S02]  /*0bc0*/  IADD3.X R5, R85, UR19, RZ, P0, !PT ;  /* 0x0000001355057c10 */ /* 0x000fe400087fe4ff */
[----:B------:R-:W-:-:S04]  /*0bd0*/  IADD3 R2, P1, R84, UR20, RZ ;  /* 0x0000001454027c10 */ /* 0x000fc8000ff3e0ff */
[----:B------:R-:W5:Y:S01]  /*0be0*/  LDG.E.64.CONSTANT R4, desc[UR12][R4.64] ;  /* 0x0000000c04047981 */ /* 0x000f62000c1e9b00 */
        /* <DEDUP_REMOVED lines=11> */
[----:B------:R-:W-:-:S06]  /*0ca0*/  IADD3.X R53, R83, UR21, RZ, P0, !PT ;  /* 0x0000001553357c10 */ /* 0x000fcc00087fe4ff */
[----:B------:R-:W5:Y:S01]  /*0cb0*/  LDG.E.64.CONSTANT R52, desc[UR12][R52.64] ;  /* 0x0000000c34347981 */ /* 0x000f62000c1e9b00 */
[----:B--2---:R-:W-:-:S06]  /*0cc0*/  FADD.FTZ R54, R49, UR9 ;  /* 0x0000000931367e21 */ /* 0x004fcc0008010000 */
[----:B------:R-:W0:Y:S01]  /*0cd0*/  MUFU.RSQ R54, R54 ;  /* 0x0000003600367308 */ /* 0x000e220000001400 */
[--C-:B---3--:R-:W-:Y:S02]  /*0ce0*/  HADD2.F32 R31, -RZ, R28.reuse.H0_H0 ;  /* 0x2000001cff1f7230 */ /* 0x108fe40000004100 */
[----:B------:R-:W-:Y:S02]  /*0cf0*/  HADD2.F32 R33, -RZ, R28.H1_H1 ;  /* 0x3000001cff217230 */ /* 0x000fe40000004100 */
[----:B----4-:R-:W-:Y:S02]  /*0d00*/  HADD2.F32 R49, -RZ, R34.H0_H0 ;  /* 0x20000022ff317230 */ /* 0x010fe40000004100 */
[C---:B------:R-:W-:Y:S01]  /*0d10*/  FADD.FTZ R31, -R48.reuse, R31 ;  /* 0x0000001f301f7221 */ /* 0x040fe20000010100 */
[----:B-----5:R-:W-:Y:S02]  /*0d20*/  HADD2.F32 R0, -RZ, R26.H0_H0 ;  /* 0x2000001aff007230 */ /* 0x020fe40000004100 */
[----:B------:R-:W-:Y:S01]  /*0d30*/  FADD.FTZ R33, -R48, R33 ;  /* 0x0000002130217221 */ /* 0x000fe20000010100 */
[----:B------:R-:W-:-:S02]  /*0d40*/  HADD2.F32 R39, -RZ, R34.H1_H1 ;  /* 0x30000022ff277230 */ /* 0x000fc40000004100 */
[----:B0-----:R-:W-:Y:S01]  /*0d50*/  FMUL.FTZ R81, R54, R31 ;  /* 0x0000001f36517220 */ /* 0x001fe20000410000 */
[----:B------:R-:W-:Y:S02]  /*0d60*/  HADD2.F32 R38, -RZ, R26.H1_H1 ;  /* 0x3000001aff267230 */ /* 0x000fe40000004100 */
[----:B------:R-:W-:Y:S01]  /*0d70*/  FMUL.FTZ R26, R0, R49 ;  /* 0x00000031001a7220 */ /* 0x000fe20000410000 */
[----:B------:R-:W-:Y:S02]  /*0d80*/  HADD2.F32 R55, -RZ, R29.H0_H0 ;  /* 0x2000001dff377230 */ /* 0x000fe40000004100 */
[----:B------:R-:W-:Y:S01]  /*0d90*/  FMUL.FTZ R80, R54, R33 ;  /* 0x0000002136507220 */ /* 0x000fe20000410000 */
[----:B------:R-:W-:Y:S02]  /*0da0*/  HADD2.F32 R37, -RZ, R35.H0_H0 ;  /* 0x20000023ff257230 */ /* 0x000fe40000004100 */
[----:B------:R-:W-:Y:S01]  /*0db0*/  FMUL.FTZ R28, R38, R39 ;  /* 0x00000027261c7220 */ /* 0x000fe20000410000 */
[----:B------:R-:W-:-:S02]  /*0dc0*/  HADD2.F32 R36, -RZ, R27.H0_H0 ;  /* 0x2000001bff247230 */ /* 0x000fc40000004100 */
[----:B------:R-:W-:Y:S01]  /*0dd0*/  FFMA.FTZ R31, R81, R26, RZ ;  /* 0x0000001a511f7223 */ /* 0x000fe200000100ff */
[----:B------:R-:W-:Y:S01]  /*0de0*/  FADD.FTZ R55, -R48, R55 ;  /* 0x0000003730377221 */ /* 0x000fe20000010100 */
[----:B------:R-:W-:Y:S02]  /*0df0*/  HADD2.F32 R29, -RZ, R29.H1_H1 ;  /* 0x3000001dff1d7230 */ /* 0x000fe40000004100 */
[----:B------:R-:W-:Y:S01]  /*0e00*/  FFMA.FTZ R28, R80, R28, R31 ;  /* 0x0000001c501c7223 */ /* 0x000fe2000001001f */
[----:B------:R-:W-:Y:S02]  /*0e10*/  HADD2.F32 R35, -RZ, R35.H1_H1 ;  /* 0x30000023ff237230 */ /* 0x000fe40000004100 */
[----:B------:R-:W-:Y:S01]  /*0e20*/  FMUL.FTZ R26, R36, R37 ;  /* 0x00000025241a7220 */ /* 0x000fe20000410000 */
[----:B------:R-:W-:Y:S01]  /*0e30*/  FMUL.FTZ R79, R54, R55 ;  /* 0x00000037364f7220 */ /* 0x000fe20000410000 */
[----:B------:R-:W-:Y:S02]  /*0e40*/  HADD2.F32 R34, -RZ, R27.H1_H1 ;  /* 0x3000001bff227230 */ /* 0x000fe40000004100 */
[----:B------:R-:W-:Y:S01]  /*0e50*/  FADD.FTZ R29, -R48, R29 ;  /* 0x0000001d301d7221 */ /* 0x000fe20000010100 */
[----:B------:R-:W-:Y:S01]  /*0e60*/  FFMA.FTZ R27, R79, R26, R28 ;  /* 0x0000001a4f1b7223 */ /* 0x000fe2000001001c */
[----:B------:R-:W-:-:S02]  /*0e70*/  HADD2.F32 R31, -RZ, R24.H0_H0 ;  /* 0x20000018ff1f7230 */ /* 0x000fc40000004100 */
[----:B------:R-:W-:Y:S01]  /*0e80*/  FMUL.FTZ R26, R34, R35 ;  /* 0x00000023221a7220 */ /* 0x000fe20000410000 */
[----:B------:R-:W-:Y:S01]  /*0e90*/  FMUL.FTZ R78, R54, R29 ;  /* 0x0000001d364e7220 */ /* 0x000fe20000410000 */
[----:B------:R-:W-:-:S03]  /*0ea0*/  HADD2.F32 R33, -RZ, R22.H0_H0 ;  /* 0x20000016ff217230 */ /* 0x000fc60000004100 */
[----:B------:R-:W-:Y:S01]  /*0eb0*/  FFMA.FTZ R26, R78, R26, R27 ;  /* 0x0000001a4e1a7223 */ /* 0x000fe2000001001b */
[----:B------:R-:W-:Y:S02]  /*0ec0*/  HADD2.F32 R27, -RZ, R24.H1_H1 ;  /* 0x30000018ff1b7230 */ /* 0x000fe40000004100 */
[----:B------:R-:W-:Y:S01]  /*0ed0*/  FADD.FTZ R31, -R48, R31 ;  /* 0x0000001f301f7221 */ /* 0x000fe20000010100 */
[----:B------:R-:W-:Y:S02]  /*0ee0*/  HADD2.F32 R32, -RZ, R22.H1_H1 ;  /* 0x30000016ff207230 */ /* 0x000fe40000004100 */
[----:B------:R-:W-:Y:S01]  /*0ef0*/  FMUL.FTZ R24, R49, R33 ;  /* 0x0000002131187220 */ /* 0x000fe20000410000 */
[----:B------:R-:W-:Y:S02]  /*0f00*/  HADD2.F32 R55, -RZ, R25.H0_H0 ;  /* 0x20000019ff377230 */ /* 0x000fe40000004100 */
[----:B------:R-:W-:Y:S01]  /*0f10*/  FMUL.FTZ R77, R54, R31 ;  /* 0x0000001f364d7220 */ /* 0x000fe20000410000 */
[----:B------:R-:W-:Y:S01]  /*0f20*/  FADD.FTZ R29, -R48, R27 ;  /* 0x0000001b301d7221 */ /* 0x000fe20000010100 */
[----:B------:R-:W-:-:S02]  /*0f30*/  HADD2.F32 R31, -RZ, R23.H0_H0 ;  /* 0x20000017ff1f7230 */ /* 0x000fc40000004100 */
[----:B------:R-:W-:Y:S01]  /*0f40*/  FMUL.FTZ R22, R39, R32 ;  /* 0x0000002027167220 */ /* 0x000fe20000410000 */
        /* <DEDUP_REMOVED lines=9> */
[----:B------:R-:W-:-:S02]  /*0fe0*/  FFMA.FTZ R23, R75, R24, R22 ;  /* 0x000000184b177223 */ /* 0x000fc40000010016 */
[----:B------:R-:W-:Y:S01]  /*0ff0*/  FMUL.FTZ R22, R35, R30 ;  /* 0x0000001e23167220 */ /* 0x000fe20000410000 */
[----:B------:R-:W-:Y:S01]  /*1000*/  FMUL.FTZ R74, R54, R25 ;  /* 0x00000019364a7220 */ /* 0x000fe20000410000 */
[----:B------:R-:W-:-:S03]  /*1010*/  HADD2.F32 R27, -RZ, R20.H0_H0 ;  /* 0x20000014ff1b7230 */ /* 0x000fc60000004100 */
[----:B------:R-:W-:Y:S01]  /*1020*/  FFMA.FTZ R22, R74, R22, R23 ;  /* 0x000000164a167223 */ /* 0x000fe20000010017 */
[----:B------:R-:W-:Y:S02]  /*1030*/  HADD2.F32 R23, -RZ, R20.H1_H1 ;  /* 0x30000014ff177230 */ /* 0x000fe40000004100 */
[--C-:B------:R-:W-:Y:S02]  /*1040*/  HADD2.F32 R29, -RZ, R18.reuse.H0_H0 ;  /* 0x20000012ff1d7230 */ /* 0x100fe40000004100 */
[C---:B------:R-:W-:Y:S01]  /*1050*/  FADD.FTZ R27, -R48.reuse, R27 ;  /* 0x0000001b301b7221 */ /* 0x040fe20000010100 */
[----:B------:R-:W-:Y:S02]  /*1060*/  HADD2.F32 R28, -RZ, R18.H1_H1 ;  /* 0x30000012ff1c7230 */ /* 0x000fe40000004100 */
[----:B------:R-:W-:Y:S01]  /*1070*/  FADD.FTZ R25, -R48, R23 ;  /* 0x0000001730197221 */ /* 0x000fe20000010100 */
[----:B------:R-:W-:Y:S02]  /*1080*/  HADD2.F32 R55, -RZ, R21.H0_H0 ;  /* 0x20000015ff377230 */ /* 0x000fe40000004100 */
[----:B------:R-:W-:Y:S01]  /*1090*/  FMUL.FTZ R20, R49, R29 ;  /* 0x0000001d31147220 */ /* 0x000fe20000410000 */
[----:B------:R-:W-:Y:S01]  /*10a0*/  FMUL.FTZ R73, R54, R27 ;  /* 0x0000001b36497220 */ /* 0x000fe20000410000 */
[----:B------:R-:W-:-:S02]  /*10b0*/  HADD2.F32 R27, -RZ, R19.H0_H0 ;  /* 0x20000013ff1b7230 */ /* 0x000fc40000004100 */
[----:B------:R-:W-:Y:S01]  /*10c0*/  FMUL.FTZ R18, R39, R28 ;  /* 0x0000001c27127220 */ /* 0x000fe20000410000 */
[----:B------:R-:W-:Y:S01]  /*10d0*/  FMUL.FTZ R72, R54, R25 ;  /* 0x0000001936487220 */ /* 0x000fe20000410000 */
[----:B------:R-:W-:Y:S01]  /*10e0*/  FFMA.FTZ R23, R73, R20, R22 ;  /* 0x0000001449177223 */ /* 0x000fe20000010016 */
[----:B------:R-:W-:Y:S01]  /*10f0*/  FADD.FTZ R55, -R48, R55 ;  /* 0x0000003730377221 */ /* 0x000fe20000010100 */
[----:B------:R-:W-:Y:S02]  /*1100*/  HADD2.F32 R21, -RZ, R21.H1_H1 ;  /* 0x30000015ff157230 */ /* 0x000fe40000004100 */
[----:B------:R-:W-:Y:S01]  /*1110*/  FMUL.FTZ R20, R37, R27 ;  /* 0x0000001b25147220 */ /* 0x000fe20000410000 */
[----:B------:R-:W-:Y:S01]  /*1120*/  FFMA.FTZ R18, R72, R18, R23 ;  /* 0x0000001248127223 */ /* 0x000fe20000010017 */
        /* <DEDUP_REMOVED lines=18> */
[----:B------:R-:W-:Y:S02]  /*1250*/  HADD2.F32 R17, -RZ, R17.H1_H1 ;  /* 0x30000011ff117230 */ /* 0x000fe40000004100 */
[----:B------:R-:W-:Y:S01]  /*1260*/  FFMA.FTZ R19, R69, R16, R18 ;  /* 0x0000001045137223 */ /* 0x000fe20000010012 */
[----:B------:R-:W-:Y:S01]  /*1270*/  FMUL.FTZ R68, R54, R21 ;  /* 0x0000001536447220 */ /* 0x000fe20000410000 */
[----:B------:R-:W-:Y:S01]  /*1280*/  FADD.FTZ R55, -R48, R55 ;  /* 0x0000003730377221 */ /* 0x000fe20000010100 */
[----:B------:R-:W-:Y:S01]  /*1290*/  FMUL.FTZ R16, R37, R23 ;  /* 0x0000001725107220 */ /* 0x000fe20000410000 */
[----:B------:R-:W-:Y:S02]  /*12a0*/  HADD2.F32 R22, -RZ, R15.H1_H1 ;  /* 0x3000000fff167230 */ /* 0x000fe40000004100 */
[----:B------:R-:W-:Y:S01]  /*12b0*/  FFMA.FTZ R14, R68, R14, R19 ;  /* 0x0000000e440e7223 */ /* 0x000fe20000010013 */
        /* <DEDUP_REMOVED lines=12> */
[----:B------:R-:W-:-:S02]  /*1380*/  HADD2.F32 R63, -RZ, R13.H0_H0 ;  /* 0x2000000dff3f7230 */ /* 0x000fc40000004100 */
[----:B------:R-:W-:Y:S01]  /*1390*/  FMUL.FTZ R65, R54, R65 ;  /* 0x0000004136417220 */ /* 0x000fe20000410000 */
[----:B------:R-:W-:Y:S01]  /*13a0*/  FADD.FTZ R17, -R48, R17 ;  /* 0x0000001130117221 */ /* 0x000fe20000010100 */
[----:B------:R-:W-:Y:S02]  /*13b0*/  HADD2.F32 R19, -RZ, R11.H0_H0 ;  /* 0x2000000bff137230 */ /* 0x000fe40000004100 */
[----:B------:R-:W-:Y:S01]  /*13c0*/  FMUL.FTZ R56, R39, R20 ;  /* 0x0000001427387220 */ /* 0x000fe20000410000 */
[----:B------:R-:W-:Y:S01]  /*13d0*/  FFMA.FTZ R15, R65, R15, R14 ;  /* 0x0000000f410f7223 */ /* 0x000fe2000001000e */
[----:B------:R-:W-:Y:S01]  /*13e0*/  FMUL.FTZ R64, R54, R17 ;  /* 0x0000001136407220 */ /* 0x000fe20000410000 */
[----:B------:R-:W-:Y:S01]  /*13f0*/  FADD.FTZ R63, -R48, R63 ;  /* 0x0000003f303f7221 */ /* 0x000fe20000010100 */
[----:B------:R-:W-:Y:S02]  /*1400*/  FMUL.FTZ R10, R37, R19 ;  /* 0x00000013250a7220 */ /* 0x000fe40000410000 */
[----:B------:R-:W-:Y:S01]  /*1410*/  FFMA.FTZ R56, R64, R56, R15 ;  /* 0x0000003840387223 */ /* 0x000fe2000001000f */
[----:B------:R-:W-:-:S04]  /*1420*/  FMUL.FTZ R63, R54, R63 ;  /* 0x0000003f363f7220 */ /* 0x000fc80000410000 */
[----:B------:R-:W-:Y:S01]  /*1430*/  FFMA.FTZ R56, R63, R10, R56 ;  /* 0x0000000a3f387223 */ /* 0x000fe20000010038 */
[----:B------:R-:W-:Y:S01]  /*1440*/  FFMA.FTZ R10, R0, R49, RZ ;  /* 0x00000031000a7223 */ /* 0x000fe200000100ff */
[----:B------:R-:W-:-:S03]  /*1450*/  HADD2.F32 R15, -RZ, R6.H0_H0 ;  /* 0x20000006ff0f7230 */ /* 0x000fc60000004100 */
[----:B------:R-:W-:Y:S01]  /*1460*/  FFMA.FTZ R10, R38, R39, R10 ;  /* 0x00000027260a7223 */ /* 0x000fe2000001000a */
[----:B------:R-:W-:-:S03]  /*1470*/  HADD2.F32 R14, -RZ, R6.H1_H1 ;  /* 0x30000006ff0e7230 */ /* 0x000fc60000004100 */
[----:B------:R-:W-:Y:S01]  /*1480*/  FFMA.FTZ R6, R36, R37, R10 ;  /* 0x0000002524067223 */ /* 0x000fe2000001000a */
[----:B------:R-:W-:-:S03]  /*1490*/  HADD2.F32 R62, -RZ, R13.H1_H1 ;  /* 0x3000000dff3e7230 */ /* 0x000fc60000004100 */
[----:B------:R-:W-:Y:S01]  /*14a0*/  FFMA.FTZ R6, R34, R35, R6 ;  /* 0x0000002322067223 */ /* 0x000fe20000010006 */
[----:B------:R-:W-:-:S03]  /*14b0*/  HADD2.F32 R18, -RZ, R11.H1_H1 ;  /* 0x3000000bff127230 */ /* 0x000fc60000004100 */
[----:B------:R-:W-:Y:S01]  /*14c0*/  FFMA.FTZ R6, R49, R33, R6 ;  /* 0x0000002131067223 */ /* 0x000fe20000010006 */
[----:B------:R-:W-:-:S03]  /*14d0*/  FADD.FTZ R62, -R48, R62 ;  /* 0x0000003e303e7221 */ /* 0x000fc60000010100 */
[----:B------:R-:W-:Y:S01]  /*14e0*/  FFMA.FTZ R6, R39, R32, R6 ;  /* 0x0000002027067223 */ /* 0x000fe20000010006 */
[----:B------:R-:W-:Y:S01]  /*14f0*/  FMUL.FTZ R11, R35, R18 ;  /* 0x00000012230b7220 */ /* 0x000fe20000410000 */
[----:B------:R-:W-:Y:S01]  /*1500*/  FMUL.FTZ R62, R54, R62 ;  /* 0x0000003e363e7220 */ /* 0x000fe20000410000 */
[--C-:B------:R-:W-:Y:S02]  /*1510*/  HADD2.F32 R17, -RZ, R8.reuse.H0_H0 ;  /* 0x20000008ff117230 */ /* 0x100fe40000004100 */
[----:B------:R-:W-:Y:S01]  /*1520*/  FFMA.FTZ R6, R37, R31, R6 ;  /* 0x0000001f25067223 */ /* 0x000fe20000010006 */
[----:B------:R-:W-:Y:S01]  /*1530*/  FADD.FTZ R15, -R48, R15 ;  /* 0x0000000f300f7221 */ /* 0x000fe20000010100 */
[----:B------:R-:W-:Y:S01]  /*1540*/  FFMA.FTZ R56, R62, R11, R56 ;  /* 0x0000000b3e387223 */ /* 0x000fe20000010038 */
[----:B------:R-:W-:Y:S02]  /*1550*/  HADD2.F32 R16, -RZ, R8.H1_H1 ;  /* 0x30000008ff107230 */ /* 0x000fe40000004100 */
[----:B------:R-:W-:Y:S01]  /*1560*/  FFMA.FTZ R6, R35, R30, R6 ;  /* 0x0000001e23067223 */ /* 0x000fe20000010006 */
[----:B------:R-:W-:Y:S01]  /*1570*/  FMUL.FTZ R8, R49, R17 ;  /* 0x0000001131087220 */ /* 0x000fe20000410000 */
[----:B------:R-:W-:Y:S01]  /*1580*/  FMUL.FTZ R15, R54, R15 ;  /* 0x0000000f360f7220 */ /* 0x000fe20000410000 */
[----:B------:R-:W-:-:S02]  /*1590*/  HADD2.F32 R11, -RZ, R7.H0_H0 ;  /* 0x20000007ff0b7230 */ /* 0x000fc40000004100 */
[----:B------:R-:W-:Y:S01]  /*15a0*/  FADD.FTZ R14, -R48, R14 ;  /* 0x0000000e300e7221 */ /* 0x000fe20000010100 */
[----:B------:R-:W-:Y:S01]  /*15b0*/  FFMA.FTZ R6, R49, R29, R6 ;  /* 0x0000001d31067223 */ /* 0x000fe20000010006 */
[----:B------:R-:W-:Y:S01]  /*15c0*/  FFMA.FTZ R56, R15, R8, R56 ;  /* 0x000000080f387223 */ /* 0x000fe20000010038 */
[----:B------:R-:W-:Y:S02]  /*15d0*/  HADD2.F32 R13, -RZ, R9.H0_H0 ;  /* 0x20000009ff0d7230 */ /* 0x000fe40000004100 */
[C---:B------:R-:W-:Y:S01]  /*15e0*/  FMUL.FTZ R8, R39.reuse, R16 ;  /* 0x0000001027087220 */ /* 0x040fe20000410000 */
[----:B------:R-:W-:Y:S02]  /*15f0*/  HADD2.F32 R10, -RZ, R7.H1_H1 ;  /* 0x30000007ff0a7230 */ /* 0x000fe40000004100 */
[----:B------:R-:W-:Y:S01]  /*1600*/  FMUL.FTZ R14, R54, R14 ;  /* 0x0000000e360e7220 */ /* 0x000fe20000410000 */
[----:B------:R-:W-:Y:S01]  /*1610*/  FADD.FTZ R11, -R48, R11 ;  /* 0x0000000b300b7221 */ /* 0x000fe20000010100 */
[----:B------:R-:W-:Y:S01]  /*1620*/  FFMA.FTZ R55, R39, R28, R6 ;  /* 0x0000001c27377223 */ /* 0x000fe20000010006 */
[----:B------:R-:W-:-:S02]  /*1630*/  HADD2.F32 R12, -RZ, R9.H1_H1 ;  /* 0x30000009ff0c7230 */ /* 0x000fc40000004100 */
[----:B------:R-:W-:Y:S01]  /*1640*/  FFMA.FTZ R56, R14, R8, R56 ;  /* 0x000000080e387223 */ /* 0x000fe20000010038 */
[C---:B------:R-:W-:Y:S01]  /*1650*/  FMUL.FTZ R7, R37.reuse, R13 ;  /* 0x0000000d25077220 */ /* 0x040fe20000410000 */
[----:B------:R-:W-:Y:S01]  /*1660*/  FMUL.FTZ R11, R54, R11 ;  /* 0x0000000b360b7220 */ /* 0x000fe20000410000 */
[----:B------:R-:W-:Y:S01]  /*1670*/  FADD.FTZ R10, -R48, R10 ;  /* 0x0000000a300a7221 */ /* 0x000fe20000010100 */
[----:B------:R-:W-:Y:S01]  /*1680*/  FFMA.FTZ R55, R37, R27, R55 ;  /* 0x0000001b25377223 */ /* 0x000fe20000010037 */
[----:B------:R-:W-:Y:S01]  /*1690*/  FMUL.FTZ R6, R35, R12 ;  /* 0x0000000c23067220 */ /* 0x000fe20000410000 */
[----:B------:R-:W-:Y:S01]  /*16a0*/  FFMA.FTZ R56, R11, R7, R56 ;  /* 0x000000070b387223 */ /* 0x000fe20000010038 */
[----:B------:R-:W-:Y:S01]  /*16b0*/  FMUL.FTZ R10, R54, R10 ;  /* 0x0000000a360a7220 */ /* 0x000fe20000410000 */
[----:B------:R-:W-:Y:S01]  /*16c0*/  FFMA.FTZ R55, R35, R26, R55 ;  /* 0x0000001a23377223 */ /* 0x000fe20000010037 */
[--C-:B------:R-:W-:Y:S02]  /*16d0*/  HADD2.F32 R7, -RZ, R4.reuse.H0_H0 ;  /* 0x20000004ff077230 */ /* 0x100fe40000004100 */
[----:B------:R-:W-:Y:S01]  /*16e0*/  FFMA.FTZ R56, R10, R6, R56 ;  /* 0x000000060a387223 */ /* 0x000fe20000010038 */
[----:B------:R-:W-:-:S02]  /*16f0*/  HADD2.F32 R6, -RZ, R4.H1_H1 ;  /* 0x30000004ff067230 */ /* 0x000fc40000004100 */
[----:B------:R-:W-:-:S04]  /*1700*/  FFMA.FTZ R4, R49, R25, R55 ;  /* 0x0000001931047223 */ /* 0x000fc80000010037 */
[----:B------:R-:W-:Y:S01]  /*1710*/  FFMA.FTZ R4, R39, R24, R4 ;  /* 0x0000001827047223 */ /* 0x000fe20000010004 */
[--C-:B------:R-:W-:Y:S02]  /*1720*/  HADD2.F32 R9, -RZ, R2.reuse.H0_H0 ;  /* 0x20000002ff097230 */ /* 0x100fe40000004100 */
[----:B------:R-:W-:Y:S01]  /*1730*/  FADD.FTZ R7, -R48, R7 ;  /* 0x0000000730077221 */ /* 0x000fe20000010100 */
        /* <DEDUP_REMOVED lines=8> */
[C---:B------:R-:W-:Y:S01]  /*17c0*/  FMUL.FTZ R2, R39.reuse, R8 ;  /* 0x0000000827027220 */ /* 0x040fe20000410000 */
[----:B------:R-:W-:Y:S01]  /*17d0*/  FMUL.FTZ R6, R54, R6 ;  /* 0x0000000636067220 */ /* 0x000fe20000410000 */
[--C-:B------:R-:W-:Y:S02]  /*17e0*/  HADD2.F32 R58, -RZ, R5.reuse.H0_H0 ;  /* 0x20000005ff3a7230 */ /* 0x100fe40000004100 */
[----:B------:R-:W-:Y:S01]  /*17f0*/  FFMA.FTZ R55, R39, R20, R55 ;  /* 0x0000001427377223 */ /* 0x000fe20000010037 */
[----:B------:R-:W-:Y:S01]  /*1800*/  HFMA2.MMA R60, -RZ, RZ, 0, 2.384185791015625e-06 ;  /* 0x00000028ff3c7435 */ /* 0x000fe200000001ff */
[----:B------:R-:W-:Y:S01]  /*1810*/  FFMA.FTZ R56, R6, R2, R56 ;  /* 0x0000000206387223 */ /* 0x000fe20000010038 */
[----:B------:R-:W-:Y:S02]  /*1820*/  HADD2.F32 R2, -RZ, R5.H1_H1 ;  /* 0x30000005ff027230 */ /* 0x000fe40000004100 */
[----:B------:R-:W-:Y:S01]  /*1830*/  FFMA.FTZ R55, R37, R19, R55 ;  /* 0x0000001325377223 */ /* 0x000fe20000010037 */
[----:B------:R-:W-:-:S02]  /*1840*/  HADD2.F32 R5, -RZ, R3.H0_H0 ;  /* 0x20000003ff057230 */ /* 0x000fc40000004100 */
[C---:B------:R-:W-:Y:S01]  /*1850*/  FADD.FTZ R58, -R48.reuse, R58 ;  /* 0x0000003a303a7221 */ /* 0x040fe20000010100 */
[----:B------:R-:W-:Y:S02]  /*1860*/  HADD2.F32 R4, -RZ, R3.H1_H1 ;  /* 0x30000003ff047230 */ /* 0x000fe40000004100 */
[----:B------:R-:W-:Y:S01]  /*1870*/  FFMA.FTZ R55, R35, R18, R55 ;  /* 0x0000001223377223 */ /* 0x000fe20000010037 */
[----:B------:R-:W-:Y:S01]  /*1880*/  FADD.FTZ R2, -R48, R2 ;  /* 0x0000000230027221 */ /* 0x000fe20000010100 */
[----:B------:R-:W-:Y:S01]  /*1890*/  FMUL.FTZ R57, R37, R5 ;  /* 0x0000000525397220 */ /* 0x000fe20000410000 */
[C---:B------:R-:W-:Y:S01]  /*18a0*/  FMUL.FTZ R3, R54.reuse, R58 ;  /* 0x0000003a36037220 */ /* 0x040fe20000410000 */
[----:B------:R-:W-:Y:S01]  /*18b0*/  FFMA.FTZ R55, R49, R17, R55 ;  /* 0x0000001131377223 */ /* 0x000fe20000010037 */
[----:B------:R-:W-:Y:S02]  /*18c0*/  IMAD R58, R59, R60, UR8 ;  /* 0x000000083b3a7e24 */ /* 0x000fe4000f8e023c */
[----:B------:R-:W-:Y:S01]  /*18d0*/  FMUL.FTZ R2, R54, R2 ;  /* 0x0000000236027220 */ /* 0x000fe20000410000 */
[----:B------:R-:W-:Y:S01]  /*18e0*/  FFMA.FTZ R56, R3, R57, R56 ;  /* 0x0000003903387223 */ /* 0x000fe20000010038 */
[----:B------:R-:W-:Y:S01]  /*18f0*/  FMUL.FTZ R57, R35, R4 ;  /* 0x0000000423397220 */ /* 0x000fe20000410000 */
[----:B------:R-:W-:Y:S01]  /*1900*/  FFMA.FTZ R55, R39, R16, R55 ;  /* 0x0000001027377223 */ /* 0x000fe20000010037 */
[----:B------:R-:W-:Y:S01]  /*1910*/  LEA R89, R89, R58, 0x3 ;  /* 0x0000003a59597211 */ /* 0x000fe200078e18ff */
[----:B------:R-:W-:-:S02]  /*1920*/  HADD2.F32 R58, -RZ, R50.H0_H0 ;  /* 0x20000032ff3a7230 */ /* 0x000fc40000004100 */
[----:B------:R-:W-:Y:S01]  /*1930*/  FFMA.FTZ R56, R2, R57, R56 ;  /* 0x0000003902387223 */ /* 0x000fe20000010038 */
[----:B------:R-:W-:Y:S02]  /*1940*/  HADD2.F32 R57, -RZ, R50.H1_H1 ;  /* 0x30000032ff397230 */ /* 0x000fe40000004100 */
[----:B------:R-:W-:-:S04]  /*1950*/  FFMA.FTZ R50, R37, R13, R55 ;  /* 0x0000000d25327223 */ /* 0x000fc80000010037 */
[----:B------:R-:W-:Y:S01]  /*1960*/  FFMA.FTZ R50, R35, R12, R50 ;  /* 0x0000000c23327223 */ /* 0x000fe20000010032 */
[----:B------:R-:W-:-:S03]  /*1970*/  HADD2.F32 R60, -RZ, R51.H0_H0 ;  /* 0x20000033ff3c7230 */ /* 0x000fc60000004100 */
[----:B------:R-:W-:Y:S01]  /*1980*/  FFMA.FTZ R50, R49, R9, R50 ;  /* 0x0000000931327223 */ /* 0x000fe20000010032 */
[----:B------:R-:W-:Y:S02]  /*1990*/  HADD2.F32 R51, -RZ, R51.H1_H1 ;  /* 0x30000033ff337230 */ /* 0x000fe40000004100 */
[C---:B------:R-:W-:Y:S01]  /*19a0*/  FADD.FTZ R58, -R48.reuse, R58 ;  /* 0x0000003a303a7221 */ /* 0x040fe20000010100 */
[--C-:B------:R-:W-:Y:S02]  /*19b0*/  HADD2.F32 R55, -RZ, R52.reuse.H0_H0 ;  /* 0x20000034ff377230 */ /* 0x100fe40000004100 */
[----:B------:R-:W-:Y:S01]  /*19c0*/  FFMA.FTZ R50, R39, R8, R50 ;  /* 0x0000000827327223 */ /* 0x000fe20000010032 */
[C---:B------:R-:W-:Y:S01]  /*19d0*/  FADD.FTZ R57, -R48.reuse, R57 ;  /* 0x0000003930397221 */ /* 0x040fe20000010100 */
[C---:B------:R-:W-:Y:S01]  /*19e0*/  FADD.FTZ R60, -R48.reuse, R60 ;  /* 0x0000003c303c7221 */ /* 0x040fe20000010100 */
[----:B------:R-:W-:Y:S01]  /*19f0*/  FADD.FTZ R61, -R48, R51 ;  /* 0x00000033303d7221 */ /* 0x000fe20000010100 */
[----:B------:R-:W-:-:S02]  /*1a00*/  HADD2.F32 R59, -RZ, R52.H1_H1 ;  /* 0x30000034ff3b7230 */ /* 0x000fc40000004100 */
[----:B------:R-:W-:Y:S01]  /*1a10*/  FFMA.FTZ R50, R37, R5, R50 ;  /* 0x0000000525327223 */ /* 0x000fe20000010032 */
[----:B------:R-:W-:Y:S01]  /*1a20*/  FMUL.FTZ R48, R49, R55 ;  /* 0x0000003731307220 */ /* 0x000fe20000410000 */
[C---:B------:R-:W-:Y:S01]  /*1a30*/  FMUL.FTZ R58, R54.reuse, R58 ;  /* 0x0000003a363a7220 */ /* 0x040fe20000410000 */
[----:B------:R-:W-:Y:S01]  /*1a40*/  FMUL.FTZ R57, R54, R57 ;  /* 0x0000003936397220 */ /* 0x000fe20000410000 */
[----:B------:R-:W-:Y:S01]  /*1a50*/  FFMA.FTZ R50, R35, R4, R50 ;  /* 0x0000000423327223 */ /* 0x000fe20000010032 */
[----:B------:R-:W-:Y:S01]  /*1a60*/  FMUL.FTZ R51, R39, R59 ;  /* 0x0000003b27337220 */ /* 0x000fe20000410000 */
[----:B------:R-:W-:Y:S01]  /*1a70*/  FFMA.FTZ R48, R58, R48, R56 ;  /* 0x000000303a307223 */ /* 0x000fe20000010038 */
[--C-:B------:R-:W-:Y:S02]  /*1a80*/  HADD2.F32 R56, -RZ, R53.reuse.H0_H0 ;  /* 0x20000035ff387230 */ /* 0x100fe40000004100 */
[----:B------:R-:W-:Y:S01]  /*1a90*/  FFMA.FTZ R50, R49, R55, R50 ;  /* 0x0000003731327223 */ /* 0x000fe20000010032 */
[----:B------:R-:W-:Y:S01]  /*1aa0*/  FFMA.FTZ R51, R57, R51, R48 ;  /* 0x0000003339337223 */ /* 0x000fe20000010030 */
[----:B------:R-:W-:Y:S01]  /*1ab0*/  FMUL.FTZ R48, R54, R60 ;  /* 0x0000003c36307220 */ /* 0x000fe20000410000 */
[----:B------:R-:W-:Y:S01]  /*1ac0*/  FMUL.FTZ R52, R37, R56 ;  /* 0x0000003825347220 */ /* 0x000fe20000410000 */
[----:B------:R-:W-:-:S02]  /*1ad0*/  HADD2.F32 R60, -RZ, R53.H1_H1 ;  /* 0x30000035ff3c7230 */ /* 0x000fc40000004100 */
[----:B------:R-:W-:Y:S01]  /*1ae0*/  FFMA.FTZ R50, R39, R59, R50 ;  /* 0x0000003b27327223 */ /* 0x000fe20000010032 */
[----:B------:R-:W-:Y:S01]  /*1af0*/  FMUL.FTZ R61, R54, R61 ;  /* 0x0000003d363d7220 */ /* 0x000fe20000410000 */
[----:B------:R-:W-:Y:S01]  /*1b00*/  FFMA.FTZ R51, R48, R52, R51 ;  /* 0x0000003430337223 */ /* 0x000fe20000010033 */
[----:B------:R-:W-:Y:S01]  /*1b10*/  FMUL.FTZ R52, R35, R60 ;  /* 0x0000003c23347220 */ /* 0x000fe20000410000 */
[----:B------:R-:W-:-:S03]  /*1b20*/  FFMA.FTZ R50, R37, R56, R50 ;  /* 0x0000003825327223 */ /* 0x000fc60000010032 */
[----:B------:R-:W-:Y:S01]  /*1b30*/  FFMA.FTZ R51, R61, R52, R51 ;  /* 0x000000343d337223 */ /* 0x000fe20000010033 */
[----:B------:R-:W-:Y:S01]  /*1b40*/  FFMA.FTZ R50, R35, R60, R50 ;  /* 0x0000003c23327223 */ /* 0x000fe20000010032 */
[----:B------:R-:W0:Y:S01]  /*1b50*/  S2R R53, SR_TID.X ;  /* 0x0000000000357919 */ /* 0x000e220000002100 */
[----:B------:R-:W-:Y:S01]  /*1b60*/  UIADD3 UR9, UP0, UR11, 0x8, URZ ;  /* 0x000000080b097890 */ /* 0x000fe2000ff1e03f */
[----:B------:R-:W-:Y:S01]  /*1b70*/  FFMA.FTZ R46, R81, R0, R46 ;  /* 0x00000000512e7223 */ /* 0x000fe2000001002e */
[----:B------:R-:W-:Y:S01]  /*1b80*/  FFMA.FTZ R44, R80, R38, R44 ;  /* 0x00000026502c7223 */ /* 0x000fe2000001002c */
[----:B------:R1:W-:Y:S01]  /*1b90*/  STS.64 [R89], R50 ;  /* 0x0000003259007388 */ /* 0x0003e20000000a00 */
[----:B------:R-:W-:Y:S01]  /*1ba0*/  FADD.FTZ R45, R38, R45 ;  /* 0x0000002d262d7221 */ /* 0x000fe20000010000 */
[----:B------:R-:W-:Y:S01]  /*1bb0*/  FADD.FTZ R43, R36, R43 ;  /* 0x0000002b242b7221 */ /* 0x000fe20000010000 */
[----:B------:R-:W-:Y:S01]  /*1bc0*/  FADD.FTZ R41, R34, R41 ;  /* 0x0000002922297221 */ /* 0x000fe20000010000 */
[----:B------:R-:W-:Y:S01]  /*1bd0*/  UIADD3.X UR10, URZ, UR5, URZ, UP0, !UPT ;  /* 0x000000053f0a7290 */ /* 0x000fe200087fe43f */
[----:B------:R-:W-:Y:S01]  /*1be0*/  FADD.FTZ R45, R45, R32 ;  /* 0x000000202d2d7221 */ /* 0x000fe20000010000 */
[----:B------:R-:W-:Y:S01]  /*1bf0*/  UISETP.GE.U32.AND UP0, UPT, UR9, UR16, UPT ;  /* 0x000000100900728c */ /* 0x000fe2000bf06070 */
[----:B------:R-:W-:Y:S01]  /*1c00*/  FADD.FTZ R43, R43, R31 ;  /* 0x0000001f2b2b7221 */ /* 0x000fe20000010000 */
[----:B-1----:R-:W-:Y:S01]  /*1c10*/  FADD.FTZ R50, R0, R47 ;  /* 0x0000002f00327221 */ /* 0x002fe20000010000 */
        /* <DEDUP_REMOVED lines=53> */
[----:B0-----:R-:W-:Y:S01]  /*1f70*/  ISETP.GT.U32.AND P1, PT, R53, 0x3f, PT ;  /* 0x0000003f3500780c */ /* 0x001fe20003f24070 */
[----:B------:R-:W-:Y:S01]  /*1f80*/  FADD.FTZ R47, R47, R55 ;  /* 0x000000372f2f7221 */ /* 0x000fe20000010000 */
[----:B------:R-:W-:Y:S01]  /*1f90*/  FADD.FTZ R45, R45, R59 ;  /* 0x0000003b2d2d7221 */ /* 0x000fe20000010000 */
[----:B------:R-:W-:Y:S01]  /*1fa0*/  FADD.FTZ R43, R43, R56 ;  /* 0x000000382b2b7221 */ /* 0x000fe20000010000 */
[----:B------:R-:W-:Y:S01]  /*1fb0*/  FADD.FTZ R41, R41, R60 ;  /* 0x0000003c29297221 */ /* 0x000fe20000010000 */
[----:B------:R-:W-:Y:S01]  /*1fc0*/  FFMA.FTZ R42, R48, R56, R50 ;  /* 0x00000038302a7223 */ /* 0x000fe20000010032 */
[----:B------:R-:W-:Y:S01]  /*1fd0*/  FFMA.FTZ R40, R61, R60, R51 ;  /* 0x0000003c3d287223 */ /* 0x000fe20000010033 */
[----:B------:R-:W-:Y:S06]  /*1fe0*/  @!P0 BRA `(.L_x_2231) ;  /* 0x0000000000e08947 */ /* 0x000fec0003800000 */
[----:B------:R-:W0:Y:S01]  /*1ff0*/  S2UR UR15, SR_CgaCtaId ;  /* 0x00000000000f79c3 */ /* 0x000e220000008800 */
[----:B------:R-:W-:Y:S01]  /*2000*/  UMOV UR5, 0x400 ;  /* 0x0000040000057882 */ /* 0x000fe20000000000 */
[----:B------:R-:W-:Y:S01]  /*2010*/  SHF.L.U32 R52, R53, 0x1, RZ ;  /* 0x0000000135347819 */ /* 0x000fe200000006ff */
[----:B------:R1:W-:Y:S03]  /*2020*/  STL.64 [R1+0x28], R2 ;  /* 0x0000280201007387 */ /* 0x0003e60000100a00 */
[----:B------:R-:W-:Y:S01]  /*2030*/  LOP3.LUT R52, R52, 0x18, RZ, 0xc0, !PT ;  /* 0x0000001834347812 */ /* 0x000fe200078ec0ff */
[----:B-1----:R-:W2:Y:S04]  /*2040*/  LDL R3, [R1+0x1c] ;  /* 0x00001c0001037983 */ /* 0x002ea80000100800 */
[----:B------:R-:W3:Y:S01]  /*2050*/  LDL R2, [R1+0x18] ;  /* 0x0000180001027983 */ /* 0x000ee20000100800 */
[----:B0-----:R-:W-:-:S06]  /*2060*/  ULEA UR5, UR15, UR5, 0x18 ;  /* 0x000000050f057291 */ /* 0x001fcc000f8ec03f */
[----:B------:R-:W-:Y:S02]  /*2070*/  LEA R50, R53, UR5, 0x5 ;  /* 0x0000000535327c11 */ /* 0x000fe4000f8e28ff */
[----:B------:R-:W4:Y:S03]  /*2080*/  LDL R53, [R1+0x20] ;  /* 0x0000200001357983 */ /* 0x000f260000100800 */
[----:B------:R-:W-:-:S05]  /*2090*/  IMAD.IADD R51, R50, 0x1, R52 ;  /* 0x0000000132337824 */ /* 0x000fca00078e0234 */
[----:B------:R0:W-:Y:S02]  /*20a0*/  STS.64 [R51], R46 ;  /* 0x0000002e33007388 */ /* 0x0001e40000000a00 */
[----:B0-----:R-:W-:-:S04]  /*20b0*/  LOP3.LUT R51, R52, 0x8, RZ, 0x3c, !PT ;  /* 0x0000000834337812 */ /* 0x001fc800078e3cff */
[----:B------:R-:W-:-:S05]  /*20c0*/  IADD3 R51, R50, R51, RZ ;  /* 0x0000003332337210 */ /* 0x000fca0007ffe0ff */
        /* <DEDUP_REMOVED lines=17> */
[-C--:B--2---:R-:W-:Y:S02]  /*21e0*/  LEA R50, R52, R89.reuse, 0x3 ;  /* 0x0000005934327211 */ /* 0x084fe400078e18ff */
[----:B----4-:R-:W-:-:S04]  /*21f0*/  LEA R52, R53, R89, 0x3 ;  /* 0x0000005935347211 */ /* 0x010fc800078e18ff */
        /* <DEDUP_REMOVED lines=9> */
[----:B---3--:R-:W-:Y:S01]  /*2290*/  LEA R50, R2, R89, 0x3 ;  /* 0x0000005902327211 */ /* 0x008fe200078e18ff */
[----:B------:R-:W-:Y:S01]  /*22a0*/  FADD.FTZ R53, R53, R51 ;  /* 0x0000003335357221 */ /* 0x000fe20000010000 */
[----:B------:R-:W0:Y:S04]  /*22b0*/  LDC.64 R2, c[0x0][0x260] ;  /* 0x00009800ff027b82 */ /* 0x000e280000000a00 */
[----:B------:R-:W1:Y:S01]  /*22c0*/  LDS.64 R50, [R50+0x1e00] ;  /* 0x001e000032327984 */ /* 0x000e620000000a00 */
[----:B------:R-:W2:Y:S01]  /*22d0*/  S2R R89, SR_TID.X ;  /* 0x0000000000597919 */ /* 0x000ea20000002100 */
[----:B-1----:R-:W-:Y:S01]  /*22e0*/  FADD.FTZ R50, R52, R50 ;  /* 0x0000003234327221 */ /* 0x002fe20000010000 */
[----:B------:R-:W-:-:S05]  /*22f0*/  MOV R52, UR5 ;  /* 0x0000000500347c02 */ /* 0x000fca0008000f00 */
[----:B--2---:R-:W-:-:S05]  /*2300*/  IMAD R52, R52, 0x280, R89 ;  /* 0x0000028034347824 */ /* 0x004fca00078e0259 */
[----:B------:R-:W-:-:S04]  /*2310*/  IADD3 R52, R52, UR14, RZ ;  /* 0x0000000e34347c10 */ /* 0x000fc8000fffe0ff */
[----:B------:R-:W-:Y:S01]  /*2320*/  SHF.L.U32 R52, R52, 0x1, RZ ;  /* 0x0000000134347819 */ /* 0x000fe200000006ff */
[----:B------:R-:W-:-:S04]  /*2330*/  FADD.FTZ R51, R53, R51 ;  /* 0x0000003335337221 */ /* 0x000fc80000010000 */
[----:B0-----:R-:W-:Y:S02]  /*2340*/  IMAD.WIDE.U32 R52, R52, 0x4, R2 ;  /* 0x0000000434347825 */ /* 0x001fe400078e0002 */
[----:B------:R0:W5:Y:S04]  /*2350*/  LDL.LU.64 R2, [R1+0x28] ;  /* 0x0000280001027983 */ /* 0x0001680000300a00 */
[----:B------:R0:W-:Y:S02]  /*2360*/  STG.E.64 desc[UR12][R52.64+0x10000], R50 ;  /* 0x0100003234007986 */ /* 0x0001e4000c101b0c */
.L_x_2231:
[----:B------:R-:W-:Y:S01]  /*2370*/  BSSY B0, `(.L_x_2232) ;  /* 0x0000047000007945 */ /* 0x000fe20003800000 */
[----:B0-----:R-:W-:-:S03]  /*2380*/  CS2R R50, SRZ ;  /* 0x0000000000327805 */ /* 0x001fc6000001ff00 */
[----:B------:R-:W-:Y:S05]  /*2390*/  @P1 BRA `(.L_x_2233) ;  /* 0x0000000400101947 */ /* 0x000fea0003800000 */
[----:B------:R-:W0:Y:S01]  /*23a0*/  S2R R53, SR_TID.X ;  /* 0x0000000000357919 */ /* 0x000e220000002100 */
[----:B------:R-:W-:Y:S01]  /*23b0*/  USHF.L.U32 UR5, UR11, 0x4, URZ ;  /* 0x000000040b057899 */ /* 0x000fe2000800063f */
[----:B------:R-:W-:Y:S01]  /*23c0*/  MOV R50, 0x14 ;  /* 0x0000001400327802 */ /* 0x000fe20000000f00 */
        /* <DEDUP_REMOVED lines=8> */
[----:B------:R-:W-:Y:S02]  /*2450*/  IMAD R50, R50, R51, UR8 ;  /* 0x0000000832327e24 */ /* 0x000fe4000f8e0233 */
[----:B------:R-:W-:-:S05]  /*2460*/  VIADD R51, R89, 0x4 ;  /* 0x0000000459337836 */ /* 0x000fca0000000000 */
[----:B------:R-:W-:-:S04]  /*2470*/  SHF.R.S32.HI R52, RZ, 0x1f, R51 ;  /* 0x0000001fff347819 */ /* 0x000fc80000011433 */
[----:B------:R-:W-:Y:S02]  /*2480*/  LEA.HI R52, R52, R51, RZ, 0x2 ;  /* 0x0000003334347211 */ /* 0x000fe400078f10ff */
[----:B------:R-:W-:Y:S02]  /*2490*/  MOV R51, 0x28 ;  /* 0x0000002800337802 */ /* 0x000fe40000000f00 */
[----:B------:R-:W-:-:S05]  /*24a0*/  SHF.R.S32.HI R52, RZ, 0x2, R52 ;  /* 0x00000002ff347819 */ /* 0x000fca0000011434 */
[----:B------:R-:W-:Y:S01]  /*24b0*/  IMAD R52, R52, R51, UR8 ;  /* 0x0000000834347e24 */ /* 0x000fe2000f8e0233 */
[----:B------:R-:W-:-:S04]  /*24c0*/  SHF.L.U32 R51, R53, 0x3, RZ ;  /* 0x0000000335337819 */ /* 0x000fc800000006ff */
[----:B-1----:R-:W-:-:S04]  /*24d0*/  LOP3.LUT R0, R51, 0x18, RZ, 0xc0, !PT ;  /* 0x0000001833007812 */ /* 0x002fc800078ec0ff */
        /* <DEDUP_REMOVED lines=48> */
.L_x_2233:
[----:B------:R-:W-:Y:S05]  /*27e0*/  BSYNC B0 ;  /* 0x0000000000007941 */ /* 0x000fea0003800000 */
.L_x_2232:
[----:B------:R-:W0:Y:S01]  /*27f0*/  SHFL.BFLY PT, R53, R50, 0x2, 0x1f ;  /* 0x0c401f0032357f89 */ /* 0x000e2200000e0000 */
[----:B------:R-:W-:Y:S03]  /*2800*/  BSSY B0, `(.L_x_2234) ;  /* 0x0000019000007945 */ /* 0x000fe60003800000 */
[----:B------:R-:W1:Y:S01]  /*2810*/  SHFL.BFLY PT, R52, R51, 0x2, 0x1f ;  /* 0x0c401f0033347f89 */ /* 0x000e6200000e0000 */
[----:B------:R-:W2:Y:S01]  /*2820*/  S2R R89, SR_TID.X ;  /* 0x0000000000597919 */ /* 0x000ea20000002100 */
        /* <DEDUP_REMOVED lines=8> */
[----:B-----5:R0:W-:Y:S01]  /*28b0*/  STL.64 [R1+0x28], R2 ;  /* 0x0000280201007387 */ /* 0x0201e20000100a00 */
[----:B------:R-:W-:Y:S01]  /*28c0*/  SHF.R.U32.HI R53, RZ, 0x2, R89 ;  /* 0x00000002ff357819 */ /* 0x000fe20000011659 */
[----:B------:R-:W-:Y:S01]  /*28d0*/  ULDC UR5, c[0x0][0x10] ;  /* 0x0000040000057ab9 */ /* 0x000fe20000000800 */
[----:B------:R-:W-:Y:S01]  /*28e0*/  MOV R52, UR17 ;  /* 0x0000001100347c02 */ /* 0x000fe20008000f00 */
[----:B------:R-:W-:Y:S01]  /*28f0*/  UIMAD UR5, UR5, UR4, UR6 ;  /* 0x00000004050572a4 */ /* 0x000fe2000f8e0206 */
[----:B------:R-:W-:-:S04]  /*2900*/  SHF.L.U32 R53, R53, 0x5, RZ ;  /* 0x0000000535357819 */ /* 0x000fc800000006ff */
[----:B------:R-:W-:Y:S02]  /*2910*/  LOP3.LUT R52, R53, 0xffffffe0, R52, 0xe2, !PT ;  /* 0xffffffe035347812 */ /* 0x000fe400078ee234 */
[----:B------:R-:W-:Y:S01]  /*2920*/  MOV R53, UR5 ;  /* 0x0000000500357c02 */ /* 0x000fe20008000f00 */
[----:B0-----:R-:W0:Y:S03]  /*2930*/  LDC.64 R2, c[0x0][0x260] ;  /* 0x00009800ff027b82 */ /* 0x001e260000000a00 */
[----:B------:R-:W-:-:S04]  /*2940*/  LEA R52, R53, R52, 0x9 ;  /* 0x0000003435347211 */ /* 0x000fc800078e48ff */
[----:B------:R-:W-:-:S05]  /*2950*/  SHF.L.U32 R52, R52, 0x1, RZ ;  /* 0x0000000134347819 */ /* 0x000fca00000006ff */
[----:B0-----:R-:W-:Y:S02]  /*2960*/  IMAD.WIDE.U32 R52, R52, 0x4, R2 ;  /* 0x0000000434347825 */ /* 0x001fe400078e0002 */
[----:B------:R0:W5:Y:S04]  /*2970*/  LDL.LU.64 R2, [R1+0x28] ;  /* 0x0000280001027983 */ /* 0x0001680000300a00 */
[----:B------:R0:W-:Y:S02]  /*2980*/  STG.E.64 desc[UR12][R52.64], R50 ;  /* 0x0000003234007986 */ /* 0x0001e4000c101b0c */
.L_x_2235:
[----:B------:R-:W-:Y:S05]  /*2990*/  BSYNC B0 ;  /* 0x0000000000007941 */ /* 0x000fea0003800000 */
.L_x_2234:
        /* <DEDUP_REMOVED lines=17> */
.L_x_2238:
[----:B------:R-:W2:Y:S04]  /*2ab0*/  LD.E.STRONG.GPU R53, desc[UR12][R50.64] ;  /* 0x0000000c32357980 */ /* 0x000ea8000c10f900 */
[----:B--2---:R-:W-:Y:S01]  /*2ac0*/  CCTL.IVALL ;  /* 0x00000000ff00798f */ /* 0x004fe20002000000 */
[----:B------:R-:W-:Y:S05]  /*2ad0*/  YIELD ;  /* 0x0000000000007946 */ /* 0x000fea0003800000 */
[----:B-----5:R-:W-:-:S04]  /*2ae0*/  LOP3.LUT R53, R53, R52, RZ, 0x3c, !PT ;  /* 0x0000003435357212 */ /* 0x020fc800078e3cff */
[----:B------:R-:W-:-:S13]  /*2af0*/  ISETP.GT.AND P1, PT, R53, -0x1, PT ;  /* 0xffffffff3500780c */ /* 0x000fda0003f24270 */
[----:B------:R-:W-:Y:S05]  /*2b00*/  @P1 BRA `(.L_x_2238) ;  /* 0xfffffffc00e81947 */ /* 0x000fea000383ffff */
.L_x_2237:
[----:B------:R-:W-:Y:S05]  /*2b10*/  WARPSYNC.ALL ;  /* 0x0000000000007948 */ /* 0x000fea0003800000 */
[----:B------:R-:W-:Y:S06]  /*2b20*/  BAR.SYNC.DEFER_BLOCKING 0x0 ;  /* 0x0000000000007b1d */ /* 0x000fec0000010000 */
[----:B------:R-:W-:Y:S05]  /*2b30*/  BRA `(.L_x_2239) ;  /* 0x0000000000687947 */ /* 0x000fea0003800000 */
.L_x_2236:
        /* <DEDUP_REMOVED lines=11> */
[----:B0-----:R-:W-:-:S04]  /*2bf0*/  IMAD.WIDE.U32 R50, R50, 0x4, R52 ;  /* 0x0000000432327825 */ /* 0x001fc800078e0034 */
[----:B------:R-:W-:-:S05]  /*2c00*/  IMAD.MOV.U32 R52, RZ, RZ, 0x7fffff81 ;  /* 0x7fffff81ff347424 */ /* 0x000fca00078e00ff */
[----:B------:R-:W-:Y:S01]  /*2c10*/  SEL R52, R52, 0x1, !P1 ;  /* 0x0000000134347807 */ /* 0x000fe20004800000 */
[----:B------:R-:W-:Y:S06]  /*2c20*/  MEMBAR.ALL.GPU ;  /* 0x0000000000007992 */ /* 0x000fec000000a000 */
[----:B------:R-:W-:-:S00]  /*2c30*/  ERRBAR ;  /* 0x00000000000079ab */ /* 0x000fc00000000000 */
[----:B------:R-:W-:Y:S06]  /*2c40*/  CGAERRBAR ;  /* 0x00000000000075ab */ /* 0x000fec0000000000 */
[----:B------:R0:W5:Y:S02]  /*2c50*/  ATOM.E.ADD.STRONG.GPU PT, R52, desc[UR12][R50.64], R52 ;  /* 0x000000343234798a */ /* 0x00016400081ee1cc */
.L_x_2241:
[----:B------:R-:W2:Y:S04]  /*2c60*/  LD.E.STRONG.GPU R53, desc[UR12][R50.64] ;  /* 0x0000000c32357980 */ /* 0x000ea8000c10f900 */
[----:B--2---:R-:W-:Y:S01]  /*2c70*/  CCTL.IVALL ;  /* 0x00000000ff00798f */ /* 0x004fe20002000000 */
[----:B------:R-:W-:Y:S05]  /*2c80*/  YIELD ;  /* 0x0000000000007946 */ /* 0x000fea0003800000 */
[----:B-----5:R-:W-:-:S04]  /*2c90*/  LOP3.LUT R53, R53, R52, RZ, 0x3c, !PT ;  /* 0x0000003435357212 */ /* 0x020fc800078e3cff */
[----:B------:R-:W-:-:S13]  /*2ca0*/  ISETP.GT.AND P1, PT, R53, -0x1, PT ;  /* 0xffffffff3500780c */ /* 0x000fda0003f24270 */
[----:B------:R-:W-:Y:S05]  /*2cb0*/  @P1 BRA `(.L_x_2241) ;  /* 0xfffffffc00e81947 */ /* 0x000fea000383ffff */
.L_x_2240:
[----:B------:R-:W-:Y:S05]  /*2cc0*/  WARPSYNC.ALL ;  /* 0x0000000000007948 */ /* 0x000fea0003800000 */
[----:B------:R-:W-:Y:S06]  /*2cd0*/  BAR.SYNC.DEFER_BLOCKING 0x0 ;  /* 0x0000000000007b1d */ /* 0x000fec0000010000 */
.L_x_2239:
[----:B------:R-:W-:Y:S01]  /*2ce0*/  STL.64 [R1+0x30], R42 ;  /* 0x0000302a01007387 */ /* 0x000fe20000100a00 */
[----:B0-----:R-:W-:-:S03]  /*2cf0*/  MOV R51, UR4 ;  /* 0x0000000400337c02 */ /* 0x001fc60008000f00 */
[----:B------:R0:W-:Y:S02]  /*2d00*/  STL [R1+0x28], R40 ;  /* 0x0000282801007387 */ /* 0x0001e40000100800 */
[----:B0-----:R-:W0:Y:S02]  /*2d10*/  S2R R40, SR_TID.X ;  /* 0x0000000000287919 */ /* 0x001e240000002100 */
[----:B0-----:R-:W-:-:S13]  /*2d20*/  ISETP.GT.U32.AND P1, PT, R40, 0xff, PT ;  /* 0x000000ff2800780c */ /* 0x001fda0003f24070 */
        /* <DEDUP_REMOVED lines=13> */
[----:B------:R-:W3:Y:S04]  /*2e00*/  @!P1 LDG.E.64 R52, desc[UR12][R52.64] ;  /* 0x0000000c34349981 */ /* 0x000ee8000c1e1b00 */
[----:B------:R4:W5:Y:S01]  /*2e10*/  LDL.LU.64 R42, [R1+0x30] ;  /* 0x00003000012a7983 */ /* 0x0009620000300a00 */
[----:B------:R-:W0:Y:S01]  /*2e20*/  S2UR UR14, SR_CgaCtaId ;  /* 0x00000000000e79c3 */ /* 0x000e220000008800 */
[----:B------:R-:W-:-:S02]  /*2e30*/  UMOV UR5, 0x400 ;  /* 0x0000040000057882 */ /* 0x000fc40000000000 */
[----:B------:R-:W-:Y:S01]  /*2e40*/  UIADD3 UR5, UR5, 0x3480, URZ ;  /* 0x0000348005057890 */ /* 0x000fe2000fffe03f */
[----:B--2---:R-:W-:Y:S01]  /*2e50*/  @!P1 FADD.FTZ R89, RZ, R50 ;  /* 0x00000032ff599221 */ /* 0x004fe20000010000 */
[----:B------:R-:W-:-:S06]  /*2e60*/  HFMA2.MMA R50, -RZ, RZ, 0, 0 ;  /* 0x00000000ff327435 */ /* 0x000fcc00000001ff */
[----:B---3--:R-:W-:Y:S02]  /*2e70*/  @!P1 FADD.FTZ R50, R52, R89 ;  /* 0x0000005934329221 */ /* 0x008fe40000010000 */
[----:B------:R-:W2:Y:S01]  /*2e80*/  LDL.LU R89, [R1+0x14] ;  /* 0x0000140001597983 */ /* 0x000ea20000300800 */
[----:B------:R-:W-:Y:S01]  /*2e90*/  @!P1 FADD.FTZ R52, RZ, R51 ;  /* 0x00000033ff349221 */ /* 0x000fe20000010000 */
[----:B------:R-:W-:-:S03]  /*2ea0*/  MOV R51, RZ ;  /* 0x000000ff00337202 */ /* 0x000fc60000000f00 */
[----:B------:R-:W-:Y:S02]  /*2eb0*/  @!P1 FADD.FTZ R51, R53, R52 ;  /* 0x0000003435339221 */ /* 0x000fe40000010000 */
[----:B------:R-:W1:Y:S04]  /*2ec0*/  SHFL.BFLY PT, R53, R50, 0x8, 0x1f ;  /* 0x0d001f0032357f89 */ /* 0x000e6800000e0000 */
[----:B------:R-:W3:Y:S01]  /*2ed0*/  SHFL.BFLY PT, R52, R51, 0x8, 0x1f ;  /* 0x0d001f0033347f89 */ /* 0x000ee200000e0000 */
[----:B-1----:R-:W-:-:S05]  /*2ee0*/  FADD.FTZ R50, R53, R50 ;  /* 0x0000003235327221 */ /* 0x002fca0000010000 */
[----:B------:R-:W1:Y:S01]  /*2ef0*/  SHFL.BFLY PT, R53, R50, 0x4, 0x1f ;  /* 0x0c801f0032357f89 */ /* 0x000e6200000e0000 */
[----:B---3--:R-:W-:-:S05]  /*2f00*/  FADD.FTZ R52, R52, R51 ;  /* 0x0000003334347221 */ /* 0x008fca0000010000 */
        /* <DEDUP_REMOVED lines=9> */
[----:B-1----:R-:W-:Y:S02]  /*2fa0*/  FADD.FTZ R50, R50, R53 ;  /* 0x0000003532327221 */ /* 0x002fe40000010000 */
[----:B------:R-:W1:Y:S01]  /*2fb0*/  S2R R53, SR_TID.X ;  /* 0x0000000000357919 */ /* 0x000e620000002100 */
[----:B------:R-:W-:Y:S01]  /*2fc0*/  LOP3.LUT P1, RZ, R40, 0xffffff0f, RZ, 0xc0, !PT ;  /* 0xffffff0f28ff7812 */ /* 0x000fe2000782c0ff */
[----:B0-----:R-:W-:Y:S01]  /*2fd0*/  ULEA UR5, UR14, UR5, 0x18 ;  /* 0x000000050e057291 */ /* 0x001fe2000f8ec03f */
[----:B---3--:R-:W-:Y:S01]  /*2fe0*/  FADD.FTZ R51, R52, R51 ;  /* 0x0000003334337221 */ /* 0x008fe20000010000 */
[----:B------:R-:W-:Y:S01]  /*2ff0*/  USHF.L.U32 UR11, UR11, 0x4, URZ ;  /* 0x000000040b0b7899 */ /* 0x000fe2000800063f */
[----:B------:R4:W5:Y:S01]  /*3000*/  LDL.LU R40, [R1+0x28] ;  /* 0x0000280001287983 */ /* 0x0009620000300800 */
[----:B------:R-:W-:-:S08]  /*3010*/  ULDC.64 UR14, c[0x0][0x210] ;  /* 0x00008400000e7ab9 */ /* 0x000fd00000000a00 */
[----:B------:R-:W-:Y:S01]  /*3020*/  @!P1 FMUL.FTZ R51, R51, 4.8828125727595761418e-05 ;  /* 0x384ccccd33339820 */ /* 0x000fe20000410000 */
[----:B------:R-:W-:Y:S01]  /*3030*/  @!P1 FMUL.FTZ R50, R50, 4.8828125727595761418e-05 ;  /* 0x384ccccd32329820 */ /* 0x000fe20000410000 */
[----:B-1----:R-:W-:-:S04]  /*3040*/  @!P1 SHF.R.U32.HI R52, RZ, 0x1, R53 ;  /* 0x00000001ff349819 */ /* 0x002fc80000011635 */
[----:B------:R-:W-:-:S05]  /*3050*/  @!P1 LOP3.LUT R52, R52, 0x7ffffff8, RZ, 0xc0, !PT ;  /* 0x7ffffff834349812 */ /* 0x000fca00078ec0ff */
[----:B------:R2:W-:Y:S01]  /*3060*/  @!P1 STS.64 [R52+UR5], R50 ;  /* 0x0000003234009988 */ /* 0x0005e20008000a05 */
[----:B------:R-:W-:-:S06]  /*3070*/  ULOP3.LUT UR11, UR11, 0x10, URZ, 0xc0, !UPT ;  /* 0x000000100b0b7892 */ /* 0x000fcc000f8ec03f */
[----:B--2---:R-:W-:Y:S02]  /*3080*/  IADD3 R50, R89, -UR11, RZ ;  /* 0x8000000b59327c10 */ /* 0x004fe4000fffe0ff */
[----:B------:R-:W2:Y:S02]  /*3090*/  LDL.LU R89, [R1+0x10] ;  /* 0x0000100001597983 */ /* 0x000ea40000300800 */
[----:B------:R-:W-:Y:S01]  /*30a0*/  LEA R50, R50, UR5, 0x3 ;  /* 0x0000000532327c11 */ /* 0x000fe2000f8e18ff */
[----:B------:R-:W-:Y:S06]  /*30b0*/  BAR.SYNC.DEFER_BLOCKING 0x0 ;  /* 0x0000000000007b1d */ /* 0x000fec0000010000 */
[----:B------:R0:W1:Y:S04]  /*30c0*/  LDS.64 R52, [R50] ;  /* 0x0000000032347984 */ /* 0x0000680000000a00 */
[----:B0-----:R-:W3:Y:S01]  /*30d0*/  LDL.LU R50, [R1+0xc] ;  /* 0x00000c0001327983 */ /* 0x001ee20000300800 */
[--C-:B-1----:R-:W-:Y:S01]  /*30e0*/  FFMA.FTZ R36, R36, R37, -R52.reuse ;  /* 0x0000002524247223 */ /* 0x102fe20000010834 */
[----:B------:R-:W-:-:S03]  /*30f0*/  FFMA.FTZ R34, R34, R35, -R52 ;  /* 0x0000002322227223 */ /* 0x000fc60000010834 */
[-C--:B------:R-:W-:Y:S02]  /*3100*/  FFMA.FTZ R79, R79, -R53.reuse, R36 ;  /* 0x800000354f4f7223 */ /* 0x080fe40000010024 */
[----:B------:R-:W4:Y:S01]  /*3110*/  LDL.LU R36, [R1+0x4] ;  /* 0x0000040001247983 */ /* 0x000f220000300800 */
[----:B------:R-:W-:Y:S01]  /*3120*/  FFMA.FTZ R32, R39, R32, -R52 ;  /* 0x0000002027207223 */ /* 0x000fe20000010834 */
[----:B------:R-:W-:Y:S02]  /*3130*/  FFMA.FTZ R51, R78, -R53, R34 ;  /* 0x800000354e337223 */ /* 0x000fe40000010022 */
[----:B------:R-:W4:Y:S01]  /*3140*/  LDL.LU R34, [R1+0x8] ;  /* 0x0000080001227983 */ /* 0x000f220000300800 */
[--C-:B-----5:R-:W-:Y:S01]  /*3150*/  FFMA.FTZ R0, R0, R49, -R52.reuse ;  /* 0x0000003100007223 */ /* 0x120fe20000010834 */
[C-C-:B------:R-:W-:Y:S01]  /*3160*/  FFMA.FTZ R33, R49.reuse, R33, -R52.reuse ;  /* 0x0000002131217223 */ /* 0x140fe20000010834 */
[C-C-:B------:R-:W-:Y:S01]  /*3170*/  FFMA.FTZ R29, R49.reuse, R29, -R52.reuse ;  /* 0x0000001d311d7223 */ /* 0x140fe20000010834 */
[C-C-:B------:R-:W-:Y:S01]  /*3180*/  FFMA.FTZ R25, R49.reuse, R25, -R52.reuse ;  /* 0x0000001931197223 */ /* 0x140fe20000010834 */
[C-C-:B------:R-:W-:Y:S01]  /*3190*/  FFMA.FTZ R21, R49.reuse, R21, -R52.reuse ;  /* 0x0000001531157223 */ /* 0x140fe20000010834 */
[C-C-:B------:R-:W-:Y:S01]  /*31a0*/  FFMA.FTZ R17, R49.reuse, R17, -R52.reuse ;  /* 0x0000001131117223 */ /* 0x140fe20000010834 */
[C-C-:B------:R-:W-:Y:S01]  /*31b0*/  FFMA.FTZ R9, R49.reuse, R9, -R52.reuse ;  /* 0x0000000931097223 */ /* 0x140fe20000010834 */
[----:B------:R-:W-:Y:S01]  /*31c0*/  FFMA.FTZ R49, R49, R55, -R52 ;  /* 0x0000003731317223 */ /* 0x000fe20000010834 */
[----:B------:R-:W-:-:S02]  /*31d0*/  FFMA.FTZ R55, R76, -R53, R32 ;  /* 0x800000354c377223 */ /* 0x000fc40000010020 */
[----:B------:R-:W4:Y:S01]  /*31e0*/  LDL.LU R32, [R1] ;  /* 0x0000000001207983 */ /* 0x000f220000300800 */
[--C-:B------:R-:W-:Y:S01]  /*31f0*/  FFMA.FTZ R38, R38, R39, -R52.reuse ;  /* 0x0000002726267223 */ /* 0x100fe20000010834 */
[----:B------:R-:W-:Y:S01]  /*3200*/  FFMA.FTZ R5, R37, R5, -R52 ;  /* 0x0000000525057223 */ /* 0x000fe20000010834 */
[----:B------:R-:W-:Y:S01]  /*3210*/  FFMA.FTZ R0, R81, -R53, R0 ;  /* 0x8000003551007223 */ /* 0x000fe20000010000 */
[----:B------:R-:W-:Y:S01]  /*3220*/  FFMA.FTZ R13, R37, R13, -R52 ;  /* 0x0000000d250d7223 */ /* 0x000fe20000010834 */
[----:B------:R-:W-:Y:S01]  /*3230*/  FFMA.FTZ R38, R80, -R53, R38 ;  /* 0x8000003550267223 */ /* 0x000fe20000010026 */
[--C-:B------:R-:W-:Y:S01]  /*3240*/  FFMA.FTZ R12, R35, R12, -R52.reuse ;  /* 0x0000000c230c7223 */ /* 0x100fe20000010834 */
[--C-:B------:R-:W-:Y:S01]  /*3250*/  FFMA.FTZ R8, R39, R8, -R52.reuse ;  /* 0x0000000827087223 */ /* 0x100fe20000010834 */
[--C-:B------:R-:W-:Y:S01]  /*3260*/  FFMA.FTZ R31, R37, R31, -R52.reuse ;  /* 0x0000001f251f7223 */ /* 0x100fe20000010834 */
[-C--:B------:R-:W-:Y:S01]  /*3270*/  FFMA.FTZ R5, R3, -R53.reuse, R5 ;  /* 0x8000003503057223 */ /* 0x080fe20000010005 */
[--C-:B------:R-:W-:Y:S01]  /*3280*/  FFMA.FTZ R4, R35, R4, -R52.reuse ;  /* 0x0000000423047223 */ /* 0x100fe20000010834 */
[C---:B------:R-:W-:Y:S01]  /*3290*/  FMUL.FTZ R0, R54.reuse, R0 ;  /* 0x0000000036007220 */ /* 0x040fe20000410000 */
[----:B------:R-:W-:Y:S01]  /*32a0*/  FMUL.FTZ R3, R54, R38 ;  /* 0x0000002636037220 */ /* 0x000fe20000410000 */
[--C-:B------:R-:W-:Y:S01]  /*32b0*/  FFMA.FTZ R20, R39, R20, -R52.reuse ;  /* 0x0000001427147223 */ /* 0x100fe20000010834 */
[-C--:B------:R-:W-:Y:S01]  /*32c0*/  FFMA.FTZ R13, R11, -R53.reuse, R13 ;  /* 0x800000350b0d7223 */ /* 0x080fe2000001000d */
[----:B------:R-:W-:Y:S01]  /*32d0*/  FFMA.FTZ R30, R35, R30, -R52 ;  /* 0x0000001e231e7223 */ /* 0x000fe20000010834 */
[-C--:B------:R-:W-:Y:S01]  /*32e0*/  FFMA.FTZ R11, R10, -R53.reuse, R12 ;  /* 0x800000350a0b7223 */ /* 0x080fe2000001000c */
[-C--:B------:R-:W-:Y:S01]  /*32f0*/  FFMA.FTZ R9, R7, -R53.reuse, R9 ;  /* 0x8000003507097223 */ /* 0x080fe20000010009 */
[----:B------:R-:W-:Y:S01]  /*3300*/  FFMA.FTZ R28, R39, R28, -R52 ;  /* 0x0000001c271c7223 */ /* 0x000fe20000010834 */
[-C--:B------:R-:W-:Y:S01]  /*3310*/  FFMA.FTZ R31, R75, -R53.reuse, R31 ;  /* 0x800000354b1f7223 */ /* 0x080fe2000001001f */
[-C--:B------:R-:W-:Y:S01]  /*3320*/  FFMA.FTZ R7, R6, -R53.reuse, R8 ;  /* 0x8000003506077223 */ /* 0x080fe20000010008 */
[C-C-:B------:R-:W-:Y:S01]  /*3330*/  FFMA.FTZ R24, R39.reuse, R24, -R52.reuse ;  /* 0x0000001827187223 */ /* 0x140fe20000010834 */
[----:B------:R-:W-:Y:S01]  /*3340*/  FFMA.FTZ R16, R39, R16, -R52 ;  /* 0x0000001027107223 */ /* 0x000fe20000010834 */
[-C--:B------:R-:W-:Y:S01]  /*3350*/  FFMA.FTZ R21, R65, -R53.reuse, R21 ;  /* 0x8000003541157223 */ /* 0x080fe20000010015 */
[----:B------:R-:W-:Y:S01]  /*3360*/  FFMA.FTZ R75, R2, -R53, R4 ;  /* 0x80000035024b7223 */ /* 0x000fe20000010004 */
[C---:B------:R-:W-:Y:S01]  /*3370*/  FMUL.FTZ R79, R54.reuse, R79 ;  /* 0x0000004f364f7220 */ /* 0x040fe20000410000 */
[----:B------:R-:W-:Y:S01]  /*3380*/  FMUL.FTZ R6, R54, R51 ;  /* 0x0000003336067220 */ /* 0x000fe20000410000 */
[----:B------:R-:W-:Y:S01]  /*3390*/  FFMA.FTZ R39, R39, R59, -R52 ;  /* 0x0000003b27277223 */ /* 0x000fe20000010834 */
[-C--:B------:R-:W-:Y:S01]  /*33a0*/  FFMA.FTZ R65, R64, -R53.reuse, R20 ;  /* 0x8000003540417223 */ /* 0x080fe20000010014 */
[----:B------:R-:W-:Y:S01]  /*33b0*/  F2FP.F16.F32.PACK_AB R4, R3, R0 ;  /* 0x000000000304723e */ /* 0x000fe200000000ff */
[-C--:B------:R-:W-:Y:S01]  /*33c0*/  FFMA.FTZ R33, R77, -R53.reuse, R33 ;  /* 0x800000354d217223 */ /* 0x080fe20000010021 */
[-C--:B------:R-:W-:Y:S01]  /*33d0*/  FFMA.FTZ R59, R74, -R53.reuse, R30 ;  /* 0x800000354a3b7223 */ /* 0x080fe2000001001e */
[----:B------:R-:W-:Y:S01]  /*33e0*/  FFMA.FTZ R29, R73, -R53, R29 ;  /* 0x80000035491d7223 */ /* 0x000fe2000001001d */
[----:B------:R-:W-:Y:S01]  /*33f0*/  FMUL.FTZ R20, R54, R11 ;  /* 0x0000000b36147220 */ /* 0x000fe20000410000 */
[----:B------:R-:W-:Y:S01]  /*3400*/  FFMA.FTZ R73, R72, -R53, R28 ;  /* 0x8000003548497223 */ /* 0x000fe2000001001c */
[C---:B------:R-:W-:Y:S01]  /*3410*/  FMUL.FTZ R11, R54.reuse, R9 ;  /* 0x00000009360b7220 */ /* 0x040fe20000410000 */
[----:B------:R-:W-:Y:S01]  /*3420*/  FFMA.FTZ R17, R15, -R53, R17 ;  /* 0x800000350f117223 */ /* 0x000fe20000010011 */
[----:B------:R-:W-:Y:S01]  /*3430*/  FMUL.FTZ R9, R54, R5 ;  /* 0x0000000536097220 */ /* 0x000fe20000410000 */
[----:B------:R-:W-:Y:S01]  /*3440*/  FFMA.FTZ R15, R14, -R53, R16 ;  /* 0x800000350e0f7223 */ /* 0x000fe20000010010 */
[----:B------:R-:W-:Y:S01]  /*3450*/  F2FP.F16.F32.PACK_AB R0, R6, R79 ;  /* 0x0000004f0600723e */ /* 0x000fe200000000ff */
        /* <DEDUP_REMOVED lines=9> */
[C-C-:B------:R-:W-:Y:S01]  /*34f0*/  FFMA.FTZ R27, R37.reuse, R27, -R52.reuse ;  /* 0x0000001b251b7223 */ /* 0x140fe20000010834 */
[----:B------:R-:W-:Y:S01]  /*3500*/  FMUL.FTZ R10, R54, R15 ;  /* 0x0000000f360a7220 */ /* 0x000fe20000410000 */
[--C-:B------:R-:W-:Y:S01]  /*3510*/  FFMA.FTZ R23, R37, R23, -R52.reuse ;  /* 0x0000001725177223 */ /* 0x100fe20000010834 */
[C-C-:B------:R-:W-:Y:S01]  /*3520*/  FFMA.FTZ R26, R35.reuse, R26, -R52.reuse ;  /* 0x0000001a231a7223 */ /* 0x140fe20000010834 */
[----:B------:R-:W-:Y:S01]  /*3530*/  PRMT R15, R0, 0x7632, R15 ;  /* 0x00007632000f7816 */ /* 0x000fe2000000000f */
[----:B------:R-:W-:Y:S01]  /*3540*/  FFMA.FTZ R22, R35, R22, -R52 ;  /* 0x0000001623167223 */ /* 0x000fe20000010834 */
[----:B------:R-:W-:-:S02]  /*3550*/  F2FP.F16.F32.PACK_AB R33, R6, R33 ;  /* 0x000000210621723e */ /* 0x000fc400000000ff */
[----:B------:R-:W-:Y:S01]  /*3560*/  F2FP.F16.F32.PACK_AB R31, R30, R31 ;  /* 0x0000001f1e1f723e */ /* 0x000fe200000000ff */
[----:B------:R-:W-:Y:S01]  /*3570*/  FFMA.FTZ R27, R71, -R53, R27 ;  /* 0x80000035471b7223 */ /* 0x000fe2000001001b */
[----:B------:R-:W-:Y:S01]  /*3580*/  F2FP.F16.F32.PACK_AB R16, R16, R29 ;  /* 0x0000001d1010723e */ /* 0x000fe200000000ff */
[-C--:B------:R-:W-:Y:S01]  /*3590*/  FFMA.FTZ R71, R70, -R53.reuse, R26 ;  /* 0x8000003546477223 */ /* 0x080fe2000001001a */
[-C--:B------:R-:W-:Y:S01]  /*35a0*/  FFMA.FTZ R25, R69, -R53.reuse, R25 ;  /* 0x8000003545197223 */ /* 0x080fe20000010019 */
[-C--:B------:R-:W-:Y:S01]  /*35b0*/  FFMA.FTZ R23, R67, -R53.reuse, R23 ;  /* 0x8000003543177223 */ /* 0x080fe20000010017 */
[-C--:B------:R-:W-:Y:S01]  /*35c0*/  FFMA.FTZ R69, R68, -R53.reuse, R24 ;  /* 0x8000003544457223 */ /* 0x080fe20000010018 */
[----:B------:R-:W-:Y:S01]  /*35d0*/  FFMA.FTZ R67, R66, -R53, R22 ;  /* 0x8000003542437223 */ /* 0x000fe20000010016 */
[----:B------:R-:W-:Y:S01]  /*35e0*/  PRMT R30, R33, 0x7632, R30 ;  /* 0x00007632211e7816 */ /* 0x000fe2000000001e */
[--C-:B------:R-:W-:Y:S01]  /*35f0*/  FFMA.FTZ R19, R37, R19, -R52.reuse ;  /* 0x0000001325137223 */ /* 0x100fe20000010834 */
[----:B------:R-:W-:Y:S01]  /*3600*/  FFMA.FTZ R18, R35, R18, -R52 ;  /* 0x0000001223127223 */ /* 0x000fe20000010834 */
[C---:B------:R-:W-:Y:S01]  /*3610*/  FMUL.FTZ R27, R54.reuse, R27 ;  /* 0x0000001b361b7220 */ /* 0x040fe20000410000 */
[C---:B------:R-:W-:Y:S01]  /*3620*/  FMUL.FTZ R24, R54.reuse, R71 ;  /* 0x0000004736187220 */ /* 0x040fe20000410000 */
[C---:B------:R-:W-:Y:S01]  /*3630*/  FMUL.FTZ R25, R54.reuse, R25 ;  /* 0x0000001936197220 */ /* 0x040fe20000410000 */
[C---:B------:R-:W-:Y:S01]  /*3640*/  FMUL.FTZ R12, R54.reuse, R69 ;  /* 0x00000045360c7220 */ /* 0x040fe20000410000 */
[C---:B------:R-:W-:Y:S01]  /*3650*/  FMUL.FTZ R23, R54.reuse, R23 ;  /* 0x0000001736177220 */ /* 0x040fe20000410000 */
[----:B------:R-:W-:Y:S01]  /*3660*/  FMUL.FTZ R26, R54, R67 ;  /* 0x00000043361a7220 */ /* 0x000fe20000410000 */
[-C--:B------:R-:W-:Y:S01]  /*3670*/  FFMA.FTZ R19, R63, -R53.reuse, R19 ;  /* 0x800000353f137223 */ /* 0x080fe20000010013 */
[----:B------:R-:W-:Y:S01]  /*3680*/  FFMA.FTZ R63, R62, -R53, R18 ;  /* 0x800000353e3f7223 */ /* 0x000fe20000010012 */
[----:B------:R-:W-:Y:S01]  /*3690*/  F2FP.F16.F32.PACK_AB R24, R24, R27 ;  /* 0x0000001b1818723e */ /* 0x000fe200000000ff */
[--C-:B------:R-:W-:Y:S01]  /*36a0*/  FFMA.FTZ R37, R37, R56, -R52.reuse ;  /* 0x0000003825257223 */ /* 0x100fe20000010834 */
[----:B------:R-:W-:Y:S01]  /*36b0*/  F2FP.F16.F32.PACK_AB R12, R12, R25 ;  /* 0x000000190c0c723e */ /* 0x000fe200000000ff */
[----:B------:R-:W-:Y:S01]  /*36c0*/  FFMA.FTZ R35, R35, R60, -R52 ;  /* 0x0000003c23237223 */ /* 0x000fe20000010834 */
[----:B------:R-:W-:Y:S01]  /*36d0*/  F2FP.F16.F32.PACK_AB R23, R26, R23 ;  /* 0x000000171a17723e */ /* 0x000fe200000000ff */
[C---:B------:R-:W-:Y:S01]  /*36e0*/  FMUL.FTZ R21, R54.reuse, R21 ;  /* 0x0000001536157220 */ /* 0x040fe20000410000 */
[C---:B------:R-:W-:Y:S01]  /*36f0*/  FMUL.FTZ R14, R54.reuse, R65 ;  /* 0x00000041360e7220 */ /* 0x040fe20000410000 */
        /* <DEDUP_REMOVED lines=8> */
[----:B------:R-:W-:-:S02]  /*3780*/  F2FP.F16.F32.PACK_AB R14, R14, R21 ;  /* 0x000000150e0e723e */ /* 0x000fc400000000ff */
[----:B------:R-:W-:Y:S01]  /*3790*/  F2FP.F16.F32.PACK_AB R19, R22, R19 ;  /* 0x000000131613723e */ /* 0x000fe200000000ff */
[----:B------:R-:W-:Y:S01]  /*37a0*/  FMUL.FTZ R18, R54, R75 ;  /* 0x0000004b36127220 */ /* 0x000fe20000410000 */
[----:B------:R-:W-:Y:S01]  /*37b0*/  F2FP.F16.F32.PACK_AB R10, R10, R17 ;  /* 0x000000110a0a723e */ /* 0x000fe200000000ff */
[C---:B------:R-:W-:Y:S01]  /*37c0*/  FMUL.FTZ R49, R54.reuse, R49 ;  /* 0x0000003136317220 */ /* 0x040fe20000410000 */
[C---:B------:R-:W-:Y:S01]  /*37d0*/  FMUL.FTZ R8, R54.reuse, R39 ;  /* 0x0000002736087220 */ /* 0x040fe20000410000 */
[----:B------:R-:W-:Y:S01]  /*37e0*/  FMUL.FTZ R37, R54, R37 ;  /* 0x0000002536257220 */ /* 0x000fe20000410000 */
[----:B------:R-:W-:Y:S01]  /*37f0*/  F2FP.F16.F32.PACK_AB R13, R20, R13 ;  /* 0x0000000d140d723e */ /* 0x000fe200000000ff */
[----:B------:R-:W-:Y:S01]  /*3800*/  FMUL.FTZ R54, R54, R35 ;  /* 0x0000002336367220 */ /* 0x000fe20000410000 */
[----:B------:R-:W-:Y:S02]  /*3810*/  F2FP.F16.F32.PACK_AB R11, R28, R11 ;  /* 0x0000000b1c0b723e */ /* 0x000fe400000000ff */
[----:B------:R-:W-:-:S02]  /*3820*/  F2FP.F16.F32.PACK_AB R9, R18, R9 ;  /* 0x000000091209723e */ /* 0x000fc400000000ff */
[----:B------:R-:W-:Y:S02]  /*3830*/  F2FP.F16.F32.PACK_AB R8, R8, R49 ;  /* 0x000000310808723e */ /* 0x000fe400000000ff */
[----:B------:R-:W-:Y:S01]  /*3840*/  F2FP.F16.F32.PACK_AB R37, R54, R37 ;  /* 0x000000253625723e */ /* 0x000fe200000000ff */
[----:B------:R-:W-:Y:S01]  /*3850*/  ULOP3.LUT UR4, UR4, 0x1, URZ, 0x3c, !UPT ;  /* 0x0000000104047892 */ /* 0x000fe2000f8e3c3f */
[----:B------:R-:W-:Y:S01]  /*3860*/  UMOV UR5, UR10 ;  /* 0x0000000a00057c82 */ /* 0x000fe20008000000 */
[----:B------:R-:W-:Y:S01]  /*3870*/  UMOV UR11, UR9 ;  /* 0x00000009000b7c82 */ /* 0x000fe20008000000 */
[----:B---3--:R-:W-:-:S04]  /*3880*/  IADD3 R2, P1, R50, UR14, RZ ;  /* 0x0000000e32027c10 */ /* 0x008fc8000ff3e0ff */
[----:B--2---:R-:W-:-:S05]  /*3890*/  IADD3.X R3, R89, UR15, RZ, P1, !PT ;  /* 0x0000000f59037c10 */ /* 0x004fca0008ffe4ff */
[----:B------:R-:W-:Y:S04]  /*38a0*/  STG.E.U16 desc[UR12][R2.64], R5 ;  /* 0x0000000502007986 */ /* 0x000fe8000c10150c */
[----:B------:R0:W-:Y:S04]  /*38b0*/  STG.E.U16 desc[UR12][R2.64+0x4], R0 ;  /* 0x0000040002007986 */ /* 0x0001e8000c10150c */
[----:B------:R-:W-:Y:S04]  /*38c0*/  STG.E.U16 desc[UR12][R2.64+0x2], R7 ;  /* 0x0000020702007986 */ /* 0x000fe8000c10150c */
[----:B------:R1:W-:Y:S01]  /*38d0*/  STG.E.U16 desc[UR12][R2.64+0x6], R15 ;  /* 0x0000060f02007986 */ /* 0x0003e2000c10150c */
[----:B0-----:R-:W-:-:S02]  /*38e0*/  PRMT R0, R31, 0x7632, R0 ;  /* 0x000076321f007816 */ /* 0x001fc40000000000 */
[----:B----4-:R-:W-:-:S04]  /*38f0*/  IADD3 R4, P1, R36, UR14, RZ ;  /* 0x0000000e24047c10 */ /* 0x010fc8000ff3e0ff */
[----:B------:R-:W-:Y:S02]  /*3900*/  IADD3.X R5, R34, UR15, RZ, P1, !PT ;  /* 0x0000000f22057c10 */ /* 0x000fe40008ffe4ff */
[----:B------:R-:W-:Y:S02]  /*3910*/  IADD3 R6, P1, R93, UR14, RZ ;  /* 0x0000000e5d067c10 */ /* 0x000fe4000ff3e0ff */
[----:B-1----:R-:W-:Y:S01]  /*3920*/  PRMT R3, R16, 0x7632, R3 ;  /* 0x0000763210037816 */ /* 0x002fe20000000003 */
[----:B------:R-:W-:Y:S01]  /*3930*/  STG.E.U16 desc[UR12][R4.64], R33 ;  /* 0x0000002104007986 */ /* 0x000fe2000c10150c */
[----:B------:R-:W-:Y:S02]  /*3940*/  IADD3.X R7, R32, UR15, RZ, P1, !PT ;  /* 0x0000000f20077c10 */ /* 0x000fe40008ffe4ff */
[----:B------:R-:W-:Y:S01]  /*3950*/  IADD3 R2, P1, R91, UR14, RZ ;  /* 0x0000000e5b027c10 */ /* 0x000fe2000ff3e0ff */
[----:B------:R-:W-:Y:S04]  /*3960*/  STG.E.U16 desc[UR12][R4.64+0x2], R30 ;  /* 0x0000021e04007986 */ /* 0x000fe8000c10150c */
[----:B------:R-:W-:Y:S04]  /*3970*/  STG.E.U16 desc[UR12][R4.64+0x4], R31 ;  /* 0x0000041f04007986 */ /* 0x000fe8000c10150c */
[----:B------:R-:W-:Y:S04]  /*3980*/  STG.E.U16 desc[UR12][R4.64+0x6], R0 ;  /* 0x0000060004007986 */ /* 0x000fe8000c10150c */
[----:B------:R0:W-:Y:S01]  /*3990*/  STG.E.U16 desc[UR12][R6.64+0x2], R3 ;  /* 0x0000020306007986 */ /* 0x0001e2000c10150c */
[----:B------:R-:W-:-:S02]  /*39a0*/  PRMT R15, R12, 0x7632, R15 ;  /* 0x000076320c0f7816 */ /* 0x000fc4000000000f */
[----:B0-----:R-:W-:Y:S02]  /*39b0*/  IADD3.X R3, R92, UR15, RZ, P1, !PT ;  /* 0x0000000f5c037c10 */ /* 0x001fe40008ffe4ff */
[----:B------:R-:W-:Y:S02]  /*39c0*/  IADD3 R88, P1, R88, UR14, RZ ;  /* 0x0000000e58587c10 */ /* 0x000fe4000ff3e0ff */
[----:B------:R-:W-:Y:S02]  /*39d0*/  PRMT R5, R24, 0x7632, R5 ;  /* 0x0000763218057816 */ /* 0x000fe40000000005 */
[----:B------:R-:W-:Y:S02]  /*39e0*/  IADD3.X R89, R90, UR15, RZ, P1, !PT ;  /* 0x0000000f5a597c10 */ /* 0x000fe40008ffe4ff */
[----:B------:R-:W-:Y:S02]  /*39f0*/  PRMT R0, R23, 0x7632, R0 ;  /* 0x0000763217007816 */ /* 0x000fe40000000000 */
[----:B------:R-:W-:Y:S01]  /*3a00*/  IADD3 R86, P1, R86, UR14, RZ ;  /* 0x0000000e56567c10 */ /* 0x000fe2000ff3e0ff */
[----:B------:R-:W-:Y:S01]  /*3a10*/  STG.E.U16 desc[UR12][R6.64], R16 ;  /* 0x0000001006007986 */ /* 0x000fe2000c10150c */
[----:B------:R-:W-:-:S02]  /*3a20*/  PRMT R4, R14, 0x7632, R4 ;  /* 0x000076320e047816 */ /* 0x000fc40000000004 */
[----:B------:R-:W-:Y:S01]  /*3a30*/  IADD3.X R87, R87, UR15, RZ, P1, !PT ;  /* 0x0000000f57577c10 */ /* 0x000fe20008ffe4ff */
[----:B------:R-:W-:Y:S01]  /*3a40*/  STG.E.U16 desc[UR12][R6.64+0x4], R24 ;  /* 0x0000041806007986 */ /* 0x000fe2000c10150c */
[----:B------:R-:W-:-:S03]  /*3a50*/  IADD3 R84, P1, R84, UR14, RZ ;  /* 0x0000000e54547c10 */ /* 0x000fc6000ff3e0ff */
[----:B------:R-:W-:Y:S04]  /*3a60*/  STG.E.U16 desc[UR12][R6.64+0x6], R5 ;  /* 0x0000060506007986 */ /* 0x000fe8000c10150c */
[----:B------:R-:W-:Y:S04]  /*3a70*/  STG.E.U16 desc[UR12][R2.64], R12 ;  /* 0x0000000c02007986 */ /* 0x000fe8000c10150c */
[----:B------:R-:W-:Y:S04]  /*3a80*/  STG.E.U16 desc[UR12][R2.64+0x2], R15 ;  /* 0x0000020f02007986 */ /* 0x000fe8000c10150c */
[----:B------:R-:W-:Y:S04]  /*3a90*/  STG.E.U16 desc[UR12][R2.64+0x4], R23 ;  /* 0x0000041702007986 */ /* 0x000fe8000c10150c */
[----:B------:R0:W-:Y:S01]  /*3aa0*/  STG.E.U16 desc[UR12][R2.64+0x6], R0 ;  /* 0x0000060002007986 */ /* 0x0001e2000c10150c */
[----:B------:R-:W-:-:S02]  /*3ab0*/  IADD3.X R85, R85, UR15, RZ, P1, !PT ;  /* 0x0000000f55557c10 */ /* 0x000fc40008ffe4ff */
[----:B------:R-:W-:Y:S01]  /*3ac0*/  IADD3 R82, P1, R82, UR14, RZ ;  /* 0x0000000e52527c10 */ /* 0x000fe2000ff3e0ff */
[----:B------:R-:W-:Y:S01]  /*3ad0*/  STG.E.U16 desc[UR12][R88.64], R14 ;  /* 0x0000000e58007986 */ /* 0x000fe2000c10150c */
[----:B0-----:R-:W-:Y:S02]  /*3ae0*/  PRMT R3, R19, 0x7632, R3 ;  /* 0x0000763213037816 */ /* 0x001fe40000000003 */
[----:B------:R-:W-:Y:S02]  /*3af0*/  PRMT R0, R10, 0x7632, R0 ;  /* 0x000076320a007816 */ /* 0x000fe40000000000 */
        /* <DEDUP_REMOVED lines=8> */
[----:B-1----:R-:W-:Y:S02]  /*3b80*/  PRMT R3, R11, 0x7632, R3 ;  /* 0x000076320b037816 */ /* 0x002fe40000000003 */
[----:B--2---:R-:W-:Y:S01]  /*3b90*/  PRMT R0, R9, 0x7632, R0 ;  /* 0x0000763209007816 */ /* 0x004fe20000000000 */
        /* <DEDUP_REMOVED lines=12> */
.L_x_2230:
        /* <DEDUP_REMOVED lines=10> */
[----:B------:R-:W1:Y:S01]  /*3d00*/  LDC.64 R18, c[0x0][0x258] ;  /* 0x00009600ff127b82 */ /* 0x000e620000000a00 */
[----:B------:R-:W3:Y:S01]  /*3d10*/  S2R R16, SR_TID.X ;  /* 0x0000000000107919 */ /* 0x000ee20000002100 */
[----:B------:R-:W-:Y:S01]  /*3d20*/  MOV R15, 0xffffffff ;  /* 0xffffffff000f7802 */ /* 0x000fe20000000f00 */
[----:B--2---:R-:W-:Y:S01]  /*3d30*/  HFMA2.MMA R10, -RZ, RZ, 0, 1.1920928955078125e-06 ;  /* 0x00000014ff0a7435 */ /* 0x004fe200000001ff */
[----:B-1----:R-:W-:Y:S02]  /*3d40*/  LOP3.LUT R12, RZ, R18, RZ, 0x33, !PT ;  /* 0x00000012ff0c7212 */ /* 0x002fe400078e33ff */
[----:B0-----:R-:W-:Y:S02]  /*3d50*/  LOP3.LUT R3, RZ, R19, RZ, 0x33, !PT ;  /* 0x00000013ff037212 */ /* 0x001fe400078e33ff */
[----:B------:R-:W-:-:S04]  /*3d60*/  ISETP.GT.U32.AND P0, PT, R12, -0x5, PT ;  /* 0xfffffffb0c00780c */ /* 0x000fc80003f04070 */
[C---:B------:R-:W-:Y:S02]  /*3d70*/  ISETP.GT.AND.EX P0, PT, R3.reuse, -0x1, PT, P0 ;  /* 0xffffffff0300780c */ /* 0x040fe40003f04300 */
[----:B---3--:R-:W-:Y:S02]  /*3d80*/  SHF.R.U32.HI R14, RZ, 0x5, R16 ;  /* 0x00000005ff0e7819 */ /* 0x008fe40000011610 */
        /* <DEDUP_REMOVED lines=17> */
[----:B------:R-:W-:-:S03]  /*3ea0*/  MOV R6, R5 ;  /* 0x0000000500067202 */ /* 0x000fc60000000f00 */
[----:B------:R-:W-:Y:S01]  /*3eb0*/  IMAD.X R7, RZ, RZ, RZ, P0 ;  /* 0x000000ffff077224 */ /* 0x000fe200000e06ff */
        /* <DEDUP_REMOVED lines=18> */
.L_x_2259:
        /* <DEDUP_REMOVED lines=8> */
[--C-:B------:R-:W-:Y:S01]  /*4060*/  IADD3 R17, P2, P3, -R13, -0x21, -R14.reuse ;  /* 0xffffffdf0d117810 */ /* 0x100fe20007b5e90e */
[----:B------:R-:W-:Y:S01]  /*4070*/  HFMA2.MMA R46, -RZ, RZ, 0, 0 ;  /* 0x00000000ff2e7435 */ /* 0x000fe200000001ff */
[----:B------:R-:W-:Y:S01]  /*4080*/  ISETP.NE.AND.EX P1, PT, RZ, RZ, PT, P1 ;  /* 0x000000ffff00720c */ /* 0x000fe20003f25310 */
[----:B------:R-:W-:Y:S01]  /*4090*/  IMAD.MOV.U32 R44, RZ, RZ, R14 ;  /* 0x000000ffff2c7224 */ /* 0x000fe200078e000e */
[----:B------:R-:W-:Y:S02]  /*40a0*/  MOV R15, 0xffffffff ;  /* 0xffffffff000f7802 */ /* 0x000fe40000000f00 */
[----:B------:R-:W-:Y:S02]  /*40b0*/  LOP3.LUT R18, R16, 0x1f, RZ, 0xc0, !PT ;  /* 0x0000001f10127812 */ /* 0x000fe400078ec0ff */
[----:B------:R-:W-:Y:S01]  /*40c0*/  ISETP.GE.U32.AND P0, PT, R17, 0x1e, PT ;  /* 0x0000001e1100780c */ /* 0x000fe20003f06070 */
[----:B------:R-:W-:Y:S01]  /*40d0*/  HFMA2.MMA R17, -RZ, RZ, 0, 0 ;  /* 0x00000000ff117435 */ /* 0x000fe200000001ff */
[----:B------:R-:W-:-:S02]  /*40e0*/  IADD3.X R15, ~R12, -0x1, R15, P2, P3 ;  /* 0xffffffff0c0f7810 */ /* 0x000fc400017e650f */
[----:B------:R-:W-:Y:S02]  /*40f0*/  IADD3 R18, P2, R18, R9, RZ ;  /* 0x0000000912127210 */ /* 0x000fe40007f5e0ff */
[----:B------:R-:W-:Y:S02]  /*4100*/  ISETP.GE.U32.AND.EX P0, PT, R15, RZ, PT, P0 ;  /* 0x000000ff0f00720c */ /* 0x000fe40003f06100 */
[----:B------:R-:W-:Y:S02]  /*4110*/  MOV R15, RZ ;  /* 0x000000ff000f7202 */ /* 0x000fe40000000f00 */
        /* <DEDUP_REMOVED lines=26> */
.L_x_2246:
[----:B------:R-:W-:Y:S05]  /*42c0*/  BSYNC B1 ;  /* 0x0000000000017941 */ /* 0x000fea0003800000 */
.L_x_2245:
        /* <DEDUP_REMOVED lines=21> */
.L_x_2249:
        /* <DEDUP_REMOVED lines=55> */
.L_x_2248:
[----:B------:R-:W-:Y:S05]  /*4790*/  BSYNC B1 ;  /* 0x0000000000017941 */ /* 0x000fea0003800000 */
.L_x_2247:
        /* <DEDUP_REMOVED lines=35> */
.L_x_2251:
[----:B------:R-:W-:Y:S05]  /*49d0*/  BSYNC B1 ;  /* 0x0000000000017941 */ /* 0x000fea0003800000 */
.L_x_2250:
        /* <DEDUP_REMOVED lines=15> */
.L_x_2244:
[----:B------:R-:W-:Y:S05]  /*4ad0*/  BSYNC B0 ;  /* 0x0000000000007941 */ /* 0x000fea0003800000 */
.L_x_2243:
        /* <DEDUP_REMOVED lines=29> */
[----:B------:R-:W-:Y:S02]  /*4cb0*/  MOV R22, 0xffff ;  /* 0x0000ffff00167802 */ /* 0x000fe40000000f00 */
[----:B------:R-:W-:Y:S01]  /*4cc0*/  MOV R24, 0xffff ;  /* 0x0000ffff00187802 */ /* 0x000fe20000000f00 */
[----:B-1----:R-:W0:Y:S01]  /*4cd0*/  SHFL.BFLY PT, R21, R18, 0x8, 0x101f ;  /* 0x0d101f0012157f89 */ /* 0x002e2200000e0000 */
[----:B------:R-:W-:Y:S02]  /*4ce0*/  MOV R29, 0xffff ;  /* 0x0000ffff001d7802 */ /* 0x000fe40000000f00 */
[----:B------:R-:W-:Y:S01]  /*4cf0*/  MOV R23, 0xffff ;  /* 0x0000ffff00177802 */ /* 0x000fe20000000f00 */
        /* <DEDUP_REMOVED lines=15> */
.L_x_2268:
        /* <DEDUP_REMOVED lines=45> */
.L_x_2278:
        /* <DEDUP_REMOVED lines=39> */
.L_x_2288:
[----:B--2---:R-:W-:Y:S01]  /*5330*/  FADD.FTZ R17, R25, R23 ;  /* 0x0000001719117221 */ /* 0x004fe20000010000 */
[----:B------:R-:W-:Y:S02]  /*5340*/  @!P1 F2FP.F16.F32.PACK_AB R15, RZ, R31 ;  /* 0x0000001fff0f923e */ /* 0x000fe400000000ff */
[----:B------:R-:W-:Y:S02]  /*5350*/  LEA.HI R26, R16, 0x3c, RZ, 0x1c ;  /* 0x0000003c101a7811 */ /* 0x000fe400078fe0ff */
[----:B------:R-:W-:Y:S01]  /*5360*/  @!P1 F2FP.F16.F32.PACK_AB R17, RZ, R17 ;  /* 0x00000011ff11923e */ /* 0x000fe200000000ff */
[----:B------:R3:W-:Y:S04]  /*5370*/  @!P1 STG.E.U16 desc[UR12][R18.64+0x50], R15 ;  /* 0x0000500f12009986 */ /* 0x0007e8000c10150c */
[----:B------:R3:W-:Y:S02]  /*5380*/  @!P1 STG.E.U16 desc[UR12][R20.64+0x50], R17 ;  /* 0x0000501114009986 */ /* 0x0007e4000c10150c */
.L_x_2254:
[----:B------:R-:W-:Y:S05]  /*5390*/  BSYNC B0 ;  /* 0x0000000000007941 */ /* 0x000fea0003800000 */
.L_x_2253:
        /* <DEDUP_REMOVED lines=12> */
[C---:B------:R-:W-:Y:S01]  /*5460*/  @!P0 IMAD.SHL.U32 R28, R47.reuse, 0x2, RZ ;  /* 0x000000022f1c8824 */ /* 0x040fe200078e00ff */
[C---:B------:R-:W-:Y:S01]  /*5470*/  @!P0 IADD3 R25, R26.reuse, 0x14, RZ ;  /* 0x000000141a198810 */ /* 0x040fe20007ffe0ff */
[----:B------:R-:W-:Y:S01]  /*5480*/  IMAD.MOV.U32 R33, RZ, RZ, RZ ;  /* 0x000000ffff217224 */ /* 0x000fe200078e00ff */
[----:B------:R-:W-:Y:S02]  /*5490*/  @!P0 SHF.L.U32 R21, R47, 0x1, RZ ;  /* 0x000000012f158819 */ /* 0x000fe400000006ff */
[----:B------:R-:W-:Y:S02]  /*54a0*/  @!P0 IADD3 R20, R26, 0x28, RZ ;  /* 0x000000281a148810 */ /* 0x000fe40007ffe0ff */
[----:B------:R-:W-:Y:S02]  /*54b0*/  @!P0 LOP3.LUT R25, R25, R28, RZ, 0x3c, !PT ;  /* 0x0000001c19198212 */ /* 0x000fe400078e3cff */
[----:B------:R-:W-:Y:S02]  /*54c0*/  @!P0 LEA R30, R47, UR4, 0x7 ;  /* 0x000000042f1e8c11 */ /* 0x000fe4000f8e38ff */
[----:B------:R-:W-:-:S02]  /*54d0*/  @!P0 LOP3.LUT R20, R20, R21, RZ, 0x3c, !PT ;  /* 0x0000001514148212 */ /* 0x000fc400078e3cff */
[----:B------:R-:W-:Y:S02]  /*54e0*/  @!P0 LEA R31, R47, UR4, 0x7 ;  /* 0x000000042f1f8c11 */ /* 0x000fe4000f8e38ff */
[----:B------:R-:W-:Y:S02]  /*54f0*/  @!P0 LEA R25, R25, R30, 0x2 ;  /* 0x0000001e19198211 */ /* 0x000fe400078e10ff */
[----:B------:R-:W-:Y:S02]  /*5500*/  @!P0 LEA R31, R20, R31, 0x2 ;  /* 0x0000001f141f8211 */ /* 0x000fe400078e10ff */
[----:B0-----:R-:W-:Y:S01]  /*5510*/  MOV R15, 0xffff ;  /* 0x0000ffff000f7802 */ /* 0x001fe20000000f00 */
[----:B------:R-:W0:Y:S01]  /*5520*/  @!P0 LDS R28, [R25+0x500] ;  /* 0x00050000191c8984 */ /* 0x000e220000000800 */
[----:B------:R-:W-:Y:S02]  /*5530*/  @!P0 IADD3 R20, R26, 0x3c, RZ ;  /* 0x0000003c1a148810 */ /* 0x000fe40007ffe0ff */
[----:B------:R-:W-:Y:S01]  /*5540*/  @!P0 SHF.L.U32 R23, R47, 0x1, RZ ;  /* 0x000000012f178819 */ /* 0x000fe200000006ff */
[----:B------:R3:W-:Y:S01]  /*5550*/  @!P0 LDS R27, [R25] ;  /* 0x00000000191b8984 */ /* 0x0007e20000000800 */
[----:B------:R-:W-:-:S02]  /*5560*/  MOV R22, 0xffff ;  /* 0x0000ffff00167802 */ /* 0x000fc40000000f00 */
        /* <DEDUP_REMOVED lines=15> */
[----:B------:R-:W-:Y:S02]  /*5660*/  MOV R41, 0xffff ;  /* 0x0000ffff00297802 */ /* 0x000fe40000000f00 */
[----:B------:R-:W-:Y:S01]  /*5670*/  MOV R39, RZ ;  /* 0x000000ff00277202 */ /* 0x000fe20000000f00 */
[----:B------:R4:W5:Y:S01]  /*5680*/  @!P0 LDS R44, [R37+0x500] ;  /* 0x00050000252c8984 */ /* 0x0009620000000800 */
[----:B------:R-:W-:-:S02]  /*5690*/  MOV R43, 0xffff ;  /* 0x0000ffff002b7802 */ /* 0x000fc40000000f00 */
        /* <DEDUP_REMOVED lines=18> */
[----:B------:R-:W4:Y:S01]  /*57c0*/  SHFL.BFLY PT, R38, R31, 0x8, 0x101f ;  /* 0x0d101f001f267f89 */ /* 0x000f2200000e0000 */
[----:B---3--:R-:W-:Y:S01]  /*57d0*/  @!P0 IMAD.MOV.U32 R37, RZ, RZ, R42 ;  /* 0x000000ffff258224 */ /* 0x008fe200078e002a */
[----:B------:R-:W-:-:S02]  /*57e0*/  MOV R42, 0xffff ;  /* 0x0000ffff002a7802 */ /* 0x000fc40000000f00 */
[----:B------:R-:W3:Y:S01]  /*57f0*/  SHFL.BFLY PT, R23, R18, 0x4, 0x101f ;  /* 0x0c901f0012177f89 */ /* 0x000ee200000e0000 */
[----:B-----5:R-:W-:Y:S01]  /*5800*/  @!P0 MOV R39, R44 ;  /* 0x0000002c00278202 */ /* 0x020fe20000000f00 */
[----:B0-----:R-:W-:Y:S01]  /*5810*/  FADD.FTZ R32, R32, R29 ;  /* 0x0000001d20207221 */ /* 0x001fe20000010000 */
[----:B------:R-:W-:Y:S01]  /*5820*/  MOV R44, 0xffff ;  /* 0x0000ffff002c7802 */ /* 0x000fe20000000f00 */
[----:B------:R-:W0:Y:S01]  /*5830*/  SHFL.BFLY PT, R46, R37, 0x8, 0x101f ;  /* 0x0d101f00252e7f89 */ /* 0x000e2200000e0000 */
[----:B------:R-:W-:Y:S01]  /*5840*/  ISETP.NE.AND P0, PT, R47, RZ, PT ;  /* 0x000000ff2f00720c */ /* 0x000fe20003f05270 */
[----:B-1----:R-:W-:Y:S02]  /*5850*/  FADD.FTZ R20, R21, R20 ;  /* 0x0000001415147221 */ /* 0x002fe40000010000 */
        /* <DEDUP_REMOVED lines=27> */
[----:B------:R-:W-:Y:S02]  /*5a10*/  IMAD.MOV.U32 R39, RZ, RZ, 0xffff ;  /* 0x0000ffffff277424 */ /* 0x000fe400078e00ff */
        /* <DEDUP_REMOVED lines=21> */
[----:B------:R-:W-:Y:S01]  /*5b70*/  @!P0 F2FP.F16.F32.PACK_AB R23, RZ, R19 ;  /* 0x00000013ff17823e */ /* 0x000fe200000000ff */
[----:B-1----:R-:W-:Y:S01]  /*5b80*/  FADD.FTZ R39, R18, R27 ;  /* 0x0000001b12277221 */ /* 0x002fe20000010000 */
[----:B------:R-:W1:Y:S02]  /*5b90*/  SHFL.BFLY PT, R51, R38, 0x2, 0x101f ;  /* 0x0c501f0026337f89 */ /* 0x000e6400000e0000 */
[----:B------:R-:W-:Y:S01]  /*5ba0*/  PRMT R17, R23, 0x7610, R17 ;  /* 0x0000761017117816 */ /* 0x000fe20000000011 */
[----:B--2---:R-:W-:Y:S02]  /*5bb0*/  FADD.FTZ R23, R34, R35 ;  /* 0x0000002322177221 */ /* 0x004fe40000010000 */
[----:B------:R-:W2:Y:S01]  /*5bc0*/  @!P0 LDC.64 R28, c[0x0][0x220] ;  /* 0x00008800ff1c8b82 */ /* 0x000ea20000000a00 */
[----:B------:R-:W-:Y:S01]  /*5bd0*/  @!P0 F2FP.F16.F32.PACK_AB R39, RZ, R39 ;  /* 0x00000027ff27823e */ /* 0x000fe200000000ff */
[----:B----4-:R-:W-:-:S04]  /*5be0*/  @!P0 IMAD.WIDE R20, R37, 0x2, R20 ;  /* 0x0000000225148825 */ /* 0x010fc800078e0214 */
[----:B---3--:R-:W-:Y:S01]  /*5bf0*/  FADD.FTZ R25, R25, R36 ;  /* 0x0000002419197221 */ /* 0x008fe20000010000 */
[----:B------:R-:W-:Y:S01]  /*5c00*/  @!P0 F2FP.F16.F32.PACK_AB R23, RZ, R23 ;  /* 0x00000017ff17823e */ /* 0x000fe200000000ff */
        /* <DEDUP_REMOVED lines=9> */
[----:B------:R-:W-:Y:S02]  /*5ca0*/  @!P0 F2FP.F16.F32.PACK_AB R15, RZ, R40 ;  /* 0x00000028ff0f823e */ /* 0x000fe400000000ff */
[----:B-1----:R-:W-:Y:S01]  /*5cb0*/  FADD.FTZ R38, R38, R51 ;  /* 0x0000003326267221 */ /* 0x002fe20000010000 */
[----:B--2---:R-:W-:Y:S01]  /*5cc0*/  @!P0 IMAD.WIDE R28, R37, 0x2, R28 ;  /* 0x00000002251c8825 */ /* 0x004fe200078e021c */
[----:B0-----:R-:W-:-:S02]  /*5cd0*/  MOV R33, 0xffff ;  /* 0x0000ffff00217802 */ /* 0x001fc40000000f00 */
[----:B------:R-:W-:Y:S02]  /*5ce0*/  MOV R17, 0xffff ;  /* 0x0000ffff00117802 */ /* 0x000fe40000000f00 */
[----:B-----5:R-:W-:Y:S02]  /*5cf0*/  @!P0 F2FP.F16.F32.PACK_AB R21, RZ, R25 ;  /* 0x00000019ff15823e */ /* 0x020fe400000000ff */
[----:B------:R-:W-:Y:S01]  /*5d00*/  PRMT R20, R23, 0x7610, R20 ;  /* 0x0000761017147816 */ /* 0x000fe20000000014 */
[C---:B---3--:R-:W-:Y:S01]  /*5d10*/  @!P0 IMAD.WIDE R26, R37.reuse, 0x2, R26 ;  /* 0x00000002251a8825 */ /* 0x048fe200078e021a */
[----:B------:R-:W-:Y:S01]  /*5d20*/  @!P0 F2FP.F16.F32.PACK_AB R25, RZ, R41 ;  /* 0x00000029ff19823e */ /* 0x000fe200000000ff */
        /* <DEDUP_REMOVED lines=8> */
.L_x_2322:
[----:B-1----:R-:W0:Y:S01]  /*5db0*/  @!P0 LDC.64 R18, c[0x0][0x218] ;  /* 0x00008600ff128b82 */ /* 0x002e220000000a00 */
[----:B--2---:R-:W-:Y:S01]  /*5dc0*/  FADD.FTZ R17, R38, R23 ;  /* 0x0000001726117221 */ /* 0x004fe20000010000 */
[----:B------:R-:W-:-:S04]  /*5dd0*/  @!P0 F2FP.F16.F32.PACK_AB R15, RZ, R33 ;  /* 0x00000021ff0f823e */ /* 0x000fc800000000ff */
[----:B------:R-:W-:Y:S02]  /*5de0*/  @!P0 F2FP.F16.F32.PACK_AB R17, RZ, R17 ;  /* 0x00000011ff11823e */ /* 0x000fe400000000ff */
[----:B------:R-:W1:Y:S01]  /*5df0*/  @!P0 LDC.64 R20, c[0x0][0x220] ;  /* 0x00008800ff148b82 */ /* 0x000e620000000a00 */
[----:B0-----:R-:W-:-:S05]  /*5e00*/  @!P0 IMAD.WIDE R18, R37, 0x2, R18 ;  /* 0x0000000225128825 */ /* 0x001fca00078e0212 */
[----:B------:R4:W-:Y:S01]  /*5e10*/  @!P0 STG.E.U16 desc[UR12][R18.64+0x78], R15 ;  /* 0x0000780f12008986 */ /* 0x0009e2000c10150c */
[----:B-1----:R-:W-:-:S05]  /*5e20*/  @!P0 IMAD.WIDE R20, R37, 0x2, R20 ;  /* 0x0000000225148825 */ /* 0x002fca00078e0214 */
[----:B------:R4:W-:Y:S02]  /*5e30*/  @!P0 STG.E.U16 desc[UR12][R20.64+0x78], R17 ;  /* 0x0000781114008986 */ /* 0x0009e4000c10150c */
.L_x_2252:
        /* <DEDUP_REMOVED lines=8> */
.L_x_2255:
[----:B------:R-:W-:Y:S01]  /*5ec0*/  HFMA2.MMA R17, -RZ, RZ, 0, 4.76837158203125e-07 ;  /* 0x00000008ff117435 */ /* 0x000fe200000001ff */
[----:B-1----:R-:W-:Y:S02]  /*5ed0*/  MOV R24, R18 ;  /* 0x0000001200187202 */ /* 0x002fe40000000f00 */
[----:B------:R-:W-:Y:S02]  /*5ee0*/  MOV R22, 0x101f ;  /* 0x0000101f00167802 */ /* 0x000fe40000000f00 */
[----:B0-----:R-:W-:-:S07]  /*5ef0*/  MOV R15, 0xffff ;  /* 0x0000ffff000f7802 */ /* 0x001fce0000000f00 */
[----:B--2---:R-:W-:Y:S05]  /*5f00*/  WARPSYNC.COLLECTIVE R15, `(.L_x_2260) ;  /* 0x000000000f087348 */ /* 0x004fea0003c00000 */
[----:B------:R0:W1:Y:S02]  /*5f10*/  SHFL.BFLY P2, R23, R24, R17, R22 ;  /* 0x0c00001118177389 */ /* 0x0000640000040016 */
[----:B012---:R-:W-:Y:S01]  /*5f20*/  ENDCOLLECTIVE ;  /* 0x000000000000791b */ /* 0x007fe20003800000 */
.L_x_2260:
[----:B------:R-:W-:Y:S01]  /*5f30*/  IMAD.MOV.U32 R24, RZ, RZ, R19 ;  /* 0x000000ffff187224 */ /* 0x000fe200078e0013 */
[----:B------:R-:W-:-:S07]  /*5f40*/  MOV R21, R23 ;  /* 0x0000001700157202 */ /* 0x000fce0000000f00 */
[----:B------:R-:W-:Y:S05]  /*5f50*/  WARPSYNC.COLLECTIVE R15, `(.L_x_2261) ;  /* 0x000000000f087348 */ /* 0x000fea0003c00000 */
[----:B------:R0:W1:Y:S02]  /*5f60*/  SHFL.BFLY P2, R23, R24, R17, R22 ;  /* 0x0c00001118177389 */ /* 0x0000640000040016 */
[----:B01----:R-:W-:Y:S01]  /*5f70*/  ENDCOLLECTIVE ;  /* 0x000000000000791b */ /* 0x003fe20003800000 */
.L_x_2261:
[----:B------:R-:W-:Y:S01]  /*5f80*/  FADD.FTZ R21, R21, R18 ;  /* 0x0000001215157221 */ /* 0x000fe20000010000 */
[----:B------:R-:W-:-:S04]  /*5f90*/  HFMA2.MMA R17, -RZ, RZ, 0, 2.384185791015625e-07 ;  /* 0x00000004ff117435 */ /* 0x000fc800000001ff */
[----:B------:R-:W-:Y:S02]  /*5fa0*/  MOV R24, R21 ;  /* 0x0000001500187202 */ /* 0x000fe40000000f00 */
[----:B------:R-:W-:-:S07]  /*5fb0*/  MOV R20, R23 ;  /* 0x0000001700147202 */ /* 0x000fce0000000f00 */
[----:B------:R-:W-:Y:S05]  /*5fc0*/  WARPSYNC.COLLECTIVE R15, `(.L_x_2262) ;  /* 0x000000000f087348 */ /* 0x000fea0003c00000 */
[----:B------:R0:W1:Y:S02]  /*5fd0*/  SHFL.BFLY P2, R23, R24, R17, R22 ;  /* 0x0c00001118177389 */ /* 0x0000640000040016 */
[----:B01----:R-:W-:Y:S01]  /*5fe0*/  ENDCOLLECTIVE ;  /* 0x000000000000791b */ /* 0x003fe20003800000 */
.L_x_2262:
[----:B------:R-:W-:-:S05]  /*5ff0*/  FADD.FTZ R20, R20, R19 ;  /* 0x0000001314147221 */ /* 0x000fca0000010000 */
[----:B------:R-:W-:Y:S02]  /*6000*/  MOV R24, R20 ;  /* 0x0000001400187202 */ /* 0x000fe40000000f00 */
[----:B------:R-:W-:-:S07]  /*6010*/  MOV R26, R23 ;  /* 0x00000017001a7202 */ /* 0x000fce0000000f00 */
[----:B------:R-:W-:Y:S05]  /*6020*/  WARPSYNC.COLLECTIVE R15, `(.L_x_2263) ;  /* 0x000000000f087348 */ /* 0x000fea0003c00000 */
[----:B------:R0:W1:Y:S02]  /*6030*/  SHFL.BFLY P2, R23, R24, R17, R22 ;  /* 0x0c00001118177389 */ /* 0x0000640000040016 */
[----:B01----:R-:W-:Y:S01]  /*6040*/  ENDCOLLECTIVE ;  /* 0x000000000000791b */ /* 0x003fe20003800000 */
.L_x_2263:
[----:B------:R-:W-:Y:S01]  /*6050*/  FADD.FTZ R26, R21, R26 ;  /* 0x0000001a151a7221 */ /* 0x000fe20000010000 */
[----:B------:R-:W-:-:S04]  /*6060*/  HFMA2.MMA R17, -RZ, RZ, 0, 1.1920928955078125e-07 ;  /* 0x00000002ff117435 */ /* 0x000fc800000001ff */
[----:B------:R-:W-:Y:S02]  /*6070*/  MOV R24, R26 ;  /* 0x0000001a00187202 */ /* 0x000fe40000000f00 */
[----:B------:R-:W-:-:S07]  /*6080*/  MOV R25, R23 ;  /* 0x0000001700197202 */ /* 0x000fce0000000f00 */
[----:B------:R-:W-:Y:S05]  /*6090*/  WARPSYNC.COLLECTIVE R15, `(.L_x_2264) ;  /* 0x000000000f087348 */ /* 0x000fea0003c00000 */
[----:B------:R0:W1:Y:S02]  /*60a0*/  SHFL.BFLY P2, R23, R24, R17, R22 ;  /* 0x0c00001118177389 */ /* 0x0000640000040016 */
[----:B01----:R-:W-:Y:S01]  /*60b0*/  ENDCOLLECTIVE ;  /* 0x000000000000791b */ /* 0x003fe20003800000 */
.L_x_2264:
[----:B------:R-:W-:-:S05]  /*60c0*/  FADD.FTZ R25, R20, R25 ;  /* 0x0000001914197221 */ /* 0x000fca0000010000 */
[----:B------:R-:W-:Y:S02]  /*60d0*/  MOV R24, R25 ;  /* 0x0000001900187202 */ /* 0x000fe40000000f00 */
[----:B------:R-:W-:-:S07]  /*60e0*/  MOV R27, R23 ;  /* 0x00000017001b7202 */ /* 0x000fce0000000f00 */
[----:B------:R-:W-:Y:S05]  /*60f0*/  WARPSYNC.COLLECTIVE R15, `(.L_x_2265) ;  /* 0x000000000f087348 */ /* 0x000fea0003c00000 */
[----:B------:R0:W1:Y:S02]  /*6100*/  SHFL.BFLY P2, R23, R24, R17, R22 ;  /* 0x0c00001118177389 */ /* 0x0000640000040016 */
[----:B01----:R-:W-:Y:S01]  /*6110*/  ENDCOLLECTIVE ;  /* 0x000000000000791b */ /* 0x003fe20003800000 */
.L_x_2265:
[----:B------:R-:W-:Y:S01]  /*6120*/  FADD.FTZ R27, R26, R27 ;  /* 0x0000001b1a1b7221 */ /* 0x000fe20000010000 */
[----:B------:R-:W-:-:S04]  /*6130*/  HFMA2.MMA R17, -RZ, RZ, 0, 5.9604644775390625e-08 ;  /* 0x00000001ff117435 */ /* 0x000fc800000001ff */
[----:B------:R-:W-:Y:S02]  /*6140*/  MOV R24, R27 ;  /* 0x0000001b00187202 */ /* 0x000fe40000000f00 */
[----:B------:R-:W-:-:S07]  /*6150*/  MOV R18, R23 ;  /* 0x0000001700127202 */ /* 0x000fce0000000f00 */
[----:B------:R-:W-:Y:S05]  /*6160*/  WARPSYNC.COLLECTIVE R15, `(.L_x_2266) ;  /* 0x000000000f087348 */ /* 0x000fea0003c00000 */
[----:B------:R0:W1:Y:S02]  /*6170*/  SHFL.BFLY P2, R23, R24, R17, R22 ;  /* 0x0c00001118177389 */ /* 0x0000640000040016 */
[----:B01----:R-:W-:Y:S01]  /*6180*/  ENDCOLLECTIVE ;  /* 0x000000000000791b */ /* 0x003fe20003800000 */
.L_x_2266:
[----:B------:R-:W-:-:S05]  /*6190*/  FADD.FTZ R28, R25, R18 ;  /* 0x00000012191c7221 */ /* 0x000fca0000010000 */
[----:B------:R-:W-:Y:S01]  /*61a0*/  MOV R24, R28 ;  /* 0x0000001c00187202 */ /* 0x000fe20000000f00 */
[----:B------:R-:W-:-:S07]  /*61b0*/  IMAD.MOV.U32 R30, RZ, RZ, R23 ;  /* 0x000000ffff1e7224 */ /* 0x000fce00078e0017 */
[----:B------:R-:W-:Y:S05]  /*61c0*/  WARPSYNC.COLLECTIVE R15, `(.L_x_2267) ;  /* 0x000000000f087348 */ /* 0x000fea0003c00000 */
[----:B------:R0:W1:Y:S02]  /*61d0*/  SHFL.BFLY P2, R23, R24, R17, R22 ;  /* 0x0c00001118177389 */ /* 0x0000640000040016 */
[----:B01----:R-:W-:Y:S01]  /*61e0*/  ENDCOLLECTIVE ;  /* 0x000000000000791b */ /* 0x003fe20003800000 */
.L_x_2267:
[----:B------:R-:W-:Y:S01]  /*61f0*/  FADD.FTZ R30, R27, R30 ;  /* 0x0000001e1b1e7221 */ /* 0x000fe20000010000 */
[----:B------:R-:W-:Y:S06]  /*6200*/  BRA `(.L_x_2268) ;  /* 0xffffffe800f87947 */ /* 0x000fec000383ffff */
.L_x_2256:
        /* <DEDUP_REMOVED lines=8> */
.L_x_2270:
[----:B------:R-:W-:Y:S05]  /*6290*/  BSYNC B1 ;  /* 0x0000000000017941 */ /* 0x000fea0003800000 */
.L_x_2269:
        /* <DEDUP_REMOVED lines=8> */
.L_x_2271:
[----:B------:R-:W-:Y:S01]  /*6320*/  FADD.FTZ R28, R28, R25 ;  /* 0x000000191c1c7221 */ /* 0x000fe20000010000 */
[----:B------:R-:W-:-:S04]  /*6330*/  HFMA2.MMA R17, -RZ, RZ, 0, 2.384185791015625e-07 ;  /* 0x00000004ff117435 */ /* 0x000fc800000001ff */
[----:B------:R-:W-:Y:S02]  /*6340*/  MOV R24, R28 ;  /* 0x0000001c00187202 */ /* 0x000fe40000000f00 */
[----:B------:R-:W-:-:S07]  /*6350*/  MOV R27, R23 ;  /* 0x00000017001b7202 */ /* 0x000fce0000000f00 */
[----:B------:R-:W-:Y:S05]  /*6360*/  WARPSYNC.COLLECTIVE R15, `(.L_x_2272) ;  /* 0x000000000f087348 */ /* 0x000fea0003c00000 */
[----:B------:R0:W1:Y:S02]  /*6370*/  SHFL.BFLY P2, R23, R24, R17, R22 ;  /* 0x0c00001118177389 */ /* 0x0000640000040016 */
[----:B01----:R-:W-:Y:S01]  /*6380*/  ENDCOLLECTIVE ;  /* 0x000000000000791b */ /* 0x003fe20003800000 */
.L_x_2272:
[----:B------:R-:W-:-:S05]  /*6390*/  FADD.FTZ R27, R27, R26 ;  /* 0x0000001a1b1b7221 */ /* 0x000fca0000010000 */
[----:B------:R-:W-:Y:S01]  /*63a0*/  MOV R24, R27 ;  /* 0x0000001b00187202 */ /* 0x000fe20000000f00 */
[----:B------:R-:W-:-:S07]  /*63b0*/  IMAD.MOV.U32 R29, RZ, RZ, R23 ;  /* 0x000000ffff1d7224 */ /* 0x000fce00078e0017 */
[----:B------:R-:W-:Y:S05]  /*63c0*/  WARPSYNC.COLLECTIVE R15, `(.L_x_2273) ;  /* 0x000000000f087348 */ /* 0x000fea0003c00000 */
[----:B------:R0:W1:Y:S02]  /*63d0*/  SHFL.BFLY P2, R23, R24, R17, R22 ;  /* 0x0c00001118177389 */ /* 0x0000640000040016 */
[----:B01----:R-:W-:Y:S01]  /*63e0*/  ENDCOLLECTIVE ;  /* 0x000000000000791b */ /* 0x003fe20003800000 */
.L_x_2273:
[----:B------:R-:W-:Y:S01]  /*63f0*/  FADD.FTZ R29, R28, R29 ;  /* 0x0000001d1c1d7221 */ /* 0x000fe20000010000 */
[----:B------:R-:W-:-:S04]  /*6400*/  HFMA2.MMA R17, -RZ, RZ, 0, 1.1920928955078125e-07 ;  /* 0x00000002ff117435 */ /* 0x000fc800000001ff */
[----:B------:R-:W-:Y:S02]  /*6410*/  MOV R24, R29 ;  /* 0x0000001d00187202 */ /* 0x000fe40000000f00 */
[----:B------:R-:W-:-:S07]  /*6420*/  MOV R30, R23 ;  /* 0x00000017001e7202 */ /* 0x000fce0000000f00 */
[----:B------:R-:W-:Y:S05]  /*6430*/  WARPSYNC.COLLECTIVE R15, `(.L_x_2274) ;  /* 0x000000000f087348 */ /* 0x000fea0003c00000 */
[----:B------:R0:W1:Y:S02]  /*6440*/  SHFL.BFLY P2, R23, R24, R17, R22 ;  /* 0x0c00001118177389 */ /* 0x0000640000040016 */
[----:B01----:R-:W-:Y:S01]  /*6450*/  ENDCOLLECTIVE ;  /* 0x000000000000791b */ /* 0x003fe20003800000 */
.L_x_2274:
[----:B------:R-:W-:-:S05]  /*6460*/  FADD.FTZ R30, R27, R30 ;  /* 0x0000001e1b1e7221 */ /* 0x000fca0000010000 */
[----:B------:R-:W-:Y:S02]  /*6470*/  MOV R24, R30 ;  /* 0x0000001e00187202 */ /* 0x000fe40000000f00 */
[----:B------:R-:W-:-:S07]  /*6480*/  MOV R32, R23 ;  /* 0x0000001700207202 */ /* 0x000fce0000000f00 */
[----:B------:R-:W-:Y:S05]  /*6490*/  WARPSYNC.COLLECTIVE R15, `(.L_x_2275) ;  /* 0x000000000f087348 */ /* 0x000fea0003c00000 */
[----:B------:R0:W1:Y:S02]  /*64a0*/  SHFL.BFLY P2, R23, R24, R17, R22 ;  /* 0x0c00001118177389 */ /* 0x0000640000040016 */
[----:B01----:R-:W-:Y:S01]  /*64b0*/  ENDCOLLECTIVE ;  /* 0x000000000000791b */ /* 0x003fe20003800000 */
.L_x_2275:
[----:B------:R-:W-:Y:S01]  /*64c0*/  FADD.FTZ R32, R29, R32 ;  /* 0x000000201d207221 */ /* 0x000fe20000010000 */
[----:B------:R-:W-:-:S04]  /*64d0*/  HFMA2.MMA R17, -RZ, RZ, 0, 5.9604644775390625e-08 ;  /* 0x00000001ff117435 */ /* 0x000fc800000001ff */
[----:B------:R-:W-:Y:S02]  /*64e0*/  MOV R24, R32 ;  /* 0x0000002000187202 */ /* 0x000fe40000000f00 */
[----:B------:R-:W-:-:S07]  /*64f0*/  MOV R25, R23 ;  /* 0x0000001700197202 */ /* 0x000fce0000000f00 */
[----:B------:R-:W-:Y:S05]  /*6500*/  WARPSYNC.COLLECTIVE R15, `(.L_x_2276) ;  /* 0x000000000f087348 */ /* 0x000fea0003c00000 */
[----:B------:R0:W1:Y:S02]  /*6510*/  SHFL.BFLY P2, R23, R24, R17, R22 ;  /* 0x0c00001118177389 */ /* 0x0000640000040016 */
[----:B01----:R-:W-:Y:S01]  /*6520*/  ENDCOLLECTIVE ;  /* 0x000000000000791b */ /* 0x003fe20003800000 */
.L_x_2276:
[----:B------:R-:W-:-:S05]  /*6530*/  FADD.FTZ R25, R30, R25 ;  /* 0x000000191e197221 */ /* 0x000fca0000010000 */
[----:B------:R-:W-:Y:S02]  /*6540*/  MOV R24, R25 ;  /* 0x0000001900187202 */ /* 0x000fe40000000f00 */
[----:B------:R-:W-:-:S07]  /*6550*/  MOV R31, R23 ;  /* 0x00000017001f7202 */ /* 0x000fce0000000f00 */
[----:B------:R-:W-:Y:S05]  /*6560*/  WARPSYNC.COLLECTIVE R15, `(.L_x_2277) ;  /* 0x000000000f087348 */ /* 0x000fea0003c00000 */
[----:B------:R0:W1:Y:S02]  /*6570*/  SHFL.BFLY P2, R23, R24, R17, R22 ;  /* 0x0c00001118177389 */ /* 0x0000640000040016 */
[----:B01----:R-:W-:Y:S01]  /*6580*/  ENDCOLLECTIVE ;  /* 0x000000000000791b */ /* 0x003fe20003800000 */
.L_x_2277:
[----:B------:R-:W-:Y:S01]  /*6590*/  FADD.FTZ R31, R32, R31 ;  /* 0x0000001f201f7221 */ /* 0x000fe20000010000 */
[----:B------:R-:W-:Y:S06]  /*65a0*/  BRA `(.L_x_2278) ;  /* 0xffffffe800c47947 */ /* 0x000fec000383ffff */
.L_x_2257:
[----:B------:R-:W-:Y:S01]  /*65b0*/  BSSY B1, `(.L_x_2279) ;  /* 0x0000008000017945 */ /* 0x000fe20003800000 */
[----:B-1----:R-:W-:Y:S01]  /*65c0*/  MOV R24, R25 ;  /* 0x0000001900187202 */ /* 0x002fe20000000f00 */
[----:B------:R-:W-:Y:S01]  /*65d0*/  IMAD.MOV.U32 R22, RZ, RZ, 0x101f ;  /* 0x0000101fff167424 */ /* 0x000fe200078e00ff */
[----:B------:R-:W-:Y:S02]  /*65e0*/  MOV R17, 0x8 ;  /* 0x0000000800117802 */ /* 0x000fe40000000f00 */
[----:B0-----:R-:W-:-:S07]  /*65f0*/  MOV R15, 0xffff ;  /* 0x0000ffff000f7802 */ /* 0x001fce0000000f00 */
[----:B--2---:R-:W-:Y:S05]  /*6600*/  WARPSYNC.COLLECTIVE R15, `(.L_x_2280) ;  /* 0x000000000f087348 */ /* 0x004fea0003c00000 */
[----:B------:R0:W1:Y:S02]  /*6610*/  SHFL.BFLY P2, R23, R24, R17, R22 ;  /* 0x0c00001118177389 */ /* 0x0000640000040016 */
[----:B012---:R-:W-:Y:S01]  /*6620*/  ENDCOLLECTIVE ;  /* 0x000000000000791b */ /* 0x007fe20003800000 */
.L_x_2280:
[----:B------:R-:W-:Y:S05]  /*6630*/  BSYNC B1 ;  /* 0x0000000000017941 */ /* 0x000fea0003800000 */
.L_x_2279:
        /* <DEDUP_REMOVED lines=8> */
.L_x_2281:
[----:B------:R-:W-:Y:S01]  /*66c0*/  FADD.FTZ R28, R28, R25 ;  /* 0x000000191c1c7221 */ /* 0x000fe20000010000 */
[----:B------:R-:W-:-:S04]  /*66d0*/  HFMA2.MMA R17, -RZ, RZ, 0, 2.384185791015625e-07 ;  /* 0x00000004ff117435 */ /* 0x000fc800000001ff */
[----:B------:R-:W-:Y:S02]  /*66e0*/  MOV R24, R28 ;  /* 0x0000001c00187202 */ /* 0x000fe40000000f00 */
[----:B------:R-:W-:-:S07]  /*66f0*/  MOV R27, R23 ;  /* 0x00000017001b7202 */ /* 0x000fce0000000f00 */
[----:B------:R-:W-:Y:S05]  /*6700*/  WARPSYNC.COLLECTIVE R15, `(.L_x_2282) ;  /* 0x000000000f087348 */ /* 0x000fea0003c00000 */
[----:B------:R0:W1:Y:S02]  /*6710*/  SHFL.BFLY P2, R23, R24, R17, R22 ;  /* 0x0c00001118177389 */ /* 0x0000640000040016 */
[----:B01----:R-:W-:Y:S01]  /*6720*/  ENDCOLLECTIVE ;  /* 0x000000000000791b */ /* 0x003fe20003800000 */
.L_x_2282:
[----:B------:R-:W-:-:S05]  /*6730*/  FADD.FTZ R27, R27, R26 ;  /* 0x0000001a1b1b7221 */ /* 0x000fca0000010000 */
[----:B------:R-:W-:Y:S02]  /*6740*/  MOV R24, R27 ;  /* 0x0000001b00187202 */ /* 0x000fe40000000f00 */
[----:B------:R-:W-:-:S07]  /*6750*/  MOV R29, R23 ;  /* 0x00000017001d7202 */ /* 0x000fce0000000f00 */
[----:B------:R-:W-:Y:S05]  /*6760*/  WARPSYNC.COLLECTIVE R15, `(.L_x_2283) ;  /* 0x000000000f087348 */ /* 0x000fea0003c00000 */
[----:B------:R0:W1:Y:S02]  /*6770*/  SHFL.BFLY P2, R23, R24, R17, R22 ;  /* 0x0c00001118177389 */ /* 0x0000640000040016 */
[----:B01----:R-:W-:Y:S01]  /*6780*/  ENDCOLLECTIVE ;  /* 0x000000000000791b */ /* 0x003fe20003800000 */
.L_x_2283:
[----:B------:R-:W-:-:S05]  /*6790*/  FADD.FTZ R29, R28, R29 ;  /* 0x0000001d1c1d7221 */ /* 0x000fca0000010000 */
[----:B------:R-:W-:Y:S01]  /*67a0*/  MOV R24, R29 ;  /* 0x0000001d00187202 */ /* 0x000fe20000000f00 */
[----:B------:R-:W-:Y:S01]  /*67b0*/  IMAD.MOV.U32 R17, RZ, RZ, 0x2 ;  /* 0x00000002ff117424 */ /* 0x000fe200078e00ff */
[----:B------:R-:W-:-:S07]  /*67c0*/  MOV R30, R23 ;  /* 0x00000017001e7202 */ /* 0x000fce0000000f00 */
[----:B------:R-:W-:Y:S05]  /*67d0*/  WARPSYNC.COLLECTIVE R15, `(.L_x_2284) ;  /* 0x000000000f087348 */ /* 0x000fea0003c00000 */
[----:B------:R0:W1:Y:S02]  /*67e0*/  SHFL.BFLY P2, R23, R24, R17, R22 ;  /* 0x0c00001118177389 */ /* 0x0000640000040016 */
[----:B01----:R-:W-:Y:S01]  /*67f0*/  ENDCOLLECTIVE ;  /* 0x000000000000791b */ /* 0x003fe20003800000 */
.L_x_2284:
[----:B------:R-:W-:-:S05]  /*6800*/  FADD.FTZ R30, R27, R30 ;  /* 0x0000001e1b1e7221 */ /* 0x000fca0000010000 */
[----:B------:R-:W-:Y:S02]  /*6810*/  MOV R24, R30 ;  /* 0x0000001e00187202 */ /* 0x000fe40000000f00 */
[----:B------:R-:W-:-:S07]  /*6820*/  MOV R32, R23 ;  /* 0x0000001700207202 */ /* 0x000fce0000000f00 */
[----:B------:R-:W-:Y:S05]  /*6830*/  WARPSYNC.COLLECTIVE R15, `(.L_x_2285) ;  /* 0x000000000f087348 */ /* 0x000fea0003c00000 */
[----:B------:R0:W1:Y:S02]  /*6840*/  SHFL.BFLY P2, R23, R24, R17, R22 ;  /* 0x0c00001118177389 */ /* 0x0000640000040016 */
[----:B01----:R-:W-:Y:S01]  /*6850*/  ENDCOLLECTIVE ;  /* 0x000000000000791b */ /* 0x003fe20003800000 */
.L_x_2285:
[----:B------:R-:W-:Y:S01]  /*6860*/  FADD.FTZ R32, R29, R32 ;  /* 0x000000201d207221 */ /* 0x000fe20000010000 */
[----:B------:R-:W-:-:S04]  /*6870*/  HFMA2.MMA R17, -RZ, RZ, 0, 5.9604644775390625e-08 ;  /* 0x00000001ff117435 */ /* 0x000fc800000001ff */
[----:B------:R-:W-:Y:S02]  /*6880*/  MOV R24, R32 ;  /* 0x0000002000187202 */ /* 0x000fe40000000f00 */
[----:B------:R-:W-:-:S07]  /*6890*/  MOV R25, R23 ;  /* 0x0000001700197202 */ /* 0x000fce0000000f00 */
[----:B------:R-:W-:Y:S05]  /*68a0*/  WARPSYNC.COLLECTIVE R15, `(.L_x_2286) ;  /* 0x000000000f087348 */ /* 0x000fea0003c00000 */
[----:B------:R0:W1:Y:S02]  /*68b0*/  SHFL.BFLY P2, R23, R24, R17, R22 ;  /* 0x0c00001118177389 */ /* 0x0000640000040016 */
[----:B01----:R-:W-:Y:S01]  /*68c0*/  ENDCOLLECTIVE ;  /* 0x000000000000791b */ /* 0x003fe20003800000 */
.L_x_2286:
[----:B------:R-:W-:-:S05]  /*68d0*/  FADD.FTZ R25, R30, R25 ;  /* 0x000000191e197221 */ /* 0x000fca0000010000 */
[----:B------:R-:W-:Y:S02]  /*68e0*/  MOV R24, R25 ;  /* 0x0000001900187202 */ /* 0x000fe40000000f00 */
[----:B------:R-:W-:-:S07]  /*68f0*/  MOV R31, R23 ;  /* 0x00000017001f7202 */ /* 0x000fce0000000f00 */
[----:B------:R-:W-:Y:S05]  /*6900*/  WARPSYNC.COLLECTIVE R15, `(.L_x_2287) ;  /* 0x000000000f087348 */ /* 0x000fea0003c00000 */
[----:B------:R0:W1:Y:S02]  /*6910*/  SHFL.BFLY P2, R23, R24, R17, R22 ;  /* 0x0c00001118177389 */ /* 0x0000640000040016 */
[----:B01----:R-:W-:Y:S01]  /*6920*/  ENDCOLLECTIVE ;  /* 0x000000000000791b */ /* 0x003fe20003800000 */
.L_x_2287:
[----:B------:R-:W-:Y:S01]  /*6930*/  FADD.FTZ R31, R32, R31 ;  /* 0x0000001f201f7221 */ /* 0x000fe20000010000 */
[----:B------:R-:W-:Y:S06]  /*6940*/  BRA `(.L_x_2288) ;  /* 0xffffffe800787947 */ /* 0x000fec000383ffff */
.L_x_2258:
        /* <DEDUP_REMOVED lines=8> */
.L_x_2290:
[----:B------:R-:W-:Y:S05]  /*69d0*/  BSYNC B0 ;  /* 0x0000000000007941 */ /* 0x000fea0003800000 */
.L_x_2289:
[----:B------:R-:W-:Y:S01]  /*69e0*/  HFMA2.MMA R22, -RZ, RZ, 0, 0.000503063201904296875 ;  /* 0x0000101fff167435 */ /* 0x000fe200000001ff */
[----:B------:R-:W-:Y:S01]  /*69f0*/  MOV R24, R19 ;  /* 0x0000001300187202 */ /* 0x000fe20000000f00 */
[----:B------:R-:W-:Y:S01]  /*6a00*/  IMAD.MOV.U32 R17, RZ, RZ, 0x8 ;  /* 0x00000008ff117424 */ /* 0x000fe200078e00ff */
[----:B------:R-:W-:Y:S01]  /*6a10*/  MOV R15, 0xffff ;  /* 0x0000ffff000f7802 */ /* 0x000fe20000000f00 */
[----:B------:R-:W-:Y:S01]  /*6a20*/  HFMA2.MMA R29, -RZ, RZ, 0, 0 ;  /* 0x00000000ff1d7435 */ /* 0x000fe200000001ff */
[----:B------:R-:W-:Y:S01]  /*6a30*/  MOV R21, R23 ;  /* 0x0000001700157202 */ /* 0x000fe20000000f00 */
[----:B------:R-:W-:Y:S01]  /*6a40*/  IMAD.MOV.U32 R33, RZ, RZ, RZ ;  /* 0x000000ffff217224 */ /* 0x000fe200078e00ff */
[----:B------:R-:W-:-:S08]  /*6a50*/  @!P0 SHF.L.U32 R28, R47, 0x1, RZ ;  /* 0x000000012f1c8819 */ /* 0x000fd000000006ff */
[----:B------:R-:W-:Y:S05]  /*6a60*/  WARPSYNC.COLLECTIVE R15, `(.L_x_2291) ;  /* 0x000000000f087348 */ /* 0x000fea0003c00000 */
[----:B------:R0:W1:Y:S02]  /*6a70*/  SHFL.BFLY P2, R23, R24, R17, R22 ;  /* 0x0c00001118177389 */ /* 0x0000640000040016 */
[----:B01----:R-:W-:Y:S01]  /*6a80*/  ENDCOLLECTIVE ;  /* 0x000000000000791b */ /* 0x003fe20003800000 */
.L_x_2291:
[----:B------:R-:W-:Y:S01]  /*6a90*/  @!P0 IADD3 R25, R26, 0x14, RZ ;  /* 0x000000141a198810 */ /* 0x000fe20007ffe0ff */
[----:B------:R-:W-:Y:S01]  /*6aa0*/  FADD.FTZ R21, R21, R18 ;  /* 0x0000001215157221 */ /* 0x000fe20000010000 */
[----:B------:R-:W-:Y:S01]  /*6ab0*/  @!P0 LEA R30, R47, UR4, 0x7 ;  /* 0x000000042f1e8c11 */ /* 0x000fe2000f8e38ff */
[----:B------:R-:W-:Y:S01]  /*6ac0*/  IMAD.MOV.U32 R39, RZ, RZ, RZ ;  /* 0x000000ffff277224 */ /* 0x000fe200078e00ff */
[----:B------:R-:W-:Y:S02]  /*6ad0*/  @!P0 LOP3.LUT R25, R25, R28, RZ, 0x3c, !PT ;  /* 0x0000001c19198212 */ /* 0x000fe400078e3cff */
[----:B------:R-:W-:Y:S02]  /*6ae0*/  @!P0 LEA R31, R47, UR4, 0x7 ;  /* 0x000000042f1f8c11 */ /* 0x000fe4000f8e38ff */
[----:B------:R-:W-:Y:S02]  /*6af0*/  @!P0 LEA R25, R25, R30, 0x2 ;  /* 0x0000001e19198211 */ /* 0x000fe400078e10ff */
[----:B------:R-:W-:Y:S01]  /*6b00*/  @!P0 LEA R37, R47, UR4, 0x7 ;  /* 0x000000042f258c11 */ /* 0x000fe2000f8e38ff */
[----:B------:R-:W-:Y:S01]  /*6b10*/  HFMA2.MMA R17, -RZ, RZ, 0, 2.384185791015625e-07 ;  /* 0x00000004ff117435 */ /* 0x000fe200000001ff */
[----:B------:R-:W-:Y:S01]  /*6b20*/  MOV R24, R21 ;  /* 0x0000001500187202 */ /* 0x000fe20000000f00 */
[----:B------:R0:W1:Y:S04]  /*6b30*/  @!P0 LDS R28, [R25+0x500] ;  /* 0x00050000191c8984 */ /* 0x0000680000000800 */
[----:B------:R0:W2:Y:S01]  /*6b40*/  @!P0 LDS R27, [R25] ;  /* 0x00000000191b8984 */ /* 0x0000a20000000800 */
[----:B------:R-:W-:-:S07]  /*6b50*/  FADD.FTZ R18, R23, R19 ;  /* 0x0000001317127221 */ /* 0x000fce0000010000 */
[----:B012---:R-:W-:Y:S05]  /*6b60*/  WARPSYNC.COLLECTIVE R15, `(.L_x_2292) ;  /* 0x000000000f087348 */ /* 0x007fea0003c00000 */
[----:B------:R3:W4:Y:S02]  /*6b70*/  SHFL.BFLY P2, R23, R24, R17, R22 ;  /* 0x0c00001118177389 */ /* 0x0007240000040016 */
[----:B01234-:R-:W-:Y:S01]  /*6b80*/  ENDCOLLECTIVE ;  /* 0x000000000000791b */ /* 0x01ffe20003800000 */
.L_x_2292:
[----:B------:R-:W-:Y:S01]  /*6b90*/  IMAD.MOV.U32 R25, RZ, RZ, RZ ;  /* 0x000000ffff197224 */ /* 0x000fe200078e00ff */
[----:B------:R-:W-:Y:S02]  /*6ba0*/  MOV R24, R18 ;  /* 0x0000001200187202 */ /* 0x000fe40000000f00 */
[----:B------:R-:W-:-:S07]  /*6bb0*/  MOV R20, R23 ;  /* 0x0000001700147202 */ /* 0x000fce0000000f00 */
[----:B------:R-:W-:Y:S05]  /*6bc0*/  WARPSYNC.COLLECTIVE R15, `(.L_x_2293) ;  /* 0x000000000f087348 */ /* 0x000fea0003c00000 */
[----:B------:R0:W1:Y:S02]  /*6bd0*/  SHFL.BFLY P2, R23, R24, R17, R22 ;  /* 0x0c00001118177389 */ /* 0x0000640000040016 */
[----:B01----:R-:W-:Y:S01]  /*6be0*/  ENDCOLLECTIVE ;  /* 0x000000000000791b */ /* 0x003fe20003800000 */
.L_x_2293:
        /* <DEDUP_REMOVED lines=9> */
.L_x_2294:
[----:B------:R-:W-:Y:S02]  /*6c80*/  MOV R24, R21 ;  /* 0x0000001500187202 */ /* 0x000fe40000000f00 */
[----:B------:R-:W-:-:S07]  /*6c90*/  MOV R19, R23 ;  /* 0x0000001700137202 */ /* 0x000fce0000000f00 */
[----:B------:R-:W-:Y:S05]  /*6ca0*/  WARPSYNC.COLLECTIVE R15, `(.L_x_2295) ;  /* 0x000000000f087348 */ /* 0x000fea0003c00000 */
[----:B------:R0:W1:Y:S02]  /*6cb0*/  SHFL.BFLY P2, R23, R24, R17, R22 ;  /* 0x0c00001118177389 */ /* 0x0000640000040016 */
[----:B01----:R-:W-:Y:S01]  /*6cc0*/  ENDCOLLECTIVE ;  /* 0x000000000000791b */ /* 0x003fe20003800000 */
.L_x_2295:
[----:B------:R-:W-:Y:S01]  /*6cd0*/  FADD.FTZ R19, R20, R19 ;  /* 0x0000001314137221 */ /* 0x000fe20000010000 */
[----:B------:R-:W-:Y:S01]  /*6ce0*/  @!P0 IADD3 R20, R26, 0x28, RZ ;  /* 0x000000281a148810 */ /* 0x000fe20007ffe0ff */
[----:B------:R-:W-:-:S03]  /*6cf0*/  HFMA2.MMA R17, -RZ, RZ, 0, 5.9604644775390625e-08 ;  /* 0x00000001ff117435 */ /* 0x000fc600000001ff */
[----:B------:R-:W-:Y:S01]  /*6d00*/  MOV R24, R19 ;  /* 0x0000001300187202 */ /* 0x000fe20000000f00 */
[----:B------:R-:W-:Y:S01]  /*6d10*/  FADD.FTZ R18, R21, R23 ;  /* 0x0000001715127221 */ /* 0x000fe20000010000 */
[----:B------:R-:W-:-:S07]  /*6d20*/  @!P0 IMAD.SHL.U32 R21, R47, 0x2, RZ ;  /* 0x000000022f158824 */ /* 0x000fce00078e00ff */
[----:B------:R-:W-:Y:S05]  /*6d30*/  WARPSYNC.COLLECTIVE R15, `(.L_x_2296) ;  /* 0x000000000f087348 */ /* 0x000fea0003c00000 */
[----:B------:R0:W1:Y:S02]  /*6d40*/  SHFL.BFLY P2, R23, R24, R17, R22 ;  /* 0x0c00001118177389 */ /* 0x0000640000040016 */
[----:B01----:R-:W-:Y:S01]  /*6d50*/  ENDCOLLECTIVE ;  /* 0x000000000000791b */ /* 0x003fe20003800000 */
.L_x_2296:
        /* <DEDUP_REMOVED lines=10> */
.L_x_2297:
[----:B------:R-:W-:Y:S01]  /*6e00*/  FADD.FTZ R19, R19, R28 ;  /* 0x0000001c13137221 */ /* 0x000fe20000010000 */
[----:B------:R-:W-:Y:S01]  /*6e10*/  HFMA2.MMA R17, -RZ, RZ, 0, 4.76837158203125e-07 ;  /* 0x00000008ff117435 */ /* 0x000fe200000001ff */
[----:B------:R-:W-:Y:S02]  /*6e20*/  MOV R24, R25 ;  /* 0x0000001900187202 */ /* 0x000fe40000000f00 */
[----:B------:R-:W-:-:S08]  /*6e30*/  MOV R27, R23 ;  /* 0x00000017001b7202 */ /* 0x000fd00000000f00 */
[----:B------:R-:W-:Y:S05]  /*6e40*/  WARPSYNC.COLLECTIVE R15, `(.L_x_2298) ;  /* 0x000000000f087348 */ /* 0x000fea0003c00000 */
[----:B------:R0:W1:Y:S02]  /*6e50*/  SHFL.BFLY P2, R23, R24, R17, R22 ;  /* 0x0c00001118177389 */ /* 0x0000640000040016 */
[----:B01----:R-:W-:Y:S01]  /*6e60*/  ENDCOLLECTIVE ;  /* 0x000000000000791b */ /* 0x003fe20003800000 */
.L_x_2298:
[----:B------:R-:W-:Y:S02]  /*6e70*/  @!P0 MOV R33, R36 ;  /* 0x0000002400218202 */ /* 0x000fe40000000f00 */
[----:B------:R-:W-:Y:S02]  /*6e80*/  @!P0 MOV R31, R35 ;  /* 0x00000023001f8202 */ /* 0x000fe40000000f00 */
[----:B------:R-:W-:Y:S02]  /*6e90*/  MOV R24, R29 ;  /* 0x0000001d00187202 */ /* 0x000fe40000000f00 */
[----:B------:R-:W-:-:S07]  /*6ea0*/  MOV R30, R23 ;  /* 0x00000017001e7202 */ /* 0x000fce0000000f00 */
[----:B------:R-:W-:Y:S05]  /*6eb0*/  WARPSYNC.COLLECTIVE R15, `(.L_x_2299) ;  /* 0x000000000f087348 */ /* 0x000fea0003c00000 */
[----:B------:R0:W1:Y:S02]  /*6ec0*/  SHFL.BFLY P2, R23, R24, R17, R22 ;  /* 0x0c00001118177389 */ /* 0x0000640000040016 */
[----:B01----:R-:W-:Y:S01]  /*6ed0*/  ENDCOLLECTIVE ;  /* 0x000000000000791b */ /* 0x003fe20003800000 */
.L_x_2299:
[----:B------:R-:W-:Y:S01]  /*6ee0*/  FADD.FTZ R30, R30, R25 ;  /* 0x000000191e1e7221 */ /* 0x000fe20000010000 */
[----:B------:R-:W-:-:S04]  /*6ef0*/  HFMA2.MMA R17, -RZ, RZ, 0, 2.384185791015625e-07 ;  /* 0x00000004ff117435 */ /* 0x000fc800000001ff */
[----:B------:R-:W-:Y:S02]  /*6f00*/  MOV R24, R30 ;  /* 0x0000001e00187202 */ /* 0x000fe40000000f00 */
[----:B------:R-:W-:-:S07]  /*6f10*/  MOV R32, R23 ;  /* 0x0000001700207202 */ /* 0x000fce0000000f00 */
[----:B------:R-:W-:Y:S05]  /*6f20*/  WARPSYNC.COLLECTIVE R15, `(.L_x_2300) ;  /* 0x000000000f087348 */ /* 0x000fea0003c00000 */
[----:B------:R0:W1:Y:S02]  /*6f30*/  SHFL.BFLY P2, R23, R24, R17, R22 ;  /* 0x0c00001118177389 */ /* 0x0000640000040016 */
[----:B01----:R-:W-:Y:S01]  /*6f40*/  ENDCOLLECTIVE ;  /* 0x000000000000791b */ /* 0x003fe20003800000 */
.L_x_2300:
[----:B------:R-:W-:-:S05]  /*6f50*/  FADD.FTZ R32, R32, R29 ;  /* 0x0000001d20207221 */ /* 0x000fca0000010000 */
[----:B------:R-:W-:Y:S02]  /*6f60*/  MOV R24, R32 ;  /* 0x0000002000187202 */ /* 0x000fe40000000f00 */
[----:B------:R-:W-:-:S07]  /*6f70*/  MOV R25, R23 ;  /* 0x0000001700197202 */ /* 0x000fce0000000f00 */
[----:B------:R-:W-:Y:S05]  /*6f80*/  WARPSYNC.COLLECTIVE R15, `(.L_x_2301) ;  /* 0x000000000f087348 */ /* 0x000fea0003c00000 */
[----:B------:R0:W1:Y:S02]  /*6f90*/  SHFL.BFLY P2, R23, R24, R17, R22 ;  /* 0x0c00001118177389 */ /* 0x0000640000040016 */
[----:B01----:R-:W-:Y:S01]  /*6fa0*/  ENDCOLLECTIVE ;  /* 0x000000000000791b */ /* 0x003fe20003800000 */
.L_x_2301:
[----:B------:R-:W-:Y:S01]  /*6fb0*/  FADD.FTZ R25, R30, R25 ;  /* 0x000000191e197221 */ /* 0x000fe20000010000 */
[----:B------:R-:W-:-:S04]  /*6fc0*/  HFMA2.MMA R17, -RZ, RZ, 0, 1.1920928955078125e-07 ;  /* 0x00000002ff117435 */ /* 0x000fc800000001ff */
[----:B------:R-:W-:Y:S02]  /*6fd0*/  MOV R24, R25 ;  /* 0x0000001900187202 */ /* 0x000fe40000000f00 */
[----:B------:R-:W-:-:S07]  /*6fe0*/  MOV R29, R23 ;  /* 0x00000017001d7202 */ /* 0x000fce0000000f00 */
[----:B------:R-:W-:Y:S05]  /*6ff0*/  WARPSYNC.COLLECTIVE R15, `(.L_x_2302) ;  /* 0x000000000f087348 */ /* 0x000fea0003c00000 */
[----:B------:R0:W1:Y:S02]  /*7000*/  SHFL.BFLY P2, R23, R24, R17, R22 ;  /* 0x0c00001118177389 */ /* 0x0000640000040016 */
[----:B01----:R-:W-:Y:S01]  /*7010*/  ENDCOLLECTIVE ;  /* 0x000000000000791b */ /* 0x003fe20003800000 */
.L_x_2302:
[----:B------:R-:W-:-:S05]  /*7020*/  FADD.FTZ R29, R32, R29 ;  /* 0x0000001d201d7221 */ /* 0x000fca0000010000 */
[----:B------:R-:W-:Y:S02]  /*7030*/  MOV R24, R29 ;  /* 0x0000001d00187202 */ /* 0x000fe40000000f00 */
[----:B------:R-:W-:-:S07]  /*7040*/  MOV R20, R23 ;  /* 0x0000001700147202 */ /* 0x000fce0000000f00 */
[----:B------:R-:W-:Y:S05]  /*7050*/  WARPSYNC.COLLECTIVE R15, `(.L_x_2303) ;  /* 0x000000000f087348 */ /* 0x000fea0003c00000 */
[----:B------:R0:W1:Y:S02]  /*7060*/  SHFL.BFLY P2, R23, R24, R17, R22 ;  /* 0x0c00001118177389 */ /* 0x0000640000040016 */
[----:B01----:R-:W-:Y:S01]  /*7070*/  ENDCOLLECTIVE ;  /* 0x000000000000791b */ /* 0x003fe20003800000 */
.L_x_2303:
        /* <DEDUP_REMOVED lines=8> */
.L_x_2304:
[----:B------:R-:W-:-:S05]  /*7100*/  FADD.FTZ R34, R29, R34 ;  /* 0x000000221d227221 */ /* 0x000fca0000010000 */
[----:B------:R-:W-:Y:S02]  /*7110*/  MOV R24, R34 ;  /* 0x0000002200187202 */ /* 0x000fe40000000f00 */
[----:B------:R-:W-:-:S07]  /*7120*/  MOV R36, R23 ;  /* 0x0000001700247202 */ /* 0x000fce0000000f00 */
[----:B------:R-:W-:Y:S05]  /*7130*/  WARPSYNC.COLLECTIVE R15, `(.L_x_2305) ;  /* 0x000000000f087348 */ /* 0x000fea0003c00000 */
[----:B------:R0:W1:Y:S02]  /*7140*/  SHFL.BFLY P2, R23, R24, R17, R22 ;  /* 0x0c00001118177389 */ /* 0x0000640000040016 */
[----:B01----:R-:W-:Y:S01]  /*7150*/  ENDCOLLECTIVE ;  /* 0x000000000000791b */ /* 0x003fe20003800000 */
.L_x_2305:
[----:B------:R-:W-:Y:S01]  /*7160*/  FADD.FTZ R25, R25, R36 ;  /* 0x0000002419197221 */ /* 0x000fe20000010000 */
[----:B------:R-:W-:Y:S01]  /*7170*/  HFMA2.MMA R17, -RZ, RZ, 0, 4.76837158203125e-07 ;  /* 0x00000008ff117435 */ /* 0x000fe200000001ff */
[----:B------:R-:W-:Y:S02]  /*7180*/  MOV R24, R31 ;  /* 0x0000001f00187202 */ /* 0x000fe40000000f00 */
[----:B------:R-:W-:-:S08]  /*7190*/  MOV R35, R23 ;  /* 0x0000001700237202 */ /* 0x000fd00000000f00 */
[----:B------:R-:W-:Y:S05]  /*71a0*/  WARPSYNC.COLLECTIVE R15, `(.L_x_2306) ;  /* 0x000000000f087348 */ /* 0x000fea0003c00000 */
[----:B------:R0:W1:Y:S02]  /*71b0*/  SHFL.BFLY P2, R23, R24, R17, R22 ;  /* 0x0c00001118177389 */ /* 0x0000640000040016 */
[----:B01----:R-:W-:Y:S01]  /*71c0*/  ENDCOLLECTIVE ;  /* 0x000000000000791b */ /* 0x003fe20003800000 */
.L_x_2306:
[----:B------:R-:W-:Y:S02]  /*71d0*/  MOV R24, R33 ;  /* 0x0000002100187202 */ /* 0x000fe40000000f00 */
[----:B------:R-:W-:-:S07]  /*71e0*/  MOV R38, R23 ;  /* 0x0000001700267202 */ /* 0x000fce0000000f00 */
[----:B------:R-:W-:Y:S05]  /*71f0*/  WARPSYNC.COLLECTIVE R15, `(.L_x_2307) ;  /* 0x000000000f087348 */ /* 0x000fea0003c00000 */
[----:B------:R0:W1:Y:S02]  /*7200*/  SHFL.BFLY P2, R23, R24, R17, R22 ;  /* 0x0c00001118177389 */ /* 0x0000640000040016 */
[----:B01----:R-:W-:Y:S01]  /*7210*/  ENDCOLLECTIVE ;  /* 0x000000000000791b */ /* 0x003fe20003800000 */
.L_x_2307:
[----:B------:R-:W-:Y:S01]  /*7220*/  FADD.FTZ R38, R38, R31 ;  /* 0x0000001f26267221 */ /* 0x000fe20000010000 */
[----:B------:R-:W-:-:S03]  /*7230*/  HFMA2.MMA R17, -RZ, RZ, 0, 2.384185791015625e-07 ;  /* 0x00000004ff117435 */ /* 0x000fc600000001ff */
[----:B------:R-:W-:Y:S01]  /*7240*/  IMAD.MOV.U32 R24, RZ, RZ, R38 ;  /* 0x000000ffff187224 */ /* 0x000fe200078e0026 */
[----:B------:R-:W-:-:S07]  /*7250*/  MOV R40, R23 ;  /* 0x0000001700287202 */ /* 0x000fce0000000f00 */
[----:B------:R-:W-:Y:S05]  /*7260*/  WARPSYNC.COLLECTIVE R15, `(.L_x_2308) ;  /* 0x000000000f087348 */ /* 0x000fea0003c00000 */
[----:B------:R0:W1:Y:S02]  /*7270*/  SHFL.BFLY P2, R23, R24, R17, R22 ;  /* 0x0c00001118177389 */ /* 0x0000640000040016 */
[----:B01----:R-:W-:Y:S01]  /*7280*/  ENDCOLLECTIVE ;  /* 0x000000000000791b */ /* 0x003fe20003800000 */
.L_x_2308:
[----:B------:R-:W-:-:S05]  /*7290*/  FADD.FTZ R40, R40, R33 ;  /* 0x0000002128287221 */ /* 0x000fca0000010000 */
[----:B------:R-:W-:Y:S02]  /*72a0*/  MOV R24, R40 ;  /* 0x0000002800187202 */ /* 0x000fe40000000f00 */
[----:B------:R-:W-:-:S07]  /*72b0*/  MOV R31, R23 ;  /* 0x00000017001f7202 */ /* 0x000fce0000000f00 */
[----:B------:R-:W-:Y:S05]  /*72c0*/  WARPSYNC.COLLECTIVE R15, `(.L_x_2309) ;  /* 0x000000000f087348 */ /* 0x000fea0003c00000 */
[----:B------:R0:W1:Y:S02]  /*72d0*/  SHFL.BFLY P2, R23, R24, R17, R22 ;  /* 0x0c00001118177389 */ /* 0x0000640000040016 */
[----:B01----:R-:W-:Y:S01]  /*72e0*/  ENDCOLLECTIVE ;  /* 0x000000000000791b */ /* 0x003fe20003800000 */
.L_x_2309:
        /* <DEDUP_REMOVED lines=10> */
.L_x_2310:
        /* <DEDUP_REMOVED lines=9> */
.L_x_2311:
        /* <DEDUP_REMOVED lines=8> */
.L_x_2312:
        /* <DEDUP_REMOVED lines=10> */
.L_x_2313:
        /* <DEDUP_REMOVED lines=9> */
.L_x_2314:
[----:B------:R-:W-:Y:S01]  /*75d0*/  FADD.FTZ R41, R41, R42 ;  /* 0x0000002a29297221 */ /* 0x000fe20000010000 */
[----:B------:R-:W-:Y:S02]  /*75e0*/  MOV R24, R39 ;  /* 0x0000002700187202 */ /* 0x000fe40000000f00 */
[----:B------:R-:W-:-:S07]  /*75f0*/  MOV R46, R23 ;  /* 0x00000017002e7202 */ /* 0x000fce0000000f00 */
[----:B------:R-:W-:Y:S05]  /*7600*/  WARPSYNC.COLLECTIVE R15, `(.L_x_2315) ;  /* 0x000000000f087348 */ /* 0x000fea0003c00000 */
[----:B------:R0:W1:Y:S02]  /*7610*/  SHFL.BFLY P2, R23, R24, R17, R22 ;  /* 0x0c00001118177389 */ /* 0x0000640000040016 */
[----:B01----:R-:W-:Y:S01]  /*7620*/  ENDCOLLECTIVE ;  /* 0x000000000000791b */ /* 0x003fe20003800000 */
.L_x_2315:
[----:B------:R-:W-:Y:S01]  /*7630*/  FADD.FTZ R46, R46, R37 ;  /* 0x000000252e2e7221 */ /* 0x000fe20000010000 */
[----:B------:R-:W-:-:S04]  /*7640*/  HFMA2.MMA R17, -RZ, RZ, 0, 2.384185791015625e-07 ;  /* 0x00000004ff117435 */ /* 0x000fc800000001ff */
[----:B------:R-:W-:Y:S02]  /*7650*/  MOV R24, R46 ;  /* 0x0000002e00187202 */ /* 0x000fe40000000f00 */
[----:B------:R-:W-:-:S07]  /*7660*/  MOV R44, R23 ;  /* 0x00000017002c7202 */ /* 0x000fce0000000f00 */
[----:B------:R-:W-:Y:S05]  /*7670*/  WARPSYNC.COLLECTIVE R15, `(.L_x_2316) ;  /* 0x000000000f087348 */ /* 0x000fea0003c00000 */
[----:B------:R0:W1:Y:S02]  /*7680*/  SHFL.BFLY P2, R23, R24, R17, R22 ;  /* 0x0c00001118177389 */ /* 0x0000640000040016 */
[----:B01----:R-:W-:Y:S01]  /*7690*/  ENDCOLLECTIVE ;  /* 0x000000000000791b */ /* 0x003fe20003800000 */
.L_x_2316:
[----:B------:R-:W-:Y:S01]  /*76a0*/  FADD.FTZ R38, R44, R39 ;  /* 0x000000272c267221 */ /* 0x000fe20000010000 */
[----:B------:R-:W-:-:S04]  /*76b0*/  FADD.FTZ R44, R18, R27 ;  /* 0x0000001b122c7221 */ /* 0x000fc80000010000 */
[----:B------:R-:W-:Y:S01]  /*76c0*/  MOV R24, R38 ;  /* 0x0000002600187202 */ /* 0x000fe20000000f00 */
[----:B------:R-:W-:-:S07]  /*76d0*/  IMAD.MOV.U32 R37, RZ, RZ, R23 ;  /* 0x000000ffff257224 */ /* 0x000fce00078e0017 */
[----:B------:R-:W-:Y:S05]  /*76e0*/  WARPSYNC.COLLECTIVE R15, `(.L_x_2317) ;  /* 0x000000000f087348 */ /* 0x000fea0003c00000 */
[----:B------:R0:W1:Y:S02]  /*76f0*/  SHFL.BFLY P2, R23, R24, R17, R22 ;  /* 0x0c00001118177389 */ /* 0x0000640000040016 */
[----:B01----:R-:W-:Y:S01]  /*7700*/  ENDCOLLECTIVE ;  /* 0x000000000000791b */ /* 0x003fe20003800000 */
.L_x_2317:
        /* <DEDUP_REMOVED lines=13> */
.L_x_2318:
[----:B------:R-:W-:Y:S01]  /*77e0*/  FADD.FTZ R38, R38, R39 ;  /* 0x0000002726267221 */ /* 0x000fe20000010000 */
[----:B------:R-:W-:Y:S01]  /*77f0*/  @!P0 F2FP.F16.F32.PACK_AB R39, RZ, R44 ;  /* 0x0000002cff27823e */ /* 0x000fe200000000ff */
[----:B------:R-:W-:-:S03]  /*7800*/  @!P0 IMAD.WIDE R26, R37, 0x2, R26 ;  /* 0x00000002251a8825 */ /* 0x000fc600078e021a */
        /* <DEDUP_REMOVED lines=9> */
.L_x_2319:
[----:B------:R0:W-:Y:S04]  /*78a0*/  @!P0 STG.E.U16 desc[UR12][R32.64], R44 ;  /* 0x0000002c20008986 */ /* 0x0001e8000c10150c */
[----:B------:R1:W-:Y:S01]  /*78b0*/  @!P0 STG.E.U16 desc[UR12][R20.64], R39 ;  /* 0x0000002714008986 */ /* 0x0003e2000c10150c */
[----:B------:R-:W-:Y:S01]  /*78c0*/  @!P0 F2FP.F16.F32.PACK_AB R15, RZ, R40 ;  /* 0x00000028ff0f823e */ /* 0x000fe200000000ff */
[----:B------:R-:W-:Y:S01]  /*78d0*/  HFMA2.MMA R17, -RZ, RZ, 0, 5.9604644775390625e-08 ;  /* 0x00000001ff117435 */ /* 0x000fe200000001ff */
[----:B------:R-:W-:Y:S02]  /*78e0*/  MOV R24, R46 ;  /* 0x0000002e00187202 */ /* 0x000fe40000000f00 */
[----:B0-----:R-:W-:Y:S02]  /*78f0*/  PRMT R32, R15, 0x7610, R32 ;  /* 0x000076100f207816 */ /* 0x001fe40000000020 */
[----:B------:R-:W-:Y:S01]  /*7900*/  MOV R15, 0xffff ;  /* 0x0000ffff000f7802 */ /* 0x000fe20000000f00 */
[----:B------:R-:W-:Y:S01]  /*7910*/  @!P0 IMAD.WIDE R18, R37, 0x2, R18 ;  /* 0x0000000225128825 */ /* 0x000fe200078e0212 */
[----:B-1----:R-:W-:-:S02]  /*7920*/  @!P0 F2FP.F16.F32.PACK_AB R21, RZ, R25 ;  /* 0x00000019ff15823e */ /* 0x002fc400000000ff */
[----:B------:R-:W-:Y:S01]  /*7930*/  MOV R51, R23 ;  /* 0x0000001700337202 */ /* 0x000fe20000000f00 */
[----:B------:R-:W-:Y:S01]  /*7940*/  FADD.FTZ R23, R34, R35 ;  /* 0x0000002322177221 */ /* 0x000fe20000010000 */
[----:B------:R-:W-:Y:S01]  /*7950*/  @!P0 F2FP.F16.F32.PACK_AB R25, RZ, R41 ;  /* 0x00000029ff19823e */ /* 0x000fe200000000ff */
[----:B------:R0:W-:Y:S02]  /*7960*/  @!P0 STG.E.U16 desc[UR12][R30.64+0x28], R21 ;  /* 0x000028151e008986 */ /* 0x0001e4000c10150c */
[----:B------:R-:W-:Y:S01]  /*7970*/  FADD.FTZ R38, R38, R51 ;  /* 0x0000003326267221 */ /* 0x000fe20000010000 */
[----:B------:R-:W-:-:S04]  /*7980*/  @!P0 F2FP.F16.F32.PACK_AB R23, RZ, R23 ;  /* 0x00000017ff17823e */ /* 0x000fc800000000ff */
[----:B------:R-:W-:-:S07]  /*7990*/  PRMT R20, R23, 0x7610, R20 ;  /* 0x0000761017147816 */ /* 0x000fce0000000014 */
[----:B0-----:R-:W-:Y:S05]  /*79a0*/  WARPSYNC.COLLECTIVE R15, `(.L_x_2320) ;  /* 0x000000000f087348 */ /* 0x001fea0003c00000 */
[----:B------:R1:W2:Y:S02]  /*79b0*/  SHFL.BFLY P2, R23, R24, R17, R22 ;  /* 0x0c00001118177389 */ /* 0x0002a40000040016 */
[----:B012---:R-:W-:Y:S01]  /*79c0*/  ENDCOLLECTIVE ;  /* 0x000000000000791b */ /* 0x007fe20003800000 */
.L_x_2320:
        /* <DEDUP_REMOVED lines=8> */
.L_x_2321:
[----:B------:R-:W-:Y:S01]  /*7a50*/  FADD.FTZ R33, R46, R33 ;  /* 0x000000212e217221 */ /* 0x000fe20000010000 */
[----:B------:R-:W-:Y:S06]  /*7a60*/  BRA `(.L_x_2322) ;  /* 0xffffffe000d07947 */ /* 0x000fec000383ffff */
.L_x_2323:
        /* <DEDUP_REMOVED lines=9> */
.L_x_3505:


//--------------------- .text._ZN13group_norm_v218gn_bwd_cuda_kernelI6__halfLi320ELi3ELi32ELi20ELi1024ELb0ELb1ELi32ELi320ELi320ELi4ELb1ELi10ELb0ELb0ELNS_15WgradSyncMethodE3ENS_16CompileConditionILi900EEEEEvPT_S6_S6_PKS5_S8_S8_S8_PKfflPfPj --------------------------
	.section	.text._ZN13group_norm_v218gn_bwd_cuda_kernelI6__halfLi320ELi3ELi32ELi20ELi1024ELb0ELb1ELi32ELi320ELi320ELi4ELb1ELi10ELb0ELb0ELNS_15WgradSyncMethodE3ENS_16CompileConditionILi900EEEEEvPT_S6_S6_PKS5_S8_S8_S8_PKfflPfPj,"ax",@progbits
	.align	128
        .global         _ZN13group_norm_v218gn_bwd_cuda_kernelI6__halfLi320ELi3ELi32ELi20ELi1024ELb0ELb1ELi32ELi320ELi320ELi4ELb1ELi10ELb0ELb0ELNS_15WgradSyncMethodE3ENS_16CompileConditionILi900EEEEEvPT_S6_S6_PKS5_S8_S8_S8_PKfflPfPj
        .type           _ZN13group_norm_v218gn_bwd_cuda_kernelI6__halfLi320ELi3ELi32ELi20ELi1024ELb0ELb1ELi32ELi320ELi320ELi4ELb1ELi10ELb0ELb0ELNS_15WgradSyncMethodE3ENS_16CompileConditionILi900EEEEEvPT_S6_S6_PKS5_S8_S8_S8_PKfflPfPj,@function
        .size           _ZN13group_norm_v218gn_bwd_cuda_kernelI6__halfLi320ELi3ELi32ELi20ELi1024ELb0ELb1ELi32ELi320ELi320ELi4ELb1ELi10ELb0ELb0ELNS_15WgradSyncMethodE3ENS_16CompileConditionILi900EEEEEvPT_S6_S6_PKS5_S8_S8_S8_PKfflPfPj,(.L_x_3506 - _ZN13group_norm_v218gn_bwd_cuda_kernelI6__halfLi320ELi3ELi32ELi20ELi1024ELb0ELb1ELi32ELi320ELi320ELi4ELb1ELi10ELb0ELb0ELNS_15WgradSyncMethodE3ENS_16CompileConditionILi900EEEEEvPT_S6_S6_PKS5_S8_S8_S8_PKfflPfPj)
        .other          _ZN13group_norm_v218gn_bwd_cuda_kernelI6__halfLi320ELi3ELi32ELi20ELi1024ELb0ELb1ELi32ELi320ELi320ELi4ELb1ELi10ELb0ELb0ELNS_15WgradSyncMethodE3ENS_16CompileConditionILi900EEEEEvPT_S6_S6_PKS5_S8_S8_S8_PKfflPfPj,@"STO_CUDA_ENTRY STV_DEFAULT"
_ZN13group_norm_v218gn_bwd_cuda_kernelI6__halfLi320ELi3ELi32ELi20ELi1024ELb0ELb1ELi32ELi320ELi320ELi4ELb1ELi10ELb0ELb0ELNS_15WgradSyncMethodE3ENS_16CompileConditionILi900EEEEEvPT_S6_S6_PKS5_S8_S8_S8_PKfflPfPj:
.text._ZN13group_norm_v218gn_bwd_cuda_kernelI6__halfLi320ELi3ELi32ELi20ELi1024ELb0ELb1ELi32ELi320ELi320ELi4ELb1ELi10ELb0ELb0ELNS_15WgradSyncMethodE3ENS_16CompileConditionILi900EEEEEvPT_S6_S6_PKS5_S8_S8_S8_PKfflPfPj:
        /* <DEDUP_REMOVED lines=32> */
.L_x_2326:
[----:B------:R-:W2:Y:S04]  /*0200*/  LD.E.STRONG.GPU R0, desc[UR12][R2.64] ;  /* 0x0000000c02007980 */ /* 0x000ea8000c10f900 */
[----:B--2---:R-:W-:Y:S01]  /*0210*/  CCTL.IVALL ;  /* 0x00000000ff00798f */ /* 0x004fe20002000000 */
[----:B------:R-:W-:Y:S05]  /*0220*/  YIELD ;  /* 0x0000000000007946 */ /* 0x000fea0003800000 */
[----:B-----5:R-:W-:-:S04]  /*0230*/  LOP3.LUT R0, R0, R5, RZ, 0x3c, !PT ;  /* 0x0000000500007212 */ /* 0x020fc800078e3cff */
[----:B------:R-:W-:-:S13]  /*0240*/  ISETP.GT.AND P0, PT, R0, -0x1, PT ;  /* 0xffffffff0000780c */ /* 0x000fda0003f04270 */
[----:B------:R-:W-:Y:S05]  /*0250*/  @P0 BRA `(.L_x_2326) ;  /* 0xfffffffc00e80947 */ /* 0x000fea000383ffff */
.L_x_2325:
[----:B------:R-:W-:Y:S05]  /*0260*/  WARPSYNC.ALL ;  /* 0x0000000000007948 */ /* 0x000fea0003800000 */
[----:B------:R-:W-:Y:S06]  /*0270*/  BAR.SYNC.DEFER_BLOCKING 0x0 ;  /* 0x0000000000007b1d */ /* 0x000fec0000010000 */
[----:B------:R-:W-:Y:S05]  /*0280*/  BRA `(.L_x_2327) ;  /* 0x0000004000587947 */ /* 0x000fea0003800000 */
.L_x_2324:
        /* <DEDUP_REMOVED lines=37> */
.L_x_2339:
[----:B------:R-:W0:Y:S01]  /*04e0*/  S2R R57, SR_TID.X ;  /* 0x0000000000397919 */ /* 0x000e220000002100 */
[----:B------:R-:W-:Y:S01]  /*04f0*/  ULOP3.LUT UR9, UR11, 0x1, URZ, 0xc0, !UPT ;  /* 0x000000010b097892 */ /* 0x000fe2000f8ec03f */
[----:B--2---:R-:W2:Y:S01]  /*0500*/  LDC.64 R8, c[0x0][0x238] ;  /* 0x00008e00ff087b82 */ /* 0x004ea20000000a00 */
        /* <DEDUP_REMOVED lines=10> */
[----:B0-----:R-:W-:Y:S01]  /*05b0*/  IMAD.WIDE.U32 R52, R57, -0x33333333, RZ ;  /* 0xcccccccd39347825 */ /* 0x001fe200078e00ff */
[----:B------:R-:W-:Y:S04]  /*05c0*/  STL [R1+0xd8], R57 ;  /* 0x0000d83901007387 */ /* 0x000fe80000100800 */
[----:B------:R-:W-:-:S04]  /*05d0*/  SHF.R.U32.HI R52, RZ, 0x6, R53 ;  /* 0x00000006ff347819 */ /* 0x000fc80000011635 */
[C---:B-1----:R-:W-:Y:S01]  /*05e0*/  IADD3 R4, R52.reuse, UR9, RZ ;  /* 0x0000000934047c10 */ /* 0x042fe2000fffe0ff */
[----:B------:R-:W-:Y:S01]  /*05f0*/  IMAD R53, R52, -0x50, R57 ;  /* 0xffffffb034357824 */ /* 0x000fe200078e0239 */
[----:B------:R-:W-:-:S03]  /*0600*/  ULDC UR9, c[0x0][0x250] ;  /* 0x0000940000097ab9 */ /* 0x000fc60000000800 */
[----:B------:R-:W-:Y:S01]  /*0610*/  IMAD R4, R4, 0x280, RZ ;  /* 0x0000028004047824 */ /* 0x000fe200078e02ff */
[----:B------:R-:W-:-:S04]  /*0620*/  LEA R6, R53, UR14, 0x2 ;  /* 0x0000000e35067c11 */ /* 0x000fc8000f8e10ff */
[----:B------:R-:W-:Y:S01]  /*0630*/  SHF.R.S32.HI R7, RZ, 0x1f, R6 ;  /* 0x0000001fff077819 */ /* 0x000fe20000011406 */
[----:B------:R-:W-:-:S05]  /*0640*/  IMAD.WIDE.U32 R2, R6, -0x33333333, RZ ;  /* 0xcccccccd06027825 */ /* 0x000fca00078e00ff */
[----:B------:R-:W-:Y:S01]  /*0650*/  SHF.R.U32.HI R0, RZ, 0x4, R3 ;  /* 0x00000004ff007819 */ /* 0x000fe20000011603 */
[----:B------:R-:W-:-:S03]  /*0660*/  IMAD.WIDE.U32 R2, R11, 0xa0000, R6 ;  /* 0x000a00000b027825 */ /* 0x000fc600078e0006 */
[C---:B------:R-:W-:Y:S01]  /*0670*/  LEA R5, P0, R11.reuse, R0, 0x5 ;  /* 0x000000000b057211 */ /* 0x040fe200078028ff */
[----:B------:R0:W-:Y:S03]  /*0680*/  STL [R1+0x94], R0 ;  /* 0x0000940001007387 */ /* 0x0001e60000100800 */
[----:B------:R-:W-:Y:S02]  /*0690*/  LEA.HI.X R10, R11, RZ, R10, 0x5, P0 ;  /* 0x000000ff0b0a7211 */ /* 0x000fe400000f2c0a */
[----:B------:R-:W-:-:S04]  /*06a0*/  LEA R34, P0, R5, UR18, 0x3 ;  /* 0x0000001205227c11 */ /* 0x000fc8000f8018ff */
[----:B------:R-:W-:Y:S01]  /*06b0*/  LEA.HI.X R35, R5, UR19, R10, 0x3, P0 ;  /* 0x0000001305237c11 */ /* 0x000fe200080f1c0a */
[----:B0-----:R-:W-:Y:S01]  /*06c0*/  VIADD R0, R3, UR10 ;  /* 0x0000000a03007c36 */ /* 0x001fe20008000000 */
[----:B------:R-:W-:Y:S01]  /*06d0*/  IADD3 R3, P1, R4, R2, RZ ;  /* 0x0000000204037210 */ /* 0x000fe20007f3e0ff */
[----:B------:R-:W-:-:S03]  /*06e0*/  ULDC.64 UR18, c[0x0][0x230] ;  /* 0x00008c0000127ab9 */ /* 0x000fc60000000a00 */
[----:B------:R-:W-:Y:S01]  /*06f0*/  IADD3.X R10, RZ, R0, RZ, P1, !PT ;  /* 0x00000000ff0a7210 */ /* 0x000fe20000ffe4ff */
[----:B------:R-:W3:Y:S01]  /*0700*/  LDG.E.64.CONSTANT R34, desc[UR12][R34.64] ;  /* 0x0000000c22227981 */ /* 0x000ee2000c1e9b00 */
[C---:B------:R-:W-:Y:S02]  /*0710*/  SHF.L.U32 R13, R3.reuse, 0x1, RZ ;  /* 0x00000001030d7819 */ /* 0x040fe400000006ff */
[----:B------:R-:W-:Y:S02]  /*0720*/  SHF.L.U64.HI R12, R3, 0x1, R10 ;  /* 0x00000001030c7819 */ /* 0x000fe4000001020a */
[C---:B------:R-:W-:Y:S02]  /*0730*/  IADD3 R10, P0, R13.reuse, UR18, RZ ;  /* 0x000000120d0a7c10 */ /* 0x040fe4000ff1e0ff */
[----:B------:R-:W-:Y:S02]  /*0740*/  IADD3 R46, P1, R13, UR20, RZ ;  /* 0x000000140d2e7c10 */ /* 0x000fe4000ff3e0ff */
[----:B------:R-:W-:Y:S01]  /*0750*/  IADD3.X R11, R12, UR19, RZ, P0, !PT ;  /* 0x000000130c0b7c10 */ /* 0x000fe200087fe4ff */
[----:B--2---:R-:W-:Y:S01]  /*0760*/  IMAD.WIDE R8, R6, 0x2, R8 ;  /* 0x0000000206087825 */ /* 0x004fe200078e0208 */
[----:B------:R-:W-:-:S03]  /*0770*/  IADD3.X R47, R12, UR21, RZ, P1, !PT ;  /* 0x000000150c2f7c10 */ /* 0x000fc60008ffe4ff */
[----:B------:R-:W2:Y:S01]  /*0780*/  LDG.E.64.CONSTANT R6, desc[UR12][R10.64] ;  /* 0x0000000c0a067981 */ /* 0x000ea2000c1e9b00 */
[----:B------:R-:W-:-:S03]  /*0790*/  IADD3 R3, R4, 0xa00, RZ ;  /* 0x00000a0004037810 */ /* 0x000fc60007ffe0ff */
[----:B------:R0:W4:Y:S01]  /*07a0*/  LDG.E.64.CONSTANT R44, desc[UR12][R8.64] ;  /* 0x0000000c082c7981 */ /* 0x000122000c1e9b00 */
[----:B------:R-:W-:-:S03]  /*07b0*/  IADD3 R3, P0, R3, R2, RZ ;  /* 0x0000000203037210 */ /* 0x000fc60007f1e0ff */
[----:B-----5:R-:W5:Y:S04]  /*07c0*/  LDG.E.64.CONSTANT R46, desc[UR12][R46.64] ;  /* 0x0000000c2e2e7981 */ /* 0x020f68000c1e9b00 */
[----:B------:R1:W-:Y:S04]  /*07d0*/  STL [R1+0x68], R13 ;  /* 0x0000680d01007387 */ /* 0x0003e80000100800 */
[----:B------:R0:W-:Y:S01]  /*07e0*/  STL [R1+0x90], R12 ;  /* 0x0000900c01007387 */ /* 0x0001e20000100800 */
[----:B-1----:R-:W-:Y:S02]  /*07f0*/  SHF.L.U32 R13, R3, 0x1, RZ ;  /* 0x00000001030d7819 */ /* 0x002fe400000006ff */
[----:B0-----:R-:W-:-:S02]  /*0800*/  IADD3.X R12, RZ, R0, RZ, P0, !PT ;  /* 0x00000000ff0c7210 */ /* 0x001fc400007fe4ff */
[----:B------:R-:W-:Y:S02]  /*0810*/  IADD3 R40, P0, R13, UR18, RZ ;  /* 0x000000120d287c10 */ /* 0x000fe4000ff1e0ff */
[----:B------:R-:W-:Y:S02]  /*0820*/  SHF.L.U64.HI R5, R3, 0x1, R12 ;  /* 0x0000000103057819 */ /* 0x000fe4000001020c */
[----:B------:R-:W-:Y:S02]  /*0830*/  IADD3 R42, P1, R13, UR20, RZ ;  /* 0x000000140d2a7c10 */ /* 0x000fe4000ff3e0ff */
[C---:B------:R-:W-:Y:S02]  /*0840*/  IADD3.X R41, R5.reuse, UR19, RZ, P0, !PT ;  /* 0x0000001305297c10 */ /* 0x040fe400087fe4ff */
[----:B------:R-:W-:Y:S02]  /*0850*/  IADD3.X R43, R5, UR21, RZ, P1, !PT ;  /* 0x00000015052b7c10 */ /* 0x000fe40008ffe4ff */
[----:B------:R-:W-:-:S02]  /*0860*/  IADD3 R3, R4, 0x1400, RZ ;  /* 0x0000140004037810 */ /* 0x000fc40007ffe0ff */
[----:B------:R-:W5:Y:S02]  /*0870*/  LDG.E.64.CONSTANT R40, desc[UR12][R40.64] ;  /* 0x0000000c28287981 */ /* 0x000f64000c1e9b00 */
[----:B------:R-:W-:Y:S02]  /*0880*/  IADD3 R3, P0, R3, R2, RZ ;  /* 0x0000000203037210 */ /* 0x000fe40007f1e0ff */
[----:B------:R-:W5:Y:S02]  /*0890*/  LDG.E.64.CONSTANT R42, desc[UR12][R42.64] ;  /* 0x0000000c2a2a7981 */ /* 0x000f64000c1e9b00 */
[----:B------:R-:W-:Y:S02]  /*08a0*/  IADD3.X R8, RZ, R0, RZ, P0, !PT ;  /* 0x00000000ff087210 */ /* 0x000fe400007fe4ff */
[----:B------:R-:W-:Y:S01]  /*08b0*/  SHF.L.U32 R9, R3, 0x1, RZ ;  /* 0x0000000103097819 */ /* 0x000fe200000006ff */
[----:B------:R-:W-:Y:S03]  /*08c0*/  STL [R1+0x88], R13 ;  /* 0x0000880d01007387 */ /* 0x000fe60000100800 */
[C---:B------:R-:W-:Y:S01]  /*08d0*/  IADD3 R38, P0, R9.reuse, UR18, RZ ;  /* 0x0000001209267c10 */ /* 0x040fe2000ff1e0ff */
[----:B------:R0:W-:Y:S01]  /*08e0*/  STL [R1+0x8c], R5 ;  /* 0x00008c0501007387 */ /* 0x0001e20000100800 */
[----:B------:R-:W-:-:S02]  /*08f0*/  IADD3 R48, P1, R9, UR20, RZ ;  /* 0x0000001409307c10 */ /* 0x000fc4000ff3e0ff */
        /* <DEDUP_REMOVED lines=8> */
[C---:B------:R-:W-:Y:S01]  /*0980*/  SHF.L.U32 R10, R3.reuse, 0x1, RZ ;  /* 0x00000001030a7819 */ /* 0x040fe200000006ff */
[----:B------:R-:W-:Y:S04]  /*0990*/  STL [R1+0x80], R9 ;  /* 0x0000800901007387 */ /* 0x000fe80000100800 */
[----:B------:R0:W-:Y:S04]  /*09a0*/  STL [R1+0x84], R5 ;  /* 0x0000840501007387 */ /* 0x0001e80000100800 */
[----:B------:R1:W-:Y:S01]  /*09b0*/  STL [R1+0x78], R10 ;  /* 0x0000780a01007387 */ /* 0x0003e20000100800 */
[----:B0-----:R-:W-:-:S02]  /*09c0*/  SHF.L.U64.HI R5, R3, 0x1, R8 ;  /* 0x0000000103057819 */ /* 0x001fc40000010208 */
[C---:B------:R-:W-:Y:S02]  /*09d0*/  IADD3 R8, P0, R10.reuse, UR18, RZ ;  /* 0x000000120a087c10 */ /* 0x040fe4000ff1e0ff */
[----:B-1----:R-:W-:Y:S02]  /*09e0*/  IADD3 R10, P1, R10, UR20, RZ ;  /* 0x000000140a0a7c10 */ /* 0x002fe4000ff3e0ff */
[C---:B------:R-:W-:Y:S02]  /*09f0*/  IADD3.X R9, R5.reuse, UR19, RZ, P0, !PT ;  /* 0x0000001305097c10 */ /* 0x040fe400087fe4ff */
[----:B------:R-:W-:Y:S01]  /*0a00*/  IADD3.X R11, R5, UR21, RZ, P1, !PT ;  /* 0x00000015050b7c10 */ /* 0x000fe20008ffe4ff */
[----:B------:R-:W-:-:S03]  /*0a10*/  VIADD R3, R4, 0x2800 ;  /* 0x0000280004037836 */ /* 0x000fc60000000000 */
[----:B------:R-:W5:Y:S04]  /*0a20*/  LDG.E.64.CONSTANT R8, desc[UR12][R8.64] ;  /* 0x0000000c08087981 */ /* 0x000f68000c1e9b00 */
[----:B------:R-:W5:Y:S01]  /*0a30*/  LDG.E.64.CONSTANT R10, desc[UR12][R10.64] ;  /* 0x0000000c0a0a7981 */ /* 0x000f62000c1e9b00 */
[----:B------:R-:W-:-:S04]  /*0a40*/  IADD3 R3, P0, R3, R2, RZ ;  /* 0x0000000203037210 */ /* 0x000fc80007f1e0ff */
[----:B------:R-:W-:Y:S02]  /*0a50*/  IADD3.X R12, RZ, R0, RZ, P0, !PT ;  /* 0x00000000ff0c7210 */ /* 0x000fe400007fe4ff */
[C---:B------:R-:W-:Y:S01]  /*0a60*/  SHF.L.U32 R14, R3.reuse, 0x1, RZ ;  /* 0x00000001030e7819 */ /* 0x040fe200000006ff */
[----:B------:R0:W-:Y:S04]  /*0a70*/  STL [R1+0x7c], R5 ;  /* 0x00007c0501007387 */ /* 0x0001e80000100800 */
[----:B------:R1:W-:Y:S01]  /*0a80*/  STL [R1+0x70], R14 ;  /* 0x0000700e01007387 */ /* 0x0003e20000100800 */
[----:B0-----:R-:W-:Y:S02]  /*0a90*/  SHF.L.U64.HI R5, R3, 0x1, R12 ;  /* 0x0000000103057819 */ /* 0x001fe4000001020c */
[----:B------:R-:W-:-:S02]  /*0aa0*/  IADD3 R12, P0, R14, UR18, RZ ;  /* 0x000000120e0c7c10 */ /* 0x000fc4000ff1e0ff */
[----:B-1----:R-:W-:Y:S02]  /*0ab0*/  IADD3 R14, P1, R14, UR20, RZ ;  /* 0x000000140e0e7c10 */ /* 0x002fe4000ff3e0ff */
[C---:B------:R-:W-:Y:S02]  /*0ac0*/  IADD3.X R13, R5.reuse, UR19, RZ, P0, !PT ;  /* 0x00000013050d7c10 */ /* 0x040fe400087fe4ff */
[----:B------:R-:W-:-:S04]  /*0ad0*/  IADD3.X R15, R5, UR21, RZ, P1, !PT ;  /* 0x00000015050f7c10 */ /* 0x000fc80008ffe4ff */
[----:B------:R-:W5:Y:S04]  /*0ae0*/  LDG.E.64.CONSTANT R12, desc[UR12][R12.64] ;  /* 0x0000000c0c0c7981 */ /* 0x000f68000c1e9b00 */
[----:B------:R-:W5:Y:S01]  /*0af0*/  LDG.E.64.CONSTANT R14, desc[UR12][R14.64] ;  /* 0x0000000c0e0e7981 */ /* 0x000f62000c1e9b00 */
[----:B------:R-:W-:-:S04]  /*0b00*/  IADD3 R3, R4, 0x3200, RZ ;  /* 0x0000320004037810 */ /* 0x000fc80007ffe0ff */
[----:B------:R-:W-:Y:S01]  /*0b10*/  IADD3 R3, P0, R3, R2, RZ ;  /* 0x0000000203037210 */ /* 0x000fe20007f1e0ff */
[----:B------:R0:W-:Y:S03]  /*0b20*/  STL [R1+0x74], R5 ;  /* 0x0000740501007387 */ /* 0x0001e60000100800 */
[----:B------:R-:W-:Y:S02]  /*0b30*/  IADD3.X R16, RZ, R0, RZ, P0, !PT ;  /* 0x00000000ff107210 */ /* 0x000fe400007fe4ff */
[C---:B------:R-:W-:Y:S02]  /*0b40*/  SHF.L.U32 R18, R3.reuse, 0x1, RZ ;  /* 0x0000000103127819 */ /* 0x040fe400000006ff */
[----:B0-----:R-:W-:-:S03]  /*0b50*/  SHF.L.U64.HI R5, R3, 0x1, R16 ;  /* 0x0000000103057819 */ /* 0x001fc60000010210 */
[----:B------:R0:W-:Y:S01]  /*0b60*/  STL [R1+0x64], R18 ;  /* 0x0000641201007387 */ /* 0x0001e20000100800 */
[C---:B------:R-:W-:Y:S02]  /*0b70*/  IADD3 R16, P0, R18.reuse, UR18, RZ ;  /* 0x0000001212107c10 */ /* 0x040fe4000ff1e0ff */
[----:B0-----:R-:W-:-:S04]  /*0b80*/  IADD3 R18, P1, R18, UR20, RZ ;  /* 0x0000001412127c10 */ /* 0x001fc8000ff3e0ff */
[C---:B------:R-:W-:Y:S02]  /*0b90*/  IADD3.X R19, R5.reuse, UR21, RZ, P1, !PT ;  /* 0x0000001505137c10 */ /* 0x040fe40008ffe4ff */
[----:B------:R-:W-:-:S04]  /*0ba0*/  IADD3.X R17, R5, UR19, RZ, P0, !PT ;  /* 0x0000001305117c10 */ /* 0x000fc800087fe4ff */
[----:B------:R-:W5:Y:S04]  /*0bb0*/  LDG.E.64.CONSTANT R18, desc[UR12][R18.64] ;  /* 0x0000000c12127981 */ /* 0x000f68000c1e9b00 */
[----:B------:R-:W5:Y:S01]  /*0bc0*/  LDG.E.64.CONSTANT R16, desc[UR12][R16.64] ;  /* 0x0000000c10107981 */ /* 0x000f62000c1e9b00 */
[----:B------:R-:W-:-:S04]  /*0bd0*/  IADD3 R3, R4, 0x3c00, RZ ;  /* 0x00003c0004037810 */ /* 0x000fc80007ffe0ff */
[----:B------:R-:W-:Y:S01]  /*0be0*/  IADD3 R3, P0, R3, R2, RZ ;  /* 0x0000000203037210 */ /* 0x000fe20007f1e0ff */
[----:B------:R0:W-:Y:S03]  /*0bf0*/  STL [R1+0x6c], R5 ;  /* 0x00006c0501007387 */ /* 0x0001e60000100800 */
[----:B------:R-:W-:Y:S02]  /*0c00*/  SHF.L.U32 R20, R3, 0x1, RZ ;  /* 0x0000000103147819 */ /* 0x000fe400000006ff */
[----:B0-----:R-:W-:-:S03]  /*0c10*/  IADD3.X R5, RZ, R0, RZ, P0, !PT ;  /* 0x00000000ff057210 */ /* 0x001fc600007fe4ff */
[----:B------:R0:W-:Y:S01]  /*0c20*/  STL [R1+0x5c], R20 ;  /* 0x00005c1401007387 */ /* 0x0001e20000100800 */
[C---:B------:R-:W-:Y:S02]  /*0c30*/  IADD3 R36, P0, R20.reuse, UR18, RZ ;  /* 0x0000001214247c10 */ /* 0x040fe4000ff1e0ff */
[----:B------:R-:W-:Y:S02]  /*0c40*/  SHF.L.U64.HI R22, R3, 0x1, R5 ;  /* 0x0000000103167819 */ /* 0x000fe40000010205 */
[----:B0-----:R-:W-:-:S04]  /*0c50*/  IADD3 R20, P1, R20, UR20, RZ ;  /* 0x0000001414147c10 */ /* 0x001fc8000ff3e0ff */
[----:B------:R-:W-:-:S06]  /*0c60*/  IADD3.X R21, R22, UR21, RZ, P1, !PT ;  /* 0x0000001516157c10 */ /* 0x000fcc0008ffe4ff */
[----:B------:R-:W5:Y:S01]  /*0c70*/  LDG.E.64.CONSTANT R20, desc[UR12][R20.64] ;  /* 0x0000000c14147981 */ /* 0x000f62000c1e9b00 */
[----:B------:R-:W-:-:S06]  /*0c80*/  IADD3.X R37, R22, UR19, RZ, P0, !PT ;  /* 0x0000001316257c10 */ /* 0x000fcc00087fe4ff */
[----:B------:R-:W5:Y:S01]  /*0c90*/  LDG.E.64.CONSTANT R36, desc[UR12][R36.64] ;  /* 0x0000000c24247981 */ /* 0x000f62000c1e9b00 */
[----:B------:R-:W-:-:S04]  /*0ca0*/  IADD3 R4, R4, 0x4600, RZ ;  /* 0x0000460004047810 */ /* 0x000fc80007ffe0ff */
[----:B------:R-:W-:Y:S01]  /*0cb0*/  IADD3 R4, P0, R4, R2, RZ ;  /* 0x0000000204047210 */ /* 0x000fe20007f1e0ff */
[----:B------:R0:W-:Y:S03]  /*0cc0*/  STL [R1+0x60], R22 ;  /* 0x0000601601007387 */ /* 0x0001e60000100800 */
[----:B------:R-:W-:Y:S02]  /*0cd0*/  IADD3.X R0, RZ, R0, RZ, P0, !PT ;  /* 0x00000000ff007210 */ /* 0x000fe400007fe4ff */
[C---:B------:R-:W-:Y:S02]  /*0ce0*/  SHF.L.U32 R24, R4.reuse, 0x1, RZ ;  /* 0x0000000104187819 */ /* 0x040fe400000006ff */
[----:B------:R-:W-:Y:S02]  /*0cf0*/  SHF.L.U64.HI R5, R4, 0x1, R0 ;  /* 0x0000000104057819 */ /* 0x000fe40000010200 */
[----:B0-----:R-:W-:Y:S01]  /*0d00*/  IADD3 R22, P0, R24, UR18, RZ ;  /* 0x0000001218167c10 */ /* 0x001fe2000ff1e0ff */
[----:B------:R0:W-:Y:S03]  /*0d10*/  STL [R1+0x54], R24 ;  /* 0x0000541801007387 */ /* 0x0001e60000100800 */
[----:B------:R-:W-:-:S06]  /*0d20*/  IADD3.X R23, R5, UR19, RZ, P0, !PT ;  /* 0x0000001305177c10 */ /* 0x000fcc00087fe4ff */
[----:B------:R-:W5:Y:S01]  /*0d30*/  LDG.E.64.CONSTANT R22, desc[UR12][R22.64] ;  /* 0x0000000c16167981 */ /* 0x000f62000c1e9b00 */
[----:B0-----:R-:W-:-:S04]  /*0d40*/  IADD3 R24, P0, R24, UR20, RZ ;  /* 0x0000001418187c10 */ /* 0x001fc8000ff1e0ff */
[----:B------:R-:W-:-:S06]  /*0d50*/  IADD3.X R25, R5, UR21, RZ, P0, !PT ;  /* 0x0000001505197c10 */ /* 0x000fcc00087fe4ff */
[----:B------:R-:W5:Y:S01]  /*0d60*/  LDG.E.64.CONSTANT R24, desc[UR12][R24.64] ;  /* 0x0000000c18187981 */ /* 0x000f62000c1e9b00 */
[----:B---3--:R-:W-:-:S06]  /*0d70*/  FADD.FTZ R2, R35, UR9 ;  /* 0x0000000923027e21 */ /* 0x008fcc0008010000 */
[----:B------:R-:W0:Y:S01]  /*0d80*/  MUFU.RSQ R2, R2 ;  /* 0x0000000200027308 */ /* 0x000e220000001400 */
[----:B------:R1:W-:Y:S01]  /*0d90*/  STL [R1+0x58], R5 ;  /* 0x0000580501007387 */ /* 0x0003e20000100800 */
[--C-:B--2---:R-:W-:Y:S02]  /*0da0*/  HADD2.F32 R35, -RZ, R6.reuse.H0_H0 ;  /* 0x20000006ff237230 */ /* 0x104fe40000004100 */
[----:B-1----:R-:W-:Y:S02]  /*0db0*/  HADD2.F32 R5, -RZ, R6.H1_H1 ;  /* 0x30000006ff057230 */ /* 0x002fe40000004100 */
        /* <DEDUP_REMOVED lines=10> */
[----:B------:R-:W-:Y:S01]  /*0e60*/  FMUL.FTZ R35, R51, R4 ;  /* 0x0000000433237220 */ /* 0x000fe20000410000 */
[----:B------:R-:W-:Y:S01]  /*0e70*/  FFMA.FTZ R6, R50, R6, RZ ;  /* 0x0000000632067223 */ /* 0x000fe200000100ff */
[----:B------:R0:W-:Y:S01]  /*0e80*/  STL [R1+0x20], R50 ;  /* 0x0000203201007387 */ /* 0x0001e20000100800 */
[----:B------:R-:W-:-:S02]  /*0e90*/  HADD2.F32 R5, -RZ, R45.H0_H0 ;  /* 0x2000002dff057230 */ /* 0x000fc40000004100 */
[----:B------:R-:W-:Y:S01]  /*0ea0*/  FADD.FTZ R44, -R34, R44 ;  /* 0x0000002c222c7221 */ /* 0x000fe20000010100 */
[----:B------:R-:W-:Y:S01]  /*0eb0*/  FFMA.FTZ R35, R54, R35, R6 ;  /* 0x0000002336237223 */ /* 0x000fe20000010006 */
[----:B------:R-:W-:Y:S02]  /*0ec0*/  HADD2.F32 R6, -RZ, R45.H1_H1 ;  /* 0x3000002dff067230 */ /* 0x000fe40000004100 */
[----:B------:R-:W-:Y:S02]  /*0ed0*/  HADD2.F32 R45, -RZ, R7.H1_H1 ;  /* 0x30000007ff2d7230 */ /* 0x000fe40000004100 */
[--C-:B0-----:R-:W-:Y:S02]  /*0ee0*/  HADD2.F32 R50, -RZ, R47.reuse.H0_H0 ;  /* 0x2000002fff327230 */ /* 0x101fe40000004100 */
[----:B------:R-:W-:Y:S01]  /*0ef0*/  FMUL.FTZ R46, R2, R44 ;  /* 0x0000002c022e7220 */ /* 0x000fe20000410000 */
[----:B------:R-:W-:Y:S02]  /*0f00*/  HADD2.F32 R47, -RZ, R47.H1_H1 ;  /* 0x3000002fff2f7230 */ /* 0x000fe40000004100 */
[----:B------:R-:W-:Y:S01]  /*0f10*/  FADD.FTZ R45, -R34, R45 ;  /* 0x0000002d222d7221 */ /* 0x000fe20000010100 */
[----:B------:R-:W-:Y:S01]  /*0f20*/  FMUL.FTZ R7, R50, R5 ;  /* 0x0000000532077220 */ /* 0x000fe20000410000 */
[----:B------:R-:W-:Y:S02]  /*0f30*/  STL [R1+0x50], R54 ;  /* 0x0000503601007387 */ /* 0x000fe40000100800 */
[----:B------:R-:W-:Y:S01]  /*0f40*/  FMUL.FTZ R57, R2, R45 ;  /* 0x0000002d02397220 */ /* 0x000fe20000410000 */
[--C-:B------:R-:W-:Y:S01]  /*0f50*/  HADD2.F32 R44, -RZ, R40.reuse.H0_H0 ;  /* 0x20000028ff2c7230 */ /* 0x100fe20000004100 */
[----:B------:R0:W-:Y:S01]  /*0f60*/  STL [R1+0x24], R46 ;  /* 0x0000242e01007387 */ /* 0x0001e20000100800 */
[----:B------:R-:W-:Y:S01]  /*0f70*/  FFMA.FTZ R35, R46, R7, R35 ;  /* 0x000000072e237223 */ /* 0x000fe20000010023 */
[----:B------:R-:W-:-:S02]  /*0f80*/  HADD2.F32 R40, -RZ, R40.H1_H1 ;  /* 0x30000028ff287230 */ /* 0x000fc40000004100 */
[----:B------:R-:W-:Y:S01]  /*0f90*/  FMUL.FTZ R7, R47, R6 ;  /* 0x000000062f077220 */ /* 0x000fe20000410000 */
[C---:B------:R-:W-:Y:S01]  /*0fa0*/  FADD.FTZ R44, -R34.reuse, R44 ;  /* 0x0000002c222c7221 */ /* 0x040fe20000010100 */
[--C-:B------:R-:W-:Y:S02]  /*0fb0*/  HADD2.F32 R45, -RZ, R42.reuse.H1_H1 ;  /* 0x3000002aff2d7230 */ /* 0x100fe40000004100 */
[----:B0-----:R-:W-:Y:S02]  /*0fc0*/  HADD2.F32 R46, -RZ, R42.H0_H0 ;  /* 0x2000002aff2e7230 */ /* 0x001fe40000004100 */
[----:B------:R-:W-:Y:S01]  /*0fd0*/  FFMA.FTZ R35, R57, R7, R35 ;  /* 0x0000000739237223 */ /* 0x000fe20000010023 */
[----:B------:R-:W-:Y:S01]  /*0fe0*/  FADD.FTZ R42, -R34, R40 ;  /* 0x00000028222a7221 */ /* 0x000fe20000010100 */
[C---:B------:R-:W-:Y:S01]  /*0ff0*/  FMUL.FTZ R54, R2.reuse, R44 ;  /* 0x0000002c02367220 */ /* 0x040fe20000410000 */
[----:B------:R-:W-:Y:S02]  /*1000*/  HADD2.F32 R40, -RZ, R41.H0_H0 ;  /* 0x20000029ff287230 */ /* 0x000fe40000004100 */
[----:B------:R-:W-:Y:S01]  /*1010*/  FMUL.FTZ R7, R3, R46 ;  /* 0x0000002e03077220 */ /* 0x000fe20000410000 */
[----:B------:R-:W-:Y:S01]  /*1020*/  FMUL.FTZ R42, R2, R42 ;  /* 0x0000002a022a7220 */ /* 0x000fe20000410000 */
[----:B------:R-:W-:-:S02]  /*1030*/  HADD2.F32 R44, -RZ, R43.H0_H0 ;  /* 0x2000002bff2c7230 */ /* 0x000fc40000004100 */
[----:B------:R-:W-:Y:S01]  /*1040*/  FFMA.FTZ R35, R54, R7, R35 ;  /* 0x0000000736237223 */ /* 0x000fe20000010023 */
[----:B------:R-:W-:Y:S01]  /*1050*/  FMUL.FTZ R7, R4, R45 ;  /* 0x0000002d04077220 */ /* 0x000fe20000410000 */
[----:B------:R-:W-:Y:S01]  /*1060*/  FADD.FTZ R40, -R34, R40 ;  /* 0x0000002822287221 */ /* 0x000fe20000010100 */
[----:B------:R-:W-:Y:S02]  /*1070*/  HADD2.F32 R41, -RZ, R41.H1_H1 ;  /* 0x30000029ff297230 */ /* 0x000fe40000004100 */
[----:B------:R-:W-:Y:S01]  /*1080*/  FFMA.FTZ R35, R42, R7, R35 ;  /* 0x000000072a237223 */ /* 0x000fe20000010023 */
[----:B------:R-:W-:Y:S01]  /*1090*/  FMUL.FTZ R40, R2, R40 ;  /* 0x0000002802287220 */ /* 0x000fe20000410000 */
[----:B------:R-:W-:Y:S01]  /*10a0*/  FMUL.FTZ R7, R5, R44 ;  /* 0x0000002c05077220 */ /* 0x000fe20000410000 */
[----:B------:R-:W-:Y:S01]  /*10b0*/  STL [R1+0x4c], R57 ;  /* 0x00004c3901007387 */ /* 0x000fe20000100800 */
[----:B------:R-:W-:Y:S02]  /*10c0*/  HADD2.F32 R43, -RZ, R43.H1_H1 ;  /* 0x3000002bff2b7230 */ /* 0x000fe40000004100 */
[----:B------:R-:W-:Y:S01]  /*10d0*/  FADD.FTZ R41, -R34, R41 ;  /* 0x0000002922297221 */ /* 0x000fe20000010100 */
[----:B------:R-:W-:Y:S01]  /*10e0*/  STL [R1+0x48], R54 ;  /* 0x0000483601007387 */ /* 0x000fe20000100800 */
[----:B------:R-:W-:-:S03]  /*10f0*/  FFMA.FTZ R35, R40, R7, R35 ;  /* 0x0000000728237223 */ /* 0x000fc60000010023 */
[----:B------:R0:W-:Y:S04]  /*1100*/  STL [R1+0x44], R42 ;  /* 0x0000442a01007387 */ /* 0x0001e80000100800 */
[----:B------:R1:W-:Y:S01]  /*1110*/  STL [R1+0x40], R40 ;  /* 0x0000402801007387 */ /* 0x0003e20000100800 */
[----:B------:R-:W-:Y:S01]  /*1120*/  FMUL.FTZ R41, R2, R41 ;  /* 0x0000002902297220 */ /* 0x000fe20000410000 */
[----:B------:R-:W-:Y:S01]  /*1130*/  FMUL.FTZ R7, R6, R43 ;  /* 0x0000002b06077220 */ /* 0x000fe20000410000 */
[----:B0-----:R-:W-:Y:S02]  /*1140*/  HADD2.F32 R42, -RZ, R48.H0_H0 ;  /* 0x20000030ff2a7230 */ /* 0x001fe40000004100 */
[--C-:B-1----:R-:W-:Y:S02]  /*1150*/  HADD2.F32 R40, -RZ, R38.reuse.H0_H0 ;  /* 0x20000026ff287230 */ /* 0x102fe40000004100 */
[----:B------:R-:W-:-:S03]  /*1160*/  HADD2.F32 R38, -RZ, R38.H1_H1 ;  /* 0x30000026ff267230 */ /* 0x000fc60000004100 */
[----:B------:R-:W-:Y:S01]  /*1170*/  FADD.FTZ R40, -R34, R40 ;  /* 0x0000002822287221 */ /* 0x000fe20000010100 */
[----:B------:R0:W-:Y:S01]  /*1180*/  STL [R1+0x3c], R41 ;  /* 0x00003c2901007387 */ /* 0x0001e20000100800 */
[----:B------:R-:W-:Y:S01]  /*1190*/  FFMA.FTZ R35, R41, R7, R35 ;  /* 0x0000000729237223 */ /* 0x000fe20000010023 */
[----:B------:R-:W-:Y:S01]  /*11a0*/  FMUL.FTZ R7, R3, R42 ;  /* 0x0000002a03077220 */ /* 0x000fe20000410000 */
[----:B------:R-:W-:Y:S01]  /*11b0*/  FMUL.FTZ R40, R2, R40 ;  /* 0x0000002802287220 */ /* 0x000fe20000410000 */
[----:B------:R-:W-:Y:S01]  /*11c0*/  FADD.FTZ R38, -R34, R38 ;  /* 0x0000002622267221 */ /* 0x000fe20000010100 */
[----:B0-----:R-:W-:Y:S02]  /*11d0*/  HADD2.F32 R41, -RZ, R48.H1_H1 ;  /* 0x30000030ff297230 */ /* 0x001fe40000004100 */
[----:B------:R-:W-:Y:S02]  /*11e0*/  HADD2.F32 R48, -RZ, R39.H0_H0 ;  /* 0x20000027ff307230 */ /* 0x000fe40000004100 */
[----:B------:R-:W-:Y:S01]  /*11f0*/  FFMA.FTZ R35, R40, R7, R35 ;  /* 0x0000000728237223 */ /* 0x000fe20000010023 */
[----:B------:R-:W-:Y:S01]  /*1200*/  FMUL.FTZ R38, R2, R38 ;  /* 0x0000002602267220 */ /* 0x000fe20000410000 */
[----:B------:R0:W-:Y:S01]  /*1210*/  STL [R1+0x38], R40 ;  /* 0x0000382801007387 */ /* 0x0001e20000100800 */
[----:B------:R-:W-:Y:S01]  /*1220*/  FMUL.FTZ R7, R4, R41 ;  /* 0x0000002904077220 */ /* 0x000fe20000410000 */
[----:B------:R-:W-:-:S02]  /*1230*/  FADD.FTZ R48, -R34, R48 ;  /* 0x0000003022307221 */ /* 0x000fc40000010100 */
[----:B------:R1:W-:Y:S01]  /*1240*/  STL [R1+0x34], R38 ;  /* 0x0000342601007387 */ /* 0x0003e20000100800 */
[----:B------:R-:W-:Y:S01]  /*1250*/  FFMA.FTZ R35, R38, R7, R35 ;  /* 0x0000000726237223 */ /* 0x000fe20000010023 */
[----:B0-----:R-:W-:Y:S02]  /*1260*/  HADD2.F32 R40, -RZ, R49.H0_H0 ;  /* 0x20000031ff287230 */ /* 0x001fe40000004100 */
[----:B------:R-:W-:Y:S01]  /*1270*/  FMUL.FTZ R48, R2, R48 ;  /* 0x0000003002307220 */ /* 0x000fe20000410000 */
[----:B-1----:R-:W-:Y:S02]  /*1280*/  HADD2.F32 R38, -RZ, R39.H1_H1 ;  /* 0x30000027ff267230 */ /* 0x002fe40000004100 */
[----:B------:R-:W-:Y:S01]  /*1290*/  FMUL.FTZ R7, R5, R40 ;  /* 0x0000002805077220 */ /* 0x000fe20000410000 */
[----:B------:R-:W-:Y:S02]  /*12a0*/  HADD2.F32 R39, -RZ, R49.H1_H1 ;  /* 0x30000031ff277230 */ /* 0x000fe40000004100 */
[----:B------:R-:W-:Y:S01]  /*12b0*/  FADD.FTZ R38, -R34, R38 ;  /* 0x0000002622267221 */ /* 0x000fe20000010100 */
[----:B------:R-:W-:Y:S01]  /*12c0*/  FFMA.FTZ R35, R48, R7, R35 ;  /* 0x0000000730237223 */ /* 0x000fe20000010023 */
[----:B------:R-:W-:Y:S01]  /*12d0*/  HADD2.F32 R7, -RZ, R8.H0_H0 ;  /* 0x20000008ff077230 */ /* 0x000fe20000004100 */
[----:B------:R0:W-:Y:S01]  /*12e0*/  STL [R1+0x30], R48 ;  /* 0x0000303001007387 */ /* 0x0001e20000100800 */
[----:B------:R-:W-:Y:S01]  /*12f0*/  FMUL.FTZ R49, R2, R38 ;  /* 0x0000002602317220 */ /* 0x000fe20000410000 */
[----:B------:R-:W-:-:S02]  /*1300*/  HADD2.F32 R38, -RZ, R10.H0_H0 ;  /* 0x2000000aff267230 */ /* 0x000fc40000004100 */
[----:B------:R-:W-:Y:S01]  /*1310*/  FADD.FTZ R7, -R34, R7 ;  /* 0x0000000722077221 */ /* 0x000fe20000010100 */
[----:B------:R-:W-:Y:S01]  /*1320*/  HADD2.F32 R8, -RZ, R8.H1_H1 ;  /* 0x30000008ff087230 */ /* 0x000fe20000004100 */
[----:B------:R1:W-:Y:S01]  /*1330*/  STL [R1+0x2c], R49 ;  /* 0x00002c3101007387 */ /* 0x0003e20000100800 */
[----:B0-----:R-:W-:-:S04]  /*1340*/  FMUL.FTZ R48, R6, R39 ;  /* 0x0000002706307220 */ /* 0x001fc80000410000 */
[----:B------:R-:W-:Y:S01]  /*1350*/  FFMA.FTZ R35, R49, R48, R35 ;  /* 0x0000003031237223 */ /* 0x000fe20000010023 */
[----:B------:R-:W-:Y:S01]  /*1360*/  FMUL.FTZ R48, R3, R38 ;  /* 0x0000002603307220 */ /* 0x000fe20000410000 */
[----:B-1----:R-:W-:Y:S01]  /*1370*/  FMUL.FTZ R49, R2, R7 ;  /* 0x0000000702317220 */ /* 0x002fe20000410000 */
[----:B------:R-:W-:Y:S02]  /*1380*/  HADD2.F32 R7, -RZ, R10.H1_H1 ;  /* 0x3000000aff077230 */ /* 0x000fe40000004100 */
[----:B------:R-:W-:Y:S01]  /*1390*/  FADD.FTZ R8, -R34, R8 ;  /* 0x0000000822087221 */ /* 0x000fe20000010100 */
[----:B------:R-:W-:Y:S01]  /*13a0*/  FFMA.FTZ R35, R49, R48, R35 ;  /* 0x0000003031237223 */ /* 0x000fe20000010023 */
[----:B------:R0:W-:Y:S01]  /*13b0*/  STL [R1+0x28], R49 ;  /* 0x0000283101007387 */ /* 0x0001e20000100800 */
[----:B------:R-:W-:Y:S01]  /*13c0*/  FMUL.FTZ R10, R4, R7 ;  /* 0x00000007040a7220 */ /* 0x000fe20000410000 */
[----:B------:R-:W-:Y:S01]  /*13d0*/  FMUL.FTZ R54, R2, R8 ;  /* 0x0000000802367220 */ /* 0x000fe20000410000 */
[----:B------:R-:W-:-:S02]  /*13e0*/  HADD2.F32 R8, -RZ, R11.H0_H0 ;  /* 0x2000000bff087230 */ /* 0x000fc40000004100 */
[--C-:B0-----:R-:W-:Y:S02]  /*13f0*/  HADD2.F32 R49, -RZ, R9.reuse.H0_H0 ;  /* 0x20000009ff317230 */ /* 0x101fe40000004100 */
[----:B------:R-:W-:Y:S01]  /*1400*/  FFMA.FTZ R35, R54, R10, R35 ;  /* 0x0000000a36237223 */ /* 0x000fe20000010023 */
[----:B------:R-:W-:Y:S02]  /*1410*/  HADD2.F32 R10, -RZ, R9.H1_H1 ;  /* 0x30000009ff0a7230 */ /* 0x000fe40000004100 */
[----:B------:R-:W-:Y:S01]  /*1420*/  FADD.FTZ R49, -R34, R49 ;  /* 0x0000003122317221 */ /* 0x000fe20000010100 */
[----:B------:R-:W-:Y:S01]  /*1430*/  FMUL.FTZ R48, R5, R8 ;  /* 0x0000000805307220 */ /* 0x000fe20000410000 */
[----:B------:R-:W-:Y:S02]  /*1440*/  HADD2.F32 R9, -RZ, R11.H1_H1 ;  /* 0x3000000bff097230 */ /* 0x000fe40000004100 */
[----:B------:R-:W-:Y:S01]  /*1450*/  FMUL.FTZ R49, R2, R49 ;  /* 0x0000003102317220 */ /* 0x000fe20000410000 */
[----:B------:R-:W-:Y:S01]  /*1460*/  FADD.FTZ R10, -R34, R10 ;  /* 0x0000000a220a7221 */ /* 0x000fe20000010100 */
[----:B------:R-:W-:Y:S01]  /*1470*/  HADD2.F32 R11, -RZ, R12.H0_H0 ;  /* 0x2000000cff0b7230 */ /* 0x000fe20000004100 */
[----:B------:R-:W-:Y:S01]  /*1480*/  STL [R1+0x1c], R54 ;  /* 0x00001c3601007387 */ /* 0x000fe20000100800 */
[----:B------:R-:W-:Y:S01]  /*1490*/  FFMA.FTZ R35, R49, R48, R35 ;  /* 0x0000003031237223 */ /* 0x000fe20000010023 */
[----:B------:R-:W-:-:S02]  /*14a0*/  FMUL.FTZ R48, R6, R9 ;  /* 0x0000000906307220 */ /* 0x000fc40000410000 */
[----:B------:R0:W-:Y:S01]  /*14b0*/  STL [R1+0x18], R49 ;  /* 0x0000183101007387 */ /* 0x0001e20000100800 */
[----:B------:R-:W-:Y:S01]  /*14c0*/  FADD.FTZ R11, -R34, R11 ;  /* 0x0000000b220b7221 */ /* 0x000fe20000010100 */
[----:B------:R-:W-:Y:S02]  /*14d0*/  HADD2.F32 R12, -RZ, R12.H1_H1 ;  /* 0x3000000cff0c7230 */ /* 0x000fe40000004100 */
[----:B0-----:R-:W-:Y:S01]  /*14e0*/  FMUL.FTZ R49, R2, R10 ;  /* 0x0000000a02317220 */ /* 0x001fe20000410000 */
[----:B------:R-:W-:-:S03]  /*14f0*/  HADD2.F32 R10, -RZ, R14.H0_H0 ;  /* 0x2000000eff0a7230 */ /* 0x000fc60000004100 */
[----:B------:R-:W-:Y:S01]  /*1500*/  FFMA.FTZ R35, R49, R48, R35 ;  /* 0x0000003031237223 */ /* 0x000fe20000010023 */
[----:B------:R0:W-:Y:S01]  /*1510*/  STL [R1+0x14], R49 ;  /* 0x0000143101007387 */ /* 0x0001e20000100800 */
[----:B------:R-:W-:Y:S01]  /*1520*/  FMUL.FTZ R48, R3, R10 ;  /* 0x0000000a03307220 */ /* 0x000fe20000410000 */
[----:B------:R-:W-:Y:S01]  /*1530*/  FADD.FTZ R12, -R34, R12 ;  /* 0x0000000c220c7221 */ /* 0x000fe20000010100 */
[----:B0-----:R-:W-:Y:S01]  /*1540*/  FMUL.FTZ R49, R2, R11 ;  /* 0x0000000b02317220 */ /* 0x001fe20000410000 */
[----:B------:R-:W-:-:S03]  /*1550*/  HADD2.F32 R11, -RZ, R14.H1_H1 ;  /* 0x3000000eff0b7230 */ /* 0x000fc60000004100 */
[----:B------:R-:W-:Y:S01]  /*1560*/  FFMA.FTZ R35, R49, R48, R35 ;  /* 0x0000003031237223 */ /* 0x000fe20000010023 */
[----:B------:R0:W-:Y:S01]  /*1570*/  STL [R1+0x10], R49 ;  /* 0x0000103101007387 */ /* 0x0001e20000100800 */
[----:B------:R-:W-:Y:S01]  /*1580*/  FMUL.FTZ R54, R2, R12 ;  /* 0x0000000c02367220 */ /* 0x000fe20000410000 */
[----:B------:R-:W-:Y:S01]  /*1590*/  FMUL.FTZ R14, R4, R11 ;  /* 0x0000000b040e7220 */ /* 0x000fe20000410000 */
[----:B------:R-:W-:Y:S02]  /*15a0*/  HADD2.F32 R12, -RZ, R15.H0_H0 ;  /* 0x2000000fff0c7230 */ /* 0x000fe40000004100 */
[----:B0-----:R-:W-:Y:S02]  /*15b0*/  HADD2.F32 R49, -RZ, R13.H0_H0 ;  /* 0x2000000dff317230 */ /* 0x001fe40000004100 */
[----:B------:R-:W-:-:S03]  /*15c0*/  FFMA.FTZ R35, R54, R14, R35 ;  /* 0x0000000e36237223 */ /* 0x000fc60000010023 */
[----:B------:R-:W-:Y:S01]  /*15d0*/  FADD.FTZ R49, -R34, R49 ;  /* 0x0000003122317221 */ /* 0x000fe20000010100 */
[----:B------:R-:W-:Y:S01]  /*15e0*/  FMUL.FTZ R14, R5, R12 ;  /* 0x0000000c050e7220 */ /* 0x000fe20000410000 */
[----:B------:R-:W-:Y:S02]  /*15f0*/  HADD2.F32 R48, -RZ, R13.H1_H1 ;  /* 0x3000000dff307230 */ /* 0x000fe40000004100 */
[----:B------:R-:W-:Y:S01]  /*1600*/  FMUL.FTZ R49, R2, R49 ;  /* 0x0000003102317220 */ /* 0x000fe20000410000 */
[----:B------:R-:W-:Y:S01]  /*1610*/  STL [R1+0xc], R54 ;  /* 0x00000c3601007387 */ /* 0x000fe20000100800 */
[----:B------:R-:W-:Y:S02]  /*1620*/  HADD2.F32 R13, -RZ, R15.H1_H1 ;  /* 0x3000000fff0d7230 */ /* 0x000fe40000004100 */
[----:B------:R-:W-:Y:S01]  /*1630*/  FFMA.FTZ R35, R49, R14, R35 ;  /* 0x0000000e31237223 */ /* 0x000fe20000010023 */
[----:B------:R0:W-:Y:S01]  /*1640*/  STL [R1+0x8], R49 ;  /* 0x0000083101007387 */ /* 0x0001e20000100800 */
[----:B------:R-:W-:Y:S01]  /*1650*/  FADD.FTZ R15, -R34, R48 ;  /* 0x00000030220f7221 */ /* 0x000fe20000010100 */
[----:B------:R-:W-:-:S03]  /*1660*/  FMUL.FTZ R14, R6, R13 ;  /* 0x0000000d060e7220 */ /* 0x000fc60000410000 */
[----:B------:R-:W-:Y:S01]  /*1670*/  FMUL.FTZ R15, R2, R15 ;  /* 0x0000000f020f7220 */ /* 0x000fe20000410000 */
[----:B0-----:R-:W-:-:S04]  /*1680*/  FFMA.FTZ R49, R0, R3, RZ ;  /* 0x0000000300317223 */ /* 0x001fc800000100ff */
[----:B------:R-:W-:Y:S01]  /*1690*/  FFMA.FTZ R49, R51, R4, R49 ;  /* 0x0000000433317223 */ /* 0x000fe20000010031 */
[----:B------:R0:W-:Y:S01]  /*16a0*/  STL [R1+0x4], R15 ;  /* 0x0000040f01007387 */ /* 0x0001e20000100800 */
[----:B------:R-:W-:Y:S02]  /*16b0*/  FFMA.FTZ R35, R15, R14, R35 ;  /* 0x0000000e0f237223 */ /* 0x000fe40000010023 */
[----:B------:R-:W-:Y:S01]  /*16c0*/  FFMA.FTZ R49, R50, R5, R49 ;  /* 0x0000000532317223 */ /* 0x000fe20000010031 */
[----:B------:R-:W-:Y:S02]  /*16d0*/  HADD2.F32 R14, -RZ, R18.H0_H0 ;  /* 0x20000012ff0e7230 */ /* 0x000fe40000004100 */
[----:B------:R-:W-:Y:S02]  /*16e0*/  HADD2.F32 R48, -RZ, R16.H0_H0 ;  /* 0x20000010ff307230 */ /* 0x000fe40000004100 */
[----:B0-----:R-:W-:Y:S02]  /*16f0*/  HADD2.F32 R15, -RZ, R18.H1_H1 ;  /* 0x30000012ff0f7230 */ /* 0x001fe40000004100 */
[----:B------:R-:W-:Y:S01]  /*1700*/  FFMA.FTZ R18, R47, R6, R49 ;  /* 0x000000062f127223 */ /* 0x000fe20000010031 */
[----:B------:R-:W-:-:S03]  /*1710*/  HADD2.F32 R61, -RZ, R16.H1_H1 ;  /* 0x30000010ff3d7230 */ /* 0x000fc60000004100 */
[----:B------:R-:W-:Y:S01]  /*1720*/  FFMA.FTZ R18, R3, R46, R18 ;  /* 0x0000002e03127223 */ /* 0x000fe20000010012 */
[----:B------:R-:W-:-:S03]  /*1730*/  FADD.FTZ R48, -R34, R48 ;  /* 0x0000003022307221 */ /* 0x000fc60000010100 */
[----:B------:R-:W-:Y:S01]  /*1740*/  FFMA.FTZ R18, R4, R45, R18 ;  /* 0x0000002d04127223 */ /* 0x000fe20000010012 */
        /* <DEDUP_REMOVED lines=24> */
[----:B------:R-:W-:-:S02]  /*18d0*/  HADD2.F32 R19, -RZ, R20.H1_H1 ;  /* 0x30000014ff137230 */ /* 0x000fc40000004100 */
[----:B------:R-:W-:Y:S01]  /*18e0*/  FFMA.FTZ R35, R59, R18, R35 ;  /* 0x000000123b237223 */ /* 0x000fe20000010023 */
[----:B------:R-:W-:Y:S02]  /*18f0*/  HADD2.F32 R18, -RZ, R20.H0_H0 ;  /* 0x20000014ff127230 */ /* 0x000fe40000004100 */
[----:B------:R-:W-:-:S04]  /*1900*/  FFMA.FTZ R20, R3, R38, R48 ;  /* 0x0000002603147223 */ /* 0x000fc80000010030 */
[----:B------:R-:W-:-:S04]  /*1910*/  FFMA.FTZ R20, R4, R7, R20 ;  /* 0x0000000704147223 */ /* 0x000fc80000010014 */
[----:B------:R-:W-:Y:S01]  /*1920*/  FFMA.FTZ R20, R5, R8, R20 ;  /* 0x0000000805147223 */ /* 0x000fe20000010014 */
[----:B------:R0:W-:Y:S03]  /*1930*/  STL [R1], R54 ;  /* 0x0000003601007387 */ /* 0x0001e60000100800 */
[----:B------:R-:W-:Y:S01]  /*1940*/  FFMA.FTZ R20, R6, R9, R20 ;  /* 0x0000000906147223 */ /* 0x000fe20000010014 */
[--C-:B------:R-:W-:Y:S02]  /*1950*/  HADD2.F32 R55, -RZ, R37.reuse.H0_H0 ;  /* 0x20000025ff377230 */ /* 0x100fe40000004100 */
[--C-:B------:R-:W-:Y:S02]  /*1960*/  HADD2.F32 R58, -RZ, R36.reuse.H0_H0 ;  /* 0x20000024ff3a7230 */ /* 0x100fe40000004100 */
[----:B0-----:R-:W-:Y:S02]  /*1970*/  HADD2.F32 R54, -RZ, R37.H1_H1 ;  /* 0x30000025ff367230 */ /* 0x001fe40000004100 */
[----:B------:R-:W-:Y:S01]  /*1980*/  FFMA.FTZ R37, R3, R10, R20 ;  /* 0x0000000a03257223 */ /* 0x000fe20000010014 */
[----:B------:R-:W-:-:S03]  /*1990*/  HADD2.F32 R56, -RZ, R36.H1_H1 ;  /* 0x30000024ff387230 */ /* 0x000fc60000004100 */
[----:B------:R-:W-:Y:S01]  /*19a0*/  FFMA.FTZ R37, R4, R11, R37 ;  /* 0x0000000b04257223 */ /* 0x000fe20000010025 */
[----:B------:R-:W-:-:S03]  /*19b0*/  FADD.FTZ R58, -R34, R58 ;  /* 0x0000003a223a7221 */ /* 0x000fc60000010100 */
[----:B------:R-:W-:Y:S01]  /*19c0*/  FFMA.FTZ R37, R5, R12, R37 ;  /* 0x0000000c05257223 */ /* 0x000fe20000010025 */
[C---:B------:R-:W-:Y:S01]  /*19d0*/  FMUL.FTZ R36, R3.reuse, R18 ;  /* 0x0000001203247220 */ /* 0x040fe20000410000 */
        /* <DEDUP_REMOVED lines=8> */
[----:B------:R-:W-:Y:S01]  /*1a60*/  FADD.FTZ R55, -R34, R55 ;  /* 0x0000003722377221 */ /* 0x000fe20000010100 */
[----:B------:R-:W-:Y:S01]  /*1a70*/  FFMA.FTZ R35, R56, R36, R35 ;  /* 0x0000002438237223 */ /* 0x000fe20000010023 */
[----:B------:R-:W-:Y:S01]  /*1a80*/  FFMA.FTZ R37, R4, R15, R37 ;  /* 0x0000000f04257223 */ /* 0x000fe20000010025 */
[----:B------:R-:W-:Y:S02]  /*1a90*/  IMAD.MOV.U32 R36, RZ, RZ, 0x28 ;  /* 0x00000028ff247424 */ /* 0x000fe400078e00ff */
[C---:B------:R-:W-:Y:S01]  /*1aa0*/  FMUL.FTZ R48, R5.reuse, R20 ;  /* 0x0000001405307220 */ /* 0x040fe20000410000 */
[----:B------:R-:W-:Y:S02]  /*1ab0*/  HADD2.F32 R21, -RZ, R21.H1_H1 ;  /* 0x30000015ff157230 */ /* 0x000fe40000004100 */
[----:B------:R-:W-:Y:S01]  /*1ac0*/  FFMA.FTZ R37, R5, R16, R37 ;  /* 0x0000001005257223 */ /* 0x000fe20000010025 */
[----:B------:R-:W-:Y:S01]  /*1ad0*/  FMUL.FTZ R55, R2, R55 ;  /* 0x0000003702377220 */ /* 0x000fe20000410000 */
[----:B------:R-:W-:-:S02]  /*1ae0*/  IMAD R36, R53, R36, UR8 ;  /* 0x0000000835247e24 */ /* 0x000fc4000f8e0224 */
[----:B------:R-:W-:Y:S01]  /*1af0*/  FADD.FTZ R54, -R34, R54 ;  /* 0x0000003622367221 */ /* 0x000fe20000010100 */
[----:B------:R-:W-:Y:S02]  /*1b00*/  HADD2.F32 R53, -RZ, R22.H0_H0 ;  /* 0x20000016ff357230 */ /* 0x000fe40000004100 */
[C---:B------:R-:W-:Y:S01]  /*1b10*/  FFMA.FTZ R37, R6.reuse, R17, R37 ;  /* 0x0000001106257223 */ /* 0x040fe20000010025 */
[----:B------:R-:W-:Y:S01]  /*1b20*/  FFMA.FTZ R35, R55, R48, R35 ;  /* 0x0000003037237223 */ /* 0x000fe20000010023 */
[--C-:B------:R-:W-:Y:S02]  /*1b30*/  HADD2.F32 R49, -RZ, R23.reuse.H0_H0 ;  /* 0x20000017ff317230 */ /* 0x100fe40000004100 */
[----:B------:R-:W-:Y:S01]  /*1b40*/  FMUL.FTZ R48, R6, R21 ;  /* 0x0000001506307220 */ /* 0x000fe20000410000 */
[----:B------:R-:W-:Y:S01]  /*1b50*/  FMUL.FTZ R54, R2, R54 ;  /* 0x0000003602367220 */ /* 0x000fe20000410000 */
[----:B------:R-:W-:Y:S01]  /*1b60*/  LEA R36, R52, R36, 0x3 ;  /* 0x0000002434247211 */ /* 0x000fe200078e18ff */
[----:B------:R-:W-:-:S02]  /*1b70*/  HADD2.F32 R23, -RZ, R23.H1_H1 ;  /* 0x30000017ff177230 */ /* 0x000fc40000004100 */
[C---:B------:R-:W-:Y:S01]  /*1b80*/  FFMA.FTZ R37, R3.reuse, R18, R37 ;  /* 0x0000001203257223 */ /* 0x040fe20000010025 */
[----:B------:R-:W-:Y:S02]  /*1b90*/  HADD2.F32 R52, -RZ, R22.H1_H1 ;  /* 0x30000016ff347230 */ /* 0x000fe40000004100 */
[----:B------:R-:W-:Y:S01]  /*1ba0*/  FADD.FTZ R53, -R34, R53 ;  /* 0x0000003522357221 */ /* 0x000fe20000010100 */
[--C-:B------:R-:W-:Y:S02]  /*1bb0*/  HADD2.F32 R22, -RZ, R24.reuse.H0_H0 ;  /* 0x20000018ff167230 */ /* 0x100fe40000004100 */
[----:B------:R-:W-:Y:S01]  /*1bc0*/  FFMA.FTZ R35, R54, R48, R35 ;  /* 0x0000003036237223 */ /* 0x000fe20000010023 */
[----:B------:R-:W-:Y:S01]  /*1bd0*/  FADD.FTZ R48, -R34, R23 ;  /* 0x0000001722307221 */ /* 0x000fe20000010100 */
[----:B------:R-:W-:Y:S02]  /*1be0*/  HADD2.F32 R23, -RZ, R24.H1_H1 ;  /* 0x30000018ff177230 */ /* 0x000fe40000004100 */
[----:B------:R-:W-:Y:S01]  /*1bf0*/  FFMA.FTZ R37, R4, R19, R37 ;  /* 0x0000001304257223 */ /* 0x000fe20000010025 */
[----:B------:R-:W-:Y:S01]  /*1c00*/  FMUL.FTZ R24, R3, R22 ;  /* 0x0000001603187220 */ /* 0x000fe20000410000 */
[----:B------:R-:W-:Y:S01]  /*1c10*/  FMUL.FTZ R53, R2, R53 ;  /* 0x0000003502357220 */ /* 0x000fe20000410000 */
[C---:B------:R-:W-:Y:S01]  /*1c20*/  FADD.FTZ R52, -R34.reuse, R52 ;  /* 0x0000003422347221 */ /* 0x040fe20000010100 */
[----:B------:R-:W-:Y:S01]  /*1c30*/  FFMA.FTZ R37, R5, R20, R37 ;  /* 0x0000001405257223 */ /* 0x000fe20000010025 */
[----:B------:R-:W-:Y:S01]  /*1c40*/  FADD.FTZ R49, -R34, R49 ;  /* 0x0000003122317221 */ /* 0x000fe20000010100 */
[----:B------:R-:W-:Y:S01]  /*1c50*/  FFMA.FTZ R35, R53, R24, R35 ;  /* 0x0000001835237223 */ /* 0x000fe20000010023 */
[----:B------:R-:W-:Y:S01]  /*1c60*/  FMUL.FTZ R34, R4, R23 ;  /* 0x0000001704227220 */ /* 0x000fe20000410000 */
[----:B------:R-:W-:Y:S01]  /*1c70*/  FMUL.FTZ R52, R2, R52 ;  /* 0x0000003402347220 */ /* 0x000fe20000410000 */
[--C-:B------:R-:W-:Y:S01]  /*1c80*/  HADD2.F32 R24, -RZ, R25.reuse.H0_H0 ;  /* 0x20000019ff187230 */ /* 0x100fe20000004100 */
[----:B------:R0:W-:Y:S01]  /*1c90*/  STL [R1+0xa8], R61 ;  /* 0x0000a83d01007387 */ /* 0x0001e20000100800 */
[----:B------:R-:W-:Y:S01]  /*1ca0*/  FFMA.FTZ R37, R6, R21, R37 ;  /* 0x0000001506257223 */ /* 0x000fe20000010025 */
[----:B------:R-:W-:Y:S01]  /*1cb0*/  FFMA.FTZ R34, R52, R34, R35 ;  /* 0x0000002234227223 */ /* 0x000fe20000010023 */
[----:B------:R-:W-:Y:S01]  /*1cc0*/  FMUL.FTZ R49, R2, R49 ;  /* 0x0000003102317220 */ /* 0x000fe20000410000 */
[----:B------:R-:W-:Y:S01]  /*1cd0*/  FMUL.FTZ R35, R5, R24 ;  /* 0x0000001805237220 */ /* 0x000fe20000410000 */
[----:B------:R-:W-:Y:S01]  /*1ce0*/  FFMA.FTZ R37, R3, R22, R37 ;  /* 0x0000001603257223 */ /* 0x000fe20000010025 */
[----:B------:R-:W-:Y:S01]  /*1cf0*/  HADD2.F32 R25, -RZ, R25.H1_H1 ;  /* 0x30000019ff197230 */ /* 0x000fe20000004100 */
[----:B0-----:R-:W2:Y:S04]  /*1d00*/  LDL R61, [R1+0x24] ;  /* 0x00002400013d7983 */ /* 0x001ea80000100800 */
[----:B------:R0:W-:Y:S01]  /*1d10*/  STL [R1+0xb0], R60 ;  /* 0x0000b03c01007387 */ /* 0x0001e20000100800 */
[----:B------:R-:W-:Y:S01]  /*1d20*/  FFMA.FTZ R35, R49, R35, R34 ;  /* 0x0000002331237223 */ /* 0x000fe20000010022 */
[----:B------:R-:W-:Y:S01]  /*1d30*/  FFMA.FTZ R34, R4, R23, R37 ;  /* 0x0000001704227223 */ /* 0x000fe20000010025 */
[----:B------:R-:W-:Y:S01]  /*1d40*/  FMUL.FTZ R37, R6, R25 ;  /* 0x0000001906257220 */ /* 0x000fe20000410000 */
[----:B0-----:R-:W3:Y:S04]  /*1d50*/  LDL R60, [R1+0x50] ;  /* 0x00005000013c7983 */ /* 0x001ee80000100800 */
[----:B------:R0:W-:Y:S01]  /*1d60*/  STL [R1+0xb4], R59 ;  /* 0x0000b43b01007387 */ /* 0x0001e20000100800 */
[----:B------:R-:W-:-:S03]  /*1d70*/  FMUL.FTZ R48, R2, R48 ;  /* 0x0000003002307220 */ /* 0x000fc60000410000 */
[----:B0-----:R-:W4:Y:S04]  /*1d80*/  LDL R59, [R1+0x20] ;  /* 0x00002000013b7983 */ /* 0x001f280000100800 */
[----:B------:R-:W-:Y:S04]  /*1d90*/  STL [R1+0xd0], R38 ;  /* 0x0000d02601007387 */ /* 0x000fe80000100800 */
[----:B------:R0:W-:Y:S04]  /*1da0*/  STL [R1+0xd4], R7 ;  /* 0x0000d40701007387 */ /* 0x0001e80000100800 */
[----:B------:R-:W-:Y:S04]  /*1db0*/  STL [R1+0xb8], R58 ;  /* 0x0000b83a01007387 */ /* 0x000fe80000100800 */
[----:B------:R-:W-:Y:S04]  /*1dc0*/  STL [R1+0xbc], R56 ;  /* 0x0000bc3801007387 */ /* 0x000fe80000100800 */
[----:B------:R-:W-:Y:S01]  /*1dd0*/  STL [R1+0xc0], R10 ;  /* 0x0000c00a01007387 */ /* 0x000fe20000100800 */
[----:B------:R-:W-:-:S03]  /*1de0*/  FFMA.FTZ R35, R48, R37, R35 ;  /* 0x0000002530237223 */ /* 0x000fc60000010023 */
[----:B------:R-:W-:Y:S04]  /*1df0*/  STL [R1+0xc4], R11 ;  /* 0x0000c40b01007387 */ /* 0x000fe80000100800 */
[----:B------:R-:W-:Y:S04]  /*1e00*/  STL [R1+0xc8], R12 ;  /* 0x0000c80c01007387 */ /* 0x000fe80000100800 */
[----:B------:R1:W-:Y:S04]  /*1e10*/  STL [R1+0xcc], R55 ;  /* 0x0000cc3701007387 */ /* 0x0003e80000100800 */
[----:B0-----:R-:W5:Y:S04]  /*1e20*/  LDL R7, [R1+0x48] ;  /* 0x0000480001077983 */ /* 0x001f680000100800 */
[----:B------:R-:W5:Y:S04]  /*1e30*/  LDL R37, [R1+0x44] ;  /* 0x0000440001257983 */ /* 0x000f680000100800 */
[----:B------:R-:W5:Y:S01]  /*1e40*/  LDL R38, [R1+0x40] ;  /* 0x0000400001267983 */ /* 0x000f620000100800 */
[----:B------:R-:W-:Y:S01]  /*1e50*/  FFMA.FTZ R34, R5, R24, R34 ;  /* 0x0000001805227223 */ /* 0x000fe20000010022 */
[----:B------:R-:W-:-:S03]  /*1e60*/  FADD.FTZ R27, R0, R27 ;  /* 0x0000001b001b7221 */ /* 0x000fc60000010000 */
[----:B------:R-:W-:Y:S01]  /*1e70*/  FFMA.FTZ R34, R6, R25, R34 ;  /* 0x0000001906227223 */ /* 0x000fe20000010022 */
[----:B------:R-:W-:Y:S01]  /*1e80*/  FADD.FTZ R27, R27, R46 ;  /* 0x0000002e1b1b7221 */ /* 0x000fe20000010000 */
[----:B------:R-:W-:Y:S02]  /*1e90*/  FFMA.FTZ R32, R57, R47, R32 ;  /* 0x0000002f39207223 */ /* 0x000fe40000010020 */
[----:B------:R-:W5:Y:S04]  /*1ea0*/  LDL.LU R57, [R1+0xd8] ;  /* 0x0000d80001397983 */ /* 0x000f680000300800 */
[----:B------:R0:W-:Y:S04]  /*1eb0*/  STS.64 [R36], R34 ;  /* 0x0000002224007388 */ /* 0x0001e80000000a00 */
[----:B-1----:R-:W5:Y:S04]  /*1ec0*/  LDL R55, [R1+0x38] ;  /* 0x0000380001377983 */ /* 0x002f680000100800 */
[----:B------:R-:W5:Y:S01]  /*1ed0*/  LDL R12, [R1+0x34] ;  /* 0x00003400010c7983 */ /* 0x000f620000100800 */
[----:B0-----:R-:W-:-:S03]  /*1ee0*/  FADD.FTZ R34, R27, R42 ;  /* 0x0000002a1b227221 */ /* 0x001fc60000010000 */
[----:B------:R-:W5:Y:S04]  /*1ef0*/  LDL R11, [R1+0x30] ;  /* 0x00003000010b7983 */ /* 0x000f680000100800 */
[----:B------:R-:W5:Y:S04]  /*1f00*/  LDL R10, [R1+0x2c] ;  /* 0x00002c00010a7983 */ /* 0x000f680000100800 */
[----:B------:R-:W5:Y:S04]  /*1f10*/  LDL R56, [R1+0x28] ;  /* 0x0000280001387983 */ /* 0x000f680000100800 */
[----:B------:R-:W5:Y:S04]  /*1f20*/  LDL R58, [R1+0x1c] ;  /* 0x00001c00013a7983 */ /* 0x000f680000100800 */
[----:B------:R-:W5:Y:S04]  /*1f30*/  LDL R35, [R1+0x8] ;  /* 0x0000080001237983 */ /* 0x000f680000100800 */
[----:B------:R-:W5:Y:S04]  /*1f40*/  LDL R36, [R1+0x4] ;  /* 0x0000040001247983 */ /* 0x000f680000100800 */
[----:B------:R-:W5:Y:S01]  /*1f50*/  LDL R27, [R1+0x3c] ;  /* 0x00003c00011b7983 */ /* 0x000f620000100800 */
[----:B--2---:R-:W-:-:S03]  /*1f60*/  FFMA.FTZ R30, R61, R50, R30 ;  /* 0x000000323d1e7223 */ /* 0x004fc6000001001e */
[----:B------:R-:W2:Y:S01]  /*1f70*/  LDL R61, [R1+0x10] ;  /* 0x00001000013d7983 */ /* 0x000ea20000100800 */
[----:B---3--:R-:W-:-:S03]  /*1f80*/  FFMA.FTZ R28, R60, R51, R28 ;  /* 0x000000333c1c7223 */ /* 0x008fc6000001001c */
[----:B------:R-:W3:Y:S01]  /*1f90*/  LDL R60, [R1+0x14] ;  /* 0x00001400013c7983 */ /* 0x000ee20000100800 */
[----:B----4-:R-:W-:-:S03]  /*1fa0*/  FFMA.FTZ R26, R59, R0, R26 ;  /* 0x000000003b1a7223 */ /* 0x010fc6000001001a */
[----:B------:R-:W4:Y:S01]  /*1fb0*/  LDL R59, [R1+0x18] ;  /* 0x00001800013b7983 */ /* 0x000f220000100800 */
[----:B-----5:R-:W-:-:S03]  /*1fc0*/  FFMA.FTZ R26, R7, R46, R26 ;  /* 0x0000002e071a7223 */ /* 0x020fc6000001001a */
[----:B------:R-:W5:Y:S01]  /*1fd0*/  LDL.LU R7, [R1+0xd4] ;  /* 0x0000d40001077983 */ /* 0x000f620000300800 */
[----:B------:R-:W-:-:S03]  /*1fe0*/  FFMA.FTZ R28, R37, R45, R28 ;  /* 0x0000002d251c7223 */ /* 0x000fc6000001001c */
[----:B------:R-:W2:Y:S01]  /*1ff0*/  LDL R37, [R1] ;  /* 0x0000000001257983 */ /* 0x000ea20000100800 */
[----:B------:R-:W-:-:S03]  /*2000*/  FFMA.FTZ R30, R38, R44, R30 ;  /* 0x0000002c261e7223 */ /* 0x000fc6000001001e */
[----:B------:R-:W3:Y:S01]  /*2010*/  LDL.LU R38, [R1+0xd0] ;  /* 0x0000d00001267983 */ /* 0x000ee20000300800 */
[----:B------:R-:W-:Y:S01]  /*2020*/  FFMA.FTZ R26, R55, R42, R26 ;  /* 0x0000002a371a7223 */ /* 0x000fe2000001001a */
[----:B------:R-:W-:Y:S01]  /*2030*/  FFMA.FTZ R28, R12, R41, R28 ;  /* 0x000000290c1c7223 */ /* 0x000fe2000001001c */
[----:B------:R-:W-:Y:S01]  /*2040*/  FFMA.FTZ R30, R11, R40, R30 ;  /* 0x000000280b1e7223 */ /* 0x000fe2000001001e */
[----:B------:R-:W-:-:S04]  /*2050*/  FFMA.FTZ R27, R27, R43, R32 ;  /* 0x0000002b1b1b7223 */ /* 0x000fc80000010020 */
[----:B------:R-:W-:Y:S01]  /*2060*/  FFMA.FTZ R27, R10, R39, R27 ;  /* 0x000000270a1b7223 */ /* 0x000fe2000001001b */
[----:B------:R-:W-:Y:S01]  /*2070*/  UIADD3 UR9, UP0, UR11, 0xa, URZ ;  /* 0x0000000a0b097890 */ /* 0x000fe2000ff1e03f */
[----:B------:R-:W-:Y:S01]  /*2080*/  FADD.FTZ R29, R51, R29 ;  /* 0x0000001d331d7221 */ /* 0x000fe20000010000 */
[----:B------:R-:W-:Y:S01]  /*2090*/  FADD.FTZ R31, R50, R31 ;  /* 0x0000001f321f7221 */ /* 0x000fe20000010000 */
[----:B------:R-:W-:Y:S01]  /*20a0*/  FADD.FTZ R33, R47, R33 ;  /* 0x000000212f217221 */ /* 0x000fe20000010000 */
[----:B------:R-:W-:Y:S01]  /*20b0*/  ISETP.GT.U32.AND P1, PT, R57, 0x3f, PT ;  /* 0x0000003f3900780c */ /* 0x000fe20003f24070 */
[----:B------:R-:W-:Y:S01]  /*20c0*/  BAR.SYNC.DEFER_BLOCKING 0x0 ;  /* 0x0000000000007b1d */ /* 0x000fe20000010000 */
[----:B---3--:R-:W-:-:S05]  /*20d0*/  FADD.FTZ R32, R34, R38 ;  /* 0x0000002622207221 */ /* 0x008fca0000010000 */
[----:B------:R-:W3:Y:S04]  /*20e0*/  LDL R34, [R1+0xc] ;  /* 0x00000c0001227983 */ /* 0x000ee80000100800 */
[----:B------:R-:W3:Y:S04]  /*20f0*/  LDL.LU R55, [R1+0xcc] ;  /* 0x0000cc0001377983 */ /* 0x000ee80000300800 */
[----:B------:R-:W3:Y:S04]  /*2100*/  LDL.LU R12, [R1+0xc8] ;  /* 0x0000c800010c7983 */ /* 0x000ee80000300800 */
[----:B------:R-:W3:Y:S04]  /*2110*/  LDL.LU R11, [R1+0xc4] ;  /* 0x0000c400010b7983 */ /* 0x000ee80000300800 */
[----:B------:R-:W2:Y:S01]  /*2120*/  LDL.LU R10, [R1+0xc0] ;  /* 0x0000c000010a7983 */ /* 0x000ea20000300800 */
[----:B------:R-:W-:Y:S01]  /*2130*/  FFMA.FTZ R26, R56, R38, R26 ;  /* 0x00000026381a7223 */ /* 0x000fe2000001001a */
[----:B-----5:R-:W-:Y:S01]  /*2140*/  FFMA.FTZ R28, R58, R7, R28 ;  /* 0x000000073a1c7223 */ /* 0x020fe2000001001c */
[----:B----4-:R-:W-:Y:S01]  /*2150*/  FFMA.FTZ R30, R59, R8, R30 ;  /* 0x000000083b1e7223 */ /* 0x010fe2000001001e */
[----:B------:R-:W4:Y:S01]  /*2160*/  LDL.LU R56, [R1+0xbc] ;  /* 0x0000bc0001387983 */ /* 0x000f220000300800 */
[----:B------:R-:W-:-:S03]  /*2170*/  FFMA.FTZ R27, R60, R9, R27 ;  /* 0x000000093c1b7223 */ /* 0x000fc6000001001b */
[----:B------:R-:W5:Y:S04]  /*2180*/  LDL.LU R58, [R1+0xb8] ;  /* 0x0000b800013a7983 */ /* 0x000f680000300800 */
[----:B------:R-:W4:Y:S04]  /*2190*/  LDL.LU R59, [R1+0xb4] ;  /* 0x0000b400013b7983 */ /* 0x000f280000300800 */
[----:B------:R-:W5:Y:S01]  /*21a0*/  LDL.LU R60, [R1+0xb0] ;  /* 0x0000b000013c7983 */ /* 0x000f620000300800 */
[----:B------:R-:W-:Y:S01]  /*21b0*/  UIADD3.X UR10, URZ, UR5, URZ, UP0, !UPT ;  /* 0x000000053f0a7290 */ /* 0x000fe200087fe43f */
[----:B--2---:R-:W-:-:S02]  /*21c0*/  FFMA.FTZ R26, R61, R10, R26 ;  /* 0x0000000a3d1a7223 */ /* 0x004fc4000001001a */
[----:B------:R-:W2:Y:S01]  /*21d0*/  LDL.LU R61, [R1+0xa8] ;  /* 0x0000a800013d7983 */ /* 0x000ea20000300800 */
[----:B------:R-:W-:Y:S01]  /*21e0*/  UISETP.GE.U32.AND UP0, UPT, UR9, UR16, UPT ;  /* 0x000000100900728c */ /* 0x000fe2000bf06070 */
[----:B------:R-:W-:Y:S01]  /*21f0*/  FADD.FTZ R29, R29, R45 ;  /* 0x0000002d1d1d7221 */ /* 0x000fe20000010000 */
[----:B------:R-:W-:Y:S01]  /*2200*/  FADD.FTZ R31, R31, R44 ;  /* 0x0000002c1f1f7221 */ /* 0x000fe20000010000 */
[----:B------:R-:W-:Y:S01]  /*2210*/  FADD.FTZ R33, R33, R43 ;  /* 0x0000002b21217221 */ /* 0x000fe20000010000 */
[----:B------:R-:W-:Y:S01]  /*2220*/  UISETP.GE.AND.EX UP0, UPT, UR10, UR7, UPT, UP0 ;  /* 0x000000070a00728c */ /* 0x000fe2000bf06300 */
[----:B------:R-:W-:Y:S01]  /*2230*/  FADD.FTZ R29, R29, R41 ;  /* 0x000000291d1d7221 */ /* 0x000fe20000010000 */
[----:B------:R-:W-:Y:S01]  /*2240*/  FADD.FTZ R31, R31, R40 ;  /* 0x000000281f1f7221 */ /* 0x000fe20000010000 */
[----:B------:R-:W-:Y:S02]  /*2250*/  FADD.FTZ R33, R33, R39 ;  /* 0x0000002721217221 */ /* 0x000fe40000010000 */
[----:B------:R-:W-:Y:S01]  /*2260*/  FADD.FTZ R29, R29, R7 ;  /* 0x000000071d1d7221 */ /* 0x000fe20000010000 */
[----:B------:R-:W-:Y:S01]  /*2270*/  FADD.FTZ R31, R31, R8 ;  /* 0x000000081f1f7221 */ /* 0x000fe20000010000 */
[----:B------:R-:W-:Y:S01]  /*2280*/  FADD.FTZ R33, R33, R9 ;  /* 0x0000000921217221 */ /* 0x000fe20000010000 */
[----:B------:R-:W-:Y:S01]  /*2290*/  PLOP3.LUT P0, PT, PT, PT, UP0, 0x80, 0x0 ;  /* 0x000000000000781c */ /* 0x000fe20003f0f008 */
[----:B------:R-:W-:Y:S01]  /*22a0*/  FADD.FTZ R32, R32, R10 ;  /* 0x0000000a20207221 */ /* 0x000fe20000010000 */
[----:B---3--:R-:W-:Y:S01]  /*22b0*/  FADD.FTZ R29, R29, R11 ;  /* 0x0000000b1d1d7221 */ /* 0x008fe20000010000 */
[----:B------:R-:W-:Y:S01]  /*22c0*/  FADD.FTZ R31, R31, R12 ;  /* 0x0000000c1f1f7221 */ /* 0x000fe20000010000 */
[----:B------:R-:W-:Y:S01]  /*22d0*/  FADD.FTZ R33, R33, R13 ;  /* 0x0000000d21217221 */ /* 0x000fe20000010000 */
        /* <DEDUP_REMOVED lines=8> */
[----:B-----5:R-:W-:Y:S01]  /*2360*/  FFMA.FTZ R30, R60, R16, R30 ;  /* 0x000000103c1e7223 */ /* 0x020fe2000001001e */
[----:B----4-:R-:W-:Y:S01]  /*2370*/  FFMA.FTZ R34, R59, R17, R27 ;  /* 0x000000113b227223 */ /* 0x010fe2000001001b */
[----:B------:R-:W-:Y:S01]  /*2380*/  FADD.FTZ R32, R32, R18 ;  /* 0x0000001220207221 */ /* 0x000fe20000010000 */
[----:B------:R-:W-:Y:S01]  /*2390*/  FADD.FTZ R29, R29, R19 ;  /* 0x000000131d1d7221 */ /* 0x000fe20000010000 */
        /* <DEDUP_REMOVED lines=12> */
[----:B--2---:R-:W-:-:S04]  /*2460*/  FFMA.FTZ R28, R61, R15, R28 ;  /* 0x0000000f3d1c7223 */ /* 0x004fc8000001001c */
[----:B------:R-:W-:-:S04]  /*2470*/  FFMA.FTZ R28, R56, R19, R28 ;  /* 0x00000013381c7223 */ /* 0x000fc8000001001c */
[----:B------:R-:W-:Y:S01]  /*2480*/  FFMA.FTZ R28, R52, R23, R28 ;  /* 0x00000017341c7223 */ /* 0x000fe2000001001c */
[----:B------:R-:W-:Y:S06]  /*2490*/  @!P0 BRA `(.L_x_2328) ;  /* 0x0000000000e88947 */ /* 0x000fec0003800000 */
[----:B------:R-:W0:Y:S01]  /*24a0*/  S2UR UR15, SR_CgaCtaId ;  /* 0x00000000000f79c3 */ /* 0x000e220000008800 */
[----:B------:R-:W-:Y:S01]  /*24b0*/  UMOV UR5, 0x400 ;  /* 0x0000040000057882 */ /* 0x000fe20000000000 */
[----:B------:R-:W-:Y:S01]  /*24c0*/  SHF.L.U32 R35, R57, 0x1, RZ ;  /* 0x0000000139237819 */ /* 0x000fe200000006ff */
[----:B------:R1:W-:Y:S03]  /*24d0*/  STL.64 [R1+0xb0], R2 ;  /* 0x0000b00201007387 */ /* 0x0003e60000100a00 */
[----:B------:R-:W-:Y:S01]  /*24e0*/  LOP3.LUT R35, R35, 0x18, RZ, 0xc0, !PT ;  /* 0x0000001823237812 */ /* 0x000fe200078ec0ff */
[----:B------:R-:W2:Y:S04]  /*24f0*/  LDL R37, [R1+0xa0] ;  /* 0x0000a00001257983 */ /* 0x000ea80000100800 */
[----:B-1----:R-:W3:Y:S04]  /*2500*/  LDL R3, [R1+0x9c] ;  /* 0x00009c0001037983 */ /* 0x002ee80000100800 */
[----:B------:R-:W4:Y:S01]  /*2510*/  LDL R2, [R1+0x98] ;  /* 0x0000980001027983 */ /* 0x000f220000100800 */
        /* <DEDUP_REMOVED lines=26> */
[----:B------:R-:W-:-:S04]  /*26c0*/  LEA R36, R37, R57, 0x3 ;  /* 0x0000003925247211 */ /* 0x000fc800078e18ff */
        /* <DEDUP_REMOVED lines=12> */
[----:B------:R-:W1:Y:S01]  /*2790*/  LDS.64 R34, [R34+0x1e00] ;  /* 0x001e000022227984 */ /* 0x000e620000000a00 */
[----:B------:R-:W2:Y:S01]  /*27a0*/  S2R R57, SR_TID.X ;  /* 0x0000000000397919 */ /* 0x000ea20000002100 */
[----:B-1----:R-:W-:Y:S01]  /*27b0*/  FADD.FTZ R34, R36, R34 ;  /* 0x0000002224227221 */ /* 0x002fe20000010000 */
[----:B------:R-:W-:-:S04]  /*27c0*/  IMAD.U32 R36, RZ, RZ, UR5 ;  /* 0x00000005ff247e24 */ /* 0x000fc8000f8e00ff */
[----:B--2---:R-:W-:-:S05]  /*27d0*/  IMAD R36, R36, 0x280, R57 ;  /* 0x0000028024247824 */ /* 0x004fca00078e0239 */
[----:B------:R-:W-:-:S04]  /*27e0*/  IADD3 R36, R36, UR14, RZ ;  /* 0x0000000e24247c10 */ /* 0x000fc8000fffe0ff */
[----:B------:R-:W-:Y:S01]  /*27f0*/  SHF.L.U32 R36, R36, 0x1, RZ ;  /* 0x0000000124247819 */ /* 0x000fe200000006ff */
[----:B------:R-:W-:-:S04]  /*2800*/  FADD.FTZ R35, R37, R35 ;  /* 0x0000002325237221 */ /* 0x000fc80000010000 */
[----:B0-----:R-:W-:Y:S02]  /*2810*/  IMAD.WIDE.U32 R36, R36, 0x4, R2 ;  /* 0x0000000424247825 */ /* 0x001fe400078e0002 */
[----:B------:R0:W5:Y:S04]  /*2820*/  LDL.LU.64 R2, [R1+0xb0] ;  /* 0x0000b00001027983 */ /* 0x0001680000300a00 */
[----:B------:R0:W-:Y:S02]  /*2830*/  STG.E.64 desc[UR12][R36.64+0x14000], R34 ;  /* 0x0140002224007986 */ /* 0x0001e4000c101b0c */
.L_x_2328:
[----:B------:R-:W-:Y:S01]  /*2840*/  BSSY B0, `(.L_x_2329) ;  /* 0x0000045000007945 */ /* 0x000fe20003800000 */
[----:B0-----:R-:W-:-:S03]  /*2850*/  CS2R R34, SRZ ;  /* 0x0000000000227805 */ /* 0x001fc6000001ff00 */
[----:B------:R-:W-:Y:S05]  /*2860*/  @P1 BRA `(.L_x_2330) ;  /* 0x0000000400081947 */ /* 0x000fea0003800000 */
[----:B------:R-:W0:Y:S01]  /*2870*/  S2R R37, SR_TID.X ;  /* 0x0000000000257919 */ /* 0x000e220000002100 */
[----:B------:R-:W-:Y:S01]  /*2880*/  USHF.L.U32 UR5, UR11, 0x4, URZ ;  /* 0x000000040b057899 */ /* 0x000fe2000800063f */
[----:B------:R-:W-:Y:S01]  /*2890*/  HFMA2.MMA R34, -RZ, RZ, 0, 1.1920928955078125e-06 ;  /* 0x00000014ff227435 */ /* 0x000fe200000001ff */
[----:B------:R-:W-:Y:S02]  /*28a0*/  MOV R35, 0x28 ;  /* 0x0000002800237802 */ /* 0x000fe40000000f00 */
        /* <DEDUP_REMOVED lines=10> */
[----:B------:R-:W-:-:S03]  /*2950*/  HFMA2.MMA R35, -RZ, RZ, 0, 2.384185791015625e-06 ;  /* 0x00000028ff237435 */ /* 0x000fc600000001ff */
[----:B------:R-:W-:-:S07]  /*2960*/  SHF.R.S32.HI R36, RZ, 0x2, R36 ;  /* 0x00000002ff247819 */ /* 0x000fce0000011424 */
[----:B------:R-:W-:Y:S01]  /*2970*/  IMAD R36, R36, R35, UR8 ;  /* 0x0000000824247e24 */ /* 0x000fe2000f8e0223 */
[----:B------:R-:W-:-:S04]  /*2980*/  SHF.L.U32 R35, R37, 0x3, RZ ;  /* 0x0000000325237819 */ /* 0x000fc800000006ff */
[----:B------:R-:W-:-:S04]  /*2990*/  LOP3.LUT R37, R35, 0x18, RZ, 0xc0, !PT ;  /* 0x0000001823257812 */ /* 0x000fc800078ec0ff */
[----:B------:R-:W-:Y:S02]  /*29a0*/  IADD3 R34, R34, R37, RZ ;  /* 0x0000002522227210 */ /* 0x000fe40007ffe0ff */
[----:B------:R-:W-:-:S04]  /*29b0*/  IADD3 R36, R37, R36, RZ ;  /* 0x0000002425247210 */ /* 0x000fc80007ffe0ff */
        /* <DEDUP_REMOVED lines=11> */
[----:B------:R-:W-:Y:S02]  /*2a70*/  IMAD R35, R35, R34, UR8 ;  /* 0x0000000823237e24 */ /* 0x000fe4000f8e0222 */
[----:B------:R-:W0:Y:S02]  /*2a80*/  S2R R34, SR_TID.X ;  /* 0x0000000000227919 */ /* 0x000e240000002100 */
[----:B0-----:R-:W-:-:S05]  /*2a90*/  IMAD.SHL.U32 R34, R34, 0x8, RZ ;  /* 0x0000000822227824 */ /* 0x001fca00078e00ff */
[----:B------:R-:W-:-:S04]  /*2aa0*/  LOP3.LUT R34, R34, 0x18, RZ, 0xc0, !PT ;  /* 0x0000001822227812 */ /* 0x000fc800078ec0ff */
        /* <DEDUP_REMOVED lines=10> */
[----:B------:R-:W-:Y:S02]  /*2b50*/  IMAD R35, R35, R34, UR8 ;  /* 0x0000000823237e24 */ /* 0x000fe4000f8e0222 */
[----:B------:R-:W0:Y:S02]  /*2b60*/  S2R R34, SR_TID.X ;  /* 0x0000000000227919 */ /* 0x000e240000002100 */
[----:B0-----:R-:W-:-:S04]  /*2b70*/  SHF.L.U32 R34, R34, 0x3, RZ ;  /* 0x0000000322227819 */ /* 0x001fc800000006ff */
[----:B------:R-:W-:-:S04]  /*2b80*/  LOP3.LUT R34, R34, 0x18, RZ, 0xc0, !PT ;  /* 0x0000001822227812 */ /* 0x000fc800078ec0ff */
[----:B------:R-:W-:-:S06]  /*2b90*/  IADD3 R35, R34, R35, RZ ;  /* 0x0000002322237210 */ /* 0x000fcc0007ffe0ff */
[----:B------:R-:W0:Y:S02]  /*2ba0*/  LDS.64 R34, [R35] ;  /* 0x0000000023227984 */ /* 0x000e240000000a00 */
[----:B0-----:R-:W-:Y:S01]  /*2bb0*/  FADD.FTZ R37, R37, R35 ;  /* 0x0000002325257221 */ /* 0x001fe20000010000 */
[----:B------:R-:W-:Y:S01]  /*2bc0*/  FADD.FTZ R36, R36, R34 ;  /* 0x0000002224247221 */ /* 0x000fe20000010000 */
[----:B------:R-:W0:Y:S01]  /*2bd0*/  S2R R35, SR_TID.X ;  /* 0x0000000000237919 */ /* 0x000e220000002100 */
[----:B------:R-:W-:-:S04]  /*2be0*/  SHF.R.S32.HI R34, RZ, 0x1f, R57 ;  /* 0x0000001fff227819 */ /* 0x000fc80000011439 */
[----:B------:R-:W-:-:S04]  /*2bf0*/  LEA.HI R34, R34, R57, RZ, 0x2 ;  /* 0x0000003922227211 */ /* 0x000fc800078f10ff */
[----:B------:R-:W-:Y:S02]  /*2c00*/  SHF.R.S32.HI R34, RZ, 0x2, R34 ;  /* 0x00000002ff227819 */ /* 0x000fe40000011422 */
[----:B0-----:R-:W-:Y:S02]  /*2c10*/  SHF.L.U32 R57, R35, 0x3, RZ ;  /* 0x0000000323397819 */ /* 0x001fe400000006ff */
[----:B------:R-:W-:Y:S02]  /*2c20*/  MOV R35, 0x28 ;  /* 0x0000002800237802 */ /* 0x000fe40000000f00 */
[----:B------:R-:W-:-:S03]  /*2c30*/  LOP3.LUT R57, R57, 0x18, RZ, 0xc0, !PT ;  /* 0x0000001839397812 */ /* 0x000fc600078ec0ff */
[----:B------:R-:W-:-:S05]  /*2c40*/  IMAD R34, R34, R35, UR8 ;  /* 0x0000000822227e24 */ /* 0x000fca000f8e0223 */
[----:B------:R-:W-:-:S06]  /*2c50*/  IADD3 R34, R57, R34, RZ ;  /* 0x0000002239227210 */ /* 0x000fcc0007ffe0ff */
[----:B------:R-:W0:Y:S02]  /*2c60*/  LDS.64 R34, [R34] ;  /* 0x0000000022227984 */ /* 0x000e240000000a00 */
[----:B0-----:R-:W-:Y:S01]  /*2c70*/  FADD.FTZ R34, R36, R34 ;  /* 0x0000002224227221 */ /* 0x001fe20000010000 */
[----:B------:R-:W-:-:S07]  /*2c80*/  FADD.FTZ R35, R37, R35 ;  /* 0x0000002325237221 */ /* 0x000fce0000010000 */
.L_x_2330:
[----:B------:R-:W-:Y:S05]  /*2c90*/  BSYNC B0 ;  /* 0x0000000000007941 */ /* 0x000fea0003800000 */
.L_x_2329:
        /* <DEDUP_REMOVED lines=18> */
[----:B------:R-:W-:Y:S01]  /*2dc0*/  LOP3.LUT R36, R37, 0xffffffe0, R36, 0xe2, !PT ;  /* 0xffffffe025247812 */ /* 0x000fe200078ee224 */
[----:B------:R-:W-:Y:S01]  /*2dd0*/  IMAD.U32 R37, RZ, RZ, UR5 ;  /* 0x00000005ff257e24 */ /* 0x000fe2000f8e00ff */
[----:B0-----:R-:W0:Y:S04]  /*2de0*/  LDC.64 R2, c[0x0][0x260] ;  /* 0x00009800ff027b82 */ /* 0x001e280000000a00 */
[----:B------:R-:W-:-:S04]  /*2df0*/  LEA R36, R37, R36, 0x9 ;  /* 0x0000002425247211 */ /* 0x000fc800078e48ff */
[----:B------:R-:W-:-:S05]  /*2e00*/  SHF.L.U32 R36, R36, 0x1, RZ ;  /* 0x0000000124247819 */ /* 0x000fca00000006ff */
[----:B0-----:R-:W-:Y:S02]  /*2e10*/  IMAD.WIDE.U32 R36, R36, 0x4, R2 ;  /* 0x0000000424247825 */ /* 0x001fe400078e0002 */
[----:B------:R0:W5:Y:S04]  /*2e20*/  LDL.LU.64 R2, [R1+0xb0] ;  /* 0x0000b00001027983 */ /* 0x0001680000300a00 */
[----:B------:R0:W-:Y:S02]  /*2e30*/  STG.E.64 desc[UR12][R36.64], R34 ;  /* 0x0000002224007986 */ /* 0x0001e4000c101b0c */
.L_x_2332:
[----:B------:R-:W-:Y:S05]  /*2e40*/  BSYNC B0 ;  /* 0x0000000000007941 */ /* 0x000fea0003800000 */
.L_x_2331:
        /* <DEDUP_REMOVED lines=17> */
.L_x_2335:
[----:B------:R-:W2:Y:S04]  /*2f60*/  LD.E.STRONG.GPU R37, desc[UR12][R34.64] ;  /* 0x0000000c22257980 */ /* 0x000ea8000c10f900 */
[----:B--2---:R-:W-:Y:S01]  /*2f70*/  CCTL.IVALL ;  /* 0x00000000ff00798f */ /* 0x004fe20002000000 */
[----:B------:R-:W-:Y:S05]  /*2f80*/  YIELD ;  /* 0x0000000000007946 */ /* 0x000fea0003800000 */
[----:B-----5:R-:W-:-:S04]  /*2f90*/  LOP3.LUT R37, R37, R36, RZ, 0x3c, !PT ;  /* 0x0000002425257212 */ /* 0x020fc800078e3cff */
[----:B------:R-:W-:-:S13]  /*2fa0*/  ISETP.GT.AND P1, PT, R37, -0x1, PT ;  /* 0xffffffff2500780c */ /* 0x000fda0003f24270 */
[----:B------:R-:W-:Y:S05]  /*2fb0*/  @P1 BRA `(.L_x_2335) ;  /* 0xfffffffc00e81947 */ /* 0x000fea000383ffff */
.L_x_2334:
[----:B------:R-:W-:Y:S05]  /*2fc0*/  WARPSYNC.ALL ;  /* 0x0000000000007948 */ /* 0x000fea0003800000 */
[----:B------:R-:W-:Y:S06]  /*2fd0*/  BAR.SYNC.DEFER_BLOCKING 0x0 ;  /* 0x0000000000007b1d */ /* 0x000fec0000010000 */
[----:B------:R-:W-:Y:S05]  /*2fe0*/  BRA `(.L_x_2336) ;  /* 0x0000000000687947 */ /* 0x000fea0003800000 */
.L_x_2333:
        /* <DEDUP_REMOVED lines=18> */
.L_x_2338:
[----:B------:R-:W2:Y:S04]  /*3110*/  LD.E.STRONG.GPU R37, desc[UR12][R34.64] ;  /* 0x0000000c22257980 */ /* 0x000ea8000c10f900 */
[----:B--2---:R-:W-:Y:S01]  /*3120*/  CCTL.IVALL ;  /* 0x00000000ff00798f */ /* 0x004fe20002000000 */
[----:B------:R-:W-:Y:S05]  /*3130*/  YIELD ;  /* 0x0000000000007946 */ /* 0x000fea0003800000 */
[----:B-----5:R-:W-:-:S04]  /*3140*/  LOP3.LUT R37, R37, R36, RZ, 0x3c, !PT ;  /* 0x0000002425257212 */ /* 0x020fc800078e3cff */
[----:B------:R-:W-:-:S13]  /*3150*/  ISETP.GT.AND P1, PT, R37, -0x1, PT ;  /* 0xffffffff2500780c */ /* 0x000fda0003f24270 */
[----:B------:R-:W-:Y:S05]  /*3160*/  @P1 BRA `(.L_x_2338) ;  /* 0xfffffffc00e81947 */ /* 0x000fea000383ffff */
.L_x_2337:
[----:B------:R-:W-:Y:S05]  /*3170*/  WARPSYNC.ALL ;  /* 0x0000000000007948 */ /* 0x000fea0003800000 */
[----:B------:R-:W-:Y:S06]  /*3180*/  BAR.SYNC.DEFER_BLOCKING 0x0 ;  /* 0x0000000000007b1d */ /* 0x000fec0000010000 */
.L_x_2336:
[----:B------:R1:W-:Y:S01]  /*3190*/  STL [R1+0xd0], R49 ;  /* 0x0000d03101007387 */ /* 0x0003e20000100800 */
[----:B0-----:R-:W-:-:S03]  /*31a0*/  MOV R35, UR4 ;  /* 0x0000000400237c02 */ /* 0x001fc60008000f00 */
[----:B------:R-:W-:Y:S04]  /*31b0*/  STL [R1+0xcc], R48 ;  /* 0x0000cc3001007387 */ /* 0x000fe80000100800 */
[----:B------:R-:W-:Y:S01]  /*31c0*/  STL [R1+0xc8], R33 ;  /* 0x0000c82101007387 */ /* 0x000fe20000100800 */
[----:B-1----:R-:W0:Y:S03]  /*31d0*/  S2R R49, SR_TID.X ;  /* 0x0000000000317919 */ /* 0x002e260000002100 */
[----:B------:R-:W-:Y:S04]  /*31e0*/  STL [R1+0xc4], R32 ;  /* 0x0000c42001007387 */ /* 0x000fe80000100800 */
[----:B------:R-:W-:Y:S04]  /*31f0*/  STL [R1+0xc0], R31 ;  /* 0x0000c01f01007387 */ /* 0x000fe80000100800 */
[----:B------:R-:W-:Y:S04]  /*3200*/  STL [R1+0xbc], R30 ;  /* 0x0000bc1e01007387 */ /* 0x000fe80000100800 */
[----:B------:R-:W-:Y:S04]  /*3210*/  STL [R1+0xb8], R29 ;  /* 0x0000b81d01007387 */ /* 0x000fe80000100800 */
[----:B------:R-:W-:Y:S04]  /*3220*/  STL [R1+0xb4], R28 ;  /* 0x0000b41c01007387 */ /* 0x000fe80000100800 */
[----:B------:R-:W-:Y:S04]  /*3230*/  STL [R1+0xb0], R27 ;  /* 0x0000b01b01007387 */ /* 0x000fe80000100800 */
[----:B------:R1:W-:Y:S01]  /*3240*/  STL [R1+0xa8], R26 ;  /* 0x0000a81a01007387 */ /* 0x0003e20000100800 */
[----:B0-----:R-:W-:-:S03]  /*3250*/  ISETP.GT.U32.AND P1, PT, R49, 0xff, PT ;  /* 0x000000ff3100780c */ /* 0x001fc60003f24070 */
[----:B-1----:R-:W2:Y:S01]  /*3260*/  LDL.LU R26, [R1+0x94] ;  /* 0x00009400011a7983 */ /* 0x002ea20000300800 */
[----:B------:R-:W0:Y:S01]  /*3270*/  S2UR UR14, SR_CgaCtaId ;  /* 0x00000000000e79c3 */ /* 0x000e220000008800 */
[----:B------:R-:W-:-:S08]  /*3280*/  UMOV UR5, 0x400 ;  /* 0x0000040000057882 */ /* 0x000fd00000000000 */
[----:B------:R-:W1:Y:S01]  /*3290*/  @!P1 LDC R34, c[0x0][0x10] ;  /* 0x00000400ff229b82 */ /* 0x000e620000000800 */
[----:B------:R-:W-:Y:S01]  /*32a0*/  USHF.L.U32 UR11, UR11, 0x4, URZ ;  /* 0x000000040b0b7899 */ /* 0x000fe2000800063f */
[----:B------:R-:W3:Y:S06]  /*32b0*/  LDL.LU R29, [R1+0x20] ;  /* 0x00002000011d7983 */ /* 0x000eec0000300800 */
[----:B------:R-:W4:Y:S01]  /*32c0*/  @!P1 LDC.64 R32, c[0x0][0x260] ;  /* 0x00009800ff209b82 */ /* 0x000f220000000a00 */
[----:B-1----:R-:W-:Y:S01]  /*32d0*/  @!P1 IMAD R34, R34, R35, UR6 ;  /* 0x0000000622229e24 */ /* 0x002fe2000f8e0223 */
[----:B------:R-:W-:Y:S01]  /*32e0*/  @!P1 SHF.L.U32 R35, R49, 0x1, RZ ;  /* 0x0000000131239819 */ /* 0x000fe200000006ff */
[----:B------:R-:W-:Y:S01]  /*32f0*/  UIADD3 UR5, UR5, 0x3480, URZ ;  /* 0x0000348005057890 */ /* 0x000fe2000fffe03f */
[----:B------:R-:W3:Y:S02]  /*3300*/  LDL.LU R28, [R1+0x50] ;  /* 0x00005000011c7983 */ /* 0x000ee40000300800 */
[----:B------:R-:W-:Y:S01]  /*3310*/  @!P1 LOP3.LUT R35, R35, 0x7fffffe0, RZ, 0xc0, !PT ;  /* 0x7fffffe023239812 */ /* 0x000fe200078ec0ff */
[----:B0-----:R-:W-:Y:S01]  /*3320*/  ULEA UR5, UR14, UR5, 0x18 ;  /* 0x000000050e057291 */ /* 0x001fe2000f8ec03f */
[----:B------:R-:W3:Y:S02]  /*3330*/  LDL.LU R27, [R1+0x24] ;  /* 0x00002400011b7983 */ /* 0x000ee40000300800 */
[----:B------:R-:W-:Y:S01]  /*3340*/  @!P1 LEA R34, R34, R35, 0x9 ;  /* 0x0000002322229211 */ /* 0x000fe200078e48ff */
[----:B------:R-:W-:Y:S01]  /*3350*/  ULOP3.LUT UR11, UR11, 0x10, URZ, 0xc0, !UPT ;  /* 0x000000100b0b7892 */ /* 0x000fe2000f8ec03f */
[----:B------:R-:W-:Y:S01]  /*3360*/  @!P1 LOP3.LUT R35, R49, 0xf, RZ, 0xc0, !PT ;  /* 0x0000000f31239812 */ /* 0x000fe200078ec0ff */
[----:B------:R-:W-:-:S03]  /*3370*/  ULDC.64 UR14, c[0x0][0x210] ;  /* 0x00008400000e7ab9 */ /* 0x000fc60000000a00 */
[----:B------:R-:W-:-:S05]  /*3380*/  @!P1 IADD3 R34, R34, R35, RZ ;  /* 0x0000002322229210 */ /* 0x000fca0007ffe0ff */
[----:B------:R-:W-:-:S05]  /*3390*/  @!P1 IMAD.SHL.U32 R34, R34, 0x2, RZ ;  /* 0x0000000222229824 */ /* 0x000fca00078e00ff */
[C---:B------:R-:W-:Y:S01]  /*33a0*/  @!P1 IADD3 R36, R34.reuse, 0x20, RZ ;  /* 0x0000002022249810 */ /* 0x040fe20007ffe0ff */
[----:B----4-:R-:W-:-:S04]  /*33b0*/  @!P1 IMAD.WIDE.U32 R34, R34, 0x4, R32 ;  /* 0x0000000422229825 */ /* 0x010fc800078e0020 */
[----:B------:R-:W-:Y:S02]  /*33c0*/  @!P1 IMAD.WIDE.U32 R36, R36, 0x4, R32 ;  /* 0x0000000424249825 */ /* 0x000fe400078e0020 */
[----:B------:R-:W4:Y:S04]  /*33d0*/  @!P1 LDG.E.64 R34, desc[UR12][R34.64] ;  /* 0x0000000c22229981 */ /* 0x000f28000c1e1b00 */
[----:B------:R-:W2:Y:S01]  /*33e0*/  @!P1 LDG.E.64 R36, desc[UR12][R36.64] ;  /* 0x0000000c24249981 */ /* 0x000ea2000c1e1b00 */
[----:B----4-:R-:W-:Y:S01]  /*33f0*/  @!P1 FADD.FTZ R57, RZ, R34 ;  /* 0x00000022ff399221 */ /* 0x010fe20000010000 */
[----:B------:R-:W-:-:S06]  /*3400*/  HFMA2.MMA R34, -RZ, RZ, 0, 0 ;  /* 0x00000000ff227435 */ /* 0x000fcc00000001ff */
[----:B--2---:R-:W-:Y:S01]  /*3410*/  @!P1 FADD.FTZ R34, R36, R57 ;  /* 0x0000003924229221 */ /* 0x004fe20000010000 */
[----:B------:R-:W-:Y:S01]  /*3420*/  @!P1 FADD.FTZ R36, RZ, R35 ;  /* 0x00000023ff249221 */ /* 0x000fe20000010000 */
[----:B------:R-:W-:-:S03]  /*3430*/  MOV R35, RZ ;  /* 0x000000ff00237202 */ /* 0x000fc60000000f00 */
        /* <DEDUP_REMOVED lines=11> */
[----:B------:R-:W-:Y:S01]  /*34f0*/  LOP3.LUT P1, RZ, R49, 0xffffff0f, RZ, 0xc0, !PT ;  /* 0xffffff0f31ff7812 */ /* 0x000fe2000782c0ff */
[----:B0-----:R-:W-:Y:S01]  /*3500*/  FADD.FTZ R34, R34, R37 ;  /* 0x0000002522227221 */ /* 0x001fe20000010000 */
[----:B-1----:R-:W-:-:S04]  /*3510*/  FADD.FTZ R36, R35, R36 ;  /* 0x0000002423247221 */ /* 0x002fc80000010000 */
[----:B------:R-:W0:Y:S04]  /*3520*/  SHFL.BFLY PT, R37, R34, 0x1, 0x1f ;  /* 0x0c201f0022257f89 */ /* 0x000e2800000e0000 */
[----:B------:R-:W1:Y:S01]  /*3530*/  SHFL.BFLY PT, R35, R36, 0x1, 0x1f ;  /* 0x0c201f0024237f89 */ /* 0x000e6200000e0000 */
[----:B0-----:R-:W-:Y:S01]  /*3540*/  FADD.FTZ R34, R34, R37 ;  /* 0x0000002522227221 */ /* 0x001fe20000010000 */
[----:B-1----:R-:W-:Y:S01]  /*3550*/  FADD.FTZ R35, R36, R35 ;  /* 0x0000002324237221 */ /* 0x002fe20000010000 */
[----:B------:R-:W-:Y:S02]  /*3560*/  @!P1 SHF.R.U32.HI R36, RZ, 0x1, R49 ;  /* 0x00000001ff249819 */ /* 0x000fe40000011631 */
[----:B------:R-:W-:Y:S01]  /*3570*/  @!P1 FMUL.FTZ R34, R34, 4.8828125727595761418e-05 ;  /* 0x384ccccd22229820 */ /* 0x000fe20000410000 */
[----:B------:R-:W-:Y:S01]  /*3580*/  @!P1 FMUL.FTZ R35, R35, 4.8828125727595761418e-05 ;  /* 0x384ccccd23239820 */ /* 0x000fe20000410000 */
[----:B------:R-:W-:-:S05]  /*3590*/  @!P1 LOP3.LUT R36, R36, 0x7ffffff8, RZ, 0xc0, !PT ;  /* 0x7ffffff824249812 */ /* 0x000fca00078ec0ff */
[----:B------:R0:W-:Y:S02]  /*35a0*/  @!P1 STS.64 [R36+UR5], R34 ;  /* 0x0000002224009988 */ /* 0x0001e40008000a05 */
[----:B0-----:R-:W-:Y:S02]  /*35b0*/  IADD3 R34, R26, -UR11, RZ ;  /* 0x8000000b1a227c10 */ /* 0x001fe4000fffe0ff */
[----:B------:R-:W2:Y:S02]  /*35c0*/  LDL.LU R26, [R1+0x4c] ;  /* 0x00004c00011a7983 */ /* 0x000ea40000300800 */
[----:B------:R-:W-:Y:S01]  /*35d0*/  LEA R34, R34, UR5, 0x3 ;  /* 0x0000000522227c11 */ /* 0x000fe2000f8e18ff */
[----:B------:R-:W-:Y:S06]  /*35e0*/  BAR.SYNC.DEFER_BLOCKING 0x0 ;  /* 0x0000000000007b1d */ /* 0x000fec0000010000 */
[----:B------:R-:W0:Y:S02]  /*35f0*/  LDS.64 R36, [R34] ;  /* 0x0000000022247984 */ /* 0x000e240000000a00 */
[--C-:B0----5:R-:W-:Y:S01]  /*3600*/  FFMA.FTZ R0, R0, R3, -R36.reuse ;  /* 0x0000000300007223 */ /* 0x121fe20000010824 */
        /* <DEDUP_REMOVED lines=28> */
[--C-:B------:R-:W-:Y:S01]  /*37d0*/  FFMA.FTZ R4, R4, R23, -R36.reuse ;  /* 0x0000001704047223 */ /* 0x100fe20000010824 */
[--C-:B------:R-:W-:Y:S01]  /*37e0*/  FFMA.FTZ R5, R5, R24, -R36.reuse ;  /* 0x0000001805057223 */ /* 0x100fe20000010824 */
[----:B------:R-:W-:-:S02]  /*37f0*/  FFMA.FTZ R6, R6, R25, -R36 ;  /* 0x0000001906067223 */ /* 0x000fc40000010824 */
[----:B------:R-:W4:Y:S04]  /*3800*/  LDL.LU R36, [R1+0x48] ;  /* 0x0000480001247983 */ /* 0x000f280000300800 */
[----:B------:R-:W4:Y:S04]  /*3810*/  LDL.LU R35, [R1+0x44] ;  /* 0x0000440001237983 */ /* 0x000f280000300800 */
[----:B------:R-:W4:Y:S04]  /*3820*/  LDL.LU R49, [R1+0x40] ;  /* 0x0000400001317983 */ /* 0x000f280000300800 */
[----:B------:R-:W4:Y:S01]  /*3830*/  LDL.LU R48, [R1+0x3c] ;  /* 0x00003c0001307983 */ /* 0x000f220000300800 */
[----:B---3--:R-:W-:-:S03]  /*3840*/  FFMA.FTZ R0, R29, -R37, R0 ;  /* 0x800000251d007223 */ /* 0x008fc60000010000 */
[----:B------:R-:W3:Y:S01]  /*3850*/  LDL.LU R33, [R1+0x38] ;  /* 0x0000380001217983 */ /* 0x000ee20000300800 */
[----:B------:R-:W-:-:S03]  /*3860*/  FFMA.FTZ R51, R28, -R37, R51 ;  /* 0x800000251c337223 */ /* 0x000fc60000010033 */
[----:B------:R-:W3:Y:S01]  /*3870*/  LDL.LU R32, [R1+0x34] ;  /* 0x0000340001207983 */ /* 0x000ee20000300800 */
[----:B------:R-:W-:-:S03]  /*3880*/  FFMA.FTZ R50, R27, -R37, R50 ;  /* 0x800000251b327223 */ /* 0x000fc60000010032 */
[----:B------:R-:W3:Y:S04]  /*3890*/  LDL.LU R31, [R1+0x30] ;  /* 0x00003000011f7983 */ /* 0x000ee80000300800 */
[----:B------:R-:W3:Y:S04]  /*38a0*/  LDL.LU R30, [R1+0x2c] ;  /* 0x00002c00011e7983 */ /* 0x000ee80000300800 */
[----:B------:R-:W3:Y:S04]  /*38b0*/  LDL.LU R29, [R1+0x28] ;  /* 0x00002800011d7983 */ /* 0x000ee80000300800 */
[----:B------:R-:W3:Y:S04]  /*38c0*/  LDL.LU R28, [R1+0x1c] ;  /* 0x00001c00011c7983 */ /* 0x000ee80000300800 */
[----:B------:R-:W3:Y:S01]  /*38d0*/  LDL.LU R27, [R1+0x18] ;  /* 0x00001800011b7983 */ /* 0x000ee20000300800 */
[----:B--2---:R-:W-:-:S03]  /*38e0*/  FFMA.FTZ R47, R26, -R37, R47 ;  /* 0x800000251a2f7223 */ /* 0x004fc6000001002f */
[----:B------:R-:W2:Y:S04]  /*38f0*/  LDL.LU R26, [R1+0x14] ;  /* 0x00001400011a7983 */ /* 0x000ea80000300800 */
[----:B------:R-:W2:Y:S04]  /*3900*/  LDL.LU R34, [R1+0x10] ;  /* 0x0000100001227983 */ /* 0x000ea80000300800 */
[----:B------:R-:W2:Y:S04]  /*3910*/  LDL.LU R22, [R1+0xc] ;  /* 0x00000c0001167983 */ /* 0x000ea80000300800 */
[----:B------:R-:W2:Y:S01]  /*3920*/  LDL.LU R57, [R1+0x8] ;  /* 0x0000080001397983 */ /* 0x000ea20000300800 */
[----:B----4-:R-:W-:-:S03]  /*3930*/  FFMA.FTZ R46, R36, -R37, R46 ;  /* 0x80000025242e7223 */ /* 0x010fc6000001002e */
[----:B------:R-:W4:Y:S01]  /*3940*/  LDL.LU R36, [R1+0x4] ;  /* 0x0000040001247983 */ /* 0x000f220000300800 */
[----:B------:R-:W-:-:S03]  /*3950*/  FFMA.FTZ R45, R35, -R37, R45 ;  /* 0x80000025232d7223 */ /* 0x000fc6000001002d */
[----:B------:R-:W4:Y:S01]  /*3960*/  LDL.LU R35, [R1] ;  /* 0x0000000001237983 */ /* 0x000f220000300800 */
[----:B------:R-:W-:-:S03]  /*3970*/  FFMA.FTZ R44, R49, -R37, R44 ;  /* 0x80000025312c7223 */ /* 0x000fc6000001002c */
[----:B------:R-:W4:Y:S01]  /*3980*/  LDL.LU R49, [R1+0xd0] ;  /* 0x0000d00001317983 */ /* 0x000f220000300800 */
[----:B------:R-:W-:-:S03]  /*3990*/  FFMA.FTZ R43, R48, -R37, R43 ;  /* 0x80000025302b7223 */ /* 0x000fc6000001002b */
[----:B------:R-:W4:Y:S01]  /*39a0*/  LDL.LU R48, [R1+0xcc] ;  /* 0x0000cc0001307983 */ /* 0x000f220000300800 */
[----:B---3--:R-:W-:-:S03]  /*39b0*/  FFMA.FTZ R42, R33, -R37, R42 ;  /* 0x80000025212a7223 */ /* 0x008fc6000001002a */
[----:B------:R3:W5:Y:S01]  /*39c0*/  LDL.LU R33, [R1+0xc8] ;  /* 0x0000c80001217983 */ /* 0x0007620000300800 */
[----:B------:R-:W-:-:S03]  /*39d0*/  FFMA.FTZ R41, R32, -R37, R41 ;  /* 0x8000002520297223 */ /* 0x000fc60000010029 */
        /* <DEDUP_REMOVED lines=11> */
[----:B--2---:R-:W-:-:S03]  /*3a90*/  FFMA.FTZ R9, R26, -R37, R9 ;  /* 0x800000251a097223 */ /* 0x004fc60000010009 */
[----:B------:R3:W5:Y:S01]  /*3aa0*/  LDL.LU R26, [R1+0xa8] ;  /* 0x0000a800011a7983 */ /* 0x0007620000300800 */
[----:B------:R-:W-:-:S03]  /*3ab0*/  FFMA.FTZ R10, R34, -R37, R10 ;  /* 0x80000025220a7223 */ /* 0x000fc6000001000a */
[----:B------:R-:W2:Y:S01]  /*3ac0*/  LDL.LU R34, [R1+0x68] ;  /* 0x0000680001227983 */ /* 0x000ea20000300800 */
[----:B------:R-:W-:-:S03]  /*3ad0*/  FFMA.FTZ R11, R22, -R37, R11 ;  /* 0x80000025160b7223 */ /* 0x000fc6000001000b */
[----:B------:R-:W3:Y:S01]  /*3ae0*/  LDL.LU R22, [R1+0x90] ;  /* 0x0000900001167983 */ /* 0x000ee20000300800 */
        /* <DEDUP_REMOVED lines=10> */
[-C--:B----4-:R-:W-:Y:S01]  /*3b90*/  FFMA.FTZ R13, R36, -R37.reuse, R13 ;  /* 0x80000025240d7223 */ /* 0x090fe2000001000d */
[-C--:B------:R-:W-:Y:S01]  /*3ba0*/  FFMA.FTZ R14, R35, -R37.reuse, R14 ;  /* 0x80000025230e7223 */ /* 0x080fe2000001000e */
[-C--:B------:R-:W-:Y:S01]  /*3bb0*/  FFMA.FTZ R49, R49, -R37.reuse, R5 ;  /* 0x8000002531317223 */ /* 0x080fe20000010005 */
[----:B------:R-:W-:Y:S01]  /*3bc0*/  FFMA.FTZ R6, R48, -R37, R6 ;  /* 0x8000002530067223 */ /* 0x000fe20000010006 */
[----:B--2---:R-:W-:-:S02]  /*3bd0*/  IADD3 R4, P1, R34, UR14, RZ ;  /* 0x0000000e22047c10 */ /* 0x004fc4000ff3e0ff */
[----:B------:R-:W2:Y:S04]  /*3be0*/  LDL.LU R34, [R1+0x88] ;  /* 0x0000880001227983 */ /* 0x000ea80000300800 */
[----:B------:R-:W4:Y:S01]  /*3bf0*/  LDL.LU R37, [R1+0x8c] ;  /* 0x00008c0001257983 */ /* 0x000f220000300800 */
[C---:B------:R-:W-:Y:S01]  /*3c00*/  FMUL.FTZ R0, R2.reuse, R0 ;  /* 0x0000000002007220 */ /* 0x040fe20000410000 */
[C---:B------:R-:W-:Y:S01]  /*3c10*/  FMUL.FTZ R51, R2.reuse, R51 ;  /* 0x0000003302337220 */ /* 0x040fe20000410000 */
[C---:B------:R-:W-:Y:S01]  /*3c20*/  FMUL.FTZ R50, R2.reuse, R50 ;  /* 0x0000003202327220 */ /* 0x040fe20000410000 */
[C---:B------:R-:W-:Y:S01]  /*3c30*/  FMUL.FTZ R47, R2.reuse, R47 ;  /* 0x0000002f022f7220 */ /* 0x040fe20000410000 */
[----:B------:R-:W4:Y:S01]  /*3c40*/  LDL.LU R48, [R1+0x80] ;  /* 0x0000800001307983 */ /* 0x000f220000300800 */
[C---:B------:R-:W-:Y:S01]  /*3c50*/  FMUL.FTZ R46, R2.reuse, R46 ;  /* 0x0000002e022e7220 */ /* 0x040fe20000410000 */
[----:B------:R-:W-:Y:S01]  /*3c60*/  F2FP.F16.F32.PACK_AB R0, R51, R0 ;  /* 0x000000003300723e */ /* 0x000fe200000000ff */
[----:B------:R-:W-:Y:S01]  /*3c70*/  FMUL.FTZ R45, R2, R45 ;  /* 0x0000002d022d7220 */ /* 0x000fe20000410000 */
[----:B---3--:R-:W-:Y:S01]  /*3c80*/  IADD3.X R5, R22, UR15, RZ, P1, !PT ;  /* 0x0000000f16057c10 */ /* 0x008fe20008ffe4ff */
[----:B------:R-:W-:Y:S01]  /*3c90*/  FMUL.FTZ R22, R2, R3 ;  /* 0x0000000302167220 */ /* 0x000fe20000410000 */
[----:B------:R-:W3:Y:S01]  /*3ca0*/  LDL.LU R36, [R1+0x84] ;  /* 0x0000840001247983 */ /* 0x000ee20000300800 */
[----:B------:R-:W-:Y:S01]  /*3cb0*/  PRMT R3, R0, 0x7632, R3 ;  /* 0x0000763200037816 */ /* 0x000fe20000000003 */
[C---:B------:R-:W-:Y:S01]  /*3cc0*/  FMUL.FTZ R44, R2.reuse, R44 ;  /* 0x0000002c022c7220 */ /* 0x040fe20000410000 */
[----:B------:R-:W-:Y:S01]  /*3cd0*/  F2FP.F16.F32.PACK_AB R47, R47, R50 ;  /* 0x000000322f2f723e */ /* 0x000fe200000000ff */
        /* <DEDUP_REMOVED lines=24> */
[----:B------:R-:W3:Y:S01]  /*3e60*/  LDL.LU R35, [R1+0x78] ;  /* 0x0000780001237983 */ /* 0x000ee20000300800 */
[----:B------:R-:W-:-:S02]  /*3e70*/  F2FP.F16.F32.PACK_AB R45, R45, R46 ;  /* 0x0000002e2d2d723e */ /* 0x000fc400000000ff */
[----:B------:R-:W-:Y:S01]  /*3e80*/  PRMT R23, R47, 0x7632, R23 ;  /* 0x000076322f177816 */ /* 0x000fe20000000017 */
[----:B------:R4:W-:Y:S01]  /*3e90*/  STG.E.U16 desc[UR12][R4.64+0x2], R3 ;  /* 0x0000020304007986 */ /* 0x0009e2000c10150c */
[----:B------:R-:W-:-:S03]  /*3ea0*/  PRMT R24, R45, 0x7632, R24 ;  /* 0x000076322d187816 */ /* 0x000fc60000000018 */
[----:B------:R-:W-:Y:S04]  /*3eb0*/  STG.E.U16 desc[UR12][R4.64], R0 ;  /* 0x0000000004007986 */ /* 0x000fe8000c10150c */
[----:B------:R-:W-:Y:S04]  /*3ec0*/  STG.E.U16 desc[UR12][R4.64+0x4], R47 ;  /* 0x0000042f04007986 */ /* 0x000fe8000c10150c */
[----:B------:R-:W-:Y:S01]  /*3ed0*/  STG.E.U16 desc[UR12][R4.64+0x6], R23 ;  /* 0x0000061704007986 */ /* 0x000fe2000c10150c */
[----:B--2---:R-:W-:-:S03]  /*3ee0*/  IADD3 R2, P1, R34, UR14, RZ ;  /* 0x0000000e22027c10 */ /* 0x004fc6000ff3e0ff */
[----:B------:R-:W2:Y:S01]  /*3ef0*/  LDL.LU R34, [R1+0x7c] ;  /* 0x00007c0001227983 */ /* 0x000ea20000300800 */
[----:B----4-:R-:W-:-:S03]  /*3f00*/  IADD3.X R3, R37, UR15, RZ, P1, !PT ;  /* 0x0000000f25037c10 */ /* 0x010fc60008ffe4ff */
[----:B------:R-:W4:Y:S04]  /*3f10*/  LDL.LU R37, [R1+0x70] ;  /* 0x0000700001257983 */ /* 0x000f280000300800 */
[----:B------:R0:W-:Y:S04]  /*3f20*/  STG.E.U16 desc[UR12][R2.64+0x2], R24 ;  /* 0x0000021802007986 */ /* 0x0001e8000c10150c */
[----:B0-----:R-:W4:Y:S01]  /*3f30*/  LDL.LU R24, [R1+0x74] ;  /* 0x0000740001187983 */ /* 0x001f220000300800 */
[----:B------:R-:W-:Y:S02]  /*3f40*/  F2FP.F16.F32.PACK_AB R43, R43, R44 ;  /* 0x0000002c2b2b723e */ /* 0x000fe400000000ff */
[----:B------:R-:W-:-:S02]  /*3f50*/  IADD3 R4, P1, R48, UR14, RZ ;  /* 0x0000000e30047c10 */ /* 0x000fc4000ff3e0ff */
[----:B------:R-:W-:Y:S02]  /*3f60*/  PRMT R0, R43, 0x7632, R0 ;  /* 0x000076322b007816 */ /* 0x000fe40000000000 */
[----:B------:R-:W-:Y:S02]  /*3f70*/  F2FP.F16.F32.PACK_AB R41, R41, R42 ;  /* 0x0000002a2929723e */ /* 0x000fe400000000ff */
[----:B------:R-:W-:Y:S01]  /*3f80*/  F2FP.F16.F32.PACK_AB R39, R39, R40 ;  /* 0x000000282727723e */ /* 0x000fe200000000ff */
[----:B------:R-:W-:Y:S01]  /*3f90*/  STG.E.U16 desc[UR12][R2.64], R45 ;  /* 0x0000002d02007986 */ /* 0x000fe2000c10150c */
[----:B---3--:R-:W-:Y:S02]  /*3fa0*/  IADD3.X R5, R36, UR15, RZ, P1, !PT ;  /* 0x0000000f24057c10 */ /* 0x008fe40008ffe4ff */
[----:B------:R-:W-:Y:S01]  /*3fb0*/  PRMT R25, R41, 0x7632, R25 ;  /* 0x0000763229197816 */ /* 0x000fe20000000019 */
[----:B------:R-:W-:Y:S01]  /*3fc0*/  STG.E.U16 desc[UR12][R2.64+0x4], R43 ;  /* 0x0000042b02007986 */ /* 0x000fe2000c10150c */
[----:B------:R-:W-:-:S03]  /*3fd0*/  PRMT R23, R39, 0x7632, R23 ;  /* 0x0000763227177816 */ /* 0x000fc60000000017 */
[----:B------:R-:W3:Y:S04]  /*3fe0*/  LDL.LU R36, [R1+0x64] ;  /* 0x0000640001247983 */ /* 0x000ee80000300800 */
[----:B------:R0:W-:Y:S04]  /*3ff0*/  STG.E.U16 desc[UR12][R2.64+0x6], R0 ;  /* 0x0000060002007986 */ /* 0x0001e8000c10150c */
[----:B------:R-:W-:Y:S01]  /*4000*/  STG.E.U16 desc[UR12][R4.64], R41 ;  /* 0x0000002904007986 */ /* 0x000fe2000c10150c */
[----:B0-----:R-:W-:-:S03]  /*4010*/  IADD3 R2, P1, R35, UR14, RZ ;  /* 0x0000000e23027c10 */ /* 0x001fc6000ff3e0ff */
[----:B------:R-:W3:Y:S04]  /*4020*/  LDL.LU R35, [R1+0x6c] ;  /* 0x00006c0001237983 */ /* 0x000ee80000300800 */
[----:B------:R-:W-:Y:S04]  /*4030*/  STG.E.U16 desc[UR12][R4.64+0x2], R25 ;  /* 0x0000021904007986 */ /* 0x000fe8000c10150c */
[----:B------:R-:W-:Y:S04]  /*4040*/  STG.E.U16 desc[UR12][R4.64+0x4], R39 ;  /* 0x0000042704007986 */ /* 0x000fe8000c10150c */
[----:B------:R4:W-:Y:S01]  /*4050*/  STG.E.U16 desc[UR12][R4.64+0x6], R23 ;  /* 0x0000061704007986 */ /* 0x0009e2000c10150c */
[----:B--2---:R-:W-:-:S03]  /*4060*/  IADD3.X R3, R34, UR15, RZ, P1, !PT ;  /* 0x0000000f22037c10 */ /* 0x004fc60008ffe4ff */
[----:B------:R-:W2:Y:S01]  /*4070*/  LDL.LU R34, [R1+0x5c] ;  /* 0x00005c0001227983 */ /* 0x000ea20000300800 */
[----:B----4-:R-:W-:-:S03]  /*4080*/  IADD3 R4, P1, R37, UR14, RZ ;  /* 0x0000000e25047c10 */ /* 0x010fc6000ff3e0ff */
[----:B------:R-:W4:Y:S01]  /*4090*/  LDL.LU R25, [R1+0x60] ;  /* 0x0000600001197983 */ /* 0x000f220000300800 */
[----:B------:R-:W-:-:S03]  /*40a0*/  IADD3.X R5, R24, UR15, RZ, P1, !PT ;  /* 0x0000000f18057c10 */ /* 0x000fc60008ffe4ff */
[----:B------:R-:W4:Y:S04]  /*40b0*/  LDL.LU R24, [R1+0x54] ;  /* 0x0000540001187983 */ /* 0x000f280000300800 */
[----:B------:R-:W4:Y:S01]  /*40c0*/  LDL.LU R23, [R1+0x58] ;  /* 0x0000580001177983 */ /* 0x000f220000300800 */
[----:B------:R-:W-:Y:S02]  /*40d0*/  F2FP.F16.F32.PACK_AB R7, R7, R38 ;  /* 0x000000260707723e */ /* 0x000fe400000000ff */
[----:B------:R-:W-:Y:S02]  /*40e0*/  F2FP.F16.F32.PACK_AB R8, R9, R8 ;  /* 0x000000080908723e */ /* 0x000fe400000000ff */
[----:B------:R-:W-:Y:S02]  /*40f0*/  PRMT R9, R7, 0x7632, R9 ;  /* 0x0000763207097816 */ /* 0x000fe40000000009 */
[----:B------:R-:W-:Y:S01]  /*4100*/  PRMT R0, R8, 0x7632, R0 ;  /* 0x0000763208007816 */ /* 0x000fe20000000000 */
[----:B------:R3:W-:Y:S01]  /*4110*/  STG.E.U16 desc[UR12][R2.64+0x4], R8 ;  /* 0x0000040802007986 */ /* 0x0007e2000c10150c */
[----:B------:R-:W-:-:S02]  /*4120*/  F2FP.F16.F32.PACK_AB R10, R11, R10 ;  /* 0x0000000a0b0a723e */ /* 0x000fc400000000ff */
[----:B------:R-:W-:Y:S02]  /*4130*/  F2FP.F16.F32.PACK_AB R12, R13, R12 ;  /* 0x0000000c0d0c723e */ /* 0x000fe400000000ff */
[----:B------:R-:W-:Y:S01]  /*4140*/  F2FP.F16.F32.PACK_AB R14, R15, R14 ;  /* 0x0000000e0f0e723e */ /* 0x000fe200000000ff */
[----:B------:R-:W-:Y:S01]  /*4150*/  STG.E.U16 desc[UR12][R2.64], R7 ;  /* 0x0000000702007986 */ /* 0x000fe2000c10150c */
[----:B------:R-:W-:-:S03]  /*4160*/  PRMT R11, R10, 0x7632, R11 ;  /* 0x000076320a0b7816 */ /* 0x000fc6000000000b */
[----:B------:R0:W-:Y:S01]  /*4170*/  STG.E.U16 desc[UR12][R2.64+0x2], R9 ;  /* 0x0000020902007986 */ /* 0x0001e2000c10150c */
[----:B---3--:R-:W-:-:S03]  /*4180*/  IADD3 R8, P1, R36, UR14, RZ ;  /* 0x0000000e24087c10 */ /* 0x008fc6000ff3e0ff */
[----:B------:R1:W-:Y:S01]  /*4190*/  STG.E.U16 desc[UR12][R2.64+0x6], R0 ;  /* 0x0000060002007986 */ /* 0x0003e2000c10150c */
[----:B------:R-:W-:Y:S02]  /*41a0*/  F2FP.F16.F32.PACK_AB R16, R17, R16 ;  /* 0x000000101110723e */ /* 0x000fe400000000ff */
[----:B------:R-:W-:Y:S02]  /*41b0*/  F2FP.F16.F32.PACK_AB R18, R19, R18 ;  /* 0x000000121312723e */ /* 0x000fe400000000ff */
[----:B------:R-:W-:Y:S02]  /*41c0*/  F2FP.F16.F32.PACK_AB R20, R21, R20 ;  /* 0x000000141514723e */ /* 0x000fe400000000ff */
[----:B0-----:R-:W-:Y:S02]  /*41d0*/  IADD3.X R9, R35, UR15, RZ, P1, !PT ;  /* 0x0000000f23097c10 */ /* 0x001fe40008ffe4ff */
[----:B-1----:R-:W-:Y:S02]  /*41e0*/  PRMT R3, R12, 0x7632, R3 ;  /* 0x000076320c037816 */ /* 0x002fe40000000003 */
[----:B------:R-:W-:Y:S01]  /*41f0*/  PRMT R0, R14, 0x7632, R0 ;  /* 0x000076320e007816 */ /* 0x000fe20000000000 */
[----:B------:R-:W-:Y:S01]  /*4200*/  STG.E.U16 desc[UR12][R4.64], R10 ;  /* 0x0000000a04007986 */ /* 0x000fe2000c10150c */
[----:B------:R-:W-:-:S03]  /*4210*/  PRMT R7, R18, 0x7632, R7 ;  /* 0x0000763212077816 */ /* 0x000fc60000000007 */
[----:B------:R-:W-:Y:S04]  /*4220*/  STG.E.U16 desc[UR12][R4.64+0x2], R11 ;  /* 0x0000020b04007986 */ /* 0x000fe8000c10150c */
[----:B------:R-:W-:Y:S04]  /*4230*/  STG.E.U16 desc[UR12][R4.64+0x4], R12 ;  /* 0x0000040c04007986 */ /* 0x000fe8000c10150c */
[----:B------:R0:W-:Y:S01]  /*4240*/  STG.E.U16 desc[UR12][R4.64+0x6], R3 ;  /* 0x0000060304007986 */ /* 0x0001e2000c10150c */
[----:B------:R-:W-:-:S03]  /*4250*/  F2FP.F16.F32.PACK_AB R22, R52, R22 ;  /* 0x000000163416723e */ /* 0x000fc600000000ff */
[----:B------:R1:W-:Y:S01]  /*4260*/  STG.E.U16 desc[UR12][R8.64+0x2], R0 ;  /* 0x0000020008007986 */ /* 0x0003e2000c10150c */
[----:B------:R-:W-:Y:S02]  /*4270*/  F2FP.F16.F32.PACK_AB R6, R6, R49 ;  /* 0x000000310606723e */ /* 0x000fe400000000ff */
[----:B0-----:R-:W-:Y:S02]  /*4280*/  PRMT R5, R16, 0x7632, R5 ;  /* 0x0000763210057816 */ /* 0x001fe40000000005 */
[----:B-1----:R-:W-:Y:S01]  /*4290*/  PRMT R0, R20, 0x7632, R0 ;  /* 0x0000763214007816 */ /* 0x002fe20000000000 */
[----:B------:R-:W-:Y:S04]  /*42a0*/  STG.E.U16 desc[UR12][R8.64], R14 ;  /* 0x0000000e08007986 */ /* 0x000fe8000c10150c */
[----:B------:R-:W-:Y:S04]  /*42b0*/  STG.E.U16 desc[UR12][R8.64+0x4], R16 ;  /* 0x0000041008007986 */ /* 0x000fe8000c10150c */
[----:B------:R0:W-:Y:S02]  /*42c0*/  STG.E.U16 desc[UR12][R8.64+0x6], R5 ;  /* 0x0000060508007986 */ /* 0x0001e4000c10150c */
[----:B0-----:R-:W-:Y:S01]  /*42d0*/  PRMT R8, R6, 0x7632, R8 ;  /* 0x0000763206087816 */ /* 0x001fe20000000008 */
[----:B------:R-:W-:Y:S01]  /*42e0*/  ULOP3.LUT UR4, UR4, 0x1, URZ, 0x3c, !UPT ;  /* 0x0000000104047892 */ /* 0x000fe2000f8e3c3f */
[----:B------:R-:W-:Y:S01]  /*42f0*/  UMOV UR5, UR10 ;  /* 0x0000000a00057c82 */ /* 0x000fe20008000000 */
[----:B------:R-:W-:Y:S01]  /*4300*/  UMOV UR11, UR9 ;  /* 0x00000009000b7c82 */ /* 0x000fe20008000000 */
[----:B--2---:R-:W-:-:S04]  /*4310*/  IADD3 R2, P1, R34, UR14, RZ ;  /* 0x0000000e22027c10 */ /* 0x004fc8000ff3e0ff */
[----:B----4-:R-:W-:-:S05]  /*4320*/  IADD3.X R3, R25, UR15, RZ, P1, !PT ;  /* 0x0000000f19037c10 */ /* 0x010fca0008ffe4ff */
[----:B------:R-:W-:Y:S04]  /*4330*/  STG.E.U16 desc[UR12][R2.64], R18 ;  /* 0x0000001202007986 */ /* 0x000fe8000c10150c */
[----:B------:R-:W-:Y:S04]  /*4340*/  STG.E.U16 desc[UR12][R2.64+0x2], R7 ;  /* 0x0000020702007986 */ /* 0x000fe8000c10150c */
[----:B------:R-:W-:Y:S01]  /*4350*/  STG.E.U16 desc[UR12][R2.64+0x4], R20 ;  /* 0x0000041402007986 */ /* 0x000fe2000c10150c */
[----:B------:R-:W-:-:S03]  /*4360*/  IADD3 R4, P1, R24, UR14, RZ ;  /* 0x0000000e18047c10 */ /* 0x000fc6000ff3e0ff */
[----:B------:R0:W-:Y:S01]  /*4370*/  STG.E.U16 desc[UR12][R2.64+0x6], R0 ;  /* 0x0000060002007986 */ /* 0x0001e2000c10150c */
[----:B------:R-:W-:Y:S02]  /*4380*/  IADD3.X R5, R23, UR15, RZ, P1, !PT ;  /* 0x0000000f17057c10 */ /* 0x000fe40008ffe4ff */
[----:B0-----:R-:W-:-:S03]  /*4390*/  PRMT R3, R22, 0x7632, R3 ;  /* 0x0000763216037816 */ /* 0x001fc60000000003 */
[----:B------:R2:W-:Y:S04]  /*43a0*/  STG.E.U16 desc[UR12][R4.64], R22 ;  /* 0x0000001604007986 */ /* 0x0005e8000c10150c */
[----:B------:R2:W-:Y:S04]  /*43b0*/  STG.E.U16 desc[UR12][R4.64+0x2], R3 ;  /* 0x0000020304007986 */ /* 0x0005e8000c10150c */
[----:B------:R2:W-:Y:S04]  /*43c0*/  STG.E.U16 desc[UR12][R4.64+0x4], R6 ;  /* 0x0000040604007986 */ /* 0x0005e8000c10150c */
[----:B------:R2:W-:Y:S01]  /*43d0*/  STG.E.U16 desc[UR12][R4.64+0x6], R8 ;  /* 0x0000060804007986 */ /* 0x0005e2000c10150c */
[----:B------:R-:W-:Y:S05]  /*43e0*/  @!P0 BRA `(.L_x_2339) ;  /* 0xffffffc0003c8947 */ /* 0x000fea000383ffff */
.L_x_2327:
        /* <DEDUP_REMOVED lines=56> */
.L_x_2356:
        /* <DEDUP_REMOVED lines=45> */
.L_x_2343:
[----:B------:R-:W-:Y:S05]  /*4a40*/  BSYNC B1 ;  /* 0x0000000000017941 */ /* 0x000fea0003800000 */
.L_x_2342:
        /* <DEDUP_REMOVED lines=21> */
.L_x_2346:
[----:B------:R-:W2:Y:S04]  /*4ba0*/  LDG.E.64 R16, desc[UR12][R14.64+-0xc800] ;  /* 0xff38000c0e107981 */ /* 0x000ea8000c1e1b00 */
[----:B------:R-:W3:Y:S04]  /*4bb0*/  LDG.E.64 R18, desc[UR12][R14.64] ;  /* 0x0000000c0e127981 */ /* 0x000ee8000c1e1b00 */
[----:B------:R-:W4:Y:S04]  /*4bc0*/  LDG.E.64 R20, desc[UR12][R14.64+0xc800] ;  /* 0x00c8000c0e147981 */ /* 0x000f28000c1e1b00 */
[----:B------:R-:W4:Y:S04]  /*4bd0*/  LDG.E.64 R22, desc[UR12][R14.64+0x19000] ;  /* 0x0190000c0e167981 */ /* 0x000f28000c1e1b00 */
[----:B------:R-:W4:Y:S04]  /*4be0*/  LDG.E.64 R24, desc[UR12][R14.64+0x25800] ;  /* 0x0258000c0e187981 */ /* 0x000f28000c1e1b00 */
[----:B-----5:R-:W4:Y:S04]  /*4bf0*/  LDG.E.64 R26, desc[UR12][R14.64+0x32000] ;  /* 0x0320000c0e1a7981 */ /* 0x020f28000c1e1b00 */
[----:B------:R-:W4:Y:S04]  /*4c00*/  LDG.E.64 R28, desc[UR12][R14.64+0x3e800] ;  /* 0x03e8000c0e1c7981 */ /* 0x000f28000c1e1b00 */
        /* <DEDUP_REMOVED lines=8> */
[----:B------:R0:W4:Y:S01]  /*4c90*/  LDG.E.64 R46, desc[UR12][R14.64+0xaf000] ;  /* 0x0af0000c0e2e7981 */ /* 0x000122000c1e1b00 */
        /* <DEDUP_REMOVED lines=39> */
.L_x_2345:
[----:B------:R-:W-:Y:S05]  /*4f10*/  BSYNC B1 ;  /* 0x0000000000017941 */ /* 0x000fea0003800000 */
.L_x_2344:
        /* <DEDUP_REMOVED lines=9> */
[----:B------:R-:W4:Y:S04]  /*4fb0*/  LDG.E.64 R22, desc[UR12][R14.64+0x19000] ;  /* 0x0190000c0e167981 */ /* 0x000f28000c1e1b00 */
[----:B------:R-:W4:Y:S04]  /*4fc0*/  LDG.E.64 R24, desc[UR12][R14.64+0x25800] ;  /* 0x0258000c0e187981 */ /* 0x000f28000c1e1b00 */
[----:B-----5:R-:W4:Y:S04]  /*4fd0*/  LDG.E.64 R26, desc[UR12][R14.64+0x32000] ;  /* 0x0320000c0e1a7981 */ /* 0x020f28000c1e1b00 */
[----:B------:R-:W4:Y:S04]  /*4fe0*/  LDG.E.64 R28, desc[UR12][R14.64+0x3e800] ;  /* 0x03e8000c0e1c7981 */ /* 0x000f28000c1e1b00 */
[----:B------:R0:W4:Y:S01]  /*4ff0*/  LDG.E.64 R30, desc[UR12][R14.64+0x4b000] ;  /* 0x04b0000c0e1e7981 */ /* 0x000122000c1e1b00 */
        /* <DEDUP_REMOVED lines=21> */
.L_x_2348:
[----:B------:R-:W-:Y:S05]  /*5150*/  BSYNC B1 ;  /* 0x0000000000017941 */ /* 0x000fea0003800000 */
.L_x_2347:
[----:B------:R-:W-:-:S04]  /*5160*/  ISETP.LT.U32.AND P1, PT, R54, R49, PT ;  /* 0x000000313600720c */ /* 0x000fc80003f21070 */
[----:B------:R-:W-:-:S13]  /*5170*/  ISETP.LT.OR.EX P0, PT, R53, R48, P0, P1 ;  /* 0x000000303500720c */ /* 0x000fda0000701710 */
[----:B------:R-:W-:Y:S05]  /*5180*/  @!P0 BRA `(.L_x_2341) ;  /* 0x0000000000308947 */ /* 0x000fea0003800000 */
[----:B------:R-:W2:Y:S04]  /*5190*/  LDG.E.64 R16, desc[UR12][R14.64+-0xc800] ;  /* 0xff38000c0e107981 */ /* 0x000ea8000c1e1b00 */
[----:B------:R-:W3:Y:S04]  /*51a0*/  LDG.E.64 R20, desc[UR12][R14.64] ;  /* 0x0000000c0e147981 */ /* 0x000ee8000c1e1b00 */
[----:B------:R-:W4:Y:S04]  /*51b0*/  LDG.E.64 R22, desc[UR12][R14.64+0xc800] ;  /* 0x00c8000c0e167981 */ /* 0x000f28000c1e1b00 */
[----:B------:R-:W4:Y:S01]  /*51c0*/  LDG.E.64 R24, desc[UR12][R14.64+0x19000] ;  /* 0x0190000c0e187981 */ /* 0x000f22000c1e1b00 */
[----:B--2---:R-:W-:Y:S01]  /*51d0*/  FADD.FTZ R19, R52, R16 ;  /* 0x0000001034137221 */ /* 0x004fe20000010000 */
[----:B------:R-:W-:-:S03]  /*51e0*/  FADD.FTZ R16, R55, R17 ;  /* 0x0000001137107221 */ /* 0x000fc60000010000 */
[----:B---3--:R-:W-:Y:S01]  /*51f0*/  FADD.FTZ R19, R19, R20 ;  /* 0x0000001413137221 */ /* 0x008fe20000010000 */
[----:B------:R-:W-:-:S03]  /*5200*/  FADD.FTZ R16, R16, R21 ;  /* 0x0000001510107221 */ /* 0x000fc60000010000 */
[----:B----4-:R-:W-:Y:S01]  /*5210*/  FADD.FTZ R19, R19, R22 ;  /* 0x0000001613137221 */ /* 0x010fe20000010000 */
[----:B------:R-:W-:-:S03]  /*5220*/  FADD.FTZ R16, R16, R23 ;  /* 0x0000001710107221 */ /* 0x000fc60000010000 */
[----:B------:R-:W-:Y:S01]  /*5230*/  FADD.FTZ R52, R19, R24 ;  /* 0x0000001813347221 */ /* 0x000fe20000010000 */
[----:B------:R-:W-:-:S07]  /*5240*/  FADD.FTZ R55, R16, R25 ;  /* 0x0000001910377221 */ /* 0x000fce0000010000 */
.L_x_2341:
[----:B------:R-:W-:Y:S05]  /*5250*/  BSYNC B0 ;  /* 0x0000000000007941 */ /* 0x000fea0003800000 */
.L_x_2340:
        /* <DEDUP_REMOVED lines=28> */
[----:B-----5:R-:W-:Y:S01]  /*5420*/  IMAD.MOV.U32 R26, RZ, RZ, 0xffff ;  /* 0x0000ffffff1a7424 */ /* 0x020fe200078e00ff */
        /* <DEDUP_REMOVED lines=21> */
.L_x_2365:
        /* <DEDUP_REMOVED lines=46> */
.L_x_2375:
        /* <DEDUP_REMOVED lines=41> */
.L_x_2385:
[----:B--2---:R-:W-:Y:S01]  /*5af0*/  FADD.FTZ R15, R14, R30 ;  /* 0x0000001e0e0f7221 */ /* 0x004fe20000010000 */
[----:B------:R-:W-:-:S04]  /*5b00*/  @!P1 F2FP.F16.F32.PACK_AB R14, RZ, R24 ;  /* 0x00000018ff0e923e */ /* 0x000fc800000000ff */
[----:B------:R-:W-:Y:S01]  /*5b10*/  @!P1 F2FP.F16.F32.PACK_AB R15, RZ, R15 ;  /* 0x0000000fff0f923e */ /* 0x000fe200000000ff */
[----:B------:R3:W-:Y:S03]  /*5b20*/  @!P1 STG.E.U16 desc[UR12][R16.64+0x50], R14 ;  /* 0x0000500e10009986 */ /* 0x0007e6000c10150c */
[----:B------:R-:W-:Y:S02]  /*5b30*/  PRMT R20, R15, 0x7610, R20 ;  /* 0x000076100f147816 */ /* 0x000fe40000000014 */
[----:B------:R-:W-:-:S03]  /*5b40*/  LEA.HI R15, R56, 0x3c, RZ, 0x1c ;  /* 0x0000003c380f7811 */ /* 0x000fc600078fe0ff */
[----:B------:R3:W-:Y:S04]  /*5b50*/  @!P1 STG.E.U16 desc[UR12][R18.64+0x50], R20 ;  /* 0x0000501412009986 */ /* 0x0007e8000c10150c */
.L_x_2351:
[----:B------:R-:W-:Y:S05]  /*5b60*/  BSYNC B0 ;  /* 0x0000000000007941 */ /* 0x000fea0003800000 */
.L_x_2350:
        /* <DEDUP_REMOVED lines=14> */
[----:B-----5:R-:W-:Y:S01]  /*5c50*/  IMAD.MOV.U32 R32, RZ, RZ, RZ ;  /* 0x000000ffff207224 */ /* 0x020fe200078e00ff */
[----:B------:R-:W-:Y:S01]  /*5c60*/  @!P0 IADD3 R18, R15, 0x14, RZ ;  /* 0x000000140f128810 */ /* 0x000fe20007ffe0ff */
[----:B------:R-:W-:Y:S01]  /*5c70*/  IMAD.MOV.U32 R40, RZ, RZ, 0xffff ;  /* 0x0000ffffff287424 */ /* 0x000fe200078e00ff */
        /* <DEDUP_REMOVED lines=21> */
[----:B------:R-:W-:Y:S01]  /*5dd0*/  MOV R29, 0xffff ;  /* 0x0000ffff001d7802 */ /* 0x000fe20000000f00 */
[----:B--2---:R-:W2:Y:S01]  /*5de0*/  SHFL.BFLY PT, R30, R14, 0x8, 0x101f ;  /* 0x0d101f000e1e7f89 */ /* 0x004ea200000e0000 */
[----:B------:R-:W-:Y:S02]  /*5df0*/  MOV R24, RZ ;  /* 0x000000ff00187202 */ /* 0x000fe40000000f00 */
[----:B------:R-:W-:Y:S01]  /*5e00*/  MOV R34, RZ ;  /* 0x000000ff00227202 */ /* 0x000fe20000000f00 */
[----:B------:R-:W4:Y:S01]  /*5e10*/  @!P0 LDS R22, [R39] ;  /* 0x0000000027168984 */ /* 0x000f220000000800 */
[----:B------:R-:W-:Y:S02]  /*5e20*/  MOV R35, 0xffff ;  /* 0x0000ffff00237802 */ /* 0x000fe40000000f00 */
[----:B0-----:R-:W-:Y:S02]  /*5e30*/  MOV R18, RZ ;  /* 0x000000ff00127202 */ /* 0x001fe40000000f00 */
[----:B------:R-:W-:-:S02]  /*5e40*/  MOV R28, 0xffff ;  /* 0x0000ffff001c7802 */ /* 0x000fc40000000f00 */
        /* <DEDUP_REMOVED lines=15> */
[----:B------:R-:W-:Y:S01]  /*5f40*/  @!P0 MOV R24, R37 ;  /* 0x0000002500188202 */ /* 0x000fe20000000f00 */
[----:B------:R-:W-:Y:S01]  /*5f50*/  IMAD.MOV.U32 R37, RZ, RZ, 0xffff ;  /* 0x0000ffffff257424 */ /* 0x000fe200078e00ff */
[----:B------:R-:W-:Y:S01]  /*5f60*/  MOV R21, RZ ;  /* 0x000000ff00157202 */ /* 0x000fe20000000f00 */
[----:B------:R-:W3:Y:S01]  /*5f70*/  SHFL.BFLY PT, R30, R17, 0x4, 0x101f ;  /* 0x0c901f00111e7f89 */ /* 0x000ee200000e0000 */
[----:B0-----:R-:W-:-:S03]  /*5f80*/  MOV R39, 0xffff ;  /* 0x0000ffff00277802 */ /* 0x001fc60000000f00 */
[----:B------:R-:W0:Y:S04]  /*5f90*/  SHFL.BFLY PT, R38, R23, 0x8, 0x101f ;  /* 0x0d101f0017267f89 */ /* 0x000e2800000e0000 */
        /* <DEDUP_REMOVED lines=10> */
[----:B------:R-:W-:Y:S01]  /*6040*/  FADD.FTZ R14, R17, R30 ;  /* 0x0000001e110e7221 */ /* 0x000fe20000010000 */
[----:B------:R-:W-:Y:S01]  /*6050*/  MOV R20, 0xffff ;  /* 0x0000ffff00147802 */ /* 0x000fe20000000f00 */
[----:B0-----:R-:W-:Y:S01]  /*6060*/  FADD.FTZ R32, R38, R23 ;  /* 0x0000001726207221 */ /* 0x001fe20000010000 */
[----:B------:R-:W-:Y:S01]  /*6070*/  IMAD.MOV.U32 R23, RZ, RZ, 0xffff ;  /* 0x0000ffffff177424 */ /* 0x000fe200078e00ff */
        /* <DEDUP_REMOVED lines=13> */
[----:B------:R-:W4:Y:S01]  /*6150*/  SHFL.BFLY PT, R30, R14, 0x2, 0x101f ;  /* 0x0c501f000e1e7f89 */ /* 0x000f2200000e0000 */
        /* <DEDUP_REMOVED lines=15> */
[----:B------:R-:W-:Y:S01]  /*6250*/  FADD.FTZ R17, R14, R30 ;  /* 0x0000001e0e117221 */ /* 0x000fe20000010000 */
[----:B------:R-:W-:Y:S02]  /*6260*/  MOV R14, 0xffff ;  /* 0x0000ffff000e7802 */ /* 0x000fe40000000f00 */
[----:B------:R-:W4:Y:S04]  /*6270*/  SHFL.BFLY PT, R23, R38, 0x2, 0x101f ;  /* 0x0c501f0026177f89 */ /* 0x000f2800000e0000 */
[----:B------:R-:W4:Y:S01]  /*6280*/  SHFL.BFLY PT, R24, R37, 0x2, 0x101f ;  /* 0x0c501f0025187f89 */ /* 0x000f2200000e0000 */
[----:B0-----:R-:W-:Y:S01]  /*6290*/  FADD.FTZ R42, R42, R41 ;  /* 0x000000292a2a7221 */ /* 0x001fe20000010000 */
[----:B------:R-:W-:-:S02]  /*62a0*/  IADD3 R41, R15, R6, RZ ;  /* 0x000000060f297210 */ /* 0x000fc40007ffe0ff */
[----:B------:R-:W0:Y:S01]  /*62b0*/  SHFL.BFLY PT, R14, R17, 0x1, 0x101f ;  /* 0x0c301f00110e7f89 */ /* 0x000e2200000e0000 */
[----:B---3--:R-:W-:Y:S01]  /*62c0*/  FADD.FTZ R16, R16, R19 ;  /* 0x0000001310107221 */ /* 0x008fe20000010000 */
[----:B-1----:R-:W-:Y:S02]  /*62d0*/  FADD.FTZ R31, R31, R20 ;  /* 0x000000141f1f7221 */ /* 0x002fe40000010000 */
[----:B------:R-:W1:Y:S02]  /*62e0*/  SHFL.BFLY PT, R43, R42, 0x2, 0x101f ;  /* 0x0c501f002a2b7f89 */ /* 0x000e6400000e0000 */
[----:B------:R-:W-:Y:S01]  /*62f0*/  @!P0 F2FP.F16.F32.PACK_AB R30, RZ, R16 ;  /* 0x00000010ff1e823e */ /* 0x000fe200000000ff */
[----:B--2---:R-:W-:Y:S01]  /*6300*/  FADD.FTZ R35, R35, R18 ;  /* 0x0000001223237221 */ /* 0x004fe20000010000 */
[----:B------:R-:W2:Y:S01]  /*6310*/  SHFL.BFLY PT, R32, R31, 0x2, 0x101f ;  /* 0x0c501f001f207f89 */ /* 0x000ea200000e0000 */
[----:B------:R-:W3:Y:S01]  /*6320*/  @!P0 LDC.64 R18, c[0x0][0x220] ;  /* 0x00008800ff128b82 */ /* 0x000ee20000000a00 */
[----:B----4-:R-:W-:-:S02]  /*6330*/  FADD.FTZ R36, R36, R21 ;  /* 0x0000001524247221 */ /* 0x010fc40000010000 */
[----:B------:R-:W4:Y:S01]  /*6340*/  SHFL.BFLY PT, R34, R35, 0x1, 0x101f ;  /* 0x0c301f0023227f89 */ /* 0x000f2200000e0000 */
[----:B------:R-:W-:-:S03]  /*6350*/  FADD.FTZ R38, R38, R23 ;  /* 0x0000001726267221 */ /* 0x000fc60000010000 */
[----:B------:R-:W4:Y:S01]  /*6360*/  SHFL.BFLY PT, R33, R36, 0x1, 0x101f ;  /* 0x0c301f0024217f89 */ /* 0x000f2200000e0000 */
[----:B------:R-:W4:Y:S01]  /*6370*/  @!P0 LDC.64 R22, c[0x0][0x220] ;  /* 0x00008800ff168b82 */ /* 0x000f220000000a00 */
[----:B------:R-:W-:Y:S02]  /*6380*/  FADD.FTZ R37, R37, R24 ;  /* 0x0000001825257221 */ /* 0x000fe40000010000 */
[----:B------:R-:W4:Y:S01]  /*6390*/  SHFL.BFLY PT, R39, R38, 0x1, 0x101f ;  /* 0x0c301f0026277f89 */ /* 0x000f2200000e0000 */
[----:B0-----:R-:W-:-:S03]  /*63a0*/  FADD.FTZ R44, R17, R14 ;  /* 0x0000000e112c7221 */ /* 0x001fc60000010000 */
[----:B------:R-:W0:Y:S01]  /*63b0*/  SHFL.BFLY PT, R40, R37, 0x1, 0x101f ;  /* 0x0c301f0025287f89 */ /* 0x000e2200000e0000 */
[----:B------:R-:W0:Y:S01]  /*63c0*/  @!P0 LDC.64 R24, c[0x0][0x218] ;  /* 0x00008600ff188b82 */ /* 0x000e220000000a00 */
[----:B------:R-:W-:Y:S01]  /*63d0*/  @!P0 F2FP.F16.F32.PACK_AB R44, RZ, R44 ;  /* 0x0000002cff2c823e */ /* 0x000fe200000000ff */
[----:B-1----:R-:W-:Y:S01]  /*63e0*/  FADD.FTZ R42, R42, R43 ;  /* 0x0000002b2a2a7221 */ /* 0x002fe20000010000 */
[----:B--2---:R-:W-:-:S05]  /*63f0*/  FADD.FTZ R31, R31, R32 ;  /* 0x000000201f1f7221 */ /* 0x004fca0000010000 */
[----:B------:R-:W1:Y:S01]  /*6400*/  @!P0 LDC.64 R20, c[0x0][0x218] ;  /* 0x00008600ff148b82 */ /* 0x000e620000000a00 */
[----:B---3--:R-:W-:-:S04]  /*6410*/  @!P0 IMAD.WIDE R18, R41, 0x2, R18 ;  /* 0x0000000229128825 */ /* 0x008fc800078e0212 */
[----:B----4-:R-:W-:Y:S01]  /*6420*/  FADD.FTZ R34, R35, R34 ;  /* 0x0000002223227221 */ /* 0x010fe20000010000 */
[----:B------:R-:W-:Y:S01]  /*6430*/  MOV R35, 0xffff ;  /* 0x0000ffff00237802 */ /* 0x000fe20000000f00 */
[----:B------:R-:W-:Y:S01]  /*6440*/  FADD.FTZ R33, R36, R33 ;  /* 0x0000002124217221 */ /* 0x000fe20000010000 */
[----:B------:R-:W2:Y:S01]  /*6450*/  @!P0 LDC.64 R16, c[0x0][0x218] ;  /* 0x00008600ff108b82 */ /* 0x000ea20000000a00 */
[----:B------:R-:W-:-:S03]  /*6460*/  @!P0 IMAD.WIDE R22, R41, 0x2, R22 ;  /* 0x0000000229168825 */ /* 0x000fc600078e0216 */
[----:B------:R-:W3:Y:S01]  /*6470*/  SHFL.BFLY PT, R35, R42, 0x1, 0x101f ;  /* 0x0c301f002a237f89 */ /* 0x000ee200000e0000 */
[----:B------:R-:W-:Y:S01]  /*6480*/  FADD.FTZ R38, R38, R39 ;  /* 0x0000002726267221 */ /* 0x000fe20000010000 */
[----:B0-----:R-:W-:Y:S02]  /*6490*/  FADD.FTZ R37, R37, R40 ;  /* 0x0000002825257221 */ /* 0x001fe40000010000 */
[----:B------:R-:W0:Y:S01]  /*64a0*/  @!P0 LDC.64 R14, c[0x0][0x220] ;  /* 0x00008800ff0e8b82 */ /* 0x000e220000000a00 */
[----:B------:R-:W-:Y:S01]  /*64b0*/  @!P0 IMAD.WIDE R24, R41, 0x2, R24 ;  /* 0x0000000229188825 */ /* 0x000fe200078e0218 */
[----:B------:R-:W-:-:S04]  /*64c0*/  @!P0 F2FP.F16.F32.PACK_AB R26, RZ, R38 ;  /* 0x00000026ff1a823e */ /* 0x000fc800000000ff */
[----:B------:R4:W-:Y:S01]  /*64d0*/  @!P0 STG.E.U16 desc[UR12][R24.64], R30 ;  /* 0x0000001e18008986 */ /* 0x0009e2000c10150c */
[----:B-1----:R-:W-:-:S03]  /*64e0*/  @!P0 IMAD.WIDE R20, R41, 0x2, R20 ;  /* 0x0000000229148825 */ /* 0x002fc600078e0214 */
[----:B------:R1:W-:Y:S01]  /*64f0*/  @!P0 STG.E.U16 desc[UR12][R22.64], R44 ;  /* 0x0000002c16008986 */ /* 0x0003e2000c10150c */
[----:B--2---:R-:W-:Y:S01]  /*6500*/  @!P0 IMAD.WIDE R16, R41, 0x2, R16 ;  /* 0x0000000229108825 */ /* 0x004fe200078e0210 */
[----:B----4-:R-:W-:-:S03]  /*6510*/  @!P0 F2FP.F16.F32.PACK_AB R25, RZ, R33 ;  /* 0x00000021ff19823e */ /* 0x010fc600000000ff */
[----:B---3--:R-:W-:Y:S01]  /*6520*/  FADD.FTZ R35, R42, R35 ;  /* 0x000000232a237221 */ /* 0x008fe20000010000 */
[----:B------:R-:W-:Y:S02]  /*6530*/  MOV R30, 0xffff ;  /* 0x0000ffff001e7802 */ /* 0x000fe40000000f00 */
[----:B-1----:R-:W-:Y:S02]  /*6540*/  @!P0 F2FP.F16.F32.PACK_AB R23, RZ, R34 ;  /* 0x00000022ff17823e */ /* 0x002fe400000000ff */
[----:B------:R-:W-:Y:S01]  /*6550*/  @!P0 F2FP.F16.F32.PACK_AB R33, RZ, R37 ;  /* 0x00000025ff21823e */ /* 0x000fe200000000ff */
[----:B0-----:R-:W-:Y:S01]  /*6560*/  @!P0 IMAD.WIDE R14, R41, 0x2, R14 ;  /* 0x00000002290e8825 */ /* 0x001fe200078e020e */
[----:B------:R0:W1:Y:S04]  /*6570*/  SHFL.BFLY PT, R30, R31, 0x1, 0x101f ;  /* 0x0c301f001f1e7f89 */ /* 0x00006800000e0000 */
[----:B------:R0:W-:Y:S04]  /*6580*/  @!P0 STG.E.U16 desc[UR12][R20.64+0x28], R23 ;  /* 0x0000281714008986 */ /* 0x0001e8000c10150c */
[----:B------:R0:W-:Y:S04]  /*6590*/  @!P0 STG.E.U16 desc[UR12][R18.64+0x28], R25 ;  /* 0x0000281912008986 */ /* 0x0001e8000c10150c */
[----:B------:R0:W-:Y:S04]  /*65a0*/  @!P0 STG.E.U16 desc[UR12][R16.64+0x50], R26 ;  /* 0x0000501a10008986 */ /* 0x0001e8000c10150c */
[----:B------:R0:W-:Y:S02]  /*65b0*/  @!P0 STG.E.U16 desc[UR12][R14.64+0x50], R33 ;  /* 0x000050210e008986 */ /* 0x0001e4000c10150c */
.L_x_2419:
[----:B0-----:R-:W0:Y:S01]  /*65c0*/  @!P0 LDC.64 R14, c[0x0][0x218] ;  /* 0x00008600ff0e8b82 */ /* 0x001e220000000a00 */
[----:B-1----:R-:W-:Y:S01]  /*65d0*/  FADD.FTZ R19, R31, R30 ;  /* 0x0000001e1f137221 */ /* 0x002fe20000010000 */
[----:B------:R-:W-:-:S04]  /*65e0*/  @!P0 F2FP.F16.F32.PACK_AB R18, RZ, R35 ;  /* 0x00000023ff12823e */ /* 0x000fc800000000ff */
[----:B------:R-:W-:Y:S02]  /*65f0*/  @!P0 F2FP.F16.F32.PACK_AB R19, RZ, R19 ;  /* 0x00000013ff13823e */ /* 0x000fe400000000ff */
[----:B------:R-:W1:Y:S01]  /*6600*/  @!P0 LDC.64 R16, c[0x0][0x220] ;  /* 0x00008800ff108b82 */ /* 0x000e620000000a00 */
[----:B0-----:R-:W-:-:S05]  /*6610*/  @!P0 IMAD.WIDE R14, R41, 0x2, R14 ;  /* 0x00000002290e8825 */ /* 0x001fca00078e020e */
[----:B------:R4:W-:Y:S01]  /*6620*/  @!P0 STG.E.U16 desc[UR12][R14.64+0x78], R18 ;  /* 0x000078120e008986 */ /* 0x0009e2000c10150c */
[----:B-1----:R-:W-:-:S05]  /*6630*/  @!P0 IMAD.WIDE R16, R41, 0x2, R16 ;  /* 0x0000000229108825 */ /* 0x002fca00078e0210 */
[----:B------:R4:W-:Y:S02]  /*6640*/  @!P0 STG.E.U16 desc[UR12][R16.64+0x78], R19 ;  /* 0x0000781310008986 */ /* 0x0009e4000c10150c */
.L_x_2349:
        /* <DEDUP_REMOVED lines=8> */
.L_x_2352:
[----:B-----5:R-:W-:Y:S01]  /*66d0*/  HFMA2.MMA R28, -RZ, RZ, 0, 4.76837158203125e-07 ;  /* 0x00000008ff1c7435 */ /* 0x020fe200000001ff */
[----:B-1----:R-:W-:Y:S02]  /*66e0*/  MOV R29, R14 ;  /* 0x0000000e001d7202 */ /* 0x002fe40000000f00 */
[----:B------:R-:W-:Y:S02]  /*66f0*/  MOV R27, 0x101f ;  /* 0x0000101f001b7802 */ /* 0x000fe40000000f00 */
[----:B------:R-:W-:-:S07]  /*6700*/  MOV R26, 0xffff ;  /* 0x0000ffff001a7802 */ /* 0x000fce0000000f00 */
[----:B0-2---:R-:W-:Y:S05]  /*6710*/  WARPSYNC.COLLECTIVE R26, `(.L_x_2357) ;  /* 0x000000001a087348 */ /* 0x005fea0003c00000 */
[----:B------:R1:W3:Y:S02]  /*6720*/  SHFL.BFLY P2, R30, R29, R28, R27 ;  /* 0x0c00001c1d1e7389 */ /* 0x0002e4000004001b */
[----:B0123--:R-:W-:Y:S01]  /*6730*/  ENDCOLLECTIVE ;  /* 0x000000000000791b */ /* 0x00ffe20003800000 */
.L_x_2357:
[----:B------:R-:W-:Y:S01]  /*6740*/  IMAD.MOV.U32 R29, RZ, RZ, R15 ;  /* 0x000000ffff1d7224 */ /* 0x000fe200078e000f */
[----:B------:R-:W-:-:S07]  /*6750*/  MOV R17, R30 ;  /* 0x0000001e00117202 */ /* 0x000fce0000000f00 */
[----:B------:R-:W-:Y:S05]  /*6760*/  WARPSYNC.COLLECTIVE R26, `(.L_x_2358) ;  /* 0x000000001a087348 */ /* 0x000fea0003c00000 */
[----:B------:R0:W1:Y:S02]  /*6770*/  SHFL.BFLY P2, R30, R29, R28, R27 ;  /* 0x0c00001c1d1e7389 */ /* 0x000064000004001b */
[----:B01----:R-:W-:Y:S01]  /*6780*/  ENDCOLLECTIVE ;  /* 0x000000000000791b */ /* 0x003fe20003800000 */
.L_x_2358:
[----:B------:R-:W-:Y:S01]  /*6790*/  FADD.FTZ R17, R17, R14 ;  /* 0x0000000e11117221 */ /* 0x000fe20000010000 */
[----:B------:R-:W-:-:S04]  /*67a0*/  HFMA2.MMA R28, -RZ, RZ, 0, 2.384185791015625e-07 ;  /* 0x00000004ff1c7435 */ /* 0x000fc800000001ff */
[----:B------:R-:W-:Y:S02]  /*67b0*/  MOV R29, R17 ;  /* 0x00000011001d7202 */ /* 0x000fe40000000f00 */
[----:B------:R-:W-:-:S07]  /*67c0*/  MOV R16, R30 ;  /* 0x0000001e00107202 */ /* 0x000fce0000000f00 */
[----:B------:R-:W-:Y:S05]  /*67d0*/  WARPSYNC.COLLECTIVE R26, `(.L_x_2359) ;  /* 0x000000001a087348 */ /* 0x000fea0003c00000 */
[----:B------:R0:W1:Y:S02]  /*67e0*/  SHFL.BFLY P2, R30, R29, R28, R27 ;  /* 0x0c00001c1d1e7389 */ /* 0x000064000004001b */
[----:B01----:R-:W-:Y:S01]  /*67f0*/  ENDCOLLECTIVE ;  /* 0x000000000000791b */ /* 0x003fe20003800000 */
.L_x_2359:
[----:B------:R-:W-:-:S05]  /*6800*/  FADD.FTZ R16, R16, R15 ;  /* 0x0000000f10107221 */ /* 0x000fca0000010000 */
[----:B------:R-:W-:Y:S02]  /*6810*/  MOV R29, R16 ;  /* 0x00000010001d7202 */ /* 0x000fe40000000f00 */
[----:B------:R-:W-:-:S07]  /*6820*/  MOV R18, R30 ;  /* 0x0000001e00127202 */ /* 0x000fce0000000f00 */
[----:B------:R-:W-:Y:S05]  /*6830*/  WARPSYNC.COLLECTIVE R26, `(.L_x_2360) ;  /* 0x000000001a087348 */ /* 0x000fea0003c00000 */
[----:B------:R0:W1:Y:S02]  /*6840*/  SHFL.BFLY P2, R30, R29, R28, R27 ;  /* 0x0c00001c1d1e7389 */ /* 0x000064000004001b */
[----:B01----:R-:W-:Y:S01]  /*6850*/  ENDCOLLECTIVE ;  /* 0x000000000000791b */ /* 0x003fe20003800000 */
.L_x_2360:
[----:B------:R-:W-:Y:S01]  /*6860*/  FADD.FTZ R18, R17, R18 ;  /* 0x0000001211127221 */ /* 0x000fe20000010000 */
[----:B------:R-:W-:-:S04]  /*6870*/  HFMA2.MMA R28, -RZ, RZ, 0, 1.1920928955078125e-07 ;  /* 0x00000002ff1c7435 */ /* 0x000fc800000001ff */
[----:B------:R-:W-:Y:S02]  /*6880*/  MOV R29, R18 ;  /* 0x00000012001d7202 */ /* 0x000fe40000000f00 */
[----:B------:R-:W-:-:S07]  /*6890*/  MOV R19, R30 ;  /* 0x0000001e00137202 */ /* 0x000fce0000000f00 */
[----:B------:R-:W-:Y:S05]  /*68a0*/  WARPSYNC.COLLECTIVE R26, `(.L_x_2361) ;  /* 0x000000001a087348 */ /* 0x000fea0003c00000 */
[----:B------:R0:W1:Y:S02]  /*68b0*/  SHFL.BFLY P2, R30, R29, R28, R27 ;  /* 0x0c00001c1d1e7389 */ /* 0x000064000004001b */
[----:B01----:R-:W-:Y:S01]  /*68c0*/  ENDCOLLECTIVE ;  /* 0x000000000000791b */ /* 0x003fe20003800000 */
.L_x_2361:
[----:B------:R-:W-:-:S05]  /*68d0*/  FADD.FTZ R19, R16, R19 ;  /* 0x0000001310137221 */ /* 0x000fca0000010000 */
[----:B------:R-:W-:Y:S02]  /*68e0*/  MOV R29, R19 ;  /* 0x00000013001d7202 */ /* 0x000fe40000000f00 */
[----:B------:R-:W-:-:S07]  /*68f0*/  MOV R21, R30 ;  /* 0x0000001e00157202 */ /* 0x000fce0000000f00 */
[----:B------:R-:W-:Y:S05]  /*6900*/  WARPSYNC.COLLECTIVE R26, `(.L_x_2362) ;  /* 0x000000001a087348 */ /* 0x000fea0003c00000 */
[----:B------:R0:W1:Y:S02]  /*6910*/  SHFL.BFLY P2, R30, R29, R28, R27 ;  /* 0x0c00001c1d1e7389 */ /* 0x000064000004001b */
[----:B01----:R-:W-:Y:S01]  /*6920*/  ENDCOLLECTIVE ;  /* 0x000000000000791b */ /* 0x003fe20003800000 */
.L_x_2362:
[----:B------:R-:W-:Y:S01]  /*6930*/  FADD.FTZ R21, R18, R21 ;  /* 0x0000001512157221 */ /* 0x000fe20000010000 */
[----:B------:R-:W-:-:S03]  /*6940*/  HFMA2.MMA R28, -RZ, RZ, 0, 5.9604644775390625e-08 ;  /* 0x00000001ff1c7435 */ /* 0x000fc600000001ff */
[----:B------:R-:W-:Y:S01]  /*6950*/  IMAD.MOV.U32 R29, RZ, RZ, R21 ;  /* 0x000000ffff1d7224 */ /* 0x000fe200078e0015 */
[----:B------:R-:W-:-:S07]  /*6960*/  MOV R14, R30 ;  /* 0x0000001e000e7202 */ /* 0x000fce0000000f00 */
[----:B------:R-:W-:Y:S05]  /*6970*/  WARPSYNC.COLLECTIVE R26, `(.L_x_2363) ;  /* 0x000000001a087348 */ /* 0x000fea0003c00000 */
[----:B------:R0:W1:Y:S02]  /*6980*/  SHFL.BFLY P2, R30, R29, R28, R27 ;  /* 0x0c00001c1d1e7389 */ /* 0x000064000004001b */
[----:B01----:R-:W-:Y:S01]  /*6990*/  ENDCOLLECTIVE ;  /* 0x000000000000791b */ /* 0x003fe20003800000 */
.L_x_2363:
[----:B------:R-:W-:-:S05]  /*69a0*/  FADD.FTZ R14, R19, R14 ;  /* 0x0000000e130e7221 */ /* 0x000fca0000010000 */
[----:B------:R-:W-:Y:S02]  /*69b0*/  MOV R29, R14 ;  /* 0x0000000e001d7202 */ /* 0x000fe40000000f00 */
[----:B------:R-:W-:-:S07]  /*69c0*/  MOV R20, R30 ;  /* 0x0000001e00147202 */ /* 0x000fce0000000f00 */
[----:B------:R-:W-:Y:S05]  /*69d0*/  WARPSYNC.COLLECTIVE R26, `(.L_x_2364) ;  /* 0x000000001a087348 */ /* 0x000fea0003c00000 */
[----:B------:R0:W1:Y:S02]  /*69e0*/  SHFL.BFLY P2, R30, R29, R28, R27 ;  /* 0x0c00001c1d1e7389 */ /* 0x000064000004001b */
[----:B01----:R-:W-:Y:S01]  /*69f0*/  ENDCOLLECTIVE ;  /* 0x000000000000791b */ /* 0x003fe20003800000 */
.L_x_2364:
[----:B------:R-:W-:Y:S01]  /*6a00*/  FADD.FTZ R20, R21, R20 ;  /* 0x0000001415147221 */ /* 0x000fe20000010000 */
[----:B------:R-:W-:Y:S06]  /*6a10*/  BRA `(.L_x_2365) ;  /* 0xffffffe800d87947 */ /* 0x000fec000383ffff */
.L_x_2353:
        /* <DEDUP_REMOVED lines=8> */
.L_x_2367:
[----:B------:R-:W-:Y:S05]  /*6aa0*/  BSYNC B1 ;  /* 0x0000000000017941 */ /* 0x000fea0003800000 */
.L_x_2366:
        /* <DEDUP_REMOVED lines=8> */
.L_x_2368:
[----:B------:R-:W-:Y:S01]  /*6b30*/  FADD.FTZ R21, R21, R14 ;  /* 0x0000000e15157221 */ /* 0x000fe20000010000 */
[----:B------:R-:W-:-:S04]  /*6b40*/  HFMA2.MMA R28, -RZ, RZ, 0, 2.384185791015625e-07 ;  /* 0x00000004ff1c7435 */ /* 0x000fc800000001ff */
[----:B------:R-:W-:Y:S02]  /*6b50*/  MOV R29, R21 ;  /* 0x00000015001d7202 */ /* 0x000fe40000000f00 */
[----:B------:R-:W-:-:S07]  /*6b60*/  MOV R20, R30 ;  /* 0x0000001e00147202 */ /* 0x000fce0000000f00 */
[----:B------:R-:W-:Y:S05]  /*6b70*/  WARPSYNC.COLLECTIVE R26, `(.L_x_2369) ;  /* 0x000000001a087348 */ /* 0x000fea0003c00000 */
[----:B------:R0:W1:Y:S02]  /*6b80*/  SHFL.BFLY P2, R30, R29, R28, R27 ;  /* 0x0c00001c1d1e7389 */ /* 0x000064000004001b */
[----:B01----:R-:W-:Y:S01]  /*6b90*/  ENDCOLLECTIVE ;  /* 0x000000000000791b */ /* 0x003fe20003800000 */
.L_x_2369:
[----:B------:R-:W-:-:S05]  /*6ba0*/  FADD.FTZ R20, R20, R15 ;  /* 0x0000000f14147221 */ /* 0x000fca0000010000 */
[----:B------:R-:W-:Y:S02]  /*6bb0*/  MOV R29, R20 ;  /* 0x00000014001d7202 */ /* 0x000fe40000000f00 */
[----:B------:R-:W-:-:S07]  /*6bc0*/  MOV R22, R30 ;  /* 0x0000001e00167202 */ /* 0x000fce0000000f00 */
[----:B------:R-:W-:Y:S05]  /*6bd0*/  WARPSYNC.COLLECTIVE R26, `(.L_x_2370) ;  /* 0x000000001a087348 */ /* 0x000fea0003c00000 */
[----:B------:R0:W1:Y:S02]  /*6be0*/  SHFL.BFLY P2, R30, R29, R28, R27 ;  /* 0x0c00001c1d1e7389 */ /* 0x000064000004001b */
[----:B01----:R-:W-:Y:S01]  /*6bf0*/  ENDCOLLECTIVE ;  /* 0x000000000000791b */ /* 0x003fe20003800000 */
.L_x_2370:
[----:B------:R-:W-:Y:S01]  /*6c00*/  FADD.FTZ R22, R21, R22 ;  /* 0x0000001615167221 */ /* 0x000fe20000010000 */
[----:B------:R-:W-:-:S04]  /*6c10*/  HFMA2.MMA R28, -RZ, RZ, 0, 1.1920928955078125e-07 ;  /* 0x00000002ff1c7435 */ /* 0x000fc800000001ff */
[----:B------:R-:W-:Y:S02]  /*6c20*/  MOV R29, R22 ;  /* 0x00000016001d7202 */ /* 0x000fe40000000f00 */
[----:B------:R-:W-:-:S07]  /*6c30*/  MOV R23, R30 ;  /* 0x0000001e00177202 */ /* 0x000fce0000000f00 */
[----:B------:R-:W-:Y:S05]  /*6c40*/  WARPSYNC.COLLECTIVE R26, `(.L_x_2371) ;  /* 0x000000001a087348 */ /* 0x000fea0003c00000 */
[----:B------:R0:W1:Y:S02]  /*6c50*/  SHFL.BFLY P2, R30, R29, R28, R27 ;  /* 0x0c00001c1d1e7389 */ /* 0x000064000004001b */
[----:B01----:R-:W-:Y:S01]  /*6c60*/  ENDCOLLECTIVE ;  /* 0x000000000000791b */ /* 0x003fe20003800000 */
.L_x_2371:
[----:B------:R-:W-:-:S05]  /*6c70*/  FADD.FTZ R23, R20, R23 ;  /* 0x0000001714177221 */ /* 0x000fca0000010000 */
[----:B------:R-:W-:Y:S02]  /*6c80*/  MOV R29, R23 ;  /* 0x00000017001d7202 */ /* 0x000fe40000000f00 */
[----:B------:R-:W-:-:S07]  /*6c90*/  MOV R25, R30 ;  /* 0x0000001e00197202 */ /* 0x000fce0000000f00 */
[----:B------:R-:W-:Y:S05]  /*6ca0*/  WARPSYNC.COLLECTIVE R26, `(.L_x_2372) ;  /* 0x000000001a087348 */ /* 0x000fea0003c00000 */
[----:B------:R0:W1:Y:S02]  /*6cb0*/  SHFL.BFLY P2, R30, R29, R28, R27 ;  /* 0x0c00001c1d1e7389 */ /* 0x000064000004001b */
[----:B01----:R-:W-:Y:S01]  /*6cc0*/  ENDCOLLECTIVE ;  /* 0x000000000000791b */ /* 0x003fe20003800000 */
.L_x_2372:
[----:B------:R-:W-:Y:S01]  /*6cd0*/  FADD.FTZ R25, R22, R25 ;  /* 0x0000001916197221 */ /* 0x000fe20000010000 */
[----:B------:R-:W-:-:S03]  /*6ce0*/  HFMA2.MMA R28, -RZ, RZ, 0, 5.9604644775390625e-08 ;  /* 0x00000001ff1c7435 */ /* 0x000fc600000001ff */
[----:B------:R-:W-:Y:S01]  /*6cf0*/  IMAD.MOV.U32 R29, RZ, RZ, R25 ;  /* 0x000000ffff1d7224 */ /* 0x000fe200078e0019 */
[----:B------:R-:W-:-:S07]  /*6d00*/  MOV R14, R30 ;  /* 0x0000001e000e7202 */ /* 0x000fce0000000f00 */
[----:B------:R-:W-:Y:S05]  /*6d10*/  WARPSYNC.COLLECTIVE R26, `(.L_x_2373) ;  /* 0x000000001a087348 */ /* 0x000fea0003c00000 */
[----:B------:R0:W1:Y:S02]  /*6d20*/  SHFL.BFLY P2, R30, R29, R28, R27 ;  /* 0x0c00001c1d1e7389 */ /* 0x000064000004001b */
[----:B01----:R-:W-:Y:S01]  /*6d30*/  ENDCOLLECTIVE ;  /* 0x000000000000791b */ /* 0x003fe20003800000 */
.L_x_2373:
[----:B------:R-:W-:-:S05]  /*6d40*/  FADD.FTZ R14, R23, R14 ;  /* 0x0000000e170e7221 */ /* 0x000fca0000010000 */
[----:B------:R-:W-:Y:S02]  /*6d50*/  MOV R29, R14 ;  /* 0x0000000e001d7202 */ /* 0x000fe40000000f00 */
[----:B------:R-:W-:-:S07]  /*6d60*/  MOV R24, R30 ;  /* 0x0000001e00187202 */ /* 0x000fce0000000f00 */
[----:B------:R-:W-:Y:S05]  /*6d70*/  WARPSYNC.COLLECTIVE R26, `(.L_x_2374) ;  /* 0x000000001a087348 */ /* 0x000fea0003c00000 */
[----:B------:R0:W1:Y:S02]  /*6d80*/  SHFL.BFLY P2, R30, R29, R28, R27 ;  /* 0x0c00001c1d1e7389 */ /* 0x000064000004001b */
[----:B01----:R-:W-:Y:S01]  /*6d90*/  ENDCOLLECTIVE ;  /* 0x000000000000791b */ /* 0x003fe20003800000 */
.L_x_2374:
[----:B------:R-:W-:Y:S01]  /*6da0*/  FADD.FTZ R24, R25, R24 ;  /* 0x0000001819187221 */ /* 0x000fe20000010000 */
[----:B------:R-:W-:Y:S06]  /*6db0*/  BRA `(.L_x_2375) ;  /* 0xffffffe800a87947 */ /* 0x000fec000383ffff */
.L_x_2354:
        /* <DEDUP_REMOVED lines=8> */
.L_x_2377:
[----:B------:R-:W-:Y:S05]  /*6e40*/  BSYNC B1 ;  /* 0x0000000000017941 */ /* 0x000fea0003800000 */
.L_x_2376:
        /* <DEDUP_REMOVED lines=8> */
.L_x_2378:
[----:B------:R-:W-:Y:S01]  /*6ed0*/  FADD.FTZ R21, R21, R14 ;  /* 0x0000000e15157221 */ /* 0x000fe20000010000 */
[----:B------:R-:W-:-:S04]  /*6ee0*/  HFMA2.MMA R28, -RZ, RZ, 0, 2.384185791015625e-07 ;  /* 0x00000004ff1c7435 */ /* 0x000fc800000001ff */
[----:B------:R-:W-:Y:S02]  /*6ef0*/  MOV R29, R21 ;  /* 0x00000015001d7202 */ /* 0x000fe40000000f00 */
[----:B------:R-:W-:-:S07]  /*6f00*/  MOV R20, R30 ;  /* 0x0000001e00147202 */ /* 0x000fce0000000f00 */
[----:B------:R-:W-:Y:S05]  /*6f10*/  WARPSYNC.COLLECTIVE R26, `(.L_x_2379) ;  /* 0x000000001a087348 */ /* 0x000fea0003c00000 */
[----:B------:R0:W1:Y:S02]  /*6f20*/  SHFL.BFLY P2, R30, R29, R28, R27 ;  /* 0x0c00001c1d1e7389 */ /* 0x000064000004001b */
[----:B01----:R-:W-:Y:S01]  /*6f30*/  ENDCOLLECTIVE ;  /* 0x000000000000791b */ /* 0x003fe20003800000 */
.L_x_2379:
[----:B------:R-:W-:-:S05]  /*6f40*/  FADD.FTZ R20, R20, R15 ;  /* 0x0000000f14147221 */ /* 0x000fca0000010000 */
[----:B------:R-:W-:Y:S02]  /*6f50*/  MOV R29, R20 ;  /* 0x00000014001d7202 */ /* 0x000fe40000000f00 */
[----:B------:R-:W-:-:S07]  /*6f60*/  MOV R22, R30 ;  /* 0x0000001e00167202 */ /* 0x000fce0000000f00 */
[----:B------:R-:W-:Y:S05]  /*6f70*/  WARPSYNC.COLLECTIVE R26, `(.L_x_2380) ;  /* 0x000000001a087348 */ /* 0x000fea0003c00000 */
[----:B------:R0:W1:Y:S02]  /*6f80*/  SHFL.BFLY P2, R30, R29, R28, R27 ;  /* 0x0c00001c1d1e7389 */ /* 0x000064000004001b */
[----:B01----:R-:W-:Y:S01]  /*6f90*/  ENDCOLLECTIVE ;  /* 0x000000000000791b */ /* 0x003fe20003800000 */
.L_x_2380:
[----:B------:R-:W-:Y:S01]  /*6fa0*/  FADD.FTZ R22, R21, R22 ;  /* 0x0000001615167221 */ /* 0x000fe20000010000 */
[----:B------:R-:W-:-:S04]  /*6fb0*/  HFMA2.MMA R28, -RZ, RZ, 0, 1.1920928955078125e-07 ;  /* 0x00000002ff1c7435 */ /* 0x000fc800000001ff */
[----:B------:R-:W-:Y:S02]  /*6fc0*/  MOV R29, R22 ;  /* 0x00000016001d7202 */ /* 0x000fe40000000f00 */
[----:B------:R-:W-:-:S07]  /*6fd0*/  MOV R23, R30 ;  /* 0x0000001e00177202 */ /* 0x000fce0000000f00 */
[----:B------:R-:W-:Y:S05]  /*6fe0*/  WARPSYNC.COLLECTIVE R26, `(.L_x_2381) ;  /* 0x000000001a087348 */ /* 0x000fea0003c00000 */
[----:B------:R0:W1:Y:S02]  /*6ff0*/  SHFL.BFLY P2, R30, R29, R28, R27 ;  /* 0x0c00001c1d1e7389 */ /* 0x000064000004001b */
[----:B01----:R-:W-:Y:S01]  /*7000*/  ENDCOLLECTIVE ;  /* 0x000000000000791b */ /* 0x003fe20003800000 */
.L_x_2381:
[----:B------:R-:W-:-:S05]  /*7010*/  FADD.FTZ R23, R20, R23 ;  /* 0x0000001714177221 */ /* 0x000fca0000010000 */
[----:B------:R-:W-:Y:S02]  /*7020*/  MOV R29, R23 ;  /* 0x00000017001d7202 */ /* 0x000fe40000000f00 */
[----:B------:R-:W-:-:S07]  /*7030*/  MOV R25, R30 ;  /* 0x0000001e00197202 */ /* 0x000fce0000000f00 */
[----:B------:R-:W-:Y:S05]  /*7040*/  WARPSYNC.COLLECTIVE R26, `(.L_x_2382) ;  /* 0x000000001a087348 */ /* 0x000fea0003c00000 */
[----:B------:R0:W1:Y:S02]  /*7050*/  SHFL.BFLY P2, R30, R29, R28, R27 ;  /* 0x0c00001c1d1e7389 */ /* 0x000064000004001b */
[----:B01----:R-:W-:Y:S01]  /*7060*/  ENDCOLLECTIVE ;  /* 0x000000000000791b */ /* 0x003fe20003800000 */
.L_x_2382:
[----:B------:R-:W-:Y:S01]  /*7070*/  FADD.FTZ R25, R22, R25 ;  /* 0x0000001916197221 */ /* 0x000fe20000010000 */
[----:B------:R-:W-:-:S03]  /*7080*/  HFMA2.MMA R28, -RZ, RZ, 0, 5.9604644775390625e-08 ;  /* 0x00000001ff1c7435 */ /* 0x000fc600000001ff */
[----:B------:R-:W-:Y:S01]  /*7090*/  IMAD.MOV.U32 R29, RZ, RZ, R25 ;  /* 0x000000ffff1d7224 */ /* 0x000fe200078e0019 */
[----:B------:R-:W-:-:S07]  /*70a0*/  MOV R14, R30 ;  /* 0x0000001e000e7202 */ /* 0x000fce0000000f00 */
[----:B------:R-:W-:Y:S05]  /*70b0*/  WARPSYNC.COLLECTIVE R26, `(.L_x_2383) ;  /* 0x000000001a087348 */ /* 0x000fea0003c00000 */
[----:B------:R0:W1:Y:S02]  /*70c0*/  SHFL.BFLY P2, R30, R29, R28, R27 ;  /* 0x0c00001c1d1e7389 */ /* 0x000064000004001b */
[----:B01----:R-:W-:Y:S01]  /*70d0*/  ENDCOLLECTIVE ;  /* 0x000000000000791b */ /* 0x003fe20003800000 */
.L_x_2383:
[----:B------:R-:W-:-:S05]  /*70e0*/  FADD.FTZ R14, R23, R14 ;  /* 0x0000000e170e7221 */ /* 0x000fca0000010000 */
[----:B------:R-:W-:Y:S02]  /*70f0*/  MOV R29, R14 ;  /* 0x0000000e001d7202 */ /* 0x000fe40000000f00 */
[----:B------:R-:W-:-:S07]  /*7100*/  MOV R24, R30 ;  /* 0x0000001e00187202 */ /* 0x000fce0000000f00 */
[----:B------:R-:W-:Y:S05]  /*7110*/  WARPSYNC.COLLECTIVE R26, `(.L_x_2384) ;  /* 0x000000001a087348 */ /* 0x000fea0003c00000 */
[----:B------:R0:W1:Y:S02]  /*7120*/  SHFL.BFLY P2, R30, R29, R28, R27 ;  /* 0x0c00001c1d1e7389 */ /* 0x000064000004001b */
[----:B01----:R-:W-:Y:S01]  /*7130*/  ENDCOLLECTIVE ;  /* 0x000000000000791b */ /* 0x003fe20003800000 */
.L_x_2384:
[----:B------:R-:W-:Y:S01]  /*7140*/  FADD.FTZ R24, R25, R24 ;  /* 0x0000001819187221 */ /* 0x000fe20000010000 */
[----:B------:R-:W-:Y:S06]  /*7150*/  BRA `(.L_x_2385) ;  /* 0xffffffe800647947 */ /* 0x000fec000383ffff */
.L_x_2355:
[----:B------:R-:W-:Y:S01]  /*7160*/  BSSY B0, `(.L_x_2386) ;  /* 0x0000008000007945 */ /* 0x000fe20003800000 */
[----:B-1---5:R-:W-:Y:S02]  /*7170*/  MOV R29, R16 ;  /* 0x00000010001d7202 */ /* 0x022fe40000000f00 */
[----:B------:R-:W-:Y:S02]  /*7180*/  MOV R28, 0x8 ;  /* 0x00000008001c7802 */ /* 0x000fe40000000f00 */
[----:B------:R-:W-:Y:S02]  /*7190*/  MOV R27, 0x101f ;  /* 0x0000101f001b7802 */ /* 0x000fe40000000f00 */
[----:B------:R-:W-:-:S07]  /*71a0*/  MOV R26, 0xffff ;  /* 0x0000ffff001a7802 */ /* 0x000fce0000000f00 */
[----:B0-2---:R-:W-:Y:S05]  /*71b0*/  WARPSYNC.COLLECTIVE R26, `(.L_x_2387) ;  /* 0x000000001a087348 */ /* 0x005fea0003c00000 */
[----:B------:R1:W3:Y:S02]  /*71c0*/  SHFL.BFLY P2, R30, R29, R28, R27 ;  /* 0x0c00001c1d1e7389 */ /* 0x0002e4000004001b */
[----:B0123--:R-:W-:Y:S01]  /*71d0*/  ENDCOLLECTIVE ;  /* 0x000000000000791b */ /* 0x00ffe20003800000 */
.L_x_2387:
[----:B------:R-:W-:Y:S05]  /*71e0*/  BSYNC B0 ;  /* 0x0000000000007941 */ /* 0x000fea0003800000 */
.L_x_2386:
[----:B------:R-:W-:Y:S01]  /*71f0*/  HFMA2.MMA R28, -RZ, RZ, 0, 4.76837158203125e-07 ;  /* 0x00000008ff1c7435 */ /* 0x000fe200000001ff */
[----:B------:R-:W-:Y:S01]  /*7200*/  MOV R29, R14 ;  /* 0x0000000e001d7202 */ /* 0x000fe20000000f00 */
[----:B------:R-:W-:Y:S01]  /*7210*/  IMAD.MOV.U32 R26, RZ, RZ, 0xffff ;  /* 0x0000ffffff1a7424 */ /* 0x000fe200078e00ff */
[----:B------:R-:W-:Y:S01]  /*7220*/  MOV R27, 0x101f ;  /* 0x0000101f001b7802 */ /* 0x000fe20000000f00 */
[----:B------:R-:W-:Y:S01]  /*7230*/  IMAD.MOV.U32 R32, RZ, RZ, RZ ;  /* 0x000000ffff207224 */ /* 0x000fe200078e00ff */
[----:B------:R-:W-:Y:S01]  /*7240*/  MOV R17, R30 ;  /* 0x0000001e00117202 */ /* 0x000fe20000000f00 */
[----:B------:R-:W-:Y:S01]  /*7250*/  HFMA2.MMA R34, -RZ, RZ, 0, 0 ;  /* 0x00000000ff227435 */ /* 0x000fe200000001ff */
[----:B------:R-:W-:-:S10]  /*7260*/  @!P0 SHF.L.U32 R19, R10, 0x1, RZ ;  /* 0x000000010a138819 */ /* 0x000fd400000006ff */
[----:B------:R-:W-:Y:S05]  /*7270*/  WARPSYNC.COLLECTIVE R26, `(.L_x_2388) ;  /* 0x000000001a087348 */ /* 0x000fea0003c00000 */
[----:B------:R0:W1:Y:S02]  /*7280*/  SHFL.BFLY P2, R30, R29, R28, R27 ;  /* 0x0c00001c1d1e7389 */ /* 0x000064000004001b */
[----:B01----:R-:W-:Y:S01]  /*7290*/  ENDCOLLECTIVE ;  /* 0x000000000000791b */ /* 0x003fe20003800000 */
.L_x_2388:
[----:B------:R-:W-:Y:S01]  /*72a0*/  @!P0 IADD3 R18, R15, 0x14, RZ ;  /* 0x000000140f128810 */ /* 0x000fe20007ffe0ff */
[----:B------:R-:W-:Y:S01]  /*72b0*/  FADD.FTZ R25, R17, R16 ;  /* 0x0000001011197221 */ /* 0x000fe20000010000 */
[----:B------:R-:W-:Y:S02]  /*72c0*/  @!P0 LEA R23, R10, UR4, 0x7 ;  /* 0x000000040a178c11 */ /* 0x000fe4000f8e38ff */
[----:B------:R-:W-:Y:S02]  /*72d0*/  @!P0 LOP3.LUT R18, R18, R19, RZ, 0x3c, !PT ;  /* 0x0000001312128212 */ /* 0x000fe400078e3cff */
[----:B------:R-:W-:Y:S02]  /*72e0*/  @!P0 SHF.L.U32 R22, R10, 0x1, RZ ;  /* 0x000000010a168819 */ /* 0x000fe400000006ff */
[----:B------:R-:W-:Y:S02]  /*72f0*/  @!P0 LEA R18, R18, R23, 0x2 ;  /* 0x0000001712128211 */ /* 0x000fe400078e10ff */
[----:B------:R-:W-:-:S02]  /*7300*/  @!P0 LEA R24, R10, UR4, 0x7 ;  /* 0x000000040a188c11 */ /* 0x000fc4000f8e38ff */
[----:B------:R-:W-:Y:S01]  /*7310*/  MOV R23, RZ ;  /* 0x000000ff00177202 */ /* 0x000fe20000000f00 */
[----:B------:R-:W-:Y:S01]  /*7320*/  HFMA2.MMA R28, -RZ, RZ, 0, 2.384185791015625e-07 ;  /* 0x00000004ff1c7435 */ /* 0x000fe200000001ff */
[----:B------:R-:W-:Y:S01]  /*7330*/  MOV R29, R25 ;  /* 0x00000019001d7202 */ /* 0x000fe20000000f00 */
[----:B------:R0:W1:Y:S04]  /*7340*/  @!P0 LDS R20, [R18] ;  /* 0x0000000012148984 */ /* 0x0000680000000800 */
[----:B------:R0:W2:Y:S01]  /*7350*/  @!P0 LDS R21, [R18+0x500] ;  /* 0x0005000012158984 */ /* 0x0000a20000000800 */
[----:B------:R-:W-:-:S07]  /*7360*/  FADD.FTZ R17, R30, R14 ;  /* 0x0000000e1e117221 */ /* 0x000fce0000010000 */
[----:B012---:R-:W-:Y:S05]  /*7370*/  WARPSYNC.COLLECTIVE R26, `(.L_x_2389) ;  /* 0x000000001a087348 */ /* 0x007fea0003c00000 */
[----:B------:R3:W4:Y:S02]  /*7380*/  SHFL.BFLY P2, R30, R29, R28, R27 ;  /* 0x0c00001c1d1e7389 */ /* 0x000724000004001b */
[----:B01234-:R-:W-:Y:S01]  /*7390*/  ENDCOLLECTIVE ;  /* 0x000000000000791b */ /* 0x01ffe20003800000 */
.L_x_2389:
[----:B------:R-:W-:Y:S02]  /*73a0*/  MOV R29, R17 ;  /* 0x00000011001d7202 */ /* 0x000fe40000000f00 */
[----:B------:R-:W-:-:S07]  /*73b0*/  MOV R16, R30 ;  /* 0x0000001e00107202 */ /* 0x000fce0000000f00 */
[----:B------:R-:W-:Y:S05]  /*73c0*/  WARPSYNC.COLLECTIVE R26, `(.L_x_2390) ;  /* 0x000000001a087348 */ /* 0x000fea0003c00000 */
[----:B------:R0:W1:Y:S02]  /*73d0*/  SHFL.BFLY P2, R30, R29, R28, R27 ;  /* 0x0c00001c1d1e7389 */ /* 0x000064000004001b */
[----:B01----:R-:W-:Y:S01]  /*73e0*/  ENDCOLLECTIVE ;  /* 0x000000000000791b */ /* 0x003fe20003800000 */
.L_x_2390:
        /* <DEDUP_REMOVED lines=13> */
.L_x_2391:
[----:B------:R0:W1:Y:S04]  /*74c0*/  @!P0 LDS R37, [R22] ;  /* 0x0000000016258984 */ /* 0x0000680000000800 */
[----:B------:R0:W2:Y:S01]  /*74d0*/  @!P0 LDS R38, [R22+0x500] ;  /* 0x0005000016268984 */ /* 0x0000a20000000800 */
[----:B------:R-:W-:Y:S02]  /*74e0*/  MOV R29, R14 ;  /* 0x0000000e001d7202 */ /* 0x000fe40000000f00 */
[----:B------:R-:W-:-:S07]  /*74f0*/  MOV R16, R30 ;  /* 0x0000001e00107202 */ /* 0x000fce0000000f00 */
[----:B012---:R-:W-:Y:S05]  /*7500*/  WARPSYNC.COLLECTIVE R26, `(.L_x_2392) ;  /* 0x000000001a087348 */ /* 0x007fea0003c00000 */
[----:B------:R3:W4:Y:S02]  /*7510*/  SHFL.BFLY P2, R30, R29, R28, R27 ;  /* 0x0c00001c1d1e7389 */ /* 0x000724000004001b */
[----:B01234-:R-:W-:Y:S01]  /*7520*/  ENDCOLLECTIVE ;  /* 0x000000000000791b */ /* 0x01ffe20003800000 */
.L_x_2392:
        /* <DEDUP_REMOVED lines=9> */
.L_x_2393:
[----:B------:R-:W-:Y:S02]  /*75c0*/  MOV R29, R17 ;  /* 0x00000011001d7202 */ /* 0x000fe40000000f00 */
[----:B------:R-:W-:-:S07]  /*75d0*/  MOV R19, R30 ;  /* 0x0000001e00137202 */ /* 0x000fce0000000f00 */
[----:B------:R-:W-:Y:S05]  /*75e0*/  WARPSYNC.COLLECTIVE R26, `(.L_x_2394) ;  /* 0x000000001a087348 */ /* 0x000fea0003c00000 */
[----:B------:R0:W1:Y:S02]  /*75f0*/  SHFL.BFLY P2, R30, R29, R28, R27 ;  /* 0x0c00001c1d1e7389 */ /* 0x000064000004001b */
[----:B01----:R-:W-:Y:S01]  /*7600*/  ENDCOLLECTIVE ;  /* 0x000000000000791b */ /* 0x003fe20003800000 */
.L_x_2394:
[----:B------:R-:W-:Y:S01]  /*7610*/  FADD.FTZ R16, R16, R19 ;  /* 0x0000001310107221 */ /* 0x000fe20000010000 */
[----:B------:R-:W-:Y:S01]  /*7620*/  HFMA2.MMA R28, -RZ, RZ, 0, 4.76837158203125e-07 ;  /* 0x00000008ff1c7435 */ /* 0x000fe200000001ff */
[----:B------:R-:W-:Y:S02]  /*7630*/  MOV R29, R32 ;  /* 0x00000020001d7202 */ /* 0x000fe40000000f00 */
[----:B------:R-:W-:-:S08]  /*7640*/  MOV R14, R30 ;  /* 0x0000001e000e7202 */ /* 0x000fd00000000f00 */
[----:B------:R-:W-:Y:S05]  /*7650*/  WARPSYNC.COLLECTIVE R26, `(.L_x_2395) ;  /* 0x000000001a087348 */ /* 0x000fea0003c00000 */
[----:B------:R0:W1:Y:S02]  /*7660*/  SHFL.BFLY P2, R30, R29, R28, R27 ;  /* 0x0c00001c1d1e7389 */ /* 0x000064000004001b */
[----:B01----:R-:W-:Y:S01]  /*7670*/  ENDCOLLECTIVE ;  /* 0x000000000000791b */ /* 0x003fe20003800000 */
.L_x_2395:
[----:B------:R-:W-:Y:S01]  /*7680*/  FADD.FTZ R44, R17, R14 ;  /* 0x0000000e112c7221 */ /* 0x000fe20000010000 */
[----:B------:R-:W-:Y:S01]  /*7690*/  IMAD.MOV.U32 R29, RZ, RZ, R34 ;  /* 0x000000ffff1d7224 */ /* 0x000fe200078e0022 */
[----:B------:R-:W-:-:S07]  /*76a0*/  MOV R31, R30 ;  /* 0x0000001e001f7202 */ /* 0x000fce0000000f00 */
[----:B------:R-:W-:Y:S05]  /*76b0*/  WARPSYNC.COLLECTIVE R26, `(.L_x_2396) ;  /* 0x000000001a087348 */ /* 0x000fea0003c00000 */
[----:B------:R0:W1:Y:S02]  /*76c0*/  SHFL.BFLY P2, R30, R29, R28, R27 ;  /* 0x0c00001c1d1e7389 */ /* 0x000064000004001b */
[----:B01----:R-:W-:Y:S01]  /*76d0*/  ENDCOLLECTIVE ;  /* 0x000000000000791b */ /* 0x003fe20003800000 */
.L_x_2396:
[----:B------:R-:W-:Y:S01]  /*76e0*/  FADD.FTZ R31, R31, R32 ;  /* 0x000000201f1f7221 */ /* 0x000fe20000010000 */
[----:B------:R-:W-:-:S04]  /*76f0*/  HFMA2.MMA R28, -RZ, RZ, 0, 2.384185791015625e-07 ;  /* 0x00000004ff1c7435 */ /* 0x000fc800000001ff */
[----:B------:R-:W-:Y:S02]  /*7700*/  MOV R29, R31 ;  /* 0x0000001f001d7202 */ /* 0x000fe40000000f00 */
[----:B------:R-:W-:-:S07]  /*7710*/  MOV R33, R30 ;  /* 0x0000001e00217202 */ /* 0x000fce0000000f00 */
[----:B------:R-:W-:Y:S05]  /*7720*/  WARPSYNC.COLLECTIVE R26, `(.L_x_2397) ;  /* 0x000000001a087348 */ /* 0x000fea0003c00000 */
[----:B------:R0:W1:Y:S02]  /*7730*/  SHFL.BFLY P2, R30, R29, R28, R27 ;  /* 0x0c00001c1d1e7389 */ /* 0x000064000004001b */
[----:B01----:R-:W-:Y:S01]  /*7740*/  ENDCOLLECTIVE ;  /* 0x000000000000791b */ /* 0x003fe20003800000 */
.L_x_2397:
[----:B------:R-:W-:-:S05]  /*7750*/  FADD.FTZ R33, R33, R34 ;  /* 0x0000002221217221 */ /* 0x000fca0000010000 */
[----:B------:R-:W-:Y:S02]  /*7760*/  MOV R29, R33 ;  /* 0x00000021001d7202 */ /* 0x000fe40000000f00 */
[----:B------:R-:W-:-:S07]  /*7770*/  MOV R20, R30 ;  /* 0x0000001e00147202 */ /* 0x000fce0000000f00 */
[----:B------:R-:W-:Y:S05]  /*7780*/  WARPSYNC.COLLECTIVE R26, `(.L_x_2398) ;  /* 0x000000001a087348 */ /* 0x000fea0003c00000 */
[----:B------:R0:W1:Y:S02]  /*7790*/  SHFL.BFLY P2, R30, R29, R28, R27 ;  /* 0x0c00001c1d1e7389 */ /* 0x000064000004001b */
[----:B01----:R-:W-:Y:S01]  /*77a0*/  ENDCOLLECTIVE ;  /* 0x000000000000791b */ /* 0x003fe20003800000 */
.L_x_2398:
[----:B------:R-:W-:Y:S01]  /*77b0*/  FADD.FTZ R35, R31, R20 ;  /* 0x000000141f237221 */ /* 0x000fe20000010000 */
[----:B------:R-:W-:-:S04]  /*77c0*/  HFMA2.MMA R28, -RZ, RZ, 0, 1.1920928955078125e-07 ;  /* 0x00000002ff1c7435 */ /* 0x000fc800000001ff */
[----:B------:R-:W-:Y:S02]  /*77d0*/  MOV R29, R35 ;  /* 0x00000023001d7202 */ /* 0x000fe40000000f00 */
[----:B------:R-:W-:-:S07]  /*77e0*/  MOV R36, R30 ;  /* 0x0000001e00247202 */ /* 0x000fce0000000f00 */
[----:B------:R-:W-:Y:S05]  /*77f0*/  WARPSYNC.COLLECTIVE R26, `(.L_x_2399) ;  /* 0x000000001a087348 */ /* 0x000fea0003c00000 */
[----:B------:R0:W1:Y:S02]  /*7800*/  SHFL.BFLY P2, R30, R29, R28, R27 ;  /* 0x0c00001c1d1e7389 */ /* 0x000064000004001b */
[----:B01----:R-:W-:Y:S01]  /*7810*/  ENDCOLLECTIVE ;  /* 0x000000000000791b */ /* 0x003fe20003800000 */
.L_x_2399:
[----:B------:R-:W-:-:S05]  /*7820*/  FADD.FTZ R36, R33, R36 ;  /* 0x0000002421247221 */ /* 0x000fca0000010000 */
[----:B------:R-:W-:Y:S01]  /*7830*/  MOV R29, R36 ;  /* 0x00000024001d7202 */ /* 0x000fe20000000f00 */
[----:B------:R-:W-:-:S07]  /*7840*/  IMAD.MOV.U32 R18, RZ, RZ, R30 ;  /* 0x000000ffff127224 */ /* 0x000fce00078e001e */
[----:B------:R-:W-:Y:S05]  /*7850*/  WARPSYNC.COLLECTIVE R26, `(.L_x_2400) ;  /* 0x000000001a087348 */ /* 0x000fea0003c00000 */
[----:B------:R0:W1:Y:S02]  /*7860*/  SHFL.BFLY P2, R30, R29, R28, R27 ;  /* 0x0c00001c1d1e7389 */ /* 0x000064000004001b */
[----:B01----:R-:W-:Y:S01]  /*7870*/  ENDCOLLECTIVE ;  /* 0x000000000000791b */ /* 0x003fe20003800000 */
.L_x_2400:
        /* <DEDUP_REMOVED lines=8> */
.L_x_2401:
[----:B------:R-:W-:Y:S01]  /*7900*/  FADD.FTZ R36, R36, R21 ;  /* 0x0000001524247221 */ /* 0x000fe20000010000 */
[----:B------:R-:W-:-:S04]  /*7910*/  HFMA2.MMA R21, -RZ, RZ, 0, 0 ;  /* 0x00000000ff157435 */ /* 0x000fc800000001ff */
[----:B------:R-:W-:Y:S02]  /*7920*/  MOV R29, R36 ;  /* 0x00000024001d7202 */ /* 0x000fe40000000f00 */
[----:B------:R-:W-:-:S07]  /*7930*/  MOV R34, R30 ;  /* 0x0000001e00227202 */ /* 0x000fce0000000f00 */
[----:B------:R-:W-:Y:S05]  /*7940*/  WARPSYNC.COLLECTIVE R26, `(.L_x_2402) ;  /* 0x000000001a087348 */ /* 0x000fea0003c00000 */
[----:B------:R0:W1:Y:S02]  /*7950*/  SHFL.BFLY P2, R30, R29, R28, R27 ;  /* 0x0c00001c1d1e7389 */ /* 0x000064000004001b */
[----:B01----:R-:W-:Y:S01]  /*7960*/  ENDCOLLECTIVE ;  /* 0x000000000000791b */ /* 0x003fe20003800000 */
.L_x_2402:
[----:B------:R-:W-:Y:S01]  /*7970*/  FADD.FTZ R34, R35, R34 ;  /* 0x0000002223227221 */ /* 0x000fe20000010000 */
[----:B------:R-:W-:Y:S01]  /*7980*/  HFMA2.MMA R28, -RZ, RZ, 0, 4.76837158203125e-07 ;  /* 0x00000008ff1c7435 */ /* 0x000fe200000001ff */
[----:B------:R-:W-:Y:S01]  /*7990*/  IMAD.MOV.U32 R29, RZ, RZ, R24 ;  /* 0x000000ffff1d7224 */ /* 0x000fe200078e0018 */
[----:B------:R-:W-:-:S09]  /*79a0*/  MOV R33, R30 ;  /* 0x0000001e00217202 */ /* 0x000fd20000000f00 */
[----:B------:R-:W-:Y:S05]  /*79b0*/  WARPSYNC.COLLECTIVE R26, `(.L_x_2403) ;  /* 0x000000001a087348 */ /* 0x000fea0003c00000 */
[----:B------:R0:W1:Y:S02]  /*79c0*/  SHFL.BFLY P2, R30, R29, R28, R27 ;  /* 0x0c00001c1d1e7389 */ /* 0x000064000004001b */
[----:B01----:R-:W-:Y:S01]  /*79d0*/  ENDCOLLECTIVE ;  /* 0x000000000000791b */ /* 0x003fe20003800000 */
.L_x_2403:
[----:B------:R-:W-:Y:S01]  /*79e0*/  FADD.FTZ R33, R36, R33 ;  /* 0x0000002124217221 */ /* 0x000fe20000010000 */
[----:B------:R-:W-:Y:S02]  /*79f0*/  MOV R29, R23 ;  /* 0x00000017001d7202 */ /* 0x000fe40000000f00 */
[----:B------:R-:W-:-:S07]  /*7a00*/  MOV R37, R30 ;  /* 0x0000001e00257202 */ /* 0x000fce0000000f00 */
[----:B------:R-:W-:Y:S05]  /*7a10*/  WARPSYNC.COLLECTIVE R26, `(.L_x_2404) ;  /* 0x000000001a087348 */ /* 0x000fea0003c00000 */
[----:B------:R0:W1:Y:S02]  /*7a20*/  SHFL.BFLY P2, R30, R29, R28, R27 ;  /* 0x0c00001c1d1e7389 */ /* 0x000064000004001b */
[----:B01----:R-:W-:Y:S01]  /*7a30*/  ENDCOLLECTIVE ;  /* 0x000000000000791b */ /* 0x003fe20003800000 */
.L_x_2404:
        /* <DEDUP_REMOVED lines=8> */
.L_x_2405:
        /* <DEDUP_REMOVED lines=8> */
.L_x_2406:
        /* <DEDUP_REMOVED lines=10> */
.L_x_2407:
[----:B------:R0:W1:Y:S04]  /*7be0*/  @!P0 LDS R22, [R39] ;  /* 0x0000000027168984 */ /* 0x0000680000000800 */
[----:B------:R0:W2:Y:S01]  /*7bf0*/  @!P0 LDS R20, [R39+0x500] ;  /* 0x0005000027148984 */ /* 0x0000a20000000800 */
[----:B------:R-:W-:Y:S02]  /*7c00*/  MOV R29, R37 ;  /* 0x00000025001d7202 */ /* 0x000fe40000000f00 */
[----:B------:R-:W-:-:S07]  /*7c10*/  MOV R23, R30 ;  /* 0x0000001e00177202 */ /* 0x000fce0000000f00 */
[----:B012---:R-:W-:Y:S05]  /*7c20*/  WARPSYNC.COLLECTIVE R26, `(.L_x_2408) ;  /* 0x000000001a087348 */ /* 0x007fea0003c00000 */
[----:B------:R3:W4:Y:S02]  /*7c30*/  SHFL.BFLY P2, R30, R29, R28, R27 ;  /* 0x0c00001c1d1e7389 */ /* 0x000724000004001b */
[----:B01234-:R-:W-:Y:S01]  /*7c40*/  ENDCOLLECTIVE ;  /* 0x000000000000791b */ /* 0x01ffe20003800000 */
.L_x_2408:
        /* <DEDUP_REMOVED lines=9> */
.L_x_2409:
        /* <DEDUP_REMOVED lines=9> */
.L_x_2410:
[----:B------:R-:W-:Y:S01]  /*7d70*/  FADD.FTZ R38, R38, R39 ;  /* 0x0000002726267221 */ /* 0x000fe20000010000 */
[----:B------:R-:W-:Y:S01]  /*7d80*/  HFMA2.MMA R28, -RZ, RZ, 0, 4.76837158203125e-07 ;  /* 0x00000008ff1c7435 */ /* 0x000fe200000001ff */
[----:B------:R-:W-:Y:S02]  /*7d90*/  MOV R29, R21 ;  /* 0x00000015001d7202 */ /* 0x000fe40000000f00 */
[----:B------:R-:W-:-:S08]  /*7da0*/  MOV R40, R30 ;  /* 0x0000001e00287202 */ /* 0x000fd00000000f00 */
[----:B------:R-:W-:Y:S05]  /*7db0*/  WARPSYNC.COLLECTIVE R26, `(.L_x_2411) ;  /* 0x000000001a087348 */ /* 0x000fea0003c00000 */
[----:B------:R0:W1:Y:S02]  /*7dc0*/  SHFL.BFLY P2, R30, R29, R28, R27 ;  /* 0x0c00001c1d1e7389 */ /* 0x000064000004001b */
[----:B01----:R-:W-:Y:S01]  /*7dd0*/  ENDCOLLECTIVE ;  /* 0x000000000000791b */ /* 0x003fe20003800000 */
.L_x_2411:
[----:B------:R-:W-:Y:S01]  /*7de0*/  FADD.FTZ R37, R37, R40 ;  /* 0x0000002825257221 */ /* 0x000fe20000010000 */
[----:B------:R-:W-:Y:S02]  /*7df0*/  MOV R29, R18 ;  /* 0x00000012001d7202 */ /* 0x000fe40000000f00 */
[----:B------:R-:W-:-:S07]  /*7e00*/  MOV R42, R30 ;  /* 0x0000001e002a7202 */ /* 0x000fce0000000f00 */
[----:B------:R-:W-:Y:S05]  /*7e10*/  WARPSYNC.COLLECTIVE R26, `(.L_x_2412) ;  /* 0x000000001a087348 */ /* 0x000fea0003c00000 */
[----:B------:R0:W1:Y:S02]  /*7e20*/  SHFL.BFLY P2, R30, R29, R28, R27 ;  /* 0x0c00001c1d1e7389 */ /* 0x000064000004001b */
[----:B01----:R-:W-:Y:S01]  /*7e30*/  ENDCOLLECTIVE ;  /* 0x000000000000791b */ /* 0x003fe20003800000 */
.L_x_2412:
[----:B------:R-:W-:Y:S01]  /*7e40*/  FADD.FTZ R42, R42, R21 ;  /* 0x000000152a2a7221 */ /* 0x000fe20000010000 */
[----:B------:R-:W-:-:S04]  /*7e50*/  HFMA2.MMA R28, -RZ, RZ, 0, 2.384185791015625e-07 ;  /* 0x00000004ff1c7435 */ /* 0x000fc800000001ff */
[----:B------:R-:W-:Y:S02]  /*7e60*/  MOV R29, R42 ;  /* 0x0000002a001d7202 */ /* 0x000fe40000000f00 */
[----:B------:R-:W-:-:S07]  /*7e70*/  MOV R23, R30 ;  /* 0x0000001e00177202 */ /* 0x000fce0000000f00 */
[----:B------:R-:W-:Y:S05]  /*7e80*/  WARPSYNC.COLLECTIVE R26, `(.L_x_2413) ;  /* 0x000000001a087348 */ /* 0x000fea0003c00000 */
[----:B------:R0:W1:Y:S02]  /*7e90*/  SHFL.BFLY P2, R30, R29, R28, R27 ;  /* 0x0c00001c1d1e7389 */ /* 0x000064000004001b */
[----:B01----:R-:W-:Y:S01]  /*7ea0*/  ENDCOLLECTIVE ;  /* 0x000000000000791b */ /* 0x003fe20003800000 */
.L_x_2413:
        /* <DEDUP_REMOVED lines=8> */
.L_x_2414:
        /* <DEDUP_REMOVED lines=12> */
.L_x_2415:
        /* <DEDUP_REMOVED lines=13> */
.L_x_2416:
[----:B------:R0:W-:Y:S04]  /*80c0*/  @!P0 STG.E.U16 desc[UR12][R24.64], R45 ;  /* 0x0000002d18008986 */ /* 0x0001e8000c10150c */
[----:B------:R1:W-:Y:S01]  /*80d0*/  @!P0 STG.E.U16 desc[UR12][R22.64], R44 ;  /* 0x0000002c16008986 */ /* 0x0003e2000c10150c */
[----:B------:R-:W-:Y:S01]  /*80e0*/  @!P0 F2FP.F16.F32.PACK_AB R26, RZ, R38 ;  /* 0x00000026ff1a823e */ /* 0x000fe200000000ff */
[----:B------:R-:W-:Y:S01]  /*80f0*/  HFMA2.MMA R28, -RZ, RZ, 0, 5.9604644775390625e-08 ;  /* 0x00000001ff1c7435 */ /* 0x000fe200000001ff */
        /* <DEDUP_REMOVED lines=10> */
.L_x_2417:
        /* <DEDUP_REMOVED lines=11> */
.L_x_2418:
[----:B------:R-:W-:Y:S01]  /*8250*/  FADD.FTZ R35, R42, R35 ;  /* 0x000000232a237221 */ /* 0x000fe20000010000 */
[----:B------:R-:W-:Y:S06]  /*8260*/  BRA `(.L_x_2419) ;  /* 0xffffffe000d47947 */ /* 0x000fec000383ffff */
.L_x_2420:
        /* <DEDUP_REMOVED lines=9> */
.L_x_3506:


//--------------------- .text._ZN13group_norm_v218gn_bwd_cuda_kernelI6__halfLi320ELi3ELi32ELi20ELi1024ELb0ELb1ELi32ELi320ELi320ELi4ELb1ELi12ELb0ELb0ELNS_15WgradSyncMethodE3ENS_16CompileConditionILi900EEEEEvPT_S6_S6_PKS5_S8_S8_S8_PKfflPfPj --------------------------
	.section	.text._ZN13group_norm_v218gn_bwd_cuda_kernelI6__halfLi320ELi3ELi32ELi20ELi1024ELb0ELb1ELi32ELi320ELi320ELi4ELb1ELi12ELb0ELb0ELNS_15WgradSyncMethodE3ENS_16CompileConditionILi900EEEEEvPT_S6_S6_PKS5_S8_S8_S8_PKfflPfPj,"ax",@progbits
	.align	128
        .global         _ZN13group_norm_v218gn_bwd_cuda_kernelI6__halfLi320ELi3ELi32ELi20ELi1024ELb0ELb1ELi32ELi320ELi320ELi4ELb1ELi12ELb0ELb0ELNS_15WgradSyncMethodE3ENS_16CompileConditionILi900EEEEEvPT_S6_S6_PKS5_S8_S8_S8_PKfflPfPj
        .type           _ZN13group_norm_v218gn_bwd_cuda_kernelI6__halfLi320ELi3ELi32ELi20ELi1024ELb0ELb1ELi32ELi320ELi320ELi4ELb1ELi12ELb0ELb0ELNS_15WgradSyncMethodE3ENS_16CompileConditionILi900EEEEEvPT_S6_S6_PKS5_S8_S8_S8_PKfflPfPj,@function
        .size           _ZN13group_norm_v218gn_bwd_cuda_kernelI6__halfLi320ELi3ELi32ELi20ELi1024ELb0ELb1ELi32ELi320ELi320ELi4ELb1ELi12ELb0ELb0ELNS_15WgradSyncMethodE3ENS_16CompileConditionILi900EEEEEvPT_S6_S6_PKS5_S8_S8_S8_PKfflPfPj,(.L_x_3507 - _ZN13group_norm_v218gn_bwd_cuda_kernelI6__halfLi320ELi3ELi32ELi20ELi1024ELb0ELb1ELi32ELi320ELi320ELi4ELb1ELi12ELb0ELb0ELNS_15WgradSyncMethodE3ENS_16CompileConditionILi900EEEEEvPT_S6_S6_PKS5_S8_S8_S8_PKfflPfPj)
        .other          _ZN13group_norm_v218gn_bwd_cuda_kernelI6__halfLi320ELi3ELi32ELi20ELi1024ELb0ELb1ELi32ELi320ELi320ELi4ELb1ELi12ELb0ELb0ELNS_15WgradSyncMethodE3ENS_16CompileConditionILi900EEEEEvPT_S6_S6_PKS5_S8_S8_S8_PKfflPfPj,@"STO_CUDA_ENTRY STV_DEFAULT"
_ZN13group_norm_v218gn_bwd_cuda_kernelI6__halfLi320ELi3ELi32ELi20ELi1024ELb0ELb1ELi32ELi320ELi320ELi4ELb1ELi12ELb0ELb0ELNS_15WgradSyncMethodE3ENS_16CompileConditionILi900EEEEEvPT_S6_S6_PKS5_S8_S8_S8_PKfflPfPj:
.text._ZN13group_norm_v218gn_bwd_cuda_kernelI6__halfLi320ELi3ELi32ELi20ELi1024ELb0ELb1ELi32ELi320ELi320ELi4ELb1ELi12ELb0ELb0ELNS_15WgradSyncMethodE3ENS_16CompileConditionILi900EEEEEvPT_S6_S6_PKS5_S8_S8_S8_PKfflPfPj:
        /* <DEDUP_REMOVED lines=32> */
.L_x_2423:
[----:B------:R-:W2:Y:S04]  /*0200*/  LD.E.STRONG.GPU R0, desc[UR12][R2.64] ;  /* 0x0000000c02007980 */ /* 0x000ea8000c10f900 */
[----:B--2---:R-:W-:Y:S01]  /*0210*/  CCTL.IVALL ;  /* 0x00000000ff00798f */ /* 0x004fe20002000000 */
[----:B------:R-:W-:Y:S05]  /*0220*/  YIELD ;  /* 0x0000000000007946 */ /* 0x000fea0003800000 */
[----:B-----5:R-:W-:-:S04]  /*0230*/  LOP3.LUT R0, R0, R5, RZ, 0x3c, !PT ;  /* 0x0000000500007212 */ /* 0x020fc800078e3cff */
[----:B------:R-:W-:-:S13]  /*0240*/  ISETP.GT.AND P0, PT, R0, -0x1, PT ;  /* 0xffffffff0000780c */ /* 0x000fda0003f04270 */
[----:B------:R-:W-:Y:S05]  /*0250*/  @P0 BRA `(.L_x_2423) ;  /* 0xfffffffc00e80947 */ /* 0x000fea000383ffff */
.L_x_2422:
[----:B------:R-:W-:Y:S05]  /*0260*/  WARPSYNC.ALL ;  /* 0x0000000000007948 */ /* 0x000fea0003800000 */
[----:B------:R-:W-:Y:S06]  /*0270*/  BAR.SYNC.DEFER_BLOCKING 0x0 ;  /* 0x0000000000007b1d */ /* 0x000fec0000010000 */
[----:B------:R-:W-:Y:S05]  /*0280*/  BRA `(.L_x_2424) ;  /* 0x0000004000587947 */ /* 0x000fea0003800000 */
.L_x_2421:
        /* <DEDUP_REMOVED lines=37> */
.L_x_2436:
        /* <DEDUP_REMOVED lines=566> */
.L_x_2425:
        /* <DEDUP_REMOVED lines=69> */
.L_x_2427:
[----:B------:R-:W-:Y:S05]  /*2c90*/  BSYNC B0 ;  /* 0x0000000000007941 */ /* 0x000fea0003800000 */
.L_x_2426:
        /* <DEDUP_REMOVED lines=26> */
.L_x_2429:
[----:B------:R-:W-:Y:S05]  /*2e40*/  BSYNC B0 ;  /* 0x0000000000007941 */ /* 0x000fea0003800000 */
.L_x_2428:
        /* <DEDUP_REMOVED lines=17> */
.L_x_2432:
[----:B------:R-:W2:Y:S04]  /*2f60*/  LD.E.STRONG.GPU R37, desc[UR12][R34.64] ;  /* 0x0000000c22257980 */ /* 0x000ea8000c10f900 */
[----:B--2---:R-:W-:Y:S01]  /*2f70*/  CCTL.IVALL ;  /* 0x00000000ff00798f */ /* 0x004fe20002000000 */
[----:B------:R-:W-:Y:S05]  /*2f80*/  YIELD ;  /* 0x0000000000007946 */ /* 0x000fea0003800000 */
[----:B-----5:R-:W-:-:S04]  /*2f90*/  LOP3.LUT R37, R37, R36, RZ, 0x3c, !PT ;  /* 0x0000002425257212 */ /* 0x020fc800078e3cff */
[----:B------:R-:W-:-:S13]  /*2fa0*/  ISETP.GT.AND P1, PT, R37, -0x1, PT ;  /* 0xffffffff2500780c */ /* 0x000fda0003f24270 */
[----:B------:R-:W-:Y:S05]  /*2fb0*/  @P1 BRA `(.L_x_2432) ;  /* 0xfffffffc00e81947 */ /* 0x000fea000383ffff */
.L_x_2431:
[----:B------:R-:W-:Y:S05]  /*2fc0*/  WARPSYNC.ALL ;  /* 0x0000000000007948 */ /* 0x000fea0003800000 */
[----:B------:R-:W-:Y:S06]  /*2fd0*/  BAR.SYNC.DEFER_BLOCKING 0x0 ;  /* 0x0000000000007b1d */ /* 0x000fec0000010000 */
[----:B------:R-:W-:Y:S05]  /*2fe0*/  BRA `(.L_x_2433) ;  /* 0x0000000000687947 */ /* 0x000fea0003800000 */
.L_x_2430:
        /* <DEDUP_REMOVED lines=18> */
.L_x_2435:
[----:B------:R-:W2:Y:S04]  /*3110*/  LD.E.STRONG.GPU R37, desc[UR12][R34.64] ;  /* 0x0000000c22257980 */ /* 0x000ea8000c10f900 */
[----:B--2---:R-:W-:Y:S01]  /*3120*/  CCTL.IVALL ;  /* 0x00000000ff00798f */ /* 0x004fe20002000000 */
[----:B------:R-:W-:Y:S05]  /*3130*/  YIELD ;  /* 0x0000000000007946 */ /* 0x000fea0003800000 */
[----:B-----5:R-:W-:-:S04]  /*3140*/  LOP3.LUT R37, R37, R36, RZ, 0x3c, !PT ;  /* 0x0000002425257212 */ /* 0x020fc800078e3cff */
[----:B------:R-:W-:-:S13]  /*3150*/  ISETP.GT.AND P1, PT, R37, -0x1, PT ;  /* 0xffffffff2500780c */ /* 0x000fda0003f24270 */
[----:B------:R-:W-:Y:S05]  /*3160*/  @P1 BRA `(.L_x_2435) ;  /* 0xfffffffc00e81947 */ /* 0x000fea000383ffff */
.L_x_2434:
[----:B------:R-:W-:Y:S05]  /*3170*/  WARPSYNC.ALL ;  /* 0x0000000000007948 */ /* 0x000fea0003800000 */
[----:B------:R-:W-:Y:S06]  /*3180*/  BAR.SYNC.DEFER_BLOCKING 0x0 ;  /* 0x0000000000007b1d */ /* 0x000fec0000010000 */
.L_x_2433:
        /* <DEDUP_REMOVED lines=294> */
.L_x_2424:
        /* <DEDUP_REMOVED lines=56> */
.L_x_2453:
        /* <DEDUP_REMOVED lines=45> */
.L_x_2440:
[----:B------:R-:W-:Y:S05]  /*4a40*/  BSYNC B1 ;  /* 0x0000000000017941 */ /* 0x000fea0003800000 */
.L_x_2439:
        /* <DEDUP_REMOVED lines=21> */
.L_x_2443:
        /* <DEDUP_REMOVED lines=55> */
.L_x_2442:
[----:B------:R-:W-:Y:S05]  /*4f10*/  BSYNC B1 ;  /* 0x0000000000017941 */ /* 0x000fea0003800000 */
.L_x_2441:
        /* <DEDUP_REMOVED lines=35> */
.L_x_2445:
[----:B------:R-:W-:Y:S05]  /*5150*/  BSYNC B1 ;  /* 0x0000000000017941 */ /* 0x000fea0003800000 */
.L_x_2444:
        /* <DEDUP_REMOVED lines=15> */
.L_x_2438:
[----:B------:R-:W-:Y:S05]  /*5250*/  BSYNC B0 ;  /* 0x0000000000007941 */ /* 0x000fea0003800000 */
.L_x_2437:
        /* <DEDUP_REMOVED lines=50> */
.L_x_2462:
        /* <DEDUP_REMOVED lines=46> */
.L_x_2472:
        /* <DEDUP_REMOVED lines=41> */
.L_x_2482:
[----:B--2---:R-:W-:Y:S01]  /*5af0*/  FADD.FTZ R15, R14, R30 ;  /* 0x0000001e0e0f7221 */ /* 0x004fe20000010000 */
[----:B------:R-:W-:-:S04]  /*5b00*/  @!P1 F2FP.F16.F32.PACK_AB R14, RZ, R24 ;  /* 0x00000018ff0e923e */ /* 0x000fc800000000ff */
[----:B------:R-:W-:Y:S01]  /*5b10*/  @!P1 F2FP.F16.F32.PACK_AB R15, RZ, R15 ;  /* 0x0000000fff0f923e */ /* 0x000fe200000000ff */
[----:B------:R3:W-:Y:S03]  /*5b20*/  @!P1 STG.E.U16 desc[UR12][R16.64+0x50], R14 ;  /* 0x0000500e10009986 */ /* 0x0007e6000c10150c */
[----:B------:R-:W-:Y:S02]  /*5b30*/  PRMT R20, R15, 0x7610, R20 ;  /* 0x000076100f147816 */ /* 0x000fe40000000014 */
[----:B------:R-:W-:-:S03]  /*5b40*/  LEA.HI R15, R56, 0x3c, RZ, 0x1c ;  /* 0x0000003c380f7811 */ /* 0x000fc600078fe0ff */
[----:B------:R3:W-:Y:S04]  /*5b50*/  @!P1 STG.E.U16 desc[UR12][R18.64+0x50], R20 ;  /* 0x0000501412009986 */ /* 0x0007e8000c10150c */
.L_x_2448:
[----:B------:R-:W-:Y:S05]  /*5b60*/  BSYNC B0 ;  /* 0x0000000000007941 */ /* 0x000fea0003800000 */
.L_x_2447:
        /* <DEDUP_REMOVED lines=165> */
.L_x_2516:
        /* <DEDUP_REMOVED lines=9> */
.L_x_2446:
        /* <DEDUP_REMOVED lines=8> */
.L_x_2449:
[----:B-----5:R-:W-:Y:S01]  /*66d0*/  HFMA2.MMA R28, -RZ, RZ, 0, 4.76837158203125e-07 ;  /* 0x00000008ff1c7435 */ /* 0x020fe200000001ff */
[----:B-1----:R-:W-:Y:S02]  /*66e0*/  MOV R29, R14 ;  /* 0x0000000e001d7202 */ /* 0x002fe40000000f00 */
[----:B------:R-:W-:Y:S02]  /*66f0*/  MOV R27, 0x101f ;  /* 0x0000101f001b7802 */ /* 0x000fe40000000f00 */
[----:B------:R-:W-:-:S07]  /*6700*/  MOV R26, 0xffff ;  /* 0x0000ffff001a7802 */ /* 0x000fce0000000f00 */
[----:B0-2---:R-:W-:Y:S05]  /*6710*/  WARPSYNC.COLLECTIVE R26, `(.L_x_2454) ;  /* 0x000000001a087348 */ /* 0x005fea0003c00000 */
[----:B------:R1:W3:Y:S02]  /*6720*/  SHFL.BFLY P2, R30, R29, R28, R27 ;  /* 0x0c00001c1d1e7389 */ /* 0x0002e4000004001b */
[----:B0123--:R-:W-:Y:S01]  /*6730*/  ENDCOLLECTIVE ;  /* 0x000000000000791b */ /* 0x00ffe20003800000 */
.L_x_2454:
[----:B------:R-:W-:Y:S01]  /*6740*/  IMAD.MOV.U32 R29, RZ, RZ, R15 ;  /* 0x000000ffff1d7224 */ /* 0x000fe200078e000f */
[----:B------:R-:W-:-:S07]  /*6750*/  MOV R17, R30 ;  /* 0x0000001e00117202 */ /* 0x000fce0000000f00 */
[----:B------:R-:W-:Y:S05]  /*6760*/  WARPSYNC.COLLECTIVE R26, `(.L_x_2455) ;  /* 0x000000001a087348 */ /* 0x000fea0003c00000 */
[----:B------:R0:W1:Y:S02]  /*6770*/  SHFL.BFLY P2, R30, R29, R28, R27 ;  /* 0x0c00001c1d1e7389 */ /* 0x000064000004001b */
[----:B01----:R-:W-:Y:S01]  /*6780*/  ENDCOLLECTIVE ;  /* 0x000000000000791b */ /* 0x003fe20003800000 */
.L_x_2455:
[----:B------:R-:W-:Y:S01]  /*6790*/  FADD.FTZ R17, R17, R14 ;  /* 0x0000000e11117221 */ /* 0x000fe20000010000 */
[----:B------:R-:W-:-:S04]  /*67a0*/  HFMA2.MMA R28, -RZ, RZ, 0, 2.384185791015625e-07 ;  /* 0x00000004ff1c7435 */ /* 0x000fc800000001ff */
[----:B------:R-:W-:Y:S02]  /*67b0*/  MOV R29, R17 ;  /* 0x00000011001d7202 */ /* 0x000fe40000000f00 */
[----:B------:R-:W-:-:S07]  /*67c0*/  MOV R16, R30 ;  /* 0x0000001e00107202 */ /* 0x000fce0000000f00 */
[----:B------:R-:W-:Y:S05]  /*67d0*/  WARPSYNC.COLLECTIVE R26, `(.L_x_2456) ;  /* 0x000000001a087348 */ /* 0x000fea0003c00000 */
[----:B------:R0:W1:Y:S02]  /*67e0*/  SHFL.BFLY P2, R30, R29, R28, R27 ;  /* 0x0c00001c1d1e7389 */ /* 0x000064000004001b */
[----:B01----:R-:W-:Y:S01]  /*67f0*/  ENDCOLLECTIVE ;  /* 0x000000000000791b */ /* 0x003fe20003800000 */
.L_x_2456:
[----:B------:R-:W-:-:S05]  /*6800*/  FADD.FTZ R16, R16, R15 ;  /* 0x0000000f10107221 */ /* 0x000fca0000010000 */
[----:B------:R-:W-:Y:S02]  /*6810*/  MOV R29, R16 ;  /* 0x00000010001d7202 */ /* 0x000fe40000000f00 */
[----:B------:R-:W-:-:S07]  /*6820*/  MOV R18, R30 ;  /* 0x0000001e00127202 */ /* 0x000fce0000000f00 */
[----:B------:R-:W-:Y:S05]  /*6830*/  WARPSYNC.COLLECTIVE R26, `(.L_x_2457) ;  /* 0x000000001a087348 */ /* 0x000fea0003c00000 */
[----:B------:R0:W1:Y:S02]  /*6840*/  SHFL.BFLY P2, R30, R29, R28, R27 ;  /* 0x0c00001c1d1e7389 */ /* 0x000064000004001b */
[----:B01----:R-:W-:Y:S01]  /*6850*/  ENDCOLLECTIVE ;  /* 0x000000000000791b */ /* 0x003fe20003800000 */
.L_x_2457:
[----:B------:R-:W-:Y:S01]  /*6860*/  FADD.FTZ R18, R17, R18 ;  /* 0x0000001211127221 */ /* 0x000fe20000010000 */
[----:B------:R-:W-:-:S04]  /*6870*/  HFMA2.MMA R28, -RZ, RZ, 0, 1.1920928955078125e-07 ;  /* 0x00000002ff1c7435 */ /* 0x000fc800000001ff */
[----:B------:R-:W-:Y:S02]  /*6880*/  MOV R29, R18 ;  /* 0x00000012001d7202 */ /* 0x000fe40000000f00 */
[----:B------:R-:W-:-:S07]  /*6890*/  MOV R19, R30 ;  /* 0x0000001e00137202 */ /* 0x000fce0000000f00 */
[----:B------:R-:W-:Y:S05]  /*68a0*/  WARPSYNC.COLLECTIVE R26, `(.L_x_2458) ;  /* 0x000000001a087348 */ /* 0x000fea0003c00000 */
[----:B------:R0:W1:Y:S02]  /*68b0*/  SHFL.BFLY P2, R30, R29, R28, R27 ;  /* 0x0c00001c1d1e7389 */ /* 0x000064000004001b */
[----:B01----:R-:W-:Y:S01]  /*68c0*/  ENDCOLLECTIVE ;  /* 0x000000000000791b */ /* 0x003fe20003800000 */
.L_x_2458:
[----:B------:R-:W-:-:S05]  /*68d0*/  FADD.FTZ R19, R16, R19 ;  /* 0x0000001310137221 */ /* 0x000fca0000010000 */
[----:B------:R-:W-:Y:S02]  /*68e0*/  MOV R29, R19 ;  /* 0x00000013001d7202 */ /* 0x000fe40000000f00 */
[----:B------:R-:W-:-:S07]  /*68f0*/  MOV R21, R30 ;  /* 0x0000001e00157202 */ /* 0x000fce0000000f00 */
[----:B------:R-:W-:Y:S05]  /*6900*/  WARPSYNC.COLLECTIVE R26, `(.L_x_2459) ;  /* 0x000000001a087348 */ /* 0x000fea0003c00000 */
[----:B------:R0:W1:Y:S02]  /*6910*/  SHFL.BFLY P2, R30, R29, R28, R27 ;  /* 0x0c00001c1d1e7389 */ /* 0x000064000004001b */
[----:B01----:R-:W-:Y:S01]  /*6920*/  ENDCOLLECTIVE ;  /* 0x000000000000791b */ /* 0x003fe20003800000 */
.L_x_2459:
[----:B------:R-:W-:Y:S01]  /*6930*/  FADD.FTZ R21, R18, R21 ;  /* 0x0000001512157221 */ /* 0x000fe20000010000 */
[----:B------:R-:W-:-:S03]  /*6940*/  HFMA2.MMA R28, -RZ, RZ, 0, 5.9604644775390625e-08 ;  /* 0x00000001ff1c7435 */ /* 0x000fc600000001ff */
[----:B------:R-:W-:Y:S01]  /*6950*/  IMAD.MOV.U32 R29, RZ, RZ, R21 ;  /* 0x000000ffff1d7224 */ /* 0x000fe200078e0015 */
[----:B------:R-:W-:-:S07]  /*6960*/  MOV R14, R30 ;  /* 0x0000001e000e7202 */ /* 0x000fce0000000f00 */
[----:B------:R-:W-:Y:S05]  /*6970*/  WARPSYNC.COLLECTIVE R26, `(.L_x_2460) ;  /* 0x000000001a087348 */ /* 0x000fea0003c00000 */
[----:B------:R0:W1:Y:S02]  /*6980*/  SHFL.BFLY P2, R30, R29, R28, R27 ;  /* 0x0c00001c1d1e7389 */ /* 0x000064000004001b */
[----:B01----:R-:W-:Y:S01]  /*6990*/  ENDCOLLECTIVE ;  /* 0x000000000000791b */ /* 0x003fe20003800000 */
.L_x_2460:
[----:B------:R-:W-:-:S05]  /*69a0*/  FADD.FTZ R14, R19, R14 ;  /* 0x0000000e130e7221 */ /* 0x000fca0000010000 */
[----:B------:R-:W-:Y:S02]  /*69b0*/  MOV R29, R14 ;  /* 0x0000000e001d7202 */ /* 0x000fe40000000f00 */
[----:B------:R-:W-:-:S07]  /*69c0*/  MOV R20, R30 ;  /* 0x0000001e00147202 */ /* 0x000fce0000000f00 */
[----:B------:R-:W-:Y:S05]  /*69d0*/  WARPSYNC.COLLECTIVE R26, `(.L_x_2461) ;  /* 0x000000001a087348 */ /* 0x000fea0003c00000 */
[----:B------:R0:W1:Y:S02]  /*69e0*/  SHFL.BFLY P2, R30, R29, R28, R27 ;  /* 0x0c00001c1d1e7389 */ /* 0x000064000004001b */
[----:B01----:R-:W-:Y:S01]  /*69f0*/  ENDCOLLECTIVE ;  /* 0x000000000000791b */ /* 0x003fe20003800000 */
.L_x_2461:
[----:B------:R-:W-:Y:S01]  /*6a00*/  FADD.FTZ R20, R21, R20 ;  /* 0x0000001415147221 */ /* 0x000fe20000010000 */
[----:B------:R-:W-:Y:S06]  /*6a10*/  BRA `(.L_x_2462) ;  /* 0xffffffe800d87947 */ /* 0x000fec000383ffff */
.L_x_2450:
        /* <DEDUP_REMOVED lines=8> */
.L_x_2464:
[----:B------:R-:W-:Y:S05]  /*6aa0*/  BSYNC B1 ;  /* 0x0000000000017941 */ /* 0x000fea0003800000 */
.L_x_2463:
        /* <DEDUP_REMOVED lines=8> */
.L_x_2465:
[----:B------:R-:W-:Y:S01]  /*6b30*/  FADD.FTZ R21, R21, R14 ;  /* 0x0000000e15157221 */ /* 0x000fe20000010000 */
[----:B------:R-:W-:-:S04]  /*6b40*/  HFMA2.MMA R28, -RZ, RZ, 0, 2.384185791015625e-07 ;  /* 0x00000004ff1c7435 */ /* 0x000fc800000001ff */
[----:B------:R-:W-:Y:S02]  /*6b50*/  MOV R29, R21 ;  /* 0x00000015001d7202 */ /* 0x000fe40000000f00 */
[----:B------:R-:W-:-:S07]  /*6b60*/  MOV R20, R30 ;  /* 0x0000001e00147202 */ /* 0x000fce0000000f00 */
[----:B------:R-:W-:Y:S05]  /*6b70*/  WARPSYNC.COLLECTIVE R26, `(.L_x_2466) ;  /* 0x000000001a087348 */ /* 0x000fea0003c00000 */
[----:B------:R0:W1:Y:S02]  /*6b80*/  SHFL.BFLY P2, R30, R29, R28, R27 ;  /* 0x0c00001c1d1e7389 */ /* 0x000064000004001b */
[----:B01----:R-:W-:Y:S01]  /*6b90*/  ENDCOLLECTIVE ;  /* 0x000000000000791b */ /* 0x003fe20003800000 */
.L_x_2466:
[----:B------:R-:W-:-:S05]  /*6ba0*/  FADD.FTZ R20, R20, R15 ;  /* 0x0000000f14147221 */ /* 0x000fca0000010000 */
[----:B------:R-:W-:Y:S02]  /*6bb0*/  MOV R29, R20 ;  /* 0x00000014001d7202 */ /* 0x000fe40000000f00 */
[----:B------:R-:W-:-:S07]  /*6bc0*/  MOV R22, R30 ;  /* 0x0000001e00167202 */ /* 0x000fce0000000f00 */
[----:B------:R-:W-:Y:S05]  /*6bd0*/  WARPSYNC.COLLECTIVE R26, `(.L_x_2467) ;  /* 0x000000001a087348 */ /* 0x000fea0003c00000 */
[----:B------:R0:W1:Y:S02]  /*6be0*/  SHFL.BFLY P2, R30, R29, R28, R27 ;  /* 0x0c00001c1d1e7389 */ /* 0x000064000004001b */
[----:B01----:R-:W-:Y:S01]  /*6bf0*/  ENDCOLLECTIVE ;  /* 0x000000000000791b */ /* 0x003fe20003800000 */
.L_x_2467:
[----:B------:R-:W-:Y:S01]  /*6c00*/  FADD.FTZ R22, R21, R22 ;  /* 0x0000001615167221 */ /* 0x000fe20000010000 */
[----:B------:R-:W-:-:S04]  /*6c10*/  HFMA2.MMA R28, -RZ, RZ, 0, 1.1920928955078125e-07 ;  /* 0x00000002ff1c7435 */ /* 0x000fc800000001ff */
[----:B------:R-:W-:Y:S02]  /*6c20*/  MOV R29, R22 ;  /* 0x00000016001d7202 */ /* 0x000fe40000000f00 */
[----:B------:R-:W-:-:S07]  /*6c30*/  MOV R23, R30 ;  /* 0x0000001e00177202 */ /* 0x000fce0000000f00 */
[----:B------:R-:W-:Y:S05]  /*6c40*/  WARPSYNC.COLLECTIVE R26, `(.L_x_2468) ;  /* 0x000000001a087348 */ /* 0x000fea0003c00000 */
[----:B------:R0:W1:Y:S02]  /*6c50*/  SHFL.BFLY P2, R30, R29, R28, R27 ;  /* 0x0c00001c1d1e7389 */ /* 0x000064000004001b */
[----:B01----:R-:W-:Y:S01]  /*6c60*/  ENDCOLLECTIVE ;  /* 0x000000000000791b */ /* 0x003fe20003800000 */
.L_x_2468:
[----:B------:R-:W-:-:S05]  /*6c70*/  FADD.FTZ R23, R20, R23 ;  /* 0x0000001714177221 */ /* 0x000fca0000010000 */
[----:B------:R-:W-:Y:S02]  /*6c80*/  MOV R29, R23 ;  /* 0x00000017001d7202 */ /* 0x000fe40000000f00 */
[----:B------:R-:W-:-:S07]  /*6c90*/  MOV R25, R30 ;  /* 0x0000001e00197202 */ /* 0x000fce0000000f00 */
[----:B------:R-:W-:Y:S05]  /*6ca0*/  WARPSYNC.COLLECTIVE R26, `(.L_x_2469) ;  /* 0x000000001a087348 */ /* 0x000fea0003c00000 */
[----:B------:R0:W1:Y:S02]  /*6cb0*/  SHFL.BFLY P2, R30, R29, R28, R27 ;  /* 0x0c00001c1d1e7389 */ /* 0x000064000004001b */
[----:B01----:R-:W-:Y:S01]  /*6cc0*/  ENDCOLLECTIVE ;  /* 0x000000000000791b */ /* 0x003fe20003800000 */
.L_x_2469:
[----:B------:R-:W-:Y:S01]  /*6cd0*/  FADD.FTZ R25, R22, R25 ;  /* 0x0000001916197221 */ /* 0x000fe20000010000 */
[----:B------:R-:W-:-:S03]  /*6ce0*/  HFMA2.MMA R28, -RZ, RZ, 0, 5.9604644775390625e-08 ;  /* 0x00000001ff1c7435 */ /* 0x000fc600000001ff */
[----:B------:R-:W-:Y:S01]  /*6cf0*/  IMAD.MOV.U32 R29, RZ, RZ, R25 ;  /* 0x000000ffff1d7224 */ /* 0x000fe200078e0019 */
[----:B------:R-:W-:-:S07]  /*6d00*/  MOV R14, R30 ;  /* 0x0000001e000e7202 */ /* 0x000fce0000000f00 */
[----:B------:R-:W-:Y:S05]  /*6d10*/  WARPSYNC.COLLECTIVE R26, `(.L_x_2470) ;  /* 0x000000001a087348 */ /* 0x000fea0003c00000 */
[----:B------:R0:W1:Y:S02]  /*6d20*/  SHFL.BFLY P2, R30, R29, R28, R27 ;  /* 0x0c00001c1d1e7389 */ /* 0x000064000004001b */
[----:B01----:R-:W-:Y:S01]  /*6d30*/  ENDCOLLECTIVE ;  /* 0x000000000000791b */ /* 0x003fe20003800000 */
.L_x_2470:
[----:B------:R-:W-:-:S05]  /*6d40*/  FADD.FTZ R14, R23, R14 ;  /* 0x0000000e170e7221 */ /* 0x000fca0000010000 */
[----:B------:R-:W-:Y:S02]  /*6d50*/  MOV R29, R14 ;  /* 0x0000000e001d7202 */ /* 0x000fe40000000f00 */
[----:B------:R-:W-:-:S07]  /*6d60*/  MOV R24, R30 ;  /* 0x0000001e00187202 */ /* 0x000fce0000000f00 */
[----:B------:R-:W-:Y:S05]  /*6d70*/  WARPSYNC.COLLECTIVE R26, `(.L_x_2471) ;  /* 0x000000001a087348 */ /* 0x000fea0003c00000 */
[----:B------:R0:W1:Y:S02]  /*6d80*/  SHFL.BFLY P2, R30, R29, R28, R27 ;  /* 0x0c00001c1d1e7389 */ /* 0x000064000004001b */
[----:B01----:R-:W-:Y:S01]  /*6d90*/  ENDCOLLECTIVE ;  /* 0x000000000000791b */ /* 0x003fe20003800000 */
.L_x_2471:
[----:B------:R-:W-:Y:S01]  /*6da0*/  FADD.FTZ R24, R25, R24 ;  /* 0x0000001819187221 */ /* 0x000fe20000010000 */
[----:B------:R-:W-:Y:S06]  /*6db0*/  BRA `(.L_x_2472) ;  /* 0xffffffe800a87947 */ /* 0x000fec000383ffff */
.L_x_2451:
        /* <DEDUP_REMOVED lines=8> */
.L_x_2474:
[----:B------:R-:W-:Y:S05]  /*6e40*/  BSYNC B1 ;  /* 0x0000000000017941 */ /* 0x000fea0003800000 */
.L_x_2473:
        /* <DEDUP_REMOVED lines=8> */
.L_x_2475:
[----:B------:R-:W-:Y:S01]  /*6ed0*/  FADD.FTZ R21, R21, R14 ;  /* 0x0000000e15157221 */ /* 0x000fe20000010000 */
[----:B------:R-:W-:-:S04]  /*6ee0*/  HFMA2.MMA R28, -RZ, RZ, 0, 2.384185791015625e-07 ;  /* 0x00000004ff1c7435 */ /* 0x000fc800000001ff */
[----:B------:R-:W-:Y:S02]  /*6ef0*/  MOV R29, R21 ;  /* 0x00000015001d7202 */ /* 0x000fe40000000f00 */
[----:B------:R-:W-:-:S07]  /*6f00*/  MOV R20, R30 ;  /* 0x0000001e00147202 */ /* 0x000fce0000000f00 */
[----:B------:R-:W-:Y:S05]  /*6f10*/  WARPSYNC.COLLECTIVE R26, `(.L_x_2476) ;  /* 0x000000001a087348 */ /* 0x000fea0003c00000 */
[----:B------:R0:W1:Y:S02]  /*6f20*/  SHFL.BFLY P2, R30, R29, R28, R27 ;  /* 0x0c00001c1d1e7389 */ /* 0x000064000004001b */
[----:B01----:R-:W-:Y:S01]  /*6f30*/  ENDCOLLECTIVE ;  /* 0x000000000000791b */ /* 0x003fe20003800000 */
.L_x_2476:
[----:B------:R-:W-:-:S05]  /*6f40*/  FADD.FTZ R20, R20, R15 ;  /* 0x0000000f14147221 */ /* 0x000fca0000010000 */
[----:B------:R-:W-:Y:S02]  /*6f50*/  MOV R29, R20 ;  /* 0x00000014001d7202 */ /* 0x000fe40000000f00 */
[----:B------:R-:W-:-:S07]  /*6f60*/  MOV R22, R30 ;  /* 0x0000001e00167202 */ /* 0x000fce0000000f00 */
[----:B------:R-:W-:Y:S05]  /*6f70*/  WARPSYNC.COLLECTIVE R26, `(.L_x_2477) ;  /* 0x000000001a087348 */ /* 0x000fea0003c00000 */
[----:B------:R0:W1:Y:S02]  /*6f80*/  SHFL.BFLY P2, R30, R29, R28, R27 ;  /* 0x0c00001c1d1e7389 */ /* 0x000064000004001b */
[----:B01----:R-:W-:Y:S01]  /*6f90*/  ENDCOLLECTIVE ;  /* 0x000000000000791b */ /* 0x003fe20003800000 */
.L_x_2477:
[----:B------:R-:W-:Y:S01]  /*6fa0*/  FADD.FTZ R22, R21, R22 ;  /* 0x0000001615167221 */ /* 0x000fe20000010000 */
[----:B------:R-:W-:-:S04]  /*6fb0*/  HFMA2.MMA R28, -RZ, RZ, 0, 1.1920928955078125e-07 ;  /* 0x00000002ff1c7435 */ /* 0x000fc800000001ff */
[----:B------:R-:W-:Y:S02]  /*6fc0*/  MOV R29, R22 ;  /* 0x00000016001d7202 */ /* 0x000fe40000000f00 */
[----:B------:R-:W-:-:S07]  /*6fd0*/  MOV R23, R30 ;  /* 0x0000001e00177202 */ /* 0x000fce0000000f00 */
[----:B------:R-:W-:Y:S05]  /*6fe0*/  WARPSYNC.COLLECTIVE R26, `(.L_x_2478) ;  /* 0x000000001a087348 */ /* 0x000fea0003c00000 */
[----:B------:R0:W1:Y:S02]  /*6ff0*/  SHFL.BFLY P2, R30, R29, R28, R27 ;  /* 0x0c00001c1d1e7389 */ /* 0x000064000004001b */
[----:B01----:R-:W-:Y:S01]  /*7000*/  ENDCOLLECTIVE ;  /* 0x000000000000791b */ /* 0x003fe20003800000 */
.L_x_2478:
[----:B------:R-:W-:-:S05]  /*7010*/  FADD.FTZ R23, R20, R23 ;  /* 0x0000001714177221 */ /* 0x000fca0000010000 */
[----:B------:R-:W-:Y:S02]  /*7020*/  MOV R29, R23 ;  /* 0x00000017001d7202 */ /* 0x000fe40000000f00 */
[----:B------:R-:W-:-:S07]  /*7030*/  MOV R25, R30 ;  /* 0x0000001e00197202 */ /* 0x000fce0000000f00 */
[----:B------:R-:W-:Y:S05]  /*7040*/  WARPSYNC.COLLECTIVE R26, `(.L_x_2479) ;  /* 0x000000001a087348 */ /* 0x000fea0003c00000 */
[----:B------:R0:W1:Y:S02]  /*7050*/  SHFL.BFLY P2, R30, R29, R28, R27 ;  /* 0x0c00001c1d1e7389 */ /* 0x000064000004001b */
[----:B01----:R-:W-:Y:S01]  /*7060*/  ENDCOLLECTIVE ;  /* 0x000000000000791b */ /* 0x003fe20003800000 */
.L_x_2479:
[----:B------:R-:W-:Y:S01]  /*7070*/  FADD.FTZ R25, R22, R25 ;  /* 0x0000001916197221 */ /* 0x000fe20000010000 */
[----:B------:R-:W-:-:S03]  /*7080*/  HFMA2.MMA R28, -RZ, RZ, 0, 5.9604644775390625e-08 ;  /* 0x00000001ff1c7435 */ /* 0x000fc600000001ff */
[----:B------:R-:W-:Y:S01]  /*7090*/  IMAD.MOV.U32 R29, RZ, RZ, R25 ;  /* 0x000000ffff1d7224 */ /* 0x000fe200078e0019 */
[----:B------:R-:W-:-:S07]  /*70a0*/  MOV R14, R30 ;  /* 0x0000001e000e7202 */ /* 0x000fce0000000f00 */
[----:B------:R-:W-:Y:S05]  /*70b0*/  WARPSYNC.COLLECTIVE R26, `(.L_x_2480) ;  /* 0x000000001a087348 */ /* 0x000fea0003c00000 */
[----:B------:R0:W1:Y:S02]  /*70c0*/  SHFL.BFLY P2, R30, R29, R28, R27 ;  /* 0x0c00001c1d1e7389 */ /* 0x000064000004001b */
[----:B01----:R-:W-:Y:S01]  /*70d0*/  ENDCOLLECTIVE ;  /* 0x000000000000791b */ /* 0x003fe20003800000 */
.L_x_2480:
[----:B------:R-:W-:-:S05]  /*70e0*/  FADD.FTZ R14, R23, R14 ;  /* 0x0000000e170e7221 */ /* 0x000fca0000010000 */
[----:B------:R-:W-:Y:S02]  /*70f0*/  MOV R29, R14 ;  /* 0x0000000e001d7202 */ /* 0x000fe40000000f00 */
[----:B------:R-:W-:-:S07]  /*7100*/  MOV R24, R30 ;  /* 0x0000001e00187202 */ /* 0x000fce0000000f00 */
[----:B------:R-:W-:Y:S05]  /*7110*/  WARPSYNC.COLLECTIVE R26, `(.L_x_2481) ;  /* 0x000000001a087348 */ /* 0x000fea0003c00000 */
[----:B------:R0:W1:Y:S02]  /*7120*/  SHFL.BFLY P2, R30, R29, R28, R27 ;  /* 0x0c00001c1d1e7389 */ /* 0x000064000004001b */
[----:B01----:R-:W-:Y:S01]  /*7130*/  ENDCOLLECTIVE ;  /* 0x000000000000791b */ /* 0x003fe20003800000 */
.L_x_2481:
[----:B------:R-:W-:Y:S01]  /*7140*/  FADD.FTZ R24, R25, R24 ;  /* 0x0000001819187221 */ /* 0x000fe20000010000 */
[----:B------:R-:W-:Y:S06]  /*7150*/  BRA `(.L_x_2482) ;  /* 0xffffffe800647947 */ /* 0x000fec000383ffff */
.L_x_2452:
        /* <DEDUP_REMOVED lines=8> */
.L_x_2484:
[----:B------:R-:W-:Y:S05]  /*71e0*/  BSYNC B0 ;  /* 0x0000000000007941 */ /* 0x000fea0003800000 */
.L_x_2483:
        /* <DEDUP_REMOVED lines=11> */
.L_x_2485:
        /* <DEDUP_REMOVED lines=16> */
.L_x_2486:
[----:B------:R-:W-:Y:S02]  /*73a0*/  MOV R29, R17 ;  /* 0x00000011001d7202 */ /* 0x000fe40000000f00 */
[----:B------:R-:W-:-:S07]  /*73b0*/  MOV R16, R30 ;  /* 0x0000001e00107202 */ /* 0x000fce0000000f00 */
[----:B------:R-:W-:Y:S05]  /*73c0*/  WARPSYNC.COLLECTIVE R26, `(.L_x_2487) ;  /* 0x000000001a087348 */ /* 0x000fea0003c00000 */
[----:B------:R0:W1:Y:S02]  /*73d0*/  SHFL.BFLY P2, R30, R29, R28, R27 ;  /* 0x0c00001c1d1e7389 */ /* 0x000064000004001b */
[----:B01----:R-:W-:Y:S01]  /*73e0*/  ENDCOLLECTIVE ;  /* 0x000000000000791b */ /* 0x003fe20003800000 */
.L_x_2487:
        /* <DEDUP_REMOVED lines=13> */
.L_x_2488:
[----:B------:R0:W1:Y:S04]  /*74c0*/  @!P0 LDS R37, [R22] ;  /* 0x0000000016258984 */ /* 0x0000680000000800 */
[----:B------:R0:W2:Y:S01]  /*74d0*/  @!P0 LDS R38, [R22+0x500] ;  /* 0x0005000016268984 */ /* 0x0000a20000000800 */
[----:B------:R-:W-:Y:S02]  /*74e0*/  MOV R29, R14 ;  /* 0x0000000e001d7202 */ /* 0x000fe40000000f00 */
[----:B------:R-:W-:-:S07]  /*74f0*/  MOV R16, R30 ;  /* 0x0000001e00107202 */ /* 0x000fce0000000f00 */
[----:B012---:R-:W-:Y:S05]  /*7500*/  WARPSYNC.COLLECTIVE R26, `(.L_x_2489) ;  /* 0x000000001a087348 */ /* 0x007fea0003c00000 */
[----:B------:R3:W4:Y:S02]  /*7510*/  SHFL.BFLY P2, R30, R29, R28, R27 ;  /* 0x0c00001c1d1e7389 */ /* 0x000724000004001b */
[----:B01234-:R-:W-:Y:S01]  /*7520*/  ENDCOLLECTIVE ;  /* 0x000000000000791b */ /* 0x01ffe20003800000 */
.L_x_2489:
        /* <DEDUP_REMOVED lines=9> */
.L_x_2490:
[----:B------:R-:W-:Y:S02]  /*75c0*/  MOV R29, R17 ;  /* 0x00000011001d7202 */ /* 0x000fe40000000f00 */
[----:B------:R-:W-:-:S07]  /*75d0*/  MOV R19, R30 ;  /* 0x0000001e00137202 */ /* 0x000fce0000000f00 */
[----:B------:R-:W-:Y:S05]  /*75e0*/  WARPSYNC.COLLECTIVE R26, `(.L_x_2491) ;  /* 0x000000001a087348 */ /* 0x000fea0003c00000 */
[----:B------:R0:W1:Y:S02]  /*75f0*/  SHFL.BFLY P2, R30, R29, R28, R27 ;  /* 0x0c00001c1d1e7389 */ /* 0x000064000004001b */
[----:B01----:R-:W-:Y:S01]  /*7600*/  ENDCOLLECTIVE ;  /* 0x000000000000791b */ /* 0x003fe20003800000 */
.L_x_2491:
[----:B------:R-:W-:Y:S01]  /*7610*/  FADD.FTZ R16, R16, R19 ;  /* 0x0000001310107221 */ /* 0x000fe20000010000 */
[----:B------:R-:W-:Y:S01]  /*7620*/  HFMA2.MMA R28, -RZ, RZ, 0, 4.76837158203125e-07 ;  /* 0x00000008ff1c7435 */ /* 0x000fe200000001ff */
[----:B------:R-:W-:Y:S02]  /*7630*/  MOV R29, R32 ;  /* 0x00000020001d7202 */ /* 0x000fe40000000f00 */
[----:B------:R-:W-:-:S08]  /*7640*/  MOV R14, R30 ;  /* 0x0000001e000e7202 */ /* 0x000fd00000000f00 */
[----:B------:R-:W-:Y:S05]  /*7650*/  WARPSYNC.COLLECTIVE R26, `(.L_x_2492) ;  /* 0x000000001a087348 */ /* 0x000fea0003c00000 */
[----:B------:R0:W1:Y:S02]  /*7660*/  SHFL.BFLY P2, R30, R29, R28, R27 ;  /* 0x0c00001c1d1e7389 */ /* 0x000064000004001b */
[----:B01----:R-:W-:Y:S01]  /*7670*/  ENDCOLLECTIVE ;  /* 0x000000000000791b */ /* 0x003fe20003800000 */
.L_x_2492:
[----:B------:R-:W-:Y:S01]  /*7680*/  FADD.FTZ R44, R17, R14 ;  /* 0x0000000e112c7221 */ /* 0x000fe20000010000 */
[----:B------:R-:W-:Y:S01]  /*7690*/  IMAD.MOV.U32 R29, RZ, RZ, R34 ;  /* 0x000000ffff1d7224 */ /* 0x000fe200078e0022 */
[----:B------:R-:W-:-:S07]  /*76a0*/  MOV R31, R30 ;  /* 0x0000001e001f7202 */ /* 0x000fce0000000f00 */
[----:B------:R-:W-:Y:S05]  /*76b0*/  WARPSYNC.COLLECTIVE R26, `(.L_x_2493) ;  /* 0x000000001a087348 */ /* 0x000fea0003c00000 */
[----:B------:R0:W1:Y:S02]  /*76c0*/  SHFL.BFLY P2, R30, R29, R28, R27 ;  /* 0x0c00001c1d1e7389 */ /* 0x000064000004001b */
[----:B01----:R-:W-:Y:S01]  /*76d0*/  ENDCOLLECTIVE ;  /* 0x000000000000791b */ /* 0x003fe20003800000 */
.L_x_2493:
[----:B------:R-:W-:Y:S01]  /*76e0*/  FADD.FTZ R31, R31, R32 ;  /* 0x000000201f1f7221 */ /* 0x000fe20000010000 */
[----:B------:R-:W-:-:S04]  /*76f0*/  HFMA2.MMA R28, -RZ, RZ, 0, 2.384185791015625e-07 ;  /* 0x00000004ff1c7435 */ /* 0x000fc800000001ff */
[----:B------:R-:W-:Y:S02]  /*7700*/  MOV R29, R31 ;  /* 0x0000001f001d7202 */ /* 0x000fe40000000f00 */
[----:B------:R-:W-:-:S07]  /*7710*/  MOV R33, R30 ;  /* 0x0000001e00217202 */ /* 0x000fce0000000f00 */
[----:B------:R-:W-:Y:S05]  /*7720*/  WARPSYNC.COLLECTIVE R26, `(.L_x_2494) ;  /* 0x000000001a087348 */ /* 0x000fea0003c00000 */
[----:B------:R0:W1:Y:S02]  /*7730*/  SHFL.BFLY P2, R30, R29, R28, R27 ;  /* 0x0c00001c1d1e7389 */ /* 0x000064000004001b */
[----:B01----:R-:W-:Y:S01]  /*7740*/  ENDCOLLECTIVE ;  /* 0x000000000000791b */ /* 0x003fe20003800000 */
.L_x_2494:
[----:B------:R-:W-:-:S05]  /*7750*/  FADD.FTZ R33, R33, R34 ;  /* 0x0000002221217221 */ /* 0x000fca0000010000 */
[----:B------:R-:W-:Y:S02]  /*7760*/  MOV R29, R33 ;  /* 0x00000021001d7202 */ /* 0x000fe40000000f00 */
[----:B------:R-:W-:-:S07]  /*7770*/  MOV R20, R30 ;  /* 0x0000001e00147202 */ /* 0x000fce0000000f00 */
[----:B------:R-:W-:Y:S05]  /*7780*/  WARPSYNC.COLLECTIVE R26, `(.L_x_2495) ;  /* 0x000000001a087348 */ /* 0x000fea0003c00000 */
[----:B------:R0:W1:Y:S02]  /*7790*/  SHFL.BFLY P2, R30, R29, R28, R27 ;  /* 0x0c00001c1d1e7389 */ /* 0x000064000004001b */
[----:B01----:R-:W-:Y:S01]  /*77a0*/  ENDCOLLECTIVE ;  /* 0x000000000000791b */ /* 0x003fe20003800000 */
.L_x_2495:
[----:B------:R-:W-:Y:S01]  /*77b0*/  FADD.FTZ R35, R31, R20 ;  /* 0x000000141f237221 */ /* 0x000fe20000010000 */
[----:B------:R-:W-:-:S04]  /*77c0*/  HFMA2.MMA R28, -RZ, RZ, 0, 1.1920928955078125e-07 ;  /* 0x00000002ff1c7435 */ /* 0x000fc800000001ff */
[----:B------:R-:W-:Y:S02]  /*77d0*/  MOV R29, R35 ;  /* 0x00000023001d7202 */ /* 0x000fe40000000f00 */
[----:B------:R-:W-:-:S07]  /*77e0*/  MOV R36, R30 ;  /* 0x0000001e00247202 */ /* 0x000fce0000000f00 */
[----:B------:R-:W-:Y:S05]  /*77f0*/  WARPSYNC.COLLECTIVE R26, `(.L_x_2496) ;  /* 0x000000001a087348 */ /* 0x000fea0003c00000 */
[----:B------:R0:W1:Y:S02]  /*7800*/  SHFL.BFLY P2, R30, R29, R28, R27 ;  /* 0x0c00001c1d1e7389 */ /* 0x000064000004001b */
[----:B01----:R-:W-:Y:S01]  /*7810*/  ENDCOLLECTIVE ;  /* 0x000000000000791b */ /* 0x003fe20003800000 */
.L_x_2496:
[----:B------:R-:W-:-:S05]  /*7820*/  FADD.FTZ R36, R33, R36 ;  /* 0x0000002421247221 */ /* 0x000fca0000010000 */
[----:B------:R-:W-:Y:S01]  /*7830*/  MOV R29, R36 ;  /* 0x00000024001d7202 */ /* 0x000fe20000000f00 */
[----:B------:R-:W-:-:S07]  /*7840*/  IMAD.MOV.U32 R18, RZ, RZ, R30 ;  /* 0x000000ffff127224 */ /* 0x000fce00078e001e */
[----:B------:R-:W-:Y:S05]  /*7850*/  WARPSYNC.COLLECTIVE R26, `(.L_x_2497) ;  /* 0x000000001a087348 */ /* 0x000fea0003c00000 */
[----:B------:R0:W1:Y:S02]  /*7860*/  SHFL.BFLY P2, R30, R29, R28, R27 ;  /* 0x0c00001c1d1e7389 */ /* 0x000064000004001b */
[----:B01----:R-:W-:Y:S01]  /*7870*/  ENDCOLLECTIVE ;  /* 0x000000000000791b */ /* 0x003fe20003800000 */
.L_x_2497:
        /* <DEDUP_REMOVED lines=8> */
.L_x_2498:
[----:B------:R-:W-:Y:S01]  /*7900*/  FADD.FTZ R36, R36, R21 ;  /* 0x0000001524247221 */ /* 0x000fe20000010000 */
[----:B------:R-:W-:-:S04]  /*7910*/  HFMA2.MMA R21, -RZ, RZ, 0, 0 ;  /* 0x00000000ff157435 */ /* 0x000fc800000001ff */
[----:B------:R-:W-:Y:S02]  /*7920*/  MOV R29, R36 ;  /* 0x00000024001d7202 */ /* 0x000fe40000000f00 */
[----:B------:R-:W-:-:S07]  /*7930*/  MOV R34, R30 ;  /* 0x0000001e00227202 */ /* 0x000fce0000000f00 */
[----:B------:R-:W-:Y:S05]  /*7940*/  WARPSYNC.COLLECTIVE R26, `(.L_x_2499) ;  /* 0x000000001a087348 */ /* 0x000fea0003c00000 */
[----:B------:R0:W1:Y:S02]  /*7950*/  SHFL.BFLY P2, R30, R29, R28, R27 ;  /* 0x0c00001c1d1e7389 */ /* 0x000064000004001b */
[----:B01----:R-:W-:Y:S01]  /*7960*/  ENDCOLLECTIVE ;  /* 0x000000000000791b */ /* 0x003fe20003800000 */
.L_x_2499:
[----:B------:R-:W-:Y:S01]  /*7970*/  FADD.FTZ R34, R35, R34 ;  /* 0x0000002223227221 */ /* 0x000fe20000010000 */
[----:B------:R-:W-:Y:S01]  /*7980*/  HFMA2.MMA R28, -RZ, RZ, 0, 4.76837158203125e-07 ;  /* 0x00000008ff1c7435 */ /* 0x000fe200000001ff */
[----:B------:R-:W-:Y:S01]  /*7990*/  IMAD.MOV.U32 R29, RZ, RZ, R24 ;  /* 0x000000ffff1d7224 */ /* 0x000fe200078e0018 */
[----:B------:R-:W-:-:S09]  /*79a0*/  MOV R33, R30 ;  /* 0x0000001e00217202 */ /* 0x000fd20000000f00 */
[----:B------:R-:W-:Y:S05]  /*79b0*/  WARPSYNC.COLLECTIVE R26, `(.L_x_2500) ;  /* 0x000000001a087348 */ /* 0x000fea0003c00000 */
[----:B------:R0:W1:Y:S02]  /*79c0*/  SHFL.BFLY P2, R30, R29, R28, R27 ;  /* 0x0c00001c1d1e7389 */ /* 0x000064000004001b */
[----:B01----:R-:W-:Y:S01]  /*79d0*/  ENDCOLLECTIVE ;  /* 0x000000000000791b */ /* 0x003fe20003800000 */
.L_x_2500:
[----:B------:R-:W-:Y:S01]  /*79e0*/  FADD.FTZ R33, R36, R33 ;  /* 0x0000002124217221 */ /* 0x000fe20000010000 */
[----:B------:R-:W-:Y:S02]  /*79f0*/  MOV R29, R23 ;  /* 0x00000017001d7202 */ /* 0x000fe40000000f00 */
[----:B------:R-:W-:-:S07]  /*7a00*/  MOV R37, R30 ;  /* 0x0000001e00257202 */ /* 0x000fce0000000f00 */
[----:B------:R-:W-:Y:S05]  /*7a10*/  WARPSYNC.COLLECTIVE R26, `(.L_x_2501) ;  /* 0x000000001a087348 */ /* 0x000fea0003c00000 */
[----:B------:R0:W1:Y:S02]  /*7a20*/  SHFL.BFLY P2, R30, R29, R28, R27 ;  /* 0x0c00001c1d1e7389 */ /* 0x000064000004001b */
[----:B01----:R-:W-:Y:S01]  /*7a30*/  ENDCOLLECTIVE ;  /* 0x000000000000791b */ /* 0x003fe20003800000 */
.L_x_2501:
        /* <DEDUP_REMOVED lines=8> */
.L_x_2502:
        /* <DEDUP_REMOVED lines=8> */
.L_x_2503:
        /* <DEDUP_REMOVED lines=10> */
.L_x_2504:
[----:B------:R0:W1:Y:S04]  /*7be0*/  @!P0 LDS R22, [R39] ;  /* 0x0000000027168984 */ /* 0x0000680000000800 */
[----:B------:R0:W2:Y:S01]  /*7bf0*/  @!P0 LDS R20, [R39+0x500] ;  /* 0x0005000027148984 */ /* 0x0000a20000000800 */
[----:B------:R-:W-:Y:S02]  /*7c00*/  MOV R29, R37 ;  /* 0x00000025001d7202 */ /* 0x000fe40000000f00 */
[----:B------:R-:W-:-:S07]  /*7c10*/  MOV R23, R30 ;  /* 0x0000001e00177202 */ /* 0x000fce0000000f00 */
[----:B012---:R-:W-:Y:S05]  /*7c20*/  WARPSYNC.COLLECTIVE R26, `(.L_x_2505) ;  /* 0x000000001a087348 */ /* 0x007fea0003c00000 */
[----:B------:R3:W4:Y:S02]  /*7c30*/  SHFL.BFLY P2, R30, R29, R28, R27 ;  /* 0x0c00001c1d1e7389 */ /* 0x000724000004001b */
[----:B01234-:R-:W-:Y:S01]  /*7c40*/  ENDCOLLECTIVE ;  /* 0x000000000000791b */ /* 0x01ffe20003800000 */
.L_x_2505:
        /* <DEDUP_REMOVED lines=9> */
.L_x_2506:
        /* <DEDUP_REMOVED lines=9> */
.L_x_2507:
[----:B------:R-:W-:Y:S01]  /*7d70*/  FADD.FTZ R38, R38, R39 ;  /* 0x0000002726267221 */ /* 0x000fe20000010000 */
[----:B------:R-:W-:Y:S01]  /*7d80*/  HFMA2.MMA R28, -RZ, RZ, 0, 4.76837158203125e-07 ;  /* 0x00000008ff1c7435 */ /* 0x000fe200000001ff */
[----:B------:R-:W-:Y:S02]  /*7d90*/  MOV R29, R21 ;  /* 0x00000015001d7202 */ /* 0x000fe40000000f00 */
[----:B------:R-:W-:-:S08]  /*7da0*/  MOV R40, R30 ;  /* 0x0000001e00287202 */ /* 0x000fd00000000f00 */
[----:B------:R-:W-:Y:S05]  /*7db0*/  WARPSYNC.COLLECTIVE R26, `(.L_x_2508) ;  /* 0x000000001a087348 */ /* 0x000fea0003c00000 */
[----:B------:R0:W1:Y:S02]  /*7dc0*/  SHFL.BFLY P2, R30, R29, R28, R27 ;  /* 0x0c00001c1d1e7389 */ /* 0x000064000004001b */
[----:B01----:R-:W-:Y:S01]  /*7dd0*/  ENDCOLLECTIVE ;  /* 0x000000000000791b */ /* 0x003fe20003800000 */
.L_x_2508:
[----:B------:R-:W-:Y:S01]  /*7de0*/  FADD.FTZ R37, R37, R40 ;  /* 0x0000002825257221 */ /* 0x000fe20000010000 */
[----:B------:R-:W-:Y:S02]  /*7df0*/  MOV R29, R18 ;  /* 0x00000012001d7202 */ /* 0x000fe40000000f00 */
[----:B------:R-:W-:-:S07]  /*7e00*/  MOV R42, R30 ;  /* 0x0000001e002a7202 */ /* 0x000fce0000000f00 */
[----:B------:R-:W-:Y:S05]  /*7e10*/  WARPSYNC.COLLECTIVE R26, `(.L_x_2509) ;  /* 0x000000001a087348 */ /* 0x000fea0003c00000 */
[----:B------:R0:W1:Y:S02]  /*7e20*/  SHFL.BFLY P2, R30, R29, R28, R27 ;  /* 0x0c00001c1d1e7389 */ /* 0x000064000004001b */
[----:B01----:R-:W-:Y:S01]  /*7e30*/  ENDCOLLECTIVE ;  /* 0x000000000000791b */ /* 0x003fe20003800000 */
.L_x_2509:
[----:B------:R-:W-:Y:S01]  /*7e40*/  FADD.FTZ R42, R42, R21 ;  /* 0x000000152a2a7221 */ /* 0x000fe20000010000 */
[----:B------:R-:W-:-:S04]  /*7e50*/  HFMA2.MMA R28, -RZ, RZ, 0, 2.384185791015625e-07 ;  /* 0x00000004ff1c7435 */ /* 0x000fc800000001ff */
[----:B------:R-:W-:Y:S02]  /*7e60*/  MOV R29, R42 ;  /* 0x0000002a001d7202 */ /* 0x000fe40000000f00 */
[----:B------:R-:W-:-:S07]  /*7e70*/  MOV R23, R30 ;  /* 0x0000001e00177202 */ /* 0x000fce0000000f00 */
[----:B------:R-:W-:Y:S05]  /*7e80*/  WARPSYNC.COLLECTIVE R26, `(.L_x_2510) ;  /* 0x000000001a087348 */ /* 0x000fea0003c00000 */
[----:B------:R0:W1:Y:S02]  /*7e90*/  SHFL.BFLY P2, R30, R29, R28, R27 ;  /* 0x0c00001c1d1e7389 */ /* 0x000064000004001b */
[----:B01----:R-:W-:Y:S01]  /*7ea0*/  ENDCOLLECTIVE ;  /* 0x000000000000791b */ /* 0x003fe20003800000 */
.L_x_2510:
        /* <DEDUP_REMOVED lines=8> */
.L_x_2511:
        /* <DEDUP_REMOVED lines=12> */
.L_x_2512:
        /* <DEDUP_REMOVED lines=13> */
.L_x_2513:
        /* <DEDUP_REMOVED lines=14> */
.L_x_2514:
        /* <DEDUP_REMOVED lines=11> */
.L_x_2515:
[----:B------:R-:W-:Y:S01]  /*8250*/  FADD.FTZ R35, R42, R35 ;  /* 0x000000232a237221 */ /* 0x000fe20000010000 */
[----:B------:R-:W-:Y:S06]  /*8260*/  BRA `(.L_x_2516) ;  /* 0xffffffe000d47947 */ /* 0x000fec000383ffff */
.L_x_2517:
        /* <DEDUP_REMOVED lines=9> */
.L_x_3507:


//--------------------- .text._ZN13group_norm_v218gn_bwd_cuda_kernelI6__halfLi320ELi3ELi16ELi40ELi1024ELb1ELb1ELi8ELi320ELi320ELi4ELb1ELi2ELb0ELb0ELNS_15WgradSyncMethodE3ENS_16CompileConditionILi900EEEEEvPT_S6_S6_PKS5_S8_S8_S8_PKfflPfPj --------------------------
	.section	.text._ZN13group_norm_v218gn_bwd_cuda_kernelI6__halfLi320ELi3ELi16ELi40ELi1024ELb1ELb1ELi8ELi320ELi320ELi4ELb1ELi2ELb0ELb0ELNS_15WgradSyncMethodE3ENS_16CompileConditionILi900EEEEEvPT_S6_S6_PKS5_S8_S8_S8_PKfflPfPj,"ax",@progbits
	.align	128
        .global         _ZN13group_norm_v218gn_bwd_cuda_kernelI6__halfLi320ELi3ELi16ELi40ELi1024ELb1ELb1ELi8ELi320ELi320ELi4ELb1ELi2ELb0ELb0ELNS_15WgradSyncMethodE3ENS_16CompileConditionILi900EEEEEvPT_S6_S6_PKS5_S8_S8_S8_PKfflPfPj
        .type           _ZN13group_norm_v218gn_bwd_cuda_kernelI6__halfLi320ELi3ELi16ELi40ELi1024ELb1ELb1ELi8ELi320ELi320ELi4ELb1ELi2ELb0ELb0ELNS_15WgradSyncMethodE3ENS_16CompileConditionILi900EEEEEvPT_S6_S6_PKS5_S8_S8_S8_PKfflPfPj,@function
        .size           _ZN13group_norm_v218gn_bwd_cuda_kernelI6__halfLi320ELi3ELi16ELi40ELi1024ELb1ELb1ELi8ELi320ELi320ELi4ELb1ELi2ELb0ELb0ELNS_15WgradSyncMethodE3ENS_16CompileConditionILi900EEEEEvPT_S6_S6_PKS5_S8_S8_S8_PKfflPfPj,(.L_x_3508 - _ZN13group_norm_v218gn_bwd_cuda_kernelI6__halfLi320ELi3ELi16ELi40ELi1024ELb1ELb1ELi8ELi320ELi320ELi4ELb1ELi2ELb0ELb0ELNS_15WgradSyncMethodE3ENS_16CompileConditionILi900EEEEEvPT_S6_S6_PKS5_S8_S8_S8_PKfflPfPj)
        .other          _ZN13group_norm_v218gn_bwd_cuda_kernelI6__halfLi320ELi3ELi16ELi40ELi1024ELb1ELb1ELi8ELi320ELi320ELi4ELb1ELi2ELb0ELb0ELNS_15WgradSyncMethodE3ENS_16CompileConditionILi900EEEEEvPT_S6_S6_PKS5_S8_S8_S8_PKfflPfPj,@"STO_CUDA_ENTRY STV_DEFAULT"
_ZN13group_norm_v218gn_bwd_cuda_kernelI6__halfLi320ELi3ELi16ELi40ELi1024ELb1ELb1ELi8ELi320ELi320ELi4ELb1ELi2ELb0ELb0ELNS_15WgradSyncMethodE3ENS_16CompileConditionILi900EEEEEvPT_S6_S6_PKS5_S8_S8_S8_PKfflPfPj:
.text._ZN13group_norm_v218gn_bwd_cuda_kernelI6__halfLi320ELi3ELi16ELi40ELi1024ELb1ELb1ELi8ELi320ELi320ELi4ELb1ELi2ELb0ELb0ELNS_15WgradSyncMethodE3ENS_16CompileConditionILi900EEEEEvPT_S6_S6_PKS5_S8_S8_S8_PKfflPfPj:
        /* <DEDUP_REMOVED lines=31> */
.L_x_2520:
[----:B------:R-:W2:Y:S04]  /*01f0*/  LD.E.STRONG.GPU R0, desc[UR10][R2.64] ;  /* 0x0000000a02007980 */ /* 0x000ea8000c10f900 */
[----:B--2---:R-:W-:Y:S01]  /*0200*/  CCTL.IVALL ;  /* 0x00000000ff00798f */ /* 0x004fe20002000000 */
[----:B------:R-:W-:Y:S05]  /*0210*/  YIELD ;  /* 0x0000000000007946 */ /* 0x000fea0003800000 */
[----:B-----5:R-:W-:-:S04]  /*0220*/  LOP3.LUT R0, R0, R5, RZ, 0x3c, !PT ;  /* 0x0000000500007212 */ /* 0x020fc800078e3cff */
[----:B------:R-:W-:-:S13]  /*0230*/  ISETP.GT.AND P0, PT, R0, -0x1, PT ;  /* 0xffffffff0000780c */ /* 0x000fda0003f04270 */
[----:B------:R-:W-:Y:S05]  /*0240*/  @P0 BRA `(.L_x_2520) ;  /* 0xfffffffc00e80947 */ /* 0x000fea000383ffff */
.L_x_2519:
[----:B------:R-:W-:Y:S05]  /*0250*/  WARPSYNC.ALL ;  /* 0x0000000000007948 */ /* 0x000fea0003800000 */
[----:B------:R-:W-:Y:S06]  /*0260*/  BAR.SYNC.DEFER_BLOCKING 0x0 ;  /* 0x0000000000007b1d */ /* 0x000fec0000010000 */
[----:B------:R-:W-:Y:S05]  /*0270*/  BRA `(.L_x_2521) ;  /* 0x0000002400647947 */ /* 0x000fea0003800000 */
.L_x_2518:
[----:B------:R-:W0:Y:S01]  /*0280*/  S2R R0, SR_TID.X ;  /* 0x0000000000007919 */ /* 0x000e220000002100 */
[----:B------:R-:W-:Y:S01]  /*0290*/  MOV R3, 0x400 ;  /* 0x0000040000037802 */ /* 0x000fe20000000f00 */
[----:B------:R-:W-:Y:S01]  /*02a0*/  USHF.L.U32 UR4, UR16, 0x3, URZ ;  /* 0x0000000310047899 */ /* 0x000fe2000800063f */
[----:B------:R-:W-:Y:S01]  /*02b0*/  CS2R R26, SRZ ;  /* 0x00000000001a7805 */ /* 0x000fe2000001ff00 */
[----:B------:R-:W1:Y:S01]  /*02c0*/  S2R R10, SR_CgaCtaId ;  /* 0x00000000000a7919 */ /* 0x000e620000008800 */
[----:B------:R-:W-:Y:S01]  /*02d0*/  IADD3 R3, R3, 0x2800, RZ ;  /* 0x0000280003037810 */ /* 0x000fe20007ffe0ff */
[----:B------:R-:W-:Y:S01]  /*02e0*/  ULOP3.LUT UR4, UR4, 0x3f8, URZ, 0xc0, !UPT ;  /* 0x000003f804047892 */ /* 0x000fe2000f8ec03f */
[----:B------:R-:W-:Y:S02]  /*02f0*/  CS2R R24, SRZ ;  /* 0x0000000000187805 */ /* 0x000fe4000001ff00 */
[----:B------:R-:W-:Y:S02]  /*0300*/  CS2R R22, SRZ ;  /* 0x0000000000167805 */ /* 0x000fe4000001ff00 */
[----:B------:R-:W-:-:S02]  /*0310*/  CS2R R20, SRZ ;  /* 0x0000000000147805 */ /* 0x000fc4000001ff00 */
[----:B0-----:R-:W-:Y:S01]  /*0320*/  SHF.R.S32.HI R7, RZ, 0x1f, R0 ;  /* 0x0000001fff077819 */ /* 0x001fe20000011400 */
[----:B------:R-:W-:-:S03]  /*0330*/  IMAD.WIDE.U32 R4, R0, -0x33333333, RZ ;  /* 0xcccccccd00047825 */ /* 0x000fc600078e00ff */
[----:B------:R-:W-:Y:S02]  /*0340*/  LEA.HI R6, R7, R0, RZ, 0x2 ;  /* 0x0000000007067211 */ /* 0x000fe400078f10ff */
[----:B-1----:R-:W-:Y:S02]  /*0350*/  LEA R4, R10, R3, 0x18 ;  /* 0x000000030a047211 */ /* 0x002fe400078ec0ff */
[----:B------:R-:W-:Y:S02]  /*0360*/  SHF.R.S32.HI R2, RZ, 0x2, R6 ;  /* 0x00000002ff027819 */ /* 0x000fe40000011406 */
[----:B------:R-:W-:Y:S02]  /*0370*/  SHF.R.U32.HI R5, RZ, 0x6, R5 ;  /* 0x00000006ff057819 */ /* 0x000fe40000011605 */
[C---:B------:R-:W-:Y:S01]  /*0380*/  IADD3 R8, R2.reuse, 0x50, RZ ;  /* 0x0000005002087810 */ /* 0x040fe20007ffe0ff */
[C---:B------:R-:W-:Y:S01]  /*0390*/  VIADD R9, R2.reuse, 0xa0 ;  /* 0x000000a002097836 */ /* 0x040fe20000000000 */
        /* <DEDUP_REMOVED lines=8> */
[-C--:B------:R-:W-:Y:S02]  /*0420*/  LEA.HI R7, R7, R0.reuse, RZ, 0x4 ;  /* 0x0000000007077211 */ /* 0x080fe400078f20ff */
[----:B------:R-:W-:Y:S02]  /*0430*/  IADD3 R3, -R3, R0, RZ ;  /* 0x0000000003037210 */ /* 0x000fe40007ffe1ff */
[----:B------:R-:W-:Y:S02]  /*0440*/  SHF.R.U32.HI R10, RZ, 0x2, R10 ;  /* 0x00000002ff0a7819 */ /* 0x000fe4000001160a */
[----:B------:R-:W-:Y:S02]  /*0450*/  SHF.R.U32.HI R12, RZ, 0x2, R12 ;  /* 0x00000002ff0c7819 */ /* 0x000fe4000001160c */
[----:B------:R-:W-:Y:S01]  /*0460*/  SHF.R.U32.HI R6, RZ, 0x4, R7 ;  /* 0x00000004ff067819 */ /* 0x000fe20000011607 */
[----:B------:R-:W-:Y:S01]  /*0470*/  IMAD R7, R5, -0x50, R0 ;  /* 0xffffffb005077824 */ /* 0x000fe200078e0200 */
[----:B------:R-:W-:-:S02]  /*0480*/  LOP3.LUT R9, R3, 0x3, R10, 0x78, !PT ;  /* 0x0000000303097812 */ /* 0x000fc400078e780a */
[----:B------:R-:W-:Y:S01]  /*0490*/  LOP3.LUT R10, R3, 0x3, R12, 0x78, !PT ;  /* 0x00000003030a7812 */ /* 0x000fe200078e780c */
[----:B------:R-:W-:Y:S01]  /*04a0*/  IMAD R11, R7, 0x28, R4 ;  /* 0x00000028070b7824 */ /* 0x000fe200078e0204 */
[C---:B------:R-:W-:Y:S01]  /*04b0*/  IADD3 R12, R5.reuse, UR4, RZ ;  /* 0x00000004050c7c10 */ /* 0x040fe2000fffe0ff */
[----:B------:R-:W-:Y:S01]  /*04c0*/  UMOV UR4, URZ ;  /* 0x0000003f00047c82 */ /* 0x000fe20008000000 */
[----:B------:R-:W-:Y:S01]  /*04d0*/  SHF.R.U32.HI R8, RZ, 0x2, R8 ;  /* 0x00000002ff087819 */ /* 0x000fe20000011608 */
[----:B------:R-:W-:Y:S01]  /*04e0*/  IMAD R11, R5, 0x8, R11 ;  /* 0x00000008050b7824 */ /* 0x000fe200078e020b */
[C---:B------:R-:W-:Y:S01]  /*04f0*/  LOP3.LUT R6, R3.reuse, 0x3, R6, 0x78, !PT ;  /* 0x0000000303067812 */ /* 0x040fe200078e7806 */
[----:B------:R-:W-:Y:S01]  /*0500*/  IMAD R12, R12, 0x280, RZ ;  /* 0x000002800c0c7824 */ /* 0x000fe200078e02ff */
[----:B------:R-:W-:-:S07]  /*0510*/  LOP3.LUT R8, R3, 0x3, R8, 0x78, !PT ;  /* 0x0000000303087812 */ /* 0x000fce00078e7808 */
.L_x_2537:
[----:B------:R-:W-:Y:S01]  /*0520*/  ULOP3.LUT UR8, UR12, 0x1, URZ, 0xc0, !UPT ;  /* 0x000000010c087892 */ /* 0x000fe2000f8ec03f */
[----:B------:R-:W0:Y:S01]  /*0530*/  LDC.64 R38, c[0x0][0x238] ;  /* 0x00008e00ff267b82 */ /* 0x000e220000000a00 */
[----:B------:R-:W-:Y:S02]  /*0540*/  USHF.R.U64 UR9, UR12, 0x1, UR5 ;  /* 0x000000010c097899 */ /* 0x000fe40008001205 */
[----:B------:R-:W-:Y:S02]  /*0550*/  UIMAD UR13, UR8, 0x140, URZ ;  /* 0x00000140080d78a4 */ /* 0x000fe4000f8e023f */
[----:B------:R-:W-:Y:S01]  /*0560*/  USHF.R.U32.HI UR8, URZ, 0x1, UR5 ;  /* 0x000000013f087899 */ /* 0x000fe20008011605 */
[----:B------:R-:W-:Y:S02]  /*0570*/  ULDC.64 UR18, c[0x0][0x248] ;  /* 0x0000920000127ab9 */ /* 0x000fe40000000a00 */
[----:B------:R-:W1:Y:S01]  /*0580*/  LDC.64 R32, c[0x0][0x240] ;  /* 0x00009000ff207b82 */ /* 0x000e620000000a00 */
[----:B------:R-:W-:-:S02]  /*0590*/  LEA R18, R7, UR13, 0x2 ;  /* 0x0000000d07127c11 */ /* 0x000fc4000f8e10ff */
[----:B--2---:R-:W-:Y:S01]  /*05a0*/  IMAD.U32 R5, RZ, RZ, UR8 ;  /* 0x00000008ff057e24 */ /* 0x004fe2000f8e00ff */
[----:B------:R-:W-:Y:S01]  /*05b0*/  UIMAD UR8, UR8, 0xa0000, URZ ;  /* 0x000a0000080878a4 */ /* 0x000fe2000f8e023f */
[----:B------:R-:W-:Y:S01]  /*05c0*/  SHF.R.S32.HI R19, RZ, 0x1f, R18 ;  /* 0x0000001fff137819 */ /* 0x000fe20000011412 */
[----:B------:R-:W-:Y:S01]  /*05d0*/  IMAD.WIDE.U32 R14, R18, -0x33333333, RZ ;  /* 0xcccccccd120e7825 */ /* 0x000fe200078e00ff */
[----:B------:R-:W-:-:S04]  /*05e0*/  MOV R14, UR9 ;  /* 0x00000009000e7c02 */ /* 0x000fc80008000f00 */
[----:B------:R-:W-:Y:S01]  /*05f0*/  SHF.R.U32.HI R13, RZ, 0x5, R15 ;  /* 0x00000005ff0d7819 */ /* 0x000fe2000001160f */
[----:B------:R-:W-:-:S03]  /*0600*/  IMAD.WIDE.U32 R16, R14, 0xa0000, R18 ;  /* 0x000a00000e107825 */ /* 0x000fc600078e0012 */
[----:B------:R-:W-:Y:S02]  /*0610*/  LEA R3, P0, R14, R13, 0x4 ;  /* 0x0000000d0e037211 */ /* 0x000fe400078020ff */
[----:B------:R-:W-:Y:S02]  /*0620*/  IADD3 R15, P1, R12, R16, RZ ;  /* 0x000000100c0f7210 */ /* 0x000fe40007f3e0ff */
[----:B------:R-:W-:Y:S02]  /*0630*/  LEA.HI.X R14, R14, RZ, R5, 0x4, P0 ;  /* 0x000000ff0e0e7211 */ /* 0x000fe400000f2405 */
[----:B------:R-:W-:Y:S02]  /*0640*/  LEA R28, P0, R3, UR18, 0x3 ;  /* 0x00000012031c7c11 */ /* 0x000fe4000f8018ff */
[----:B------:R-:W-:Y:S01]  /*0650*/  IADD3 R5, R17, UR8, RZ ;  /* 0x0000000811057c10 */ /* 0x000fe2000fffe0ff */
[----:B------:R-:W-:Y:S01]  /*0660*/  ULDC.64 UR8, c[0x0][0x230] ;  /* 0x00008c0000087ab9 */ /* 0x000fe20000000a00 */
[----:B------:R-:W-:Y:S01]  /*0670*/  LEA.HI.X R29, R3, UR19, R14, 0x3, P0 ;  /* 0x00000013031d7c11 */ /* 0x000fe200080f1c0e */
[----:B------:R-:W-:Y:S01]  /*0680*/  IMAD.SHL.U32 R14, R15, 0x2, RZ ;  /* 0x000000020f0e7824 */ /* 0x000fe200078e00ff */
[----:B------:R-:W-:-:S04]  /*0690*/  IADD3.X R30, RZ, R5, RZ, P1, !PT ;  /* 0x00000005ff1e7210 */ /* 0x000fc80000ffe4ff */
[----:B------:R-:W2:Y:S01]  /*06a0*/  LDG.E.64.CONSTANT R28, desc[UR10][R28.64] ;  /* 0x0000000a1c1c7981 */ /* 0x000ea2000c1e9b00 */
[----:B------:R-:W-:Y:S02]  /*06b0*/  SHF.L.U64.HI R15, R15, 0x1, R30 ;  /* 0x000000010f0f7819 */ /* 0x000fe4000001021e */
[----:B------:R-:W-:-:S04]  /*06c0*/  IADD3 R30, P0, R14, UR8, RZ ;  /* 0x000000080e1e7c10 */ /* 0x000fc8000ff1e0ff */
[----:B------:R-:W-:Y:S02]  /*06d0*/  IADD3.X R31, R15, UR9, RZ, P0, !PT ;  /* 0x000000090f1f7c10 */ /* 0x000fe400087fe4ff */
[----:B------:R-:W-:Y:S01]  /*06e0*/  IADD3 R3, R12, 0xa00, RZ ;  /* 0x00000a000c037810 */ /* 0x000fe20007ffe0ff */
[----:B0-----:R-:W-:-:S03]  /*06f0*/  IMAD.WIDE R38, R18, 0x2, R38 ;  /* 0x0000000212267825 */ /* 0x001fc600078e0226 */
[----:B------:R-:W3:Y:S01]  /*0700*/  LDG.E.64.CONSTANT R30, desc[UR10][R30.64] ;  /* 0x0000000a1e1e7981 */ /* 0x000ee2000c1e9b00 */
[----:B-1----:R-:W-:Y:S01]  /*0710*/  IMAD.WIDE R34, R18, 0x2, R32 ;  /* 0x0000000212227825 */ /* 0x002fe200078e0220 */
[----:B------:R-:W-:Y:S02]  /*0720*/  IADD3 R3, P0, R3, R16, RZ ;  /* 0x0000001003037210 */ /* 0x000fe40007f1e0ff */
[----:B------:R-:W4:Y:S02]  /*0730*/  LDG.E.64.CONSTANT R32, desc[UR10][R38.64] ;  /* 0x0000000a26207981 */ /* 0x000f24000c1e9b00 */
[----:B------:R-:W-:Y:S01]  /*0740*/  IADD3.X R18, RZ, R5, RZ, P0, !PT ;  /* 0x00000005ff127210 */ /* 0x000fe200007fe4ff */
[C---:B------:R-:W-:Y:S01]  /*0750*/  IMAD.SHL.U32 R16, R3.reuse, 0x2, RZ ;  /* 0x0000000203107824 */ /* 0x040fe200078e00ff */
[----:B------:R-:W5:Y:S02]  /*0760*/  LDG.E.64.CONSTANT R34, desc[UR10][R34.64] ;  /* 0x0000000a22227981 */ /* 0x000f64000c1e9b00 */
[----:B------:R-:W-:-:S02]  /*0770*/  SHF.L.U64.HI R17, R3, 0x1, R18 ;  /* 0x0000000103117819 */ /* 0x000fc40000010212 */
[----:B------:R-:W-:-:S04]  /*0780*/  IADD3 R36, P0, R16, UR8, RZ ;  /* 0x0000000810247c10 */ /* 0x000fc8000ff1e0ff */
[----:B------:R-:W-:Y:S01]  /*0790*/  IADD3.X R37, R17, UR9, RZ, P0, !PT ;  /* 0x0000000911257c10 */ /* 0x000fe200087fe4ff */
[----:B------:R-:W-:-:S05]  /*07a0*/  ULDC.64 UR8, c[0x0][0x228] ;  /* 0x00008a0000087ab9 */ /* 0x000fca0000000a00 */
[----:B------:R-:W5:Y:S01]  /*07b0*/  LDG.E.64.CONSTANT R36, desc[UR10][R36.64] ;  /* 0x0000000a24247981 */ /* 0x000f62000c1e9b00 */
[----:B------:R-:W-:-:S04]  /*07c0*/  IADD3 R42, P0, R14, UR8, RZ ;  /* 0x000000080e2a7c10 */ /* 0x000fc8000ff1e0ff */
[----:B------:R-:W-:-:S05]  /*07d0*/  IADD3.X R43, R15, UR9, RZ, P0, !PT ;  /* 0x000000090f2b7c10 */ /* 0x000fca00087fe4ff */
[----:B------:R0:W5:Y:S01]  /*07e0*/  LDG.E.64.CONSTANT R38, desc[UR10][R42.64] ;  /* 0x0000000a2a267981 */ /* 0x000162000c1e9b00 */
[----:B------:R-:W-:Y:S01]  /*07f0*/  IADD3 R40, P0, R16, UR8, RZ ;  /* 0x0000000810287c10 */ /* 0x000fe2000ff1e0ff */
[----:B------:R-:W-:-:S03]  /*0800*/  ULDC UR8, c[0x0][0x250] ;  /* 0x0000940000087ab9 */ /* 0x000fc60000000800 */
[----:B------:R-:W-:-:S06]  /*0810*/  IADD3.X R41, R17, UR9, RZ, P0, !PT ;  /* 0x0000000911297c10 */ /* 0x000fcc00087fe4ff */
[----:B------:R-:W5:Y:S01]  /*0820*/  LDG.E.64.CONSTANT R40, desc[UR10][R40.64] ;  /* 0x0000000a28287981 */ /* 0x000f62000c1e9b00 */
[----:B------:R-:W-:Y:S01]  /*0830*/  ISETP.GT.U32.AND P1, PT, R0, 0x1f, PT ;  /* 0x0000001f0000780c */ /* 0x000fe20003f24070 */
[----:B--2---:R-:W-:Y:S01]  /*0840*/  FADD.FTZ R18, R29, UR8 ;  /* 0x000000081d127e21 */ /* 0x004fe20008010000 */
[----:B------:R-:W-:-:S04]  /*0850*/  UIADD3 UR8, UP0, UR12, 0x2, URZ ;  /* 0x000000020c087890 */ /* 0x000fc8000ff1e03f */
[----:B------:R-:W-:Y:S01]  /*0860*/  UIADD3.X UR9, URZ, UR5, URZ, UP0, !UPT ;  /* 0x000000053f097290 */ /* 0x000fe200087fe43f */
[----:B------:R-:W1:Y:S01]  /*0870*/  MUFU.RSQ R18, R18 ;  /* 0x0000001200127308 */ /* 0x000e620000001400 */
[----:B------:R-:W-:-:S04]  /*0880*/  UISETP.GE.U32.AND UP0, UPT, UR8, UR15, UPT ;  /* 0x0000000f0800728c */ /* 0x000fc8000bf06070 */
[----:B------:R-:W-:Y:S01]  /*0890*/  UISETP.GE.AND.EX UP0, UPT, UR9, UR7, UPT, UP0 ;  /* 0x000000070900728c */ /* 0x000fe2000bf06300 */
[--C-:B---3--:R-:W-:Y:S02]  /*08a0*/  HADD2.F32 R3, -RZ, R30.reuse.H0_H0 ;  /* 0x2000001eff037230 */ /* 0x108fe40000004100 */
[----:B------:R-:W-:Y:S02]  /*08b0*/  HADD2.F32 R45, -RZ, R30.H1_H1 ;  /* 0x3000001eff2d7230 */ /* 0x000fe40000004100 */
[--C-:B----4-:R-:W-:Y:S02]  /*08c0*/  HADD2.F32 R19, -RZ, R32.reuse.H1_H1 ;  /* 0x30000020ff137230 */ /* 0x110fe40000004100 */
[C---:B------:R-:W-:Y:S01]  /*08d0*/  FADD.FTZ R5, -R28.reuse, R3 ;  /* 0x000000031c057221 */ /* 0x040fe20000010100 */
[----:B------:R-:W-:Y:S02]  /*08e0*/  HADD2.F32 R3, -RZ, R32.H0_H0 ;  /* 0x20000020ff037230 */ /* 0x000fe40000004100 */
[----:B0-----:R-:W-:Y:S01]  /*08f0*/  FADD.FTZ R43, -R28, R45 ;  /* 0x0000002d1c2b7221 */ /* 0x001fe20000010100 */
[--C-:B-----5:R-:W-:Y:S01]  /*0900*/  HADD2.F32 R42, -RZ, R34.reuse.H0_H0 ;  /* 0x20000022ff2a7230 */ /* 0x120fe20000004100 */
[----:B------:R-:W-:Y:S01]  /*0910*/  PLOP3.LUT P0, PT, PT, PT, UP0, 0x80, 0x0 ;  /* 0x000000000000781c */ /* 0x000fe20003f0f008 */
[----:B------:R-:W-:-:S02]  /*0920*/  HADD2.F32 R32, -RZ, R34.H1_H1 ;  /* 0x30000022ff207230 */ /* 0x000fc40000004100 */
[C---:B-1----:R-:W-:Y:S01]  /*0930*/  FMUL.FTZ R5, R18.reuse, R5 ;  /* 0x0000000512057220 */ /* 0x042fe20000410000 */
[----:B------:R-:W-:Y:S01]  /*0940*/  FMUL.FTZ R43, R18, R43 ;  /* 0x0000002b122b7220 */ /* 0x000fe20000410000 */
[----:B------:R-:W-:Y:S02]  /*0950*/  HADD2.F32 R47, -RZ, R31.H0_H0 ;  /* 0x2000001fff2f7230 */ /* 0x000fe40000004100 */
[----:B------:R-:W-:Y:S01]  /*0960*/  FFMA.FTZ R30, R5, R3, R42 ;  /* 0x00000003051e7223 */ /* 0x000fe2000001002a */
[----:B------:R-:W-:Y:S01]  /*0970*/  FFMA.FTZ R48, R43, R19, R32 ;  /* 0x000000132b307223 */ /* 0x000fe20000010020 */
[--C-:B------:R-:W-:Y:S02]  /*0980*/  HADD2.F32 R29, -RZ, R33.reuse.H0_H0 ;  /* 0x20000021ff1d7230 */ /* 0x100fe40000004100 */
[----:B------:R-:W-:Y:S01]  /*0990*/  FADD.FTZ R47, -R28, R47 ;  /* 0x0000002f1c2f7221 */ /* 0x000fe20000010100 */
[----:B------:R-:W-:Y:S01]  /*09a0*/  FMUL.FTZ R44, R30, -1.4426950216293334961 ;  /* 0xbfb8aa3b1e2c7820 */ /* 0x000fe20000410000 */
[----:B------:R-:W-:Y:S01]  /*09b0*/  FMUL.FTZ R53, R48, -1.4426950216293334961 ;  /* 0xbfb8aa3b30357820 */ /* 0x000fe20000410000 */
[----:B------:R-:W-:-:S02]  /*09c0*/  HADD2.F32 R45, -RZ, R33.H1_H1 ;  /* 0x30000021ff2d7230 */ /* 0x000fc40000004100 */
[----:B------:R-:W-:Y:S01]  /*09d0*/  FMUL.FTZ R47, R18, R47 ;  /* 0x0000002f122f7220 */ /* 0x000fe20000410000 */
[----:B------:R-:W-:Y:S01]  /*09e0*/  HADD2.F32 R31, -RZ, R31.H1_H1 ;  /* 0x3000001fff1f7230 */ /* 0x000fe20000004100 */
[----:B------:R-:W0:Y:S01]  /*09f0*/  MUFU.EX2 R33, R44 ;  /* 0x0000002c00217308 */ /* 0x000e220000000800 */
[----:B------:R-:W-:Y:S02]  /*0a00*/  HADD2.F32 R56, -RZ, R35.H0_H0 ;  /* 0x20000023ff387230 */ /* 0x000fe40000004100 */
[--C-:B------:R-:W-:Y:S02]  /*0a10*/  HADD2.F32 R51, -RZ, R36.reuse.H0_H0 ;  /* 0x20000024ff337230 */ /* 0x100fe40000004100 */
[C---:B------:R-:W-:Y:S01]  /*0a20*/  FADD.FTZ R31, -R28.reuse, R31 ;  /* 0x0000001f1c1f7221 */ /* 0x040fe20000010100 */
[----:B------:R-:W-:Y:S02]  /*0a30*/  HADD2.F32 R57, -RZ, R37.H0_H0 ;  /* 0x20000025ff397230 */ /* 0x000fe40000004100 */
[----:B------:R-:W-:Y:S01]  /*0a40*/  FFMA.FTZ R34, R47, R29, R56 ;  /* 0x0000001d2f227223 */ /* 0x000fe20000010038 */
[----:B------:R-:W-:Y:S01]  /*0a50*/  HADD2.F32 R54, -RZ, R35.H1_H1 ;  /* 0x30000023ff367230 */ /* 0x000fe20000004100 */
[----:B------:R-:W1:Y:S01]  /*0a60*/  MUFU.EX2 R53, R53 ;  /* 0x0000003500357308 */ /* 0x000e620000000800 */
[----:B------:R-:W-:Y:S01]  /*0a70*/  FADD.FTZ R51, -R28, R51 ;  /* 0x000000331c337221 */ /* 0x000fe20000010100 */
[----:B------:R-:W-:Y:S01]  /*0a80*/  FMUL.FTZ R49, R18, R31 ;  /* 0x0000001f12317220 */ /* 0x000fe20000410000 */
[----:B------:R-:W-:-:S02]  /*0a90*/  HADD2.F32 R31, -RZ, R36.H1_H1 ;  /* 0x30000024ff1f7230 */ /* 0x000fc40000004100 */
[----:B------:R-:W-:Y:S01]  /*0aa0*/  FMUL.FTZ R55, R34, -1.4426950216293334961 ;  /* 0xbfb8aa3b22377820 */ /* 0x000fe20000410000 */
[----:B------:R-:W-:Y:S01]  /*0ab0*/  FMUL.FTZ R46, R18, R51 ;  /* 0x00000033122e7220 */ /* 0x000fe20000410000 */
[C---:B------:R-:W-:Y:S01]  /*0ac0*/  FADD.FTZ R57, -R28.reuse, R57 ;  /* 0x000000391c397221 */ /* 0x040fe20000010100 */
[----:B------:R-:W-:Y:S01]  /*0ad0*/  FFMA.FTZ R35, R49, R45, R54 ;  /* 0x0000002d31237223 */ /* 0x000fe20000010036 */
[----:B------:R-:W-:Y:S01]  /*0ae0*/  FADD.FTZ R51, -R28, R31 ;  /* 0x0000001f1c337221 */ /* 0x000fe20000010100 */
[----:B------:R-:W-:Y:S01]  /*0af0*/  FFMA.FTZ R31, R3, R46, R42 ;  /* 0x0000002e031f7223 */ /* 0x000fe2000001002a */
[----:B------:R-:W2:Y:S01]  /*0b00*/  MUFU.EX2 R55, R55 ;  /* 0x0000003700377308 */ /* 0x000ea20000000800 */
[----:B------:R-:W-:Y:S01]  /*0b10*/  FMUL.FTZ R42, R18, R57 ;  /* 0x00000039122a7220 */ /* 0x000fe20000410000 */
[----:B0-----:R-:W-:Y:S01]  /*0b20*/  FADD.FTZ R58, R33, 1 ;  /* 0x3f800000213a7421 */ /* 0x001fe20000010000 */
[----:B------:R-:W-:Y:S01]  /*0b30*/  FMUL.FTZ R52, R35, -1.4426950216293334961 ;  /* 0xbfb8aa3b23347820 */ /* 0x000fe20000410000 */
[----:B------:R-:W-:-:S02]  /*0b40*/  HADD2.F32 R37, -RZ, R37.H1_H1 ;  /* 0x30000025ff257230 */ /* 0x000fc40000004100 */
[----:B------:R-:W-:Y:S01]  /*0b50*/  FFMA.FTZ R33, R29, R42, R56 ;  /* 0x0000002a1d217223 */ /* 0x000fe20000010038 */
[----:B------:R-:W-:Y:S01]  /*0b60*/  FMUL.FTZ R44, R18, R51 ;  /* 0x00000033122c7220 */ /* 0x000fe20000410000 */
[----:B-1----:R-:W-:Y:S01]  /*0b70*/  FADD.FTZ R57, R53, 1 ;  /* 0x3f80000035397421 */ /* 0x002fe20000010000 */
[----:B------:R-:W0:Y:S01]  /*0b80*/  MUFU.RCP R56, R58 ;  /* 0x0000003a00387308 */ /* 0x000e220000001000 */
[----:B------:R-:W-:Y:S01]  /*0b90*/  FADD.FTZ R37, -R28, R37 ;  /* 0x000000251c257221 */ /* 0x000fe20000010100 */
[----:B------:R-:W-:Y:S01]  /*0ba0*/  FFMA.FTZ R32, R19, R44, R32 ;  /* 0x0000002c13207223 */ /* 0x000fe20000010020 */
[----:B------:R-:W-:Y:S01]  /*0bb0*/  FMUL.FTZ R51, R31, -1.4426950216293334961 ;  /* 0xbfb8aa3b1f337820 */ /* 0x000fe20000410000 */
[----:B------:R-:W-:Y:S01]  /*0bc0*/  FMUL.FTZ R36, R33, -1.4426950216293334961 ;  /* 0xbfb8aa3b21247820 */ /* 0x000fe20000410000 */
[----:B------:R-:W-:Y:S01]  /*0bd0*/  FMUL.FTZ R28, R18, R37 ;  /* 0x00000025121c7220 */ /* 0x000fe20000410000 */
[----:B------:R-:W-:Y:S02]  /*0be0*/  FMUL.FTZ R50, R32, -1.4426950216293334961 ;  /* 0xbfb8aa3b20327820 */ /* 0x000fe40000410000 */
[----:B------:R-:W1:Y:S01]  /*0bf0*/  MUFU.RCP R57, R57 ;  /* 0x0000003900397308 */ /* 0x000e620000001000 */
[----:B--2---:R-:W-:Y:S01]  /*0c00*/  FADD.FTZ R59, R55, 1 ;  /* 0x3f800000373b7421 */ /* 0x004fe20000010000 */
[----:B------:R-:W-:-:S06]  /*0c10*/  FFMA.FTZ R37, R45, R28, R54 ;  /* 0x0000001c2d257223 */ /* 0x000fcc0000010036 */
[----:B------:R-:W2:Y:S01]  /*0c20*/  MUFU.EX2 R52, R52 ;  /* 0x0000003400347308 */ /* 0x000ea20000000800 */
[----:B0-----:R-:W-:-:S04]  /*0c30*/  FADD.FTZ R53, -R56, 1 ;  /* 0x3f80000038357421 */ /* 0x001fc80000010100 */
[----:B------:R-:W-:Y:S01]  /*0c40*/  FFMA.FTZ R53, R30, R53, 1 ;  /* 0x3f8000001e357423 */ /* 0x000fe20000010035 */
[----:B------:R-:W-:Y:S02]  /*0c50*/  FMUL.FTZ R30, R37, -1.4426950216293334961 ;  /* 0xbfb8aa3b251e7820 */ /* 0x000fe40000410000 */
[----:B------:R-:W0:Y:S01]  /*0c60*/  MUFU.RCP R54, R59 ;  /* 0x0000003b00367308 */ /* 0x000e220000001000 */
[----:B-1----:R-:W-:-:S07]  /*0c70*/  FADD.FTZ R55, -R57, 1 ;  /* 0x3f80000039377421 */ /* 0x002fce0000010100 */
[----:B------:R-:W1:Y:S01]  /*0c80*/  MUFU.EX2 R51, R51 ;  /* 0x0000003300337308 */ /* 0x000e620000000800 */
[----:B--2---:R-:W-:Y:S01]  /*0c90*/  FADD.FTZ R58, R52, 1 ;  /* 0x3f800000343a7421 */ /* 0x004fe20000010000 */
[----:B------:R-:W-:Y:S01]  /*0ca0*/  FFMA.FTZ R52, R48, R55, 1 ;  /* 0x3f80000030347423 */ /* 0x000fe20000010037 */
[----:B------:R-:W-:-:S03]  /*0cb0*/  FMUL.FTZ R48, R56, R53 ;  /* 0x0000003538307220 */ /* 0x000fc60000410000 */
[----:B------:R-:W-:Y:S02]  /*0cc0*/  FMUL.FTZ R52, R57, R52 ;  /* 0x0000003439347220 */ /* 0x000fe40000410000 */
[----:B------:R-:W2:Y:S01]  /*0cd0*/  MUFU.EX2 R50, R50 ;  /* 0x0000003200327308 */ /* 0x000ea20000000800 */
[----:B0-----:R-:W-:-:S04]  /*0ce0*/  FADD.FTZ R55, -R54, 1 ;  /* 0x3f80000036377421 */ /* 0x001fc80000010100 */
[----:B------:R-:W-:Y:S01]  /*0cf0*/  FFMA.FTZ R57, R34, R55, 1 ;  /* 0x3f80000022397423 */ /* 0x000fe20000010037 */
[--C-:B------:R-:W-:Y:S02]  /*0d00*/  HADD2.F32 R55, -RZ, R38.reuse.H0_H0 ;  /* 0x20000026ff377230 */ /* 0x100fe40000004100 */
[----:B------:R-:W0:Y:S01]  /*0d10*/  MUFU.RCP R53, R58 ;  /* 0x0000003a00357308 */ /* 0x000e220000001000 */
[----:B-1----:R-:W-:Y:S02]  /*0d20*/  FADD.FTZ R51, R51, 1 ;  /* 0x3f80000033337421 */ /* 0x002fe40000010000 */
[----:B------:R-:W-:Y:S01]  /*0d30*/  FMUL.FTZ R48, R55, R48 ;  /* 0x0000003037307220 */ /* 0x000fe20000410000 */
[----:B------:R-:W-:-:S04]  /*0d40*/  HADD2.F32 R55, -RZ, R38.H1_H1 ;  /* 0x30000026ff377230 */ /* 0x000fc80000004100 */
[----:B------:R-:W1:Y:S01]  /*0d50*/  MUFU.EX2 R36, R36 ;  /* 0x0000002400247308 */ /* 0x000e620000000800 */
[----:B--2---:R-:W-:Y:S01]  /*0d60*/  FADD.FTZ R34, R50, 1 ;  /* 0x3f80000032227421 */ /* 0x004fe20000010000 */
[----:B------:R-:W-:Y:S01]  /*0d70*/  FMUL.FTZ R50, R54, R57 ;  /* 0x0000003936327220 */ /* 0x000fe20000410000 */
[--C-:B------:R-:W-:Y:S02]  /*0d80*/  HADD2.F32 R57, -RZ, R39.reuse.H0_H0 ;  /* 0x20000027ff397230 */ /* 0x100fe40000004100 */
[----:B------:R-:W-:Y:S01]  /*0d90*/  FMUL.FTZ R52, R55, R52 ;  /* 0x0000003437347220 */ /* 0x000fe20000410000 */
[----:B------:R-:W-:Y:S02]  /*0da0*/  HADD2.F32 R54, -RZ, R39.H1_H1 ;  /* 0x30000027ff367230 */ /* 0x000fe40000004100 */
[--C-:B------:R-:W-:Y:S01]  /*0db0*/  HADD2.F32 R55, -RZ, R41.reuse.H1_H1 ;  /* 0x30000029ff377230 */ /* 0x100fe20000004100 */
[----:B------:R-:W2:Y:S01]  /*0dc0*/  MUFU.EX2 R30, R30 ;  /* 0x0000001e001e7308 */ /* 0x000ea20000000800 */
[----:B0-----:R-:W-:Y:S01]  /*0dd0*/  FADD.FTZ R38, -R53, 1 ;  /* 0x3f80000035267421 */ /* 0x001fe20000010100 */
[----:B------:R-:W-:Y:S01]  /*0de0*/  FMUL.FTZ R50, R57, R50 ;  /* 0x0000003239327220 */ /* 0x000fe20000410000 */
[----:B------:R-:W-:Y:S01]  /*0df0*/  FMUL.FTZ R39, R19, R52 ;  /* 0x0000003413277220 */ /* 0x000fe20000410000 */
[----:B------:R-:W-:-:S04]  /*0e00*/  HADD2.F32 R57, -RZ, R41.H0_H0 ;  /* 0x20000029ff397230 */ /* 0x000fc80000004100 */
[----:B------:R-:W0:Y:S01]  /*0e10*/  MUFU.RCP R51, R51 ;  /* 0x0000003300337308 */ /* 0x000e220000001000 */
[----:B-1----:R-:W-:Y:S01]  /*0e20*/  FADD.FTZ R56, R36, 1 ;  /* 0x3f80000024387421 */ /* 0x002fe20000010000 */
[----:B------:R-:W-:Y:S01]  /*0e30*/  FFMA.FTZ R36, R35, R38, 1 ;  /* 0x3f80000023247423 */ /* 0x000fe20000010026 */
[----:B------:R-:W-:-:S03]  /*0e40*/  FMUL.FTZ R38, R3, R48 ;  /* 0x0000003003267220 */ /* 0x000fc60000410000 */
[----:B------:R-:W-:Y:S01]  /*0e50*/  FMUL.FTZ R53, R53, R36 ;  /* 0x0000002435357220 */ /* 0x000fe20000410000 */
[----:B------:R-:W-:Y:S01]  /*0e60*/  FFMA.FTZ R38, R5, R38, RZ ;  /* 0x0000002605267223 */ /* 0x000fe200000100ff */
[----:B------:R-:W1:Y:S01]  /*0e70*/  MUFU.RCP R34, R34 ;  /* 0x0000002200227308 */ /* 0x000e620000001000 */
[----:B--2---:R-:W-:Y:S01]  /*0e80*/  FADD.FTZ R30, R30, 1 ;  /* 0x3f8000001e1e7421 */ /* 0x004fe20000010000 */
[----:B------:R-:W-:Y:S01]  /*0e90*/  FMUL.FTZ R36, R29, R50 ;  /* 0x000000321d247220 */ /* 0x000fe20000410000 */
[----:B------:R-:W-:Y:S01]  /*0ea0*/  FFMA.FTZ R38, R43, R39, R38 ;  /* 0x000000272b267223 */ /* 0x000fe20000010026 */
[----:B------:R-:W-:-:S03]  /*0eb0*/  FMUL.FTZ R54, R54, R53 ;  /* 0x0000003536367220 */ /* 0x000fc60000410000 */
[----:B------:R-:W-:Y:S01]  /*0ec0*/  FFMA.FTZ R36, R47, R36, R38 ;  /* 0x000000242f247223 */ /* 0x000fe20000010026 */
[----:B------:R-:W2:Y:S01]  /*0ed0*/  MUFU.RCP R30, R30 ;  /* 0x0000001e001e7308 */ /* 0x000ea20000001000 */
[----:B------:R-:W-:-:S04]  /*0ee0*/  FMUL.FTZ R39, R45, R54 ;  /* 0x000000362d277220 */ /* 0x000fc80000410000 */
[----:B------:R-:W-:Y:S01]  /*0ef0*/  FFMA.FTZ R39, R49, R39, R36 ;  /* 0x0000002731277223 */ /* 0x000fe20000010024 */
[----:B0-----:R-:W-:Y:S02]  /*0f00*/  FADD.FTZ R36, -R51, 1 ;  /* 0x3f80000033247421 */ /* 0x001fe40000010100 */
[----:B------:R2:W0:Y:S01]  /*0f10*/  MUFU.RCP R35, R56 ;  /* 0x0000003800237308 */ /* 0x0004220000001000 */
[----:B-1----:R-:W-:Y:S01]  /*0f20*/  FADD.FTZ R53, -R34, 1 ;  /* 0x3f80000022357421 */ /* 0x002fe20000010100 */
[----:B------:R-:W-:-:S03]  /*0f30*/  FFMA.FTZ R36, R31, R36, 1 ;  /* 0x3f8000001f247423 */ /* 0x000fc60000010024 */
[----:B------:R-:W-:Y:S01]  /*0f40*/  FFMA.FTZ R31, R32, R53, 1 ;  /* 0x3f800000201f7423 */ /* 0x000fe20000010035 */
[----:B------:R-:W-:Y:S01]  /*0f50*/  FFMA.FTZ R32, R3, R48, RZ ;  /* 0x0000003003207223 */ /* 0x000fe200000100ff */
[--C-:B------:R-:W-:Y:S02]  /*0f60*/  HADD2.F32 R53, -RZ, R40.reuse.H0_H0 ;  /* 0x20000028ff357230 */ /* 0x100fe40000004100 */
[----:B------:R-:W-:Y:S01]  /*0f70*/  FMUL.FTZ R36, R51, R36 ;  /* 0x0000002433247220 */ /* 0x000fe20000410000 */
[----:B--2---:R-:W-:Y:S01]  /*0f80*/  FADD.FTZ R56, -R30, 1 ;  /* 0x3f8000001e387421 */ /* 0x004fe20000010100 */
[----:B------:R-:W-:Y:S01]  /*0f90*/  FFMA.FTZ R32, R19, R52, R32 ;  /* 0x0000003413207223 */ /* 0x000fe20000010020 */
[----:B------:R-:W-:Y:S02]  /*0fa0*/  HADD2.F32 R51, -RZ, R40.H1_H1 ;  /* 0x30000028ff337230 */ /* 0x000fe40000004100 */
[----:B------:R-:W-:Y:S01]  /*0fb0*/  FMUL.FTZ R53, R53, R36 ;  /* 0x0000002435357220 */ /* 0x000fe20000410000 */
[----:B------:R-:W-:Y:S01]  /*0fc0*/  FFMA.FTZ R37, R37, R56, 1 ;  /* 0x3f80000025257423 */ /* 0x000fe20000010038 */
[----:B------:R-:W-:Y:S01]  /*0fd0*/  FMUL.FTZ R34, R34, R31 ;  /* 0x0000001f22227220 */ /* 0x000fe20000410000 */
[----:B------:R-:W-:Y:S01]  /*0fe0*/  FFMA.FTZ R32, R29, R50, R32 ;  /* 0x000000321d207223 */ /* 0x000fe20000010020 */
[----:B0-----:R-:W-:Y:S01]  /*0ff0*/  FADD.FTZ R38, -R35, 1 ;  /* 0x3f80000023267421 */ /* 0x001fe20000010100 */
[----:B------:R-:W-:Y:S01]  /*1000*/  FMUL.FTZ R36, R30, R37 ;  /* 0x000000251e247220 */ /* 0x000fe20000410000 */
[----:B------:R-:W-:Y:S01]  /*1010*/  FMUL.FTZ R30, R3, R53 ;  /* 0x00000035031e7220 */ /* 0x000fe20000410000 */
[----:B------:R-:W-:Y:S01]  /*1020*/  FMUL.FTZ R51, R51, R34 ;  /* 0x0000002233337220 */ /* 0x000fe20000410000 */
[----:B------:R-:W-:Y:S01]  /*1030*/  FFMA.FTZ R38, R33, R38, 1 ;  /* 0x3f80000021267423 */ /* 0x000fe20000010026 */
[----:B------:R-:W-:Y:S01]  /*1040*/  FFMA.FTZ R32, R45, R54, R32 ;  /* 0x000000362d207223 */ /* 0x000fe20000010020 */
[----:B------:R-:W-:Y:S01]  /*1050*/  FFMA.FTZ R39, R46, R30, R39 ;  /* 0x0000001e2e277223 */ /* 0x000fe20000010027 */
[----:B------:R-:W-:Y:S01]  /*1060*/  FMUL.FTZ R30, R19, R51 ;  /* 0x00000033131e7220 */ /* 0x000fe20000410000 */
[----:B------:R-:W-:Y:S01]  /*1070*/  FMUL.FTZ R38, R35, R38 ;  /* 0x0000002623267220 */ /* 0x000fe20000410000 */
[----:B------:R-:W-:Y:S01]  /*1080*/  FFMA.FTZ R32, R3, R53, R32 ;  /* 0x0000003503207223 */ /* 0x000fe20000010020 */
[----:B------:R-:W-:Y:S01]  /*1090*/  FMUL.FTZ R55, R55, R36 ;  /* 0x0000002437377220 */ /* 0x000fe20000410000 */
[----:B------:R-:W-:Y:S01]  /*10a0*/  FFMA.FTZ R39, R44, R30, R39 ;  /* 0x0000001e2c277223 */ /* 0x000fe20000010027 */
[----:B------:R-:W-:Y:S01]  /*10b0*/  FMUL.FTZ R57, R57, R38 ;  /* 0x0000002639397220 */ /* 0x000fe20000410000 */
[----:B------:R-:W-:Y:S01]  /*10c0*/  FFMA.FTZ R32, R19, R51, R32 ;  /* 0x0000003313207223 */ /* 0x000fe20000010020 */
[----:B------:R-:W-:Y:S01]  /*10d0*/  FMUL.FTZ R33, R45, R55 ;  /* 0x000000372d217220 */ /* 0x000fe20000410000 */
[----:B------:R-:W-:Y:S01]  /*10e0*/  FFMA.FTZ R35, R43, R52, R24 ;  /* 0x000000342b237223 */ /* 0x000fe20000010018 */
[CC--:B------:R-:W-:Y:S01]  /*10f0*/  FMUL.FTZ R31, R29.reuse, R57.reuse ;  /* 0x000000391d1f7220 */ /* 0x0c0fe20000410000 */
[----:B------:R-:W-:Y:S01]  /*1100*/  FFMA.FTZ R30, R29, R57, R32 ;  /* 0x000000391d1e7223 */ /* 0x000fe20000010020 */
[----:B------:R-:W-:Y:S01]  /*1110*/  FADD.FTZ R32, R48, R27 ;  /* 0x0000001b30207221 */ /* 0x000fe20000010000 */
[----:B------:R-:W-:Y:S01]  /*1120*/  FADD.FTZ R34, R52, R25 ;  /* 0x0000001934227221 */ /* 0x000fe20000010000 */
[----:B------:R-:W-:Y:S01]  /*1130*/  FFMA.FTZ R31, R42, R31, R39 ;  /* 0x0000001f2a1f7223 */ /* 0x000fe20000010027 */
[----:B------:R-:W-:Y:S01]  /*1140*/  FFMA.FTZ R30, R45, R55, R30 ;  /* 0x000000372d1e7223 */ /* 0x000fe2000001001e */
[----:B------:R-:W-:Y:S01]  /*1150*/  FFMA.FTZ R37, R47, R50, R22 ;  /* 0x000000322f257223 */ /* 0x000fe20000010016 */
[----:B------:R-:W-:Y:S01]  /*1160*/  FADD.FTZ R36, R50, R23 ;  /* 0x0000001732247221 */ /* 0x000fe20000010000 */
[----:B------:R-:W-:Y:S01]  /*1170*/  FFMA.FTZ R31, R28, R33, R31 ;  /* 0x000000211c1f7223 */ /* 0x000fe2000001001f */
[----:B------:R-:W-:Y:S01]  /*1180*/  FFMA.FTZ R33, R5, R48, R26 ;  /* 0x0000003005217223 */ /* 0x000fe2000001001a */
[----:B------:R-:W-:Y:S01]  /*1190*/  FFMA.FTZ R39, R49, R54, R20 ;  /* 0x0000003631277223 */ /* 0x000fe20000010014 */
[----:B------:R-:W-:Y:S01]  /*11a0*/  FADD.FTZ R38, R54, R21 ;  /* 0x0000001536267221 */ /* 0x000fe20000010000 */
[----:B------:R-:W-:Y:S01]  /*11b0*/  FADD.FTZ R27, R32, R53 ;  /* 0x00000035201b7221 */ /* 0x000fe20000010000 */
[----:B------:R0:W-:Y:S01]  /*11c0*/  STS.64 [R11], R30 ;  /* 0x0000001e0b007388 */ /* 0x0001e20000000a00 */
[----:B------:R-:W-:Y:S01]  /*11d0*/  FFMA.FTZ R26, R46, R53, R33 ;  /* 0x000000352e1a7223 */ /* 0x000fe20000010021 */
[----:B------:R-:W-:Y:S01]  /*11e0*/  FFMA.FTZ R24, R44, R51, R35 ;  /* 0x000000332c187223 */ /* 0x000fe20000010023 */
[----:B------:R-:W-:Y:S01]  /*11f0*/  FADD.FTZ R25, R34, R51 ;  /* 0x0000003322197221 */ /* 0x000fe20000010000 */
[----:B------:R-:W-:Y:S01]  /*1200*/  FFMA.FTZ R22, R42, R57, R37 ;  /* 0x000000392a167223 */ /* 0x000fe20000010025 */
[----:B------:R-:W-:Y:S01]  /*1210*/  FADD.FTZ R23, R36, R57 ;  /* 0x0000003924177221 */ /* 0x000fe20000010000 */
[----:B------:R-:W-:Y:S01]  /*1220*/  FFMA.FTZ R20, R28, R55, R39 ;  /* 0x000000371c147223 */ /* 0x000fe20000010027 */
[----:B------:R-:W-:Y:S01]  /*1230*/  FADD.FTZ R21, R38, R55 ;  /* 0x0000003726157221 */ /* 0x000fe20000010000 */
[----:B------:R-:W-:Y:S06]  /*1240*/  BAR.SYNC.DEFER_BLOCKING 0x0 ;  /* 0x0000000000007b1d */ /* 0x000fec0000010000 */
[----:B------:R-:W-:Y:S05]  /*1250*/  @!P0 BRA `(.L_x_2522) ;  /* 0x0000000000b48947 */ /* 0x000fea0003800000 */
[----:B------:R-:W1:Y:S01]  /*1260*/  S2UR UR14, SR_CgaCtaId ;  /* 0x00000000000e79c3 */ /* 0x000e620000008800 */
[----:B------:R-:W-:Y:S01]  /*1270*/  UMOV UR5, 0x400 ;  /* 0x0000040000057882 */ /* 0x000fe20000000000 */
[----:B0-----:R-:W-:-:S04]  /*1280*/  SHF.L.U32 R30, R0, 0x1, RZ ;  /* 0x00000001001e7819 */ /* 0x001fc800000006ff */
[----:B------:R-:W-:-:S04]  /*1290*/  LOP3.LUT R31, R30, 0x18, RZ, 0xc0, !PT ;  /* 0x000000181e1f7812 */ /* 0x000fc800078ec0ff */
[C---:B------:R-:W-:Y:S02]  /*12a0*/  LOP3.LUT R33, R31.reuse, 0x8, RZ, 0x3c, !PT ;  /* 0x000000081f217812 */ /* 0x040fe400078e3cff */
[C---:B------:R-:W-:Y:S02]  /*12b0*/  LOP3.LUT R35, R31.reuse, 0x10, RZ, 0x3c, !PT ;  /* 0x000000101f237812 */ /* 0x040fe400078e3cff */
[----:B------:R-:W-:Y:S01]  /*12c0*/  LOP3.LUT R37, R31, 0x18, RZ, 0x3c, !PT ;  /* 0x000000181f257812 */ /* 0x000fe200078e3cff */
[----:B-1----:R-:W-:-:S06]  /*12d0*/  ULEA UR5, UR14, UR5, 0x18 ;  /* 0x000000050e057291 */ /* 0x002fcc000f8ec03f */
[----:B------:R-:W-:Y:S02]  /*12e0*/  LEA R30, R0, UR5, 0x5 ;  /* 0x00000005001e7c11 */ /* 0x000fe4000f8e28ff */
[----:B------:R-:W-:Y:S01]  /*12f0*/  LEA R41, R2, UR5, 0x5 ;  /* 0x0000000502297c11 */ /* 0x000fe2000f8e28ff */
[----:B------:R-:W-:Y:S01]  /*1300*/  USHF.R.U32.HI UR5, URZ, 0x1, UR6 ;  /* 0x000000013f057899 */ /* 0x000fe20008011606 */
[C---:B------:R-:W-:Y:S01]  /*1310*/  IADD3 R34, R30.reuse, R31, RZ ;  /* 0x0000001f1e227210 */ /* 0x040fe20007ffe0ff */
[C---:B------:R-:W-:Y:S01]  /*1320*/  IMAD.IADD R36, R30.reuse, 0x1, R33 ;  /* 0x000000011e247824 */ /* 0x040fe200078e0221 */
[C---:B------:R-:W-:Y:S01]  /*1330*/  IADD3 R38, R30.reuse, R35, RZ ;  /* 0x000000231e267210 */ /* 0x040fe20007ffe0ff */
[----:B------:R-:W-:Y:S01]  /*1340*/  USHF.L.U32 UR5, UR5, 0x7, URZ ;  /* 0x0000000705057899 */ /* 0x000fe2000800063f */
[----:B------:R-:W-:Y:S01]  /*1350*/  IADD3 R39, R30, R37, RZ ;  /* 0x000000251e277210 */ /* 0x000fe20007ffe0ff */
[----:B------:R-:W-:Y:S01]  /*1360*/  STS.64 [R34], R26 ;  /* 0x0000001a22007388 */ /* 0x000fe20000000a00 */
[--C-:B------:R-:W-:Y:S01]  /*1370*/  IMAD R30, R6, 0x8, R41.reuse ;  /* 0x00000008061e7824 */ /* 0x100fe200078e0229 */
[-C--:B------:R-:W-:Y:S01]  /*1380*/  LEA R32, R8, R41.reuse, 0x3 ;  /* 0x0000002908207211 */ /* 0x080fe200078e18ff */
[----:B------:R-:W-:Y:S01]  /*1390*/  IMAD R37, R10, 0x8, R41 ;  /* 0x000000080a257824 */ /* 0x000fe200078e0229 */
[----:B------:R-:W-:Y:S01]  /*13a0*/  STS.64 [R36], R24 ;  /* 0x0000001824007388 */ /* 0x000fe20000000a00 */
[----:B------:R-:W-:Y:S01]  /*13b0*/  LEA R35, R9, R41, 0x3 ;  /* 0x0000002909237211 */ /* 0x000fe200078e18ff */
[----:B------:R-:W-:-:S02]  /*13c0*/  ULOP3.LUT UR5, UR5, 0xffffff80, UR16, 0xe2, !UPT ;  /* 0xffffff8005057892 */ /* 0x000fc4000f8ee210 */
[----:B------:R-:W-:Y:S04]  /*13d0*/  STS.64 [R38], R22 ;  /* 0x0000001626007388 */ /* 0x000fe80000000a00 */
[----:B------:R0:W-:Y:S01]  /*13e0*/  STS.64 [R39], R20 ;  /* 0x0000001427007388 */ /* 0x0001e20000000a00 */
[----:B------:R-:W-:Y:S01]  /*13f0*/  MOV R41, UR5 ;  /* 0x0000000500297c02 */ /* 0x000fe20008000f00 */
[----:B------:R-:W-:Y:S04]  /*1400*/  BAR.SYNC.DEFER_BLOCKING 0x0 ;  /* 0x0000000000007b1d */ /* 0x000fe80000010000 */
[----:B------:R-:W-:-:S05]  /*1410*/  IMAD R41, R41, 0x280, R0 ;  /* 0x0000028029297824 */ /* 0x000fca00078e0200 */
[----:B------:R-:W-:Y:S01]  /*1420*/  IADD3 R41, R41, UR13, RZ ;  /* 0x0000000d29297c10 */ /* 0x000fe2000fffe0ff */
[----:B0-----:R-:W0:Y:S04]  /*1430*/  LDC.64 R38, c[0x0][0x260] ;  /* 0x00009800ff267b82 */ /* 0x001e280000000a00 */
[----:B------:R-:W-:Y:S01]  /*1440*/  IMAD.SHL.U32 R41, R41, 0x2, RZ ;  /* 0x0000000229297824 */ /* 0x000fe200078e00ff */
        /* <DEDUP_REMOVED lines=14> */
.L_x_2522:
[----:B------:R-:W-:Y:S01]  /*1530*/  BSSY B0, `(.L_x_2523) ;  /* 0x0000064000007945 */ /* 0x000fe20003800000 */
[----:B------:R-:W-:Y:S01]  /*1540*/  HFMA2.MMA R32, -RZ, RZ, 0, 0 ;  /* 0x00000000ff207435 */ /* 0x000fe200000001ff */
[----:B------:R-:W-:Y:S02]  /*1550*/  MOV R41, RZ ;  /* 0x000000ff00297202 */ /* 0x000fe40000000f00 */
[----:B------:R-:W-:Y:S08]  /*1560*/  @P1 BRA `(.L_x_2524) ;  /* 0x0000000400801947 */ /* 0x000ff00003800000 */
[----:B------:R-:W-:Y:S01]  /*1570*/  USHF.L.U32 UR5, UR12, 0x3, URZ ;  /* 0x000000030c057899 */ /* 0x000fe2000800063f */
[----:B0-----:R-:W-:Y:S01]  /*1580*/  IMAD.MOV.U32 R30, RZ, RZ, 0x28 ;  /* 0x00000028ff1e7424 */ /* 0x001fe200078e00ff */
[----:B------:R-:W-:Y:S02]  /*1590*/  SHF.L.U32 R40, R0, 0x3, RZ ;  /* 0x0000000300287819 */ /* 0x000fe400000006ff */
[----:B------:R-:W-:Y:S02]  /*15a0*/  ULOP3.LUT UR5, UR5, 0x8, URZ, 0xc0, !UPT ;  /* 0x0000000805057892 */ /* 0x000fe4000f8ec03f */
[----:B------:R-:W-:-:S04]  /*15b0*/  LOP3.LUT R40, R40, 0x18, RZ, 0xc0, !PT ;  /* 0x0000001828287812 */ /* 0x000fc800078ec0ff */
[----:B-1----:R-:W-:-:S05]  /*15c0*/  LEA.HI R37, R0, UR5, RZ, 0x1e ;  /* 0x0000000500257c11 */ /* 0x002fca000f8ff0ff */
[----:B------:R-:W-:-:S04]  /*15d0*/  IMAD R37, R37, R30, -UR13 ;  /* 0x8000000d25257e24 */ /* 0x000fc8000f8e021e */
[C---:B------:R-:W-:Y:S01]  /*15e0*/  VIADD R41, R37.reuse, 0x10 ;  /* 0x0000001025297836 */ /* 0x040fe20000000000 */
[----:B------:R-:W-:Y:S02]  /*15f0*/  IADD3 R31, R37, 0x4, RZ ;  /* 0x00000004251f7810 */ /* 0x000fe40007ffe0ff */
[----:B------:R-:W-:Y:S02]  /*1600*/  SHF.R.S32.HI R30, RZ, 0x1f, R37 ;  /* 0x0000001fff1e7819 */ /* 0x000fe40000011425 */
[----:B------:R-:W-:Y:S02]  /*1610*/  SHF.R.S32.HI R32, RZ, 0x1f, R31 ;  /* 0x0000001fff207819 */ /* 0x000fe4000001141f */
[----:B------:R-:W-:Y:S02]  /*1620*/  LEA.HI R30, R30, R37, RZ, 0x2 ;  /* 0x000000251e1e7211 */ /* 0x000fe400078f10ff */
[----:B------:R-:W-:Y:S02]  /*1630*/  LEA.HI R32, R32, R31, RZ, 0x2 ;  /* 0x0000001f20207211 */ /* 0x000fe400078f10ff */
[----:B------:R-:W-:-:S02]  /*1640*/  SHF.R.S32.HI R31, RZ, 0x2, R30 ;  /* 0x00000002ff1f7819 */ /* 0x000fc4000001141e */
[----:B------:R-:W-:Y:S01]  /*1650*/  SHF.R.S32.HI R33, RZ, 0x2, R32 ;  /* 0x00000002ff217819 */ /* 0x000fe20000011420 */
[C---:B------:R-:W-:Y:S01]  /*1660*/  VIADD R32, R37.reuse, 0x8 ;  /* 0x0000000825207836 */ /* 0x040fe20000000000 */
[----:B------:R-:W-:Y:S01]  /*1670*/  IADD3 R36, R37, 0xc, RZ ;  /* 0x0000000c25247810 */ /* 0x000fe20007ffe0ff */
[--C-:B------:R-:W-:Y:S01]  /*1680*/  IMAD R31, R31, 0x28, R4.reuse ;  /* 0x000000281f1f7824 */ /* 0x100fe200078e0204 */
[----:B------:R-:W-:Y:S01]  /*1690*/  SHF.R.S32.HI R56, RZ, 0x1f, R41 ;  /* 0x0000001fff387819 */ /* 0x000fe20000011429 */
[----:B------:R-:W-:Y:S01]  /*16a0*/  IMAD R33, R33, 0x28, R4 ;  /* 0x0000002821217824 */ /* 0x000fe200078e0204 */
[----:B------:R-:W-:Y:S02]  /*16b0*/  SHF.R.S32.HI R39, RZ, 0x1f, R36 ;  /* 0x0000001fff277819 */ /* 0x000fe40000011424 */
[----:B------:R-:W-:Y:S02]  /*16c0*/  IADD3 R31, R31, R40, RZ ;  /* 0x000000281f1f7210 */ /* 0x000fe40007ffe0ff */
[----:B------:R-:W-:-:S02]  /*16d0*/  IADD3 R34, R40, R33, RZ ;  /* 0x0000002128227210 */ /* 0x000fc40007ffe0ff */
[----:B------:R-:W-:Y:S02]  /*16e0*/  SHF.R.S32.HI R33, RZ, 0x1f, R32 ;  /* 0x0000001fff217819 */ /* 0x000fe40000011420 */
[----:B------:R-:W0:Y:S01]  /*16f0*/  LDS.64 R30, [R31] ;  /* 0x000000001f1e7984 */ /* 0x000e220000000a00 */
[----:B------:R-:W-:Y:S02]  /*1700*/  LEA.HI R38, R39, R36, RZ, 0x2 ;  /* 0x0000002427267211 */ /* 0x000fe400078f10ff */
[----:B------:R-:W-:Y:S01]  /*1710*/  LEA.HI R33, R33, R32, RZ, 0x2 ;  /* 0x0000002021217211 */ /* 0x000fe200078f10ff */
[----:B------:R-:W1:Y:S01]  /*1720*/  LDS.64 R34, [R34] ;  /* 0x0000000022227984 */ /* 0x000e620000000a00 */
[----:B------:R-:W-:Y:S02]  /*1730*/  LEA.HI R41, R56, R41, RZ, 0x2 ;  /* 0x0000002938297211 */ /* 0x000fe400078f10ff */
[----:B------:R-:W-:Y:S02]  /*1740*/  SHF.R.S32.HI R33, RZ, 0x2, R33 ;  /* 0x00000002ff217819 */ /* 0x000fe40000011421 */
[----:B------:R-:W-:-:S02]  /*1750*/  IADD3 R56, R37, 0x18, RZ ;  /* 0x0000001825387810 */ /* 0x000fc40007ffe0ff */
[----:B------:R-:W-:Y:S01]  /*1760*/  IADD3 R58, R37, 0x24, RZ ;  /* 0x00000024253a7810 */ /* 0x000fe20007ffe0ff */
[----:B------:R-:W-:Y:S01]  /*1770*/  IMAD R33, R33, 0x28, R4 ;  /* 0x0000002821217824 */ /* 0x000fe200078e0204 */
[----:B------:R-:W-:-:S04]  /*1780*/  SHF.R.S32.HI R59, RZ, 0x1f, R56 ;  /* 0x0000001fff3b7819 */ /* 0x000fc80000011438 */
[----:B------:R-:W-:-:S06]  /*1790*/  IADD3 R33, R40, R33, RZ ;  /* 0x0000002128217210 */ /* 0x000fcc0007ffe0ff */
[----:B------:R-:W2:Y:S01]  /*17a0*/  LDS.64 R32, [R33] ;  /* 0x0000000021207984 */ /* 0x000ea20000000a00 */
[----:B0-----:R-:W-:Y:S01]  /*17b0*/  FADD.FTZ R39, RZ, R30 ;  /* 0x0000001eff277221 */ /* 0x001fe20000010000 */
[----:B------:R-:W-:Y:S01]  /*17c0*/  FADD.FTZ R36, RZ, R31 ;  /* 0x0000001fff247221 */ /* 0x000fe20000010000 */
[----:B------:R-:W-:Y:S02]  /*17d0*/  IADD3 R30, R37, 0x14, RZ ;  /* 0x00000014251e7810 */ /* 0x000fe40007ffe0ff */
[----:B------:R-:W-:Y:S01]  /*17e0*/  SHF.R.S32.HI R31, RZ, 0x2, R38 ;  /* 0x00000002ff1f7819 */ /* 0x000fe20000011426 */
[----:B-1----:R-:W-:Y:S01]  /*17f0*/  FADD.FTZ R36, R36, R35 ;  /* 0x0000002324247221 */ /* 0x002fe20000010000 */
[----:B------:R-:W-:Y:S01]  /*1800*/  SHF.R.S32.HI R35, RZ, 0x1f, R30 ;  /* 0x0000001fff237819 */ /* 0x000fe2000001141e */
[----:B------:R-:W-:Y:S02]  /*1810*/  FADD.FTZ R39, R39, R34 ;  /* 0x0000002227277221 */ /* 0x000fe40000010000 */
[----:B------:R-:W-:Y:S01]  /*1820*/  IMAD R31, R31, 0x28, R4 ;  /* 0x000000281f1f7824 */ /* 0x000fe200078e0204 */
[----:B------:R-:W-:-:S02]  /*1830*/  LEA.HI R38, R35, R30, RZ, 0x2 ;  /* 0x0000001e23267211 */ /* 0x000fc400078f10ff */
[----:B------:R-:W-:Y:S02]  /*1840*/  SHF.R.S32.HI R35, RZ, 0x2, R41 ;  /* 0x00000002ff237819 */ /* 0x000fe40000011429 */
[C---:B------:R-:W-:Y:S02]  /*1850*/  IADD3 R34, R40.reuse, R31, RZ ;  /* 0x0000001f28227210 */ /* 0x040fe40007ffe0ff */
[----:B------:R-:W-:Y:S01]  /*1860*/  LEA.HI R41, R59, R56, RZ, 0x2 ;  /* 0x000000383b297211 */ /* 0x000fe200078f10ff */
[----:B------:R-:W-:Y:S02]  /*1870*/  IMAD R31, R35, 0x28, R4 ;  /* 0x00000028231f7824 */ /* 0x000fe400078e0204 */
[----:B------:R-:W-:Y:S01]  /*1880*/  VIADD R56, R37, 0x1c ;  /* 0x0000001c25387836 */ /* 0x000fe20000000000 */
[----:B------:R-:W0:Y:S01]  /*1890*/  LDS.64 R34, [R34] ;  /* 0x0000000022227984 */ /* 0x000e220000000a00 */
[----:B------:R-:W-:Y:S02]  /*18a0*/  SHF.R.S32.HI R41, RZ, 0x2, R41 ;  /* 0x00000002ff297819 */ /* 0x000fe40000011429 */
[----:B------:R-:W-:Y:S01]  /*18b0*/  IADD3 R31, R40, R31, RZ ;  /* 0x0000001f281f7210 */ /* 0x000fe20007ffe0ff */
[----:B--2---:R-:W-:Y:S01]  /*18c0*/  FADD.FTZ R39, R39, R32 ;  /* 0x0000002027277221 */ /* 0x004fe20000010000 */
[----:B------:R-:W-:Y:S01]  /*18d0*/  IADD3 R32, R37, 0x20, RZ ;  /* 0x0000002025207810 */ /* 0x000fe20007ffe0ff */
[----:B------:R-:W-:Y:S01]  /*18e0*/  IMAD R41, R41, 0x28, R4 ;  /* 0x0000002829297824 */ /* 0x000fe200078e0204 */
[----:B------:R-:W-:Y:S01]  /*18f0*/  SHF.R.S32.HI R59, RZ, 0x1f, R56 ;  /* 0x0000001fff3b7819 */ /* 0x000fe20000011438 */
[----:B------:R-:W-:Y:S01]  /*1900*/  FADD.FTZ R36, R36, R33 ;  /* 0x0000002124247221 */ /* 0x000fe20000010000 */
[----:B------:R-:W1:Y:S01]  /*1910*/  LDS.64 R30, [R31] ;  /* 0x000000001f1e7984 */ /* 0x000e620000000a00 */
[----:B------:R-:W-:-:S02]  /*1920*/  SHF.R.S32.HI R37, RZ, 0x1f, R32 ;  /* 0x0000001fff257819 */ /* 0x000fc40000011420 */
[----:B------:R-:W-:Y:S02]  /*1930*/  LEA.HI R56, R59, R56, RZ, 0x2 ;  /* 0x000000383b387211 */ /* 0x000fe400078f10ff */
[----:B------:R-:W-:Y:S02]  /*1940*/  LEA.HI R32, R37, R32, RZ, 0x2 ;  /* 0x0000002025207211 */ /* 0x000fe400078f10ff */
[----:B------:R-:W-:Y:S02]  /*1950*/  SHF.R.S32.HI R37, RZ, 0x1f, R58 ;  /* 0x0000001fff257819 */ /* 0x000fe4000001143a */
[----:B------:R-:W-:Y:S02]  /*1960*/  SHF.R.S32.HI R59, RZ, 0x2, R56 ;  /* 0x00000002ff3b7819 */ /* 0x000fe40000011438 */
[----:B------:R-:W-:Y:S02]  /*1970*/  LEA.HI R58, R37, R58, RZ, 0x2 ;  /* 0x0000003a253a7211 */ /* 0x000fe400078f10ff */
[----:B------:R-:W-:Y:S01]  /*1980*/  SHF.R.S32.HI R37, RZ, 0x2, R38 ;  /* 0x00000002ff257819 */ /* 0x000fe20000011426 */
[----:B------:R-:W-:Y:S01]  /*1990*/  IMAD R59, R59, 0x28, R4 ;  /* 0x000000283b3b7824 */ /* 0x000fe200078e0204 */
[----:B------:R-:W-:-:S02]  /*19a0*/  SHF.R.S32.HI R61, RZ, 0x2, R32 ;  /* 0x00000002ff3d7819 */ /* 0x000fc40000011420 */
[----:B------:R-:W-:Y:S01]  /*19b0*/  SHF.R.S32.HI R58, RZ, 0x2, R58 ;  /* 0x00000002ff3a7819 */ /* 0x000fe2000001143a */
[--C-:B------:R-:W-:Y:S01]  /*19c0*/  IMAD R37, R37, 0x28, R4.reuse ;  /* 0x0000002825257824 */ /* 0x100fe200078e0204 */
[C---:B------:R-:W-:Y:S01]  /*19d0*/  IADD3 R56, R40.reuse, R41, RZ ;  /* 0x0000002928387210 */ /* 0x040fe20007ffe0ff */
[--C-:B------:R-:W-:Y:S02]  /*19e0*/  IMAD R61, R61, 0x28, R4.reuse ;  /* 0x000000283d3d7824 */ /* 0x100fe400078e0204 */
[C---:B------:R-:W-:Y:S01]  /*19f0*/  IMAD.IADD R32, R40.reuse, 0x1, R37 ;  /* 0x0000000128207824 */ /* 0x040fe200078e0225 */
[----:B------:R-:W-:Y:S01]  /*1a00*/  IADD3 R37, R40, R59, RZ ;  /* 0x0000003b28257210 */ /* 0x000fe20007ffe0ff */
[----:B------:R-:W-:Y:S01]  /*1a10*/  IMAD R58, R58, 0x28, R4 ;  /* 0x000000283a3a7824 */ /* 0x000fe200078e0204 */
[----:B------:R-:W-:-:S03]  /*1a20*/  IADD3 R38, R40, R61, RZ ;  /* 0x0000003d28267210 */ /* 0x000fc60007ffe0ff */
[----:B------:R-:W2:Y:S01]  /*1a30*/  LDS.64 R32, [R32] ;  /* 0x0000000020207984 */ /* 0x000ea20000000a00 */
[----:B------:R-:W-:Y:S02]  /*1a40*/  IMAD.IADD R40, R40, 0x1, R58 ;  /* 0x0000000128287824 */ /* 0x000fe400078e023a */
[----:B0-----:R-:W-:Y:S01]  /*1a50*/  FADD.FTZ R39, R39, R34 ;  /* 0x0000002227277221 */ /* 0x001fe20000010000 */
[----:B------:R-:W-:Y:S02]  /*1a60*/  FADD.FTZ R58, R36, R35 ;  /* 0x00000023243a7221 */ /* 0x000fe40000010000 */
[----:B------:R-:W0:Y:S04]  /*1a70*/  LDS.64 R34, [R56] ;  /* 0x0000000038227984 */ /* 0x000e280000000a00 */
[----:B------:R-:W3:Y:S01]  /*1a80*/  LDS.64 R36, [R37] ;  /* 0x0000000025247984 */ /* 0x000ee20000000a00 */
[----:B-1----:R-:W-:Y:S01]  /*1a90*/  FADD.FTZ R59, R39, R30 ;  /* 0x0000001e273b7221 */ /* 0x002fe20000010000 */
[----:B------:R-:W-:-:S02]  /*1aa0*/  FADD.FTZ R58, R58, R31 ;  /* 0x0000001f3a3a7221 */ /* 0x000fc40000010000 */
[----:B------:R-:W1:Y:S04]  /*1ab0*/  LDS.64 R38, [R38] ;  /* 0x0000000026267984 */ /* 0x000e680000000a00 */
[----:B------:R-:W4:Y:S01]  /*1ac0*/  LDS.64 R40, [R40] ;  /* 0x0000000028287984 */ /* 0x000f220000000a00 */
[----:B--2---:R-:W-:Y:S01]  /*1ad0*/  FADD.FTZ R59, R59, R32 ;  /* 0x000000203b3b7221 */ /* 0x004fe20000010000 */
[----:B------:R-:W-:-:S03]  /*1ae0*/  FADD.FTZ R58, R58, R33 ;  /* 0x000000213a3a7221 */ /* 0x000fc60000010000 */
[----:B0-----:R-:W-:Y:S01]  /*1af0*/  FADD.FTZ R59, R59, R34 ;  /* 0x000000223b3b7221 */ /* 0x001fe20000010000 */
[----:B------:R-:W-:-:S03]  /*1b00*/  FADD.FTZ R58, R58, R35 ;  /* 0x000000233a3a7221 */ /* 0x000fc60000010000 */
[----:B---3--:R-:W-:Y:S01]  /*1b10*/  FADD.FTZ R59, R59, R36 ;  /* 0x000000243b3b7221 */ /* 0x008fe20000010000 */
[----:B------:R-:W-:-:S03]  /*1b20*/  FADD.FTZ R58, R58, R37 ;  /* 0x000000253a3a7221 */ /* 0x000fc60000010000 */
[----:B-1----:R-:W-:Y:S01]  /*1b30*/  FADD.FTZ R59, R59, R38 ;  /* 0x000000263b3b7221 */ /* 0x002fe20000010000 */
[----:B------:R-:W-:-:S03]  /*1b40*/  FADD.FTZ R58, R58, R39 ;  /* 0x000000273a3a7221 */ /* 0x000fc60000010000 */
[----:B----4-:R-:W-:Y:S01]  /*1b50*/  FADD.FTZ R32, R59, R40 ;  /* 0x000000283b207221 */ /* 0x010fe20000010000 */
[----:B------:R-:W-:-:S07]  /*1b60*/  FADD.FTZ R41, R58, R41 ;  /* 0x000000293a297221 */ /* 0x000fce0000010000 */
.L_x_2524:
[----:B------:R-:W-:Y:S05]  /*1b70*/  BSYNC B0 ;  /* 0x0000000000007941 */ /* 0x000fea0003800000 */
.L_x_2523:
[----:B0-----:R-:W0:Y:S01]  /*1b80*/  SHFL.BFLY PT, R31, R32, 0x2, 0x1f ;  /* 0x0c401f00201f7f89 */ /* 0x001e2200000e0000 */
[----:B------:R-:W-:Y:S01]  /*1b90*/  LOP3.LUT P1, RZ, R0, 0xffffffe3, RZ, 0xc0, !PT ;  /* 0xffffffe300ff7812 */ /* 0x000fe2000782c0ff */
[----:B------:R-:W-:Y:S02]  /*1ba0*/  BSSY B0, `(.L_x_2525) ;  /* 0x0000015000007945 */ /* 0x000fe40003800000 */
[----:B------:R-:W2:Y:S01]  /*1bb0*/  SHFL.BFLY PT, R30, R41, 0x2, 0x1f ;  /* 0x0c401f00291e7f89 */ /* 0x000ea200000e0000 */
[----:B0-----:R-:W-:Y:S01]  /*1bc0*/  FADD.FTZ R33, R31, R32 ;  /* 0x000000201f217221 */ /* 0x001fe20000010000 */
[----:B--2---:R-:W-:-:S04]  /*1bd0*/  FADD.FTZ R34, R30, R41 ;  /* 0x000000291e227221 */ /* 0x004fc80000010000 */
[----:B------:R-:W0:Y:S04]  /*1be0*/  SHFL.BFLY PT, R30, R33, 0x1, 0x1f ;  /* 0x0c201f00211e7f89 */ /* 0x000e2800000e0000 */
[----:B------:R-:W2:Y:S01]  /*1bf0*/  SHFL.BFLY PT, R31, R34, 0x1, 0x1f ;  /* 0x0c201f00221f7f89 */ /* 0x000ea200000e0000 */
[----:B0-----:R-:W-:Y:S01]  /*1c00*/  FADD.FTZ R30, R33, R30 ;  /* 0x0000001e211e7221 */ /* 0x001fe20000010000 */
[----:B--2---:R-:W-:Y:S01]  /*1c10*/  FADD.FTZ R31, R34, R31 ;  /* 0x0000001f221f7221 */ /* 0x004fe20000010000 */
        /* <DEDUP_REMOVED lines=13> */
.L_x_2526:
[----:B------:R-:W-:Y:S05]  /*1cf0*/  BSYNC B0 ;  /* 0x0000000000007941 */ /* 0x000fea0003800000 */
.L_x_2525:
        /* <DEDUP_REMOVED lines=17> */
.L_x_2529:
[----:B------:R-:W2:Y:S04]  /*1e10*/  LD.E.STRONG.GPU R32, desc[UR10][R30.64] ;  /* 0x0000000a1e207980 */ /* 0x000ea8000c10f900 */
[----:B--2---:R-:W-:Y:S01]  /*1e20*/  CCTL.IVALL ;  /* 0x00000000ff00798f */ /* 0x004fe20002000000 */
[----:B------:R-:W-:Y:S05]  /*1e30*/  YIELD ;  /* 0x0000000000007946 */ /* 0x000fea0003800000 */
[----:B-----5:R-:W-:-:S04]  /*1e40*/  LOP3.LUT R32, R32, R33, RZ, 0x3c, !PT ;  /* 0x0000002120207212 */ /* 0x020fc800078e3cff */
[----:B------:R-:W-:-:S13]  /*1e50*/  ISETP.GT.AND P1, PT, R32, -0x1, PT ;  /* 0xffffffff2000780c */ /* 0x000fda0003f24270 */
[----:B------:R-:W-:Y:S05]  /*1e60*/  @P1 BRA `(.L_x_2529) ;  /* 0xfffffffc00e81947 */ /* 0x000fea000383ffff */
.L_x_2528:
[----:B------:R-:W-:Y:S05]  /*1e70*/  WARPSYNC.ALL ;  /* 0x0000000000007948 */ /* 0x000fea0003800000 */
[----:B------:R-:W-:Y:S06]  /*1e80*/  BAR.SYNC.DEFER_BLOCKING 0x0 ;  /* 0x0000000000007b1d */ /* 0x000fec0000010000 */
[----:B------:R-:W-:Y:S05]  /*1e90*/  BRA `(.L_x_2530) ;  /* 0x0000000000647947 */ /* 0x000fea0003800000 */
.L_x_2527:
[----:B------:R-:W-:Y:S01]  /*1ea0*/  BAR.SYNC.DEFER_BLOCKING 0x0 ;  /* 0x0000000000007b1d */ /* 0x000fe20000010000 */
[----:B------:R-:W-:-:S13]  /*1eb0*/  ISETP.NE.AND P1, PT, R0, RZ, PT ;  /* 0x000000ff0000720c */ /* 0x000fda0003f25270 */
[----:B------:R-:W-:Y:S05]  /*1ec0*/  @P1 BRA `(.L_x_2531) ;  /* 0x0000000000501947 */ /* 0x000fea0003800000 */
[----:B0-----:R-:W0:Y:S01]  /*1ed0*/  LDC.64 R30, c[0x0][0x268] ;  /* 0x00009a00ff1e7b82 */ /* 0x001e220000000a00 */
        /* <DEDUP_REMOVED lines=13> */
.L_x_2532:
[----:B------:R-:W2:Y:S04]  /*1fb0*/  LD.E.STRONG.GPU R32, desc[UR10][R30.64] ;  /* 0x0000000a1e207980 */ /* 0x000ea8000c10f900 */
[----:B--2---:R-:W-:Y:S01]  /*1fc0*/  CCTL.IVALL ;  /* 0x00000000ff00798f */ /* 0x004fe20002000000 */
[----:B------:R-:W-:Y:S05]  /*1fd0*/  YIELD ;  /* 0x0000000000007946 */ /* 0x000fea0003800000 */
[----:B-----5:R-:W-:-:S04]  /*1fe0*/  LOP3.LUT R32, R32, R33, RZ, 0x3c, !PT ;  /* 0x0000002120207212 */ /* 0x020fc800078e3cff */
[----:B------:R-:W-:-:S13]  /*1ff0*/  ISETP.GT.AND P1, PT, R32, -0x1, PT ;  /* 0xffffffff2000780c */ /* 0x000fda0003f24270 */
[----:B------:R-:W-:Y:S05]  /*2000*/  @P1 BRA `(.L_x_2532) ;  /* 0xfffffffc00e81947 */ /* 0x000fea000383ffff */
.L_x_2531:
[----:B------:R-:W-:Y:S05]  /*2010*/  WARPSYNC.ALL ;  /* 0x0000000000007948 */ /* 0x000fea0003800000 */
[----:B------:R-:W-:Y:S06]  /*2020*/  BAR.SYNC.DEFER_BLOCKING 0x0 ;  /* 0x0000000000007b1d */ /* 0x000fec0000010000 */
.L_x_2530:
[----:B------:R-:W-:Y:S01]  /*2030*/  ISETP.GT.U32.AND P1, PT, R0, 0xff, PT ;  /* 0x000000ff0000780c */ /* 0x000fe20003f24070 */
[----:B------:R-:W-:Y:S01]  /*2040*/  BSSY B0, `(.L_x_2533) ;  /* 0x0000020000007945 */ /* 0x000fe20003800000 */
[----:B0-----:R-:W-:-:S11]  /*2050*/  CS2R R30, SRZ ;  /* 0x00000000001e7805 */ /* 0x001fd6000001ff00 */
[----:B------:R-:W-:Y:S05]  /*2060*/  @P1 BRA `(.L_x_2534) ;  /* 0x0000000000741947 */ /* 0x000fea0003800000 */
[----:B------:R-:W-:Y:S01]  /*2070*/  ULDC UR5, c[0x0][0x10] ;  /* 0x0000040000057ab9 */ /* 0x000fe20000000800 */
[----:B-1----:R-:W0:Y:S01]  /*2080*/  LDC.64 R36, c[0x0][0x260] ;  /* 0x00009800ff247b82 */ /* 0x002e220000000a00 */
[----:B------:R-:W-:Y:S01]  /*2090*/  UIMAD UR5, UR5, UR4, UR6 ;  /* 0x00000004050572a4 */ /* 0x000fe2000f8e0206 */
[C---:B------:R-:W-:Y:S02]  /*20a0*/  SHF.L.U32 R30, R0.reuse, 0x2, RZ ;  /* 0x00000002001e7819 */ /* 0x040fe400000006ff */
[----:B------:R-:W-:Y:S02]  /*20b0*/  LOP3.LUT R31, R0, 0x1f, RZ, 0xc0, !PT ;  /* 0x0000001f001f7812 */ /* 0x000fe400078ec0ff */
[----:B------:R-:W-:Y:S01]  /*20c0*/  LOP3.LUT R30, R30, 0x7fffff80, RZ, 0xc0, !PT ;  /* 0x7fffff801e1e7812 */ /* 0x000fe200078ec0ff */
[----:B------:R-:W-:-:S05]  /*20d0*/  IMAD.U32 R33, RZ, RZ, UR5 ;  /* 0x00000005ff217e24 */ /* 0x000fca000f8e00ff */
        /* <DEDUP_REMOVED lines=22> */
.L_x_2534:
[----:B------:R-:W-:Y:S05]  /*2240*/  BSYNC B0 ;  /* 0x0000000000007941 */ /* 0x000fea0003800000 */
.L_x_2533:
[----:B------:R-:W0:Y:S01]  /*2250*/  SHFL.BFLY PT, R32, R31, 0x10, 0x1f ;  /* 0x0e001f001f207f89 */ /* 0x000e2200000e0000 */
        /* <DEDUP_REMOVED lines=8> */
[----:B--2---:R-:W-:-:S04]  /*22e0*/  FADD.FTZ R34, R33, R34 ;  /* 0x0000002221227221 */ /* 0x004fc80000010000 */
[----:B-1----:R-:W0:Y:S04]  /*22f0*/  SHFL.BFLY PT, R36, R35, 0x4, 0x1f ;  /* 0x0c801f0023247f89 */ /* 0x002e2800000e0000 */
        /* <DEDUP_REMOVED lines=21> */
.L_x_2536:
[----:B------:R-:W-:Y:S05]  /*2450*/  BSYNC B0 ;  /* 0x0000000000007941 */ /* 0x000fea0003800000 */
.L_x_2535:
[----:B------:R-:W1:Y:S08]  /*2460*/  S2UR UR13, SR_CgaCtaId ;  /* 0x00000000000d79c3 */ /* 0x000e700000008800 */
[----:B------:R-:W-:Y:S01]  /*2470*/  BAR.SYNC.DEFER_BLOCKING 0x0 ;  /* 0x0000000000007b1d */ /* 0x000fe20000010000 */
[----:B------:R-:W-:Y:S02]  /*2480*/  USHF.L.U32 UR5, UR12, 0x3, URZ ;  /* 0x000000030c057899 */ /* 0x000fe4000800063f */
[----:B------:R-:W-:-:S02]  /*2490*/  ULOP3.LUT UR4, UR4, 0x1, URZ, 0x3c, !UPT ;  /* 0x0000000104047892 */ /* 0x000fc4000f8e3c3f */
[----:B------:R-:W-:Y:S01]  /*24a0*/  ULOP3.LUT UR5, UR5, 0x8, URZ, 0xc0, !UPT ;  /* 0x0000000805057892 */ /* 0x000fe2000f8ec03f */
[----:B------:R-:W-:Y:S02]  /*24b0*/  UMOV UR12, 0x400 ;  /* 0x00000400000c7882 */ /* 0x000fe40000000000 */
[----:B------:R-:W-:-:S03]  /*24c0*/  UIADD3 UR12, UR12, 0x3480, URZ ;  /* 0x000034800c0c7890 */ /* 0x000fc6000fffe03f */
[----:B------:R-:W-:Y:S01]  /*24d0*/  IADD3 R13, R13, -UR5, RZ ;  /* 0x800000050d0d7c10 */ /* 0x000fe2000fffe0ff */
[----:B------:R-:W-:Y:S01]  /*24e0*/  UMOV UR5, UR9 ;  /* 0x0000000900057c82 */ /* 0x000fe20008000000 */
[----:B-1----:R-:W-:-:S06]  /*24f0*/  ULEA UR12, UR13, UR12, 0x18 ;  /* 0x0000000c0d0c7291 */ /* 0x002fcc000f8ec03f */
[----:B------:R-:W-:Y:S01]  /*2500*/  LEA R13, R13, UR12, 0x3 ;  /* 0x0000000c0d0d7c11 */ /* 0x000fe2000f8e18ff */
[----:B------:R-:W-:Y:S02]  /*2510*/  ULDC.64 UR12, c[0x0][0x210] ;  /* 0x00008400000c7ab9 */ /* 0x000fe40000000a00 */
[----:B------:R-:W-:Y:S02]  /*2520*/  IADD3 R14, P1, R14, UR12, RZ ;  /* 0x0000000c0e0e7c10 */ /* 0x000fe4000ff3e0ff */
[----:B0-----:R-:W0:Y:S02]  /*2530*/  LDS.64 R30, [R13] ;  /* 0x000000000d1e7984 */ /* 0x001e240000000a00 */
[----:B------:R-:W-:Y:S02]  /*2540*/  IADD3.X R15, R15, UR13, RZ, P1, !PT ;  /* 0x0000000d0f0f7c10 */ /* 0x000fe40008ffe4ff */
[----:B------:R-:W-:Y:S01]  /*2550*/  IADD3 R16, P1, R16, UR12, RZ ;  /* 0x0000000c10107c10 */ /* 0x000fe2000ff3e0ff */
[----:B------:R-:W-:-:S03]  /*2560*/  UMOV UR12, UR8 ;  /* 0x00000008000c7c82 */ /* 0x000fc60008000000 */
[----:B------:R-:W-:Y:S01]  /*2570*/  IADD3.X R17, R17, UR13, RZ, P1, !PT ;  /* 0x0000000d11117c10 */ /* 0x000fe20008ffe4ff */
        /* <DEDUP_REMOVED lines=41> */
.L_x_2521:
        /* <DEDUP_REMOVED lines=11> */
[----:B------:R-:W0:Y:S01]  /*28c0*/  S2R R0, SR_TID.X ;  /* 0x0000000000007919 */ /* 0x000e220000002100 */
[----:B------:R-:W-:Y:S01]  /*28d0*/  MOV R15, 0xffffffff ;  /* 0xffffffff000f7802 */ /* 0x000fe20000000f00 */
[----:B------:R-:W-:Y:S01]  /*28e0*/  HFMA2.MMA R10, -RZ, RZ, 0, 1.1920928955078125e-06 ;  /* 0x00000014ff0a7435 */ /* 0x000fe200000001ff */
[----:B-1----:R-:W-:Y:S02]  /*28f0*/  LOP3.LUT R4, RZ, R16, RZ, 0x33, !PT ;  /* 0x00000010ff047212 */ /* 0x002fe400078e33ff */
        /* <DEDUP_REMOVED lines=29> */
[C---:B------:R-:W-:Y:S02]  /*2ad0*/  IADD3 R9, P1, R2.reuse, 0x14, RZ ;  /* 0x0000001402097810 */ /* 0x040fe40007f3e0ff */
[C---:B------:R-:W-:Y:S02]  /*2ae0*/  IADD3 R8, P0, R2.reuse, 0xa, RZ ;  /* 0x0000000a02087810 */ /* 0x040fe40007f1e0ff */
[----:B------:R-:W-:Y:S01]  /*2af0*/  IADD3 R10, P2, R2, 0x1e, RZ ;  /* 0x0000001e020a7810 */ /* 0x000fe20007f5e0ff */
[----:B------:R-:W-:Y:S01]  /*2b00*/  IMAD.X R13, RZ, RZ, RZ, P1 ;  /* 0x000000ffff0d7224 */ /* 0x000fe200008e06ff */
[----:B------:R-:W-:-:S02]  /*2b10*/  IADD3 R50, R50, 0x1, RZ ;  /* 0x0000000132327810 */ /* 0x000fc40007ffe0ff */
[C---:B------:R-:W-:Y:S02]  /*2b20*/  SHF.L.U64.HI R15, R49.reuse, 0x7, R16 ;  /* 0x00000007310f7819 */ /* 0x040fe40000010210 */
[----:B------:R-:W-:Y:S02]  /*2b30*/  LOP3.LUT R11, R0, 0xf, RZ, 0xc0, !PT ;  /* 0x0000000f000b7812 */ /* 0x000fe400078ec0ff */
[----:B------:R-:W-:Y:S02]  /*2b40*/  IADD3.X R12, RZ, RZ, RZ, P0, !PT ;  /* 0x000000ffff0c7210 */ /* 0x000fe400007fe4ff */
[----:B------:R-:W-:Y:S02]  /*2b50*/  IADD3.X R14, RZ, RZ, RZ, P2, !PT ;  /* 0x000000ffff0e7210 */ /* 0x000fe400017fe4ff */
[----:B------:R-:W-:Y:S02]  /*2b60*/  SHF.L.U32 R49, R49, 0x7, RZ ;  /* 0x0000000731317819 */ /* 0x000fe400000006ff */
[----:B------:R-:W-:-:S02]  /*2b70*/  LOP3.LUT R48, R48, 0x3, RZ, 0xc0, !PT ;  /* 0x0000000330307812 */ /* 0x000fc400078ec0ff */
[----:B------:R-:W-:-:S07]  /*2b80*/  LOP3.LUT R50, R50, 0x3, RZ, 0xc0, !PT ;  /* 0x0000000332327812 */ /* 0x000fce00078ec0ff */
.L_x_2554:
        /* <DEDUP_REMOVED lines=8> */
[--C-:B------:R-:W-:Y:S01]  /*2c10*/  IADD3 R16, P2, P3, -R3, -0x81, -R2.reuse ;  /* 0xffffff7f03107810 */ /* 0x100fe20007b5e902 */
[----:B------:R-:W-:Y:S01]  /*2c20*/  HFMA2.MMA R56, -RZ, RZ, 0, 0 ;  /* 0x00000000ff387435 */ /* 0x000fe200000001ff */
[----:B------:R-:W-:Y:S01]  /*2c30*/  ISETP.NE.AND.EX P1, PT, RZ, RZ, PT, P1 ;  /* 0x000000ffff00720c */ /* 0x000fe20003f25310 */
[----:B------:R-:W-:Y:S01]  /*2c40*/  HFMA2.MMA R51, -RZ, RZ, 0, 0 ;  /* 0x00000000ff337435 */ /* 0x000fe200000001ff */
[----:B------:R-:W-:Y:S01]  /*2c50*/  MOV R17, 0xffffffff ;  /* 0xffffffff00117802 */ /* 0x000fe20000000f00 */
[----:B------:R-:W-:Y:S01]  /*2c60*/  IMAD.MOV.U32 R54, RZ, RZ, R2 ;  /* 0x000000ffff367224 */ /* 0x000fe200078e0002 */
[----:B------:R-:W-:Y:S02]  /*2c70*/  ISETP.GE.U32.AND P0, PT, R16, 0x1e, PT ;  /* 0x0000001e1000780c */ /* 0x000fe40003f06070 */
[----:B------:R-:W-:-:S02]  /*2c80*/  LOP3.LUT R16, R0, 0x1f, RZ, 0xc0, !PT ;  /* 0x0000001f00107812 */ /* 0x000fc400078ec0ff */
[----:B------:R-:W-:Y:S02]  /*2c90*/  IADD3.X R17, ~R4, -0x1, R17, P2, P3 ;  /* 0xffffffff04117810 */ /* 0x000fe400017e6511 */
        /* <DEDUP_REMOVED lines=29> */
.L_x_2541:
[----:B------:R-:W-:Y:S05]  /*2e70*/  BSYNC B1 ;  /* 0x0000000000017941 */ /* 0x000fea0003800000 */
.L_x_2540:
[----:B------:R-:W-:Y:S05]  /*2e80*/  @!P0 BRA `(.L_x_2539) ;  /* 0x0000000400fc8947 */ /* 0x000fea0003800000 */
[----:B------:R-:W-:Y:S01]  /*2e90*/  IADD3 R18, P2, -R54, R49, RZ ;  /* 0x0000003136127210 */ /* 0x000fe20007f5e1ff */
[----:B------:R-:W-:Y:S01]  /*2ea0*/  IMAD R19, R52, 0x500, RZ ;  /* 0x0000050034137824 */ /* 0x000fe200078e02ff */
        /* <DEDUP_REMOVED lines=11> */
[----:B------:R-:W-:-:S05]  /*2f60*/  IADD3 R58, P0, R58, 0x21000, RZ ;  /* 0x000210003a3a7810 */ /* 0x000fca0007f1e0ff */
[----:B------:R-:W-:Y:S01]  /*2f70*/  IMAD.X R59, RZ, RZ, R16, P0 ;  /* 0x000000ffff3b7224 */ /* 0x000fe200000e0610 */
[----:B------:R-:W-:Y:S01]  /*2f80*/  PLOP3.LUT P0, PT, PT, PT, PT, 0x80, 0x0 ;  /* 0x000000000000781c */ /* 0x000fe20003f0f070 */
[----:B------:R-:W-:-:S12]  /*2f90*/  @!P1 BRA `(.L_x_2543) ;  /* 0x0000000000e89947 */ /* 0x000fd80003800000 */
[----:B------:R-:W-:Y:S02]  /*2fa0*/  IADD3 R55, P1, R49, -0x78, RZ ;  /* 0xffffff8831377810 */ /* 0x000fe40007f3e0ff */
[----:B------:R-:W-:Y:S02]  /*2fb0*/  PLOP3.LUT P0, PT, PT, PT, PT, 0x8, 0x0 ;  /* 0x000000000000781c */ /* 0x000fe40003f0e170 */
[----:B------:R-:W-:-:S11]  /*2fc0*/  IADD3.X R53, R15, -0x1, RZ, P1, !PT ;  /* 0xffffffff0f357810 */ /* 0x000fd60000ffe4ff */
.L_x_2544:
        /* <DEDUP_REMOVED lines=55> */
.L_x_2543:
[----:B------:R-:W-:Y:S05]  /*3340*/  BSYNC B1 ;  /* 0x0000000000017941 */ /* 0x000fea0003800000 */
.L_x_2542:
        /* <DEDUP_REMOVED lines=17> */
[----:B0-----:R-:W-:-:S05]  /*3460*/  IADD3 R58, P1, R58, 0x64000, RZ ;  /* 0x000640003a3a7810 */ /* 0x001fca0007f3e0ff */
        /* <DEDUP_REMOVED lines=17> */
.L_x_2546:
[----:B------:R-:W-:Y:S05]  /*3580*/  BSYNC B1 ;  /* 0x0000000000017941 */ /* 0x000fea0003800000 */
.L_x_2545:
        /* <DEDUP_REMOVED lines=15> */
.L_x_2539:
[----:B------:R-:W-:Y:S05]  /*3680*/  BSYNC B0 ;  /* 0x0000000000007941 */ /* 0x000fea0003800000 */
.L_x_2538:
        /* <DEDUP_REMOVED lines=50> */
.L_x_2563:
        /* <DEDUP_REMOVED lines=47> */
.L_x_2573:
        /* <DEDUP_REMOVED lines=41> */
.L_x_2583:
[----:B--2---:R-:W-:Y:S01]  /*3f30*/  FADD.FTZ R17, R16, R32 ;  /* 0x0000002010117221 */ /* 0x004fe20000010000 */
[----:B------:R-:W-:-:S04]  /*3f40*/  @!P1 F2FP.F16.F32.PACK_AB R16, RZ, R26 ;  /* 0x0000001aff10923e */ /* 0x000fc800000000ff */
[----:B------:R-:W-:Y:S02]  /*3f50*/  PRMT R22, R16, 0x7610, R22 ;  /* 0x0000761010167816 */ /* 0x000fe40000000016 */
[----:B------:R-:W-:Y:S02]  /*3f60*/  @!P1 F2FP.F16.F32.PACK_AB R17, RZ, R17 ;  /* 0x00000011ff11923e */ /* 0x000fe400000000ff */
[----:B------:R-:W-:Y:S01]  /*3f70*/  LEA.HI R16, R0, 0x3c, RZ, 0x1c ;  /* 0x0000003c00107811 */ /* 0x000fe200078fe0ff */
[----:B------:R2:W-:Y:S04]  /*3f80*/  @!P1 STG.E.U16 desc[UR10][R18.64+0x50], R22 ;  /* 0x0000501612009986 */ /* 0x0005e8000c10150a */
[----:B------:R2:W-:Y:S02]  /*3f90*/  @!P1 STG.E.U16 desc[UR10][R20.64+0x50], R17 ;  /* 0x0000501114009986 */ /* 0x0005e4000c10150a */
.L_x_2549:
[----:B------:R-:W-:Y:S05]  /*3fa0*/  BSYNC B0 ;  /* 0x0000000000007941 */ /* 0x000fea0003800000 */
.L_x_2548:
[----:B------:R-:W-:-:S13]  /*3fb0*/  ISETP.GE.U32.AND P0, PT, R6, 0x3c, PT ;  /* 0x0000003c0600780c */ /* 0x000fda0003f06070 */
[----:B------:R-:W-:Y:S05]  /*3fc0*/  @!P0 BRA `(.L_x_2547) ;  /* 0x0000000800988947 */ /* 0x000fea0003800000 */
[----:B------:R-:W-:Y:S01]  /*3fd0*/  ISETP.GT.U32.AND P0, PT, R11, 0x9, PT ;  /* 0x000000090b00780c */ /* 0x000fe20003f04070 */
[----:B012---:R-:W-:Y:S01]  /*3fe0*/  IMAD.MOV.U32 R18, RZ, RZ, RZ ;  /* 0x000000ffff127224 */ /* 0x007fe200078e00ff */
[----:B------:R-:W-:-:S11]  /*3ff0*/  UMOV UR5, 0xffff ;  /* 0x0000ffff00057882 */ /* 0x000fd60000000000 */
[C---:B------:R-:W-:Y:S02]  /*4000*/  @!P0 SHF.L.U32 R17, R11.reuse, 0x1, RZ ;  /* 0x000000010b118819 */ /* 0x040fe400000006ff */
[----:B------:R-:W-:Y:S02]  /*4010*/  @!P0 LEA R20, R11, UR4, 0x7 ;  /* 0x000000040b148c11 */ /* 0x000fe4000f8e38ff */
[----:B------:R-:W-:-:S04]  /*4020*/  @!P0 LOP3.LUT R17, R16, R17, RZ, 0x3c, !PT ;  /* 0x0000001110118212 */ /* 0x000fc800078e3cff */
[----:B------:R-:W-:Y:S01]  /*4030*/  @!P0 LEA R19, R17, R20, 0x2 ;  /* 0x0000001411138211 */ /* 0x000fe200078e10ff */
[----:B------:R-:W-:-:S04]  /*4040*/  HFMA2.MMA R17, -RZ, RZ, 0, 0 ;  /* 0x00000000ff117435 */ /* 0x000fc800000001ff */
[----:B------:R0:W1:Y:S06]  /*4050*/  @!P0 LDS R18, [R19] ;  /* 0x0000000013128984 */ /* 0x00006c0000000800 */
[----:B------:R0:W2:Y:S01]  /*4060*/  @!P0 LDS R17, [R19+0x500] ;  /* 0x0005000013118984 */ /* 0x0000a20000000800 */
[----:B------:R-:W-:Y:S05]  /*4070*/  BRA.DIV UR5, `(.L_x_2553) ;  /* 0x0000001605307947 */ /* 0x000fea000b800000 */
[C---:B------:R-:W-:Y:S01]  /*4080*/  @!P0 VIADD R21, R16.reuse, 0x14 ;  /* 0x0000001410158836 */ /* 0x040fe20000000000 */
[C---:B------:R-:W-:Y:S01]  /*4090*/  @!P0 SHF.L.U32 R22, R11.reuse, 0x1, RZ ;  /* 0x000000010b168819 */ /* 0x040fe200000006ff */
[----:B------:R-:W-:Y:S01]  /*40a0*/  IMAD.MOV.U32 R34, RZ, RZ, RZ ;  /* 0x000000ffff227224 */ /* 0x000fe200078e00ff */
[----:B------:R-:W-:Y:S01]  /*40b0*/  @!P0 SHF.L.U32 R26, R11, 0x1, RZ ;  /* 0x000000010b1a8819 */ /* 0x000fe200000006ff */
[----:B------:R-:W-:Y:S01]  /*40c0*/  IMAD.MOV.U32 R40, RZ, RZ, 0xffff ;  /* 0x0000ffffff287424 */ /* 0x000fe200078e00ff */
[----:B------:R-:W-:Y:S01]  /*40d0*/  @!P0 IADD3 R23, R16, 0x28, RZ ;  /* 0x0000002810178810 */ /* 0x000fe20007ffe0ff */
[----:B------:R-:W-:Y:S01]  /*40e0*/  IMAD.MOV.U32 R28, RZ, RZ, 0xffff ;  /* 0x0000ffffff1c7424 */ /* 0x000fe200078e00ff */
[----:B------:R-:W-:Y:S01]  /*40f0*/  @!P0 LOP3.LUT R21, R21, R22, RZ, 0x3c, !PT ;  /* 0x0000001615158212 */ /* 0x000fe200078e3cff */
[----:B------:R-:W-:Y:S01]  /*4100*/  IMAD.MOV.U32 R30, RZ, RZ, 0xffff ;  /* 0x0000ffffff1e7424 */ /* 0x000fe200078e00ff */
[----:B------:R-:W-:Y:S01]  /*4110*/  @!P0 LEA R24, R11, UR4, 0x7 ;  /* 0x000000040b188c11 */ /* 0x000fe2000f8e38ff */
[----:B------:R-:W-:Y:S01]  /*4120*/  IMAD.MOV.U32 R42, RZ, RZ, 0xffff ;  /* 0x0000ffffff2a7424 */ /* 0x000fe200078e00ff */
[----:B------:R-:W-:-:S02]  /*4130*/  @!P0 LOP3.LUT R23, R23, R26, RZ, 0x3c, !PT ;  /* 0x0000001a17178212 */ /* 0x000fc400078e3cff */
[----:B------:R-:W-:Y:S02]  /*4140*/  @!P0 LEA R32, R11, UR4, 0x7 ;  /* 0x000000040b208c11 */ /* 0x000fe4000f8e38ff */
[----:B------:R-:W-:Y:S02]  /*4150*/  @!P0 LEA R21, R21, R24, 0x2 ;  /* 0x0000001815158211 */ /* 0x000fe400078e10ff */
[----:B------:R-:W-:Y:S01]  /*4160*/  @!P0 IADD3 R25, R16, 0x3c, RZ ;  /* 0x0000003c10198810 */ /* 0x000fe20007ffe0ff */
[----:B------:R-:W-:Y:S01]  /*4170*/  @!P0 IMAD R24, R23, 0x4, R32 ;  /* 0x0000000417188824 */ /* 0x000fe200078e0220 */
[----:B------:R-:W-:Y:S01]  /*4180*/  MOV R29, 0xffff ;  /* 0x0000ffff001d7802 */ /* 0x000fe20000000f00 */
[----:B------:R-:W3:Y:S01]  /*4190*/  @!P0 LDS R22, [R21] ;  /* 0x0000000015168984 */ /* 0x000ee20000000800 */
[----:B------:R-:W-:Y:S02]  /*41a0*/  @!P0 LOP3.LUT R25, R25, R26, RZ, 0x3c, !PT ;  /* 0x0000001a19198212 */ /* 0x000fe400078e3cff */
[----:B------:R-:W-:Y:S01]  /*41b0*/  MOV R26, RZ ;  /* 0x000000ff001a7202 */ /* 0x000fe20000000f00 */
[----:B------:R-:W-:Y:S01]  /*41c0*/  @!P0 LDS R39, [R24+0x500] ;  /* 0x0005000018278984 */ /* 0x000fe20000000800 */
[----:B------:R-:W-:-:S02]  /*41d0*/  @!P0 LEA R41, R25, R32, 0x2 ;  /* 0x0000002019298211 */ /* 0x000fc400078e10ff */
[----:B------:R-:W-:Y:S01]  /*41e0*/  MOV R25, RZ ;  /* 0x000000ff00197202 */ /* 0x000fe20000000f00 */
[----:B------:R-:W-:Y:S01]  /*41f0*/  @!P0 LDS R27, [R24] ;  /* 0x00000000181b8984 */ /* 0x000fe20000000800 */
[----:B------:R-:W-:Y:S02]  /*4200*/  MOV R32, 0xffff ;  /* 0x0000ffff00207802 */ /* 0x000fe40000000f00 */
[----:B------:R-:W-:Y:S01]  /*4210*/  MOV R36, RZ ;  /* 0x000000ff00247202 */ /* 0x000fe20000000f00 */
[----:B------:R4:W-:Y:S01]  /*4220*/  @!P0 LDS R23, [R21+0x500] ;  /* 0x0005000015178984 */ /* 0x0009e20000000800 */
[----:B------:R-:W-:Y:S02]  /*4230*/  MOV R37, 0xffff ;  /* 0x0000ffff00257802 */ /* 0x000fe40000000f00 */
[----:B------:R-:W-:Y:S01]  /*4240*/  MOV R31, 0xffff ;  /* 0x0000ffff001f7802 */ /* 0x000fe20000000f00 */
[----:B01----:R-:W0:Y:S01]  /*4250*/  SHFL.BFLY PT, R19, R18, 0x8, 0x101f ;  /* 0x0d101f0012137f89 */ /* 0x003e2200000e0000 */
[----:B------:R-:W-:-:S02]  /*4260*/  MOV R45, 0xffff ;  /* 0x0000ffff002d7802 */ /* 0x000fc40000000f00 */
[----:B------:R-:W-:Y:S01]  /*4270*/  IADD3 R43, R16, R7, RZ ;  /* 0x00000007102b7210 */ /* 0x000fe20007ffe0ff */
[----:B--2---:R-:W1:Y:S01]  /*4280*/  SHFL.BFLY PT, R32, R17, 0x8, 0x101f ;  /* 0x0d101f0011207f89 */ /* 0x004e6200000e0000 */
[----:B----4-:R-:W-:-:S03]  /*4290*/  MOV R21, RZ ;  /* 0x000000ff00157202 */ /* 0x010fc60000000f00 */
[----:B------:R-:W2:Y:S01]  /*42a0*/  @!P0 LDS R24, [R41] ;  /* 0x0000000029188984 */ /* 0x000ea20000000800 */
[----:B---3--:R-:W-:Y:S02]  /*42b0*/  @!P0 IMAD.MOV.U32 R34, RZ, RZ, R22 ;  /* 0x000000ffff228224 */ /* 0x008fe400078e0016 */
[----:B0-----:R-:W-:Y:S01]  /*42c0*/  FADD.FTZ R19, R19, R18 ;  /* 0x0000001213137221 */ /* 0x001fe20000010000 */
[----:B------:R0:W-:Y:S01]  /*42d0*/  @!P0 LDS R22, [R41+0x500] ;  /* 0x0005000029168984 */ /* 0x0001e20000000800 */
[----:B------:R-:W-:Y:S01]  /*42e0*/  @!P0 MOV R25, R39 ;  /* 0x0000002700198202 */ /* 0x000fe20000000f00 */
[----:B-1----:R-:W-:Y:S02]  /*42f0*/  FADD.FTZ R18, R32, R17 ;  /* 0x0000001120127221 */ /* 0x002fe40000010000 */
[----:B------:R-:W1:Y:S01]  /*4300*/  SHFL.BFLY PT, R33, R34, 0x8, 0x101f ;  /* 0x0d101f0022217f89 */ /* 0x000e6200000e0000 */
[----:B------:R-:W-:-:S03]  /*4310*/  @!P0 MOV R26, R27 ;  /* 0x0000001b001a8202 */ /* 0x000fc60000000f00 */
[----:B------:R-:W3:Y:S01]  /*4320*/  SHFL.BFLY PT, R40, R25, 0x8, 0x101f ;  /* 0x0d101f0019287f89 */ /* 0x000ee200000e0000 */
[----:B0-----:R-:W-:Y:S02]  /*4330*/  MOV R41, 0xffff ;  /* 0x0000ffff00297802 */ /* 0x001fe40000000f00 */
[----:B------:R-:W-:Y:S01]  /*4340*/  @!P0 MOV R36, R23 ;  /* 0x0000001700248202 */ /* 0x000fe20000000f00 */
[----:B------:R-:W0:Y:S01]  /*4350*/  SHFL.BFLY PT, R27, R26, 0x8, 0x101f ;  /* 0x0d101f001a1b7f89 */ /* 0x000e2200000e0000 */
[----:B------:R-:W-:-:S03]  /*4360*/  MOV R23, RZ ;  /* 0x000000ff00177202 */ /* 0x000fc60000000f00 */
[----:B------:R-:W4:Y:S04]  /*4370*/  SHFL.BFLY PT, R35, R36, 0x8, 0x101f ;  /* 0x0d101f0024237f89 */ /* 0x000f2800000e0000 */
[----:B------:R-:W5:Y:S01]  /*4380*/  SHFL.BFLY PT, R20, R19, 0x4, 0x101f ;  /* 0x0c901f0013147f89 */ /* 0x000f6200000e0000 */
[----:B--2---:R-:W-:Y:S02]  /*4390*/  @!P0 MOV R23, R24 ;  /* 0x0000001800178202 */ /* 0x004fe40000000f00 */
[----:B------:R-:W-:-:S03]  /*43a0*/  MOV R24, 0xffff ;  /* 0x0000ffff00187802 */ /* 0x000fc60000000f00 */
[----:B------:R-:W2:Y:S01]  /*43b0*/  SHFL.BFLY PT, R44, R23, 0x8, 0x101f ;  /* 0x0d101f00172c7f89 */ /* 0x000ea200000e0000 */
[----:B-1----:R-:W-:Y:S01]  /*43c0*/  FADD.FTZ R33, R33, R34 ;  /* 0x0000002221217221 */ /* 0x002fe20000010000 */
[----:B---3--:R-:W-:Y:S01]  /*43d0*/  FADD.FTZ R34, R40, R25 ;  /* 0x0000001928227221 */ /* 0x008fe20000010000 */
[----:B------:R-:W-:Y:S01]  /*43e0*/  MOV R25, 0xffff ;  /* 0x0000ffff00197802 */ /* 0x000fe20000000f00 */
[----:B0-----:R-:W-:Y:S01]  /*43f0*/  FADD.FTZ R27, R27, R26 ;  /* 0x0000001a1b1b7221 */ /* 0x001fe20000010000 */
[----:B------:R-:W-:Y:S01]  /*4400*/  MOV R26, 0xffff ;  /* 0x0000ffff001a7802 */ /* 0x000fe20000000f00 */
        /* <DEDUP_REMOVED lines=15> */
[----:B------:R-:W-:-:S02]  /*4500*/  MOV R32, 0xffff ;  /* 0x0000ffff00207802 */ /* 0x000fc40000000f00 */
[----:B------:R-:W0:Y:S01]  /*4510*/  SHFL.BFLY PT, R19, R20, 0x2, 0x101f ;  /* 0x0c501f0014137f89 */ /* 0x000e2200000e0000 */
[----:B-1----:R-:W-:-:S03]  /*4520*/  FADD.FTZ R40, R27, R40 ;  /* 0x000000281b287221 */ /* 0x002fc60000010000 */
[----:B------:R-:W1:Y:S01]  /*4530*/  SHFL.BFLY PT, R23, R44, 0x4, 0x101f ;  /* 0x0c901f002c177f89 */ /* 0x000e6200000e0000 */
[----:B---3--:R-:W-:-:S03]  /*4540*/  FADD.FTZ R37, R33, R22 ;  /* 0x0000001621257221 */ /* 0x008fc60000010000 */
[----:B------:R-:W3:Y:S01]  /*4550*/  SHFL.BFLY PT, R32, R17, 0x2, 0x101f ;  /* 0x0c501f0011207f89 */ /* 0x000ee200000e0000 */
[----:B------:R-:W-:Y:S02]  /*4560*/  IMAD.MOV.U32 R22, RZ, RZ, 0xffff ;  /* 0x0000ffffff167424 */ /* 0x000fe400078e00ff */
[----:B----4-:R-:W-:Y:S01]  /*4570*/  FADD.FTZ R33, R24, R21 ;  /* 0x0000001518217221 */ /* 0x010fe20000010000 */
[----:B------:R-:W-:Y:S01]  /*4580*/  MOV R21, 0xffff ;  /* 0x0000ffff00157802 */ /* 0x000fe20000000f00 */
        /* <DEDUP_REMOVED lines=27> */
[----:B------:R-:W-:Y:S01]  /*4740*/  MOV R34, 0xffff ;  /* 0x0000ffff00227802 */ /* 0x000fe20000000f00 */
[----:B------:R-:W1:Y:S01]  /*4750*/  SHFL.BFLY PT, R41, R40, 0x1, 0x101f ;  /* 0x0c301f0028297f89 */ /* 0x000e6200000e0000 */
[----:B---3--:R-:W-:-:S03]  /*4760*/  FADD.FTZ R19, R19, R20 ;  /* 0x0000001413137221 */ /* 0x008fc60000010000 */
[----:B------:R-:W3:Y:S01]  /*4770*/  SHFL.BFLY PT, R42, R39, 0x1, 0x101f ;  /* 0x0c301f00272a7f89 */ /* 0x000ee200000e0000 */
[----:B----4-:R-:W-:Y:S01]  /*4780*/  FADD.FTZ R44, R44, R45 ;  /* 0x0000002d2c2c7221 */ /* 0x010fe20000010000 */
[----:B------:R-:W-:Y:S01]  /*4790*/  @!P0 F2FP.F16.F32.PACK_AB R32, RZ, R19 ;  /* 0x00000013ff20823e */ /* 0x000fe200000000ff */
[----:B------:R-:W4:Y:S01]  /*47a0*/  @!P0 LDC.64 R20, c[0x0][0x220] ;  /* 0x00008800ff148b82 */ /* 0x000f220000000a00 */
[----:B------:R-:W4:Y:S01]  /*47b0*/  SHFL.BFLY PT, R34, R33, 0x2, 0x101f ;  /* 0x0c501f0021227f89 */ /* 0x000f2200000e0000 */
[----:B--2---:R-:W-:Y:S01]  /*47c0*/  FADD.FTZ R46, R18, R17 ;  /* 0x00000011122e7221 */ /* 0x004fe20000010000 */
[----:B------:R-:W-:-:S04]  /*47d0*/  @!P0 IMAD.WIDE R24, R43, 0x2, R24 ;  /* 0x000000022b188825 */ /* 0x000fc800078e0218 */
[----:B-----5:R-:W-:Y:S01]  /*47e0*/  FADD.FTZ R36, R37, R36 ;  /* 0x0000002425247221 */ /* 0x020fe20000010000 */
[----:B------:R-:W-:Y:S01]  /*47f0*/  @!P0 F2FP.F16.F32.PACK_AB R46, RZ, R46 ;  /* 0x0000002eff2e823e */ /* 0x000fe200000000ff */
[----:B------:R-:W2:Y:S01]  /*4800*/  @!P0 LDC.64 R18, c[0x0][0x218] ;  /* 0x00008600ff128b82 */ /* 0x000ea20000000a00 */
[----:B------:R-:W-:Y:S02]  /*4810*/  IMAD.MOV.U32 R37, RZ, RZ, 0xffff ;  /* 0x0000ffffff257424 */ /* 0x000fe400078e00ff */
[----:B0-----:R-:W-:Y:S01]  /*4820*/  FADD.FTZ R35, R38, R35 ;  /* 0x0000002326237221 */ /* 0x001fe20000010000 */
[----:B------:R-:W-:-:S03]  /*4830*/  @!P0 IMAD.WIDE R22, R43, 0x2, R22 ;  /* 0x000000022b168825 */ /* 0x000fc600078e0216 */
[----:B------:R-:W0:Y:S01]  /*4840*/  SHFL.BFLY PT, R37, R44, 0x1, 0x101f ;  /* 0x0c301f002c257f89 */ /* 0x000e2200000e0000 */
[----:B------:R-:W5:Y:S01]  /*4850*/  @!P0 LDC.64 R16, c[0x0][0x220] ;  /* 0x00008800ff108b82 */ /* 0x000f620000000a00 */
[----:B-1----:R-:W-:-:S04]  /*4860*/  @!P0 IMAD.WIDE R26, R43, 0x2, R26 ;  /* 0x000000022b1a8825 */ /* 0x002fc800078e021a */
[----:B------:R-:W-:Y:S01]  /*4870*/  FADD.FTZ R40, R40, R41 ;  /* 0x0000002928287221 */ /* 0x000fe20000010000 */
[----:B---3--:R-:W-:Y:S01]  /*4880*/  FADD.FTZ R39, R39, R42 ;  /* 0x0000002a27277221 */ /* 0x008fe20000010000 */
[----:B------:R1:W-:Y:S03]  /*4890*/  @!P0 STG.E.U16 desc[UR10][R26.64], R32 ;  /* 0x000000201a008986 */ /* 0x0003e6000c10150a */
[----:B------:R-:W-:Y:S01]  /*48a0*/  @!P0 F2FP.F16.F32.PACK_AB R28, RZ, R40 ;  /* 0x00000028ff1c823e */ /* 0x000fe200000000ff */
[----:B----4-:R-:W-:-:S04]  /*48b0*/  @!P0 IMAD.WIDE R20, R43, 0x2, R20 ;  /* 0x000000022b148825 */ /* 0x010fc800078e0214 */
[----:B------:R-:W-:Y:S01]  /*48c0*/  FADD.FTZ R33, R33, R34 ;  /* 0x0000002221217221 */ /* 0x000fe20000010000 */
[----:B------:R3:W-:Y:S01]  /*48d0*/  @!P0 STG.E.U16 desc[UR10][R24.64], R46 ;  /* 0x0000002e18008986 */ /* 0x0007e2000c10150a */
[C---:B--2---:R-:W-:Y:S01]  /*48e0*/  @!P0 IMAD.WIDE R18, R43.reuse, 0x2, R18 ;  /* 0x000000022b128825 */ /* 0x044fe200078e0212 */
[----:B-1----:R-:W-:Y:S02]  /*48f0*/  @!P0 F2FP.F16.F32.PACK_AB R27, RZ, R35 ;  /* 0x00000023ff1b823e */ /* 0x002fe400000000ff */
[----:B------:R-:W-:Y:S02]  /*4900*/  MOV R32, 0xffff ;  /* 0x0000ffff00207802 */ /* 0x000fe40000000f00 */
[----:B---3--:R-:W-:Y:S01]  /*4910*/  @!P0 F2FP.F16.F32.PACK_AB R25, RZ, R36 ;  /* 0x00000024ff19823e */ /* 0x008fe200000000ff */
[----:B0-----:R-:W-:Y:S01]  /*4920*/  FADD.FTZ R37, R44, R37 ;  /* 0x000000252c257221 */ /* 0x001fe20000010000 */
[----:B------:R-:W-:Y:S01]  /*4930*/  @!P0 F2FP.F16.F32.PACK_AB R35, RZ, R39 ;  /* 0x00000027ff23823e */ /* 0x000fe200000000ff */
[----:B-----5:R-:W-:Y:S01]  /*4940*/  @!P0 IMAD.WIDE R16, R43, 0x2, R16 ;  /* 0x000000022b108825 */ /* 0x020fe200078e0210 */
[----:B------:R0:W1:Y:S04]  /*4950*/  SHFL.BFLY PT, R32, R33, 0x1, 0x101f ;  /* 0x0c301f0021207f89 */ /* 0x00006800000e0000 */
[----:B------:R0:W-:Y:S04]  /*4960*/  @!P0 STG.E.U16 desc[UR10][R22.64+0x28], R25 ;  /* 0x0000281916008986 */ /* 0x0001e8000c10150a */
[----:B------:R0:W-:Y:S04]  /*4970*/  @!P0 STG.E.U16 desc[UR10][R20.64+0x28], R27 ;  /* 0x0000281b14008986 */ /* 0x0001e8000c10150a */
[----:B------:R0:W-:Y:S04]  /*4980*/  @!P0 STG.E.U16 desc[UR10][R18.64+0x50], R28 ;  /* 0x0000501c12008986 */ /* 0x0001e8000c10150a */
[----:B------:R0:W-:Y:S02]  /*4990*/  @!P0 STG.E.U16 desc[UR10][R16.64+0x50], R35 ;  /* 0x0000502310008986 */ /* 0x0001e4000c10150a */
.L_x_2617:
        /* <DEDUP_REMOVED lines=9> */
.L_x_2547:
        /* <DEDUP_REMOVED lines=8> */
.L_x_2550:
[----:B------:R-:W-:Y:S01]  /*4ab0*/  HFMA2.MMA R29, -RZ, RZ, 0, 0.000503063201904296875 ;  /* 0x0000101fff1d7435 */ /* 0x000fe200000001ff */
[----:B-1----:R-:W-:Y:S01]  /*4ac0*/  MOV R31, R16 ;  /* 0x00000010001f7202 */ /* 0x002fe20000000f00 */
[----:B------:R-:W-:Y:S01]  /*4ad0*/  IMAD.MOV.U32 R30, RZ, RZ, 0x8 ;  /* 0x00000008ff1e7424 */ /* 0x000fe200078e00ff */
[----:B------:R-:W-:-:S08]  /*4ae0*/  MOV R28, 0xffff ;  /* 0x0000ffff001c7802 */ /* 0x000fd00000000f00 */
[----:B0-2---:R-:W-:Y:S05]  /*4af0*/  WARPSYNC.COLLECTIVE R28, `(.L_x_2555) ;  /* 0x000000001c087348 */ /* 0x005fea0003c00000 */
[----:B------:R1:W3:Y:S02]  /*4b00*/  SHFL.BFLY P2, R32, R31, R30, R29 ;  /* 0x0c00001e1f207389 */ /* 0x0002e4000004001d */
[----:B0123--:R-:W-:Y:S01]  /*4b10*/  ENDCOLLECTIVE ;  /* 0x000000000000791b */ /* 0x00ffe20003800000 */
.L_x_2555:
[----:B------:R-:W-:Y:S01]  /*4b20*/  IMAD.MOV.U32 R31, RZ, RZ, R17 ;  /* 0x000000ffff1f7224 */ /* 0x000fe200078e0011 */
[----:B------:R-:W-:-:S07]  /*4b30*/  MOV R19, R32 ;  /* 0x0000002000137202 */ /* 0x000fce0000000f00 */
[----:B------:R-:W-:Y:S05]  /*4b40*/  WARPSYNC.COLLECTIVE R28, `(.L_x_2556) ;  /* 0x000000001c087348 */ /* 0x000fea0003c00000 */
[----:B------:R0:W1:Y:S02]  /*4b50*/  SHFL.BFLY P2, R32, R31, R30, R29 ;  /* 0x0c00001e1f207389 */ /* 0x000064000004001d */
[----:B01----:R-:W-:Y:S01]  /*4b60*/  ENDCOLLECTIVE ;  /* 0x000000000000791b */ /* 0x003fe20003800000 */
.L_x_2556:
[----:B------:R-:W-:Y:S01]  /*4b70*/  FADD.FTZ R19, R19, R16 ;  /* 0x0000001013137221 */ /* 0x000fe20000010000 */
[----:B------:R-:W-:-:S04]  /*4b80*/  HFMA2.MMA R30, -RZ, RZ, 0, 2.384185791015625e-07 ;  /* 0x00000004ff1e7435 */ /* 0x000fc800000001ff */
[----:B------:R-:W-:Y:S02]  /*4b90*/  MOV R31, R19 ;  /* 0x00000013001f7202 */ /* 0x000fe40000000f00 */
[----:B------:R-:W-:-:S07]  /*4ba0*/  MOV R18, R32 ;  /* 0x0000002000127202 */ /* 0x000fce0000000f00 */
[----:B------:R-:W-:Y:S05]  /*4bb0*/  WARPSYNC.COLLECTIVE R28, `(.L_x_2557) ;  /* 0x000000001c087348 */ /* 0x000fea0003c00000 */
[----:B------:R0:W1:Y:S02]  /*4bc0*/  SHFL.BFLY P2, R32, R31, R30, R29 ;  /* 0x0c00001e1f207389 */ /* 0x000064000004001d */
[----:B01----:R-:W-:Y:S01]  /*4bd0*/  ENDCOLLECTIVE ;  /* 0x000000000000791b */ /* 0x003fe20003800000 */
.L_x_2557:
[----:B------:R-:W-:-:S05]  /*4be0*/  FADD.FTZ R18, R18, R17 ;  /* 0x0000001112127221 */ /* 0x000fca0000010000 */
[----:B------:R-:W-:Y:S01]  /*4bf0*/  MOV R31, R18 ;  /* 0x00000012001f7202 */ /* 0x000fe20000000f00 */
[----:B------:R-:W-:-:S07]  /*4c00*/  IMAD.MOV.U32 R20, RZ, RZ, R32 ;  /* 0x000000ffff147224 */ /* 0x000fce00078e0020 */
[----:B------:R-:W-:Y:S05]  /*4c10*/  WARPSYNC.COLLECTIVE R28, `(.L_x_2558) ;  /* 0x000000001c087348 */ /* 0x000fea0003c00000 */
[----:B------:R0:W1:Y:S02]  /*4c20*/  SHFL.BFLY P2, R32, R31, R30, R29 ;  /* 0x0c00001e1f207389 */ /* 0x000064000004001d */
[----:B01----:R-:W-:Y:S01]  /*4c30*/  ENDCOLLECTIVE ;  /* 0x000000000000791b */ /* 0x003fe20003800000 */
.L_x_2558:
[----:B------:R-:W-:-:S05]  /*4c40*/  FADD.FTZ R20, R19, R20 ;  /* 0x0000001413147221 */ /* 0x000fca0000010000 */
[----:B------:R-:W-:Y:S01]  /*4c50*/  MOV R31, R20 ;  /* 0x00000014001f7202 */ /* 0x000fe20000000f00 */
[----:B------:R-:W-:Y:S01]  /*4c60*/  IMAD.MOV.U32 R30, RZ, RZ, 0x2 ;  /* 0x00000002ff1e7424 */ /* 0x000fe200078e00ff */
[----:B------:R-:W-:-:S07]  /*4c70*/  MOV R21, R32 ;  /* 0x0000002000157202 */ /* 0x000fce0000000f00 */
[----:B------:R-:W-:Y:S05]  /*4c80*/  WARPSYNC.COLLECTIVE R28, `(.L_x_2559) ;  /* 0x000000001c087348 */ /* 0x000fea0003c00000 */
[----:B------:R0:W1:Y:S02]  /*4c90*/  SHFL.BFLY P2, R32, R31, R30, R29 ;  /* 0x0c00001e1f207389 */ /* 0x000064000004001d */
[----:B01----:R-:W-:Y:S01]  /*4ca0*/  ENDCOLLECTIVE ;  /* 0x000000000000791b */ /* 0x003fe20003800000 */
.L_x_2559:
[----:B------:R-:W-:-:S05]  /*4cb0*/  FADD.FTZ R21, R18, R21 ;  /* 0x0000001512157221 */ /* 0x000fca0000010000 */
[----:B------:R-:W-:Y:S02]  /*4cc0*/  MOV R31, R21 ;  /* 0x00000015001f7202 */ /* 0x000fe40000000f00 */
[----:B------:R-:W-:-:S07]  /*4cd0*/  MOV R23, R32 ;  /* 0x0000002000177202 */ /* 0x000fce0000000f00 */
[----:B------:R-:W-:Y:S05]  /*4ce0*/  WARPSYNC.COLLECTIVE R28, `(.L_x_2560) ;  /* 0x000000001c087348 */ /* 0x000fea0003c00000 */
[----:B------:R0:W1:Y:S02]  /*4cf0*/  SHFL.BFLY P2, R32, R31, R30, R29 ;  /* 0x0c00001e1f207389 */ /* 0x000064000004001d */
[----:B01----:R-:W-:Y:S01]  /*4d00*/  ENDCOLLECTIVE ;  /* 0x000000000000791b */ /* 0x003fe20003800000 */
.L_x_2560:
[----:B------:R-:W-:Y:S01]  /*4d10*/  FADD.FTZ R23, R20, R23 ;  /* 0x0000001714177221 */ /* 0x000fe20000010000 */
[----:B------:R-:W-:-:S03]  /*4d20*/  HFMA2.MMA R30, -RZ, RZ, 0, 5.9604644775390625e-08 ;  /* 0x00000001ff1e7435 */ /* 0x000fc600000001ff */
[----:B------:R-:W-:Y:S01]  /*4d30*/  IMAD.MOV.U32 R31, RZ, RZ, R23 ;  /* 0x000000ffff1f7224 */ /* 0x000fe200078e0017 */
[----:B------:R-:W-:-:S07]  /*4d40*/  MOV R16, R32 ;  /* 0x0000002000107202 */ /* 0x000fce0000000f00 */
[----:B------:R-:W-:Y:S05]  /*4d50*/  WARPSYNC.COLLECTIVE R28, `(.L_x_2561) ;  /* 0x000000001c087348 */ /* 0x000fea0003c00000 */
[----:B------:R0:W1:Y:S02]  /*4d60*/  SHFL.BFLY P2, R32, R31, R30, R29 ;  /* 0x0c00001e1f207389 */ /* 0x000064000004001d */
[----:B01----:R-:W-:Y:S01]  /*4d70*/  ENDCOLLECTIVE ;  /* 0x000000000000791b */ /* 0x003fe20003800000 */
.L_x_2561:
[----:B------:R-:W-:-:S05]  /*4d80*/  FADD.FTZ R16, R21, R16 ;  /* 0x0000001015107221 */ /* 0x000fca0000010000 */
[----:B------:R-:W-:Y:S02]  /*4d90*/  MOV R31, R16 ;  /* 0x00000010001f7202 */ /* 0x000fe40000000f00 */
[----:B------:R-:W-:-:S07]  /*4da0*/  MOV R22, R32 ;  /* 0x0000002000167202 */ /* 0x000fce0000000f00 */
[----:B------:R-:W-:Y:S05]  /*4db0*/  WARPSYNC.COLLECTIVE R28, `(.L_x_2562) ;  /* 0x000000001c087348 */ /* 0x000fea0003c00000 */
[----:B------:R0:W1:Y:S02]  /*4dc0*/  SHFL.BFLY P2, R32, R31, R30, R29 ;  /* 0x0c00001e1f207389 */ /* 0x000064000004001d */
[----:B01----:R-:W-:Y:S01]  /*4dd0*/  ENDCOLLECTIVE ;  /* 0x000000000000791b */ /* 0x003fe20003800000 */
.L_x_2562:
[----:B------:R-:W-:Y:S01]  /*4de0*/  FADD.FTZ R22, R23, R22 ;  /* 0x0000001617167221 */ /* 0x000fe20000010000 */
[----:B------:R-:W-:Y:S06]  /*4df0*/  BRA `(.L_x_2563) ;  /* 0xffffffe800ec7947 */ /* 0x000fec000383ffff */
.L_x_2551:
        /* <DEDUP_REMOVED lines=8> */
.L_x_2565:
[----:B------:R-:W-:Y:S05]  /*4e80*/  BSYNC B1 ;  /* 0x0000000000017941 */ /* 0x000fea0003800000 */
.L_x_2564:
        /* <DEDUP_REMOVED lines=8> */
.L_x_2566:
[----:B------:R-:W-:Y:S01]  /*4f10*/  FADD.FTZ R23, R23, R16 ;  /* 0x0000001017177221 */ /* 0x000fe20000010000 */
[----:B------:R-:W-:-:S04]  /*4f20*/  HFMA2.MMA R30, -RZ, RZ, 0, 2.384185791015625e-07 ;  /* 0x00000004ff1e7435 */ /* 0x000fc800000001ff */
[----:B------:R-:W-:Y:S02]  /*4f30*/  MOV R31, R23 ;  /* 0x00000017001f7202 */ /* 0x000fe40000000f00 */
[----:B------:R-:W-:-:S07]  /*4f40*/  MOV R22, R32 ;  /* 0x0000002000167202 */ /* 0x000fce0000000f00 */
[----:B------:R-:W-:Y:S05]  /*4f50*/  WARPSYNC.COLLECTIVE R28, `(.L_x_2567) ;  /* 0x000000001c087348 */ /* 0x000fea0003c00000 */
[----:B------:R0:W1:Y:S02]  /*4f60*/  SHFL.BFLY P2, R32, R31, R30, R29 ;  /* 0x0c00001e1f207389 */ /* 0x000064000004001d */
[----:B01----:R-:W-:Y:S01]  /*4f70*/  ENDCOLLECTIVE ;  /* 0x000000000000791b */ /* 0x003fe20003800000 */
.L_x_2567:
[----:B------:R-:W-:-:S05]  /*4f80*/  FADD.FTZ R22, R22, R17 ;  /* 0x0000001116167221 */ /* 0x000fca0000010000 */
[----:B------:R-:W-:Y:S01]  /*4f90*/  MOV R31, R22 ;  /* 0x00000016001f7202 */ /* 0x000fe20000000f00 */
[----:B------:R-:W-:-:S07]  /*4fa0*/  IMAD.MOV.U32 R24, RZ, RZ, R32 ;  /* 0x000000ffff187224 */ /* 0x000fce00078e0020 */
[----:B------:R-:W-:Y:S05]  /*4fb0*/  WARPSYNC.COLLECTIVE R28, `(.L_x_2568) ;  /* 0x000000001c087348 */ /* 0x000fea0003c00000 */
[----:B------:R0:W1:Y:S02]  /*4fc0*/  SHFL.BFLY P2, R32, R31, R30, R29 ;  /* 0x0c00001e1f207389 */ /* 0x000064000004001d */
[----:B01----:R-:W-:Y:S01]  /*4fd0*/  ENDCOLLECTIVE ;  /* 0x000000000000791b */ /* 0x003fe20003800000 */
.L_x_2568:
[----:B------:R-:W-:-:S05]  /*4fe0*/  FADD.FTZ R24, R23, R24 ;  /* 0x0000001817187221 */ /* 0x000fca0000010000 */
[----:B------:R-:W-:Y:S01]  /*4ff0*/  MOV R31, R24 ;  /* 0x00000018001f7202 */ /* 0x000fe20000000f00 */
[----:B------:R-:W-:Y:S01]  /*5000*/  IMAD.MOV.U32 R30, RZ, RZ, 0x2 ;  /* 0x00000002ff1e7424 */ /* 0x000fe200078e00ff */
[----:B------:R-:W-:-:S07]  /*5010*/  MOV R25, R32 ;  /* 0x0000002000197202 */ /* 0x000fce0000000f00 */
[----:B------:R-:W-:Y:S05]  /*5020*/  WARPSYNC.COLLECTIVE R28, `(.L_x_2569) ;  /* 0x000000001c087348 */ /* 0x000fea0003c00000 */
[----:B------:R0:W1:Y:S02]  /*5030*/  SHFL.BFLY P2, R32, R31, R30, R29 ;  /* 0x0c00001e1f207389 */ /* 0x000064000004001d */
[----:B01----:R-:W-:Y:S01]  /*5040*/  ENDCOLLECTIVE ;  /* 0x000000000000791b */ /* 0x003fe20003800000 */
.L_x_2569:
[----:B------:R-:W-:-:S05]  /*5050*/  FADD.FTZ R25, R22, R25 ;  /* 0x0000001916197221 */ /* 0x000fca0000010000 */
[----:B------:R-:W-:Y:S02]  /*5060*/  MOV R31, R25 ;  /* 0x00000019001f7202 */ /* 0x000fe40000000f00 */
[----:B------:R-:W-:-:S07]  /*5070*/  MOV R27, R32 ;  /* 0x00000020001b7202 */ /* 0x000fce0000000f00 */
[----:B------:R-:W-:Y:S05]  /*5080*/  WARPSYNC.COLLECTIVE R28, `(.L_x_2570) ;  /* 0x000000001c087348 */ /* 0x000fea0003c00000 */
[----:B------:R0:W1:Y:S02]  /*5090*/  SHFL.BFLY P2, R32, R31, R30, R29 ;  /* 0x0c00001e1f207389 */ /* 0x000064000004001d */
[----:B01----:R-:W-:Y:S01]  /*50a0*/  ENDCOLLECTIVE ;  /* 0x000000000000791b */ /* 0x003fe20003800000 */
.L_x_2570:
[----:B------:R-:W-:Y:S01]  /*50b0*/  FADD.FTZ R27, R24, R27 ;  /* 0x0000001b181b7221 */ /* 0x000fe20000010000 */
[----:B------:R-:W-:-:S03]  /*50c0*/  HFMA2.MMA R30, -RZ, RZ, 0, 5.9604644775390625e-08 ;  /* 0x00000001ff1e7435 */ /* 0x000fc600000001ff */
[----:B------:R-:W-:Y:S01]  /*50d0*/  IMAD.MOV.U32 R31, RZ, RZ, R27 ;  /* 0x000000ffff1f7224 */ /* 0x000fe200078e001b */
[----:B------:R-:W-:-:S07]  /*50e0*/  MOV R16, R32 ;  /* 0x0000002000107202 */ /* 0x000fce0000000f00 */
[----:B------:R-:W-:Y:S05]  /*50f0*/  WARPSYNC.COLLECTIVE R28, `(.L_x_2571) ;  /* 0x000000001c087348 */ /* 0x000fea0003c00000 */
[----:B------:R0:W1:Y:S02]  /*5100*/  SHFL.BFLY P2, R32, R31, R30, R29 ;  /* 0x0c00001e1f207389 */ /* 0x000064000004001d */
[----:B01----:R-:W-:Y:S01]  /*5110*/  ENDCOLLECTIVE ;  /* 0x000000000000791b */ /* 0x003fe20003800000 */
.L_x_2571:
[----:B------:R-:W-:-:S05]  /*5120*/  FADD.FTZ R16, R25, R16 ;  /* 0x0000001019107221 */ /* 0x000fca0000010000 */
[----:B------:R-:W-:Y:S02]  /*5130*/  MOV R31, R16 ;  /* 0x00000010001f7202 */ /* 0x000fe40000000f00 */
[----:B------:R-:W-:-:S07]  /*5140*/  MOV R26, R32 ;  /* 0x00000020001a7202 */ /* 0x000fce0000000f00 */
[----:B------:R-:W-:Y:S05]  /*5150*/  WARPSYNC.COLLECTIVE R28, `(.L_x_2572) ;  /* 0x000000001c087348 */ /* 0x000fea0003c00000 */
[----:B------:R0:W1:Y:S02]  /*5160*/  SHFL.BFLY P2, R32, R31, R30, R29 ;  /* 0x0c00001e1f207389 */ /* 0x000064000004001d */
[----:B01----:R-:W-:Y:S01]  /*5170*/  ENDCOLLECTIVE ;  /* 0x000000000000791b */ /* 0x003fe20003800000 */
.L_x_2572:
[----:B------:R-:W-:Y:S01]  /*5180*/  FADD.FTZ R26, R27, R26 ;  /* 0x0000001a1b1a7221 */ /* 0x000fe20000010000 */
[----:B------:R-:W-:Y:S06]  /*5190*/  BRA `(.L_x_2573) ;  /* 0xffffffe800c07947 */ /* 0x000fec000383ffff */
.L_x_2552:
        /* <DEDUP_REMOVED lines=8> */
.L_x_2575:
[----:B------:R-:W-:Y:S05]  /*5220*/  BSYNC B1 ;  /* 0x0000000000017941 */ /* 0x000fea0003800000 */
.L_x_2574:
        /* <DEDUP_REMOVED lines=8> */
.L_x_2576:
[----:B------:R-:W-:Y:S01]  /*52b0*/  FADD.FTZ R23, R23, R16 ;  /* 0x0000001017177221 */ /* 0x000fe20000010000 */
[----:B------:R-:W-:-:S04]  /*52c0*/  HFMA2.MMA R30, -RZ, RZ, 0, 2.384185791015625e-07 ;  /* 0x00000004ff1e7435 */ /* 0x000fc800000001ff */
[----:B------:R-:W-:Y:S02]  /*52d0*/  MOV R31, R23 ;  /* 0x00000017001f7202 */ /* 0x000fe40000000f00 */
[----:B------:R-:W-:-:S07]  /*52e0*/  MOV R22, R32 ;  /* 0x0000002000167202 */ /* 0x000fce0000000f00 */
[----:B------:R-:W-:Y:S05]  /*52f0*/  WARPSYNC.COLLECTIVE R28, `(.L_x_2577) ;  /* 0x000000001c087348 */ /* 0x000fea0003c00000 */
[----:B------:R0:W1:Y:S02]  /*5300*/  SHFL.BFLY P2, R32, R31, R30, R29 ;  /* 0x0c00001e1f207389 */ /* 0x000064000004001d */
[----:B01----:R-:W-:Y:S01]  /*5310*/  ENDCOLLECTIVE ;  /* 0x000000000000791b */ /* 0x003fe20003800000 */
.L_x_2577:
[----:B------:R-:W-:-:S05]  /*5320*/  FADD.FTZ R22, R22, R17 ;  /* 0x0000001116167221 */ /* 0x000fca0000010000 */
[----:B------:R-:W-:Y:S01]  /*5330*/  MOV R31, R22 ;  /* 0x00000016001f7202 */ /* 0x000fe20000000f00 */
[----:B------:R-:W-:-:S07]  /*5340*/  IMAD.MOV.U32 R24, RZ, RZ, R32 ;  /* 0x000000ffff187224 */ /* 0x000fce00078e0020 */
[----:B------:R-:W-:Y:S05]  /*5350*/  WARPSYNC.COLLECTIVE R28, `(.L_x_2578) ;  /* 0x000000001c087348 */ /* 0x000fea0003c00000 */
[----:B------:R0:W1:Y:S02]  /*5360*/  SHFL.BFLY P2, R32, R31, R30, R29 ;  /* 0x0c00001e1f207389 */ /* 0x000064000004001d */
[----:B01----:R-:W-:Y:S01]  /*5370*/  ENDCOLLECTIVE ;  /* 0x000000000000791b */ /* 0x003fe20003800000 */
.L_x_2578:
[----:B------:R-:W-:-:S05]  /*5380*/  FADD.FTZ R24, R23, R24 ;  /* 0x0000001817187221 */ /* 0x000fca0000010000 */
[----:B------:R-:W-:Y:S01]  /*5390*/  MOV R31, R24 ;  /* 0x00000018001f7202 */ /* 0x000fe20000000f00 */
[----:B------:R-:W-:Y:S01]  /*53a0*/  IMAD.MOV.U32 R30, RZ, RZ, 0x2 ;  /* 0x00000002ff1e7424 */ /* 0x000fe200078e00ff */
[----:B------:R-:W-:-:S07]  /*53b0*/  MOV R25, R32 ;  /* 0x0000002000197202 */ /* 0x000fce0000000f00 */
[----:B------:R-:W-:Y:S05]  /*53c0*/  WARPSYNC.COLLECTIVE R28, `(.L_x_2579) ;  /* 0x000000001c087348 */ /* 0x000fea0003c00000 */
[----:B------:R0:W1:Y:S02]  /*53d0*/  SHFL.BFLY P2, R32, R31, R30, R29 ;  /* 0x0c00001e1f207389 */ /* 0x000064000004001d */
[----:B01----:R-:W-:Y:S01]  /*53e0*/  ENDCOLLECTIVE ;  /* 0x000000000000791b */ /* 0x003fe20003800000 */
.L_x_2579:
[----:B------:R-:W-:-:S05]  /*53f0*/  FADD.FTZ R25, R22, R25 ;  /* 0x0000001916197221 */ /* 0x000fca0000010000 */
[----:B------:R-:W-:Y:S02]  /*5400*/  MOV R31, R25 ;  /* 0x00000019001f7202 */ /* 0x000fe40000000f00 */
[----:B------:R-:W-:-:S07]  /*5410*/  MOV R27, R32 ;  /* 0x00000020001b7202 */ /* 0x000fce0000000f00 */
[----:B------:R-:W-:Y:S05]  /*5420*/  WARPSYNC.COLLECTIVE R28, `(.L_x_2580) ;  /* 0x000000001c087348 */ /* 0x000fea0003c00000 */
[----:B------:R0:W1:Y:S02]  /*5430*/  SHFL.BFLY P2, R32, R31, R30, R29 ;  /* 0x0c00001e1f207389 */ /* 0x000064000004001d */
[----:B01----:R-:W-:Y:S01]  /*5440*/  ENDCOLLECTIVE ;  /* 0x000000000000791b */ /* 0x003fe20003800000 */
.L_x_2580:
[----:B------:R-:W-:Y:S01]  /*5450*/  FADD.FTZ R27, R24, R27 ;  /* 0x0000001b181b7221 */ /* 0x000fe20000010000 */
[----:B------:R-:W-:-:S03]  /*5460*/  HFMA2.MMA R30, -RZ, RZ, 0, 5.9604644775390625e-08 ;  /* 0x00000001ff1e7435 */ /* 0x000fc600000001ff */
[----:B------:R-:W-:Y:S01]  /*5470*/  IMAD.MOV.U32 R31, RZ, RZ, R27 ;  /* 0x000000ffff1f7224 */ /* 0x000fe200078e001b */
[----:B------:R-:W-:-:S07]  /*5480*/  MOV R16, R32 ;  /* 0x0000002000107202 */ /* 0x000fce0000000f00 */
[----:B------:R-:W-:Y:S05]  /*5490*/  WARPSYNC.COLLECTIVE R28, `(.L_x_2581) ;  /* 0x000000001c087348 */ /* 0x000fea0003c00000 */
[----:B------:R0:W1:Y:S02]  /*54a0*/  SHFL.BFLY P2, R32, R31, R30, R29 ;  /* 0x0c00001e1f207389 */ /* 0x000064000004001d */
[----:B01----:R-:W-:Y:S01]  /*54b0*/  ENDCOLLECTIVE ;  /* 0x000000000000791b */ /* 0x003fe20003800000 */
.L_x_2581:
[----:B------:R-:W-:-:S05]  /*54c0*/  FADD.FTZ R16, R25, R16 ;  /* 0x0000001019107221 */ /* 0x000fca0000010000 */
[----:B------:R-:W-:Y:S02]  /*54d0*/  MOV R31, R16 ;  /* 0x00000010001f7202 */ /* 0x000fe40000000f00 */
[----:B------:R-:W-:-:S07]  /*54e0*/  MOV R26, R32 ;  /* 0x00000020001a7202 */ /* 0x000fce0000000f00 */
[----:B------:R-:W-:Y:S05]  /*54f0*/  WARPSYNC.COLLECTIVE R28, `(.L_x_2582) ;  /* 0x000000001c087348 */ /* 0x000fea0003c00000 */
[----:B------:R0:W1:Y:S02]  /*5500*/  SHFL.BFLY P2, R32, R31, R30, R29 ;  /* 0x0c00001e1f207389 */ /* 0x000064000004001d */
[----:B01----:R-:W-:Y:S01]  /*5510*/  ENDCOLLECTIVE ;  /* 0x000000000000791b */ /* 0x003fe20003800000 */
.L_x_2582:
[----:B------:R-:W-:Y:S01]  /*5520*/  FADD.FTZ R26, R27, R26 ;  /* 0x0000001a1b1a7221 */ /* 0x000fe20000010000 */
[----:B------:R-:W-:Y:S06]  /*5530*/  BRA `(.L_x_2583) ;  /* 0xffffffe8007c7947 */ /* 0x000fec000383ffff */
.L_x_2553:
        /* <DEDUP_REMOVED lines=8> */
.L_x_2585:
[----:B------:R-:W-:Y:S05]  /*55c0*/  BSYNC B0 ;  /* 0x0000000000007941 */ /* 0x000fea0003800000 */
.L_x_2584:
        /* <DEDUP_REMOVED lines=11> */
.L_x_2586:
        /* <DEDUP_REMOVED lines=16> */
.L_x_2587:
[----:B------:R-:W-:Y:S01]  /*5780*/  MOV R31, R18 ;  /* 0x00000012001f7202 */ /* 0x000fe20000000f00 */
[----:B------:R-:W-:-:S07]  /*5790*/  IMAD.MOV.U32 R20, RZ, RZ, R32 ;  /* 0x000000ffff147224 */ /* 0x000fce00078e0020 */
[----:B------:R-:W-:Y:S05]  /*57a0*/  WARPSYNC.COLLECTIVE R28, `(.L_x_2588) ;  /* 0x000000001c087348 */ /* 0x000fea0003c00000 */
[----:B------:R0:W1:Y:S02]  /*57b0*/  SHFL.BFLY P2, R32, R31, R30, R29 ;  /* 0x0c00001e1f207389 */ /* 0x000064000004001d */
[----:B01----:R-:W-:Y:S01]  /*57c0*/  ENDCOLLECTIVE ;  /* 0x000000000000791b */ /* 0x003fe20003800000 */
.L_x_2588:
        /* <DEDUP_REMOVED lines=12> */
.L_x_2589:
[----:B------:R-:W-:Y:S02]  /*5890*/  MOV R31, R17 ;  /* 0x00000011001f7202 */ /* 0x000fe40000000f00 */
[----:B------:R-:W-:-:S07]  /*58a0*/  MOV R19, R32 ;  /* 0x0000002000137202 */ /* 0x000fce0000000f00 */
[----:B------:R-:W-:Y:S05]  /*58b0*/  WARPSYNC.COLLECTIVE R28, `(.L_x_2590) ;  /* 0x000000001c087348 */ /* 0x000fea0003c00000 */
[----:B------:R0:W1:Y:S02]  /*58c0*/  SHFL.BFLY P2, R32, R31, R30, R29 ;  /* 0x0c00001e1f207389 */ /* 0x000064000004001d */
[----:B01----:R-:W-:Y:S01]  /*58d0*/  ENDCOLLECTIVE ;  /* 0x000000000000791b */ /* 0x003fe20003800000 */
.L_x_2590:
[----:B------:R-:W-:Y:S01]  /*58e0*/  FADD.FTZ R19, R20, R19 ;  /* 0x0000001314137221 */ /* 0x000fe20000010000 */
[----:B------:R-:W-:-:S03]  /*58f0*/  HFMA2.MMA R30, -RZ, RZ, 0, 5.9604644775390625e-08 ;  /* 0x00000001ff1e7435 */ /* 0x000fc600000001ff */
[----:B------:R-:W-:Y:S02]  /*5900*/  IMAD.MOV.U32 R31, RZ, RZ, R19 ;  /* 0x000000ffff1f7224 */ /* 0x000fe400078e0013 */
[----:B------:R-:W-:-:S07]  /*5910*/  FADD.FTZ R18, R17, R32 ;  /* 0x0000002011127221 */ /* 0x000fce0000010000 */
[----:B------:R-:W-:Y:S05]  /*5920*/  WARPSYNC.COLLECTIVE R28, `(.L_x_2591) ;  /* 0x000000001c087348 */ /* 0x000fea0003c00000 */
[----:B------:R0:W1:Y:S02]  /*5930*/  SHFL.BFLY P2, R32, R31, R30, R29 ;  /* 0x0c00001e1f207389 */ /* 0x000064000004001d */
[----:B01----:R-:W-:Y:S01]  /*5940*/  ENDCOLLECTIVE ;  /* 0x000000000000791b */ /* 0x003fe20003800000 */
.L_x_2591:
[----:B------:R-:W-:Y:S02]  /*5950*/  MOV R31, R18 ;  /* 0x00000012001f7202 */ /* 0x000fe40000000f00 */
[----:B------:R-:W-:-:S07]  /*5960*/  MOV R20, R32 ;  /* 0x0000002000147202 */ /* 0x000fce0000000f00 */
[----:B------:R-:W-:Y:S05]  /*5970*/  WARPSYNC.COLLECTIVE R28, `(.L_x_2592) ;  /* 0x000000001c087348 */ /* 0x000fea0003c00000 */
[----:B------:R0:W1:Y:S02]  /*5980*/  SHFL.BFLY P2, R32, R31, R30, R29 ;  /* 0x0c00001e1f207389 */ /* 0x000064000004001d */
[----:B01----:R-:W-:Y:S01]  /*5990*/  ENDCOLLECTIVE ;  /* 0x000000000000791b */ /* 0x003fe20003800000 */
.L_x_2592:
[----:B------:R-:W-:Y:S01]  /*59a0*/  FADD.FTZ R19, R19, R20 ;  /* 0x0000001413137221 */ /* 0x000fe20000010000 */
[----:B------:R-:W-:Y:S01]  /*59b0*/  HFMA2.MMA R30, -RZ, RZ, 0, 4.76837158203125e-07 ;  /* 0x00000008ff1e7435 */ /* 0x000fe200000001ff */
[----:B------:R-:W-:Y:S01]  /*59c0*/  MOV R31, R34 ;  /* 0x00000022001f7202 */ /* 0x000fe20000000f00 */
[----:B------:R-:W-:-:S09]  /*59d0*/  IMAD.MOV.U32 R17, RZ, RZ, R32 ;  /* 0x000000ffff117224 */ /* 0x000fd200078e0020 */
[----:B------:R-:W-:Y:S05]  /*59e0*/  WARPSYNC.COLLECTIVE R28, `(.L_x_2593) ;  /* 0x000000001c087348 */ /* 0x000fea0003c00000 */
[----:B------:R0:W1:Y:S02]  /*59f0*/  SHFL.BFLY P2, R32, R31, R30, R29 ;  /* 0x0c00001e1f207389 */ /* 0x000064000004001d */
[----:B01----:R-:W-:Y:S01]  /*5a00*/  ENDCOLLECTIVE ;  /* 0x000000000000791b */ /* 0x003fe20003800000 */
.L_x_2593:
[----:B------:R-:W-:Y:S01]  /*5a10*/  FADD.FTZ R46, R18, R17 ;  /* 0x00000011122e7221 */ /* 0x000fe20000010000 */
[----:B------:R-:W-:Y:S01]  /*5a20*/  IMAD.MOV.U32 R31, RZ, RZ, R36 ;  /* 0x000000ffff1f7224 */ /* 0x000fe200078e0024 */
[----:B------:R-:W-:-:S07]  /*5a30*/  MOV R33, R32 ;  /* 0x0000002000217202 */ /* 0x000fce0000000f00 */
[----:B------:R-:W-:Y:S05]  /*5a40*/  WARPSYNC.COLLECTIVE R28, `(.L_x_2594) ;  /* 0x000000001c087348 */ /* 0x000fea0003c00000 */
[----:B------:R0:W1:Y:S02]  /*5a50*/  SHFL.BFLY P2, R32, R31, R30, R29 ;  /* 0x0c00001e1f207389 */ /* 0x000064000004001d */
[----:B01----:R-:W-:Y:S01]  /*5a60*/  ENDCOLLECTIVE ;  /* 0x000000000000791b */ /* 0x003fe20003800000 */
.L_x_2594:
[----:B------:R-:W-:-:S05]  /*5a70*/  FADD.FTZ R33, R33, R34 ;  /* 0x0000002221217221 */ /* 0x000fca0000010000 */
[----:B------:R-:W-:Y:S01]  /*5a80*/  MOV R31, R33 ;  /* 0x00000021001f7202 */ /* 0x000fe20000000f00 */
[----:B------:R-:W-:Y:S01]  /*5a90*/  IMAD.MOV.U32 R30, RZ, RZ, 0x4 ;  /* 0x00000004ff1e7424 */ /* 0x000fe200078e00ff */
[----:B------:R-:W-:-:S07]  /*5aa0*/  MOV R35, R32 ;  /* 0x0000002000237202 */ /* 0x000fce0000000f00 */
[----:B------:R-:W-:Y:S05]  /*5ab0*/  WARPSYNC.COLLECTIVE R28, `(.L_x_2595) ;  /* 0x000000001c087348 */ /* 0x000fea0003c00000 */
[----:B------:R0:W1:Y:S02]  /*5ac0*/  SHFL.BFLY P2, R32, R31, R30, R29 ;  /* 0x0c00001e1f207389 */ /* 0x000064000004001d */
[----:B01----:R-:W-:Y:S01]  /*5ad0*/  ENDCOLLECTIVE ;  /* 0x000000000000791b */ /* 0x003fe20003800000 */
.L_x_2595:
[----:B------:R-:W-:-:S05]  /*5ae0*/  FADD.FTZ R35, R35, R36 ;  /* 0x0000002423237221 */ /* 0x000fca0000010000 */
[----:B------:R-:W-:Y:S02]  /*5af0*/  MOV R31, R35 ;  /* 0x00000023001f7202 */ /* 0x000fe40000000f00 */
[----:B------:R-:W-:-:S07]  /*5b00*/  MOV R22, R32 ;  /* 0x0000002000167202 */ /* 0x000fce0000000f00 */
[----:B------:R-:W-:Y:S05]  /*5b10*/  WARPSYNC.COLLECTIVE R28, `(.L_x_2596) ;  /* 0x000000001c087348 */ /* 0x000fea0003c00000 */
[----:B------:R0:W1:Y:S02]  /*5b20*/  SHFL.BFLY P2, R32, R31, R30, R29 ;  /* 0x0c00001e1f207389 */ /* 0x000064000004001d */
[----:B01----:R-:W-:Y:S01]  /*5b30*/  ENDCOLLECTIVE ;  /* 0x000000000000791b */ /* 0x003fe20003800000 */
.L_x_2596:
        /* <DEDUP_REMOVED lines=11> */
.L_x_2597:
[----:B------:R0:W1:Y:S04]  /*5bf0*/  @!P0 LDS R27, [R24] ;  /* 0x00000000181b8984 */ /* 0x0000680000000800 */
[----:B------:R0:W2:Y:S01]  /*5c00*/  @!P0 LDS R39, [R24+0x500] ;  /* 0x0005000018278984 */ /* 0x0000a20000000800 */
[----:B------:R-:W-:Y:S01]  /*5c10*/  MOV R31, R38 ;  /* 0x00000026001f7202 */ /* 0x000fe20000000f00 */
[----:B------:R-:W-:-:S07]  /*5c20*/  IMAD.MOV.U32 R22, RZ, RZ, R32 ;  /* 0x000000ffff167224 */ /* 0x000fce00078e0020 */
[----:B012---:R-:W-:Y:S05]  /*5c30*/  WARPSYNC.COLLECTIVE R28, `(.L_x_2598) ;  /* 0x000000001c087348 */ /* 0x007fea0003c00000 */
[----:B------:R3:W4:Y:S02]  /*5c40*/  SHFL.BFLY P2, R32, R31, R30, R29 ;  /* 0x0c00001e1f207389 */ /* 0x000724000004001d */
[----:B01234-:R-:W-:Y:S01]  /*5c50*/  ENDCOLLECTIVE ;  /* 0x000000000000791b */ /* 0x01ffe20003800000 */
.L_x_2598:
        /* <DEDUP_REMOVED lines=9> */
.L_x_2599:
[----:B------:R-:W-:Y:S01]  /*5cf0*/  FADD.FTZ R38, R38, R21 ;  /* 0x0000001526267221 */ /* 0x000fe20000010000 */
[----:B------:R-:W-:-:S04]  /*5d00*/  IMAD.MOV.U32 R21, RZ, RZ, RZ ;  /* 0x000000ffff157224 */ /* 0x000fc800078e00ff */
[----:B------:R-:W-:Y:S02]  /*5d10*/  MOV R31, R38 ;  /* 0x00000026001f7202 */ /* 0x000fe40000000f00 */
[----:B------:R-:W-:-:S07]  /*5d20*/  MOV R36, R32 ;  /* 0x0000002000247202 */ /* 0x000fce0000000f00 */
[----:B------:R-:W-:Y:S05]  /*5d30*/  WARPSYNC.COLLECTIVE R28, `(.L_x_2600) ;  /* 0x000000001c087348 */ /* 0x000fea0003c00000 */
[----:B------:R0:W1:Y:S02]  /*5d40*/  SHFL.BFLY P2, R32, R31, R30, R29 ;  /* 0x0c00001e1f207389 */ /* 0x000064000004001d */
[----:B01----:R-:W-:Y:S01]  /*5d50*/  ENDCOLLECTIVE ;  /* 0x000000000000791b */ /* 0x003fe20003800000 */
.L_x_2600:
[----:B------:R-:W-:Y:S01]  /*5d60*/  FADD.FTZ R36, R37, R36 ;  /* 0x0000002425247221 */ /* 0x000fe20000010000 */
[----:B------:R-:W-:Y:S01]  /*5d70*/  HFMA2.MMA R30, -RZ, RZ, 0, 4.76837158203125e-07 ;  /* 0x00000008ff1e7435 */ /* 0x000fe200000001ff */
[----:B------:R-:W-:Y:S01]  /*5d80*/  IMAD.MOV.U32 R31, RZ, RZ, R26 ;  /* 0x000000ffff1f7224 */ /* 0x000fe200078e001a */
[----:B------:R-:W-:-:S09]  /*5d90*/  MOV R35, R32 ;  /* 0x0000002000237202 */ /* 0x000fd20000000f00 */
[----:B------:R-:W-:Y:S05]  /*5da0*/  WARPSYNC.COLLECTIVE R28, `(.L_x_2601) ;  /* 0x000000001c087348 */ /* 0x000fea0003c00000 */
[----:B------:R0:W1:Y:S02]  /*5db0*/  SHFL.BFLY P2, R32, R31, R30, R29 ;  /* 0x0c00001e1f207389 */ /* 0x000064000004001d */
[----:B01----:R-:W-:Y:S01]  /*5dc0*/  ENDCOLLECTIVE ;  /* 0x000000000000791b */ /* 0x003fe20003800000 */
.L_x_2601:
[----:B------:R-:W-:Y:S01]  /*5dd0*/  FADD.FTZ R35, R38, R35 ;  /* 0x0000002326237221 */ /* 0x000fe20000010000 */
[----:B------:R-:W-:Y:S02]  /*5de0*/  MOV R31, R25 ;  /* 0x00000019001f7202 */ /* 0x000fe40000000f00 */
[----:B------:R-:W-:-:S07]  /*5df0*/  MOV R27, R32 ;  /* 0x00000020001b7202 */ /* 0x000fce0000000f00 */
[----:B------:R-:W-:Y:S05]  /*5e00*/  WARPSYNC.COLLECTIVE R28, `(.L_x_2602) ;  /* 0x000000001c087348 */ /* 0x000fea0003c00000 */
[----:B------:R0:W1:Y:S02]  /*5e10*/  SHFL.BFLY P2, R32, R31, R30, R29 ;  /* 0x0c00001e1f207389 */ /* 0x000064000004001d */
[----:B01----:R-:W-:Y:S01]  /*5e20*/  ENDCOLLECTIVE ;  /* 0x000000000000791b */ /* 0x003fe20003800000 */
.L_x_2602:
        /* <DEDUP_REMOVED lines=8> */
.L_x_2603:
        /* <DEDUP_REMOVED lines=8> */
.L_x_2604:
        /* <DEDUP_REMOVED lines=10> */
.L_x_2605:
[----:B------:R0:W1:Y:S04]  /*5fd0*/  @!P0 LDS R24, [R41] ;  /* 0x0000000029188984 */ /* 0x0000680000000800 */
[----:B------:R0:W2:Y:S01]  /*5fe0*/  @!P0 LDS R22, [R41+0x500] ;  /* 0x0005000029168984 */ /* 0x0000a20000000800 */
[----:B------:R-:W-:Y:S01]  /*5ff0*/  IMAD.MOV.U32 R31, RZ, RZ, R39 ;  /* 0x000000ffff1f7224 */ /* 0x000fe200078e0027 */
[----:B------:R-:W-:-:S07]  /*6000*/  MOV R25, R32 ;  /* 0x0000002000197202 */ /* 0x000fce0000000f00 */
[----:B012---:R-:W-:Y:S05]  /*6010*/  WARPSYNC.COLLECTIVE R28, `(.L_x_2606) ;  /* 0x000000001c087348 */ /* 0x007fea0003c00000 */
[----:B------:R3:W4:Y:S02]  /*6020*/  SHFL.BFLY P2, R32, R31, R30, R29 ;  /* 0x0c00001e1f207389 */ /* 0x000724000004001d */
[----:B01234-:R-:W-:Y:S01]  /*6030*/  ENDCOLLECTIVE ;  /* 0x000000000000791b */ /* 0x01ffe20003800000 */
.L_x_2606:
        /* <DEDUP_REMOVED lines=9> */
.L_x_2607:
[----:B------:R-:W-:Y:S01]  /*60d0*/  ISETP.NE.AND P0, PT, R11, RZ, PT ;  /* 0x000000ff0b00720c */ /* 0x000fe20003f05270 */
[----:B------:R-:W-:-:S04]  /*60e0*/  FADD.FTZ R39, R39, R26 ;  /* 0x0000001a27277221 */ /* 0x000fc80000010000 */
[----:B------:R-:W-:-:S08]  /*60f0*/  IMAD.MOV.U32 R31, RZ, RZ, R39 ;  /* 0x000000ffff1f7224 */ /* 0x000fd000078e0027 */
[----:B------:R-:W0:Y:S01]  /*6100*/  @!P0 LDC.64 R26, c[0x0][0x218] ;  /* 0x00008600ff1a8b82 */ /* 0x000e220000000a00 */
[----:B------:R-:W-:-:S07]  /*6110*/  @!P0 F2FP.F16.F32.PACK_AB R46, RZ, R46 ;  /* 0x0000002eff2e823e */ /* 0x000fce00000000ff */
[----:B------:R-:W1:Y:S01]  /*6120*/  @!P0 LDC.64 R16, c[0x0][0x220] ;  /* 0x00008800ff108b82 */ /* 0x000e620000000a00 */
[----:B------:R-:W-:-:S07]  /*6130*/  MOV R41, R32 ;  /* 0x0000002000297202 */ /* 0x000fce0000000f00 */
[----:B01----:R-:W-:Y:S05]  /*6140*/  WARPSYNC.COLLECTIVE R28, `(.L_x_2608) ;  /* 0x000000001c087348 */ /* 0x003fea0003c00000 */
[----:B------:R2:W3:Y:S02]  /*6150*/  SHFL.BFLY P2, R32, R31, R30, R29 ;  /* 0x0c00001e1f207389 */ /* 0x0004e4000004001d */
[----:B0123--:R-:W-:Y:S01]  /*6160*/  ENDCOLLECTIVE ;  /* 0x000000000000791b */ /* 0x00ffe20003800000 */
.L_x_2608:
        /* <DEDUP_REMOVED lines=9> */
.L_x_2609:
[----:B------:R-:W-:Y:S01]  /*6200*/  FADD.FTZ R39, R39, R42 ;  /* 0x0000002a27277221 */ /* 0x000fe20000010000 */
[----:B------:R-:W-:Y:S01]  /*6210*/  MOV R31, R21 ;  /* 0x00000015001f7202 */ /* 0x000fe20000000f00 */
[----:B------:R-:W-:-:S07]  /*6220*/  IMAD.MOV.U32 R44, RZ, RZ, R32 ;  /* 0x000000ffff2c7224 */ /* 0x000fce00078e0020 */
[----:B------:R-:W-:Y:S05]  /*6230*/  WARPSYNC.COLLECTIVE R28, `(.L_x_2610) ;  /* 0x000000001c087348 */ /* 0x000fea0003c00000 */
[----:B------:R0:W1:Y:S02]  /*6240*/  SHFL.BFLY P2, R32, R31, R30, R29 ;  /* 0x0c00001e1f207389 */ /* 0x000064000004001d */
[----:B01----:R-:W-:Y:S01]  /*6250*/  ENDCOLLECTIVE ;  /* 0x000000000000791b */ /* 0x003fe20003800000 */
.L_x_2610:
[----:B------:R-:W-:Y:S01]  /*6260*/  FADD.FTZ R44, R44, R23 ;  /* 0x000000172c2c7221 */ /* 0x000fe20000010000 */
[----:B------:R-:W-:-:S03]  /*6270*/  HFMA2.MMA R30, -RZ, RZ, 0, 2.384185791015625e-07 ;  /* 0x00000004ff1e7435 */ /* 0x000fc600000001ff */
[----:B------:R-:W-:Y:S01]  /*6280*/  IMAD.MOV.U32 R31, RZ, RZ, R44 ;  /* 0x000000ffff1f7224 */ /* 0x000fe200078e002c */
[----:B------:R-:W-:-:S07]  /*6290*/  MOV R24, R32 ;  /* 0x0000002000187202 */ /* 0x000fce0000000f00 */
[----:B------:R-:W-:Y:S05]  /*62a0*/  WARPSYNC.COLLECTIVE R28, `(.L_x_2611) ;  /* 0x000000001c087348 */ /* 0x000fea0003c00000 */
[----:B------:R0:W1:Y:S02]  /*62b0*/  SHFL.BFLY P2, R32, R31, R30, R29 ;  /* 0x0c00001e1f207389 */ /* 0x000064000004001d */
[----:B01----:R-:W-:Y:S01]  /*62c0*/  ENDCOLLECTIVE ;  /* 0x000000000000791b */ /* 0x003fe20003800000 */
.L_x_2611:
        /* <DEDUP_REMOVED lines=8> */
.L_x_2612:
        /* <DEDUP_REMOVED lines=10> */
.L_x_2613:
        /* <DEDUP_REMOVED lines=11> */
.L_x_2614:
        /* <DEDUP_REMOVED lines=14> */
.L_x_2615:
        /* <DEDUP_REMOVED lines=11> */
.L_x_2616:
[----:B------:R-:W-:Y:S01]  /*6630*/  FADD.FTZ R37, R44, R37 ;  /* 0x000000252c257221 */ /* 0x000fe20000010000 */
[----:B------:R-:W-:Y:S06]  /*6640*/  BRA `(.L_x_2617) ;  /* 0xffffffe000d47947 */ /* 0x000fec000383ffff */
.L_x_2618:
        /* <DEDUP_REMOVED lines=11> */
.L_x_3508:


//--------------------- .text._ZN13group_norm_v218gn_bwd_cuda_kernelI6__halfLi320ELi1ELi16ELi40ELi1024ELb1ELb1ELi16ELi320ELi320ELi4ELb1ELi2ELb0ELb0ELNS_15WgradSyncMethodE3ENS_16CompileConditionILi900EEEEEvPT_S6_S6_PKS5_S8_S8_S8_PKfflPfPj --------------------------
	.section	.text._ZN13group_norm_v218gn_bwd_cuda_kernelI6__halfLi320ELi1ELi16ELi40ELi1024ELb1ELb1ELi16ELi320ELi320ELi4ELb1ELi2ELb0ELb0ELNS_15WgradSyncMethodE3ENS_16CompileConditionILi900EEEEEvPT_S6_S6_PKS5_S8_S8_S8_PKfflPfPj,"ax",@progbits
	.align	128
        .global         _ZN13group_norm_v218gn_bwd_cuda_kernelI6__halfLi320ELi1ELi16ELi40ELi1024ELb1ELb1ELi16ELi320ELi320ELi4ELb1ELi2ELb0ELb0ELNS_15WgradSyncMethodE3ENS_16CompileConditionILi900EEEEEvPT_S6_S6_PKS5_S8_S8_S8_PKfflPfPj
        .type           _ZN13group_norm_v218gn_bwd_cuda_kernelI6__halfLi320ELi1ELi16ELi40ELi1024ELb1ELb1ELi16ELi320ELi320ELi4ELb1ELi2ELb0ELb0ELNS_15WgradSyncMethodE3ENS_16CompileConditionILi900EEEEEvPT_S6_S6_PKS5_S8_S8_S8_PKfflPfPj,@function
        .size           _ZN13group_norm_v218gn_bwd_cuda_kernelI6__halfLi320ELi1ELi16ELi40ELi1024ELb1ELb1ELi16ELi320ELi320ELi4ELb1ELi2ELb0ELb0ELNS_15WgradSyncMethodE3ENS_16CompileConditionILi900EEEEEvPT_S6_S6_PKS5_S8_S8_S8_PKfflPfPj,(.L_x_3509 - _ZN13group_norm_v218gn_bwd_cuda_kernelI6__halfLi320ELi1ELi16ELi40ELi1024ELb1ELb1ELi16ELi320ELi320ELi4ELb1ELi2ELb0ELb0ELNS_15WgradSyncMethodE3ENS_16CompileConditionILi900EEEEEvPT_S6_S6_PKS5_S8_S8_S8_PKfflPfPj)
        .other          _ZN13group_norm_v218gn_bwd_cuda_kernelI6__halfLi320ELi1ELi16ELi40ELi1024ELb1ELb1ELi16ELi320ELi320ELi4ELb1ELi2ELb0ELb0ELNS_15WgradSyncMethodE3ENS_16CompileConditionILi900EEEEEvPT_S6_S6_PKS5_S8_S8_S8_PKfflPfPj,@"STO_CUDA_ENTRY STV_DEFAULT"
_ZN13group_norm_v218gn_bwd_cuda_kernelI6__halfLi320ELi1ELi16ELi40ELi1024ELb1ELb1ELi16ELi320ELi320ELi4ELb1ELi2ELb0ELb0ELNS_15WgradSyncMethodE3ENS_16CompileConditionILi900EEEEEvPT_S6_S6_PKS5_S8_S8_S8_PKfflPfPj:
.text._ZN13group_norm_v218gn_bwd_cuda_kernelI6__halfLi320ELi1ELi16ELi40ELi1024ELb1ELb1ELi16ELi320ELi320ELi4ELb1ELi2ELb0ELb0ELNS_15WgradSyncMethodE3ENS_16CompileConditionILi900EEEEEvPT_S6_S6_PKS5_S8_S8_S8_PKfflPfPj:
        /* <DEDUP_REMOVED lines=30> */
.L_x_2621:
[----:B------:R-:W2:Y:S04]  /*01e0*/  LD.E.STRONG.GPU R0, desc[UR8][R2.64] ;  /* 0x0000000802007980 */ /* 0x000ea8000c10f900 */
[----:B--2---:R-:W-:Y:S01]  /*01f0*/  CCTL.IVALL ;  /* 0x00000000ff00798f */ /* 0x004fe20002000000 */
[----:B------:R-:W-:Y:S05]  /*0200*/  YIELD ;  /* 0x0000000000007946 */ /* 0x000fea0003800000 */
[----:B-----5:R-:W-:-:S04]  /*0210*/  LOP3.LUT R0, R0, R5, RZ, 0x3c, !PT ;  /* 0x0000000500007212 */ /* 0x020fc800078e3cff */
[----:B------:R-:W-:-:S13]  /*0220*/  ISETP.GT.AND P0, PT, R0, -0x1, PT ;  /* 0xffffffff0000780c */ /* 0x000fda0003f04270 */
[----:B------:R-:W-:Y:S05]  /*0230*/  @P0 BRA `(.L_x_2621) ;  /* 0xfffffffc00e80947 */ /* 0x000fea000383ffff */
.L_x_2620:
[----:B------:R-:W-:Y:S05]  /*0240*/  WARPSYNC.ALL ;  /* 0x0000000000007948 */ /* 0x000fea0003800000 */
[----:B------:R-:W-:Y:S06]  /*0250*/  BAR.SYNC.DEFER_BLOCKING 0x0 ;  /* 0x0000000000007b1d */ /* 0x000fec0000010000 */
[----:B------:R-:W-:Y:S05]  /*0260*/  BRA `(.L_x_2622) ;  /* 0x00000030000c7947 */ /* 0x000fea0003800000 */
.L_x_2619:
[----:B------:R-:W0:Y:S01]  /*0270*/  S2R R31, SR_TID.X ;  /* 0x00000000001f7919 */ /* 0x000e220000002100 */
[----:B------:R-:W-:Y:S01]  /*0280*/  MOV R28, 0x400 ;  /* 0x00000400001c7802 */ /* 0x000fe20000000f00 */
[----:B------:R-:W1:Y:S01]  /*0290*/  LDC.64 R60, c[0x0][0x268] ;  /* 0x00009a00ff3c7b82 */ /* 0x000e620000000a00 */
[----:B------:R-:W-:Y:S01]  /*02a0*/  SHF.R.U32.HI R5, RZ, 0x1, R49 ;  /* 0x00000001ff057819 */ /* 0x000fe20000011631 */
[----:B------:R-:W2:Y:S01]  /*02b0*/  S2R R4, SR_CgaCtaId ;  /* 0x0000000000047919 */ /* 0x000ea20000008800 */
[----:B------:R-:W-:Y:S02]  /*02c0*/  IADD3 R29, R28, 0x2800, RZ ;  /* 0x000028001c1d7810 */ /* 0x000fe40007ffe0ff */
[----:B------:R-:W-:Y:S02]  /*02d0*/  CS2R R56, SRZ ;  /* 0x0000000000387805 */ /* 0x000fe4000001ff00 */
[----:B------:R-:W-:Y:S02]  /*02e0*/  IADD3 R7, -R5, RZ, RZ ;  /* 0x000000ff05077210 */ /* 0x000fe40007ffe1ff */
[----:B------:R-:W-:-:S02]  /*02f0*/  CS2R R54, SRZ ;  /* 0x0000000000367805 */ /* 0x000fc4000001ff00 */
[C---:B------:R-:W-:Y:S01]  /*0300*/  LOP3.LUT R26, R30.reuse, 0x3f, RZ, 0xc0, !PT ;  /* 0x0000003f1e1a7812 */ /* 0x040fe200078ec0ff */
[----:B------:R-:W3:Y:S01]  /*0310*/  LDC.64 R58, c[0x0][0x268] ;  /* 0x00009a00ff3a7b82 */ /* 0x000ee20000000a00 */
[----:B------:R-:W-:Y:S02]  /*0320*/  ISETP.NE.AND P1, PT, R30, R7, PT ;  /* 0x000000071e00720c */ /* 0x000fe40003f25270 */
[----:B------:R-:W-:Y:S02]  /*0330*/  CS2R R52, SRZ ;  /* 0x0000000000347805 */ /* 0x000fe4000001ff00 */
[----:B------:R-:W-:Y:S02]  /*0340*/  SHF.L.U32 R7, R5, 0x6, RZ ;  /* 0x0000000605077819 */ /* 0x000fe400000006ff */
[----:B------:R-:W-:Y:S01]  /*0350*/  CS2R R50, SRZ ;  /* 0x0000000000327805 */ /* 0x000fe2000001ff00 */
[----:B------:R-:W-:Y:S01]  /*0360*/  UMOV UR4, URZ ;  /* 0x0000003f00047c82 */ /* 0x000fe20008000000 */
[----:B------:R-:W-:-:S02]  /*0370*/  LOP3.LUT R6, R7, 0xffffffc0, R26, 0xe2, !PT ;  /* 0xffffffc007067812 */ /* 0x000fc400078ee21a */
[----:B-1----:R-:W-:-:S04]  /*0380*/  LEA R60, P0, R49, R60, 0x2 ;  /* 0x0000003c313c7211 */ /* 0x002fc800078010ff */
[----:B------:R-:W-:Y:S01]  /*0390*/  LEA.HI.X R61, R49, R61, R100, 0x2, P0 ;  /* 0x0000003d313d7211 */ /* 0x000fe200000f1464 */
[C---:B0-----:R-:W-:Y:S01]  /*03a0*/  IMAD.WIDE.U32 R2, R31.reuse, -0x33333333, RZ ;  /* 0xcccccccd1f027825 */ /* 0x041fe200078e00ff */
[--C-:B------:R-:W-:Y:S02]  /*03b0*/  SHF.R.U32.HI R27, RZ, 0x2, R31.reuse ;  /* 0x00000002ff1b7819 */ /* 0x100fe4000001161f */
[----:B------:R-:W-:Y:S01]  /*03c0*/  SHF.L.U32 R2, R30, 0x4, RZ ;  /* 0x000000041e027819 */ /* 0x000fe200000006ff */
[----:B------:R-:W-:Y:S01]  /*03d0*/  IMAD.SHL.U32 R18, R31, 0x2, RZ ;  /* 0x000000021f127824 */ /* 0x000fe200078e00ff */
[C---:B--2---:R-:W-:Y:S01]  /*03e0*/  LEA R28, R4.reuse, R28, 0x18 ;  /* 0x0000001c041c7211 */ /* 0x044fe200078ec0ff */
[----:B------:R-:W-:Y:S01]  /*03f0*/  IMAD.SHL.U32 R5, R27, 0x40, RZ ;  /* 0x000000401b057824 */ /* 0x000fe200078e00ff */
[----:B------:R-:W-:Y:S01]  /*0400*/  LEA R29, R4, R29, 0x18 ;  /* 0x0000001d041d7211 */ /* 0x000fe200078ec0ff */
[--C-:B------:R-:W-:Y:S01]  /*0410*/  IMAD R15, R6, 0x280, R31.reuse ;  /* 0x00000280060f7824 */ /* 0x100fe200078e021f */
[----:B------:R-:W-:-:S02]  /*0420*/  SHF.R.S32.HI R4, RZ, 0x1f, R31 ;  /* 0x0000001fff047819 */ /* 0x000fc4000001141f */
[----:B------:R-:W-:Y:S02]  /*0430*/  SHF.R.U32.HI R14, RZ, 0x6, R3 ;  /* 0x00000006ff0e7819 */ /* 0x000fe40000011603 */
[----:B------:R-:W-:Y:S02]  /*0440*/  LEA.HI R3, R4, R31, RZ, 0x2 ;  /* 0x0000001f04037211 */ /* 0x000fe400078f10ff */
[----:B------:R-:W-:Y:S01]  /*0450*/  LOP3.LUT R26, R5, 0xffffffc0, R26, 0xe2, !PT ;  /* 0xffffffc0051a7812 */ /* 0x000fe200078ee21a */
[----:B------:R-:W-:Y:S01]  /*0460*/  IMAD R24, R14, -0x50, R31 ;  /* 0xffffffb00e187824 */ /* 0x000fe200078e021f */
[----:B------:R-:W-:Y:S02]  /*0470*/  SHF.R.S32.HI R25, RZ, 0x2, R3 ;  /* 0x00000002ff197819 */ /* 0x000fe40000011403 */
[----:B------:R-:W-:Y:S01]  /*0480*/  LOP3.LUT R2, R2, 0x3f0, RZ, 0xc0, !PT ;  /* 0x000003f002027812 */ /* 0x000fe200078ec0ff */
[----:B------:R-:W-:Y:S01]  /*0490*/  IMAD R23, R24, 0x28, R29 ;  /* 0x0000002818177824 */ /* 0x000fe200078e021d */
[----:B------:R-:W-:-:S02]  /*04a0*/  IADD3 R5, R25, 0x50, RZ ;  /* 0x0000005019057810 */ /* 0x000fc40007ffe0ff */
[C---:B------:R-:W-:Y:S02]  /*04b0*/  IADD3 R7, R25.reuse, 0xa0, RZ ;  /* 0x000000a019077810 */ /* 0x040fe40007ffe0ff */
[----:B------:R-:W-:Y:S02]  /*04c0*/  IADD3 R9, R25, 0xf0, RZ ;  /* 0x000000f019097810 */ /* 0x000fe40007ffe0ff */
[----:B------:R-:W-:Y:S02]  /*04d0*/  SHF.R.S32.HI R8, RZ, 0x1f, R5 ;  /* 0x0000001fff087819 */ /* 0x000fe40000011405 */
[----:B------:R-:W-:Y:S02]  /*04e0*/  SHF.R.S32.HI R10, RZ, 0x1f, R7 ;  /* 0x0000001fff0a7819 */ /* 0x000fe40000011407 */
[----:B------:R-:W-:Y:S02]  /*04f0*/  SHF.R.S32.HI R12, RZ, 0x1f, R9 ;  /* 0x0000001fff0c7819 */ /* 0x000fe40000011409 */
[----:B------:R-:W-:-:S02]  /*0500*/  LEA.HI R8, R8, R5, RZ, 0x2 ;  /* 0x0000000508087211 */ /* 0x000fc400078f10ff */
[----:B------:R-:W-:Y:S02]  /*0510*/  LEA.HI R5, R4, R31, RZ, 0x4 ;  /* 0x0000001f04057211 */ /* 0x000fe400078f20ff */
[----:B------:R-:W-:Y:S02]  /*0520*/  LEA.HI R10, R10, R7, RZ, 0x2 ;  /* 0x000000070a0a7211 */ /* 0x000fe400078f10ff */
[----:B------:R-:W-:Y:S02]  /*0530*/  LEA.HI R12, R12, R9, RZ, 0x2 ;  /* 0x000000090c0c7211 */ /* 0x000fe400078f10ff */
[----:B------:R-:W-:Y:S02]  /*0540*/  LOP3.LUT R4, R3, 0xfffffffc, RZ, 0xc0, !PT ;  /* 0xfffffffc03047812 */ /* 0x000fe400078ec0ff */
[----:B------:R-:W-:Y:S02]  /*0550*/  IADD3 R2, R2, R14, RZ ;  /* 0x0000000e02027210 */ /* 0x000fe40007ffe0ff */
[----:B------:R-:W-:-:S02]  /*0560*/  LEA R23, R14, R23, 0x3 ;  /* 0x000000170e177211 */ /* 0x000fc400078e18ff */
[----:B------:R-:W-:Y:S01]  /*0570*/  LOP3.LUT R7, R0, 0x2, RZ, 0xfc, !PT ;  /* 0x0000000200077812 */ /* 0x000fe200078efcff */
[----:B------:R-:W-:Y:S01]  /*0580*/  IMAD R11, R2, 0x280, RZ ;  /* 0x00000280020b7824 */ /* 0x000fe200078e02ff */
[----:B------:R-:W-:Y:S02]  /*0590*/  SHF.R.U32.HI R5, RZ, 0x4, R5 ;  /* 0x00000004ff057819 */ /* 0x000fe40000011605 */
[----:B------:R-:W-:Y:S01]  /*05a0*/  IADD3 R4, -R4, R31, RZ ;  /* 0x0000001f04047210 */ /* 0x000fe20007ffe1ff */
[----:B---3--:R-:W-:Y:S01]  /*05b0*/  IMAD.WIDE.U32 R58, R7, 0x4, R58 ;  /* 0x00000004073a7825 */ /* 0x008fe200078e003a */
[----:B------:R-:W-:Y:S02]  /*05c0*/  SHF.R.U32.HI R21, RZ, 0x2, R8 ;  /* 0x00000002ff157819 */ /* 0x000fe40000011608 */
[----:B------:R-:W-:Y:S02]  /*05d0*/  SHF.R.U32.HI R3, RZ, 0x2, R10 ;  /* 0x00000002ff037819 */ /* 0x000fe4000001160a */
[----:B------:R-:W-:-:S02]  /*05e0*/  SHF.R.U32.HI R19, RZ, 0x2, R12 ;  /* 0x00000002ff137819 */ /* 0x000fc4000001160c */
[----:B------:R-:W-:Y:S02]  /*05f0*/  MOV R14, 0x7fffffc1 ;  /* 0x7fffffc1000e7802 */ /* 0x000fe40000000f00 */
[----:B------:R-:W-:Y:S02]  /*0600*/  LEA R17, R31, R28, 0x5 ;  /* 0x0000001c1f117211 */ /* 0x000fe400078e28ff */
[C---:B------:R-:W-:Y:S02]  /*0610*/  LOP3.LUT R0, R18.reuse, 0x18, RZ, 0xc, !PT ;  /* 0x0000001812007812 */ /* 0x040fe400078e0cff */
[----:B------:R-:W-:Y:S02]  /*0620*/  LOP3.LUT R16, R18, 0x18, RZ, 0xc0, !PT ;  /* 0x0000001812107812 */ /* 0x000fe400078ec0ff */
[C---:B------:R-:W-:Y:S02]  /*0630*/  LOP3.LUT R22, R4.reuse, 0x3, R5, 0x78, !PT ;  /* 0x0000000304167812 */ /* 0x040fe400078e7805 */
[----:B------:R-:W-:-:S02]  /*0640*/  LOP3.LUT R21, R4, 0x3, R21, 0x78, !PT ;  /* 0x0000000304157812 */ /* 0x000fc400078e7815 */
[C---:B------:R-:W-:Y:S02]  /*0650*/  LOP3.LUT R20, R4.reuse, 0x3, R3, 0x78, !PT ;  /* 0x0000000304147812 */ /* 0x040fe400078e7803 */
[----:B------:R-:W-:Y:S02]  /*0660*/  LOP3.LUT R19, R4, 0x3, R19, 0x78, !PT ;  /* 0x0000000304137812 */ /* 0x000fe400078e7813 */
[----:B------:R-:W-:Y:S02]  /*0670*/  SEL R14, R14, 0x1, !P1 ;  /* 0x000000010e0e7807 */ /* 0x000fe40004800000 */
[C---:B------:R-:W-:Y:S02]  /*0680*/  IADD3 R13, R17.reuse, R0, RZ ;  /* 0x00000000110d7210 */ /* 0x040fe40007ffe0ff */
[----:B------:R-:W-:-:S07]  /*0690*/  IADD3 R12, R17, R16, RZ ;  /* 0x00000010110c7210 */ /* 0x000fce0007ffe0ff */
.L_x_2632:
[C---:B------:R-:W-:Y:S01]  /*06a0*/  LOP3.LUT R78, R49.reuse, 0x1, RZ, 0xc0, !PT ;  /* 0x00000001314e7812 */ /* 0x040fe200078ec0ff */
[----:B------:R-:W-:Y:S01]  /*06b0*/  ULDC.64 UR12, c[0x0][0x248] ;  /* 0x00009200000c7ab9 */ /* 0x000fe20000000a00 */
[--C-:B-1----:R-:W-:Y:S01]  /*06c0*/  SHF.R.U64 R7, R49, 0x1, R100.reuse ;  /* 0x0000000131077819 */ /* 0x102fe20000001264 */
[----:B0-----:R-:W0:Y:S01]  /*06d0*/  LDC.64 R36, c[0x0][0x238] ;  /* 0x00008e00ff247b82 */ /* 0x001e220000000a00 */
[----:B------:R-:W-:Y:S01]  /*06e0*/  SHF.R.U32.HI R4, RZ, 0x1, R100 ;  /* 0x00000001ff047819 */ /* 0x000fe20000011664 */
[----:B------:R-:W-:Y:S01]  /*06f0*/  IMAD R78, R78, 0x140, RZ ;  /* 0x000001404e4e7824 */ /* 0x000fe200078e02ff */
[----:B------:R-:W-:Y:S01]  /*0700*/  ULDC.64 UR14, c[0x0][0x228] ;  /* 0x00008a00000e7ab9 */ /* 0x000fe20000000a00 */
[----:B------:R-:W-:Y:S02]  /*0710*/  ULDC UR5, c[0x0][0x250] ;  /* 0x0000940000057ab9 */ /* 0x000fe40000000800 */
[----:B------:R-:W-:Y:S01]  /*0720*/  IMAD R33, R4, 0xa0000, RZ ;  /* 0x000a000004217824 */ /* 0x000fe200078e02ff */
[----:B------:R-:W-:-:S04]  /*0730*/  LEA R80, R24, R78, 0x2 ;  /* 0x0000004e18507211 */ /* 0x000fc800078e10ff */
[----:B------:R-:W-:Y:S01]  /*0740*/  SHF.R.S32.HI R81, RZ, 0x1f, R80 ;  /* 0x0000001fff517819 */ /* 0x000fe20000011450 */
[----:B------:R-:W-:-:S05]  /*0750*/  IMAD.WIDE.U32 R2, R80, -0x33333333, RZ ;  /* 0xcccccccd50027825 */ /* 0x000fca00078e00ff */
[----:B------:R-:W-:Y:S01]  /*0760*/  SHF.R.U32.HI R47, RZ, 0x5, R3 ;  /* 0x00000005ff2f7819 */ /* 0x000fe20000011603 */
[----:B------:R-:W-:-:S03]  /*0770*/  IMAD.WIDE.U32 R2, R7, 0xa0000, R80 ;  /* 0x000a000007027825 */ /* 0x000fc600078e0050 */
[----:B------:R-:W-:Y:S02]  /*0780*/  LEA R0, P0, R7, R47, 0x4 ;  /* 0x0000002f07007211 */ /* 0x000fe400078020ff */
[----:B------:R-:W-:Y:S02]  /*0790*/  IADD3 R33, R3, R33, RZ ;  /* 0x0000002103217210 */ /* 0x000fe40007ffe0ff */
[----:B------:R-:W-:Y:S02]  /*07a0*/  LEA.HI.X R7, R7, RZ, R4, 0x4, P0 ;  /* 0x000000ff07077211 */ /* 0x000fe400000f2404 */
[C---:B------:R-:W-:Y:S01]  /*07b0*/  LEA R62, P0, R0.reuse, UR12, 0x3 ;  /* 0x0000000c003e7c11 */ /* 0x040fe2000f8018ff */
[----:B------:R-:W1:Y:S01]  /*07c0*/  LDC.64 R4, c[0x0][0x240] ;  /* 0x00009000ff047b82 */ /* 0x000e620000000a00 */
[----:B------:R-:W-:Y:S02]  /*07d0*/  IADD3 R9, P1, R11, R2, RZ ;  /* 0x000000020b097210 */ /* 0x000fe40007f3e0ff */
[----:B------:R-:W-:Y:S01]  /*07e0*/  LEA.HI.X R63, R0, UR13, R7, 0x3, P0 ;  /* 0x0000000d003f7c11 */ /* 0x000fe200080f1c07 */
[----:B------:R-:W-:Y:S01]  /*07f0*/  ULDC.64 UR12, c[0x0][0x230] ;  /* 0x00008c00000c7ab9 */ /* 0x000fe20000000a00 */
[----:B------:R-:W-:-:S02]  /*0800*/  IADD3.X R0, RZ, R33, RZ, P1, !PT ;  /* 0x00000021ff007210 */ /* 0x000fc40000ffe4ff */
[C---:B------:R-:W-:Y:S02]  /*0810*/  SHF.L.U32 R10, R9.reuse, 0x1, RZ ;  /* 0x00000001090a7819 */ /* 0x040fe400000006ff */
[----:B------:R-:W-:Y:S01]  /*0820*/  SHF.L.U64.HI R9, R9, 0x1, R0 ;  /* 0x0000000109097819 */ /* 0x000fe20000010200 */
[----:B------:R-:W2:Y:S01]  /*0830*/  LDG.E.64.CONSTANT R62, desc[UR8][R62.64] ;  /* 0x000000083e3e7981 */ /* 0x000ea2000c1e9b00 */
[----:B------:R-:W-:-:S04]  /*0840*/  IADD3 R34, P0, R10, UR12, RZ ;  /* 0x0000000c0a227c10 */ /* 0x000fc8000ff1e0ff */
[----:B------:R-:W-:Y:S01]  /*0850*/  IADD3.X R35, R9, UR13, RZ, P0, !PT ;  /* 0x0000000d09237c10 */ /* 0x000fe200087fe4ff */
[----:B0-----:R-:W-:-:S05]  /*0860*/  IMAD.WIDE R36, R80, 0x2, R36 ;  /* 0x0000000250247825 */ /* 0x001fca00078e0224 */
[----:B------:R-:W3:Y:S01]  /*0870*/  LDG.E.64.CONSTANT R34, desc[UR8][R34.64] ;  /* 0x0000000822227981 */ /* 0x000ee2000c1e9b00 */
[----:B------:R-:W-:Y:S01]  /*0880*/  IADD3 R3, R11, 0xa00, RZ ;  /* 0x00000a000b037810 */ /* 0x000fe20007ffe0ff */
[----:B-1----:R-:W-:Y:S02]  /*0890*/  IMAD.WIDE R80, R80, 0x2, R4 ;  /* 0x0000000250507825 */ /* 0x002fe400078e0204 */
[----:B------:R-:W4:Y:S01]  /*08a0*/  LDG.E.64.CONSTANT R36, desc[UR8][R36.64] ;  /* 0x0000000824247981 */ /* 0x000f22000c1e9b00 */
[----:B------:R-:W-:-:S03]  /*08b0*/  IADD3 R3, P0, R3, R2, RZ ;  /* 0x0000000203037210 */ /* 0x000fc60007f1e0ff */
[----:B------:R-:W5:Y:S02]  /*08c0*/  LDG.E.64.CONSTANT R80, desc[UR8][R80.64] ;  /* 0x0000000850507981 */ /* 0x000f64000c1e9b00 */
[----:B------:R-:W-:Y:S01]  /*08d0*/  IMAD.X R0, RZ, RZ, R33, P0 ;  /* 0x000000ffff007224 */ /* 0x000fe200000e0621 */
[----:B------:R-:W-:-:S04]  /*08e0*/  SHF.L.U32 R8, R3, 0x1, RZ ;  /* 0x0000000103087819 */ /* 0x000fc800000006ff */
[----:B------:R-:W-:Y:S02]  /*08f0*/  SHF.L.U64.HI R7, R3, 0x1, R0 ;  /* 0x0000000103077819 */ /* 0x000fe40000010200 */
[----:B------:R-:W-:Y:S02]  /*0900*/  IADD3 R76, P0, R8, UR12, RZ ;  /* 0x0000000c084c7c10 */ /* 0x000fe4000ff1e0ff */
[----:B------:R-:W-:Y:S02]  /*0910*/  IADD3 R3, R11, 0x1400, RZ ;  /* 0x000014000b037810 */ /* 0x000fe40007ffe0ff */
[----:B------:R-:W-:Y:S02]  /*0920*/  IADD3.X R77, R7, UR13, RZ, P0, !PT ;  /* 0x0000000d074d7c10 */ /* 0x000fe400087fe4ff */
        /* <DEDUP_REMOVED lines=8> */
[----:B------:R-:W-:Y:S02]  /*09b0*/  IADD3 R3, R11, 0x1e00, RZ ;  /* 0x00001e000b037810 */ /* 0x000fe40007ffe0ff */
[----:B------:R-:W-:Y:S02]  /*09c0*/  IADD3 R64, P0, R10, UR14, RZ ;  /* 0x0000000e0a407c10 */ /* 0x000fe4000ff1e0ff */
[----:B------:R-:W-:Y:S02]  /*09d0*/  IADD3 R3, P1, R3, R2, RZ ;  /* 0x0000000203037210 */ /* 0x000fe40007f3e0ff */
[----:B------:R-:W-:Y:S02]  /*09e0*/  IADD3.X R65, R9, UR15, RZ, P0, !PT ;  /* 0x0000000f09417c10 */ /* 0x000fe400087fe4ff */
[----:B------:R-:W-:Y:S02]  /*09f0*/  IADD3.X R0, RZ, R33, RZ, P1, !PT ;  /* 0x00000021ff007210 */ /* 0x000fe40000ffe4ff */
[----:B------:R-:W-:-:S02]  /*0a00*/  SHF.L.U32 R2, R3, 0x1, RZ ;  /* 0x0000000103027819 */ /* 0x000fc400000006ff */
[----:B------:R-:W-:Y:S01]  /*0a10*/  SHF.L.U64.HI R0, R3, 0x1, R0 ;  /* 0x0000000103007819 */ /* 0x000fe20000010200 */
        /* <DEDUP_REMOVED lines=15> */
[--C-:B---3--:R-:W-:Y:S02]  /*0b10*/  HADD2.F32 R33, -RZ, R34.reuse.H1_H1 ;  /* 0x30000022ff217230 */ /* 0x108fe40000004100 */
[----:B------:R-:W-:-:S03]  /*0b20*/  HADD2.F32 R3, -RZ, R34.H0_H0 ;  /* 0x20000022ff037230 */ /* 0x000fc60000004100 */
[C---:B------:R-:W-:Y:S01]  /*0b30*/  FADD.FTZ R34, -R62.reuse, R33 ;  /* 0x000000213e227221 */ /* 0x040fe20000010100 */
[--C-:B------:R-:W-:Y:S02]  /*0b40*/  HADD2.F32 R33, -RZ, R35.reuse.H0_H0 ;  /* 0x20000023ff217230 */ /* 0x100fe40000004100 */
[--C-:B----4-:R-:W-:Y:S02]  /*0b50*/  HADD2.F32 R5, -RZ, R36.reuse.H0_H0 ;  /* 0x20000024ff057230 */ /* 0x110fe40000004100 */
[----:B------:R-:W-:Y:S02]  /*0b60*/  HADD2.F32 R43, -RZ, R36.H1_H1 ;  /* 0x30000024ff2b7230 */ /* 0x000fe40000004100 */
[C---:B------:R-:W-:Y:S01]  /*0b70*/  FADD.FTZ R36, -R62.reuse, R33 ;  /* 0x000000213e247221 */ /* 0x040fe20000010100 */
[----:B------:R-:W-:Y:S01]  /*0b80*/  FADD.FTZ R38, -R62, R3 ;  /* 0x000000033e267221 */ /* 0x000fe20000010100 */
[----:B------:R-:W-:Y:S02]  /*0b90*/  HADD2.F32 R33, -RZ, R35.H1_H1 ;  /* 0x30000023ff217230 */ /* 0x000fe40000004100 */
[----:B-----5:R-:W-:-:S02]  /*0ba0*/  HADD2.F32 R88, -RZ, R80.H0_H0 ;  /* 0x20000050ff587230 */ /* 0x020fc40000004100 */
[C---:B0-----:R-:W-:Y:S01]  /*0bb0*/  FMUL.FTZ R3, R45.reuse, R38 ;  /* 0x000000262d037220 */ /* 0x041fe20000410000 */
[----:B------:R-:W-:Y:S02]  /*0bc0*/  HADD2.F32 R94, -RZ, R80.H1_H1 ;  /* 0x30000050ff5e7230 */ /* 0x000fe40000004100 */
[----:B------:R-:W-:Y:S01]  /*0bd0*/  FADD.FTZ R38, -R62, R33 ;  /* 0x000000213e267221 */ /* 0x000fe20000010100 */
[--C-:B------:R-:W-:Y:S02]  /*0be0*/  HADD2.F32 R41, -RZ, R37.reuse.H0_H0 ;  /* 0x20000025ff297230 */ /* 0x100fe40000004100 */
[----:B------:R-:W-:Y:S01]  /*0bf0*/  FMUL.FTZ R39, R45, R34 ;  /* 0x000000222d277220 */ /* 0x000fe20000410000 */
[----:B------:R-:W-:Y:S01]  /*0c00*/  FFMA.FTZ R82, R3, R5, R88 ;  /* 0x0000000503527223 */ /* 0x000fe20000010058 */
[----:B------:R-:W-:Y:S02]  /*0c10*/  HADD2.F32 R37, -RZ, R37.H1_H1 ;  /* 0x30000025ff257230 */ /* 0x000fe40000004100 */
[----:B------:R-:W-:Y:S01]  /*0c20*/  FMUL.FTZ R33, R45, R38 ;  /* 0x000000262d217220 */ /* 0x000fe20000410000 */
[----:B------:R-:W-:-:S02]  /*0c30*/  HADD2.F32 R80, -RZ, R81.H1_H1 ;  /* 0x30000051ff507230 */ /* 0x000fc40000004100 */
[----:B------:R-:W-:Y:S01]  /*0c40*/  FFMA.FTZ R84, R39, R43, R94 ;  /* 0x0000002b27547223 */ /* 0x000fe2000001005e */
[----:B------:R-:W-:Y:S02]  /*0c50*/  HADD2.F32 R96, -RZ, R81.H0_H0 ;  /* 0x20000051ff607230 */ /* 0x000fe40000004100 */
[----:B------:R-:W-:Y:S01]  /*0c60*/  FMUL.FTZ R35, R45, R36 ;  /* 0x000000242d237220 */ /* 0x000fe20000410000 */
[----:B------:R-:W-:Y:S01]  /*0c70*/  FMUL.FTZ R34, R82, -1.4426950216293334961 ;  /* 0xbfb8aa3b52227820 */ /* 0x000fe20000410000 */
[----:B------:R-:W-:Y:S01]  /*0c80*/  FFMA.FTZ R95, R33, R37, R80 ;  /* 0x00000025215f7223 */ /* 0x000fe20000010050 */
[----:B------:R-:W-:Y:S01]  /*0c90*/  FMUL.FTZ R36, R84, -1.4426950216293334961 ;  /* 0xbfb8aa3b54247820 */ /* 0x000fe20000410000 */
[----:B------:R-:W-:Y:S02]  /*0ca0*/  FFMA.FTZ R93, R35, R41, R96 ;  /* 0x00000029235d7223 */ /* 0x000fe40000010060 */
[----:B------:R-:W-:Y:S01]  /*0cb0*/  FMUL.FTZ R40, R95, -1.4426950216293334961 ;  /* 0xbfb8aa3b5f287820 */ /* 0x000fe20000410000 */
[----:B------:R-:W0:Y:S01]  /*0cc0*/  MUFU.EX2 R34, R34 ;  /* 0x0000002200227308 */ /* 0x000e220000000800 */
[----:B------:R-:W-:-:S02]  /*0cd0*/  HADD2.F32 R63, -RZ, R76.H0_H0 ;  /* 0x2000004cff3f7230 */ /* 0x000fc40000004100 */
[----:B------:R-:W-:Y:S01]  /*0ce0*/  FMUL.FTZ R38, R93, -1.4426950216293334961 ;  /* 0xbfb8aa3b5d267820 */ /* 0x000fe20000410000 */
[----:B------:R-:W-:-:S04]  /*0cf0*/  HADD2.F32 R79, -RZ, R76.H1_H1 ;  /* 0x3000004cff4f7230 */ /* 0x000fc80000004100 */
[----:B------:R-:W1:Y:S01]  /*0d00*/  MUFU.EX2 R36, R36 ;  /* 0x0000002400247308 */ /* 0x000e620000000800 */
[----:B------:R-:W-:Y:S01]  /*0d10*/  FADD.FTZ R48, -R62, R63 ;  /* 0x0000003f3e307221 */ /* 0x000fe20000010100 */
[----:B------:R-:W-:-:S06]  /*0d20*/  HADD2.F32 R63, -RZ, R77.H0_H0 ;  /* 0x2000004dff3f7230 */ /* 0x000fcc0000004100 */
[----:B------:R-:W2:Y:S01]  /*0d30*/  MUFU.EX2 R91, R40 ;  /* 0x00000028005b7308 */ /* 0x000ea20000000800 */
[----:B------:R-:W-:-:S07]  /*0d40*/  HADD2.F32 R77, -RZ, R77.H1_H1 ;  /* 0x3000004dff4d7230 */ /* 0x000fce0000004100 */
[----:B------:R3:W4:Y:S01]  /*0d50*/  MUFU.EX2 R76, R38 ;  /* 0x00000026004c7308 */ /* 0x0007220000000800 */
[C---:B------:R-:W-:Y:S01]  /*0d60*/  FADD.FTZ R42, -R62.reuse, R77 ;  /* 0x0000004d3e2a7221 */ /* 0x040fe20000010100 */
[----:B------:R-:W-:Y:S02]  /*0d70*/  HADD2.F32 R77, -RZ, R74.H1_H1 ;  /* 0x3000004aff4d7230 */ /* 0x000fe40000004100 */
[----:B------:R-:W-:Y:S01]  /*0d80*/  FADD.FTZ R46, -R62, R79 ;  /* 0x0000004f3e2e7221 */ /* 0x000fe20000010100 */
[----:B0-----:R-:W-:Y:S01]  /*0d90*/  FADD.FTZ R34, R34, 1 ;  /* 0x3f80000022227421 */ /* 0x001fe20000010000 */
[C---:B------:R-:W-:Y:S02]  /*0da0*/  FADD.FTZ R44, -R62.reuse, R63 ;  /* 0x0000003f3e2c7221 */ /* 0x040fe40000010100 */
[----:B------:R-:W-:Y:S01]  /*0db0*/  FMUL.FTZ R46, R45, R46 ;  /* 0x0000002e2d2e7220 */ /* 0x000fe20000410000 */
[----:B---3--:R-:W-:Y:S01]  /*0dc0*/  FADD.FTZ R38, -R62, R77 ;  /* 0x0000004d3e267221 */ /* 0x008fe20000010100 */
[----:B-1----:R-:W-:Y:S01]  /*0dd0*/  FADD.FTZ R77, R36, 1 ;  /* 0x3f800000244d7421 */ /* 0x002fe20000010000 */
[----:B--2---:R-:W-:Y:S01]  /*0de0*/  FADD.FTZ R104, R91, 1 ;  /* 0x3f8000005b687421 */ /* 0x004fe20000010000 */
[----:B------:R-:W0:Y:S01]  /*0df0*/  MUFU.RCP R98, R34 ;  /* 0x0000002200627308 */ /* 0x000e220000001000 */
[----:B------:R-:W-:Y:S01]  /*0e00*/  FMUL.FTZ R48, R45, R48 ;  /* 0x000000302d307220 */ /* 0x000fe20000410000 */
[----:B------:R-:W-:Y:S01]  /*0e10*/  FFMA.FTZ R81, R43, R46, R94 ;  /* 0x0000002e2b517223 */ /* 0x000fe2000001005e */
[----:B----4-:R-:W-:Y:S01]  /*0e20*/  FADD.FTZ R99, R76, 1 ;  /* 0x3f8000004c637421 */ /* 0x010fe20000010000 */
[C---:B------:R-:W-:Y:S01]  /*0e30*/  FMUL.FTZ R44, R45.reuse, R44 ;  /* 0x0000002c2d2c7220 */ /* 0x040fe20000410000 */
[----:B------:R-:W-:-:S03]  /*0e40*/  FMUL.FTZ R42, R45, R42 ;  /* 0x0000002a2d2a7220 */ /* 0x000fc60000410000 */
[----:B------:R0:W1:Y:S01]  /*0e50*/  MUFU.RCP R101, R77 ;  /* 0x0000004d00657308 */ /* 0x0000620000001000 */
[----:B------:R-:W-:Y:S01]  /*0e60*/  FFMA.FTZ R79, R5, R48, R88 ;  /* 0x00000030054f7223 */ /* 0x000fe20000010058 */
[----:B------:R-:W-:Y:S01]  /*0e70*/  FMUL.FTZ R86, R81, -1.4426950216293334961 ;  /* 0xbfb8aa3b51567820 */ /* 0x000fe20000410000 */
[----:B------:R-:W-:Y:S01]  /*0e80*/  FFMA.FTZ R83, R41, R44, R96 ;  /* 0x0000002c29537223 */ /* 0x000fe20000010060 */
[----:B------:R-:W-:Y:S01]  /*0e90*/  FFMA.FTZ R87, R37, R42, R80 ;  /* 0x0000002a25577223 */ /* 0x000fe20000010050 */
[----:B------:R-:W-:-:S03]  /*0ea0*/  HADD2.F32 R103, -RZ, R75.H0_H0 ;  /* 0x2000004bff677230 */ /* 0x000fc60000004100 */
[----:B------:R2:W3:Y:S01]  /*0eb0*/  MUFU.RCP R102, R99 ;  /* 0x0000006300667308 */ /* 0x0004e20000001000 */
[----:B------:R-:W-:Y:S02]  /*0ec0*/  HADD2.F32 R75, -RZ, R75.H1_H1 ;  /* 0x3000004bff4b7230 */ /* 0x000fe40000004100 */
[----:B------:R-:W-:-:S05]  /*0ed0*/  FMUL.FTZ R97, R79, -1.4426950216293334961 ;  /* 0xbfb8aa3b4f617820 */ /* 0x000fca0000410000 */
[----:B------:R-:W4:Y:S01]  /*0ee0*/  MUFU.RCP R104, R104 ;  /* 0x0000006800687308 */ /* 0x000f220000001000 */
[----:B------:R-:W-:Y:S01]  /*0ef0*/  FMUL.FTZ R92, R83, -1.4426950216293334961 ;  /* 0xbfb8aa3b535c7820 */ /* 0x000fe20000410000 */
[----:B------:R-:W-:Y:S01]  /*0f00*/  FMUL.FTZ R90, R87, -1.4426950216293334961 ;  /* 0xbfb8aa3b575a7820 */ /* 0x000fe20000410000 */
[----:B------:R-:W-:Y:S01]  /*0f10*/  FADD.FTZ R106, -R62, R75 ;  /* 0x0000004b3e6a7221 */ /* 0x000fe20000010100 */
[----:B0-----:R-:W-:-:S04]  /*0f20*/  FADD.FTZ R77, -R98, 1 ;  /* 0x3f800000624d7421 */ /* 0x001fc80000010100 */
[----:B------:R-:W0:Y:S01]  /*0f30*/  MUFU.EX2 R86, R86 ;  /* 0x0000005600567308 */ /* 0x000e220000000800 */
[----:B------:R-:W-:Y:S01]  /*0f40*/  FMUL.FTZ R34, R45, R106 ;  /* 0x0000006a2d227220 */ /* 0x000fe20000410000 */
[----:B------:R-:W-:Y:S02]  /*0f50*/  HADD2.F32 R63, -RZ, R74.H0_H0 ;  /* 0x2000004aff3f7230 */ /* 0x000fe40000004100 */
[----:B------:R-:W-:Y:S01]  /*0f60*/  FADD.FTZ R36, -R62, R103 ;  /* 0x000000673e247221 */ /* 0x000fe20000010100 */
[----:B-1----:R-:W-:-:S03]  /*0f70*/  FADD.FTZ R103, -R101, 1 ;  /* 0x3f80000065677421 */ /* 0x002fc60000010100 */
[----:B------:R-:W1:Y:S01]  /*0f80*/  MUFU.EX2 R97, R97 ;  /* 0x0000006100617308 */ /* 0x000e620000000800 */
[----:B--2---:R-:W-:Y:S01]  /*0f90*/  FFMA.FTZ R99, R82, R77, 1 ;  /* 0x3f80000052637423 */ /* 0x004fe2000001004d */
[----:B------:R-:W-:Y:S01]  /*0fa0*/  FFMA.FTZ R75, R37, R34, R80 ;  /* 0x00000022254b7223 */ /* 0x000fe20000010050 */
[----:B---3--:R-:W-:Y:S01]  /*0fb0*/  FADD.FTZ R82, -R102, 1 ;  /* 0x3f80000066527421 */ /* 0x008fe20000010100 */
[----:B----4-:R-:W-:-:S04]  /*0fc0*/  FADD.FTZ R106, -R104, 1 ;  /* 0x3f800000686a7421 */ /* 0x010fc80000010100 */
[----:B------:R-:W2:Y:S01]  /*0fd0*/  MUFU.EX2 R92, R92 ;  /* 0x0000005c005c7308 */ /* 0x000ea20000000800 */
[----:B------:R-:W-:Y:S01]  /*0fe0*/  FADD.FTZ R40, -R62, R63 ;  /* 0x0000003f3e287221 */ /* 0x000fe20000010100 */
[----:B------:R-:W-:-:S06]  /*0ff0*/  FFMA.FTZ R84, R84, R103, 1 ;  /* 0x3f80000054547423 */ /* 0x000fcc0000010067 */
[----:B------:R-:W3:Y:S01]  /*1000*/  MUFU.EX2 R90, R90 ;  /* 0x0000005a005a7308 */ /* 0x000ee20000000800 */
[----:B------:R-:W-:Y:S01]  /*1010*/  FMUL.FTZ R105, R75, -1.4426950216293334961 ;  /* 0xbfb8aa3b4b697820 */ /* 0x000fe20000410000 */
[----:B------:R-:W-:Y:S01]  /*1020*/  FFMA.FTZ R103, R93, R82, 1 ;  /* 0x3f8000005d677423 */ /* 0x000fe20000010052 */
[----:B------:R-:W-:Y:S01]  /*1030*/  FFMA.FTZ R95, R95, R106, 1 ;  /* 0x3f8000005f5f7423 */ /* 0x000fe2000001006a */
[--C-:B------:R-:W-:Y:S02]  /*1040*/  HADD2.F32 R82, -RZ, R64.reuse.H0_H0 ;  /* 0x20000040ff527230 */ /* 0x100fe40000004100 */
[----:B------:R-:W-:Y:S01]  /*1050*/  FMUL.FTZ R40, R45, R40 ;  /* 0x000000282d287220 */ /* 0x000fe20000410000 */
[----:B------:R-:W-:Y:S01]  /*1060*/  FMUL.FTZ R99, R98, R99 ;  /* 0x0000006362637220 */ /* 0x000fe20000410000 */
[----:B------:R-:W-:Y:S01]  /*1070*/  FMUL.FTZ R101, R101, R84 ;  /* 0x0000005465657220 */ /* 0x000fe20000410000 */
[----:B------:R-:W-:Y:S01]  /*1080*/  HADD2.F32 R84, -RZ, R64.H1_H1 ;  /* 0x30000040ff547230 */ /* 0x000fe20000004100 */
[----:B------:R4:W-:Y:S01]  /*1090*/  MUFU.EX2 R77, R105 ;  /* 0x00000069004d7308 */ /* 0x0009e20000000800 */
[----:B------:R-:W-:Y:S01]  /*10a0*/  FMUL.FTZ R104, R104, R95 ;  /* 0x0000005f68687220 */ /* 0x000fe20000410000 */
[----:B------:R-:W-:-:S02]  /*10b0*/  HADD2.F32 R64, -RZ, R65.H0_H0 ;  /* 0x20000041ff407230 */ /* 0x000fc40000004100 */
[----:B------:R-:W-:Y:S01]  /*10c0*/  FMUL.FTZ R103, R102, R103 ;  /* 0x0000006766677220 */ /* 0x000fe20000410000 */
[----:B0-----:R-:W-:Y:S01]  /*10d0*/  FADD.FTZ R95, R86, 1 ;  /* 0x3f800000565f7421 */ /* 0x001fe20000010000 */
[----:B------:R-:W-:Y:S01]  /*10e0*/  FFMA.FTZ R63, R5, R40, R88 ;  /* 0x00000028053f7223 */ /* 0x000fe20000010058 */
[----:B------:R-:W-:Y:S01]  /*10f0*/  FMUL.FTZ R86, R82, R99 ;  /* 0x0000006352567220 */ /* 0x000fe20000410000 */
[----:B------:R-:W-:Y:S01]  /*1100*/  FMUL.FTZ R38, R45, R38 ;  /* 0x000000262d267220 */ /* 0x000fe20000410000 */
[----:B----4-:R-:W-:Y:S02]  /*1110*/  HADD2.F32 R105, -RZ, R66.H0_H0 ;  /* 0x20000042ff697230 */ /* 0x010fe40000004100 */
[----:B-1----:R-:W-:Y:S01]  /*1120*/  FADD.FTZ R93, R97, 1 ;  /* 0x3f800000615d7421 */ /* 0x002fe20000010000 */
[----:B------:R-:W-:Y:S01]  /*1130*/  FMUL.FTZ R82, R64, R103 ;  /* 0x0000006740527220 */ /* 0x000fe20000410000 */
[----:B--2---:R-:W-:Y:S01]  /*1140*/  FADD.FTZ R97, R92, 1 ;  /* 0x3f8000005c617421 */ /* 0x004fe20000010000 */
[----:B---3--:R-:W-:Y:S01]  /*1150*/  FADD.FTZ R98, R90, 1 ;  /* 0x3f8000005a627421 */ /* 0x008fe20000010000 */
[----:B------:R-:W-:Y:S01]  /*1160*/  FMUL.FTZ R89, R63, -1.4426950216293334961 ;  /* 0xbfb8aa3b3f597820 */ /* 0x000fe20000410000 */
[----:B------:R-:W-:Y:S01]  /*1170*/  FMUL.FTZ R84, R84, R101 ;  /* 0x0000006554547220 */ /* 0x000fe20000410000 */
[----:B------:R-:W-:Y:S01]  /*1180*/  FADD.FTZ R92, -R62, R105 ;  /* 0x000000693e5c7221 */ /* 0x000fe20000010100 */
[----:B------:R-:W-:Y:S01]  /*1190*/  FMUL.FTZ R64, R5, R86 ;  /* 0x0000005605407220 */ /* 0x000fe20000410000 */
[----:B------:R-:W-:Y:S01]  /*11a0*/  FFMA.FTZ R74, R43, R38, R94 ;  /* 0x000000262b4a7223 */ /* 0x000fe2000001005e */
[----:B------:R-:W-:Y:S01]  /*11b0*/  FMUL.FTZ R36, R45, R36 ;  /* 0x000000242d247220 */ /* 0x000fe20000410000 */
[----:B------:R-:W0:Y:S01]  /*11c0*/  MUFU.RCP R95, R95 ;  /* 0x0000005f005f7308 */ /* 0x000e220000001000 */
[----:B------:R-:W-:-:S02]  /*11d0*/  HADD2.F32 R99, -RZ, R65.H1_H1 ;  /* 0x30000041ff637230 */ /* 0x000fc40000004100 */
[----:B------:R-:W-:Y:S01]  /*11e0*/  FMUL.FTZ R92, R45, R92 ;  /* 0x0000005c2d5c7220 */ /* 0x000fe20000410000 */
[----:B------:R-:W-:Y:S02]  /*11f0*/  HADD2.F32 R101, -RZ, R66.H1_H1 ;  /* 0x30000042ff657230 */ /* 0x000fe40000004100 */
[----:B------:R-:W-:Y:S01]  /*1200*/  FMUL.FTZ R65, R43, R84 ;  /* 0x000000542b417220 */ /* 0x000fe20000410000 */
[----:B------:R-:W-:Y:S01]  /*1210*/  FFMA.FTZ R66, R3, R64, RZ ;  /* 0x0000004003427223 */ /* 0x000fe200000100ff */
[----:B------:R-:W-:Y:S01]  /*1220*/  FMUL.FTZ R85, R74, -1.4426950216293334961 ;  /* 0xbfb8aa3b4a557820 */ /* 0x000fe20000410000 */
[----:B------:R-:W1:Y:S01]  /*1230*/  MUFU.RCP R93, R93 ;  /* 0x0000005d005d7308 */ /* 0x000e620000001000 */
[----:B------:R-:W-:Y:S01]  /*1240*/  FFMA.FTZ R76, R41, R36, R96 ;  /* 0x00000024294c7223 */ /* 0x000fe20000010060 */
[----:B------:R-:W-:Y:S01]  /*1250*/  FFMA.FTZ R64, R5, R92, R88 ;  /* 0x0000005c05407223 */ /* 0x000fe20000010058 */
[----:B------:R-:W-:Y:S01]  /*1260*/  FFMA.FTZ R66, R39, R65, R66 ;  /* 0x0000004127427223 */ /* 0x000fe20000010042 */
[----:B------:R-:W-:-:S04]  /*1270*/  FMUL.FTZ R65, R41, R82 ;  /* 0x0000005229417220 */ /* 0x000fc80000410000 */
[----:B------:R-:W2:Y:S01]  /*1280*/  MUFU.RCP R97, R97 ;  /* 0x0000006100617308 */ /* 0x000ea20000001000 */
[----:B------:R-:W-:Y:S01]  /*1290*/  FMUL.FTZ R91, R76, -1.4426950216293334961 ;  /* 0xbfb8aa3b4c5b7820 */ /* 0x000fe20000410000 */
[----:B------:R-:W-:-:S06]  /*12a0*/  FMUL.FTZ R88, R99, R104 ;  /* 0x0000006863587220 */ /* 0x000fcc0000410000 */
[----:B------:R-:W3:Y:S01]  /*12b0*/  MUFU.RCP R98, R98 ;  /* 0x0000006200627308 */ /* 0x000ee20000001000 */
[----:B------:R-:W-:-:S07]  /*12c0*/  FADD.FTZ R90, -R62, R101 ;  /* 0x000000653e5a7221 */ /* 0x000fce0000010100 */
[----:B------:R-:W4:Y:S01]  /*12d0*/  MUFU.EX2 R89, R89 ;  /* 0x0000005900597308 */ /* 0x000f220000000800 */
[----:B------:R-:W-:Y:S01]  /*12e0*/  FFMA.FTZ R102, R35, R65, R66 ;  /* 0x0000004123667223 */ /* 0x000fe20000010042 */
[----:B------:R-:W-:Y:S01]  /*12f0*/  FMUL.FTZ R99, R37, R88 ;  /* 0x0000005825637220 */ /* 0x000fe20000410000 */
[----:B------:R-:W-:-:S05]  /*1300*/  FMUL.FTZ R90, R45, R90 ;  /* 0x0000005a2d5a7220 */ /* 0x000fca0000410000 */
[----:B------:R-:W5:Y:S01]  /*1310*/  MUFU.EX2 R85, R85 ;  /* 0x0000005500557308 */ /* 0x000f620000000800 */
[----:B------:R-:W-:Y:S01]  /*1320*/  FFMA.FTZ R99, R33, R99, R102 ;  /* 0x0000006321637223 */ /* 0x000fe20000010066 */
[----:B0-----:R-:W-:Y:S01]  /*1330*/  FADD.FTZ R102, -R95, 1 ;  /* 0x3f8000005f667421 */ /* 0x001fe20000010100 */
[----:B------:R-:W-:-:S05]  /*1340*/  FFMA.FTZ R65, R43, R90, R94 ;  /* 0x0000005a2b417223 */ /* 0x000fca000001005e */
[----:B------:R-:W0:Y:S01]  /*1350*/  MUFU.EX2 R91, R91 ;  /* 0x0000005b005b7308 */ /* 0x000e220000000800 */
[----:B-1----:R-:W-:Y:S01]  /*1360*/  FADD.FTZ R94, -R93, 1 ;  /* 0x3f8000005d5e7421 */ /* 0x002fe20000010100 */
[----:B--2---:R-:W-:Y:S01]  /*1370*/  FADD.FTZ R104, -R97, 1 ;  /* 0x3f80000061687421 */ /* 0x004fe20000010100 */
[----:B---3--:R-:W-:Y:S01]  /*1380*/  FADD.FTZ R106, -R98, 1 ;  /* 0x3f800000626a7421 */ /* 0x008fe20000010100 */
[----:B------:R-:W-:Y:S01]  /*1390*/  FFMA.FTZ R102, R81, R102, 1 ;  /* 0x3f80000051667423 */ /* 0x000fe20000010066 */
[----:B----4-:R-:W-:Y:S01]  /*13a0*/  FADD.FTZ R81, R89, 1 ;  /* 0x3f80000059517421 */ /* 0x010fe20000010000 */
[----:B------:R-:W-:Y:S01]  /*13b0*/  FFMA.FTZ R94, R79, R94, 1 ;  /* 0x3f8000004f5e7423 */ /* 0x000fe2000001005e */
[----:B------:R-:W-:Y:S01]  /*13c0*/  FFMA.FTZ R104, R83, R104, 1 ;  /* 0x3f80000053687423 */ /* 0x000fe20000010068 */
[----:B------:R-:W-:Y:S01]  /*13d0*/  FFMA.FTZ R89, R87, R106, 1 ;  /* 0x3f80000057597423 */ /* 0x000fe2000001006a */
[--C-:B------:R-:W-:Y:S02]  /*13e0*/  HADD2.F32 R83, -RZ, R68.reuse.H0_H0 ;  /* 0x20000044ff537230 */ /* 0x100fe40000004100 */
[----:B------:R-:W-:Y:S01]  /*13f0*/  FMUL.FTZ R94, R93, R94 ;  /* 0x0000005e5d5e7220 */ /* 0x000fe20000410000 */
[----:B------:R-:W-:-:S02]  /*1400*/  HADD2.F32 R87, -RZ, R68.H1_H1 ;  /* 0x30000044ff577230 */ /* 0x000fc40000004100 */
[----:B-----5:R-:W-:Y:S01]  /*1410*/  FADD.FTZ R68, R85, 1 ;  /* 0x3f80000055447421 */ /* 0x020fe20000010000 */
[----:B------:R-:W1:Y:S01]  /*1420*/  MUFU.RCP R81, R81 ;  /* 0x0000005100517308 */ /* 0x000e620000001000 */
[----:B------:R-:W-:Y:S01]  /*1430*/  FMUL.FTZ R102, R95, R102 ;  /* 0x000000665f667220 */ /* 0x000fe20000410000 */
[----:B------:R-:W-:Y:S01]  /*1440*/  FMUL.FTZ R85, R83, R94 ;  /* 0x0000005e53557220 */ /* 0x000fe20000410000 */
[----:B0-----:R-:W-:Y:S01]  /*1450*/  FADD.FTZ R95, R91, 1 ;  /* 0x3f8000005b5f7421 */ /* 0x001fe20000010000 */
[--C-:B------:R-:W-:Y:S02]  /*1460*/  HADD2.F32 R93, -RZ, R67.reuse.H0_H0 ;  /* 0x20000043ff5d7230 */ /* 0x100fe40000004100 */
[----:B------:R-:W-:Y:S01]  /*1470*/  FMUL.FTZ R98, R98, R89 ;  /* 0x0000005962627220 */ /* 0x000fe20000410000 */
[----:B------:R-:W-:Y:S01]  /*1480*/  HADD2.F32 R91, -RZ, R67.H1_H1 ;  /* 0x30000043ff5b7230 */ /* 0x000fe20000004100 */
[----:B------:R-:W0:Y:S01]  /*1490*/  MUFU.RCP R68, R68 ;  /* 0x0000004400447308 */ /* 0x000e220000001000 */
[----:B------:R-:W-:Y:S01]  /*14a0*/  FMUL.FTZ R83, R87, R102 ;  /* 0x0000006657537220 */ /* 0x000fe20000410000 */
[----:B------:R-:W-:-:S02]  /*14b0*/  HADD2.F32 R87, -RZ, R69.H0_H0 ;  /* 0x20000045ff577230 */ /* 0x000fc40000004100 */
[----:B------:R-:W-:Y:S01]  /*14c0*/  FMUL.FTZ R89, R5, R85 ;  /* 0x0000005505597220 */ /* 0x000fe20000410000 */
[----:B------:R-:W-:Y:S01]  /*14d0*/  FMUL.FTZ R104, R97, R104 ;  /* 0x0000006861687220 */ /* 0x000fe20000410000 */
[C---:B------:R-:W-:Y:S02]  /*14e0*/  FADD.FTZ R94, -R62.reuse, R93 ;  /* 0x0000005d3e5e7221 */ /* 0x040fe40000010100 */
[----:B------:R-:W2:Y:S01]  /*14f0*/  MUFU.RCP R67, R95 ;  /* 0x0000005f00437308 */ /* 0x000ea20000001000 */
[----:B------:R-:W-:Y:S01]  /*1500*/  FADD.FTZ R102, -R62, R91 ;  /* 0x0000005b3e667221 */ /* 0x000fe20000010100 */
[----:B------:R-:W-:Y:S01]  /*1510*/  FFMA.FTZ R89, R48, R89, R99 ;  /* 0x0000005930597223 */ /* 0x000fe20000010063 */
[----:B------:R-:W-:Y:S01]  /*1520*/  FMUL.FTZ R91, R43, R83 ;  /* 0x000000532b5b7220 */ /* 0x000fe20000410000 */
[----:B------:R-:W-:Y:S02]  /*1530*/  HADD2.F32 R93, -RZ, R69.H1_H1 ;  /* 0x30000045ff5d7230 */ /* 0x000fe40000004100 */
[----:B------:R-:W-:Y:S01]  /*1540*/  FMUL.FTZ R87, R87, R104 ;  /* 0x0000006857577220 */ /* 0x000fe20000410000 */
[----:B------:R-:W-:Y:S01]  /*1550*/  FADD.FTZ R77, R77, 1 ;  /* 0x3f8000004d4d7421 */ /* 0x000fe20000010000 */
[----:B------:R-:W-:Y:S01]  /*1560*/  FFMA.FTZ R91, R46, R91, R89 ;  /* 0x0000005b2e5b7223 */ /* 0x000fe20000010059 */
[----:B------:R-:W-:Y:S01]  /*1570*/  FMUL.FTZ R101, R64, -1.4426950216293334961 ;  /* 0xbfb8aa3b40657820 */ /* 0x000fe20000410000 */
[----:B------:R-:W-:Y:S01]  /*1580*/  FMUL.FTZ R69, R41, R87 ;  /* 0x0000005729457220 */ /* 0x000fe20000410000 */
[----:B------:R-:W-:Y:S01]  /*1590*/  FMUL.FTZ R89, R93, R98 ;  /* 0x000000625d597220 */ /* 0x000fe20000410000 */
[----:B------:R-:W-:Y:S01]  /*15a0*/  FMUL.FTZ R94, R45, R94 ;  /* 0x0000005e2d5e7220 */ /* 0x000fe20000410000 */
[----:B-1----:R-:W-:Y:S01]  /*15b0*/  FADD.FTZ R98, -R81, 1 ;  /* 0x3f80000051627421 */ /* 0x002fe20000010100 */
[----:B------:R-:W-:Y:S01]  /*15c0*/  FFMA.FTZ R69, R44, R69, R91 ;  /* 0x000000452c457223 */ /* 0x000fe2000001005b */
[----:B------:R1:W3:Y:S01]  /*15d0*/  MUFU.EX2 R66, R101 ;  /* 0x0000006500427308 */ /* 0x0002e20000000800 */
[----:B------:R-:W-:Y:S01]  /*15e0*/  FFMA.FTZ R62, R41, R94, R96 ;  /* 0x0000005e293e7223 */ /* 0x000fe20000010060 */
[----:B------:R-:W-:Y:S01]  /*15f0*/  FMUL.FTZ R91, R37, R89 ;  /* 0x00000059255b7220 */ /* 0x000fe20000410000 */
[----:B------:R-:W-:Y:S01]  /*1600*/  FFMA.FTZ R98, R63, R98, 1 ;  /* 0x3f8000003f627423 */ /* 0x000fe20000010062 */
[----:B0-----:R-:W-:Y:S01]  /*1610*/  FADD.FTZ R63, -R68, 1 ;  /* 0x3f800000443f7421 */ /* 0x001fe20000010100 */
[----:B------:R-:W-:Y:S01]  /*1620*/  FMUL.FTZ R103, R65, -1.4426950216293334961 ;  /* 0xbfb8aa3b41677820 */ /* 0x000fe20000410000 */
[----:B------:R-:W-:-:S02]  /*1630*/  FMUL.FTZ R96, R45, R102 ;  /* 0x000000662d607220 */ /* 0x000fc40000410000 */
[----:B------:R-:W0:Y:S01]  /*1640*/  MUFU.RCP R77, R77 ;  /* 0x0000004d004d7308 */ /* 0x000e220000001000 */
[----:B--2---:R-:W-:Y:S01]  /*1650*/  FADD.FTZ R93, -R67, 1 ;  /* 0x3f800000435d7421 */ /* 0x004fe20000010100 */
[----:B------:R-:W-:Y:S01]  /*1660*/  FMUL.FTZ R95, R62, -1.4426950216293334961 ;  /* 0xbfb8aa3b3e5f7820 */ /* 0x000fe20000410000 */
[----:B------:R-:W-:Y:S01]  /*1670*/  FFMA.FTZ R69, R42, R91, R69 ;  /* 0x0000005b2a457223 */ /* 0x000fe20000010045 */
[----:B------:R-:W-:Y:S01]  /*1680*/  FFMA.FTZ R91, R74, R63, 1 ;  /* 0x3f8000004a5b7423 */ /* 0x000fe2000001003f */
[----:B------:R-:W-:Y:S01]  /*1690*/  FFMA.FTZ R80, R37, R96, R80 ;  /* 0x0000006025507223 */ /* 0x000fe20000010050 */
[----:B------:R-:W-:Y:S02]  /*16a0*/  FFMA.FTZ R76, R76, R93, 1 ;  /* 0x3f8000004c4c7423 */ /* 0x000fe4000001005d */
[----:B------:R-:W2:Y:S01]  /*16b0*/  MUFU.EX2 R79, R103 ;  /* 0x00000067004f7308 */ /* 0x000ea20000000800 */
[----:B------:R-:W-:Y:S02]  /*16c0*/  HADD2.F32 R93, -RZ, R70.H1_H1 ;  /* 0x30000046ff5d7230 */ /* 0x000fe40000004100 */
[----:B------:R-:W-:Y:S01]  /*16d0*/  FMUL.FTZ R68, R68, R91 ;  /* 0x0000005b44447220 */ /* 0x000fe20000410000 */
[----:B-1----:R-:W-:-:S04]  /*16e0*/  FMUL.FTZ R101, R80, -1.4426950216293334961 ;  /* 0xbfb8aa3b50657820 */ /* 0x002fc80000410000 */
[----:B------:R1:W4:Y:S01]  /*16f0*/  MUFU.EX2 R99, R95 ;  /* 0x0000005f00637308 */ /* 0x0003220000000800 */
[----:B------:R-:W-:Y:S01]  /*1700*/  FMUL.FTZ R93, R93, R68 ;  /* 0x000000445d5d7220 */ /* 0x000fe20000410000 */
[----:B------:R-:W-:Y:S01]  /*1710*/  FFMA.FTZ R68, R5, R86, RZ ;  /* 0x0000005605447223 */ /* 0x000fe200000100ff */
[----:B---3--:R-:W-:Y:S01]  /*1720*/  FADD.FTZ R97, R66, 1 ;  /* 0x3f80000042617421 */ /* 0x008fe20000010000 */
[----:B0-----:R-:W-:Y:S01]  /*1730*/  FADD.FTZ R66, -R77, 1 ;  /* 0x3f8000004d427421 */ /* 0x001fe20000010100 */
[----:B------:R-:W-:Y:S01]  /*1740*/  FMUL.FTZ R98, R81, R98 ;  /* 0x0000006251627220 */ /* 0x000fe20000410000 */
[----:B------:R-:W-:Y:S02]  /*1750*/  FFMA.FTZ R68, R43, R84, R68 ;  /* 0x000000542b447223 */ /* 0x000fe40000010044 */
[----:B------:R-:W0:Y:S01]  /*1760*/  MUFU.EX2 R101, R101 ;  /* 0x0000006500657308 */ /* 0x000e220000000800 */
[----:B-1----:R-:W-:Y:S02]  /*1770*/  HADD2.F32 R95, -RZ, R70.H0_H0 ;  /* 0x20000046ff5f7230 */ /* 0x002fe40000004100 */
[----:B------:R-:W-:Y:S01]  /*1780*/  FFMA.FTZ R74, R75, R66, 1 ;  /* 0x3f8000004b4a7423 */ /* 0x000fe20000010042 */
[----:B------:R-:W-:Y:S01]  /*1790*/  FFMA.FTZ R68, R41, R82, R68 ;  /* 0x0000005229447223 */ /* 0x000fe20000010044 */
[----:B--2---:R-:W-:Y:S01]  /*17a0*/  FADD.FTZ R66, R79, 1 ;  /* 0x3f8000004f427421 */ /* 0x004fe20000010000 */
[----:B------:R-:W-:Y:S01]  /*17b0*/  FMUL.FTZ R95, R95, R98 ;  /* 0x000000625f5f7220 */ /* 0x000fe20000410000 */
[----:B------:R-:W-:Y:S01]  /*17c0*/  FMUL.FTZ R76, R67, R76 ;  /* 0x0000004c434c7220 */ /* 0x000fe20000410000 */
[----:B------:R1:W2:Y:S01]  /*17d0*/  MUFU.RCP R63, R97 ;  /* 0x00000061003f7308 */ /* 0x0002a20000001000 */
[----:B----4-:R-:W-:Y:S01]  /*17e0*/  FADD.FTZ R67, R99, 1 ;  /* 0x3f80000063437421 */ /* 0x010fe20000010000 */
[----:B------:R-:W-:Y:S01]  /*17f0*/  FMUL.FTZ R70, R5, R95 ;  /* 0x0000005f05467220 */ /* 0x000fe20000410000 */
[----:B------:R-:W-:Y:S01]  /*1800*/  FFMA.FTZ R68, R37, R88, R68 ;  /* 0x0000005825447223 */ /* 0x000fe20000010044 */
[----:B------:R-:W-:-:S02]  /*1810*/  HADD2.F32 R91, -RZ, R71.H0_H0 ;  /* 0x20000047ff5b7230 */ /* 0x000fc40000004100 */
[----:B------:R-:W-:Y:S01]  /*1820*/  FFMA.FTZ R69, R40, R70, R69 ;  /* 0x0000004628457223 */ /* 0x000fe20000010045 */
[----:B------:R-:W-:Y:S01]  /*1830*/  FFMA.FTZ R68, R5, R85, R68 ;  /* 0x0000005505447223 */ /* 0x000fe20000010044 */
[----:B------:R-:W3:Y:S01]  /*1840*/  MUFU.RCP R66, R66 ;  /* 0x0000004200427308 */ /* 0x000ee20000001000 */
[----:B------:R-:W-:Y:S01]  /*1850*/  FMUL.FTZ R70, R43, R93 ;  /* 0x0000005d2b467220 */ /* 0x000fe20000410000 */
[----:B------:R-:W-:Y:S01]  /*1860*/  FMUL.FTZ R91, R91, R76 ;  /* 0x0000004c5b5b7220 */ /* 0x000fe20000410000 */
[----:B-1----:R-:W-:Y:S02]  /*1870*/  HADD2.F32 R97, -RZ, R71.H1_H1 ;  /* 0x30000047ff617230 */ /* 0x002fe40000004100 */
[----:B------:R-:W-:Y:S01]  /*1880*/  FMUL.FTZ R74, R77, R74 ;  /* 0x0000004a4d4a7220 */ /* 0x000fe20000410000 */
[----:B0-----:R-:W-:Y:S02]  /*1890*/  FADD.FTZ R101, R101, 1 ;  /* 0x3f80000065657421 */ /* 0x001fe40000010000 */
[----:B------:R-:W0:Y:S01]  /*18a0*/  MUFU.RCP R67, R67 ;  /* 0x0000004300437308 */ /* 0x000e220000001000 */
[----:B------:R-:W-:Y:S01]  /*18b0*/  FFMA.FTZ R68, R43, R83, R68 ;  /* 0x000000532b447223 */ /* 0x000fe20000010044 */
[----:B------:R-:W-:Y:S01]  /*18c0*/  FFMA.FTZ R69, R38, R70, R69 ;  /* 0x0000004626457223 */ /* 0x000fe20000010045 */
[----:B------:R-:W-:Y:S01]  /*18d0*/  FMUL.FTZ R70, R41, R91 ;  /* 0x0000005b29467220 */ /* 0x000fe20000410000 */
[----:B------:R-:W-:Y:S01]  /*18e0*/  FMUL.FTZ R97, R97, R74 ;  /* 0x0000004a61617220 */ /* 0x000fe20000410000 */
[----:B------:R-:W-:-:S03]  /*18f0*/  FFMA.FTZ R68, R41, R87, R68 ;  /* 0x0000005729447223 */ /* 0x000fc60000010044 */
[----:B------:R1:W4:Y:S01]  /*1900*/  MUFU.RCP R75, R101 ;  /* 0x00000065004b7308 */ /* 0x0003220000001000 */
[----:B------:R-:W-:Y:S01]  /*1910*/  FFMA.FTZ R69, R36, R70, R69 ;  /* 0x0000004624457223 */ /* 0x000fe20000010045 */
[----:B------:R-:W-:Y:S01]  /*1920*/  FMUL.FTZ R70, R37, R97 ;  /* 0x0000006125467220 */ /* 0x000fe20000410000 */
[----:B--2---:R-:W-:Y:S01]  /*1930*/  FADD.FTZ R71, -R63, 1 ;  /* 0x3f8000003f477421 */ /* 0x004fe20000010100 */
[----:B------:R-:W-:Y:S02]  /*1940*/  FFMA.FTZ R68, R37, R89, R68 ;  /* 0x0000005925447223 */ /* 0x000fe40000010044 */
[----:B------:R-:W-:Y:S01]  /*1950*/  FFMA.FTZ R69, R34, R70, R69 ;  /* 0x0000004622457223 */ /* 0x000fe20000010045 */
[----:B------:R-:W-:Y:S01]  /*1960*/  FFMA.FTZ R64, R64, R71, 1 ;  /* 0x3f80000040407423 */ /* 0x000fe20000010047 */
[----:B---3--:R-:W-:Y:S01]  /*1970*/  FADD.FTZ R70, -R66, 1 ;  /* 0x3f80000042467421 */ /* 0x008fe20000010100 */
[----:B------:R-:W-:Y:S01]  /*1980*/  FFMA.FTZ R68, R5, R95, R68 ;  /* 0x0000005f05447223 */ /* 0x000fe20000010044 */
[----:B0-----:R-:W-:Y:S01]  /*1990*/  FADD.FTZ R71, -R67, 1 ;  /* 0x3f80000043477421 */ /* 0x001fe20000010100 */
[----:B-1----:R-:W-:-:S02]  /*19a0*/  HADD2.F32 R101, -RZ, R72.H0_H0 ;  /* 0x20000048ff657230 */ /* 0x002fc40000004100 */
[----:B------:R-:W-:Y:S01]  /*19b0*/  FMUL.FTZ R64, R63, R64 ;  /* 0x000000403f407220 */ /* 0x000fe20000410000 */
[----:B------:R-:W-:Y:S01]  /*19c0*/  FFMA.FTZ R65, R65, R70, 1 ;  /* 0x3f80000041417423 */ /* 0x000fe20000010046 */
[----:B------:R-:W-:Y:S01]  /*19d0*/  FFMA.FTZ R68, R43, R93, R68 ;  /* 0x0000005d2b447223 */ /* 0x000fe20000010044 */
[----:B------:R-:W-:Y:S01]  /*19e0*/  FFMA.FTZ R62, R62, R71, 1 ;  /* 0x3f8000003e3e7423 */ /* 0x000fe20000010047 */
[----:B------:R-:W-:Y:S02]  /*19f0*/  HADD2.F32 R99, -RZ, R72.H1_H1 ;  /* 0x30000048ff637230 */ /* 0x000fe40000004100 */
[----:B------:R-:W-:Y:S01]  /*1a00*/  FMUL.FTZ R101, R101, R64 ;  /* 0x0000004065657220 */ /* 0x000fe20000410000 */
[----:B----4-:R-:W-:Y:S01]  /*1a10*/  FADD.FTZ R77, -R75, 1 ;  /* 0x3f8000004b4d7421 */ /* 0x010fe20000010100 */
[----:B------:R-:W-:Y:S01]  /*1a20*/  FMUL.FTZ R66, R66, R65 ;  /* 0x0000004142427220 */ /* 0x000fe20000410000 */
[----:B------:R-:W-:Y:S01]  /*1a30*/  FFMA.FTZ R68, R41, R91, R68 ;  /* 0x0000005b29447223 */ /* 0x000fe20000010044 */
[----:B------:R-:W-:Y:S01]  /*1a40*/  FMUL.FTZ R70, R67, R62 ;  /* 0x0000003e43467220 */ /* 0x000fe20000410000 */
[----:B------:R-:W-:Y:S01]  /*1a50*/  FMUL.FTZ R62, R5, R101 ;  /* 0x00000065053e7220 */ /* 0x000fe20000410000 */
[----:B------:R-:W-:-:S02]  /*1a60*/  HADD2.F32 R105, -RZ, R73.H0_H0 ;  /* 0x20000049ff697230 */ /* 0x000fc40000004100 */
[----:B------:R-:W-:Y:S01]  /*1a70*/  FFMA.FTZ R80, R80, R77, 1 ;  /* 0x3f80000050507423 */ /* 0x000fe2000001004d */
[----:B------:R-:W-:Y:S01]  /*1a80*/  FMUL.FTZ R99, R99, R66 ;  /* 0x0000004263637220 */ /* 0x000fe20000410000 */
[----:B------:R-:W-:Y:S01]  /*1a90*/  FFMA.FTZ R68, R37, R97, R68 ;  /* 0x0000006125447223 */ /* 0x000fe20000010044 */
[----:B------:R-:W-:Y:S01]  /*1aa0*/  IADD3 R98, P0, R49, 0x2, RZ ;  /* 0x0000000231627810 */ /* 0x000fe20007f1e0ff */
[----:B------:R-:W-:Y:S02]  /*1ab0*/  HADD2.F32 R103, -RZ, R73.H1_H1 ;  /* 0x30000049ff677230 */ /* 0x000fe40000004100 */
[----:B------:R-:W-:Y:S01]  /*1ac0*/  FFMA.FTZ R69, R92, R62, R69 ;  /* 0x0000003e5c457223 */ /* 0x000fe20000010045 */
[----:B------:R-:W-:Y:S01]  /*1ad0*/  FMUL.FTZ R80, R75, R80 ;  /* 0x000000504b507220 */ /* 0x000fe20000410000 */
[----:B------:R-:W-:Y:S01]  /*1ae0*/  FMUL.FTZ R62, R43, R99 ;  /* 0x000000632b3e7220 */ /* 0x000fe20000410000 */
[----:B------:R-:W-:Y:S01]  /*1af0*/  FFMA.FTZ R68, R5, R101, R68 ;  /* 0x0000006505447223 */ /* 0x000fe20000010044 */
[----:B------:R-:W-:Y:S01]  /*1b00*/  FMUL.FTZ R105, R105, R70 ;  /* 0x0000004669697220 */ /* 0x000fe20000410000 */
[----:B------:R-:W-:Y:S01]  /*1b10*/  IADD3.X R100, RZ, R100, RZ, P0, !PT ;  /* 0x00000064ff647210 */ /* 0x000fe200007fe4ff */
[----:B------:R-:W-:Y:S01]  /*1b20*/  FFMA.FTZ R65, R3, R86, R56 ;  /* 0x0000005603417223 */ /* 0x000fe20000010038 */
[----:B------:R-:W-:Y:S01]  /*1b30*/  ISETP.GE.U32.AND P0, PT, R98, UR11, PT ;  /* 0x0000000b62007c0c */ /* 0x000fe2000bf06070 */
[----:B------:R-:W-:Y:S01]  /*1b40*/  FMUL.FTZ R103, R103, R80 ;  /* 0x0000005067677220 */ /* 0x000fe20000410000 */
[----:B------:R-:W-:Y:S01]  /*1b50*/  FFMA.FTZ R69, R90, R62, R69 ;  /* 0x0000003e5a457223 */ /* 0x000fe20000010045 */
[----:B------:R-:W-:Y:S01]  /*1b60*/  FFMA.FTZ R68, R43, R99, R68 ;  /* 0x000000632b447223 */ /* 0x000fe20000010044 */
[----:B------:R-:W-:Y:S01]  /*1b70*/  FMUL.FTZ R63, R41, R105 ;  /* 0x00000069293f7220 */ /* 0x000fe20000410000 */
[----:B------:R-:W-:Y:S01]  /*1b80*/  FADD.FTZ R56, R86, R57 ;  /* 0x0000003956387221 */ /* 0x000fe20000010000 */
[----:B------:R-:W-:Y:S01]  /*1b90*/  FFMA.FTZ R57, R39, R84, R54 ;  /* 0x0000005427397223 */ /* 0x000fe20000010036 */
[----:B------:R-:W-:Y:S01]  /*1ba0*/  FADD.FTZ R54, R84, R55 ;  /* 0x0000003754367221 */ /* 0x000fe20000010000 */
[----:B------:R-:W-:Y:S01]  /*1bb0*/  FFMA.FTZ R55, R35, R82, R52 ;  /* 0x0000005223377223 */ /* 0x000fe20000010034 */
[----:B------:R-:W-:Y:S01]  /*1bc0*/  ISETP.GE.AND.EX P0, PT, R100, UR7, PT, P0 ;  /* 0x0000000764007c0c */ /* 0x000fe2000bf06300 */
[----:B------:R-:W-:Y:S01]  /*1bd0*/  FMUL.FTZ R64, R37, R103 ;  /* 0x0000006725407220 */ /* 0x000fe20000410000 */
[----:B------:R-:W-:Y:S01]  /*1be0*/  FFMA.FTZ R62, R41, R105, R68 ;  /* 0x00000069293e7223 */ /* 0x000fe20000010044 */
[----:B------:R-:W-:Y:S01]  /*1bf0*/  FFMA.FTZ R63, R94, R63, R69 ;  /* 0x0000003f5e3f7223 */ /* 0x000fe20000010045 */
[----:B------:R-:W-:Y:S01]  /*1c00*/  FADD.FTZ R52, R82, R53 ;  /* 0x0000003552347221 */ /* 0x000fe20000010000 */
        /* <DEDUP_REMOVED lines=13> */
[----:B------:R-:W-:Y:S01]  /*1ce0*/  FFMA.FTZ R51, R38, R93, R57 ;  /* 0x0000005d26337223 */ /* 0x000fe20000010039 */
[----:B------:R-:W-:Y:S01]  /*1cf0*/  FFMA.FTZ R65, R40, R95, R65 ;  /* 0x0000005f28417223 */ /* 0x000fe20000010041 */
[----:B------:R-:W-:Y:S01]  /*1d00*/  FADD.FTZ R64, R54, R93 ;  /* 0x0000005d36407221 */ /* 0x000fe20000010000 */
[----:B------:R-:W-:Y:S01]  /*1d10*/  FADD.FTZ R66, R52, R91 ;  /* 0x0000005b34427221 */ /* 0x000fe20000010000 */
[----:B------:R-:W-:Y:S01]  /*1d20*/  FFMA.FTZ R67, R34, R97, R53 ;  /* 0x0000006122437223 */ /* 0x000fe20000010035 */
[----:B------:R-:W-:Y:S01]  /*1d30*/  FADD.FTZ R68, R50, R97 ;  /* 0x0000006132447221 */ /* 0x000fe20000010000 */
[----:B------:R-:W-:Y:S01]  /*1d40*/  FFMA.FTZ R54, R90, R99, R51 ;  /* 0x000000635a367223 */ /* 0x000fe20000010033 */
[C---:B------:R-:W-:Y:S01]  /*1d50*/  ISETP.GT.U32.AND P2, PT, R31.reuse, 0x1f, PT ;  /* 0x0000001f1f00780c */ /* 0x040fe20003f44070 */
[----:B0-----:R-:W-:Y:S01]  /*1d60*/  FADD.FTZ R62, R56, R95 ;  /* 0x0000005f383e7221 */ /* 0x001fe20000010000 */
[----:B------:R-:W-:Y:S01]  /*1d70*/  FFMA.FTZ R63, R36, R91, R55 ;  /* 0x0000005b243f7223 */ /* 0x000fe20000010037 */
[----:B------:R-:W-:-:S02]  /*1d80*/  LOP3.LUT P1, RZ, R31, 0xffffffe3, RZ, 0xc0, !PT ;  /* 0xffffffe31fff7812 */ /* 0x000fc4000782c0ff */
[----:B------:R-:W-:Y:S01]  /*1d90*/  CS2R R80, SRZ ;  /* 0x0000000000507805 */ /* 0x000fe2000001ff00 */
[----:B------:R-:W-:Y:S01]  /*1da0*/  FFMA.FTZ R56, R92, R101, R65 ;  /* 0x000000655c387223 */ /* 0x000fe20000010041 */
[----:B------:R-:W-:Y:S01]  /*1db0*/  FADD.FTZ R57, R62, R101 ;  /* 0x000000653e397221 */ /* 0x000fe20000010000 */
[----:B------:R-:W-:Y:S01]  /*1dc0*/  FADD.FTZ R55, R64, R99 ;  /* 0x0000006340377221 */ /* 0x000fe20000010000 */
[----:B------:R-:W-:Y:S01]  /*1dd0*/  FFMA.FTZ R52, R94, R105, R63 ;  /* 0x000000695e347223 */ /* 0x000fe2000001003f */
[----:B------:R-:W-:Y:S01]  /*1de0*/  FADD.FTZ R53, R66, R105 ;  /* 0x0000006942357221 */ /* 0x000fe20000010000 */
[----:B------:R-:W-:Y:S01]  /*1df0*/  FFMA.FTZ R50, R96, R103, R67 ;  /* 0x0000006760327223 */ /* 0x000fe20000010043 */
[----:B------:R-:W-:Y:S01]  /*1e00*/  FADD.FTZ R51, R68, R103 ;  /* 0x0000006744337221 */ /* 0x000fe20000010000 */
[----:B------:R-:W-:Y:S06]  /*1e10*/  BAR.SYNC.DEFER_BLOCKING 0x0 ;  /* 0x0000000000007b1d */ /* 0x000fec0000010000 */
[----:B------:R-:W-:Y:S05]  /*1e20*/  @!P0 BRA `(.L_x_2623) ;  /* 0x00000000007c8947 */ /* 0x000fea0003800000 */
[C---:B------:R-:W-:Y:S01]  /*1e30*/  LOP3.LUT R62, R16.reuse, 0x8, RZ, 0x3c, !PT ;  /* 0x00000008103e7812 */ /* 0x040fe200078e3cff */
[----:B------:R-:W-:Y:S01]  /*1e40*/  STS.64 [R12], R56 ;  /* 0x000000380c007388 */ /* 0x000fe20000000a00 */
[----:B------:R-:W-:Y:S01]  /*1e50*/  LOP3.LUT R64, R16, 0x10, RZ, 0x3c, !PT ;  /* 0x0000001010407812 */ /* 0x000fe200078e3cff */
[----:B------:R-:W-:Y:S01]  /*1e60*/  IMAD R66, R25, 0x20, R28 ;  /* 0x0000002019427824 */ /* 0x000fe200078e021c */
[C---:B------:R-:W-:Y:S02]  /*1e70*/  IADD3 R70, R17.reuse, R62, RZ ;  /* 0x0000003e11467210 */ /* 0x040fe40007ffe0ff */
[----:B------:R-:W-:Y:S02]  /*1e80*/  IADD3 R72, R17, R64, RZ ;  /* 0x0000004011487210 */ /* 0x000fe40007ffe0ff */
[-C--:B------:R-:W-:Y:S01]  /*1e90*/  LEA R62, R22, R66.reuse, 0x3 ;  /* 0x00000042163e7211 */ /* 0x080fe200078e18ff */
[----:B------:R-:W-:Y:S01]  /*1ea0*/  STS.64 [R70], R54 ;  /* 0x0000003646007388 */ /* 0x000fe20000000a00 */
[----:B------:R-:W-:-:S02]  /*1eb0*/  LEA R64, R21, R66, 0x3 ;  /* 0x0000004215407211 */ /* 0x000fc400078e18ff */
[-C--:B------:R-:W-:Y:S01]  /*1ec0*/  LEA R67, R20, R66.reuse, 0x3 ;  /* 0x0000004214437211 */ /* 0x080fe200078e18ff */
[----:B------:R0:W-:Y:S01]  /*1ed0*/  STS.64 [R72], R52 ;  /* 0x0000003448007388 */ /* 0x0001e20000000a00 */
[----:B------:R-:W-:-:S03]  /*1ee0*/  LEA R68, R19, R66, 0x3 ;  /* 0x0000004213447211 */ /* 0x000fc600078e18ff */
[----:B------:R-:W-:Y:S01]  /*1ef0*/  STS.64 [R13], R50 ;  /* 0x000000320d007388 */ /* 0x000fe20000000a00 */
[----:B------:R-:W-:Y:S01]  /*1f00*/  BAR.SYNC.DEFER_BLOCKING 0x0 ;  /* 0x0000000000007b1d */ /* 0x000fe20000010000 */
[----:B0-----:R-:W-:-:S07]  /*1f10*/  IADD3 R72, R15, R78, RZ ;  /* 0x0000004e0f487210 */ /* 0x001fce0007ffe0ff */
[----:B------:R-:W0:Y:S01]  /*1f20*/  LDC.64 R70, c[0x0][0x260] ;  /* 0x00009800ff467b82 */ /* 0x000e220000000a00 */
        /* <DEDUP_REMOVED lines=15> */
.L_x_2623:
[----:B------:R-:W-:Y:S04]  /*2020*/  BSSY B0, `(.L_x_2624) ;  /* 0x0000061000007945 */ /* 0x000fe80003800000 */
[----:B------:R-:W-:Y:S05]  /*2030*/  @P2 BRA `(.L_x_2625) ;  /* 0x00000004007c2947 */ /* 0x000fea0003800000 */
[----:B------:R-:W-:-:S05]  /*2040*/  IMAD.SHL.U32 R62, R49, 0x8, RZ ;  /* 0x00000008313e7824 */ /* 0x000fca00078e00ff */
[----:B------:R-:W-:-:S04]  /*2050*/  LOP3.LUT R62, R62, 0x8, RZ, 0xc0, !PT ;  /* 0x000000083e3e7812 */ /* 0x000fc800078ec0ff */
[----:B------:R-:W-:-:S05]  /*2060*/  IADD3 R63, R27, R62, RZ ;  /* 0x0000003e1b3f7210 */ /* 0x000fca0007ffe0ff */
[----:B------:R-:W-:Y:S01]  /*2070*/  IMAD R63, R63, 0x28, -R78 ;  /* 0x000000283f3f7824 */ /* 0x000fe200078e0a4e */
[----:B------:R-:W-:-:S03]  /*2080*/  SHF.L.U32 R78, R31, 0x3, RZ ;  /* 0x000000031f4e7819 */ /* 0x000fc600000006ff */
[C---:B------:R-:W-:Y:S01]  /*2090*/  VIADD R72, R63.reuse, 0x20 ;  /* 0x000000203f487836 */ /* 0x040fe20000000000 */
[C---:B------:R-:W-:Y:S02]  /*20a0*/  IADD3 R62, R63.reuse, 0x4, RZ ;  /* 0x000000043f3e7810 */ /* 0x040fe40007ffe0ff */
[----:B------:R-:W-:Y:S02]  /*20b0*/  IADD3 R64, R63, 0x8, RZ ;  /* 0x000000083f407810 */ /* 0x000fe40007ffe0ff */
[----:B------:R-:W-:Y:S02]  /*20c0*/  SHF.R.S32.HI R65, RZ, 0x1f, R62 ;  /* 0x0000001fff417819 */ /* 0x000fe4000001143e */
[----:B------:R-:W-:Y:S02]  /*20d0*/  SHF.R.S32.HI R67, RZ, 0x1f, R64 ;  /* 0x0000001fff437819 */ /* 0x000fe40000011440 */
[----:B------:R-:W-:Y:S02]  /*20e0*/  LEA.HI R65, R65, R62, RZ, 0x2 ;  /* 0x0000003e41417211 */ /* 0x000fe400078f10ff */
[----:B------:R-:W-:-:S02]  /*20f0*/  IADD3 R62, R63, 0x10, RZ ;  /* 0x000000103f3e7810 */ /* 0x000fc40007ffe0ff */
[----:B------:R-:W-:Y:S02]  /*2100*/  IADD3 R66, R63, 0xc, RZ ;  /* 0x0000000c3f427810 */ /* 0x000fe40007ffe0ff */
[----:B0-----:R-:W-:Y:S02]  /*2110*/  SHF.R.S32.HI R71, RZ, 0x1f, R62 ;  /* 0x0000001fff477819 */ /* 0x001fe4000001143e */
[----:B------:R-:W-:Y:S02]  /*2120*/  LEA.HI R67, R67, R64, RZ, 0x2 ;  /* 0x0000004043437211 */ /* 0x000fe400078f10ff */
[----:B------:R-:W-:Y:S02]  /*2130*/  LEA.HI R71, R71, R62, RZ, 0x2 ;  /* 0x0000003e47477211 */ /* 0x000fe400078f10ff */
[----:B------:R-:W-:Y:S02]  /*2140*/  SHF.R.S32.HI R62, RZ, 0x1f, R63 ;  /* 0x0000001fff3e7819 */ /* 0x000fe4000001143f */
[----:B------:R-:W-:-:S02]  /*2150*/  IADD3 R64, R63, 0x18, RZ ;  /* 0x000000183f407810 */ /* 0x000fc40007ffe0ff */
[----:B------:R-:W-:Y:S02]  /*2160*/  LEA.HI R62, R62, R63, RZ, 0x2 ;  /* 0x0000003f3e3e7211 */ /* 0x000fe400078f10ff */
[----:B------:R-:W-:Y:S02]  /*2170*/  SHF.R.S32.HI R69, RZ, 0x1f, R66 ;  /* 0x0000001fff457819 */ /* 0x000fe40000011442 */
[----:B------:R-:W-:Y:S02]  /*2180*/  SHF.R.S32.HI R75, RZ, 0x1f, R64 ;  /* 0x0000001fff4b7819 */ /* 0x000fe40000011440 */
[----:B------:R-:W-:Y:S02]  /*2190*/  SHF.R.S32.HI R62, RZ, 0x2, R62 ;  /* 0x00000002ff3e7819 */ /* 0x000fe4000001143e */
[----:B------:R-:W-:Y:S02]  /*21a0*/  LEA.HI R69, R69, R66, RZ, 0x2 ;  /* 0x0000004245457211 */ /* 0x000fe400078f10ff */
[----:B------:R-:W-:-:S02]  /*21b0*/  IADD3 R70, R63, 0x1c, RZ ;  /* 0x0000001c3f467810 */ /* 0x000fc40007ffe0ff */
[----:B------:R-:W-:Y:S02]  /*21c0*/  IADD3 R68, R63, 0x14, RZ ;  /* 0x000000143f447810 */ /* 0x000fe40007ffe0ff */
[----:B------:R-:W-:Y:S02]  /*21d0*/  LEA.HI R75, R75, R64, RZ, 0x2 ;  /* 0x000000404b4b7211 */ /* 0x000fe400078f10ff */
[----:B------:R-:W-:Y:S01]  /*21e0*/  IADD3 R66, R63, 0x24, RZ ;  /* 0x000000243f427810 */ /* 0x000fe20007ffe0ff */
[----:B------:R-:W-:Y:S01]  /*21f0*/  IMAD R63, R62, 0x28, R29 ;  /* 0x000000283e3f7824 */ /* 0x000fe200078e021d */
[----:B------:R-:W-:Y:S02]  /*2200*/  SHF.R.S32.HI R64, RZ, 0x2, R65 ;  /* 0x00000002ff407819 */ /* 0x000fe40000011441 */
[----:B------:R-:W-:Y:S02]  /*2210*/  LOP3.LUT R78, R78, 0x18, RZ, 0xc0, !PT ;  /* 0x000000184e4e7812 */ /* 0x000fe400078ec0ff */
[----:B------:R-:W-:Y:S01]  /*2220*/  SHF.R.S32.HI R77, RZ, 0x1f, R70 ;  /* 0x0000001fff4d7819 */ /* 0x000fe20000011446 */
[----:B------:R-:W-:Y:S01]  /*2230*/  IMAD R65, R64, 0x28, R29 ;  /* 0x0000002840417824 */ /* 0x000fe200078e021d */
[----:B------:R-:W-:-:S02]  /*2240*/  SHF.R.S32.HI R62, RZ, 0x2, R67 ;  /* 0x00000002ff3e7819 */ /* 0x000fc40000011443 */
[----:B------:R-:W-:Y:S02]  /*2250*/  IADD3 R63, R63, R78, RZ ;  /* 0x0000004e3f3f7210 */ /* 0x000fe40007ffe0ff */
[----:B------:R-:W-:Y:S01]  /*2260*/  SHF.R.S32.HI R79, RZ, 0x1f, R72 ;  /* 0x0000001fff4f7819 */ /* 0x000fe20000011448 */
[----:B------:R-:W-:Y:S01]  /*2270*/  IMAD R67, R62, 0x28, R29 ;  /* 0x000000283e437824 */ /* 0x000fe200078e021d */
[----:B------:R-:W-:Y:S02]  /*2280*/  LEA.HI R70, R77, R70, RZ, 0x2 ;  /* 0x000000464d467211 */ /* 0x000fe400078f10ff */
[----:B------:R-:W-:Y:S01]  /*2290*/  SHF.R.S32.HI R77, RZ, 0x1f, R66 ;  /* 0x0000001fff4d7819 */ /* 0x000fe20000011442 */
[----:B------:R-:W0:Y:S01]  /*22a0*/  LDS.64 R62, [R63] ;  /* 0x000000003f3e7984 */ /* 0x000e220000000a00 */
[----:B------:R-:W-:Y:S02]  /*22b0*/  SHF.R.S32.HI R73, RZ, 0x1f, R68 ;  /* 0x0000001fff497819 */ /* 0x000fe40000011444 */
[----:B------:R-:W-:-:S02]  /*22c0*/  SHF.R.S32.HI R64, RZ, 0x2, R69 ;  /* 0x00000002ff407819 */ /* 0x000fc40000011445 */
[----:B------:R-:W-:Y:S02]  /*22d0*/  LEA.HI R72, R79, R72, RZ, 0x2 ;  /* 0x000000484f487211 */ /* 0x000fe400078f10ff */
[----:B------:R-:W-:Y:S01]  /*22e0*/  IADD3 R65, R78, R65, RZ ;  /* 0x000000414e417210 */ /* 0x000fe20007ffe0ff */
[----:B------:R-:W-:Y:S01]  /*22f0*/  IMAD R69, R64, 0x28, R29 ;  /* 0x0000002840457824 */ /* 0x000fe200078e021d */
[----:B------:R-:W-:Y:S02]  /*2300*/  LEA.HI R79, R77, R66, RZ, 0x2 ;  /* 0x000000424d4f7211 */ /* 0x000fe400078f10ff */
[----:B------:R-:W-:Y:S02]  /*2310*/  LEA.HI R73, R73, R68, RZ, 0x2 ;  /* 0x0000004449497211 */ /* 0x000fe400078f10ff */
[----:B------:R-:W-:Y:S01]  /*2320*/  SHF.R.S32.HI R66, RZ, 0x2, R71 ;  /* 0x00000002ff427819 */ /* 0x000fe20000011447 */
[----:B------:R-:W1:Y:S01]  /*2330*/  LDS.64 R64, [R65] ;  /* 0x0000000041407984 */ /* 0x000e620000000a00 */
[----:B------:R-:W-:-:S02]  /*2340*/  IADD3 R67, R78, R67, RZ ;  /* 0x000000434e437210 */ /* 0x000fc40007ffe0ff */
[----:B------:R-:W-:Y:S01]  /*2350*/  SHF.R.S32.HI R68, RZ, 0x2, R73 ;  /* 0x00000002ff447819 */ /* 0x000fe20000011449 */
[----:B------:R-:W-:Y:S01]  /*2360*/  IMAD R71, R66, 0x28, R29 ;  /* 0x0000002842477824 */ /* 0x000fe200078e021d */
[----:B------:R-:W-:Y:S02]  /*2370*/  IADD3 R69, R78, R69, RZ ;  /* 0x000000454e457210 */ /* 0x000fe40007ffe0ff */
[----:B------:R-:W2:Y:S01]  /*2380*/  LDS.64 R66, [R67] ;  /* 0x0000000043427984 */ /* 0x000ea20000000a00 */
[----:B------:R-:W-:Y:S01]  /*2390*/  SHF.R.S32.HI R74, RZ, 0x2, R75 ;  /* 0x00000002ff4a7819 */ /* 0x000fe2000001144b */
[--C-:B------:R-:W-:Y:S01]  /*23a0*/  IMAD R73, R68, 0x28, R29.reuse ;  /* 0x0000002844497824 */ /* 0x100fe200078e021d */
[----:B------:R-:W-:Y:S01]  /*23b0*/  IADD3 R71, R78, R71, RZ ;  /* 0x000000474e477210 */ /* 0x000fe20007ffe0ff */
[----:B------:R-:W3:Y:S01]  /*23c0*/  LDS.64 R68, [R69] ;  /* 0x0000000045447984 */ /* 0x000ee20000000a00 */
[----:B------:R-:W-:Y:S01]  /*23d0*/  SHF.R.S32.HI R76, RZ, 0x2, R70 ;  /* 0x00000002ff4c7819 */ /* 0x000fe20000011446 */
[----:B------:R-:W-:Y:S01]  /*23e0*/  IMAD R75, R74, 0x28, R29 ;  /* 0x000000284a4b7824 */ /* 0x000fe200078e021d */
[----:B------:R-:W-:-:S02]  /*23f0*/  IADD3 R73, R78, R73, RZ ;  /* 0x000000494e497210 */ /* 0x000fc40007ffe0ff */
[----:B------:R-:W4:Y:S01]  /*2400*/  LDS.64 R70, [R71] ;  /* 0x0000000047467984 */ /* 0x000f220000000a00 */
[----:B------:R-:W-:Y:S01]  /*2410*/  SHF.R.S32.HI R74, RZ, 0x2, R72 ;  /* 0x00000002ff4a7819 */ /* 0x000fe20000011448 */
[----:B------:R-:W-:Y:S01]  /*2420*/  IMAD R77, R76, 0x28, R29 ;  /* 0x000000284c4d7824 */ /* 0x000fe200078e021d */
[----:B------:R-:W-:Y:S01]  /*2430*/  SHF.R.S32.HI R76, RZ, 0x2, R79 ;  /* 0x00000002ff4c7819 */ /* 0x000fe2000001144f */
[----:B------:R-:W-:Y:S01]  /*2440*/  IMAD.IADD R75, R78, 0x1, R75 ;  /* 0x000000014e4b7824 */ /* 0x000fe200078e024b */
[----:B------:R-:W5:Y:S01]  /*2450*/  LDS.64 R72, [R73] ;  /* 0x0000000049487984 */ /* 0x000f620000000a00 */
[--C-:B------:R-:W-:Y:S01]  /*2460*/  IMAD R79, R74, 0x28, R29.reuse ;  /* 0x000000284a4f7824 */ /* 0x100fe200078e021d */
[----:B------:R-:W-:Y:S01]  /*2470*/  IADD3 R77, R78, R77, RZ ;  /* 0x0000004d4e4d7210 */ /* 0x000fe20007ffe0ff */
[----:B------:R-:W-:Y:S02]  /*2480*/  IMAD R81, R76, 0x28, R29 ;  /* 0x000000284c517824 */ /* 0x000fe400078e021d */
[----:B------:R-:W5:Y:S01]  /*2490*/  LDS.64 R74, [R75] ;  /* 0x000000004b4a7984 */ /* 0x000f620000000a00 */
[C---:B------:R-:W-:Y:S01]  /*24a0*/  IADD3 R79, R78.reuse, R79, RZ ;  /* 0x0000004f4e4f7210 */ /* 0x040fe20007ffe0ff */
[----:B0-----:R-:W-:Y:S01]  /*24b0*/  FADD.FTZ R107, RZ, R62 ;  /* 0x0000003eff6b7221 */ /* 0x001fe20000010000 */
[----:B------:R-:W-:Y:S01]  /*24c0*/  IADD3 R81, R78, R81, RZ ;  /* 0x000000514e517210 */ /* 0x000fe20007ffe0ff */
[----:B------:R-:W0:Y:S01]  /*24d0*/  LDS.64 R76, [R77] ;  /* 0x000000004d4c7984 */ /* 0x000e220000000a00 */
[----:B------:R-:W-:-:S03]  /*24e0*/  FADD.FTZ R62, RZ, R63 ;  /* 0x0000003fff3e7221 */ /* 0x000fc60000010000 */
        /* <DEDUP_REMOVED lines=14> */
[----:B0-----:R-:W-:Y:S01]  /*25d0*/  FADD.FTZ R107, R107, R76 ;  /* 0x0000004c6b6b7221 */ /* 0x001fe20000010000 */
[----:B------:R-:W-:-:S03]  /*25e0*/  FADD.FTZ R62, R62, R77 ;  /* 0x0000004d3e3e7221 */ /* 0x000fc60000010000 */
[----:B------:R-:W-:Y:S01]  /*25f0*/  FADD.FTZ R107, R107, R78 ;  /* 0x0000004e6b6b7221 */ /* 0x000fe20000010000 */
[----:B------:R-:W-:-:S03]  /*2600*/  FADD.FTZ R62, R62, R79 ;  /* 0x0000004f3e3e7221 */ /* 0x000fc60000010000 */
[----:B------:R-:W-:Y:S01]  /*2610*/  FADD.FTZ R80, R107, R80 ;  /* 0x000000506b507221 */ /* 0x000fe20000010000 */
[----:B------:R-:W-:-:S07]  /*2620*/  FADD.FTZ R81, R62, R81 ;  /* 0x000000513e517221 */ /* 0x000fce0000010000 */
.L_x_2625:
[----:B------:R-:W-:Y:S05]  /*2630*/  BSYNC B0 ;  /* 0x0000000000007941 */ /* 0x000fea0003800000 */
.L_x_2624:
[----:B------:R-:W1:Y:S01]  /*2640*/  SHFL.BFLY PT, R63, R80, 0x2, 0x1f ;  /* 0x0c401f00503f7f89 */ /* 0x000e6200000e0000 */
[----:B0-----:R-:W0:Y:S03]  /*2650*/  @!P1 LDC R69, c[0x0][0x10] ;  /* 0x00000400ff459b82 */ /* 0x001e260000000800 */
[----:B------:R-:W2:Y:S05]  /*2660*/  SHFL.BFLY PT, R62, R81, 0x2, 0x1f ;  /* 0x0c401f00513e7f89 */ /* 0x000eaa00000e0000 */
[----:B------:R-:W3:Y:S01]  /*2670*/  @!P1 LDC.64 R64, c[0x0][0x260] ;  /* 0x00009800ff409b82 */ /* 0x000ee20000000a00 */
[----:B-1----:R-:W-:Y:S01]  /*2680*/  FADD.FTZ R66, R63, R80 ;  /* 0x000000503f427221 */ /* 0x002fe20000010000 */
[----:B0-----:R-:W-:-:S02]  /*2690*/  @!P1 IMAD R69, R69, UR4, R32 ;  /* 0x0000000445459c24 */ /* 0x001fc4000f8e0220 */
[----:B--2---:R-:W-:Y:S02]  /*26a0*/  FADD.FTZ R67, R62, R81 ;  /* 0x000000513e437221 */ /* 0x004fe40000010000 */
[----:B------:R-:W0:Y:S01]  /*26b0*/  SHFL.BFLY PT, R63, R66, 0x1, 0x1f ;  /* 0x0c201f00423f7f89 */ /* 0x000e2200000e0000 */
[----:B------:R-:W-:-:S03]  /*26c0*/  @!P1 LEA R69, R69, R26, 0x9 ;  /* 0x0000001a45459211 */ /* 0x000fc600078e48ff */
[----:B------:R-:W1:Y:S01]  /*26d0*/  SHFL.BFLY PT, R68, R67, 0x1, 0x1f ;  /* 0x0c201f0043447f89 */ /* 0x000e6200000e0000 */
[----:B------:R-:W-:-:S05]  /*26e0*/  @!P1 SHF.L.U32 R69, R69, 0x1, RZ ;  /* 0x0000000145459819 */ /* 0x000fca00000006ff */
[----:B---3--:R-:W-:-:S04]  /*26f0*/  @!P1 IMAD.WIDE.U32 R64, R69, 0x4, R64 ;  /* 0x0000000445409825 */ /* 0x008fc800078e0040 */
[----:B0-----:R-:W-:Y:S01]  /*2700*/  FADD.FTZ R62, R66, R63 ;  /* 0x0000003f423e7221 */ /* 0x001fe20000010000 */
[----:B-1----:R-:W-:-:S05]  /*2710*/  FADD.FTZ R63, R67, R68 ;  /* 0x00000044433f7221 */ /* 0x002fca0000010000 */
[----:B------:R0:W-:Y:S01]  /*2720*/  @!P1 STG.E.64 desc[UR8][R64.64], R62 ;  /* 0x0000003e40009986 */ /* 0x0001e2000c101b08 */
[----:B------:R-:W-:-:S04]  /*2730*/  ISETP.GE.U32.AND P1, PT, R98, UR11, PT ;  /* 0x0000000b62007c0c */ /* 0x000fc8000bf26070 */
        /* <DEDUP_REMOVED lines=12> */
.L_x_2628:
[----:B------:R-:W2:Y:S04]  /*2800*/  LD.E.STRONG.GPU R62, desc[UR8][R60.64] ;  /* 0x000000083c3e7980 */ /* 0x000ea8000c10f900 */
[----:B--2---:R-:W-:Y:S01]  /*2810*/  CCTL.IVALL ;  /* 0x00000000ff00798f */ /* 0x004fe20002000000 */
[----:B------:R-:W-:Y:S05]  /*2820*/  YIELD ;  /* 0x0000000000007946 */ /* 0x000fea0003800000 */
[----:B-----5:R-:W-:-:S04]  /*2830*/  LOP3.LUT R62, R62, R63, RZ, 0x3c, !PT ;  /* 0x0000003f3e3e7212 */ /* 0x020fc800078e3cff */
[----:B------:R-:W-:-:S13]  /*2840*/  ISETP.GT.AND P1, PT, R62, -0x1, PT ;  /* 0xffffffff3e00780c */ /* 0x000fda0003f24270 */
[----:B------:R-:W-:Y:S05]  /*2850*/  @P1 BRA `(.L_x_2628) ;  /* 0xfffffffc00e81947 */ /* 0x000fea000383ffff */
.L_x_2627:
[----:B------:R-:W-:Y:S05]  /*2860*/  WARPSYNC.ALL ;  /* 0x0000000000007948 */ /* 0x000fea0003800000 */
[----:B------:R-:W-:Y:S06]  /*2870*/  BAR.SYNC.DEFER_BLOCKING 0x0 ;  /* 0x0000000000007b1d */ /* 0x000fec0000010000 */
[----:B------:R-:W-:Y:S05]  /*2880*/  BRA `(.L_x_2629) ;  /* 0x00000000003c7947 */ /* 0x000fea0003800000 */
.L_x_2626:
[----:B------:R-:W-:Y:S01]  /*2890*/  BAR.SYNC.DEFER_BLOCKING 0x0 ;  /* 0x0000000000007b1d */ /* 0x000fe20000010000 */
[----:B------:R-:W-:-:S13]  /*28a0*/  ISETP.NE.AND P1, PT, R31, RZ, PT ;  /* 0x000000ff1f00720c */ /* 0x000fda0003f25270 */
[----:B------:R-:W-:Y:S05]  /*28b0*/  @P1 BRA `(.L_x_2630) ;  /* 0x0000000000281947 */ /* 0x000fea0003800000 */
[----:B------:R-:W-:Y:S06]  /*28c0*/  MEMBAR.ALL.GPU ;  /* 0x0000000000007992 */ /* 0x000fec000000a000 */
[----:B------:R-:W-:-:S00]  /*28d0*/  ERRBAR ;  /* 0x00000000000079ab */ /* 0x000fc00000000000 */
[----:B------:R-:W-:Y:S06]  /*28e0*/  CGAERRBAR ;  /* 0x00000000000075ab */ /* 0x000fec0000000000 */
[----:B------:R0:W5:Y:S02]  /*28f0*/  ATOM.E.ADD.STRONG.GPU PT, R62, desc[UR8][R58.64], R14 ;  /* 0x0000000e3a3e798a */ /* 0x00016400081ee1c8 */
.L_x_2631:
[----:B------:R-:W2:Y:S04]  /*2900*/  LD.E.STRONG.GPU R63, desc[UR8][R58.64] ;  /* 0x000000083a3f7980 */ /* 0x000ea8000c10f900 */
[----:B--2---:R-:W-:Y:S01]  /*2910*/  CCTL.IVALL ;  /* 0x00000000ff00798f */ /* 0x004fe20002000000 */
[----:B------:R-:W-:Y:S05]  /*2920*/  YIELD ;  /* 0x0000000000007946 */ /* 0x000fea0003800000 */
[----:B-----5:R-:W-:-:S04]  /*2930*/  LOP3.LUT R63, R63, R62, RZ, 0x3c, !PT ;  /* 0x0000003e3f3f7212 */ /* 0x020fc800078e3cff */
[----:B------:R-:W-:-:S13]  /*2940*/  ISETP.GT.AND P1, PT, R63, -0x1, PT ;  /* 0xffffffff3f00780c */ /* 0x000fda0003f24270 */
[----:B------:R-:W-:Y:S05]  /*2950*/  @P1 BRA `(.L_x_2631) ;  /* 0xfffffffc00e81947 */ /* 0x000fea000383ffff */
.L_x_2630:
[----:B------:R-:W-:Y:S05]  /*2960*/  WARPSYNC.ALL ;  /* 0x0000000000007948 */ /* 0x000fea0003800000 */
[----:B------:R-:W-:Y:S06]  /*2970*/  BAR.SYNC.DEFER_BLOCKING 0x0 ;  /* 0x0000000000007b1d */ /* 0x000fec0000010000 */
.L_x_2629:
[----:B------:R-:W-:Y:S01]  /*2980*/  ISETP.GT.U32.AND P1, PT, R31, 0xff, PT ;  /* 0x000000ff1f00780c */ /* 0x000fe20003f24070 */
[----:B------:R-:W1:Y:S01]  /*2990*/  S2UR UR6, SR_CgaCtaId ;  /* 0x00000000000679c3 */ /* 0x000e620000008800 */
[----:B------:R-:W-:Y:S01]  /*29a0*/  UMOV UR5, 0x400 ;  /* 0x0000040000057882 */ /* 0x000fe20000000000 */
[----:B------:R-:W-:Y:S01]  /*29b0*/  SHF.L.U32 R49, R49, 0x3, RZ ;  /* 0x0000000331317819 */ /* 0x000fe200000006ff */
[----:B------:R-:W-:-:S09]  /*29c0*/  ULDC.64 UR12, c[0x0][0x210] ;  /* 0x00008400000c7ab9 */ /* 0x000fd20000000a00 */
[----:B------:R-:W2:Y:S01]  /*29d0*/  @!P1 LDC R63, c[0x0][0x10] ;  /* 0x00000400ff3f9b82 */ /* 0x000ea20000000800 */
[----:B------:R-:W-:-:S07]  /*29e0*/  @!P1 LOP3.LUT R67, R31, 0x1f, RZ, 0xc0, !PT ;  /* 0x0000001f1f439812 */ /* 0x000fce00078ec0ff */
[----:B------:R-:W3:Y:S01]  /*29f0*/  @!P1 LDC.64 R64, c[0x0][0x260] ;  /* 0x00009800ff409b82 */ /* 0x000ee20000000a00 */
[----:B--2---:R-:W-:Y:S01]  /*2a00*/  @!P1 IMAD R62, R63, UR4, R32 ;  /* 0x000000043f3e9c24 */ /* 0x004fe2000f8e0220 */
[----:B------:R-:W-:-:S04]  /*2a10*/  @!P1 LOP3.LUT R63, R18, 0x7fffffc0, RZ, 0xc0, !PT ;  /* 0x7fffffc0123f9812 */ /* 0x000fc800078ec0ff */
[----:B------:R-:W-:-:S04]  /*2a20*/  @!P1 LEA R62, R62, R63, 0x9 ;  /* 0x0000003f3e3e9211 */ /* 0x000fc800078e48ff */
[----:B------:R-:W-:-:S05]  /*2a30*/  @!P1 IADD3 R62, R62, R67, RZ ;  /* 0x000000433e3e9210 */ /* 0x000fca0007ffe0ff */
[----:B------:R-:W-:-:S05]  /*2a40*/  @!P1 IMAD.SHL.U32 R63, R62, 0x2, RZ ;  /* 0x000000023e3f9824 */ /* 0x000fca00078e00ff */
[C---:B------:R-:W-:Y:S01]  /*2a50*/  @!P1 IADD3 R67, R63.reuse, 0x40, RZ ;  /* 0x000000403f439810 */ /* 0x040fe20007ffe0ff */
[----:B---3--:R-:W-:-:S04]  /*2a60*/  @!P1 IMAD.WIDE.U32 R62, R63, 0x4, R64 ;  /* 0x000000043f3e9825 */ /* 0x008fc800078e0040 */
[----:B------:R-:W-:Y:S02]  /*2a70*/  @!P1 IMAD.WIDE.U32 R64, R67, 0x4, R64 ;  /* 0x0000000443409825 */ /* 0x000fe400078e0040 */
[----:B------:R-:W2:Y:S04]  /*2a80*/  @!P1 LDG.E.64 R62, desc[UR8][R62.64] ;  /* 0x000000083e3e9981 */ /* 0x000ea8000c1e1b00 */
[----:B------:R-:W3:Y:S01]  /*2a90*/  @!P1 LDG.E.64 R64, desc[UR8][R64.64] ;  /* 0x0000000840409981 */ /* 0x000ee2000c1e1b00 */
[----:B------:R-:W-:Y:S01]  /*2aa0*/  CS2R R66, SRZ ;  /* 0x0000000000427805 */ /* 0x000fe2000001ff00 */
[----:B------:R-:W-:Y:S02]  /*2ab0*/  UIADD3 UR5, UR5, 0x3480, URZ ;  /* 0x0000348005057890 */ /* 0x000fe4000fffe03f */
[----:B------:R-:W-:-:S02]  /*2ac0*/  ULOP3.LUT UR4, UR4, 0x1, URZ, 0x3c, !UPT ;  /* 0x0000000104047892 */ /* 0x000fc4000f8e3c3f */
[----:B-1----:R-:W-:Y:S01]  /*2ad0*/  ULEA UR5, UR6, UR5, 0x18 ;  /* 0x0000000506057291 */ /* 0x002fe2000f8ec03f */
[----:B--2---:R-:W-:Y:S01]  /*2ae0*/  @!P1 FADD.FTZ R69, RZ, R62 ;  /* 0x0000003eff459221 */ /* 0x004fe20000010000 */
[----:B------:R-:W-:-:S03]  /*2af0*/  @!P1 FADD.FTZ R68, RZ, R63 ;  /* 0x0000003fff449221 */ /* 0x000fc60000010000 */
[----:B---3--:R-:W-:Y:S01]  /*2b00*/  @!P1 FADD.FTZ R67, R64, R69 ;  /* 0x0000004540439221 */ /* 0x008fe20000010000 */
[----:B------:R-:W-:Y:S01]  /*2b10*/  @!P1 FADD.FTZ R66, R65, R68 ;  /* 0x0000004441429221 */ /* 0x000fe20000010000 */
[----:B------:R-:W-:-:S03]  /*2b20*/  LOP3.LUT P1, RZ, R31, 0xffffff1f, RZ, 0xc0, !PT ;  /* 0xffffff1f1fff7812 */ /* 0x000fc6000782c0ff */
        /* <DEDUP_REMOVED lines=15> */
[----:B------:R-:W-:Y:S01]  /*2c20*/  LOP3.LUT R64, R49, 0x8, RZ, 0xc0, !PT ;  /* 0x0000000831407812 */ /* 0x000fe200078ec0ff */
[----:B--2---:R-:W-:-:S03]  /*2c30*/  FADD.FTZ R66, R65, R66 ;  /* 0x0000004241427221 */ /* 0x004fc60000010000 */
[----:B------:R-:W1:Y:S01]  /*2c40*/  SHFL.BFLY PT, R68, R67, 0x1, 0x1f ;  /* 0x0c201f0043447f89 */ /* 0x000e6200000e0000 */
[----:B------:R-:W-:Y:S02]  /*2c50*/  IADD3 R49, -R64, R47, RZ ;  /* 0x0000002f40317210 */ /* 0x000fe40007ffe1ff */
[----:B------:R-:W-:Y:S01]  /*2c60*/  @!P1 LOP3.LUT R47, R27, 0x3ffffff8, RZ, 0xc0, !PT ;  /* 0x3ffffff81b2f9812 */ /* 0x000fe200078ec0ff */
[----:B------:R-:W2:Y:S01]  /*2c70*/  SHFL.BFLY PT, R69, R66, 0x1, 0x1f ;  /* 0x0c201f0042457f89 */ /* 0x000ea200000e0000 */
[----:B------:R-:W-:Y:S01]  /*2c80*/  LEA R49, R49, UR5, 0x3 ;  /* 0x0000000531317c11 */ /* 0x000fe2000f8e18ff */
[----:B-1----:R-:W-:Y:S01]  /*2c90*/  FADD.FTZ R62, R67, R68 ;  /* 0x00000044433e7221 */ /* 0x002fe20000010000 */
[----:B--2---:R-:W-:-:S03]  /*2ca0*/  FADD.FTZ R63, R66, R69 ;  /* 0x00000045423f7221 */ /* 0x004fc60000010000 */
[----:B------:R-:W-:Y:S01]  /*2cb0*/  @!P1 FMUL.FTZ R62, R62, 2.4414062863797880709e-05 ;  /* 0x37cccccd3e3e9820 */ /* 0x000fe20000410000 */
[----:B------:R-:W-:-:S05]  /*2cc0*/  @!P1 FMUL.FTZ R63, R63, 2.4414062863797880709e-05 ;  /* 0x37cccccd3f3f9820 */ /* 0x000fca0000410000 */
[----:B------:R-:W-:Y:S01]  /*2cd0*/  @!P1 STS.64 [R47+UR5], R62 ;  /* 0x0000003e2f009988 */ /* 0x000fe20008000a05 */
[----:B------:R-:W-:Y:S06]  /*2ce0*/  BAR.SYNC.DEFER_BLOCKING 0x0 ;  /* 0x0000000000007b1d */ /* 0x000fec0000010000 */
[----:B------:R1:W2:Y:S02]  /*2cf0*/  LDS.64 R64, [R49] ;  /* 0x0000000031407984 */ /* 0x0002a40000000a00 */
[----:B-1----:R-:W-:Y:S01]  /*2d00*/  MOV R49, R98 ;  /* 0x0000006200317202 */ /* 0x002fe20000000f00 */
[--C-:B--2---:R-:W-:Y:S01]  /*2d10*/  FFMA.FTZ R86, R5, R86, -R64.reuse ;  /* 0x0000005605567223 */ /* 0x104fe20000010840 */
[--C-:B------:R-:W-:Y:S01]  /*2d20*/  FFMA.FTZ R84, R43, R84, -R64.reuse ;  /* 0x000000542b547223 */ /* 0x100fe20000010840 */
[--C-:B------:R-:W-:Y:S01]  /*2d30*/  FFMA.FTZ R82, R41, R82, -R64.reuse ;  /* 0x0000005229527223 */ /* 0x100fe20000010840 */
[----:B------:R-:W-:Y:S01]  /*2d40*/  FFMA.FTZ R88, R37, R88, -R64 ;  /* 0x0000005825587223 */ /* 0x000fe20000010840 */
[-C--:B------:R-:W-:Y:S01]  /*2d50*/  FFMA.FTZ R86, R3, -R65.reuse, R86 ;  /* 0x8000004103567223 */ /* 0x080fe20000010056 */
[----:B------:R-:W-:Y:S01]  /*2d60*/  FFMA.FTZ R84, R39, -R65, R84 ;  /* 0x8000004127547223 */ /* 0x000fe20000010054 */
[C-C-:B------:R-:W-:Y:S01]  /*2d70*/  FFMA.FTZ R85, R5.reuse, R85, -R64.reuse ;  /* 0x0000005505557223 */ /* 0x140fe20000010840 */
[C-C-:B------:R-:W-:Y:S01]  /*2d80*/  FFMA.FTZ R95, R5.reuse, R95, -R64.reuse ;  /* 0x0000005f055f7223 */ /* 0x140fe20000010840 */
[--C-:B------:R-:W-:Y:S01]  /*2d90*/  FFMA.FTZ R5, R5, R101, -R64.reuse ;  /* 0x0000006505057223 */ /* 0x100fe20000010840 */
[--C-:B------:R-:W-:Y:S01]  /*2da0*/  FFMA.FTZ R97, R37, R97, -R64.reuse ;  /* 0x0000006125617223 */ /* 0x100fe20000010840 */
[----:B------:R-:W-:Y:S01]  /*2db0*/  FFMA.FTZ R83, R43, R83, -R64 ;  /* 0x000000532b537223 */ /* 0x000fe20000010840 */
[-C--:B------:R-:W-:Y:S01]  /*2dc0*/  FFMA.FTZ R82, R35, -R65.reuse, R82 ;  /* 0x8000004123527223 */ /* 0x080fe20000010052 */
[----:B------:R-:W-:Y:S01]  /*2dd0*/  FFMA.FTZ R88, R33, -R65, R88 ;  /* 0x8000004121587223 */ /* 0x000fe20000010058 */
[C---:B------:R-:W-:Y:S01]  /*2de0*/  FMUL.FTZ R86, R45.reuse, R86 ;  /* 0x000000562d567220 */ /* 0x040fe20000410000 */
[----:B------:R-:W-:Y:S01]  /*2df0*/  FMUL.FTZ R3, R45, R84 ;  /* 0x000000542d037220 */ /* 0x000fe20000410000 */
[--C-:B------:R-:W-:Y:S01]  /*2e00*/  FFMA.FTZ R87, R41, R87, -R64.reuse ;  /* 0x0000005729577223 */ /* 0x100fe20000010840 */
[--C-:B------:R-:W-:Y:S01]  /*2e10*/  FFMA.FTZ R89, R37, R89, -R64.reuse ;  /* 0x0000005925597223 */ /* 0x100fe20000010840 */
[--C-:B------:R-:W-:Y:S01]  /*2e20*/  FFMA.FTZ R93, R43, R93, -R64.reuse ;  /* 0x0000005d2b5d7223 */ /* 0x100fe20000010840 */
[-C--:B------:R-:W-:Y:S01]  /*2e30*/  FFMA.FTZ R62, R34, -R65.reuse, R97 ;  /* 0x80000041223e7223 */ /* 0x080fe20000010061 */
[-C--:B------:R-:W-:Y:S01]  /*2e40*/  FFMA.FTZ R92, R92, -R65.reuse, R5 ;  /* 0x800000415c5c7223 */ /* 0x080fe20000010005 */
[-C--:B------:R-:W-:Y:S01]  /*2e50*/  FFMA.FTZ R48, R48, -R65.reuse, R85 ;  /* 0x8000004130307223 */ /* 0x080fe20000010055 */
[-C--:B------:R-:W-:Y:S01]  /*2e60*/  FFMA.FTZ R46, R46, -R65.reuse, R83 ;  /* 0x800000412e2e7223 */ /* 0x080fe20000010053 */
[C---:B------:R-:W-:Y:S01]  /*2e70*/  FMUL.FTZ R82, R45.reuse, R82 ;  /* 0x000000522d527220 */ /* 0x040fe20000410000 */
[----:B------:R-:W-:Y:S01]  /*2e80*/  FMUL.FTZ R5, R45, R88 ;  /* 0x000000582d057220 */ /* 0x000fe20000410000 */
[----:B------:R-:W-:Y:S01]  /*2e90*/  IADD3 R34, P1, R10, UR12, RZ ;  /* 0x0000000c0a227c10 */ /* 0x000fe2000ff3e0ff */
[-C--:B------:R-:W-:Y:S01]  /*2ea0*/  FFMA.FTZ R44, R44, -R65.reuse, R87 ;  /* 0x800000412c2c7223 */ /* 0x080fe20000010057 */
[----:B------:R-:W-:Y:S01]  /*2eb0*/  F2FP.F16.F32.PACK_AB R86, R3, R86 ;  /* 0x000000560356723e */ /* 0x000fe200000000ff */
[-C--:B------:R-:W-:Y:S01]  /*2ec0*/  FFMA.FTZ R42, R42, -R65.reuse, R89 ;  /* 0x800000412a2a7223 */ /* 0x080fe20000010059 */
[-C--:B------:R-:W-:Y:S01]  /*2ed0*/  FFMA.FTZ R40, R40, -R65.reuse, R95 ;  /* 0x8000004128287223 */ /* 0x080fe2000001005f */
[----:B------:R-:W-:Y:S01]  /*2ee0*/  FFMA.FTZ R38, R38, -R65, R93 ;  /* 0x8000004126267223 */ /* 0x000fe2000001005d */
[--C-:B------:R-:W-:Y:S01]  /*2ef0*/  FFMA.FTZ R91, R41, R91, -R64.reuse ;  /* 0x0000005b295b7223 */ /* 0x100fe20000010840 */
[----:B------:R-:W-:Y:S01]  /*2f00*/  IADD3.X R35, R9, UR13, RZ, P1, !PT ;  /* 0x0000000d09237c10 */ /* 0x000fe20008ffe4ff */
[C---:B------:R-:W-:Y:S01]  /*2f10*/  FMUL.FTZ R48, R45.reuse, R48 ;  /* 0x000000302d307220 */ /* 0x040fe20000410000 */
[----:B------:R-:W-:Y:S01]  /*2f20*/  FMUL.FTZ R3, R45, R46 ;  /* 0x0000002e2d037220 */ /* 0x000fe20000410000 */
[--C-:B------:R-:W-:Y:S01]  /*2f30*/  FFMA.FTZ R43, R43, R99, -R64.reuse ;  /* 0x000000632b2b7223 */ /* 0x100fe20000010840 */
[--C-:B------:R-:W-:Y:S01]  /*2f40*/  FFMA.FTZ R41, R41, R105, -R64.reuse ;  /* 0x0000006929297223 */ /* 0x100fe20000010840 */
[----:B------:R-:W-:Y:S01]  /*2f50*/  F2FP.F16.F32.PACK_AB R82, R5, R82 ;  /* 0x000000520552723e */ /* 0x000fe200000000ff */
[----:B------:R-:W-:Y:S01]  /*2f60*/  FFMA.FTZ R37, R37, R103, -R64 ;  /* 0x0000006725257223 */ /* 0x000fe20000010840 */
[----:B------:R-:W-:Y:S01]  /*2f70*/  PRMT R9, R86, 0x7632, R9 ;  /* 0x0000763256097816 */ /* 0x000fe20000000009 */
[C---:B------:R-:W-:Y:S01]  /*2f80*/  FMUL.FTZ R44, R45.reuse, R44 ;  /* 0x0000002c2d2c7220 */ /* 0x040fe20000410000 */
[C---:B------:R-:W-:Y:S01]  /*2f90*/  FMUL.FTZ R5, R45.reuse, R42 ;  /* 0x0000002a2d057220 */ /* 0x040fe20000410000 */
[C---:B------:R-:W-:Y:S01]  /*2fa0*/  FMUL.FTZ R40, R45.reuse, R40 ;  /* 0x000000282d287220 */ /* 0x040fe20000410000 */
[----:B------:R-:W-:Y:S01]  /*2fb0*/  FMUL.FTZ R33, R45, R38 ;  /* 0x000000262d217220 */ /* 0x000fe20000410000 */
[----:B------:R-:W-:Y:S01]  /*2fc0*/  IADD3 R8, P1, R8, UR12, RZ ;  /* 0x0000000c08087c10 */ /* 0x000fe2000ff3e0ff */
[-C--:B------:R-:W-:Y:S01]  /*2fd0*/  FFMA.FTZ R36, R36, -R65.reuse, R91 ;  /* 0x8000004124247223 */ /* 0x080fe2000001005b */
[-C--:B------:R-:W-:Y:S01]  /*2fe0*/  FFMA.FTZ R90, R90, -R65.reuse, R43 ;  /* 0x800000415a5a7223 */ /* 0x080fe2000001002b */
[-C--:B------:R-:W-:Y:S01]  /*2ff0*/  FFMA.FTZ R94, R94, -R65.reuse, R41 ;  /* 0x800000415e5e7223 */ /* 0x080fe20000010029 */
[----:B------:R-:W-:Y:S01]  /*3000*/  F2FP.F16.F32.PACK_AB R48, R3, R48 ;  /* 0x000000300330723e */ /* 0x000fe200000000ff */
[----:B------:R-:W-:Y:S01]  /*3010*/  FFMA.FTZ R96, R96, -R65, R37 ;  /* 0x8000004160607223 */ /* 0x000fe20000010025 */
[----:B------:R1:W-:Y:S01]  /*3020*/  STG.E.U16 desc[UR8][R34.64+0x2], R9 ;  /* 0x0000020922007986 */ /* 0x0003e2000c101508 */
[----:B------:R-:W-:Y:S01]  /*3030*/  PRMT R3, R82, 0x7632, R3 ;  /* 0x0000763252037816 */ /* 0x000fe20000000003 */
[----:B------:R-:W-:Y:S01]  /*3040*/  FMUL.FTZ R36, R45, R36 ;  /* 0x000000242d247220 */ /* 0x000fe20000410000 */
[----:B------:R-:W-:Y:S01]  /*3050*/  F2FP.F16.F32.PACK_AB R44, R5, R44 ;  /* 0x0000002c052c723e */ /* 0x000fe200000000ff */
[----:B------:R-:W-:Y:S01]  /*3060*/  FMUL.FTZ R37, R45, R62 ;  /* 0x0000003e2d257220 */ /* 0x000fe20000410000 */
[----:B------:R-:W-:Y:S01]  /*3070*/  F2FP.F16.F32.PACK_AB R40, R33, R40 ;  /* 0x000000282128723e */ /* 0x000fe200000000ff */
[C---:B------:R-:W-:Y:S01]  /*3080*/  FMUL.FTZ R92, R45.reuse, R92 ;  /* 0x0000005c2d5c7220 */ /* 0x040fe20000410000 */
[C---:B------:R-:W-:Y:S01]  /*3090*/  FMUL.FTZ R39, R45.reuse, R90 ;  /* 0x0000005a2d277220 */ /* 0x040fe20000410000 */
[C---:B------:R-:W-:Y:S01]  /*30a0*/  FMUL.FTZ R94, R45.reuse, R94 ;  /* 0x0000005e2d5e7220 */ /* 0x040fe20000410000 */
[----:B------:R-:W-:Y:S01]  /*30b0*/  FMUL.FTZ R45, R45, R96 ;  /* 0x000000602d2d7220 */ /* 0x000fe20000410000 */
[----:B------:R-:W-:Y:S01]  /*30c0*/  PRMT R5, R48, 0x7632, R5 ;  /* 0x0000763230057816 */ /* 0x000fe20000000005 */
[----:B------:R2:W-:Y:S01]  /*30d0*/  STG.E.U16 desc[UR8][R34.64+0x6], R3 ;  /* 0x0000060322007986 */ /* 0x0005e2000c101508 */
[----:B-1----:R-:W-:-:S02]  /*30e0*/  IADD3.X R9, R7, UR13, RZ, P1, !PT ;  /* 0x0000000d07097c10 */ /* 0x002fc40008ffe4ff */
[----:B------:R-:W-:Y:S01]  /*30f0*/  IADD3 R6, P1, R6, UR12, RZ ;  /* 0x0000000c06067c10 */ /* 0x000fe2000ff3e0ff */
[----:B------:R-:W-:Y:S01]  /*3100*/  STG.E.U16 desc[UR8][R34.64], R86 ;  /* 0x0000005622007986 */ /* 0x000fe2000c101508 */
[----:B------:R-:W-:Y:S02]  /*3110*/  PRMT R10, R44, 0x7632, R10 ;  /* 0x000076322c0a7816 */ /* 0x000fe4000000000a */
[----:B------:R-:W-:Y:S01]  /*3120*/  IADD3.X R7, R4, UR13, RZ, P1, !PT ;  /* 0x0000000d04077c10 */ /* 0x000fe20008ffe4ff */
[----:B------:R-:W-:Y:S01]  /*3130*/  STG.E.U16 desc[UR8][R34.64+0x4], R82 ;  /* 0x0000045222007986 */ /* 0x000fe2000c101508 */
[----:B------:R-:W-:Y:S02]  /*3140*/  F2FP.F16.F32.PACK_AB R36, R37, R36 ;  /* 0x000000242524723e */ /* 0x000fe400000000ff */
[----:B------:R-:W-:Y:S01]  /*3150*/  IADD3 R2, P1, R2, UR12, RZ ;  /* 0x0000000c02027c10 */ /* 0x000fe2000ff3e0ff */
[----:B------:R-:W-:Y:S01]  /*3160*/  STG.E.U16 desc[UR8][R8.64], R48 ;  /* 0x0000003008007986 */ /* 0x000fe2000c101508 */
[----:B--2---:R-:W-:-:S02]  /*3170*/  PRMT R3, R40, 0x7632, R3 ;  /* 0x0000763228037816 */ /* 0x004fc40000000003 */
[----:B------:R-:W-:Y:S01]  /*3180*/  F2FP.F16.F32.PACK_AB R92, R39, R92 ;  /* 0x0000005c275c723e */ /* 0x000fe200000000ff */
[----:B------:R1:W-:Y:S01]  /*3190*/  STG.E.U16 desc[UR8][R8.64+0x2], R5 ;  /* 0x0000020508007986 */ /* 0x0003e2000c101508 */
[----:B------:R-:W-:Y:S02]  /*31a0*/  F2FP.F16.F32.PACK_AB R94, R45, R94 ;  /* 0x0000005e2d5e723e */ /* 0x000fe400000000ff */
[----:B------:R-:W-:Y:S01]  /*31b0*/  PRMT R4, R36, 0x7632, R4 ;  /* 0x0000763224047816 */ /* 0x000fe20000000004 */
[----:B------:R-:W-:Y:S04]  /*31c0*/  STG.E.U16 desc[UR8][R8.64+0x4], R44 ;  /* 0x0000042c08007986 */ /* 0x000fe8000c101508 */
[----:B------:R-:W-:Y:S04]  /*31d0*/  STG.E.U16 desc[UR8][R8.64+0x6], R10 ;  /* 0x0000060a08007986 */ /* 0x000fe8000c101508 */
[----:B------:R2:W-:Y:S01]  /*31e0*/  STG.E.U16 desc[UR8][R6.64+0x2], R3 ;  /* 0x0000020306007986 */ /* 0x0005e2000c101508 */
[----:B-1----:R-:W-:-:S03]  /*31f0*/  PRMT R5, R94, 0x7632, R5 ;  /* 0x000076325e057816 */ /* 0x002fc60000000005 */
[----:B------:R1:W-:Y:S04]  /*3200*/  STG.E.U16 desc[UR8][R6.64], R40 ;  /* 0x0000002806007986 */ /* 0x0003e8000c101508 */
[----:B------:R1:W-:Y:S01]  /*3210*/  STG.E.U16 desc[UR8][R6.64+0x4], R36 ;  /* 0x0000042406007986 */ /* 0x0003e2000c101508 */
[----:B--2---:R-:W-:-:S03]  /*3220*/  IADD3.X R3, R0, UR13, RZ, P1, !PT ;  /* 0x0000000d00037c10 */ /* 0x004fc60008ffe4ff */
[----:B------:R1:W-:Y:S01]  /*3230*/  STG.E.U16 desc[UR8][R6.64+0x6], R4 ;  /* 0x0000060406007986 */ /* 0x0003e2000c101508 */
[----:B------:R-:W-:-:S03]  /*3240*/  PRMT R0, R92, 0x7632, R0 ;  /* 0x000076325c007816 */ /* 0x000fc60000000000 */
[----:B------:R1:W-:Y:S04]  /*3250*/  STG.E.U16 desc[UR8][R2.64], R92 ;  /* 0x0000005c02007986 */ /* 0x0003e8000c101508 */
[----:B------:R1:W-:Y:S04]  /*3260*/  STG.E.U16 desc[UR8][R2.64+0x2], R0 ;  /* 0x0000020002007986 */ /* 0x0003e8000c101508 */
[----:B------:R1:W-:Y:S04]  /*3270*/  STG.E.U16 desc[UR8][R2.64+0x4], R94 ;  /* 0x0000045e02007986 */ /* 0x0003e8000c101508 */
[----:B------:R1:W-:Y:S01]  /*3280*/  STG.E.U16 desc[UR8][R2.64+0x6], R5 ;  /* 0x0000060502007986 */ /* 0x0003e2000c101508 */
[----:B------:R-:W-:Y:S05]  /*3290*/  @!P0 BRA `(.L_x_2632) ;  /* 0xffffffd400008947 */ /* 0x000fea000383ffff */
.L_x_2622:
[----:B------:R-:W2:Y:S02]  /*32a0*/  S2UR UR6, SR_CTAID.Y ;  /* 0x00000000000679c3 */ /* 0x000ea40000002600 */
[----:B--2---:R-:W-:Y:S02]  /*32b0*/  USHF.L.U32 UR5, UR6, 0x5, URZ ;  /* 0x0000000506057899 */ /* 0x004fe4000800063f */
[----:B------:R-:W-:Y:S02]  /*32c0*/  ULOP3.LUT UR6, UR6, 0x1, URZ, 0xc0, !UPT ;  /* 0x0000000106067892 */ /* 0x000fe4000f8ec03f */
[----:B------:R-:W-:Y:S02]  /*32d0*/  ULOP3.LUT UR5, UR5, 0x7ffffc0, URZ, 0xc0, !UPT ;  /* 0x07ffffc005057892 */ /* 0x000fe4000f8ec03f */
[----:B------:R-:W-:-:S04]  /*32e0*/  UIMAD UR6, UR6, 0x140, URZ ;  /* 0x00000140060678a4 */ /* 0x000fc8000f8e023f */
[----:B------:R-:W-:Y:S01]  /*32f0*/  IADD3 R30, R30, UR5, RZ ;  /* 0x000000051e1e7c10 */ /* 0x000fe2000fffe0ff */
[----:B------:R-:W-:-:S03]  /*3300*/  UIADD3 UR10, UR6, 0x140, URZ ;  /* 0x00000140060a7890 */ /* 0x000fc6000fffe03f */
[----:B------:R-:W-:-:S04]  /*3310*/  LEA R30, R30, UR6, 0x5 ;  /* 0x000000061e1e7c11 */ /* 0x000fc8000f8e28ff */
[----:B------:R-:W-:-:S13]  /*3320*/  ISETP.GE.AND P0, PT, R30, UR10, PT ;  /* 0x0000000a1e007c0c */ /* 0x000fda000bf06270 */
[----:B------:R-:W-:Y:S05]  /*3330*/  @P0 EXIT ;  /* 0x000000000000094d */ /* 0x000fea0003800000 */
[----:B------:R-:W2:Y:S01]  /*3340*/  LDC.64 R20, c[0x0][0x258] ;  /* 0x00009600ff147b82 */ /* 0x000ea20000000a00 */
[----:B-1----:R-:W0:Y:S01]  /*3350*/  S2R R0, SR_TID.X ;  /* 0x0000000000007919 */ /* 0x002e220000002100 */
[----:B------:R-:W-:-:S06]  /*3360*/  UMOV UR4, 0x400 ;  /* 0x0000040000047882 */ /* 0x000fcc0000000000 */
[----:B------:R-:W1:Y:S01]  /*3370*/  S2UR UR5, SR_CgaCtaId ;  /* 0x00000000000579c3 */ /* 0x000e620000008800 */
[----:B--2---:R-:W-:Y:S02]  /*3380*/  LOP3.LUT R4, RZ, R20, RZ, 0x33, !PT ;  /* 0x00000014ff047212 */ /* 0x004fe400078e33ff */
[----:B------:R-:W-:Y:S02]  /*3390*/  LOP3.LUT R5, RZ, R21, RZ, 0x33, !PT ;  /* 0x00000015ff057212 */ /* 0x000fe400078e33ff */
[----:B------:R-:W-:-:S04]  /*33a0*/  ISETP.GT.U32.AND P0, PT, R4, -0x2, PT ;  /* 0xfffffffe0400780c */ /* 0x000fc80003f04070 */
[C---:B------:R-:W-:Y:S01]  /*33b0*/  ISETP.GT.AND.EX P0, PT, R5.reuse, -0x1, PT, P0 ;  /* 0xffffffff0500780c */ /* 0x040fe20003f04300 */
[----:B-1----:R-:W-:Y:S01]  /*33c0*/  ULEA UR6, UR5, UR4, 0x18 ;  /* 0x0000000405067291 */ /* 0x002fe2000f8ec03f */
[----:B0-----:R-:W-:Y:S02]  /*33d0*/  SHF.R.U32.HI R2, RZ, 0x5, R0 ;  /* 0x00000005ff027819 */ /* 0x001fe40000011600 */
        /* <DEDUP_REMOVED lines=11> */
[--C-:B------:R-:W-:Y:S02]  /*3490*/  SHF.R.U32.HI R5, RZ, 0x4, R0.reuse ;  /* 0x00000004ff057819 */ /* 0x100fe40000011600 */
[----:B------:R-:W-:Y:S01]  /*34a0*/  LEA R12, R2, UR6, 0x7 ;  /* 0x00000006020c7c11 */ /* 0x000fe2000f8e38ff */
[----:B------:R-:W-:Y:S01]  /*34b0*/  IMAD.WIDE.U32 R8, R4, -0x33333333, RZ ;  /* 0xcccccccd04087825 */ /* 0x000fe200078e00ff */
[----:B------:R-:W-:-:S02]  /*34c0*/  LOP3.LUT R7, R7, 0x1f, R0, 0x78, !PT ;  /* 0x0000001f07077812 */ /* 0x000fc400078e7800 */
[----:B------:R-:W-:Y:S01]  /*34d0*/  LOP3.LUT R14, RZ, R5, RZ, 0x33, !PT ;  /* 0x00000005ff0e7212 */ /* 0x000fe200078e33ff */
[----:B------:R-:W-:Y:S01]  /*34e0*/  VIADD R6, R5, 0x14 ;  /* 0x0000001405067836 */ /* 0x000fe20000000000 */
[----:B------:R-:W-:Y:S01]  /*34f0*/  LEA R7, R7, R12, 0x2 ;  /* 0x0000000c07077211 */ /* 0x000fe200078e10ff */
[C---:B------:R-:W-:Y:S01]  /*3500*/  IMAD.WIDE.U32 R10, P0, R3.reuse, -0x33333334, R8 ;  /* 0xcccccccc030a7825 */ /* 0x040fe20007800008 */
[----:B------:R-:W-:Y:S02]  /*3510*/  SHF.L.U32 R12, R0, 0x7, RZ ;  /* 0x00000007000c7819 */ /* 0x000fe400000006ff */
[----:B------:R-:W-:Y:S01]  /*3520*/  VIMNMX.U32 R13, R6, 0x20, !PT ;  /* 0x00000020060d7848 */ /* 0x000fe20007fe0000 */
[----:B------:R-:W-:Y:S01]  /*3530*/  IMAD.WIDE.U32 R8, R3, -0x33333333, RZ ;  /* 0xcccccccd03087825 */ /* 0x000fe200078e00ff */
[----:B------:R-:W-:Y:S02]  /*3540*/  IADD3.X R17, RZ, RZ, RZ, P0, !PT ;  /* 0x000000ffff117210 */ /* 0x000fe400007fe4ff */
[----:B------:R-:W-:-:S02]  /*3550*/  MOV R16, R11 ;  /* 0x0000000b00107202 */ /* 0x000fc40000000f00 */
[----:B------:R-:W-:Y:S02]  /*3560*/  IADD3 RZ, P1, R9, R10, RZ ;  /* 0x0000000a09ff7210 */ /* 0x000fe40007f3e0ff */
[----:B------:R-:W-:Y:S02]  /*3570*/  IADD3 R8, R13, R14, RZ ;  /* 0x0000000e0d087210 */ /* 0x000fe40007ffe0ff */
[----:B------:R-:W-:Y:S01]  /*3580*/  SHF.L.U32 R13, R0, 0x1, RZ ;  /* 0x00000001000d7819 */ /* 0x000fe200000006ff */
[----:B------:R-:W-:Y:S01]  /*3590*/  IMAD.WIDE.U32.X R16, R4, -0x33333334, R16, P1 ;  /* 0xcccccccc04107825 */ /* 0x000fe200008e0410 */
[----:B------:R-:W-:Y:S02]  /*35a0*/  ISETP.LT.U32.AND P0, PT, R20, 0x1, PT ;  /* 0x000000011400780c */ /* 0x000fe40003f01070 */
[----:B------:R-:W-:Y:S01]  /*35b0*/  LOP3.LUT R12, R12, 0x780, RZ, 0xc0, !PT ;  /* 0x000007800c0c7812 */ /* 0x000fe200078ec0ff */
[----:B------:R-:W-:Y:S01]  /*35c0*/  IMAD.WIDE.U32 R14, R8, -0x33333333, RZ ;  /* 0xcccccccd080e7825 */ /* 0x000fe200078e00ff */
[----:B------:R-:W-:-:S02]  /*35d0*/  LOP3.LUT R10, R13, 0x1e, RZ, 0xc0, !PT ;  /* 0x0000001e0d0a7812 */ /* 0x000fc400078ec0ff */
[----:B------:R-:W-:Y:S02]  /*35e0*/  IADD3 R9, R5, 0x28, RZ ;  /* 0x0000002805097810 */ /* 0x000fe40007ffe0ff */
[----:B------:R-:W-:Y:S02]  /*35f0*/  ISETP.LT.AND.EX P0, PT, R21, RZ, PT, P0 ;  /* 0x000000ff1500720c */ /* 0x000fe40003f01300 */
[----:B------:R-:W-:Y:S02]  /*3600*/  SHF.R.U64 R24, R16, 0x3, R17 ;  /* 0x0000000310187819 */ /* 0x000fe40000001211 */
[----:B------:R-:W-:Y:S02]  /*3610*/  IADD3 R18, R12, UR6, RZ ;  /* 0x000000060c127c10 */ /* 0x000fe4000fffe0ff */
[-C--:B------:R-:W-:Y:S02]  /*3620*/  LOP3.LUT R11, R5, R10.reuse, RZ, 0x3c, !PT ;  /* 0x0000000a050b7212 */ /* 0x080fe400078e3cff */
[----:B------:R-:W-:-:S02]  /*3630*/  LOP3.LUT R13, R6, R10, RZ, 0x3c, !PT ;  /* 0x0000000a060d7212 */ /* 0x000fc400078e3cff */
[----:B------:R-:W-:Y:S01]  /*3640*/  LOP3.LUT R19, R9, R10, RZ, 0x3c, !PT ;  /* 0x0000000a09137212 */ /* 0x000fe200078e3cff */
[----:B------:R-:W-:Y:S01]  /*3650*/  IMAD R11, R11, 0x4, R18 ;  /* 0x000000040b0b7824 */ /* 0x000fe200078e0212 */
[----:B------:R-:W-:Y:S02]  /*3660*/  SEL R23, R20, 0x1, P0 ;  /* 0x0000000114177807 */ /* 0x000fe40000000000 */
[----:B------:R-:W-:Y:S02]  /*3670*/  SEL R26, R21, RZ, P0 ;  /* 0x000000ff151a7207 */ /* 0x000fe40000000000 */
[----:B------:R-:W-:Y:S02]  /*3680*/  LEA.HI R22, R15, 0x1, RZ, 0x1c ;  /* 0x000000010f167811 */ /* 0x000fe400078fe0ff */
[C---:B------:R-:W-:Y:S02]  /*3690*/  IADD3 R16, P0, R2.reuse, 0xa, RZ ;  /* 0x0000000a02107810 */ /* 0x040fe40007f1e0ff */
[----:B------:R-:W-:-:S02]  /*36a0*/  IADD3 R17, P1, R2, 0x14, RZ ;  /* 0x0000001402117810 */ /* 0x000fc40007f3e0ff */
[----:B------:R-:W-:Y:S02]  /*36b0*/  IADD3 R49, P2, R2, 0x1e, RZ ;  /* 0x0000001e02317810 */ /* 0x000fe40007f5e0ff */
[----:B------:R-:W-:Y:S02]  /*36c0*/  IADD3 R24, R24, 0x1, RZ ;  /* 0x0000000118187810 */ /* 0x000fe40007ffe0ff */
[-C--:B------:R-:W-:Y:S02]  /*36d0*/  LEA R12, R13, R18.reuse, 0x2 ;  /* 0x000000120d0c7211 */ /* 0x080fe400078e10ff */
[----:B------:R-:W-:Y:S02]  /*36e0*/  LEA R13, R19, R18, 0x2 ;  /* 0x00000012130d7211 */ /* 0x000fe400078e10ff */
[C---:B------:R-:W-:Y:S01]  /*36f0*/  SHF.L.U64.HI R21, R23.reuse, 0x6, R26 ;  /* 0x0000000617157819 */ /* 0x040fe2000001021a */
[----:B------:R-:W-:Y:S01]  /*3700*/  IMAD.SHL.U32 R23, R23, 0x40, RZ ;  /* 0x0000004017177824 */ /* 0x000fe200078e00ff */
[----:B------:R-:W-:-:S02]  /*3710*/  MOV R14, R30 ;  /* 0x0000001e000e7202 */ /* 0x000fc40000000f00 */
[C---:B------:R-:W-:Y:S02]  /*3720*/  LOP3.LUT R15, R0.reuse, 0x1f, RZ, 0xc0, !PT ;  /* 0x0000001f000f7812 */ /* 0x040fe400078ec0ff */
[----:B------:R-:W-:Y:S02]  /*3730*/  LOP3.LUT R47, R0, 0xf, RZ, 0xc0, !PT ;  /* 0x0000000f002f7812 */ /* 0x000fe400078ec0ff */
[----:B------:R-:W-:Y:S02]  /*3740*/  IADD3 R18, R5, 0x3c, RZ ;  /* 0x0000003c05127810 */ /* 0x000fe40007ffe0ff */
[----:B------:R-:W-:Y:S02]  /*3750*/  IADD3.X R19, RZ, RZ, RZ, P0, !PT ;  /* 0x000000ffff137210 */ /* 0x000fe400007fe4ff */
[----:B------:R-:W-:Y:S02]  /*3760*/  IADD3.X R20, RZ, RZ, RZ, P1, !PT ;  /* 0x000000ffff147210 */ /* 0x000fe40000ffe4ff */
[----:B------:R-:W-:-:S02]  /*3770*/  IADD3.X R53, RZ, RZ, RZ, P2, !PT ;  /* 0x000000ffff357210 */ /* 0x000fc400017fe4ff */
[----:B------:R-:W-:Y:S02]  /*3780*/  LOP3.LUT R22, R22, 0x3, RZ, 0xc0, !PT ;  /* 0x0000000316167812 */ /* 0x000fe400078ec0ff */
[----:B------:R-:W-:-:S07]  /*3790*/  LOP3.LUT R24, R24, 0x3, RZ, 0xc0, !PT ;  /* 0x0000000318187812 */ /* 0x000fce00078ec0ff */
.L_x_2649:
[----:B------:R-:W-:Y:S01]  /*37a0*/  ISETP.GT.U32.AND P0, PT, R23, R2, PT ;  /* 0x000000021700720c */ /* 0x000fe20003f04070 */
[----:B------:R-:W-:Y:S01]  /*37b0*/  BSSY B0, `(.L_x_2633) ;  /* 0x00000a7000007945 */ /* 0x000fe20003800000 */
[----:B0-2-4-:R-:W-:Y:S01]  /*37c0*/  HFMA2.MMA R25, -RZ, RZ, 0, 0 ;  /* 0x00000000ff197435 */ /* 0x015fe200000001ff */
[----:B------:R-:W-:Y:S02]  /*37d0*/  MOV R52, RZ ;  /* 0x000000ff00347202 */ /* 0x000fe40000000f00 */
        /* <DEDUP_REMOVED lines=38> */
.L_x_2636:
[----:B------:R-:W-:Y:S05]  /*3a40*/  BSYNC B1 ;  /* 0x0000000000017941 */ /* 0x000fea0003800000 */
.L_x_2635:
        /* <DEDUP_REMOVED lines=18> */
.L_x_2639:
        /* <DEDUP_REMOVED lines=55> */
.L_x_2638:
[----:B------:R-:W-:Y:S05]  /*3ee0*/  BSYNC B1 ;  /* 0x0000000000017941 */ /* 0x000fea0003800000 */
.L_x_2637:
        /* <DEDUP_REMOVED lines=35> */
.L_x_2641:
[----:B------:R-:W-:Y:S05]  /*4120*/  BSYNC B1 ;  /* 0x0000000000017941 */ /* 0x000fea0003800000 */
.L_x_2640:
        /* <DEDUP_REMOVED lines=15> */
.L_x_2634:
[----:B------:R-:W-:Y:S05]  /*4220*/  BSYNC B0 ;  /* 0x0000000000007941 */ /* 0x000fea0003800000 */
.L_x_2633:
        /* <DEDUP_REMOVED lines=15> */
[----:B0-----:R-:W-:Y:S02]  /*4320*/  MOV R25, 0xffff ;  /* 0x0000ffff00197802 */ /* 0x001fe40000000f00 */
[----:B------:R-:W-:Y:S02]  /*4330*/  MOV R30, 0xffff ;  /* 0x0000ffff001e7802 */ /* 0x000fe40000000f00 */
[----:B------:R-:W-:Y:S01]  /*4340*/  MOV R32, 0xffff ;  /* 0x0000ffff00207802 */ /* 0x000fe20000000f00 */
[----:B--2---:R-:W0:Y:S01]  /*4350*/  SHFL.BFLY PT, R29, R26, 0x8, 0x101f ;  /* 0x0d101f001a1d7f89 */ /* 0x004e2200000e0000 */
[----:B------:R-:W-:Y:S02]  /*4360*/  MOV R31, 0xffff ;  /* 0x0000ffff001f7802 */ /* 0x000fe40000000f00 */
[----:B------:R-:W-:Y:S01]  /*4370*/  MOV R39, 0xffff ;  /* 0x0000ffff00277802 */ /* 0x000fe20000000f00 */
[----:B---3--:R-:W2:Y:S01]  /*4380*/  SHFL.BFLY PT, R28, R27, 0x8, 0x101f ;  /* 0x0d101f001b1c7f89 */ /* 0x008ea200000e0000 */
[----:B0-----:R-:W-:Y:S01]  /*4390*/  FADD.FTZ R29, R29, R26 ;  /* 0x0000001a1d1d7221 */ /* 0x001fe20000010000 */
[----:B------:R-:W-:-:S02]  /*43a0*/  IMAD.MOV.U32 R26, RZ, RZ, 0xffff ;  /* 0x0000ffffff1a7424 */ /* 0x000fc400078e00ff */
[----:B--2---:R-:W-:Y:S02]  /*43b0*/  FADD.FTZ R28, R28, R27 ;  /* 0x0000001b1c1c7221 */ /* 0x004fe40000010000 */
        /* <DEDUP_REMOVED lines=11> */
.L_x_2658:
[----:B------:R-:W0:Y:S01]  /*4470*/  LDC.64 R26, c[0x0][0x218] ;  /* 0x00008600ff1a7b82 */ /* 0x000e220000000a00 */
[----:B------:R-:W-:Y:S01]  /*4480*/  ISETP.NE.AND P1, PT, R47, RZ, PT ;  /* 0x000000ff2f00720c */ /* 0x000fe20003f25270 */
[----:B---3--:R-:W-:Y:S01]  /*4490*/  FADD.FTZ R31, R37, R32 ;  /* 0x00000020251f7221 */ /* 0x008fe20000010000 */
[----:B------:R-:W-:Y:S02]  /*44a0*/  IADD3 R25, R5, R14, RZ ;  /* 0x0000000e05197210 */ /* 0x000fe40007ffe0ff */
[----:B------:R-:W-:Y:S02]  /*44b0*/  ISETP.NE.AND P2, PT, R22, 0x1, PT ;  /* 0x000000011600780c */ /* 0x000fe40003f45270 */
[----:B------:R-:W-:Y:S01]  /*44c0*/  MOV R33, R6 ;  /* 0x0000000600217202 */ /* 0x000fe20000000f00 */
[----:B------:R-:W2:Y:S06]  /*44d0*/  LDC.64 R28, c[0x0][0x220] ;  /* 0x00008800ff1c7b82 */ /* 0x000eac0000000a00 */
[----:B------:R-:W-:-:S02]  /*44e0*/  @!P1 F2FP.F16.F32.PACK_AB R30, RZ, R38 ;  /* 0x00000026ff1e923e */ /* 0x000fc400000000ff */
[----:B------:R-:W-:Y:S01]  /*44f0*/  @!P1 F2FP.F16.F32.PACK_AB R31, RZ, R31 ;  /* 0x0000001fff1f923e */ /* 0x000fe200000000ff */
        /* <DEDUP_REMOVED lines=11> */
[----:B---3--:R-:W-:Y:S01]  /*45b0*/  MOV R30, 0xffff ;  /* 0x0000ffff001e7802 */ /* 0x008fe20000000f00 */
[----:B------:R-:W-:Y:S01]  /*45c0*/  IMAD.MOV.U32 R34, RZ, RZ, 0xffff ;  /* 0x0000ffffff227424 */ /* 0x000fe200078e00ff */
[----:B------:R-:W-:Y:S02]  /*45d0*/  MOV R32, 0xffff ;  /* 0x0000ffff00207802 */ /* 0x000fe40000000f00 */
[----:B------:R-:W-:Y:S01]  /*45e0*/  MOV R25, 0xffff ;  /* 0x0000ffff00197802 */ /* 0x000fe20000000f00 */
[----:B----4-:R-:W3:Y:S01]  /*45f0*/  SHFL.BFLY PT, R36, R33, 0x8, 0x101f ;  /* 0x0d101f0021247f89 */ /* 0x010ee200000e0000 */
[----:B------:R-:W-:-:S03]  /*4600*/  MOV R31, 0xffff ;  /* 0x0000ffff001f7802 */ /* 0x000fc60000000f00 */
        /* <DEDUP_REMOVED lines=15> */
.L_x_2668:
        /* <DEDUP_REMOVED lines=35> */
.L_x_2678:
[----:B----4-:R-:W-:Y:S01]  /*4930*/  FADD.FTZ R30, R42, R32 ;  /* 0x000000202a1e7221 */ /* 0x010fe20000010000 */
[----:B------:R-:W-:Y:S02]  /*4940*/  @!P1 F2FP.F16.F32.PACK_AB R25, RZ, R33 ;  /* 0x00000021ff19923e */ /* 0x000fe400000000ff */
[----:B------:R-:W-:Y:S02]  /*4950*/  MOV R33, R18 ;  /* 0x0000001200217202 */ /* 0x000fe40000000f00 */
[----:B------:R-:W-:Y:S01]  /*4960*/  @!P1 F2FP.F16.F32.PACK_AB R30, RZ, R30 ;  /* 0x0000001eff1e923e */ /* 0x000fe200000000ff */
[----:B------:R4:W-:Y:S04]  /*4970*/  @!P1 STG.E.U16 desc[UR8][R26.64+0x50], R25 ;  /* 0x000050191a009986 */ /* 0x0009e8000c101508 */
[----:B------:R4:W-:Y:S02]  /*4980*/  @!P1 STG.E.U16 desc[UR8][R28.64+0x50], R30 ;  /* 0x0000501e1c009986 */ /* 0x0009e4000c101508 */
.L_x_2644:
[----:B------:R-:W-:Y:S05]  /*4990*/  BSYNC B0 ;  /* 0x0000000000007941 */ /* 0x000fea0003800000 */
.L_x_2643:
        /* <DEDUP_REMOVED lines=11> */
[----:B------:R-:W-:Y:S01]  /*4a50*/  @!P0 IADD3 R35, R33, 0x14, RZ ;  /* 0x0000001421238810 */ /* 0x000fe20007ffe0ff */
[----:B------:R-:W-:Y:S01]  /*4a60*/  IMAD.MOV.U32 R30, RZ, RZ, 0xffff ;  /* 0x0000ffffff1e7424 */ /* 0x000fe200078e00ff */
[----:B------:R-:W-:Y:S02]  /*4a70*/  @!P0 LEA R36, R47, UR6, 0x7 ;  /* 0x000000062f248c11 */ /* 0x000fe4000f8e38ff */
[----:B------:R-:W-:Y:S02]  /*4a80*/  CS2R R44, SRZ ;  /* 0x00000000002c7805 */ /* 0x000fe4000001ff00 */
[----:B------:R-:W-:Y:S02]  /*4a90*/  @!P0 LOP3.LUT R35, R35, R10, RZ, 0x3c, !PT ;  /* 0x0000000a23238212 */ /* 0x000fe400078e3cff */
[----:B------:R-:W-:Y:S02]  /*4aa0*/  @!P0 IADD3 R29, R33, 0x28, RZ ;  /* 0x00000028211d8810 */ /* 0x000fe40007ffe0ff */
[----:B------:R-:W-:-:S02]  /*4ab0*/  @!P0 LEA R35, R35, R36, 0x2 ;  /* 0x0000002423238211 */ /* 0x000fc400078e10ff */
[----:B------:R-:W-:Y:S02]  /*4ac0*/  @!P0 LEA R28, R47, UR6, 0x7 ;  /* 0x000000062f1c8c11 */ /* 0x000fe4000f8e38ff */
[----:B------:R-:W-:Y:S01]  /*4ad0*/  @!P0 LOP3.LUT R29, R29, R10, RZ, 0x3c, !PT ;  /* 0x0000000a1d1d8212 */ /* 0x000fe200078e3cff */
[----:B------:R-:W4:Y:S01]  /*4ae0*/  @!P0 LDS R38, [R35+0x500] ;  /* 0x0005000023268984 */ /* 0x000f220000000800 */
[----:B------:R-:W-:Y:S02]  /*4af0*/  @!P0 IADD3 R39, R33, 0x3c, RZ ;  /* 0x0000003c21278810 */ /* 0x000fe40007ffe0ff */
[----:B------:R-:W-:Y:S01]  /*4b00*/  @!P0 LEA R29, R29, R28, 0x2 ;  /* 0x0000001c1d1d8211 */ /* 0x000fe200078e10ff */
[----:B------:R5:W1:Y:S01]  /*4b10*/  @!P0 LDS R37, [R35] ;  /* 0x0000000023258984 */ /* 0x000a620000000800 */
[----:B------:R-:W-:Y:S02]  /*4b20*/  @!P0 LOP3.LUT R39, R39, R10, RZ, 0x3c, !PT ;  /* 0x0000000a27278212 */ /* 0x000fe400078e3cff */
[----:B------:R-:W-:Y:S01]  /*4b30*/  MOV R32, 0xffff ;  /* 0x0000ffff00207802 */ /* 0x000fe20000000f00 */
[----:B------:R-:W-:Y:S01]  /*4b40*/  @!P0 LDS R48, [R29+0x500] ;  /* 0x000500001d308984 */ /* 0x000fe20000000800 */
[----:B0-----:R-:W-:Y:S01]  /*4b50*/  MOV R25, 0xffff ;  /* 0x0000ffff00197802 */ /* 0x001fe20000000f00 */
[----:B------:R-:W-:Y:S01]  /*4b60*/  @!P0 IMAD R28, R39, 0x4, R28 ;  /* 0x00000004271c8824 */ /* 0x000fe200078e021c */
[----:B------:R-:W-:Y:S01]  /*4b70*/  HFMA2.MMA R39, -RZ, RZ, 0, 0 ;  /* 0x00000000ff277435 */ /* 0x000fe200000001ff */
[----:B------:R-:W-:Y:S01]  /*4b80*/  @!P0 LDS R46, [R29] ;  /* 0x000000001d2e8984 */ /* 0x000fe20000000800 */
[----:B------:R-:W-:-:S02]  /*4b90*/  MOV R40, RZ ;  /* 0x000000ff00287202 */ /* 0x000fc40000000f00 */
[----:B------:R-:W-:Y:S01]  /*4ba0*/  MOV R31, 0xffff ;  /* 0x0000ffff001f7802 */ /* 0x000fe20000000f00 */
[----:B------:R-:W-:Y:S01]  /*4bb0*/  @!P0 LDS R52, [R28] ;  /* 0x000000001c348984 */ /* 0x000fe20000000800 */
[----:B------:R-:W-:Y:S02]  /*4bc0*/  MOV R34, 0xffff ;  /* 0x0000ffff00227802 */ /* 0x000fe40000000f00 */
[----:B-----5:R-:W-:Y:S01]  /*4bd0*/  MOV R35, 0xffff ;  /* 0x0000ffff00237802 */ /* 0x020fe20000000f00 */
[----:B---3--:R-:W0:Y:S01]  /*4be0*/  SHFL.BFLY PT, R32, R27, 0x8, 0x101f ;  /* 0x0d101f001b207f89 */ /* 0x008e2200000e0000 */
[----:B------:R-:W-:Y:S02]  /*4bf0*/  MOV R36, 0xffff ;  /* 0x0000ffff00247802 */ /* 0x000fe40000000f00 */
[----:B------:R-:W-:Y:S01]  /*4c00*/  MOV R50, RZ ;  /* 0x000000ff00327202 */ /* 0x000fe20000000f00 */
[----:B------:R0:W-:Y:S01]  /*4c10*/  @!P0 LDS R54, [R28+0x500] ;  /* 0x000500001c368984 */ /* 0x0001e20000000800 */
[----:B------:R-:W-:-:S03]  /*4c20*/  MOV R43, 0xffff ;  /* 0x0000ffff002b7802 */ /* 0x000fc60000000f00 */
[----:B--2---:R-:W2:Y:S01]  /*4c30*/  SHFL.BFLY PT, R29, R26, 0x8, 0x101f ;  /* 0x0d101f001a1d7f89 */ /* 0x004ea200000e0000 */
[----:B----4-:R-:W-:Y:S02]  /*4c40*/  @!P0 MOV R40, R38 ;  /* 0x0000002600288202 */ /* 0x010fe40000000f00 */
[----:B------:R-:W-:Y:S02]  /*4c50*/  MOV R38, 0xffff ;  /* 0x0000ffff00267802 */ /* 0x000fe40000000f00 */
[----:B-1----:R-:W-:Y:S01]  /*4c60*/  @!P0 MOV R39, R37 ;  /* 0x0000002500278202 */ /* 0x002fe20000000f00 */
[----:B------:R-:W1:Y:S01]  /*4c70*/  SHFL.BFLY PT, R41, R40, 0x8, 0x101f ;  /* 0x0d101f0028297f89 */ /* 0x000e6200000e0000 */
[----:B0-----:R-:W-:Y:S01]  /*4c80*/  FADD.FTZ R28, R32, R27 ;  /* 0x0000001b201c7221 */ /* 0x001fe20000010000 */
[----:B------:R-:W-:Y:S01]  /*4c90*/  IMAD.MOV.U32 R37, RZ, RZ, 0xffff ;  /* 0x0000ffffff257424 */ /* 0x000fe200078e00ff */
[----:B------:R-:W-:Y:S01]  /*4ca0*/  @!P0 MOV R45, R48 ;  /* 0x00000030002d8202 */ /* 0x000fe20000000f00 */
[----:B------:R-:W0:Y:S01]  /*4cb0*/  SHFL.BFLY PT, R42, R39, 0x8, 0x101f ;  /* 0x0d101f00272a7f89 */ /* 0x000e2200000e0000 */
[----:B------:R-:W-:Y:S01]  /*4cc0*/  HFMA2.MMA R48, -RZ, RZ, 0, 0 ;  /* 0x00000000ff307435 */ /* 0x000fe200000001ff */
[----:B------:R-:W-:Y:S01]  /*4cd0*/  @!P0 MOV R44, R46 ;  /* 0x0000002e002c8202 */ /* 0x000fe20000000f00 */
[----:B--2---:R-:W-:Y:S01]  /*4ce0*/  FADD.FTZ R29, R29, R26 ;  /* 0x0000001a1d1d7221 */ /* 0x004fe20000010000 */
[----:B------:R-:W2:Y:S03]  /*4cf0*/  SHFL.BFLY PT, R46, R45, 0x8, 0x101f ;  /* 0x0d101f002d2e7f89 */ /* 0x000ea600000e0000 */
[----:B------:R-:W-:Y:S01]  /*4d00*/  @!P0 MOV R48, R52 ;  /* 0x0000003400308202 */ /* 0x000fe20000000f00 */
[----:B------:R-:W3:Y:S04]  /*4d10*/  SHFL.BFLY PT, R51, R44, 0x8, 0x101f ;  /* 0x0d101f002c337f89 */ /* 0x000ee800000e0000 */
[----:B------:R-:W4:Y:S01]  /*4d20*/  SHFL.BFLY PT, R32, R28, 0x4, 0x101f ;  /* 0x0c901f001c207f89 */ /* 0x000f2200000e0000 */
[----:B------:R-:W-:-:S03]  /*4d30*/  @!P0 MOV R50, R54 ;  /* 0x0000003600328202 */ /* 0x000fc60000000f00 */
        /* <DEDUP_REMOVED lines=8> */
[----:B---3--:R-:W-:-:S03]  /*4dc0*/  FADD.FTZ R51, R51, R44 ;  /* 0x0000002c33337221 */ /* 0x008fc60000010000 */
[----:B------:R-:W3:Y:S01]  /*4dd0*/  SHFL.BFLY PT, R45, R46, 0x4, 0x101f ;  /* 0x0c901f002e2d7f89 */ /* 0x000ee200000e0000 */
[----:B----4-:R-:W-:-:S03]  /*4de0*/  FADD.FTZ R27, R28, R32 ;  /* 0x000000201c1b7221 */ /* 0x010fc60000010000 */
[----:B------:R-:W4:Y:S01]  /*4df0*/  SHFL.BFLY PT, R44, R51, 0x4, 0x101f ;  /* 0x0c901f00332c7f89 */ /* 0x000f2200000e0000 */
[----:B------:R-:W-:Y:S01]  /*4e00*/  MOV R32, 0xffff ;  /* 0x0000ffff00207802 */ /* 0x000fe20000000f00 */
[----:B-----5:R-:W-:Y:S02]  /*4e10*/  FADD.FTZ R26, R29, R26 ;  /* 0x0000001a1d1a7221 */ /* 0x020fe40000010000 */
[----:B------:R-:W5:Y:S01]  /*4e20*/  SHFL.BFLY PT, R57, R50, 0x8, 0x101f ;  /* 0x0d101f0032397f89 */ /* 0x000f6200000e0000 */
[----:B------:R-:W-:Y:S02]  /*4e30*/  MOV R29, 0xffff ;  /* 0x0000ffff001d7802 */ /* 0x000fe40000000f00 */
[----:B------:R-:W-:Y:S01]  /*4e40*/  MOV R28, 0xffff ;  /* 0x0000ffff001c7802 */ /* 0x000fe20000000f00 */
[----:B------:R-:W5:Y:S01]  /*4e50*/  SHFL.BFLY PT, R32, R27, 0x2, 0x101f ;  /* 0x0c501f001b207f89 */ /* 0x000f6200000e0000 */
[----:B-1----:R-:W-:Y:S01]  /*4e60*/  FADD.FTZ R55, R55, R48 ;  /* 0x0000003037377221 */ /* 0x002fe20000010000 */
[----:B------:R-:W-:Y:S01]  /*4e70*/  MOV R48, 0xffff ;  /* 0x0000ffff00307802 */ /* 0x000fe20000000f00 */
[----:B0-----:R-:W-:Y:S01]  /*4e80*/  FADD.FTZ R40, R41, R40 ;  /* 0x0000002829287221 */ /* 0x001fe20000010000 */
[----:B------:R-:W0:Y:S01]  /*4e90*/  SHFL.BFLY PT, R29, R26, 0x2, 0x101f ;  /* 0x0c501f001a1d7f89 */ /* 0x000e2200000e0000 */
[----:B--2---:R-:W-:-:S03]  /*4ea0*/  FADD.FTZ R39, R42, R39 ;  /* 0x000000272a277221 */ /* 0x004fc60000010000 */
[----:B------:R-:W1:Y:S01]  /*4eb0*/  SHFL.BFLY PT, R43, R40, 0x2, 0x101f ;  /* 0x0c501f00282b7f89 */ /* 0x000e6200000e0000 */
[----:B------:R-:W-:Y:S01]  /*4ec0*/  MOV R42, 0xffff ;  /* 0x0000ffff002a7802 */ /* 0x000fe20000000f00 */
[----:B---3--:R-:W-:Y:S01]  /*4ed0*/  FADD.FTZ R45, R46, R45 ;  /* 0x0000002d2e2d7221 */ /* 0x008fe20000010000 */
[----:B------:R-:W-:Y:S01]  /*4ee0*/  MOV R46, 0xffff ;  /* 0x0000ffff002e7802 */ /* 0x000fe20000000f00 */
[----:B------:R-:W2:Y:S01]  /*4ef0*/  SHFL.BFLY PT, R28, R39, 0x2, 0x101f ;  /* 0x0c501f00271c7f89 */ /* 0x000ea200000e0000 */
[----:B----4-:R-:W-:-:S03]  /*4f00*/  FADD.FTZ R44, R51, R44 ;  /* 0x0000002c332c7221 */ /* 0x010fc60000010000 */
[----:B------:R-:W3:Y:S01]  /*4f10*/  SHFL.BFLY PT, R48, R55, 0x4, 0x101f ;  /* 0x0c901f0037307f89 */ /* 0x000ee200000e0000 */
[----:B------:R-:W-:Y:S01]  /*4f20*/  IADD3 R25, R33, R14, RZ ;  /* 0x0000000e21197210 */ /* 0x000fe20007ffe0ff */
[----:B-----5:R-:W-:Y:S01]  /*4f30*/  FADD.FTZ R57, R57, R50 ;  /* 0x0000003239397221 */ /* 0x020fe20000010000 */
[----:B------:R-:W-:Y:S01]  /*4f40*/  MOV R50, 0xffff ;  /* 0x0000ffff00327802 */ /* 0x000fe20000000f00 */
[----:B------:R-:W4:Y:S01]  /*4f50*/  SHFL.BFLY PT, R51, R44, 0x2, 0x101f ;  /* 0x0c501f002c337f89 */ /* 0x000f2200000e0000 */
[----:B------:R-:W-:-:S03]  /*4f60*/  FADD.FTZ R36, R27, R32 ;  /* 0x000000201b247221 */ /* 0x000fc60000010000 */
[----:B------:R-:W5:Y:S01]  /*4f70*/  SHFL.BFLY PT, R46, R45, 0x2, 0x101f ;  /* 0x0c501f002d2e7f89 */ /* 0x000f6200000e0000 */
[----:B0-----:R-:W-:-:S03]  /*4f80*/  FADD.FTZ R35, R26, R29 ;  /* 0x0000001d1a237221 */ /* 0x001fc60000010000 */
[----:B------:R-:W0:Y:S01]  /*4f90*/  SHFL.BFLY PT, R50, R57, 0x4, 0x101f ;  /* 0x0c901f0039327f89 */ /* 0x000e2200000e0000 */
[----:B------:R-:W0:Y:S01]  /*4fa0*/  LDC.64 R26, c[0x0][0x218] ;  /* 0x00008600ff1a7b82 */ /* 0x000e220000000a00 */
[----:B-1----:R-:W-:Y:S02]  /*4fb0*/  FADD.FTZ R43, R40, R43 ;  /* 0x0000002b282b7221 */ /* 0x002fe40000010000 */
[----:B------:R-:W1:Y:S01]  /*4fc0*/  SHFL.BFLY PT, R37, R36, 0x1, 0x101f ;  /* 0x0c301f0024257f89 */ /* 0x000e6200000e0000 */
[----:B------:R-:W-:Y:S02]  /*4fd0*/  IMAD.MOV.U32 R40, RZ, RZ, 0xffff ;  /* 0x0000ffffff287424 */ /* 0x000fe400078e00ff */
[----:B--2---:R-:W-:Y:S01]  /*4fe0*/  FADD.FTZ R41, R39, R28 ;  /* 0x0000001c27297221 */ /* 0x004fe20000010000 */
[----:B------:R-:W2:Y:S01]  /*4ff0*/  SHFL.BFLY PT, R38, R35, 0x1, 0x101f ;  /* 0x0c301f0023267f89 */ /* 0x000ea200000e0000 */
[----:B------:R-:W-:Y:S01]  /*5000*/  MOV R39, 0xffff ;  /* 0x0000ffff00277802 */ /* 0x000fe20000000f00 */
[----:B------:R-:W2:Y:S01]  /*5010*/  LDC.64 R28, c[0x0][0x220] ;  /* 0x00008800ff1c7b82 */ /* 0x000ea20000000a00 */
[----:B---3--:R-:W-:Y:S01]  /*5020*/  FADD.FTZ R48, R55, R48 ;  /* 0x0000003037307221 */ /* 0x008fe20000010000 */
[----:B------:R-:W3:Y:S01]  /*5030*/  SHFL.BFLY PT, R40, R41, 0x1, 0x101f ;  /* 0x0c301f0029287f89 */ /* 0x000ee200000e0000 */
[----:B------:R-:W-:Y:S01]  /*5040*/  MOV R55, 0xffff ;  /* 0x0000ffff00377802 */ /* 0x000fe20000000f00 */
[----:B----4-:R-:W-:Y:S01]  /*5050*/  FADD.FTZ R51, R44, R51 ;  /* 0x000000332c337221 */ /* 0x010fe20000010000 */
[----:B------:R-:W-:Y:S01]  /*5060*/  MOV R44, 0xffff ;  /* 0x0000ffff002c7802 */ /* 0x000fe20000000f00 */
[----:B------:R-:W4:Y:S01]  /*5070*/  SHFL.BFLY PT, R42, R43, 0x1, 0x101f ;  /* 0x0c301f002b2a7f89 */ /* 0x000f2200000e0000 */
[----:B-----5:R-:W-:Y:S01]  /*5080*/  FADD.FTZ R45, R45, R46 ;  /* 0x0000002e2d2d7221 */ /* 0x020fe20000010000 */
[----:B------:R-:W-:-:S02]  /*5090*/  MOV R46, 0xffff ;  /* 0x0000ffff002e7802 */ /* 0x000fc40000000f00 */
[----:B------:R-:W5:Y:S01]  /*50a0*/  SHFL.BFLY PT, R39, R48, 0x2, 0x101f ;  /* 0x0c501f0030277f89 */ /* 0x000f6200000e0000 */
[----:B0-----:R-:W-:Y:S01]  /*50b0*/  FADD.FTZ R50, R57, R50 ;  /* 0x0000003239327221 */ /* 0x001fe20000010000 */
[----:B------:R-:W-:Y:S02]  /*50c0*/  IMAD.WIDE R26, R25, 0x2, R26 ;  /* 0x00000002191a7825 */ /* 0x000fe400078e021a */
[----:B------:R-:W0:Y:S02]  /*50d0*/  SHFL.BFLY PT, R44, R51, 0x1, 0x101f ;  /* 0x0c301f00332c7f89 */ /* 0x000e2400000e0000 */
[----:B-1----:R-:W-:Y:S02]  /*50e0*/  FADD.FTZ R36, R36, R37 ;  /* 0x0000002524247221 */ /* 0x002fe40000010000 */
[----:B------:R-:W1:Y:S01]  /*50f0*/  SHFL.BFLY PT, R46, R45, 0x1, 0x101f ;  /* 0x0c301f002d2e7f89 */ /* 0x000e6200000e0000 */
[----:B--2---:R-:W-:-:S03]  /*5100*/  FADD.FTZ R35, R35, R38 ;  /* 0x0000002623237221 */ /* 0x004fc60000010000 */
[----:B------:R-:W2:Y:S01]  /*5110*/  SHFL.BFLY PT, R55, R50, 0x2, 0x101f ;  /* 0x0c501f0032377f89 */ /* 0x000ea200000e0000 */
[----:B------:R-:W-:Y:S01]  /*5120*/  @!P0 F2FP.F16.F32.PACK_AB R33, RZ, R36 ;  /* 0x00000024ff21823e */ /* 0x000fe200000000ff */
[----:B------:R-:W-:-:S04]  /*5130*/  IMAD.WIDE R28, R25, 0x2, R28 ;  /* 0x00000002191c7825 */ /* 0x000fc800078e021c */
[----:B---3--:R-:W-:Y:S01]  /*5140*/  FADD.FTZ R40, R41, R40 ;  /* 0x0000002829287221 */ /* 0x008fe20000010000 */
[----:B------:R-:W-:Y:S02]  /*5150*/  @!P0 F2FP.F16.F32.PACK_AB R32, RZ, R35 ;  /* 0x00000023ff20823e */ /* 0x000fe400000000ff */
[----:B------:R-:W-:Y:S01]  /*5160*/  PRMT R34, R33, 0x7610, R34 ;  /* 0x0000761021227816 */ /* 0x000fe20000000022 */
[----:B----4-:R-:W-:Y:S01]  /*5170*/  FADD.FTZ R30, R43, R42 ;  /* 0x0000002a2b1e7221 */ /* 0x010fe20000010000 */
[----:B------:R-:W-:Y:S01]  /*5180*/  @!P0 F2FP.F16.F32.PACK_AB R25, RZ, R40 ;  /* 0x00000028ff19823e */ /* 0x000fe200000000ff */
[----:B------:R-:W-:Y:S01]  /*5190*/  @!P0 STG.E.U16 desc[UR8][R26.64], R32 ;  /* 0x000000201a008986 */ /* 0x000fe2000c101508 */
[----:B------:R-:W-:Y:S01]  /*51a0*/  MOV R36, 0xffff ;  /* 0x0000ffff00247802 */ /* 0x000fe20000000f00 */
[----:B-----5:R-:W-:Y:S01]  /*51b0*/  FADD.FTZ R39, R48, R39 ;  /* 0x0000002730277221 */ /* 0x020fe20000010000 */
[----:B------:R-:W-:Y:S01]  /*51c0*/  @!P0 F2FP.F16.F32.PACK_AB R30, RZ, R30 ;  /* 0x0000001eff1e823e */ /* 0x000fe200000000ff */
[----:B------:R3:W-:Y:S01]  /*51d0*/  @!P0 STG.E.U16 desc[UR8][R28.64], R34 ;  /* 0x000000221c008986 */ /* 0x0007e2000c101508 */
[----:B0-----:R-:W-:-:S03]  /*51e0*/  FADD.FTZ R31, R51, R44 ;  /* 0x0000002c331f7221 */ /* 0x001fc60000010000 */
[----:B------:R-:W0:Y:S01]  /*51f0*/  SHFL.BFLY PT, R36, R39, 0x1, 0x101f ;  /* 0x0c301f0027247f89 */ /* 0x000e2200000e0000 */
[----:B-1----:R-:W-:Y:S01]  /*5200*/  FADD.FTZ R33, R45, R46 ;  /* 0x0000002e2d217221 */ /* 0x002fe20000010000 */
[----:B------:R-:W-:Y:S01]  /*5210*/  @!P0 F2FP.F16.F32.PACK_AB R31, RZ, R31 ;  /* 0x0000001fff1f823e */ /* 0x000fe200000000ff */
[----:B--2---:R-:W-:-:S03]  /*5220*/  FADD.FTZ R50, R50, R55 ;  /* 0x0000003732327221 */ /* 0x004fc60000010000 */
[----:B------:R-:W-:Y:S02]  /*5230*/  @!P0 F2FP.F16.F32.PACK_AB R33, RZ, R33 ;  /* 0x00000021ff21823e */ /* 0x000fe400000000ff */
[----:B---3--:R-:W-:Y:S02]  /*5240*/  PRMT R34, R25, 0x7610, R34 ;  /* 0x0000761019227816 */ /* 0x008fe40000000022 */
[----:B------:R-:W-:-:S03]  /*5250*/  MOV R25, 0xffff ;  /* 0x0000ffff00197802 */ /* 0x000fc60000000f00 */
[----:B------:R1:W-:Y:S04]  /*5260*/  @!P0 STG.E.U16 desc[UR8][R26.64+0x28], R34 ;  /* 0x000028221a008986 */ /* 0x0003e8000c101508 */
[----:B------:R1:W-:Y:S04]  /*5270*/  @!P0 STG.E.U16 desc[UR8][R28.64+0x28], R30 ;  /* 0x0000281e1c008986 */ /* 0x0003e8000c101508 */
[----:B------:R1:W-:Y:S01]  /*5280*/  @!P0 STG.E.U16 desc[UR8][R26.64+0x50], R31 ;  /* 0x0000501f1a008986 */ /* 0x0003e2000c101508 */
[----:B0-----:R-:W-:-:S03]  /*5290*/  FADD.FTZ R36, R39, R36 ;  /* 0x0000002427247221 */ /* 0x001fc60000010000 */
[----:B------:R1:W0:Y:S04]  /*52a0*/  SHFL.BFLY PT, R32, R50, 0x1, 0x101f ;  /* 0x0c301f0032207f89 */ /* 0x00022800000e0000 */
[----:B------:R1:W-:Y:S02]  /*52b0*/  @!P0 STG.E.U16 desc[UR8][R28.64+0x50], R33 ;  /* 0x000050211c008986 */ /* 0x0003e4000c101508 */
.L_x_2712:
[----:B01----:R-:W-:Y:S01]  /*52c0*/  FADD.FTZ R30, R50, R32 ;  /* 0x00000020321e7221 */ /* 0x003fe20000010000 */
[----:B------:R-:W-:-:S04]  /*52d0*/  @!P0 F2FP.F16.F32.PACK_AB R25, RZ, R36 ;  /* 0x00000024ff19823e */ /* 0x000fc800000000ff */
[----:B------:R-:W-:Y:S01]  /*52e0*/  @!P0 F2FP.F16.F32.PACK_AB R30, RZ, R30 ;  /* 0x0000001eff1e823e */ /* 0x000fe200000000ff */
[----:B------:R0:W-:Y:S04]  /*52f0*/  @!P0 STG.E.U16 desc[UR8][R26.64+0x78], R25 ;  /* 0x000078191a008986 */ /* 0x0001e8000c101508 */
[----:B------:R0:W-:Y:S02]  /*5300*/  @!P0 STG.E.U16 desc[UR8][R28.64+0x78], R30 ;  /* 0x0000781e1c008986 */ /* 0x0001e4000c101508 */
.L_x_2642:
[----:B------:R-:W-:Y:S05]  /*5310*/  WARPSYNC.ALL ;  /* 0x0000000000007948 */ /* 0x000fea0003800000 */
[----:B------:R-:W-:Y:S01]  /*5320*/  VIADD R14, R14, 0x800 ;  /* 0x000008000e0e7836 */ /* 0x000fe20000000000 */
[----:B------:R-:W-:Y:S04]  /*5330*/  BAR.SYNC.DEFER_BLOCKING 0x0 ;  /* 0x0000000000007b1d */ /* 0x000fe80000010000 */
[----:B------:R-:W-:-:S13]  /*5340*/  ISETP.GE.AND P0, PT, R14, UR10, PT ;  /* 0x0000000a0e007c0c */ /* 0x000fda000bf06270 */
[----:B------:R-:W-:Y:S05]  /*5350*/  @!P0 BRA `(.L_x_2649) ;  /* 0xffffffe400108947 */ /* 0x000fea000383ffff */
[----:B------:R-:W-:Y:S05]  /*5360*/  EXIT ;  /* 0x000000000000794d */ /* 0x000fea0003800000 */
.L_x_2645:
[----:B------:R-:W-:Y:S01]  /*5370*/  HFMA2.MMA R31, -RZ, RZ, 0, 4.76837158203125e-07 ;  /* 0x00000008ff1f7435 */ /* 0x000fe200000001ff */
[----:B--2---:R-:W-:Y:S02]  /*5380*/  MOV R34, R26 ;  /* 0x0000001a00227202 */ /* 0x004fe40000000f00 */
[----:B------:R-:W-:Y:S02]  /*5390*/  MOV R30, 0x101f ;  /* 0x0000101f001e7802 */ /* 0x000fe40000000f00 */
[----:B0-----:R-:W-:-:S07]  /*53a0*/  MOV R25, 0xffff ;  /* 0x0000ffff00197802 */ /* 0x001fce0000000f00 */
[----:B-1-3--:R-:W-:Y:S05]  /*53b0*/  WARPSYNC.COLLECTIVE R25, `(.L_x_2650) ;  /* 0x0000000019087348 */ /* 0x00afea0003c00000 */
[----:B------:R0:W2:Y:S02]  /*53c0*/  SHFL.BFLY P2, R32, R34, R31, R30 ;  /* 0x0c00001f22207389 */ /* 0x0000a4000004001e */
[----:B0123--:R-:W-:Y:S01]  /*53d0*/  ENDCOLLECTIVE ;  /* 0x000000000000791b */ /* 0x00ffe20003800000 */
.L_x_2650:
[----:B------:R-:W-:Y:S02]  /*53e0*/  MOV R34, R27 ;  /* 0x0000001b00227202 */ /* 0x000fe40000000f00 */
[----:B------:R-:W-:-:S07]  /*53f0*/  MOV R29, R32 ;  /* 0x00000020001d7202 */ /* 0x000fce0000000f00 */
[----:B------:R-:W-:Y:S05]  /*5400*/  WARPSYNC.COLLECTIVE R25, `(.L_x_2651) ;  /* 0x0000000019087348 */ /* 0x000fea0003c00000 */
[----:B------:R0:W1:Y:S02]  /*5410*/  SHFL.BFLY P2, R32, R34, R31, R30 ;  /* 0x0c00001f22207389 */ /* 0x000064000004001e */
[----:B01----:R-:W-:Y:S01]  /*5420*/  ENDCOLLECTIVE ;  /* 0x000000000000791b */ /* 0x003fe20003800000 */
.L_x_2651:
[----:B------:R-:W-:Y:S01]  /*5430*/  FADD.FTZ R29, R29, R26 ;  /* 0x0000001a1d1d7221 */ /* 0x000fe20000010000 */
[----:B------:R-:W-:-:S04]  /*5440*/  HFMA2.MMA R31, -RZ, RZ, 0, 2.384185791015625e-07 ;  /* 0x00000004ff1f7435 */ /* 0x000fc800000001ff */
[----:B------:R-:W-:Y:S02]  /*5450*/  MOV R34, R29 ;  /* 0x0000001d00227202 */ /* 0x000fe40000000f00 */
[----:B------:R-:W-:-:S07]  /*5460*/  MOV R28, R32 ;  /* 0x00000020001c7202 */ /* 0x000fce0000000f00 */
[----:B------:R-:W-:Y:S05]  /*5470*/  WARPSYNC.COLLECTIVE R25, `(.L_x_2652) ;  /* 0x0000000019087348 */ /* 0x000fea0003c00000 */
[----:B------:R0:W1:Y:S02]  /*5480*/  SHFL.BFLY P2, R32, R34, R31, R30 ;  /* 0x0c00001f22207389 */ /* 0x000064000004001e */
[----:B01----:R-:W-:Y:S01]  /*5490*/  ENDCOLLECTIVE ;  /* 0x000000000000791b */ /* 0x003fe20003800000 */
.L_x_2652:
[----:B------:R-:W-:-:S05]  /*54a0*/  FADD.FTZ R28, R28, R27 ;  /* 0x0000001b1c1c7221 */ /* 0x000fca0000010000 */
[----:B------:R-:W-:Y:S01]  /*54b0*/  MOV R34, R28 ;  /* 0x0000001c00227202 */ /* 0x000fe20000000f00 */
[----:B------:R-:W-:-:S07]  /*54c0*/  IMAD.MOV.U32 R36, RZ, RZ, R32 ;  /* 0x000000ffff247224 */ /* 0x000fce00078e0020 */
[----:B------:R-:W-:Y:S05]  /*54d0*/  WARPSYNC.COLLECTIVE R25, `(.L_x_2653) ;  /* 0x0000000019087348 */ /* 0x000fea0003c00000 */
[----:B------:R0:W1:Y:S02]  /*54e0*/  SHFL.BFLY P2, R32, R34, R31, R30 ;  /* 0x0c00001f22207389 */ /* 0x000064000004001e */
[----:B01----:R-:W-:Y:S01]  /*54f0*/  ENDCOLLECTIVE ;  /* 0x000000000000791b */ /* 0x003fe20003800000 */
.L_x_2653:
[----:B------:R-:W-:Y:S01]  /*5500*/  FADD.FTZ R36, R29, R36 ;  /* 0x000000241d247221 */ /* 0x000fe20000010000 */
[----:B------:R-:W-:-:S04]  /*5510*/  HFMA2.MMA R31, -RZ, RZ, 0, 1.1920928955078125e-07 ;  /* 0x00000002ff1f7435 */ /* 0x000fc800000001ff */
[----:B------:R-:W-:Y:S02]  /*5520*/  MOV R34, R36 ;  /* 0x0000002400227202 */ /* 0x000fe40000000f00 */
[----:B------:R-:W-:-:S07]  /*5530*/  MOV R33, R32 ;  /* 0x0000002000217202 */ /* 0x000fce0000000f00 */
[----:B------:R-:W-:Y:S05]  /*5540*/  WARPSYNC.COLLECTIVE R25, `(.L_x_2654) ;  /* 0x0000000019087348 */ /* 0x000fea0003c00000 */
[----:B------:R0:W1:Y:S02]  /*5550*/  SHFL.BFLY P2, R32, R34, R31, R30 ;  /* 0x0c00001f22207389 */ /* 0x000064000004001e */
[----:B01----:R-:W-:Y:S01]  /*5560*/  ENDCOLLECTIVE ;  /* 0x000000000000791b */ /* 0x003fe20003800000 */
.L_x_2654:
[----:B------:R-:W-:-:S05]  /*5570*/  FADD.FTZ R33, R28, R33 ;  /* 0x000000211c217221 */ /* 0x000fca0000010000 */
[----:B------:R-:W-:Y:S02]  /*5580*/  MOV R34, R33 ;  /* 0x0000002100227202 */ /* 0x000fe40000000f00 */
[----:B------:R-:W-:-:S07]  /*5590*/  MOV R35, R32 ;  /* 0x0000002000237202 */ /* 0x000fce0000000f00 */
[----:B------:R-:W-:Y:S05]  /*55a0*/  WARPSYNC.COLLECTIVE R25, `(.L_x_2655) ;  /* 0x0000000019087348 */ /* 0x000fea0003c00000 */
[----:B------:R0:W1:Y:S02]  /*55b0*/  SHFL.BFLY P2, R32, R34, R31, R30 ;  /* 0x0c00001f22207389 */ /* 0x000064000004001e */
[----:B01----:R-:W-:Y:S01]  /*55c0*/  ENDCOLLECTIVE ;  /* 0x000000000000791b */ /* 0x003fe20003800000 */
.L_x_2655:
[----:B------:R-:W-:Y:S01]  /*55d0*/  FADD.FTZ R35, R36, R35 ;  /* 0x0000002324237221 */ /* 0x000fe20000010000 */
[----:B------:R-:W-:-:S04]  /*55e0*/  HFMA2.MMA R31, -RZ, RZ, 0, 5.9604644775390625e-08 ;  /* 0x00000001ff1f7435 */ /* 0x000fc800000001ff */
[----:B------:R-:W-:Y:S02]  /*55f0*/  MOV R34, R35 ;  /* 0x0000002300227202 */ /* 0x000fe40000000f00 */
[----:B------:R-:W-:-:S07]  /*5600*/  MOV R26, R32 ;  /* 0x00000020001a7202 */ /* 0x000fce0000000f00 */
[----:B------:R-:W-:Y:S05]  /*5610*/  WARPSYNC.COLLECTIVE R25, `(.L_x_2656) ;  /* 0x0000000019087348 */ /* 0x000fea0003c00000 */
[----:B------:R0:W1:Y:S02]  /*5620*/  SHFL.BFLY P2, R32, R34, R31, R30 ;  /* 0x0c00001f22207389 */ /* 0x000064000004001e */
[----:B01----:R-:W-:Y:S01]  /*5630*/  ENDCOLLECTIVE ;  /* 0x000000000000791b */ /* 0x003fe20003800000 */
.L_x_2656:
[----:B------:R-:W-:-:S05]  /*5640*/  FADD.FTZ R37, R33, R26 ;  /* 0x0000001a21257221 */ /* 0x000fca0000010000 */
[----:B------:R-:W-:Y:S01]  /*5650*/  MOV R34, R37 ;  /* 0x0000002500227202 */ /* 0x000fe20000000f00 */
[----:B------:R-:W-:-:S07]  /*5660*/  IMAD.MOV.U32 R38, RZ, RZ, R32 ;  /* 0x000000ffff267224 */ /* 0x000fce00078e0020 */
[----:B------:R-:W-:Y:S05]  /*5670*/  WARPSYNC.COLLECTIVE R25, `(.L_x_2657) ;  /* 0x0000000019087348 */ /* 0x000fea0003c00000 */
[----:B------:R0:W1:Y:S02]  /*5680*/  SHFL.BFLY P2, R32, R34, R31, R30 ;  /* 0x0c00001f22207389 */ /* 0x000064000004001e */
[----:B01----:R-:W-:Y:S01]  /*5690*/  ENDCOLLECTIVE ;  /* 0x000000000000791b */ /* 0x003fe20003800000 */
.L_x_2657:
[----:B------:R-:W-:Y:S01]  /*56a0*/  FADD.FTZ R38, R35, R38 ;  /* 0x0000002623267221 */ /* 0x000fe20000010000 */
[----:B------:R-:W-:Y:S06]  /*56b0*/  BRA `(.L_x_2658) ;  /* 0xffffffec006c7947 */ /* 0x000fec000383ffff */
.L_x_2646:
        /* <DEDUP_REMOVED lines=8> */
.L_x_2660:
[----:B------:R-:W-:Y:S05]  /*5740*/  BSYNC B1 ;  /* 0x0000000000017941 */ /* 0x000fea0003800000 */
.L_x_2659:
        /* <DEDUP_REMOVED lines=8> */
.L_x_2661:
[----:B------:R-:W-:Y:S01]  /*57d0*/  FADD.FTZ R36, R36, R33 ;  /* 0x0000002124247221 */ /* 0x000fe20000010000 */
[----:B------:R-:W-:-:S04]  /*57e0*/  HFMA2.MMA R31, -RZ, RZ, 0, 2.384185791015625e-07 ;  /* 0x00000004ff1f7435 */ /* 0x000fc800000001ff */
[----:B------:R-:W-:Y:S02]  /*57f0*/  MOV R34, R36 ;  /* 0x0000002400227202 */ /* 0x000fe40000000f00 */
[----:B------:R-:W-:-:S07]  /*5800*/  MOV R38, R32 ;  /* 0x0000002000267202 */ /* 0x000fce0000000f00 */
[----:B------:R-:W-:Y:S05]  /*5810*/  WARPSYNC.COLLECTIVE R25, `(.L_x_2662) ;  /* 0x0000000019087348 */ /* 0x000fea0003c00000 */
[----:B------:R0:W1:Y:S02]  /*5820*/  SHFL.BFLY P2, R32, R34, R31, R30 ;  /* 0x0c00001f22207389 */ /* 0x000064000004001e */
[----:B01----:R-:W-:Y:S01]  /*5830*/  ENDCOLLECTIVE ;  /* 0x000000000000791b */ /* 0x003fe20003800000 */
.L_x_2662:
[----:B------:R-:W-:-:S05]  /*5840*/  FADD.FTZ R38, R38, R35 ;  /* 0x0000002326267221 */ /* 0x000fca0000010000 */
[----:B------:R-:W-:Y:S02]  /*5850*/  MOV R34, R38 ;  /* 0x0000002600227202 */ /* 0x000fe40000000f00 */
[----:B------:R-:W-:-:S07]  /*5860*/  MOV R37, R32 ;  /* 0x0000002000257202 */ /* 0x000fce0000000f00 */
[----:B------:R-:W-:Y:S05]  /*5870*/  WARPSYNC.COLLECTIVE R25, `(.L_x_2663) ;  /* 0x0000000019087348 */ /* 0x000fea0003c00000 */
[----:B------:R0:W1:Y:S02]  /*5880*/  SHFL.BFLY P2, R32, R34, R31, R30 ;  /* 0x0c00001f22207389 */ /* 0x000064000004001e */
[----:B01----:R-:W-:Y:S01]  /*5890*/  ENDCOLLECTIVE ;  /* 0x000000000000791b */ /* 0x003fe20003800000 */
.L_x_2663:
[----:B------:R-:W-:Y:S01]  /*58a0*/  FADD.FTZ R37, R36, R37 ;  /* 0x0000002524257221 */ /* 0x000fe20000010000 */
[----:B------:R-:W-:-:S04]  /*58b0*/  HFMA2.MMA R31, -RZ, RZ, 0, 1.1920928955078125e-07 ;  /* 0x00000002ff1f7435 */ /* 0x000fc800000001ff */
[----:B------:R-:W-:Y:S02]  /*58c0*/  MOV R34, R37 ;  /* 0x0000002500227202 */ /* 0x000fe40000000f00 */
[----:B------:R-:W-:-:S07]  /*58d0*/  MOV R39, R32 ;  /* 0x0000002000277202 */ /* 0x000fce0000000f00 */
[----:B------:R-:W-:Y:S05]  /*58e0*/  WARPSYNC.COLLECTIVE R25, `(.L_x_2664) ;  /* 0x0000000019087348 */ /* 0x000fea0003c00000 */
[----:B------:R0:W1:Y:S02]  /*58f0*/  SHFL.BFLY P2, R32, R34, R31, R30 ;  /* 0x0c00001f22207389 */ /* 0x000064000004001e */
[----:B01----:R-:W-:Y:S01]  /*5900*/  ENDCOLLECTIVE ;  /* 0x000000000000791b */ /* 0x003fe20003800000 */
.L_x_2664:
[----:B------:R-:W-:-:S04]  /*5910*/  FADD.FTZ R39, R38, R39 ;  /* 0x0000002726277221 */ /* 0x000fc80000010000 */
[----:B------:R-:W-:Y:S01]  /*5920*/  IMAD.MOV.U32 R34, RZ, RZ, R39 ;  /* 0x000000ffff227224 */ /* 0x000fe200078e0027 */
[----:B------:R-:W-:-:S07]  /*5930*/  MOV R40, R32 ;  /* 0x0000002000287202 */ /* 0x000fce0000000f00 */
[----:B------:R-:W-:Y:S05]  /*5940*/  WARPSYNC.COLLECTIVE R25, `(.L_x_2665) ;  /* 0x0000000019087348 */ /* 0x000fea0003c00000 */
[----:B------:R0:W1:Y:S02]  /*5950*/  SHFL.BFLY P2, R32, R34, R31, R30 ;  /* 0x0c00001f22207389 */ /* 0x000064000004001e */
[----:B01----:R-:W-:Y:S01]  /*5960*/  ENDCOLLECTIVE ;  /* 0x000000000000791b */ /* 0x003fe20003800000 */
.L_x_2665:
[----:B------:R-:W-:Y:S01]  /*5970*/  FADD.FTZ R40, R37, R40 ;  /* 0x0000002825287221 */ /* 0x000fe20000010000 */
[----:B------:R-:W-:-:S04]  /*5980*/  HFMA2.MMA R31, -RZ, RZ, 0, 5.9604644775390625e-08 ;  /* 0x00000001ff1f7435 */ /* 0x000fc800000001ff */
[----:B------:R-:W-:Y:S02]  /*5990*/  MOV R34, R40 ;  /* 0x0000002800227202 */ /* 0x000fe40000000f00 */
[----:B------:R-:W-:-:S07]  /*59a0*/  MOV R42, R32 ;  /* 0x00000020002a7202 */ /* 0x000fce0000000f00 */
[----:B------:R-:W-:Y:S05]  /*59b0*/  WARPSYNC.COLLECTIVE R25, `(.L_x_2666) ;  /* 0x0000000019087348 */ /* 0x000fea0003c00000 */
[----:B------:R0:W1:Y:S02]  /*59c0*/  SHFL.BFLY P2, R32, R34, R31, R30 ;  /* 0x0c00001f22207389 */ /* 0x000064000004001e */
[----:B01----:R-:W-:Y:S01]  /*59d0*/  ENDCOLLECTIVE ;  /* 0x000000000000791b */ /* 0x003fe20003800000 */
.L_x_2666:
[----:B------:R-:W-:-:S05]  /*59e0*/  FADD.FTZ R42, R39, R42 ;  /* 0x0000002a272a7221 */ /* 0x000fca0000010000 */
[----:B------:R-:W-:Y:S02]  /*59f0*/  MOV R34, R42 ;  /* 0x0000002a00227202 */ /* 0x000fe40000000f00 */
[----:B------:R-:W-:-:S07]  /*5a00*/  MOV R33, R32 ;  /* 0x0000002000217202 */ /* 0x000fce0000000f00 */
[----:B------:R-:W-:Y:S05]  /*5a10*/  WARPSYNC.COLLECTIVE R25, `(.L_x_2667) ;  /* 0x0000000019087348 */ /* 0x000fea0003c00000 */
[----:B------:R0:W1:Y:S02]  /*5a20*/  SHFL.BFLY P2, R32, R34, R31, R30 ;  /* 0x0c00001f22207389 */ /* 0x000064000004001e */
[----:B01----:R-:W-:Y:S01]  /*5a30*/  ENDCOLLECTIVE ;  /* 0x000000000000791b */ /* 0x003fe20003800000 */
.L_x_2667:
[----:B------:R-:W-:Y:S01]  /*5a40*/  FADD.FTZ R33, R40, R33 ;  /* 0x0000002128217221 */ /* 0x000fe20000010000 */
[----:B------:R-:W-:Y:S06]  /*5a50*/  BRA `(.L_x_2668) ;  /* 0xffffffec00287947 */ /* 0x000fec000383ffff */
.L_x_2647:
        /* <DEDUP_REMOVED lines=8> */
.L_x_2670:
[----:B------:R-:W-:Y:S05]  /*5ae0*/  BSYNC B1 ;  /* 0x0000000000017941 */ /* 0x000fea0003800000 */
.L_x_2669:
        /* <DEDUP_REMOVED lines=9> */
.L_x_2671:
[----:B------:R-:W-:Y:S01]  /*5b80*/  HFMA2.MMA R31, -RZ, RZ, 0, 2.384185791015625e-07 ;  /* 0x00000004ff1f7435 */ /* 0x000fe200000001ff */
[----:B------:R-:W-:Y:S02]  /*5b90*/  MOV R34, R36 ;  /* 0x0000002400227202 */ /* 0x000fe40000000f00 */
[----:B------:R-:W-:-:S08]  /*5ba0*/  MOV R38, R32 ;  /* 0x0000002000267202 */ /* 0x000fd00000000f00 */
[----:B------:R-:W-:Y:S05]  /*5bb0*/  WARPSYNC.COLLECTIVE R25, `(.L_x_2672) ;  /* 0x0000000019087348 */ /* 0x000fea0003c00000 */
[----:B------:R0:W1:Y:S02]  /*5bc0*/  SHFL.BFLY P2, R32, R34, R31, R30 ;  /* 0x0c00001f22207389 */ /* 0x000064000004001e */
[----:B01----:R-:W-:Y:S01]  /*5bd0*/  ENDCOLLECTIVE ;  /* 0x000000000000791b */ /* 0x003fe20003800000 */
.L_x_2672:
[----:B------:R-:W-:-:S05]  /*5be0*/  FADD.FTZ R38, R38, R35 ;  /* 0x0000002326267221 */ /* 0x000fca0000010000 */
[----:B------:R-:W-:Y:S02]  /*5bf0*/  MOV R34, R38 ;  /* 0x0000002600227202 */ /* 0x000fe40000000f00 */
[----:B------:R-:W-:-:S07]  /*5c00*/  MOV R37, R32 ;  /* 0x0000002000257202 */ /* 0x000fce0000000f00 */
[----:B------:R-:W-:Y:S05]  /*5c10*/  WARPSYNC.COLLECTIVE R25, `(.L_x_2673) ;  /* 0x0000000019087348 */ /* 0x000fea0003c00000 */
[----:B------:R0:W1:Y:S02]  /*5c20*/  SHFL.BFLY P2, R32, R34, R31, R30 ;  /* 0x0c00001f22207389 */ /* 0x000064000004001e */
[----:B01----:R-:W-:Y:S01]  /*5c30*/  ENDCOLLECTIVE ;  /* 0x000000000000791b */ /* 0x003fe20003800000 */
.L_x_2673:
[----:B------:R-:W-:Y:S01]  /*5c40*/  FADD.FTZ R37, R36, R37 ;  /* 0x0000002524257221 */ /* 0x000fe20000010000 */
[----:B------:R-:W-:-:S04]  /*5c50*/  HFMA2.MMA R31, -RZ, RZ, 0, 1.1920928955078125e-07 ;  /* 0x00000002ff1f7435 */ /* 0x000fc800000001ff */
[----:B------:R-:W-:Y:S01]  /*5c60*/  MOV R34, R37 ;  /* 0x0000002500227202 */ /* 0x000fe20000000f00 */
[----:B------:R-:W-:-:S07]  /*5c70*/  IMAD.MOV.U32 R39, RZ, RZ, R32 ;  /* 0x000000ffff277224 */ /* 0x000fce00078e0020 */
[----:B------:R-:W-:Y:S05]  /*5c80*/  WARPSYNC.COLLECTIVE R25, `(.L_x_2674) ;  /* 0x0000000019087348 */ /* 0x000fea0003c00000 */
[----:B------:R0:W1:Y:S02]  /*5c90*/  SHFL.BFLY P2, R32, R34, R31, R30 ;  /* 0x0c00001f22207389 */ /* 0x000064000004001e */
[----:B01----:R-:W-:Y:S01]  /*5ca0*/  ENDCOLLECTIVE ;  /* 0x000000000000791b */ /* 0x003fe20003800000 */
.L_x_2674:
[----:B------:R-:W-:-:S05]  /*5cb0*/  FADD.FTZ R39, R38, R39 ;  /* 0x0000002726277221 */ /* 0x000fca0000010000 */
[----:B------:R-:W-:Y:S02]  /*5cc0*/  MOV R34, R39 ;  /* 0x0000002700227202 */ /* 0x000fe40000000f00 */
[----:B------:R-:W-:-:S07]  /*5cd0*/  MOV R40, R32 ;  /* 0x0000002000287202 */ /* 0x000fce0000000f00 */
[----:B------:R-:W-:Y:S05]  /*5ce0*/  WARPSYNC.COLLECTIVE R25, `(.L_x_2675) ;  /* 0x0000000019087348 */ /* 0x000fea0003c00000 */
[----:B------:R0:W1:Y:S02]  /*5cf0*/  SHFL.BFLY P2, R32, R34, R31, R30 ;  /* 0x0c00001f22207389 */ /* 0x000064000004001e */
[----:B01----:R-:W-:Y:S01]  /*5d00*/  ENDCOLLECTIVE ;  /* 0x000000000000791b */ /* 0x003fe20003800000 */
.L_x_2675:
[----:B------:R-:W-:Y:S01]  /*5d10*/  FADD.FTZ R40, R37, R40 ;  /* 0x0000002825287221 */ /* 0x000fe20000010000 */
[----:B------:R-:W-:-:S04]  /*5d20*/  HFMA2.MMA R31, -RZ, RZ, 0, 5.9604644775390625e-08 ;  /* 0x00000001ff1f7435 */ /* 0x000fc800000001ff */
[----:B------:R-:W-:Y:S02]  /*5d30*/  MOV R34, R40 ;  /* 0x0000002800227202 */ /* 0x000fe40000000f00 */
[----:B------:R-:W-:-:S07]  /*5d40*/  MOV R42, R32 ;  /* 0x00000020002a7202 */ /* 0x000fce0000000f00 */
[----:B------:R-:W-:Y:S05]  /*5d50*/  WARPSYNC.COLLECTIVE R25, `(.L_x_2676) ;  /* 0x0000000019087348 */ /* 0x000fea0003c00000 */
[----:B------:R0:W1:Y:S02]  /*5d60*/  SHFL.BFLY P2, R32, R34, R31, R30 ;  /* 0x0c00001f22207389 */ /* 0x000064000004001e */
[----:B01----:R-:W-:Y:S01]  /*5d70*/  ENDCOLLECTIVE ;  /* 0x000000000000791b */ /* 0x003fe20003800000 */
.L_x_2676:
[----:B------:R-:W-:-:S05]  /*5d80*/  FADD.FTZ R42, R39, R42 ;  /* 0x0000002a272a7221 */ /* 0x000fca0000010000 */
[----:B------:R-:W-:Y:S02]  /*5d90*/  MOV R34, R42 ;  /* 0x0000002a00227202 */ /* 0x000fe40000000f00 */
[----:B------:R-:W-:-:S07]  /*5da0*/  MOV R33, R32 ;  /* 0x0000002000217202 */ /* 0x000fce0000000f00 */
[----:B------:R-:W-:Y:S05]  /*5db0*/  WARPSYNC.COLLECTIVE R25, `(.L_x_2677) ;  /* 0x0000000019087348 */ /* 0x000fea0003c00000 */
[----:B------:R0:W1:Y:S02]  /*5dc0*/  SHFL.BFLY P2, R32, R34, R31, R30 ;  /* 0x0c00001f22207389 */ /* 0x000064000004001e */
[----:B01----:R-:W-:Y:S01]  /*5dd0*/  ENDCOLLECTIVE ;  /* 0x000000000000791b */ /* 0x003fe20003800000 */
.L_x_2677:
[----:B------:R-:W-:Y:S01]  /*5de0*/  FADD.FTZ R33, R40, R33 ;  /* 0x0000002128217221 */ /* 0x000fe20000010000 */
[----:B------:R-:W-:Y:S06]  /*5df0*/  BRA `(.L_x_2678) ;  /* 0xffffffe800cc7947 */ /* 0x000fec000383ffff */
.L_x_2648:
[----:B------:R-:W-:Y:S01]  /*5e00*/  HFMA2.MMA R31, -RZ, RZ, 0, 4.76837158203125e-07 ;  /* 0x00000008ff1f7435 */ /* 0x000fe200000001ff */
[----:B------:R-:W-:Y:S01]  /*5e10*/  BSSY B0, `(.L_x_2679) ;  /* 0x0000007000007945 */ /* 0x000fe20003800000 */
[----:B--2---:R-:W-:Y:S01]  /*5e20*/  IMAD.MOV.U32 R34, RZ, RZ, R26 ;  /* 0x000000ffff227224 */ /* 0x004fe200078e001a */
[----:B------:R-:W-:Y:S02]  /*5e30*/  MOV R30, 0x101f ;  /* 0x0000101f001e7802 */ /* 0x000fe40000000f00 */
[----:B0-----:R-:W-:-:S07]  /*5e40*/  MOV R25, 0xffff ;  /* 0x0000ffff00197802 */ /* 0x001fce0000000f00 */
[----:B-1-3--:R-:W-:Y:S05]  /*5e50*/  WARPSYNC.COLLECTIVE R25, `(.L_x_2680) ;  /* 0x0000000019087348 */ /* 0x00afea0003c00000 */
[----:B------:R0:W2:Y:S02]  /*5e60*/  SHFL.BFLY P2, R32, R34, R31, R30 ;  /* 0x0c00001f22207389 */ /* 0x0000a4000004001e */
[----:B0123--:R-:W-:Y:S01]  /*5e70*/  ENDCOLLECTIVE ;  /* 0x000000000000791b */ /* 0x00ffe20003800000 */
.L_x_2680:
[----:B------:R-:W-:Y:S05]  /*5e80*/  BSYNC B0 ;  /* 0x0000000000007941 */ /* 0x000fea0003800000 */
.L_x_2679:
[----:B------:R-:W-:Y:S01]  /*5e90*/  HFMA2.MMA R31, -RZ, RZ, 0, 4.76837158203125e-07 ;  /* 0x00000008ff1f7435 */ /* 0x000fe200000001ff */
[----:B------:R-:W-:Y:S01]  /*5ea0*/  MOV R34, R27 ;  /* 0x0000001b00227202 */ /* 0x000fe20000000f00 */
[----:B------:R-:W-:Y:S01]  /*5eb0*/  IMAD.MOV.U32 R40, RZ, RZ, RZ ;  /* 0x000000ffff287224 */ /* 0x000fe200078e00ff */
[----:B------:R-:W-:Y:S01]  /*5ec0*/  MOV R30, 0x101f ;  /* 0x0000101f001e7802 */ /* 0x000fe20000000f00 */
[----:B------:R-:W-:Y:S01]  /*5ed0*/  HFMA2.MMA R39, -RZ, RZ, 0, 0 ;  /* 0x00000000ff277435 */ /* 0x000fe200000001ff */
        /* <DEDUP_REMOVED lines=8> */
.L_x_2681:
[----:B------:R-:W-:Y:S01]  /*5f60*/  @!P0 LEA R36, R47, UR6, 0x7 ;  /* 0x000000062f248c11 */ /* 0x000fe2000f8e38ff */
[----:B------:R-:W-:Y:S01]  /*5f70*/  FADD.FTZ R29, R29, R26 ;  /* 0x0000001a1d1d7221 */ /* 0x000fe20000010000 */
[----:B------:R-:W-:-:S04]  /*5f80*/  @!P0 LOP3.LUT R35, R35, R10, RZ, 0x3c, !PT ;  /* 0x0000000a23238212 */ /* 0x000fc800078e3cff */
        /* <DEDUP_REMOVED lines=9> */
.L_x_2682:
[----:B------:R-:W-:Y:S02]  /*6020*/  MOV R34, R28 ;  /* 0x0000001c00227202 */ /* 0x000fe40000000f00 */
[----:B------:R-:W-:-:S07]  /*6030*/  MOV R26, R32 ;  /* 0x00000020001a7202 */ /* 0x000fce0000000f00 */
[----:B------:R-:W-:Y:S05]  /*6040*/  WARPSYNC.COLLECTIVE R25, `(.L_x_2683) ;  /* 0x0000000019087348 */ /* 0x000fea0003c00000 */
[----:B------:R0:W1:Y:S02]  /*6050*/  SHFL.BFLY P2, R32, R34, R31, R30 ;  /* 0x0c00001f22207389 */ /* 0x000064000004001e */
[----:B01----:R-:W-:Y:S01]  /*6060*/  ENDCOLLECTIVE ;  /* 0x000000000000791b */ /* 0x003fe20003800000 */
.L_x_2683:
[----:B------:R-:W-:Y:S01]  /*6070*/  @!P0 MOV R40, R38 ;  /* 0x0000002600288202 */ /* 0x000fe20000000f00 */
[----:B------:R-:W-:Y:S01]  /*6080*/  FADD.FTZ R26, R29, R26 ;  /* 0x0000001a1d1a7221 */ /* 0x000fe20000010000 */
[----:B------:R-:W-:Y:S01]  /*6090*/  @!P0 MOV R39, R37 ;  /* 0x0000002500278202 */ /* 0x000fe20000000f00 */
[----:B------:R-:W-:-:S03]  /*60a0*/  HFMA2.MMA R31, -RZ, RZ, 0, 1.1920928955078125e-07 ;  /* 0x00000002ff1f7435 */ /* 0x000fc600000001ff */
[----:B------:R-:W-:Y:S01]  /*60b0*/  MOV R34, R26 ;  /* 0x0000001a00227202 */ /* 0x000fe20000000f00 */
[----:B------:R-:W-:Y:S01]  /*60c0*/  FADD.FTZ R27, R28, R32 ;  /* 0x000000201c1b7221 */ /* 0x000fe20000010000 */
[----:B------:R-:W-:-:S07]  /*60d0*/  @!P0 LEA R28, R47, UR6, 0x7 ;  /* 0x000000062f1c8c11 */ /* 0x000fce000f8e38ff */
[----:B------:R-:W-:Y:S05]  /*60e0*/  WARPSYNC.COLLECTIVE R25, `(.L_x_2684) ;  /* 0x0000000019087348 */ /* 0x000fea0003c00000 */
[----:B------:R0:W1:Y:S02]  /*60f0*/  SHFL.BFLY P2, R32, R34, R31, R30 ;  /* 0x0c00001f22207389 */ /* 0x000064000004001e */
[----:B01----:R-:W-:Y:S01]  /*6100*/  ENDCOLLECTIVE ;  /* 0x000000000000791b */ /* 0x003fe20003800000 */
.L_x_2684:
[----:B------:R-:W-:Y:S02]  /*6110*/  MOV R34, R27 ;  /* 0x0000001b00227202 */ /* 0x000fe40000000f00 */
[----:B------:R-:W-:-:S07]  /*6120*/  MOV R29, R32 ;  /* 0x00000020001d7202 */ /* 0x000fce0000000f00 */
[----:B------:R-:W-:Y:S05]  /*6130*/  WARPSYNC.COLLECTIVE R25, `(.L_x_2685) ;  /* 0x0000000019087348 */ /* 0x000fea0003c00000 */
[----:B------:R0:W1:Y:S02]  /*6140*/  SHFL.BFLY P2, R32, R34, R31, R30 ;  /* 0x0c00001f22207389 */ /* 0x000064000004001e */
[----:B01----:R-:W-:Y:S01]  /*6150*/  ENDCOLLECTIVE ;  /* 0x000000000000791b */ /* 0x003fe20003800000 */
.L_x_2685:
        /* <DEDUP_REMOVED lines=12> */
.L_x_2686:
[----:B------:R-:W0:Y:S01]  /*6220*/  LDC.64 R26, c[0x0][0x218] ;  /* 0x00008600ff1a7b82 */ /* 0x000e220000000a00 */
[----:B------:R-:W-:Y:S02]  /*6230*/  MOV R34, R36 ;  /* 0x0000002400227202 */ /* 0x000fe40000000f00 */
[----:B------:R-:W-:-:S07]  /*6240*/  MOV R38, R32 ;  /* 0x0000002000267202 */ /* 0x000fce0000000f00 */
[----:B0-----:R-:W-:Y:S05]  /*6250*/  WARPSYNC.COLLECTIVE R25, `(.L_x_2687) ;  /* 0x0000000019087348 */ /* 0x001fea0003c00000 */
[----:B------:R1:W2:Y:S02]  /*6260*/  SHFL.BFLY P2, R32, R34, R31, R30 ;  /* 0x0c00001f22207389 */ /* 0x0002a4000004001e */
[----:B012---:R-:W-:Y:S01]  /*6270*/  ENDCOLLECTIVE ;  /* 0x000000000000791b */ /* 0x007fe20003800000 */
.L_x_2687:
[----:B------:R-:W-:Y:S01]  /*6280*/  FADD.FTZ R35, R35, R38 ;  /* 0x0000002623237221 */ /* 0x000fe20000010000 */
[----:B------:R-:W-:Y:S02]  /*6290*/  @!P0 MOV R44, R46 ;  /* 0x0000002e002c8202 */ /* 0x000fe40000000f00 */
[----:B------:R-:W-:Y:S01]  /*62a0*/  @!P0 MOV R45, R48 ;  /* 0x00000030002d8202 */ /* 0x000fe20000000f00 */
[----:B------:R-:W-:Y:S02]  /*62b0*/  HFMA2.MMA R48, -RZ, RZ, 0, 0 ;  /* 0x00000000ff307435 */ /* 0x000fe400000001ff */
[----:B------:R-:W-:Y:S01]  /*62c0*/  HFMA2.MMA R31, -RZ, RZ, 0, 4.76837158203125e-07 ;  /* 0x00000008ff1f7435 */ /* 0x000fe200000001ff */
[----:B------:R-:W-:Y:S02]  /*62d0*/  MOV R34, R39 ;  /* 0x0000002700227202 */ /* 0x000fe40000000f00 */
[----:B------:R-:W-:-:S08]  /*62e0*/  MOV R37, R32 ;  /* 0x0000002000257202 */ /* 0x000fd00000000f00 */
[----:B------:R-:W-:Y:S05]  /*62f0*/  WARPSYNC.COLLECTIVE R25, `(.L_x_2688) ;  /* 0x0000000019087348 */ /* 0x000fea0003c00000 */
[----:B------:R0:W1:Y:S02]  /*6300*/  SHFL.BFLY P2, R32, R34, R31, R30 ;  /* 0x0c00001f22207389 */ /* 0x000064000004001e */
[----:B01----:R-:W-:Y:S01]  /*6310*/  ENDCOLLECTIVE ;  /* 0x000000000000791b */ /* 0x003fe20003800000 */
.L_x_2688:
[----:B------:R-:W-:Y:S01]  /*6320*/  FADD.FTZ R36, R36, R37 ;  /* 0x0000002524247221 */ /* 0x000fe20000010000 */
[----:B------:R-:W-:-:S05]  /*6330*/  IADD3 R37, R33, R14, RZ ;  /* 0x0000000e21257210 */ /* 0x000fca0007ffe0ff */
[----:B------:R-:W-:Y:S01]  /*6340*/  IMAD.WIDE R26, R37, 0x2, R26 ;  /* 0x00000002251a7825 */ /* 0x000fe200078e021a */
[----:B------:R-:W-:-:S03]  /*6350*/  MOV R34, R40 ;  /* 0x0000002800227202 */ /* 0x000fc60000000f00 */
[----:B------:R-:W-:-:S07]  /*6360*/  IMAD.MOV.U32 R42, RZ, RZ, R32 ;  /* 0x000000ffff2a7224 */ /* 0x000fce00078e0020 */
[----:B------:R-:W-:Y:S05]  /*6370*/  WARPSYNC.COLLECTIVE R25, `(.L_x_2689) ;  /* 0x0000000019087348 */ /* 0x000fea0003c00000 */
[----:B------:R0:W1:Y:S02]  /*6380*/  SHFL.BFLY P2, R32, R34, R31, R30 ;  /* 0x0c00001f22207389 */ /* 0x000064000004001e */
[----:B01----:R-:W-:Y:S01]  /*6390*/  ENDCOLLECTIVE ;  /* 0x000000000000791b */ /* 0x003fe20003800000 */
.L_x_2689:
[----:B------:R-:W-:Y:S01]  /*63a0*/  FADD.FTZ R42, R42, R39 ;  /* 0x000000272a2a7221 */ /* 0x000fe20000010000 */
[----:B------:R-:W-:-:S04]  /*63b0*/  HFMA2.MMA R31, -RZ, RZ, 0, 2.384185791015625e-07 ;  /* 0x00000004ff1f7435 */ /* 0x000fc800000001ff */
[----:B------:R-:W-:Y:S02]  /*63c0*/  MOV R34, R42 ;  /* 0x0000002a00227202 */ /* 0x000fe40000000f00 */
[----:B------:R-:W-:-:S07]  /*63d0*/  MOV R41, R32 ;  /* 0x0000002000297202 */ /* 0x000fce0000000f00 */
[----:B------:R-:W-:Y:S05]  /*63e0*/  WARPSYNC.COLLECTIVE R25, `(.L_x_2690) ;  /* 0x0000000019087348 */ /* 0x000fea0003c00000 */
[----:B------:R0:W1:Y:S02]  /*63f0*/  SHFL.BFLY P2, R32, R34, R31, R30 ;  /* 0x0c00001f22207389 */ /* 0x000064000004001e */
[----:B01----:R-:W-:Y:S01]  /*6400*/  ENDCOLLECTIVE ;  /* 0x000000000000791b */ /* 0x003fe20003800000 */
.L_x_2690:
[----:B------:R-:W-:-:S05]  /*6410*/  FADD.FTZ R41, R41, R40 ;  /* 0x0000002829297221 */ /* 0x000fca0000010000 */
[----:B------:R-:W-:Y:S02]  /*6420*/  MOV R34, R41 ;  /* 0x0000002900227202 */ /* 0x000fe40000000f00 */
[----:B------:R-:W-:-:S07]  /*6430*/  MOV R39, R32 ;  /* 0x0000002000277202 */ /* 0x000fce0000000f00 */
[----:B------:R-:W-:Y:S05]  /*6440*/  WARPSYNC.COLLECTIVE R25, `(.L_x_2691) ;  /* 0x0000000019087348 */ /* 0x000fea0003c00000 */
[----:B------:R0:W1:Y:S02]  /*6450*/  SHFL.BFLY P2, R32, R34, R31, R30 ;  /* 0x0c00001f22207389 */ /* 0x000064000004001e */
[----:B01----:R-:W-:Y:S01]  /*6460*/  ENDCOLLECTIVE ;  /* 0x000000000000791b */ /* 0x003fe20003800000 */
.L_x_2691:
[----:B------:R-:W-:Y:S01]  /*6470*/  FADD.FTZ R39, R42, R39 ;  /* 0x000000272a277221 */ /* 0x000fe20000010000 */
[----:B------:R-:W-:-:S03]  /*6480*/  HFMA2.MMA R31, -RZ, RZ, 0, 1.1920928955078125e-07 ;  /* 0x00000002ff1f7435 */ /* 0x000fc600000001ff */
[----:B------:R-:W-:Y:S01]  /*6490*/  IMAD.MOV.U32 R34, RZ, RZ, R39 ;  /* 0x000000ffff227224 */ /* 0x000fe200078e0027 */
[----:B------:R-:W-:-:S07]  /*64a0*/  MOV R40, R32 ;  /* 0x0000002000287202 */ /* 0x000fce0000000f00 */
[----:B------:R-:W-:Y:S05]  /*64b0*/  WARPSYNC.COLLECTIVE R25, `(.L_x_2692) ;  /* 0x0000000019087348 */ /* 0x000fea0003c00000 */
[----:B------:R0:W1:Y:S02]  /*64c0*/  SHFL.BFLY P2, R32, R34, R31, R30 ;  /* 0x0c00001f22207389 */ /* 0x000064000004001e */
[----:B01----:R-:W-:Y:S01]  /*64d0*/  ENDCOLLECTIVE ;  /* 0x000000000000791b */ /* 0x003fe20003800000 */
.L_x_2692:
[----:B------:R-:W-:-:S05]  /*64e0*/  FADD.FTZ R40, R41, R40 ;  /* 0x0000002829287221 */ /* 0x000fca0000010000 */
[----:B------:R-:W-:Y:S02]  /*64f0*/  MOV R34, R40 ;  /* 0x0000002800227202 */ /* 0x000fe40000000f00 */
[----:B------:R-:W-:-:S07]  /*6500*/  MOV R28, R32 ;  /* 0x00000020001c7202 */ /* 0x000fce0000000f00 */
[----:B------:R-:W-:Y:S05]  /*6510*/  WARPSYNC.COLLECTIVE R25, `(.L_x_2693) ;  /* 0x0000000019087348 */ /* 0x000fea0003c00000 */
[----:B------:R0:W1:Y:S02]  /*6520*/  SHFL.BFLY P2, R32, R34, R31, R30 ;  /* 0x0c00001f22207389 */ /* 0x000064000004001e */
[----:B01----:R-:W-:Y:S01]  /*6530*/  ENDCOLLECTIVE ;  /* 0x000000000000791b */ /* 0x003fe20003800000 */
.L_x_2693:
        /* <DEDUP_REMOVED lines=13> */
.L_x_2694:
[----:B------:R-:W-:Y:S01]  /*6610*/  FADD.FTZ R43, R40, R43 ;  /* 0x0000002b282b7221 */ /* 0x000fe20000010000 */
[----:B------:R-:W0:Y:S03]  /*6620*/  LDC.64 R28, c[0x0][0x220] ;  /* 0x00008800ff1c7b82 */ /* 0x000e260000000a00 */
[----:B------:R-:W-:Y:S01]  /*6630*/  IMAD.MOV.U32 R34, RZ, RZ, R43 ;  /* 0x000000ffff227224 */ /* 0x000fe200078e002b */
[----:B------:R-:W-:-:S07]  /*6640*/  MOV R40, R32 ;  /* 0x0000002000287202 */ /* 0x000fce0000000f00 */
[----:B0-----:R-:W-:Y:S05]  /*6650*/  WARPSYNC.COLLECTIVE R25, `(.L_x_2695) ;  /* 0x0000000019087348 */ /* 0x001fea0003c00000 */
[----:B------:R1:W2:Y:S02]  /*6660*/  SHFL.BFLY P2, R32, R34, R31, R30 ;  /* 0x0c00001f22207389 */ /* 0x0002a4000004001e */
[----:B012---:R-:W-:Y:S01]  /*6670*/  ENDCOLLECTIVE ;  /* 0x000000000000791b */ /* 0x007fe20003800000 */
.L_x_2695:
[----:B------:R-:W-:-:S04]  /*6680*/  IMAD.WIDE R28, R37, 0x2, R28 ;  /* 0x00000002251c7825 */ /* 0x000fc800078e021c */
[----:B------:R-:W-:Y:S01]  /*6690*/  FADD.FTZ R40, R41, R40 ;  /* 0x0000002829287221 */ /* 0x000fe20000010000 */
[----:B------:R-:W-:Y:S02]  /*66a0*/  @!P0 IMAD.MOV.U32 R48, RZ, RZ, R52 ;  /* 0x000000ffff308224 */ /* 0x000fe400078e0034 */
[----:B------:R-:W-:Y:S01]  /*66b0*/  @!P0 IMAD.MOV.U32 R50, RZ, RZ, R54 ;  /* 0x000000ffff328224 */ /* 0x000fe200078e0036 */
[----:B------:R-:W-:Y:S01]  /*66c0*/  ISETP.NE.AND P0, PT, R47, RZ, PT ;  /* 0x000000ff2f00720c */ /* 0x000fe20003f05270 */
[----:B------:R-:W-:Y:S01]  /*66d0*/  HFMA2.MMA R31, -RZ, RZ, 0, 4.76837158203125e-07 ;  /* 0x00000008ff1f7435 */ /* 0x000fe200000001ff */
[----:B------:R-:W-:-:S11]  /*66e0*/  MOV R34, R44 ;  /* 0x0000002c00227202 */ /* 0x000fd60000000f00 */
[----:B------:R-:W-:Y:S02]  /*66f0*/  @!P0 F2FP.F16.F32.PACK_AB R33, RZ, R36 ;  /* 0x00000024ff21823e */ /* 0x000fe400000000ff */
[----:B------:R-:W-:-:S07]  /*6700*/  MOV R42, R32 ;  /* 0x00000020002a7202 */ /* 0x000fce0000000f00 */
[----:B------:R-:W-:Y:S05]  /*6710*/  WARPSYNC.COLLECTIVE R25, `(.L_x_2696) ;  /* 0x0000000019087348 */ /* 0x000fea0003c00000 */
[----:B------:R0:W1:Y:S02]  /*6720*/  SHFL.BFLY P2, R32, R34, R31, R30 ;  /* 0x0c00001f22207389 */ /* 0x000064000004001e */
[----:B01----:R-:W-:Y:S01]  /*6730*/  ENDCOLLECTIVE ;  /* 0x000000000000791b */ /* 0x003fe20003800000 */
.L_x_2696:
[----:B------:R-:W-:Y:S01]  /*6740*/  FADD.FTZ R42, R43, R42 ;  /* 0x0000002a2b2a7221 */ /* 0x000fe20000010000 */
[----:B------:R-:W-:Y:S02]  /*6750*/  MOV R34, R45 ;  /* 0x0000002d00227202 */ /* 0x000fe40000000f00 */
[----:B------:R-:W-:-:S07]  /*6760*/  MOV R51, R32 ;  /* 0x0000002000337202 */ /* 0x000fce0000000f00 */
[----:B------:R-:W-:Y:S05]  /*6770*/  WARPSYNC.COLLECTIVE R25, `(.L_x_2697) ;  /* 0x0000000019087348 */ /* 0x000fea0003c00000 */
[----:B------:R0:W1:Y:S02]  /*6780*/  SHFL.BFLY P2, R32, R34, R31, R30 ;  /* 0x0c00001f22207389 */ /* 0x000064000004001e */
[----:B01----:R-:W-:Y:S01]  /*6790*/  ENDCOLLECTIVE ;  /* 0x000000000000791b */ /* 0x003fe20003800000 */
.L_x_2697:
[----:B------:R-:W-:Y:S01]  /*67a0*/  FADD.FTZ R51, R51, R44 ;  /* 0x0000002c33337221 */ /* 0x000fe20000010000 */
[----:B------:R-:W-:-:S04]  /*67b0*/  HFMA2.MMA R31, -RZ, RZ, 0, 2.384185791015625e-07 ;  /* 0x00000004ff1f7435 */ /* 0x000fc800000001ff */
[----:B------:R-:W-:Y:S02]  /*67c0*/  MOV R34, R51 ;  /* 0x0000003300227202 */ /* 0x000fe40000000f00 */
[----:B------:R-:W-:-:S07]  /*67d0*/  MOV R46, R32 ;  /* 0x00000020002e7202 */ /* 0x000fce0000000f00 */
[----:B------:R-:W-:Y:S05]  /*67e0*/  WARPSYNC.COLLECTIVE R25, `(.L_x_2698) ;  /* 0x0000000019087348 */ /* 0x000fea0003c00000 */
[----:B------:R0:W1:Y:S02]  /*67f0*/  SHFL.BFLY P2, R32, R34, R31, R30 ;  /* 0x0c00001f22207389 */ /* 0x000064000004001e */
[----:B01----:R-:W-:Y:S01]  /*6800*/  ENDCOLLECTIVE ;  /* 0x000000000000791b */ /* 0x003fe20003800000 */
.L_x_2698:
[----:B------:R-:W-:-:S04]  /*6810*/  FADD.FTZ R46, R46, R45 ;  /* 0x0000002d2e2e7221 */ /* 0x000fc80000010000 */
[----:B------:R-:W-:Y:S01]  /*6820*/  IMAD.MOV.U32 R34, RZ, RZ, R46 ;  /* 0x000000ffff227224 */ /* 0x000fe200078e002e */
[----:B------:R-:W-:-:S07]  /*6830*/  MOV R44, R32 ;  /* 0x00000020002c7202 */ /* 0x000fce0000000f00 */
[----:B------:R-:W-:Y:S05]  /*6840*/  WARPSYNC.COLLECTIVE R25, `(.L_x_2699) ;  /* 0x0000000019087348 */ /* 0x000fea0003c00000 */
[----:B------:R0:W1:Y:S02]  /*6850*/  SHFL.BFLY P2, R32, R34, R31, R30 ;  /* 0x0c00001f22207389 */ /* 0x000064000004001e */
[----:B01----:R-:W-:Y:S01]  /*6860*/  ENDCOLLECTIVE ;  /* 0x000000000000791b */ /* 0x003fe20003800000 */
.L_x_2699:
[----:B------:R-:W-:Y:S01]  /*6870*/  FADD.FTZ R44, R51, R44 ;  /* 0x0000002c332c7221 */ /* 0x000fe20000010000 */
[----:B------:R-:W-:-:S04]  /*6880*/  HFMA2.MMA R31, -RZ, RZ, 0, 1.1920928955078125e-07 ;  /* 0x00000002ff1f7435 */ /* 0x000fc800000001ff */
[----:B------:R-:W-:Y:S02]  /*6890*/  MOV R34, R44 ;  /* 0x0000002c00227202 */ /* 0x000fe40000000f00 */
[----:B------:R-:W-:-:S07]  /*68a0*/  MOV R45, R32 ;  /* 0x00000020002d7202 */ /* 0x000fce0000000f00 */
[----:B------:R-:W-:Y:S05]  /*68b0*/  WARPSYNC.COLLECTIVE R25, `(.L_x_2700) ;  /* 0x0000000019087348 */ /* 0x000fea0003c00000 */
[----:B------:R0:W1:Y:S02]  /*68c0*/  SHFL.BFLY P2, R32, R34, R31, R30 ;  /* 0x0c00001f22207389 */ /* 0x000064000004001e */
[----:B01----:R-:W-:Y:S01]  /*68d0*/  ENDCOLLECTIVE ;  /* 0x000000000000791b */ /* 0x003fe20003800000 */
.L_x_2700:
[----:B------:R-:W-:-:S05]  /*68e0*/  FADD.FTZ R45, R46, R45 ;  /* 0x0000002d2e2d7221 */ /* 0x000fca0000010000 */
[----:B------:R-:W-:Y:S02]  /*68f0*/  MOV R34, R45 ;  /* 0x0000002d00227202 */ /* 0x000fe40000000f00 */
[----:B------:R-:W-:-:S07]  /*6900*/  MOV R51, R32 ;  /* 0x0000002000337202 */ /* 0x000fce0000000f00 */
[----:B------:R-:W-:Y:S05]  /*6910*/  WARPSYNC.COLLECTIVE R25, `(.L_x_2701) ;  /* 0x0000000019087348 */ /* 0x000fea0003c00000 */
[----:B------:R0:W1:Y:S02]  /*6920*/  SHFL.BFLY P2, R32, R34, R31, R30 ;  /* 0x0c00001f22207389 */ /* 0x000064000004001e */
[----:B01----:R-:W-:Y:S01]  /*6930*/  ENDCOLLECTIVE ;  /* 0x000000000000791b */ /* 0x003fe20003800000 */
.L_x_2701:
[----:B------:R-:W-:Y:S01]  /*6940*/  FADD.FTZ R51, R44, R51 ;  /* 0x000000332c337221 */ /* 0x000fe20000010000 */
[----:B------:R-:W-:-:S04]  /*6950*/  HFMA2.MMA R31, -RZ, RZ, 0, 5.9604644775390625e-08 ;  /* 0x00000001ff1f7435 */ /* 0x000fc800000001ff */
[----:B------:R-:W-:Y:S02]  /*6960*/  MOV R34, R51 ;  /* 0x0000003300227202 */ /* 0x000fe40000000f00 */
[----:B------:R-:W-:-:S07]  /*6970*/  MOV R46, R32 ;  /* 0x00000020002e7202 */ /* 0x000fce0000000f00 */
[----:B------:R-:W-:Y:S05]  /*6980*/  WARPSYNC.COLLECTIVE R25, `(.L_x_2702) ;  /* 0x0000000019087348 */ /* 0x000fea0003c00000 */
[----:B------:R0:W1:Y:S02]  /*6990*/  SHFL.BFLY P2, R32, R34, R31, R30 ;  /* 0x0c00001f22207389 */ /* 0x000064000004001e */
[----:B01----:R-:W-:Y:S01]  /*69a0*/  ENDCOLLECTIVE ;  /* 0x000000000000791b */ /* 0x003fe20003800000 */
.L_x_2702:
[----:B------:R-:W-:-:S05]  /*69b0*/  FADD.FTZ R45, R45, R46 ;  /* 0x0000002e2d2d7221 */ /* 0x000fca0000010000 */
[----:B------:R-:W-:Y:S02]  /*69c0*/  MOV R34, R45 ;  /* 0x0000002d00227202 */ /* 0x000fe40000000f00 */
[----:B------:R-:W-:-:S07]  /*69d0*/  MOV R44, R32 ;  /* 0x00000020002c7202 */ /* 0x000fce0000000f00 */
[----:B------:R-:W-:Y:S05]  /*69e0*/  WARPSYNC.COLLECTIVE R25, `(.L_x_2703) ;  /* 0x0000000019087348 */ /* 0x000fea0003c00000 */
[----:B------:R0:W1:Y:S02]  /*69f0*/  SHFL.BFLY P2, R32, R34, R31, R30 ;  /* 0x0c00001f22207389 */ /* 0x000064000004001e */
[----:B01----:R-:W-:Y:S01]  /*6a00*/  ENDCOLLECTIVE ;  /* 0x000000000000791b */ /* 0x003fe20003800000 */
.L_x_2703:
[----:B------:R-:W-:Y:S01]  /*6a10*/  HFMA2.MMA R31, -RZ, RZ, 0, 4.76837158203125e-07 ;  /* 0x00000008ff1f7435 */ /* 0x000fe200000001ff */
[----:B------:R-:W-:Y:S02]  /*6a20*/  MOV R34, R48 ;  /* 0x0000003000227202 */ /* 0x000fe40000000f00 */
[----:B------:R-:W-:-:S08]  /*6a30*/  MOV R46, R32 ;  /* 0x00000020002e7202 */ /* 0x000fd00000000f00 */
[----:B------:R-:W-:Y:S05]  /*6a40*/  WARPSYNC.COLLECTIVE R25, `(.L_x_2704) ;  /* 0x0000000019087348 */ /* 0x000fea0003c00000 */
[----:B------:R0:W1:Y:S02]  /*6a50*/  SHFL.BFLY P2, R32, R34, R31, R30 ;  /* 0x0c00001f22207389 */ /* 0x000064000004001e */
[----:B01----:R-:W-:Y:S01]  /*6a60*/  ENDCOLLECTIVE ;  /* 0x000000000000791b */ /* 0x003fe20003800000 */
.L_x_2704:
[----:B------:R-:W-:Y:S02]  /*6a70*/  MOV R34, R50 ;  /* 0x0000003200227202 */ /* 0x000fe40000000f00 */
[----:B------:R-:W-:-:S07]  /*6a80*/  MOV R55, R32 ;  /* 0x0000002000377202 */ /* 0x000fce0000000f00 */
[----:B------:R-:W-:Y:S05]  /*6a90*/  WARPSYNC.COLLECTIVE R25, `(.L_x_2705) ;  /* 0x0000000019087348 */ /* 0x000fea0003c00000 */
[----:B------:R0:W1:Y:S02]  /*6aa0*/  SHFL.BFLY P2, R32, R34, R31, R30 ;  /* 0x0c00001f22207389 */ /* 0x000064000004001e */
[----:B01----:R-:W-:Y:S01]  /*6ab0*/  ENDCOLLECTIVE ;  /* 0x000000000000791b */ /* 0x003fe20003800000 */
.L_x_2705:
[----:B------:R-:W-:Y:S01]  /*6ac0*/  FADD.FTZ R55, R55, R48 ;  /* 0x0000003037377221 */ /* 0x000fe20000010000 */
[----:B------:R-:W-:-:S04]  /*6ad0*/  HFMA2.MMA R31, -RZ, RZ, 0, 2.384185791015625e-07 ;  /* 0x00000004ff1f7435 */ /* 0x000fc800000001ff */
[----:B------:R-:W-:Y:S02]  /*6ae0*/  MOV R34, R55 ;  /* 0x0000003700227202 */ /* 0x000fe40000000f00 */
[----:B------:R-:W-:-:S07]  /*6af0*/  MOV R57, R32 ;  /* 0x0000002000397202 */ /* 0x000fce0000000f00 */
[----:B------:R-:W-:Y:S05]  /*6b00*/  WARPSYNC.COLLECTIVE R25, `(.L_x_2706) ;  /* 0x0000000019087348 */ /* 0x000fea0003c00000 */
[----:B------:R0:W1:Y:S02]  /*6b10*/  SHFL.BFLY P2, R32, R34, R31, R30 ;  /* 0x0c00001f22207389 */ /* 0x000064000004001e */
[----:B01----:R-:W-:Y:S01]  /*6b20*/  ENDCOLLECTIVE ;  /* 0x000000000000791b */ /* 0x003fe20003800000 */
.L_x_2706:
[----:B------:R-:W-:-:S05]  /*6b30*/  FADD.FTZ R57, R57, R50 ;  /* 0x0000003239397221 */ /* 0x000fca0000010000 */
[----:B------:R-:W-:Y:S02]  /*6b40*/  MOV R34, R57 ;  /* 0x0000003900227202 */ /* 0x000fe40000000f00 */
[----:B------:R-:W-:-:S07]  /*6b50*/  MOV R48, R32 ;  /* 0x0000002000307202 */ /* 0x000fce0000000f00 */
[----:B------:R-:W-:Y:S05]  /*6b60*/  WARPSYNC.COLLECTIVE R25, `(.L_x_2707) ;  /* 0x0000000019087348 */ /* 0x000fea0003c00000 */
[----:B------:R0:W1:Y:S02]  /*6b70*/  SHFL.BFLY P2, R32, R34, R31, R30 ;  /* 0x0c00001f22207389 */ /* 0x000064000004001e */
[----:B01----:R-:W-:Y:S01]  /*6b80*/  ENDCOLLECTIVE ;  /* 0x000000000000791b */ /* 0x003fe20003800000 */
.L_x_2707:
[----:B------:R-:W-:Y:S01]  /*6b90*/  FADD.FTZ R48, R55, R48 ;  /* 0x0000003037307221 */ /* 0x000fe20000010000 */
[----:B------:R-:W-:-:S04]  /*6ba0*/  HFMA2.MMA R31, -RZ, RZ, 0, 1.1920928955078125e-07 ;  /* 0x00000002ff1f7435 */ /* 0x000fc800000001ff */
[----:B------:R-:W-:Y:S02]  /*6bb0*/  MOV R34, R48 ;  /* 0x0000003000227202 */ /* 0x000fe40000000f00 */
[----:B------:R-:W-:-:S07]  /*6bc0*/  MOV R50, R32 ;  /* 0x0000002000327202 */ /* 0x000fce0000000f00 */
[----:B------:R-:W-:Y:S05]  /*6bd0*/  WARPSYNC.COLLECTIVE R25, `(.L_x_2708) ;  /* 0x0000000019087348 */ /* 0x000fea0003c00000 */
[----:B------:R0:W1:Y:S02]  /*6be0*/  SHFL.BFLY P2, R32, R34, R31, R30 ;  /* 0x0c00001f22207389 */ /* 0x000064000004001e */
[----:B01----:R-:W-:Y:S01]  /*6bf0*/  ENDCOLLECTIVE ;  /* 0x000000000000791b */ /* 0x003fe20003800000 */
.L_x_2708:
[----:B------:R-:W-:-:S05]  /*6c00*/  FADD.FTZ R50, R57, R50 ;  /* 0x0000003239327221 */ /* 0x000fca0000010000 */
[----:B------:R-:W-:Y:S01]  /*6c10*/  MOV R34, R50 ;  /* 0x0000003200227202 */ /* 0x000fe20000000f00 */
[----:B------:R-:W-:-:S07]  /*6c20*/  IMAD.MOV.U32 R39, RZ, RZ, R32 ;  /* 0x000000ffff277224 */ /* 0x000fce00078e0020 */
[----:B------:R-:W-:Y:S05]  /*6c30*/  WARPSYNC.COLLECTIVE R25, `(.L_x_2709) ;  /* 0x0000000019087348 */ /* 0x000fea0003c00000 */
[----:B------:R0:W1:Y:S02]  /*6c40*/  SHFL.BFLY P2, R32, R34, R31, R30 ;  /* 0x0c00001f22207389 */ /* 0x000064000004001e */
[----:B01----:R-:W-:Y:S01]  /*6c50*/  ENDCOLLECTIVE ;  /* 0x000000000000791b */ /* 0x003fe20003800000 */
.L_x_2709:
        /* <DEDUP_REMOVED lines=21> */
.L_x_2710:
[----:B------:R-:W-:Y:S01]  /*6db0*/  @!P0 F2FP.F16.F32.PACK_AB R33, RZ, R33 ;  /* 0x00000021ff21823e */ /* 0x000fe200000000ff */
        /* <DEDUP_REMOVED lines=10> */
.L_x_2711:
[----:B------:R-:W-:Y:S01]  /*6e60*/  FADD.FTZ R36, R39, R36 ;  /* 0x0000002427247221 */ /* 0x000fe20000010000 */
[----:B------:R-:W-:Y:S06]  /*6e70*/  BRA `(.L_x_2712) ;  /* 0xffffffe400107947 */ /* 0x000fec000383ffff */
.L_x_2713:
        /* <DEDUP_REMOVED lines=16> */
.L_x_3509:


//--------------------- .text._ZN13group_norm_v218gn_bwd_cuda_kernelI6__halfLi320ELi3ELi16ELi40ELi1024ELb1ELb1ELi16ELi320ELi320ELi4ELb1ELi4ELb0ELb0ELNS_15WgradSyncMethodE3ENS_16CompileConditionILi900EEEEEvPT_S6_S6_PKS5_S8_S8_S8_PKfflPfPj --------------------------
	.section	.text._ZN13group_norm_v218gn_bwd_cuda_kernelI6__halfLi320ELi3ELi16ELi40ELi1024ELb1ELb1ELi16ELi320ELi320ELi4ELb1ELi4ELb0ELb0ELNS_15WgradSyncMethodE3ENS_16CompileConditionILi900EEEEEvPT_S6_S6_PKS5_S8_S8_S8_PKfflPfPj,"ax",@progbits
	.align	128
        .global         _ZN13group_norm_v218gn_bwd_cuda_kernelI6__halfLi320ELi3ELi16ELi40ELi1024ELb1ELb1ELi16ELi320ELi320ELi4ELb1ELi4ELb0ELb0ELNS_15WgradSyncMethodE3ENS_16CompileConditionILi900EEEEEvPT_S6_S6_PKS5_S8_S8_S8_PKfflPfPj
        .type           _ZN13group_norm_v218gn_bwd_cuda_kernelI6__halfLi320ELi3ELi16ELi40ELi1024ELb1ELb1ELi16ELi320ELi320ELi4ELb1ELi4ELb0ELb0ELNS_15WgradSyncMethodE3ENS_16CompileConditionILi900EEEEEvPT_S6_S6_PKS5_S8_S8_S8_PKfflPfPj,@function
        .size           _ZN13group_norm_v218gn_bwd_cuda_kernelI6__halfLi320ELi3ELi16ELi40ELi1024ELb1ELb1ELi16ELi320ELi320ELi4ELb1ELi4ELb0ELb0ELNS_15WgradSyncMethodE3ENS_16CompileConditionILi900EEEEEvPT_S6_S6_PKS5_S8_S8_S8_PKfflPfPj,(.L_x_3510 - _ZN13group_norm_v218gn_bwd_cuda_kernelI6__halfLi320ELi3ELi16ELi40ELi1024ELb1ELb1ELi16ELi320ELi320ELi4ELb1ELi4ELb0ELb0ELNS_15WgradSyncMethodE3ENS_16CompileConditionILi900EEEEEvPT_S6_S6_PKS5_S8_S8_S8_PKfflPfPj)
        .other          _ZN13group_norm_v218gn_bwd_cuda_kernelI6__halfLi320ELi3ELi16ELi40ELi1024ELb1ELb1ELi16ELi320ELi320ELi4ELb1ELi4ELb0ELb0ELNS_15WgradSyncMethodE3ENS_16CompileConditionILi900EEEEEvPT_S6_S6_PKS5_S8_S8_S8_PKfflPfPj,@"STO_CUDA_ENTRY STV_DEFAULT"
_ZN13group_norm_v218gn_bwd_cuda_kernelI6__halfLi320ELi3ELi16ELi40ELi1024ELb1ELb1ELi16ELi320ELi320ELi4ELb1ELi4ELb0ELb0ELNS_15WgradSyncMethodE3ENS_16CompileConditionILi900EEEEEvPT_S6_S6_PKS5_S8_S8_S8_PKfflPfPj:
.text._ZN13group_norm_v218gn_bwd_cuda_kernelI6__halfLi320ELi3ELi16ELi40ELi1024ELb1ELb1ELi16ELi320ELi320ELi4ELb1ELi4ELb0ELb0ELNS_15WgradSyncMethodE3ENS_16CompileConditionILi900EEEEEvPT_S6_S6_PKS5_S8_S8_S8_PKfflPfPj:
        /* <DEDUP_REMOVED lines=32> */
.L_x_2716:
[----:B------:R-:W2:Y:S04]  /*0200*/  LD.E.STRONG.GPU R0, desc[UR12][R2.64] ;  /* 0x0000000c02007980 */ /* 0x000ea8000c10f900 */
[----:B--2---:R-:W-:Y:S01]  /*0210*/  CCTL.IVALL ;  /* 0x00000000ff00798f */ /* 0x004fe20002000000 */
[----:B------:R-:W-:Y:S05]  /*0220*/  YIELD ;  /* 0x0000000000007946 */ /* 0x000fea0003800000 */
[----:B-----5:R-:W-:-:S04]  /*0230*/  LOP3.LUT R0, R0, R5, RZ, 0x3c, !PT ;  /* 0x0000000500007212 */ /* 0x020fc800078e3cff */
[----:B------:R-:W-:-:S13]  /*0240*/  ISETP.GT.AND P0, PT, R0, -0x1, PT ;  /* 0xffffffff0000780c */ /* 0x000fda0003f04270 */
[----:B------:R-:W-:Y:S05]  /*0250*/  @P0 BRA `(.L_x_2716) ;  /* 0xfffffffc00e80947 */ /* 0x000fea000383ffff */
.L_x_2715:
[----:B------:R-:W-:Y:S05]  /*0260*/  WARPSYNC.ALL ;  /* 0x0000000000007948 */ /* 0x000fea0003800000 */
[----:B------:R-:W-:Y:S06]  /*0270*/  BAR.SYNC.DEFER_BLOCKING 0x0 ;  /* 0x0000000000007b1d */ /* 0x000fec0000010000 */
[----:B------:R-:W-:Y:S05]  /*0280*/  BRA `(.L_x_2717) ;  /* 0x0000003000f87947 */ /* 0x000fea0003800000 */
.L_x_2714:
        /* <DEDUP_REMOVED lines=36> */
[----:B------:R1:W-:Y:S02]  /*04d0*/  STL [R1], R0 ;  /* 0x0000000001007387 */ /* 0x0003e40000100800 */
.L_x_2729:
[----:B-1----:R-:W0:Y:S01]  /*04e0*/  S2R R0, SR_TID.X ;  /* 0x0000000000007919 */ /* 0x002e220000002100 */
[----:B------:R-:W-:Y:S01]  /*04f0*/  ULOP3.LUT UR9, UR11, 0x1, URZ, 0xc0, !UPT ;  /* 0x000000010b097892 */ /* 0x000fe2000f8ec03f */
[----:B------:R-:W1:Y:S01]  /*0500*/  LDC.64 R10, c[0x0][0x238] ;  /* 0x00008e00ff0a7b82 */ /* 0x000e620000000a00 */
[----:B------:R-:W-:Y:S01]  /*0510*/  USHF.R.U64 UR15, UR11, 0x1, UR5 ;  /* 0x000000010b0f7899 */ /* 0x000fe20008001205 */
[----:B------:R-:W-:Y:S01]  /*0520*/  STL [R1+0x1c], R30 ;  /* 0x00001c1e01007387 */ /* 0x000fe20000100800 */
[----:B------:R-:W-:Y:S02]  /*0530*/  UIMAD UR14, UR9, 0x140, URZ ;  /* 0x00000140090e78a4 */ /* 0x000fe4000f8e023f */
[----:B------:R-:W-:Y:S01]  /*0540*/  USHF.L.U32 UR10, UR17, 0x4, URZ ;  /* 0x00000004110a7899 */ /* 0x000fe2000800063f */
[----:B------:R-:W-:Y:S01]  /*0550*/  STL [R1+0x18], R31 ;  /* 0x0000181f01007387 */ /* 0x000fe20000100800 */
[----:B------:R-:W-:Y:S01]  /*0560*/  USHF.R.U32.HI UR9, URZ, 0x1, UR5 ;  /* 0x000000013f097899 */ /* 0x000fe20008011605 */
[----:B--2---:R-:W-:Y:S01]  /*0570*/  IMAD.U32 R5, RZ, RZ, UR15 ;  /* 0x0000000fff057e24 */ /* 0x004fe2000f8e00ff */
[----:B------:R-:W-:Y:S01]  /*0580*/  ULOP3.LUT UR10, UR10, 0x3f0, URZ, 0xc0, !UPT ;  /* 0x000003f00a0a7892 */ /* 0x000fe2000f8ec03f */
[----:B------:R-:W-:Y:S01]  /*0590*/  STL [R1+0x14], R32 ;  /* 0x0000142001007387 */ /* 0x000fe20000100800 */
[----:B------:R-:W-:Y:S01]  /*05a0*/  ULDC.64 UR18, c[0x0][0x248] ;  /* 0x0000920000127ab9 */ /* 0x000fe20000000a00 */
[----:B------:R-:W2:Y:S01]  /*05b0*/  LDC.64 R18, c[0x0][0x240] ;  /* 0x00009000ff127b82 */ /* 0x000ea20000000a00 */
[----:B------:R-:W-:Y:S01]  /*05c0*/  ULDC.64 UR20, c[0x0][0x228] ;  /* 0x00008a0000147ab9 */ /* 0x000fe20000000a00 */
[----:B------:R3:W-:Y:S01]  /*05d0*/  STL [R1+0x10], R33 ;  /* 0x0000102101007387 */ /* 0x0007e20000100800 */
[----:B0-----:R-:W-:-:S05]  /*05e0*/  IMAD.WIDE.U32 R2, R0, -0x33333333, RZ ;  /* 0xcccccccd00027825 */ /* 0x001fca00078e00ff */
[----:B---3--:R-:W-:-:S04]  /*05f0*/  SHF.R.U32.HI R33, RZ, 0x6, R3 ;  /* 0x00000006ff217819 */ /* 0x008fc80000011603 */
[C---:B------:R-:W-:Y:S01]  /*0600*/  IADD3 R15, R33.reuse, UR10, RZ ;  /* 0x0000000a210f7c10 */ /* 0x040fe2000fffe0ff */
[----:B------:R-:W-:Y:S01]  /*0610*/  IMAD R32, R33, -0x50, R0 ;  /* 0xffffffb021207824 */ /* 0x000fe200078e0200 */
[----:B------:R-:W-:Y:S01]  /*0620*/  MOV R0, UR9 ;  /* 0x0000000900007c02 */ /* 0x000fe20008000f00 */
[----:B------:R-:W-:Y:S02]  /*0630*/  UIMAD UR9, UR9, 0xa0000, URZ ;  /* 0x000a0000090978a4 */ /* 0x000fe4000f8e023f */
[----:B------:R-:W-:Y:S01]  /*0640*/  IMAD R15, R15, 0x280, RZ ;  /* 0x000002800f0f7824 */ /* 0x000fe200078e02ff */
[----:B------:R-:W-:-:S04]  /*0650*/  LEA R6, R32, UR14, 0x2 ;  /* 0x0000000e20067c11 */ /* 0x000fc8000f8e10ff */
[----:B------:R-:W-:Y:S01]  /*0660*/  SHF.R.S32.HI R7, RZ, 0x1f, R6 ;  /* 0x0000001fff077819 */ /* 0x000fe20000011406 */
[----:B------:R-:W-:-:S05]  /*0670*/  IMAD.WIDE.U32 R2, R6, -0x33333333, RZ ;  /* 0xcccccccd06027825 */ /* 0x000fca00078e00ff */
[----:B------:R-:W-:Y:S01]  /*0680*/  SHF.R.U32.HI R61, RZ, 0x5, R3 ;  /* 0x00000005ff3d7819 */ /* 0x000fe20000011603 */
[----:B------:R-:W-:-:S03]  /*0690*/  IMAD.WIDE.U32 R2, R5, 0xa0000, R6 ;  /* 0x000a000005027825 */ /* 0x000fc600078e0006 */
[----:B------:R-:W-:Y:S02]  /*06a0*/  LEA R4, P0, R5, R61, 0x4 ;  /* 0x0000003d05047211 */ /* 0x000fe400078020ff */
[----:B------:R-:W-:Y:S02]  /*06b0*/  IADD3 R58, P1, R15, R2, RZ ;  /* 0x000000020f3a7210 */ /* 0x000fe40007f3e0ff */
[----:B------:R-:W-:Y:S02]  /*06c0*/  LEA.HI.X R5, R5, RZ, R0, 0x4, P0 ;  /* 0x000000ff05057211 */ /* 0x000fe400000f2400 */
[----:B------:R-:W-:Y:S02]  /*06d0*/  LEA R22, P0, R4, UR18, 0x3 ;  /* 0x0000001204167c11 */ /* 0x000fe4000f8018ff */
[----:B------:R-:W-:Y:S01]  /*06e0*/  IADD3 R0, R3, UR9, RZ ;  /* 0x0000000903007c10 */ /* 0x000fe2000fffe0ff */
[----:B-1----:R-:W-:Y:S01]  /*06f0*/  IMAD.WIDE R10, R6, 0x2, R10 ;  /* 0x00000002060a7825 */ /* 0x002fe200078e020a */
[----:B------:R-:W-:Y:S01]  /*0700*/  LEA.HI.X R23, R4, UR19, R5, 0x3, P0 ;  /* 0x0000001304177c11 */ /* 0x000fe200080f1c05 */
[----:B------:R-:W-:Y:S01]  /*0710*/  ULDC.64 UR18, c[0x0][0x230] ;  /* 0x00008c0000127ab9 */ /* 0x000fe20000000a00 */
[----:B------:R-:W-:Y:S01]  /*0720*/  IADD3.X R3, RZ, R0, RZ, P1, !PT ;  /* 0x00000000ff037210 */ /* 0x000fe20000ffe4ff */
[----:B--2---:R-:W-:Y:S01]  /*0730*/  IMAD.WIDE R18, R6, 0x2, R18 ;  /* 0x0000000206127825 */ /* 0x004fe200078e0212 */
[----:B------:R-:W-:Y:S01]  /*0740*/  SHF.L.U32 R57, R58, 0x1, RZ ;  /* 0x000000013a397819 */ /* 0x000fe200000006ff */
[----:B------:R-:W2:Y:S01]  /*0750*/  LDG.E.64.CONSTANT R10, desc[UR12][R10.64] ;  /* 0x0000000c0a0a7981 */ /* 0x000ea2000c1e9b00 */
[----:B------:R-:W-:-:S03]  /*0760*/  ULDC UR9, c[0x0][0x250] ;  /* 0x0000940000097ab9 */ /* 0x000fc60000000800 */
[----:B------:R-:W3:Y:S01]  /*0770*/  LDG.E.64.CONSTANT R22, desc[UR12][R22.64] ;  /* 0x0000000c16167981 */ /* 0x000ee2000c1e9b00 */
[----:B------:R-:W-:Y:S02]  /*0780*/  SHF.L.U64.HI R58, R58, 0x1, R3 ;  /* 0x000000013a3a7819 */ /* 0x000fe40000010203 */
[----:B------:R-:W-:Y:S01]  /*0790*/  IADD3 R4, P0, R57, UR18, RZ ;  /* 0x0000001239047c10 */ /* 0x000fe2000ff1e0ff */
[----:B------:R-:W4:Y:S03]  /*07a0*/  LDG.E.64.CONSTANT R18, desc[UR12][R18.64] ;  /* 0x0000000c12127981 */ /* 0x000f26000c1e9b00 */
        /* <DEDUP_REMOVED lines=9> */
[----:B------:R-:W4:Y:S01]  /*0840*/  LDG.E.64.CONSTANT R6, desc[UR12][R6.64] ;  /* 0x0000000c06067981 */ /* 0x000f22000c1e9b00 */
[----:B------:R-:W-:Y:S01]  /*0850*/  IADD3 R8, P0, R57, UR20, RZ ;  /* 0x0000001439087c10 */ /* 0x000fe2000ff1e0ff */
[----:B------:R-:W-:-:S03]  /*0860*/  VIADD R3, R15, 0x1400 ;  /* 0x000014000f037836 */ /* 0x000fc60000000000 */
[----:B------:R-:W-:Y:S02]  /*0870*/  IADD3.X R9, R58, UR21, RZ, P0, !PT ;  /* 0x000000153a097c10 */ /* 0x000fe400087fe4ff */
[----:B------:R-:W-:-:S04]  /*0880*/  IADD3 R3, P0, R3, R2, RZ ;  /* 0x0000000203037210 */ /* 0x000fc80007f1e0ff */
[----:B------:R-:W4:Y:S01]  /*0890*/  LDG.E.64.CONSTANT R8, desc[UR12][R8.64] ;  /* 0x0000000c08087981 */ /* 0x000f22000c1e9b00 */
        /* <DEDUP_REMOVED lines=20> */
[----:B---3--:R-:W-:-:S06]  /*09e0*/  FADD.FTZ R2, R23, UR9 ;  /* 0x0000000917027e21 */ /* 0x008fcc0008010000 */
[----:B------:R-:W0:Y:S01]  /*09f0*/  MUFU.RSQ R2, R2 ;  /* 0x0000000200027308 */ /* 0x000e220000001400 */
[--C-:B-----5:R-:W-:Y:S02]  /*0a00*/  HADD2.F32 R3, -RZ, R4.reuse.H0_H0 ;  /* 0x20000004ff037230 */ /* 0x120fe40000004100 */
[----:B------:R-:W-:-:S03]  /*0a10*/  HADD2.F32 R15, -RZ, R4.H1_H1 ;  /* 0x30000004ff0f7230 */ /* 0x000fc60000004100 */
[C---:B------:R-:W-:Y:S01]  /*0a20*/  FADD.FTZ R3, -R22.reuse, R3 ;  /* 0x0000000316037221 */ /* 0x040fe20000010100 */
[----:B--2---:R-:W-:Y:S02]  /*0a30*/  HADD2.F32 R0, -RZ, R10.H0_H0 ;  /* 0x2000000aff007230 */ /* 0x004fe40000004100 */
[----:B------:R-:W-:Y:S01]  /*0a40*/  FADD.FTZ R15, -R22, R15 ;  /* 0x0000000f160f7221 */ /* 0x000fe20000010100 */
[----:B----4-:R-:W-:Y:S02]  /*0a50*/  HADD2.F32 R60, -RZ, R18.H0_H0 ;  /* 0x20000012ff3c7230 */ /* 0x010fe40000004100 */
[C---:B0-----:R-:W-:Y:S01]  /*0a60*/  FMUL.FTZ R50, R2.reuse, R3 ;  /* 0x0000000302327220 */ /* 0x041fe20000410000 */
[----:B------:R-:W-:Y:S02]  /*0a70*/  HADD2.F32 R3, -RZ, R10.H1_H1 ;  /* 0x3000000aff037230 */ /* 0x000fe40000004100 */
[----:B------:R-:W-:Y:S01]  /*0a80*/  FMUL.FTZ R49, R2, R15 ;  /* 0x0000000f02317220 */ /* 0x000fe20000410000 */
[----:B------:R-:W-:-:S02]  /*0a90*/  HADD2.F32 R18, -RZ, R18.H1_H1 ;  /* 0x30000012ff127230 */ /* 0x000fc40000004100 */
[----:B------:R-:W-:-:S04]  /*0aa0*/  FFMA.FTZ R24, R50, R0, R60 ;  /* 0x0000000032187223 */ /* 0x000fc8000001003c */
[----:B------:R-:W-:Y:S01]  /*0ab0*/  FMUL.FTZ R14, R24, -1.4426950216293334961 ;  /* 0xbfb8aa3b180e7820 */ /* 0x000fe20000410000 */
[----:B------:R-:W-:-:S04]  /*0ac0*/  FFMA.FTZ R25, R49, R3, R18 ;  /* 0x0000000331197223 */ /* 0x000fc80000010012 */
[----:B------:R-:W-:Y:S01]  /*0ad0*/  FMUL.FTZ R10, R25, -1.4426950216293334961 ;  /* 0xbfb8aa3b190a7820 */ /* 0x000fe20000410000 */
[----:B------:R-:W0:Y:S08]  /*0ae0*/  MUFU.EX2 R14, R14 ;  /* 0x0000000e000e7308 */ /* 0x000e300000000800 */
[----:B------:R-:W1:Y:S01]  /*0af0*/  MUFU.EX2 R10, R10 ;  /* 0x0000000a000a7308 */ /* 0x000e620000000800 */
[----:B------:R-:W-:-:S02]  /*0b00*/  HADD2.F32 R23, -RZ, R5.H0_H0 ;  /* 0x20000005ff177230 */ /* 0x000fc40000004100 */
[----:B------:R-:W-:Y:S02]  /*0b10*/  HADD2.F32 R39, -RZ, R5.H1_H1 ;  /* 0x30000005ff277230 */ /* 0x000fe40000004100 */
[----:B------:R-:W-:Y:S02]  /*0b20*/  HADD2.F32 R41, -RZ, R6.H0_H0 ;  /* 0x20000006ff297230 */ /* 0x000fe40000004100 */
[----:B0-----:R-:W-:Y:S01]  /*0b30*/  FADD.FTZ R37, R14, 1 ;  /* 0x3f8000000e257421 */ /* 0x001fe20000010000 */
[--C-:B------:R-:W-:Y:S02]  /*0b40*/  HADD2.F32 R4, -RZ, R11.reuse.H0_H0 ;  /* 0x2000000bff047230 */ /* 0x100fe40000004100 */
[----:B------:R-:W-:Y:S02]  /*0b50*/  HADD2.F32 R5, -RZ, R11.H1_H1 ;  /* 0x3000000bff057230 */ /* 0x000fe40000004100 */
[----:B------:R-:W0:Y:S01]  /*0b60*/  MUFU.RCP R11, R37 ;  /* 0x00000025000b7308 */ /* 0x000e220000001000 */
[----:B------:R-:W-:-:S02]  /*0b70*/  HADD2.F32 R30, -RZ, R19.H0_H0 ;  /* 0x20000013ff1e7230 */ /* 0x000fc40000004100 */
[----:B-1----:R-:W-:Y:S01]  /*0b80*/  FADD.FTZ R10, R10, 1 ;  /* 0x3f8000000a0a7421 */ /* 0x002fe20000010000 */
[----:B------:R-:W-:Y:S02]  /*0b90*/  HADD2.F32 R31, -RZ, R19.H1_H1 ;  /* 0x30000013ff1f7230 */ /* 0x000fe40000004100 */
[C---:B------:R-:W-:Y:S02]  /*0ba0*/  FADD.FTZ R19, -R22.reuse, R41 ;  /* 0x0000002916137221 */ /* 0x040fe40000010100 */
[----:B------:R-:W1:Y:S01]  /*0bb0*/  MUFU.RCP R41, R10 ;  /* 0x0000000a00297308 */ /* 0x000e620000001000 */
[C---:B------:R-:W-:Y:S01]  /*0bc0*/  FADD.FTZ R39, -R22.reuse, R39 ;  /* 0x0000002716277221 */ /* 0x040fe20000010100 */
[----:B------:R-:W-:-:S03]  /*0bd0*/  FADD.FTZ R23, -R22, R23 ;  /* 0x0000001716177221 */ /* 0x000fc60000010100 */
[C---:B------:R-:W-:Y:S01]  /*0be0*/  FMUL.FTZ R43, R2.reuse, R39 ;  /* 0x00000027022b7220 */ /* 0x040fe20000410000 */
[----:B------:R-:W-:Y:S02]  /*0bf0*/  HADD2.F32 R39, -RZ, R6.H1_H1 ;  /* 0x30000006ff277230 */ /* 0x000fe40000004100 */
[----:B------:R-:W-:Y:S01]  /*0c00*/  FMUL.FTZ R48, R2, R23 ;  /* 0x0000001702307220 */ /* 0x000fe20000410000 */
[----:B0-----:R-:W-:-:S03]  /*0c10*/  FADD.FTZ R6, -R11, 1 ;  /* 0x3f8000000b067421 */ /* 0x001fc60000010100 */
[----:B------:R-:W-:Y:S01]  /*0c20*/  FFMA.FTZ R23, R48, R4, R30 ;  /* 0x0000000430177223 */ /* 0x000fe2000001001e */
[----:B------:R-:W-:Y:S01]  /*0c30*/  FFMA.FTZ R6, R24, R6, 1 ;  /* 0x3f80000018067423 */ /* 0x000fe20000010006 */
[----:B------:R-:W-:Y:S01]  /*0c40*/  IADD3 R24, P0, R51, UR20, RZ ;  /* 0x0000001433187c10 */ /* 0x000fe2000ff1e0ff */
[----:B-1----:R-:W-:Y:S01]  /*0c50*/  FADD.FTZ R46, -R41, 1 ;  /* 0x3f800000292e7421 */ /* 0x002fe20000010100 */
[----:B------:R-:W-:-:S03]  /*0c60*/  FMUL.FTZ R15, R23, -1.4426950216293334961 ;  /* 0xbfb8aa3b170f7820 */ /* 0x000fc60000410000 */
[----:B------:R-:W-:Y:S01]  /*0c70*/  FFMA.FTZ R46, R25, R46, 1 ;  /* 0x3f800000192e7423 */ /* 0x000fe2000001002e */
[----:B------:R-:W-:Y:S01]  /*0c80*/  IADD3.X R25, R52, UR21, RZ, P0, !PT ;  /* 0x0000001534197c10 */ /* 0x000fe200087fe4ff */
[----:B------:R-:W-:Y:S01]  /*0c90*/  FFMA.FTZ R36, R43, R5, R31 ;  /* 0x000000052b247223 */ /* 0x000fe2000001001f */
[----:B------:R-:W0:Y:S04]  /*0ca0*/  MUFU.EX2 R15, R15 ;  /* 0x0000000f000f7308 */ /* 0x000e280000000800 */
[----:B------:R-:W2:Y:S01]  /*0cb0*/  LDG.E.64.CONSTANT R24, desc[UR12][R24.64] ;  /* 0x0000000c18187981 */ /* 0x000ea2000c1e9b00 */
[----:B------:R-:W-:Y:S01]  /*0cc0*/  FMUL.FTZ R38, R36, -1.4426950216293334961 ;  /* 0xbfb8aa3b24267820 */ /* 0x000fe20000410000 */
[----:B------:R-:W-:-:S05]  /*0cd0*/  FADD.FTZ R40, -R22, R39 ;  /* 0x0000002716287221 */ /* 0x000fca0000010100 */
[----:B------:R-:W1:Y:S01]  /*0ce0*/  MUFU.EX2 R38, R38 ;  /* 0x0000002600267308 */ /* 0x000e620000000800 */
[----:B------:R-:W-:Y:S01]  /*0cf0*/  FMUL.FTZ R42, R2, R19 ;  /* 0x00000013022a7220 */ /* 0x000fe20000410000 */
[--C-:B------:R-:W-:Y:S02]  /*0d00*/  HADD2.F32 R39, -RZ, R7.reuse.H0_H0 ;  /* 0x20000007ff277230 */ /* 0x100fe40000004100 */
[----:B------:R-:W-:Y:S02]  /*0d10*/  HADD2.F32 R45, -RZ, R7.H1_H1 ;  /* 0x30000007ff2d7230 */ /* 0x000fe40000004100 */
[----:B------:R-:W-:Y:S01]  /*0d20*/  FFMA.FTZ R14, R0, R42, R60 ;  /* 0x0000002a000e7223 */ /* 0x000fe2000001003c */
[----:B0-----:R-:W-:Y:S01]  /*0d30*/  FADD.FTZ R15, R15, 1 ;  /* 0x3f8000000f0f7421 */ /* 0x001fe20000010000 */
[----:B------:R-:W-:Y:S01]  /*0d40*/  FADD.FTZ R39, -R22, R39 ;  /* 0x0000002716277221 */ /* 0x000fe20000010100 */
[----:B------:R-:W-:Y:S01]  /*0d50*/  FMUL.FTZ R7, R41, R46 ;  /* 0x0000002e29077220 */ /* 0x000fe20000410000 */
[----:B------:R-:W-:Y:S01]  /*0d60*/  FMUL.FTZ R40, R2, R40 ;  /* 0x0000002802287220 */ /* 0x000fe20000410000 */
[----:B------:R1:W0:Y:S01]  /*0d70*/  MUFU.RCP R46, R15 ;  /* 0x0000000f002e7308 */ /* 0x0002220000001000 */
[----:B------:R-:W-:Y:S01]  /*0d80*/  FMUL.FTZ R44, R14, -1.4426950216293334961 ;  /* 0xbfb8aa3b0e2c7820 */ /* 0x000fe20000410000 */
[----:B------:R-:W-:Y:S01]  /*0d90*/  FMUL.FTZ R39, R2, R39 ;  /* 0x0000002702277220 */ /* 0x000fe20000410000 */
[----:B------:R-:W-:Y:S01]  /*0da0*/  FADD.FTZ R45, -R22, R45 ;  /* 0x0000002d162d7221 */ /* 0x000fe20000010100 */
[----:B------:R-:W-:Y:S01]  /*0db0*/  FFMA.FTZ R10, R3, R40, R18 ;  /* 0x00000028030a7223 */ /* 0x000fe20000010012 */
[----:B------:R-:W-:Y:S01]  /*0dc0*/  FMUL.FTZ R6, R11, R6 ;  /* 0x000000060b067220 */ /* 0x000fe20000410000 */
[----:B------:R-:W-:Y:S01]  /*0dd0*/  FFMA.FTZ R11, R4, R39, R30 ;  /* 0x00000027040b7223 */ /* 0x000fe2000001001e */
[----:B-1----:R-:W-:Y:S01]  /*0de0*/  FADD.FTZ R15, R38, 1 ;  /* 0x3f800000260f7421 */ /* 0x002fe20000010000 */
[----:B------:R-:W1:Y:S01]  /*0df0*/  MUFU.EX2 R44, R44 ;  /* 0x0000002c002c7308 */ /* 0x000e620000000800 */
[----:B------:R-:W-:Y:S01]  /*0e00*/  FMUL.FTZ R38, R2, R45 ;  /* 0x0000002d02267220 */ /* 0x000fe20000410000 */
[----:B------:R-:W-:Y:S01]  /*0e10*/  FMUL.FTZ R37, R10, -1.4426950216293334961 ;  /* 0xbfb8aa3b0a257820 */ /* 0x000fe20000410000 */
[----:B------:R-:W-:-:S05]  /*0e20*/  FMUL.FTZ R19, R11, -1.4426950216293334961 ;  /* 0xbfb8aa3b0b137820 */ /* 0x000fca0000410000 */
[----:B------:R3:W4:Y:S01]  /*0e30*/  MUFU.RCP R45, R15 ;  /* 0x0000000f002d7308 */ /* 0x0007220000001000 */
[----:B0-----:R-:W-:Y:S01]  /*0e40*/  FADD.FTZ R47, -R46, 1 ;  /* 0x3f8000002e2f7421 */ /* 0x001fe20000010100 */
[----:B---3--:R-:W-:-:S06]  /*0e50*/  FFMA.FTZ R15, R5, R38, R31 ;  /* 0x00000026050f7223 */ /* 0x008fcc000001001f */
[----:B------:R-:W0:Y:S01]  /*0e60*/  MUFU.EX2 R37, R37 ;  /* 0x0000002500257308 */ /* 0x000e220000000800 */
[----:B------:R-:W-:-:S07]  /*0e70*/  FMUL.FTZ R41, R15, -1.4426950216293334961 ;  /* 0xbfb8aa3b0f297820 */ /* 0x000fce0000410000 */
[----:B------:R-:W3:Y:S01]  /*0e80*/  MUFU.EX2 R19, R19 ;  /* 0x0000001300137308 */ /* 0x000ee20000000800 */
[----:B------:R-:W-:Y:S01]  /*0e90*/  FFMA.FTZ R47, R23, R47, 1 ;  /* 0x3f800000172f7423 */ /* 0x000fe2000001002f */
[----:B-1----:R-:W-:-:S06]  /*0ea0*/  FADD.FTZ R23, R44, 1 ;  /* 0x3f8000002c177421 */ /* 0x002fcc0000010000 */
[----:B------:R-:W1:Y:S01]  /*0eb0*/  MUFU.EX2 R41, R41 ;  /* 0x0000002900297308 */ /* 0x000e620000000800 */
[----:B------:R-:W-:Y:S01]  /*0ec0*/  FMUL.FTZ R44, R46, R47 ;  /* 0x0000002f2e2c7220 */ /* 0x000fe20000410000 */
[----:B----4-:R-:W-:-:S04]  /*0ed0*/  FADD.FTZ R46, -R45, 1 ;  /* 0x3f8000002d2e7421 */ /* 0x010fc80000010100 */
[----:B------:R-:W-:Y:S01]  /*0ee0*/  FFMA.FTZ R46, R36, R46, 1 ;  /* 0x3f800000242e7423 */ /* 0x000fe2000001002e */
[----:B0-----:R-:W-:Y:S01]  /*0ef0*/  FADD.FTZ R36, R37, 1 ;  /* 0x3f80000025247421 */ /* 0x001fe20000010000 */
[----:B------:R-:W0:Y:S01]  /*0f00*/  MUFU.RCP R23, R23 ;  /* 0x0000001700177308 */ /* 0x000e220000001000 */
[----:B---3--:R-:W-:Y:S01]  /*0f10*/  FADD.FTZ R19, R19, 1 ;  /* 0x3f80000013137421 */ /* 0x008fe20000010000 */
[----:B------:R-:W-:Y:S01]  /*0f20*/  FMUL.FTZ R37, R45, R46 ;  /* 0x0000002e2d257220 */ /* 0x000fe20000410000 */
[--C-:B------:R-:W-:Y:S02]  /*0f30*/  HADD2.F32 R45, -RZ, R8.reuse.H0_H0 ;  /* 0x20000008ff2d7230 */ /* 0x100fe40000004100 */
[----:B------:R-:W-:-:S03]  /*0f40*/  HADD2.F32 R8, -RZ, R8.H1_H1 ;  /* 0x30000008ff087230 */ /* 0x000fc60000004100 */
[----:B------:R-:W3:Y:S08]  /*0f50*/  MUFU.RCP R36, R36 ;  /* 0x0000002400247308 */ /* 0x000ef00000001000 */
[----:B------:R1:W4:Y:S01]  /*0f60*/  MUFU.RCP R47, R19 ;  /* 0x00000013002f7308 */ /* 0x0003220000001000 */
[----:B------:R-:W-:Y:S01]  /*0f70*/  FMUL.FTZ R7, R8, R7 ;  /* 0x0000000708077220 */ /* 0x000fe20000410000 */
[----:B-1----:R-:W-:Y:S01]  /*0f80*/  FADD.FTZ R19, R41, 1 ;  /* 0x3f80000029137421 */ /* 0x002fe20000010000 */
[----:B------:R-:W-:-:S02]  /*0f90*/  HADD2.F32 R8, -RZ, R9.H0_H0 ;  /* 0x20000009ff087230 */ /* 0x000fc40000004100 */
[----:B------:R-:W-:-:S03]  /*0fa0*/  HADD2.F32 R9, -RZ, R9.H1_H1 ;  /* 0x30000009ff097230 */ /* 0x000fc60000004100 */
[----:B------:R-:W1:Y:S01]  /*0fb0*/  MUFU.RCP R19, R19 ;  /* 0x0000001300137308 */ /* 0x000e620000001000 */
[----:B0-----:R-:W-:Y:S01]  /*0fc0*/  FADD.FTZ R41, -R23, 1 ;  /* 0x3f80000017297421 */ /* 0x001fe20000010100 */
[----:B------:R-:W-:Y:S01]  /*0fd0*/  FMUL.FTZ R9, R9, R37 ;  /* 0x0000002509097220 */ /* 0x000fe20000410000 */
[----:B------:R-:W-:Y:S02]  /*0fe0*/  FMUL.FTZ R8, R8, R44 ;  /* 0x0000002c08087220 */ /* 0x000fe40000410000 */
[----:B------:R-:W-:Y:S01]  /*0ff0*/  FFMA.FTZ R37, R14, R41, 1 ;  /* 0x3f8000000e257423 */ /* 0x000fe20000010029 */
[----:B------:R-:W-:Y:S02]  /*1000*/  HADD2.F32 R14, -RZ, R12.H0_H0 ;  /* 0x2000000cff0e7230 */ /* 0x000fe40000004100 */
[----:B---3--:R-:W-:Y:S01]  /*1010*/  FADD.FTZ R41, -R36, 1 ;  /* 0x3f80000024297421 */ /* 0x008fe20000010100 */
[----:B----4-:R-:W-:-:S03]  /*1020*/  FADD.FTZ R44, -R47, 1 ;  /* 0x3f8000002f2c7421 */ /* 0x010fc60000010100 */
[----:B------:R-:W-:Y:S01]  /*1030*/  FFMA.FTZ R41, R10, R41, 1 ;  /* 0x3f8000000a297423 */ /* 0x000fe20000010029 */
[----:B------:R-:W-:Y:S01]  /*1040*/  FADD.FTZ R10, -R22, R14 ;  /* 0x0000000e160a7221 */ /* 0x000fe20000010100 */
[----:B------:R-:W-:Y:S01]  /*1050*/  FFMA.FTZ R11, R11, R44, 1 ;  /* 0x3f8000000b0b7423 */ /* 0x000fe2000001002c */
[----:B------:R-:W-:Y:S02]  /*1060*/  HADD2.F32 R44, -RZ, R12.H1_H1 ;  /* 0x3000000cff2c7230 */ /* 0x000fe40000004100 */
[----:B-1----:R-:W-:Y:S01]  /*1070*/  FADD.FTZ R14, -R19, 1 ;  /* 0x3f800000130e7421 */ /* 0x002fe20000010100 */
[----:B------:R-:W-:Y:S01]  /*1080*/  FMUL.FTZ R10, R2, R10 ;  /* 0x0000000a020a7220 */ /* 0x000fe20000410000 */
[----:B------:R-:W-:Y:S01]  /*1090*/  FMUL.FTZ R12, R23, R37 ;  /* 0x00000025170c7220 */ /* 0x000fe20000410000 */
[----:B------:R-:W-:Y:S01]  /*10a0*/  FADD.FTZ R37, -R22, R44 ;  /* 0x0000002c16257221 */ /* 0x000fe20000010100 */
[----:B------:R-:W-:Y:S01]  /*10b0*/  FFMA.FTZ R14, R15, R14, 1 ;  /* 0x3f8000000f0e7423 */ /* 0x000fe2000001000e */
[----:B------:R-:W-:Y:S01]  /*10c0*/  FMUL.FTZ R15, R36, R41 ;  /* 0x00000029240f7220 */ /* 0x000fe20000410000 */
[----:B------:R-:W-:-:S02]  /*10d0*/  HADD2.F32 R23, -RZ, R13.H0_H0 ;  /* 0x2000000dff177230 */ /* 0x000fc40000004100 */
[----:B------:R-:W-:Y:S01]  /*10e0*/  FFMA.FTZ R36, R0, R10, R60 ;  /* 0x0000000a00247223 */ /* 0x000fe2000001003c */
[----:B------:R-:W-:Y:S01]  /*10f0*/  FMUL.FTZ R47, R47, R11 ;  /* 0x0000000b2f2f7220 */ /* 0x000fe20000410000 */
[----:B------:R-:W-:Y:S02]  /*1100*/  FMUL.FTZ R11, R2, R37 ;  /* 0x00000025020b7220 */ /* 0x000fe40000410000 */
[----:B------:R-:W-:Y:S01]  /*1110*/  FMUL.FTZ R44, R36, -1.4426950216293334961 ;  /* 0xbfb8aa3b242c7820 */ /* 0x000fe20000410000 */
[----:B------:R-:W-:Y:S01]  /*1120*/  FADD.FTZ R23, -R22, R23 ;  /* 0x0000001716177221 */ /* 0x000fe20000010100 */
[----:B------:R-:W-:Y:S01]  /*1130*/  FMUL.FTZ R19, R19, R14 ;  /* 0x0000000e13137220 */ /* 0x000fe20000410000 */
[----:B------:R-:W-:Y:S01]  /*1140*/  FFMA.FTZ R41, R3, R11, R18 ;  /* 0x0000000b03297223 */ /* 0x000fe20000010012 */
[----:B------:R-:W-:Y:S02]  /*1150*/  HADD2.F32 R14, -RZ, R13.H1_H1 ;  /* 0x3000000dff0e7230 */ /* 0x000fe40000004100 */
[----:B------:R-:W-:Y:S01]  /*1160*/  FMUL.FTZ R13, R2, R23 ;  /* 0x00000017020d7220 */ /* 0x000fe20000410000 */
[----:B------:R-:W-:Y:S01]  /*1170*/  FMUL.FTZ R6, R45, R6 ;  /* 0x000000062d067220 */ /* 0x000fe20000410000 */
[----:B------:R-:W-:Y:S01]  /*1180*/  HADD2.F32 R37, -RZ, R16.H0_H0 ;  /* 0x20000010ff257230 */ /* 0x000fe20000004100 */
[----:B------:R-:W0:Y:S01]  /*1190*/  MUFU.EX2 R44, R44 ;  /* 0x0000002c002c7308 */ /* 0x000e220000000800 */
[----:B------:R-:W-:Y:S01]  /*11a0*/  FMUL.FTZ R45, R41, -1.4426950216293334961 ;  /* 0xbfb8aa3b292d7820 */ /* 0x000fe20000410000 */
[----:B------:R-:W-:Y:S01]  /*11b0*/  FFMA.FTZ R46, R4, R13, R30 ;  /* 0x0000000d042e7223 */ /* 0x000fe2000001001e */
[----:B------:R-:W-:Y:S01]  /*11c0*/  FADD.FTZ R14, -R22, R14 ;  /* 0x0000000e160e7221 */ /* 0x000fe20000010100 */
[----:B------:R-:W-:-:S02]  /*11d0*/  FMUL.FTZ R12, R37, R12 ;  /* 0x0000000c250c7220 */ /* 0x000fc40000410000 */
[----:B------:R-:W-:Y:S02]  /*11e0*/  FMUL.FTZ R37, R46, -1.4426950216293334961 ;  /* 0xbfb8aa3b2e257820 */ /* 0x000fe40000410000 */
[----:B------:R-:W1:Y:S01]  /*11f0*/  MUFU.EX2 R45, R45 ;  /* 0x0000002d002d7308 */ /* 0x000e620000000800 */
[----:B------:R-:W-:-:S04]  /*1200*/  FMUL.FTZ R14, R2, R14 ;  /* 0x0000000e020e7220 */ /* 0x000fc80000410000 */
[----:B------:R-:W-:-:S03]  /*1210*/  FFMA.FTZ R23, R5, R14, R31 ;  /* 0x0000000e05177223 */ /* 0x000fc6000001001f */
[----:B------:R-:W3:Y:S01]  /*1220*/  MUFU.EX2 R37, R37 ;  /* 0x0000002500257308 */ /* 0x000ee20000000800 */
[----:B0-----:R-:W-:Y:S01]  /*1230*/  FADD.FTZ R44, R44, 1 ;  /* 0x3f8000002c2c7421 */ /* 0x001fe20000010000 */
[----:B------:R-:W-:Y:S01]  /*1240*/  FMUL.FTZ R59, R23, -1.4426950216293334961 ;  /* 0xbfb8aa3b173b7820 */ /* 0x000fe20000410000 */
[----:B------:R-:W-:-:S05]  /*1250*/  HADD2.F32 R16, -RZ, R16.H1_H1 ;  /* 0x30000010ff107230 */ /* 0x000fca0000004100 */
[----:B------:R-:W0:Y:S01]  /*1260*/  MUFU.RCP R44, R44 ;  /* 0x0000002c002c7308 */ /* 0x000e220000001000 */
[----:B-1----:R-:W-:-:S07]  /*1270*/  FADD.FTZ R45, R45, 1 ;  /* 0x3f8000002d2d7421 */ /* 0x002fce0000010000 */
[----:B------:R-:W1:Y:S01]  /*1280*/  MUFU.EX2 R59, R59 ;  /* 0x0000003b003b7308 */ /* 0x000e620000000800 */
[----:B---3--:R-:W-:Y:S01]  /*1290*/  FADD.FTZ R37, R37, 1 ;  /* 0x3f80000025257421 */ /* 0x008fe20000010000 */
[----:B------:R-:W-:Y:S01]  /*12a0*/  FMUL.FTZ R15, R16, R15 ;  /* 0x0000000f100f7220 */ /* 0x000fe20000410000 */
[----:B------:R-:W-:-:S05]  /*12b0*/  HADD2.F32 R16, -RZ, R17.H0_H0 ;  /* 0x20000011ff107230 */ /* 0x000fca0000004100 */
[----:B------:R-:W3:Y:S01]  /*12c0*/  MUFU.RCP R45, R45 ;  /* 0x0000002d002d7308 */ /* 0x000ee20000001000 */
[----:B------:R-:W-:Y:S01]  /*12d0*/  FMUL.FTZ R16, R16, R47 ;  /* 0x0000002f10107220 */ /* 0x000fe20000410000 */
[----:B0-----:R-:W-:-:S06]  /*12e0*/  FADD.FTZ R47, -R44, 1 ;  /* 0x3f8000002c2f7421 */ /* 0x001fcc0000010100 */
[----:B------:R-:W0:Y:S01]  /*12f0*/  MUFU.RCP R37, R37 ;  /* 0x0000002500257308 */ /* 0x000e220000001000 */
[----:B-1----:R-:W-:Y:S01]  /*1300*/  FADD.FTZ R59, R59, 1 ;  /* 0x3f8000003b3b7421 */ /* 0x002fe20000010000 */
[----:B------:R-:W-:-:S06]  /*1310*/  FFMA.FTZ R47, R36, R47, 1 ;  /* 0x3f800000242f7423 */ /* 0x000fcc000001002f */
[----:B------:R3:W1:Y:S01]  /*1320*/  MUFU.RCP R36, R59 ;  /* 0x0000003b00247308 */ /* 0x0006620000001000 */
[----:B------:R-:W-:Y:S02]  /*1330*/  HADD2.F32 R17, -RZ, R17.H1_H1 ;  /* 0x30000011ff117230 */ /* 0x000fe40000004100 */
[----:B---3--:R-:W-:-:S04]  /*1340*/  FADD.FTZ R59, -R45, 1 ;  /* 0x3f8000002d3b7421 */ /* 0x008fc80000010100 */
[----:B------:R-:W-:Y:S01]  /*1350*/  FFMA.FTZ R59, R41, R59, 1 ;  /* 0x3f800000293b7423 */ /* 0x000fe2000001003b */
[----:B0-----:R-:W-:-:S04]  /*1360*/  FADD.FTZ R41, -R37, 1 ;  /* 0x3f80000025297421 */ /* 0x001fc80000010100 */
[----:B------:R-:W-:Y:S01]  /*1370*/  FFMA.FTZ R46, R46, R41, 1 ;  /* 0x3f8000002e2e7423 */ /* 0x000fe20000010029 */
[----:B------:R-:W-:Y:S01]  /*1380*/  FMUL.FTZ R41, R44, R47 ;  /* 0x0000002f2c297220 */ /* 0x000fe20000410000 */
[--C-:B------:R-:W-:Y:S02]  /*1390*/  HADD2.F32 R44, -RZ, R34.reuse.H0_H0 ;  /* 0x20000022ff2c7230 */ /* 0x100fe40000004100 */
[----:B------:R-:W-:Y:S01]  /*13a0*/  FMUL.FTZ R17, R17, R19 ;  /* 0x0000001311117220 */ /* 0x000fe20000410000 */
[----:B------:R-:W-:Y:S01]  /*13b0*/  FMUL.FTZ R19, R45, R59 ;  /* 0x0000003b2d137220 */ /* 0x000fe20000410000 */
[----:B-1----:R-:W-:Y:S01]  /*13c0*/  FADD.FTZ R45, -R36, 1 ;  /* 0x3f800000242d7421 */ /* 0x002fe20000010100 */
[----:B------:R-:W-:Y:S01]  /*13d0*/  FADD.FTZ R44, -R22, R44 ;  /* 0x0000002c162c7221 */ /* 0x000fe20000010100 */
[----:B------:R-:W-:Y:S02]  /*13e0*/  HADD2.F32 R34, -RZ, R34.H1_H1 ;  /* 0x30000022ff227230 */ /* 0x000fe40000004100 */
[----:B------:R-:W-:Y:S01]  /*13f0*/  FMUL.FTZ R37, R37, R46 ;  /* 0x0000002e25257220 */ /* 0x000fe20000410000 */
[----:B------:R-:W-:Y:S01]  /*1400*/  FFMA.FTZ R23, R23, R45, 1 ;  /* 0x3f80000017177423 */ /* 0x000fe2000001002d */
[----:B------:R-:W-:Y:S01]  /*1410*/  FMUL.FTZ R46, R2, R44 ;  /* 0x0000002c022e7220 */ /* 0x000fe20000410000 */
[----:B------:R-:W-:-:S02]  /*1420*/  FADD.FTZ R34, -R22, R34 ;  /* 0x0000002216227221 */ /* 0x000fc40000010100 */
[----:B------:R-:W-:Y:S01]  /*1430*/  FMUL.FTZ R36, R36, R23 ;  /* 0x0000001724247220 */ /* 0x000fe20000410000 */
[----:B------:R-:W-:Y:S01]  /*1440*/  FFMA.FTZ R23, R0, R46, R60 ;  /* 0x0000002e00177223 */ /* 0x000fe2000001003c */
[----:B------:R-:W-:-:S03]  /*1450*/  FMUL.FTZ R45, R2, R34 ;  /* 0x00000022022d7220 */ /* 0x000fc60000410000 */
[----:B------:R-:W-:Y:S01]  /*1460*/  FMUL.FTZ R59, R23, -1.4426950216293334961 ;  /* 0xbfb8aa3b173b7820 */ /* 0x000fe20000410000 */
[----:B------:R-:W-:Y:S01]  /*1470*/  FFMA.FTZ R47, R3, R45, R18 ;  /* 0x0000002d032f7223 */ /* 0x000fe20000010012 */
[----:B------:R-:W-:-:S04]  /*1480*/  HADD2.F32 R44, -RZ, R35.H0_H0 ;  /* 0x20000023ff2c7230 */ /* 0x000fc80000004100 */
[----:B------:R-:W0:Y:S01]  /*1490*/  MUFU.EX2 R59, R59 ;  /* 0x0000003b003b7308 */ /* 0x000e220000000800 */
[----:B------:R-:W-:Y:S01]  /*14a0*/  FMUL.FTZ R60, R47, -1.4426950216293334961 ;  /* 0xbfb8aa3b2f3c7820 */ /* 0x000fe20000410000 */
[----:B------:R-:W-:Y:S01]  /*14b0*/  FADD.FTZ R44, -R22, R44 ;  /* 0x0000002c162c7221 */ /* 0x000fe20000010100 */
[----:B------:R-:W-:-:S03]  /*14c0*/  HADD2.F32 R18, -RZ, R20.H0_H0 ;  /* 0x20000014ff127230 */ /* 0x000fc60000004100 */
[----:B------:R-:W-:Y:S02]  /*14d0*/  FMUL.FTZ R44, R2, R44 ;  /* 0x0000002c022c7220 */ /* 0x000fe40000410000 */
[----:B------:R-:W1:Y:S02]  /*14e0*/  MUFU.EX2 R60, R60 ;  /* 0x0000003c003c7308 */ /* 0x000e640000000800 */
[----:B------:R-:W-:Y:S01]  /*14f0*/  FFMA.FTZ R34, R4, R44, R30 ;  /* 0x0000002c04227223 */ /* 0x000fe2000001001e */
[----:B------:R-:W-:Y:S01]  /*1500*/  FMUL.FTZ R18, R18, R41 ;  /* 0x0000002912127220 */ /* 0x000fe20000410000 */
[----:B------:R-:W-:Y:S01]  /*1510*/  HADD2.F32 R35, -RZ, R35.H1_H1 ;  /* 0x30000023ff237230 */ /* 0x000fe20000004100 */
[----:B------:R-:W3:Y:S01]  /*1520*/  LDL.LU R30, [R1+0x1c] ;  /* 0x00001c00011e7983 */ /* 0x000ee20000300800 */
[----:B------:R-:W-:Y:S01]  /*1530*/  FMUL.FTZ R41, R34, -1.4426950216293334961 ;  /* 0xbfb8aa3b22297820 */ /* 0x000fe20000410000 */
[----:B0-----:R-:W-:-:S05]  /*1540*/  FADD.FTZ R59, R59, 1 ;  /* 0x3f8000003b3b7421 */ /* 0x001fca0000010000 */
[----:B------:R-:W0:Y:S01]  /*1550*/  MUFU.EX2 R41, R41 ;  /* 0x0000002900297308 */ /* 0x000e220000000800 */
[----:B------:R-:W-:Y:S02]  /*1560*/  HADD2.F32 R20, -RZ, R20.H1_H1 ;  /* 0x30000014ff147230 */ /* 0x000fe40000004100 */
[----:B------:R-:W-:Y:S01]  /*1570*/  FADD.FTZ R35, -R22, R35 ;  /* 0x0000002316237221 */ /* 0x000fe20000010100 */
[----:B-1----:R-:W-:-:S04]  /*1580*/  FADD.FTZ R60, R60, 1 ;  /* 0x3f8000003c3c7421 */ /* 0x002fc80000010000 */
[----:B------:R-:W1:Y:S01]  /*1590*/  MUFU.RCP R59, R59 ;  /* 0x0000003b003b7308 */ /* 0x000e620000001000 */
[----:B------:R-:W-:Y:S01]  /*15a0*/  FMUL.FTZ R19, R20, R19 ;  /* 0x0000001314137220 */ /* 0x000fe20000410000 */
[----:B------:R-:W-:-:S06]  /*15b0*/  HADD2.F32 R20, -RZ, R21.H0_H0 ;  /* 0x20000015ff147230 */ /* 0x000fcc0000004100 */
[----:B------:R1:W4:Y:S01]  /*15c0*/  MUFU.RCP R22, R60 ;  /* 0x0000003c00167308 */ /* 0x0003220000001000 */
[----:B------:R-:W-:Y:S01]  /*15d0*/  FMUL.FTZ R20, R20, R37 ;  /* 0x0000002514147220 */ /* 0x000fe20000410000 */
[----:B0-----:R-:W-:Y:S01]  /*15e0*/  FADD.FTZ R37, R41, 1 ;  /* 0x3f80000029257421 */ /* 0x001fe20000010000 */
[----:B------:R-:W-:Y:S01]  /*15f0*/  FMUL.FTZ R41, R2, R35 ;  /* 0x0000002302297220 */ /* 0x000fe20000410000 */
[----:B-1----:R-:W-:-:S04]  /*1600*/  FADD.FTZ R60, -R59, 1 ;  /* 0x3f8000003b3c7421 */ /* 0x002fc80000010100 */
[----:B------:R-:W0:Y:S01]  /*1610*/  MUFU.RCP R37, R37 ;  /* 0x0000002500257308 */ /* 0x000e220000001000 */
[----:B------:R-:W-:Y:S01]  /*1620*/  FFMA.FTZ R35, R23, R60, 1 ;  /* 0x3f80000017237423 */ /* 0x000fe2000001003c */
[----:B------:R-:W-:Y:S01]  /*1630*/  FFMA.FTZ R23, R5, R41, R31 ;  /* 0x0000002905177223 */ /* 0x000fe2000001001f */
[----:B------:R-:W-:Y:S01]  /*1640*/  HADD2.F32 R21, -RZ, R21.H1_H1 ;  /* 0x30000015ff157230 */ /* 0x000fe20000004100 */
[----:B------:R-:W5:Y:S01]  /*1650*/  LDL.LU R31, [R1+0x18] ;  /* 0x00001800011f7983 */ /* 0x000f620000300800 */
[----:B----4-:R-:W-:-:S04]  /*1660*/  FADD.FTZ R60, -R22, 1 ;  /* 0x3f800000163c7421 */ /* 0x010fc80000010100 */
[----:B------:R-:W-:Y:S01]  /*1670*/  FFMA.FTZ R47, R47, R60, 1 ;  /* 0x3f8000002f2f7423 */ /* 0x000fe2000001003c */
[----:B------:R-:W-:-:S06]  /*1680*/  FMUL.FTZ R60, R23, -1.4426950216293334961 ;  /* 0xbfb8aa3b173c7820 */ /* 0x000fcc0000410000 */
[----:B------:R-:W1:Y:S01]  /*1690*/  MUFU.EX2 R60, R60 ;  /* 0x0000003c003c7308 */ /* 0x000e620000000800 */
[----:B------:R-:W-:Y:S01]  /*16a0*/  FMUL.FTZ R47, R22, R47 ;  /* 0x0000002f162f7220 */ /* 0x000fe20000410000 */
[----:B0-----:R-:W-:-:S04]  /*16b0*/  FADD.FTZ R22, -R37, 1 ;  /* 0x3f80000025167421 */ /* 0x001fc80000010100 */
[----:B------:R-:W-:Y:S01]  /*16c0*/  FFMA.FTZ R22, R34, R22, 1 ;  /* 0x3f80000022167423 */ /* 0x000fe20000010016 */
[----:B------:R-:W-:-:S03]  /*16d0*/  FMUL.FTZ R34, R0, R6 ;  /* 0x0000000600227220 */ /* 0x000fc60000410000 */
[----:B------:R-:W-:Y:S01]  /*16e0*/  FMUL.FTZ R37, R37, R22 ;  /* 0x0000001625257220 */ /* 0x000fe20000410000 */
[----:B------:R-:W-:Y:S01]  /*16f0*/  FMUL.FTZ R22, R3, R7 ;  /* 0x0000000703167220 */ /* 0x000fe20000410000 */
[----:B------:R-:W-:Y:S01]  /*1700*/  FFMA.FTZ R34, R50, R34, RZ ;  /* 0x0000002232227223 */ /* 0x000fe200000100ff */
[----:B-1----:R-:W-:-:S03]  /*1710*/  FADD.FTZ R60, R60, 1 ;  /* 0x3f8000003c3c7421 */ /* 0x002fc60000010000 */
[----:B------:R-:W-:Y:S01]  /*1720*/  FFMA.FTZ R34, R49, R22, R34 ;  /* 0x0000001631227223 */ /* 0x000fe20000010022 */
[----:B------:R-:W-:Y:S01]  /*1730*/  FMUL.FTZ R21, R21, R36 ;  /* 0x0000002415157220 */ /* 0x000fe20000410000 */
[----:B------:R-:W0:Y:S01]  /*1740*/  MUFU.RCP R22, R60 ;  /* 0x0000003c00167308 */ /* 0x000e220000001000 */
[----:B------:R-:W-:-:S04]  /*1750*/  FMUL.FTZ R36, R4, R8 ;  /* 0x0000000804247220 */ /* 0x000fc80000410000 */
[----:B------:R-:W-:Y:S01]  /*1760*/  FFMA.FTZ R34, R48, R36, R34 ;  /* 0x0000002430227223 */ /* 0x000fe20000010022 */
[----:B------:R-:W-:-:S04]  /*1770*/  FMUL.FTZ R36, R5, R9 ;  /* 0x0000000905247220 */ /* 0x000fc80000410000 */
[----:B------:R-:W-:Y:S01]  /*1780*/  FFMA.FTZ R34, R43, R36, R34 ;  /* 0x000000242b227223 */ /* 0x000fe20000010022 */
[----:B------:R-:W-:Y:S01]  /*1790*/  FMUL.FTZ R36, R0, R12 ;  /* 0x0000000c00247220 */ /* 0x000fe20000410000 */
[----:B------:R-:W-:-:S03]  /*17a0*/  FMUL.FTZ R35, R59, R35 ;  /* 0x000000233b237220 */ /* 0x000fc60000410000 */
[----:B------:R-:W-:Y:S01]  /*17b0*/  FFMA.FTZ R34, R42, R36, R34 ;  /* 0x000000242a227223 */ /* 0x000fe20000010022 */
[----:B------:R-:W-:Y:S01]  /*17c0*/  FMUL.FTZ R36, R3, R15 ;  /* 0x0000000f03247220 */ /* 0x000fe20000410000 */
[----:B0-----:R-:W-:-:S03]  /*17d0*/  FADD.FTZ R59, -R22, 1 ;  /* 0x3f800000163b7421 */ /* 0x001fc60000010100 */
[----:B------:R-:W-:Y:S01]  /*17e0*/  FFMA.FTZ R34, R40, R36, R34 ;  /* 0x0000002428227223 */ /* 0x000fe20000010022 */
[----:B------:R-:W-:Y:S01]  /*17f0*/  FFMA.FTZ R59, R23, R59, 1 ;  /* 0x3f800000173b7423 */ /* 0x000fe2000001003b */
[----:B------:R-:W-:Y:S01]  /*1800*/  FMUL.FTZ R23, R4, R16 ;  /* 0x0000001004177220 */ /* 0x000fe20000410000 */
[----:B------:R-:W-:-:S03]  /*1810*/  FMUL.FTZ R36, R5, R17 ;  /* 0x0000001105247220 */ /* 0x000fc60000410000 */
[----:B------:R-:W-:Y:S01]  /*1820*/  FFMA.FTZ R23, R39, R23, R34 ;  /* 0x0000001727177223 */ /* 0x000fe20000010022 */
[----:B------:R-:W-:Y:S01]  /*1830*/  FMUL.FTZ R34, R22, R59 ;  /* 0x0000003b16227220 */ /* 0x000fe20000410000 */
[----:B------:R-:W-:Y:S02]  /*1840*/  FFMA.FTZ R22, R0, R6, RZ ;  /* 0x0000000600167223 */ /* 0x000fe400000100ff */
[----:B------:R-:W-:Y:S02]  /*1850*/  FFMA.FTZ R23, R38, R36, R23 ;  /* 0x0000002426177223 */ /* 0x000fe40000010017 */
[----:B------:R-:W-:Y:S01]  /*1860*/  FFMA.FTZ R22, R3, R7, R22 ;  /* 0x0000000703167223 */ /* 0x000fe20000010016 */
[----:B------:R-:W-:-:S03]  /*1870*/  FMUL.FTZ R36, R0, R18 ;  /* 0x0000001200247220 */ /* 0x000fc60000410000 */
[----:B------:R-:W-:Y:S01]  /*1880*/  FFMA.FTZ R22, R4, R8, R22 ;  /* 0x0000000804167223 */ /* 0x000fe20000010016 */
[----:B------:R-:W-:Y:S01]  /*1890*/  FFMA.FTZ R23, R10, R36, R23 ;  /* 0x000000240a177223 */ /* 0x000fe20000010017 */
[----:B------:R-:W-:Y:S02]  /*18a0*/  FMUL.FTZ R36, R3, R19 ;  /* 0x0000001303247220 */ /* 0x000fe40000410000 */
[----:B------:R-:W-:Y:S02]  /*18b0*/  FFMA.FTZ R22, R5, R9, R22 ;  /* 0x0000000905167223 */ /* 0x000fe40000010016 */
[----:B------:R-:W-:Y:S02]  /*18c0*/  FFMA.FTZ R23, R11, R36, R23 ;  /* 0x000000240b177223 */ /* 0x000fe40000010017 */
[----:B------:R-:W-:Y:S01]  /*18d0*/  FFMA.FTZ R36, R0, R12, R22 ;  /* 0x0000000c00247223 */ /* 0x000fe20000010016 */
[----:B--2---:R-:W-:-:S03]  /*18e0*/  HADD2.F32 R22, -RZ, R24.H0_H0 ;  /* 0x20000018ff167230 */ /* 0x004fc60000004100 */
[----:B------:R-:W-:Y:S02]  /*18f0*/  FFMA.FTZ R36, R3, R15, R36 ;  /* 0x0000000f03247223 */ /* 0x000fe40000010024 */
[----:B------:R-:W-:Y:S01]  /*1900*/  FMUL.FTZ R22, R22, R35 ;  /* 0x0000002316167220 */ /* 0x000fe20000410000 */
[----:B------:R-:W-:Y:S02]  /*1910*/  HADD2.F32 R35, -RZ, R24.H1_H1 ;  /* 0x30000018ff237230 */ /* 0x000fe40000004100 */
[C---:B------:R-:W-:Y:S01]  /*1920*/  FFMA.FTZ R24, R4.reuse, R16, R36 ;  /* 0x0000001004187223 */ /* 0x040fe20000010024 */
[----:B------:R-:W-:-:S04]  /*1930*/  FMUL.FTZ R36, R4, R20 ;  /* 0x0000001404247220 */ /* 0x000fc80000410000 */
[----:B------:R-:W-:Y:S01]  /*1940*/  FFMA.FTZ R36, R13, R36, R23 ;  /* 0x000000240d247223 */ /* 0x000fe20000010017 */
[----:B------:R-:W-:Y:S01]  /*1950*/  FMUL.FTZ R23, R35, R47 ;  /* 0x0000002f23177220 */ /* 0x000fe20000410000 */
[----:B------:R-:W-:Y:S01]  /*1960*/  FMUL.FTZ R35, R5, R21 ;  /* 0x0000001505237220 */ /* 0x000fe20000410000 */
[----:B------:R-:W-:-:S03]  /*1970*/  HFMA2.MMA R59, -RZ, RZ, 0, 2.384185791015625e-06 ;  /* 0x00000028ff3b7435 */ /* 0x000fc600000001ff */
[----:B------:R-:W-:Y:S01]  /*1980*/  FFMA.FTZ R35, R14, R35, R36 ;  /* 0x000000230e237223 */ /* 0x000fe20000010024 */
[----:B------:R-:W-:-:S04]  /*1990*/  FMUL.FTZ R36, R0, R22 ;  /* 0x0000001600247220 */ /* 0x000fc80000410000 */
[----:B------:R-:W-:Y:S01]  /*19a0*/  FFMA.FTZ R36, R46, R36, R35 ;  /* 0x000000242e247223 */ /* 0x000fe20000010023 */
[----:B------:R-:W-:-:S04]  /*19b0*/  FMUL.FTZ R35, R3, R23 ;  /* 0x0000001703237220 */ /* 0x000fc80000410000 */
[----:B------:R-:W-:Y:S01]  /*19c0*/  FFMA.FTZ R35, R45, R35, R36 ;  /* 0x000000232d237223 */ /* 0x000fe20000010024 */
[----:B------:R-:W-:Y:S02]  /*19d0*/  IMAD R36, R32, R59, UR8 ;  /* 0x0000000820247e24 */ /* 0x000fe4000f8e023b */
[----:B------:R-:W2:Y:S03]  /*19e0*/  LDL.LU R32, [R1+0x14] ;  /* 0x0000140001207983 */ /* 0x000ea60000300800 */
[----:B------:R-:W-:Y:S02]  /*19f0*/  LEA R36, R33, R36, 0x3 ;  /* 0x0000002421247211 */ /* 0x000fe400078e18ff */
[----:B------:R-:W4:Y:S01]  /*1a00*/  LDL.LU R33, [R1+0x10] ;  /* 0x0000100001217983 */ /* 0x000f220000300800 */
[----:B------:R-:W-:-:S04]  /*1a10*/  FFMA.FTZ R24, R5, R17, R24 ;  /* 0x0000001105187223 */ /* 0x000fc80000010018 */
[----:B------:R-:W-:Y:S01]  /*1a20*/  FFMA.FTZ R47, R0, R18, R24 ;  /* 0x00000012002f7223 */ /* 0x000fe20000010018 */
[----:B------:R-:W0:Y:S03]  /*1a30*/  S2R R60, SR_TID.X ;  /* 0x00000000003c7919 */ /* 0x000e260000002100 */
[----:B------:R-:W-:Y:S01]  /*1a40*/  FFMA.FTZ R47, R3, R19, R47 ;  /* 0x00000013032f7223 */ /* 0x000fe2000001002f */
[----:B------:R-:W-:Y:S01]  /*1a50*/  UIADD3 UR9, UP0, UR11, 0x4, URZ ;  /* 0x000000040b097890 */ /* 0x000fe2000ff1e03f */
[--C-:B------:R-:W-:Y:S02]  /*1a60*/  HADD2.F32 R24, -RZ, R25.reuse.H0_H0 ;  /* 0x20000019ff187230 */ /* 0x100fe40000004100 */
[----:B------:R-:W-:Y:S01]  /*1a70*/  FFMA.FTZ R47, R4, R20, R47 ;  /* 0x00000014042f7223 */ /* 0x000fe2000001002f */
[----:B------:R-:W-:Y:S01]  /*1a80*/  UIADD3.X UR10, URZ, UR5, URZ, UP0, !UPT ;  /* 0x000000053f0a7290 */ /* 0x000fe200087fe43f */
[----:B------:R-:W-:Y:S01]  /*1a90*/  HADD2.F32 R25, -RZ, R25.H1_H1 ;  /* 0x30000019ff197230 */ /* 0x000fe20000004100 */
[----:B------:R-:W-:Y:S01]  /*1aa0*/  UISETP.GE.U32.AND UP0, UPT, UR9, UR16, UPT ;  /* 0x000000100900728c */ /* 0x000fe2000bf06070 */
[----:B------:R-:W-:Y:S01]  /*1ab0*/  FFMA.FTZ R47, R5, R21, R47 ;  /* 0x00000015052f7223 */ /* 0x000fe2000001002f */
[----:B------:R-:W-:-:S02]  /*1ac0*/  FMUL.FTZ R24, R24, R37 ;  /* 0x0000002518187220 */ /* 0x000fc40000410000 */
[----:B------:R-:W-:Y:S01]  /*1ad0*/  UISETP.GE.AND.EX UP0, UPT, UR10, UR7, UPT, UP0 ;  /* 0x000000070a00728c */ /* 0x000fe2000bf06300 */
[----:B------:R-:W-:Y:S01]  /*1ae0*/  FFMA.FTZ R37, R0, R22, R47 ;  /* 0x0000001600257223 */ /* 0x000fe2000001002f */
[----:B------:R-:W-:Y:S01]  /*1af0*/  FMUL.FTZ R25, R25, R34 ;  /* 0x0000002219197220 */ /* 0x000fe20000410000 */
[----:B------:R-:W-:Y:S02]  /*1b00*/  FMUL.FTZ R34, R4, R24 ;  /* 0x0000001804227220 */ /* 0x000fe40000410000 */
[----:B------:R-:W-:Y:S01]  /*1b10*/  FFMA.FTZ R37, R3, R23, R37 ;  /* 0x0000001703257223 */ /* 0x000fe20000010025 */
[----:B------:R-:W-:Y:S01]  /*1b20*/  PLOP3.LUT P0, PT, PT, PT, UP0, 0x80, 0x0 ;  /* 0x000000000000781c */ /* 0x000fe20003f0f008 */
[----:B------:R-:W-:Y:S01]  /*1b30*/  FFMA.FTZ R47, R44, R34, R35 ;  /* 0x000000222c2f7223 */ /* 0x000fe20000010023 */
        /* <DEDUP_REMOVED lines=9> */
[----:B------:R-:W-:Y:S01]  /*1bd0*/  FADD.FTZ R27, R27, R12 ;  /* 0x0000000c1b1b7221 */ /* 0x000fe20000010000 */
[----:B------:R-:W-:Y:S01]  /*1be0*/  FFMA.FTZ R28, R40, R15, R28 ;  /* 0x0000000f281c7223 */ /* 0x000fe2000001001c */
[----:B------:R-:W-:Y:S01]  /*1bf0*/  FADD.FTZ R29, R29, R15 ;  /* 0x0000000f1d1d7221 */ /* 0x000fe20000010000 */
[----:B------:R1:W-:Y:S01]  /*1c00*/  STS.64 [R36], R34 ;  /* 0x0000002224007388 */ /* 0x0003e20000000a00 */
[----:B------:R-:W-:Y:S01]  /*1c10*/  FFMA.FTZ R26, R10, R18, R26 ;  /* 0x000000120a1a7223 */ /* 0x000fe2000001001a */
[----:B------:R-:W-:Y:S01]  /*1c20*/  FADD.FTZ R27, R27, R18 ;  /* 0x000000121b1b7221 */ /* 0x000fe20000010000 */
[----:B------:R-:W-:Y:S01]  /*1c30*/  FFMA.FTZ R28, R11, R19, R28 ;  /* 0x000000130b1c7223 */ /* 0x000fe2000001001c */
[----:B------:R-:W-:Y:S01]  /*1c40*/  FADD.FTZ R29, R29, R19 ;  /* 0x000000131d1d7221 */ /* 0x000fe20000010000 */
[----:B0-----:R-:W-:Y:S01]  /*1c50*/  ISETP.GT.U32.AND P1, PT, R60, 0x1f, PT ;  /* 0x0000001f3c00780c */ /* 0x001fe20003f24070 */
[----:B------:R-:W-:Y:S01]  /*1c60*/  FFMA.FTZ R26, R46, R22, R26 ;  /* 0x000000162e1a7223 */ /* 0x000fe2000001001a */
[----:B------:R-:W-:Y:S01]  /*1c70*/  FADD.FTZ R27, R27, R22 ;  /* 0x000000161b1b7221 */ /* 0x000fe20000010000 */
[----:B------:R-:W-:Y:S01]  /*1c80*/  FFMA.FTZ R28, R45, R23, R28 ;  /* 0x000000172d1c7223 */ /* 0x000fe2000001001c */
[----:B------:R-:W-:Y:S01]  /*1c90*/  FADD.FTZ R29, R29, R23 ;  /* 0x000000171d1d7221 */ /* 0x000fe20000010000 */
[----:B---3--:R-:W-:-:S04]  /*1ca0*/  FFMA.FTZ R30, R48, R8, R30 ;  /* 0x00000008301e7223 */ /* 0x008fc8000001001e */
[----:B------:R-:W-:-:S04]  /*1cb0*/  FFMA.FTZ R30, R39, R16, R30 ;  /* 0x00000010271e7223 */ /* 0x000fc8000001001e */
[----:B------:R-:W-:-:S04]  /*1cc0*/  FFMA.FTZ R30, R13, R20, R30 ;  /* 0x000000140d1e7223 */ /* 0x000fc8000001001e */
[----:B------:R-:W-:Y:S01]  /*1cd0*/  FFMA.FTZ R30, R44, R24, R30 ;  /* 0x000000182c1e7223 */ /* 0x000fe2000001001e */
[----:B-----5:R-:W-:-:S04]  /*1ce0*/  FADD.FTZ R31, R8, R31 ;  /* 0x0000001f081f7221 */ /* 0x020fc80000010000 */
[----:B------:R-:W-:-:S04]  /*1cf0*/  FADD.FTZ R31, R31, R16 ;  /* 0x000000101f1f7221 */ /* 0x000fc80000010000 */
[----:B------:R-:W-:-:S04]  /*1d00*/  FADD.FTZ R31, R31, R20 ;  /* 0x000000141f1f7221 */ /* 0x000fc80000010000 */
[----:B------:R-:W-:Y:S01]  /*1d10*/  FADD.FTZ R31, R31, R24 ;  /* 0x000000181f1f7221 */ /* 0x000fe20000010000 */
[----:B--2---:R-:W-:Y:S01]  /*1d20*/  FFMA.FTZ R32, R43, R9, R32 ;  /* 0x000000092b207223 */ /* 0x004fe20000010020 */
[----:B----4-:R-:W-:-:S03]  /*1d30*/  FADD.FTZ R33, R9, R33 ;  /* 0x0000002109217221 */ /* 0x010fc60000010000 */
[----:B------:R-:W-:Y:S01]  /*1d40*/  FFMA.FTZ R32, R38, R17, R32 ;  /* 0x0000001126207223 */ /* 0x000fe20000010020 */
[----:B------:R-:W-:-:S03]  /*1d50*/  FADD.FTZ R33, R33, R17 ;  /* 0x0000001121217221 */ /* 0x000fc60000010000 */
[----:B------:R-:W-:Y:S01]  /*1d60*/  FFMA.FTZ R32, R14, R21, R32 ;  /* 0x000000150e207223 */ /* 0x000fe20000010020 */
[----:B------:R-:W-:-:S03]  /*1d70*/  FADD.FTZ R33, R33, R21 ;  /* 0x0000001521217221 */ /* 0x000fc60000010000 */
[----:B------:R-:W-:Y:S01]  /*1d80*/  FFMA.FTZ R32, R41, R25, R32 ;  /* 0x0000001929207223 */ /* 0x000fe20000010020 */
[----:B------:R-:W-:Y:S01]  /*1d90*/  FADD.FTZ R33, R33, R25 ;  /* 0x0000001921217221 */ /* 0x000fe20000010000 */
[----:B------:R-:W-:Y:S06]  /*1da0*/  BAR.SYNC.DEFER_BLOCKING 0x0 ;  /* 0x0000000000007b1d */ /* 0x000fec0000010000 */
[----:B-1----:R-:W-:Y:S05]  /*1db0*/  @!P0 BRA `(.L_x_2718) ;  /* 0x0000000000dc8947 */ /* 0x002fea0003800000 */
[----:B------:R-:W0:Y:S01]  /*1dc0*/  S2UR UR15, SR_CgaCtaId ;  /* 0x00000000000f79c3 */ /* 0x000e220000008800 */
[----:B------:R-:W-:Y:S01]  /*1dd0*/  UMOV UR5, 0x400 ;  /* 0x0000040000057882 */ /* 0x000fe20000000000 */
[C---:B------:R-:W-:Y:S01]  /*1de0*/  SHF.L.U32 R35, R60.reuse, 0x1, RZ ;  /* 0x000000013c237819 */ /* 0x040fe200000006ff */
[----:B------:R-:W2:Y:S03]  /*1df0*/  LDL R37, [R1+0x8] ;  /* 0x0000080001257983 */ /* 0x000ea60000100800 */
[----:B------:R-:W-:Y:S01]  /*1e00*/  LOP3.LUT R35, R35, 0x18, RZ, 0xc0, !PT ;  /* 0x0000001823237812 */ /* 0x000fe200078ec0ff */
[----:B------:R1:W-:Y:S04]  /*1e10*/  STL.64 [R1+0x10], R2 ;  /* 0x0000100201007387 */ /* 0x0003e80000100a00 */
[----:B-1----:R-:W3:Y:S04]  /*1e20*/  LDL R2, [R1+0x4] ;  /* 0x0000040001027983 */ /* 0x002ee80000100800 */
[----:B------:R-:W4:Y:S01]  /*1e30*/  LDL R3, [R1] ;  /* 0x0000000001037983 */ /* 0x000f220000100800 */
[----:B0-----:R-:W-:Y:S01]  /*1e40*/  ULEA UR5, UR15, UR5, 0x18 ;  /* 0x000000050f057291 */ /* 0x001fe2000f8ec03f */
[----:B------:R-:W0:Y:S05]  /*1e50*/  S2R R59, SR_TID.X ;  /* 0x00000000003b7919 */ /* 0x000e2a0000002100 */
[----:B------:R-:W-:-:S05]  /*1e60*/  LEA R34, R60, UR5, 0x5 ;  /* 0x000000053c227c11 */ /* 0x000fca000f8e28ff */
[----:B------:R-:W-:-:S05]  /*1e70*/  IMAD.IADD R36, R34, 0x1, R35 ;  /* 0x0000000122247824 */ /* 0x000fca00078e0223 */
[----:B------:R1:W-:Y:S02]  /*1e80*/  STS.64 [R36], R26 ;  /* 0x0000001a24007388 */ /* 0x0003e40000000a00 */
[----:B-1----:R-:W-:-:S04]  /*1e90*/  LOP3.LUT R36, R35, 0x8, RZ, 0x3c, !PT ;  /* 0x0000000823247812 */ /* 0x002fc800078e3cff */
[----:B------:R-:W-:-:S05]  /*1ea0*/  IADD3 R36, R34, R36, RZ ;  /* 0x0000002422247210 */ /* 0x000fca0007ffe0ff */
[----:B------:R1:W-:Y:S02]  /*1eb0*/  STS.64 [R36], R28 ;  /* 0x0000001c24007388 */ /* 0x0003e40000000a00 */
[----:B-1----:R-:W-:-:S04]  /*1ec0*/  LOP3.LUT R36, R35, 0x10, RZ, 0x3c, !PT ;  /* 0x0000001023247812 */ /* 0x002fc800078e3cff */
[----:B------:R-:W-:-:S05]  /*1ed0*/  IADD3 R36, R34, R36, RZ ;  /* 0x0000002422247210 */ /* 0x000fca0007ffe0ff */
[----:B------:R1:W-:Y:S04]  /*1ee0*/  STS.64 [R36], R30 ;  /* 0x0000001e24007388 */ /* 0x0003e80000000a00 */
[----:B-1----:R-:W2:Y:S01]  /*1ef0*/  LDL R36, [R1+0xc] ;  /* 0x00000c0001247983 */ /* 0x002ea20000100800 */
[----:B0-----:R-:W-:Y:S02]  /*1f00*/  SHF.R.S32.HI R47, RZ, 0x1f, R59 ;  /* 0x0000001fff2f7819 */ /* 0x001fe4000001143b */
[----:B------:R-:W-:Y:S02]  /*1f10*/  LOP3.LUT R35, R35, 0x18, RZ, 0x3c, !PT ;  /* 0x0000001823237812 */ /* 0x000fe400078e3cff */
[----:B------:R-:W-:Y:S02]  /*1f20*/  LEA.HI R47, R47, R59, RZ, 0x2 ;  /* 0x0000003b2f2f7211 */ /* 0x000fe400078f10ff */
[----:B------:R-:W-:-:S02]  /*1f30*/  IADD3 R59, R34, R35, RZ ;  /* 0x00000023223b7210 */ /* 0x000fc40007ffe0ff */
[----:B------:R-:W-:-:S03]  /*1f40*/  SHF.R.S32.HI R47, RZ, 0x2, R47 ;  /* 0x00000002ff2f7819 */ /* 0x000fc6000001142f */
[----:B------:R-:W-:Y:S01]  /*1f50*/  STS.64 [R59], R32 ;  /* 0x000000203b007388 */ /* 0x000fe20000000a00 */
        /* <DEDUP_REMOVED lines=21> */
[----:B------:R-:W-:Y:S01]  /*20b0*/  MOV R36, UR5 ;  /* 0x0000000500247c02 */ /* 0x000fe20008000f00 */
[----:B------:R-:W-:-:S04]  /*20c0*/  FADD.FTZ R35, R37, R35 ;  /* 0x0000002325237221 */ /* 0x000fc80000010000 */
[----:B------:R-:W-:-:S04]  /*20d0*/  IMAD R36, R36, 0x280, R60 ;  /* 0x0000028024247824 */ /* 0x000fc800078e023c */
[----:B------:R-:W-:-:S05]  /*20e0*/  VIADD R36, R36, UR14 ;  /* 0x0000000e24247c36 */ /* 0x000fca0008000000 */
[----:B------:R-:W-:-:S05]  /*20f0*/  SHF.L.U32 R36, R36, 0x1, RZ ;  /* 0x0000000124247819 */ /* 0x000fca00000006ff */
[----:B0-----:R-:W-:Y:S02]  /*2100*/  IMAD.WIDE.U32 R36, R36, 0x4, R2 ;  /* 0x0000000424247825 */ /* 0x001fe400078e0002 */
[----:B------:R0:W5:Y:S04]  /*2110*/  LDL.LU.64 R2, [R1+0x10] ;  /* 0x0000100001027983 */ /* 0x0001680000300a00 */
[----:B------:R0:W-:Y:S02]  /*2120*/  STG.E.64 desc[UR12][R36.64+0x8000], R34 ;  /* 0x0080002224007986 */ /* 0x0001e4000c101b0c */
.L_x_2718:
[----:B------:R-:W-:Y:S01]  /*2130*/  BSSY B0, `(.L_x_2719) ;  /* 0x000006d000007945 */ /* 0x000fe20003800000 */
[----:B0-----:R-:W-:-:S03]  /*2140*/  CS2R R34, SRZ ;  /* 0x0000000000227805 */ /* 0x001fc6000001ff00 */
[----:B------:R-:W-:Y:S05]  /*2150*/  @P1 BRA `(.L_x_2720) ;  /* 0x0000000400a81947 */ /* 0x000fea0003800000 */
[----:B------:R-:W-:Y:S01]  /*2160*/  USHF.L.U32 UR5, UR11, 0x3, URZ ;  /* 0x000000030b057899 */ /* 0x000fe2000800063f */
[----:B------:R-:W-:Y:S01]  /*2170*/  MOV R34, 0x28 ;  /* 0x0000002800227802 */ /* 0x000fe20000000f00 */
[----:B------:R-:W-:Y:S01]  /*2180*/  HFMA2.MMA R35, -RZ, RZ, 0, 2.384185791015625e-06 ;  /* 0x00000028ff237435 */ /* 0x000fe200000001ff */
[----:B------:R-:W-:Y:S01]  /*2190*/  SHF.L.U32 R59, R60, 0x3, RZ ;  /* 0x000000033c3b7819 */ /* 0x000fe200000006ff */
[----:B------:R-:W-:-:S03]  /*21a0*/  ULOP3.LUT UR5, UR5, 0x8, URZ, 0xc0, !UPT ;  /* 0x0000000805057892 */ /* 0x000fc6000f8ec03f */
        /* <DEDUP_REMOVED lines=20> */
[----:B------:R-:W-:Y:S02]  /*22f0*/  VIADD R34, R47, 0x8 ;  /* 0x000000082f227836 */ /* 0x000fe40000000000 */
        /* <DEDUP_REMOVED lines=29> */
[----:B------:R-:W-:Y:S02]  /*24d0*/  VIADD R34, R47, 0x14 ;  /* 0x000000142f227836 */ /* 0x000fe40000000000 */
        /* <DEDUP_REMOVED lines=42> */
[----:B------:R-:W-:Y:S02]  /*2780*/  MOV R35, 0x28 ;  /* 0x0000002800237802 */ /* 0x000fe40000000f00 */
[----:B------:R-:W-:-:S04]  /*2790*/  LEA.HI R34, R34, R47, RZ, 0x2 ;  /* 0x0000002f22227211 */ /* 0x000fc800078f10ff */
[----:B------:R-:W-:-:S05]  /*27a0*/  SHF.R.S32.HI R34, RZ, 0x2, R34 ;  /* 0x00000002ff227819 */ /* 0x000fca0000011422 */
[----:B------:R-:W-:-:S05]  /*27b0*/  IMAD R34, R34, R35, UR8 ;  /* 0x0000000822227e24 */ /* 0x000fca000f8e0223 */
[----:B------:R-:W-:-:S06]  /*27c0*/  IADD3 R34, R59, R34, RZ ;  /* 0x000000223b227210 */ /* 0x000fcc0007ffe0ff */
[----:B------:R-:W0:Y:S02]  /*27d0*/  LDS.64 R34, [R34] ;  /* 0x0000000022227984 */ /* 0x000e240000000a00 */
[----:B0-----:R-:W-:Y:S01]  /*27e0*/  FADD.FTZ R34, R36, R34 ;  /* 0x0000002224227221 */ /* 0x001fe20000010000 */
[----:B------:R-:W-:-:S07]  /*27f0*/  FADD.FTZ R35, R37, R35 ;  /* 0x0000002325237221 */ /* 0x000fce0000010000 */
.L_x_2720:
[----:B------:R-:W-:Y:S05]  /*2800*/  BSYNC B0 ;  /* 0x0000000000007941 */ /* 0x000fea0003800000 */
.L_x_2719:
        /* <DEDUP_REMOVED lines=19> */
[----:B0-----:R-:W0:Y:S04]  /*2940*/  LDC.64 R2, c[0x0][0x260] ;  /* 0x00009800ff027b82 */ /* 0x001e280000000a00 */
[----:B------:R-:W-:-:S05]  /*2950*/  IMAD R36, R37, 0x200, R36 ;  /* 0x0000020025247824 */ /* 0x000fca00078e0224 */
[----:B------:R-:W-:-:S05]  /*2960*/  SHF.L.U32 R36, R36, 0x1, RZ ;  /* 0x0000000124247819 */ /* 0x000fca00000006ff */
[----:B0-----:R-:W-:Y:S02]  /*2970*/  IMAD.WIDE.U32 R36, R36, 0x4, R2 ;  /* 0x0000000424247825 */ /* 0x001fe400078e0002 */
[----:B------:R0:W5:Y:S04]  /*2980*/  LDL.LU.64 R2, [R1+0x10] ;  /* 0x0000100001027983 */ /* 0x0001680000300a00 */
[----:B------:R0:W-:Y:S02]  /*2990*/  STG.E.64 desc[UR12][R36.64], R34 ;  /* 0x0000002224007986 */ /* 0x0001e4000c101b0c */
.L_x_2722:
[----:B------:R-:W-:Y:S05]  /*29a0*/  BSYNC B0 ;  /* 0x0000000000007941 */ /* 0x000fea0003800000 */
.L_x_2721:
        /* <DEDUP_REMOVED lines=17> */
.L_x_2725:
[----:B------:R-:W2:Y:S04]  /*2ac0*/  LD.E.STRONG.GPU R37, desc[UR12][R34.64] ;  /* 0x0000000c22257980 */ /* 0x000ea8000c10f900 */
[----:B--2---:R-:W-:Y:S01]  /*2ad0*/  CCTL.IVALL ;  /* 0x00000000ff00798f */ /* 0x004fe20002000000 */
[----:B------:R-:W-:Y:S05]  /*2ae0*/  YIELD ;  /* 0x0000000000007946 */ /* 0x000fea0003800000 */
[----:B-----5:R-:W-:-:S04]  /*2af0*/  LOP3.LUT R37, R37, R36, RZ, 0x3c, !PT ;  /* 0x0000002425257212 */ /* 0x020fc800078e3cff */
[----:B------:R-:W-:-:S13]  /*2b00*/  ISETP.GT.AND P1, PT, R37, -0x1, PT ;  /* 0xffffffff2500780c */ /* 0x000fda0003f24270 */
[----:B------:R-:W-:Y:S05]  /*2b10*/  @P1 BRA `(.L_x_2725) ;  /* 0xfffffffc00e81947 */ /* 0x000fea000383ffff */
.L_x_2724:
[----:B------:R-:W-:Y:S05]  /*2b20*/  WARPSYNC.ALL ;  /* 0x0000000000007948 */ /* 0x000fea0003800000 */
[----:B------:R-:W-:Y:S06]  /*2b30*/  BAR.SYNC.DEFER_BLOCKING 0x0 ;  /* 0x0000000000007b1d */ /* 0x000fec0000010000 */
[----:B------:R-:W-:Y:S05]  /*2b40*/  BRA `(.L_x_2726) ;  /* 0x0000000000687947 */ /* 0x000fea0003800000 */
.L_x_2723:
        /* <DEDUP_REMOVED lines=18> */
.L_x_2728:
[----:B------:R-:W2:Y:S04]  /*2c70*/  LD.E.STRONG.GPU R37, desc[UR12][R34.64] ;  /* 0x0000000c22257980 */ /* 0x000ea8000c10f900 */
[----:B--2---:R-:W-:Y:S01]  /*2c80*/  CCTL.IVALL ;  /* 0x00000000ff00798f */ /* 0x004fe20002000000 */
[----:B------:R-:W-:Y:S05]  /*2c90*/  YIELD ;  /* 0x0000000000007946 */ /* 0x000fea0003800000 */
[----:B-----5:R-:W-:-:S04]  /*2ca0*/  LOP3.LUT R37, R37, R36, RZ, 0x3c, !PT ;  /* 0x0000002425257212 */ /* 0x020fc800078e3cff */
[----:B------:R-:W-:-:S13]  /*2cb0*/  ISETP.GT.AND P1, PT, R37, -0x1, PT ;  /* 0xffffffff2500780c */ /* 0x000fda0003f24270 */
[----:B------:R-:W-:Y:S05]  /*2cc0*/  @P1 BRA `(.L_x_2728) ;  /* 0xfffffffc00e81947 */ /* 0x000fea000383ffff */
.L_x_2727:
[----:B------:R-:W-:Y:S05]  /*2cd0*/  WARPSYNC.ALL ;  /* 0x0000000000007948 */ /* 0x000fea0003800000 */
[----:B------:R-:W-:Y:S06]  /*2ce0*/  BAR.SYNC.DEFER_BLOCKING 0x0 ;  /* 0x0000000000007b1d */ /* 0x000fec0000010000 */
.L_x_2726:
[----:B------:R-:W1:Y:S01]  /*2cf0*/  S2R R59, SR_TID.X ;  /* 0x00000000003b7919 */ /* 0x000e620000002100 */
[----:B0-----:R-:W-:Y:S02]  /*2d00*/  MOV R35, UR4 ;  /* 0x0000000400237c02 */ /* 0x001fe40008000f00 */
[----:B-1----:R-:W-:-:S13]  /*2d10*/  ISETP.GT.U32.AND P1, PT, R59, 0xff, PT ;  /* 0x000000ff3b00780c */ /* 0x002fda0003f24070 */
[----:B------:R-:W0:Y:S08]  /*2d20*/  @!P1 LDC R34, c[0x0][0x10] ;  /* 0x00000400ff229b82 */ /* 0x000e300000000800 */
[----:B------:R-:W1:Y:S01]  /*2d30*/  @!P1 LDC.64 R36, c[0x0][0x260] ;  /* 0x00009800ff249b82 */ /* 0x000e620000000a00 */
[----:B0-----:R-:W-:Y:S01]  /*2d40*/  @!P1 IMAD R34, R34, R35, UR6 ;  /* 0x0000000622229e24 */ /* 0x001fe2000f8e0223 */
[----:B------:R-:W-:-:S04]  /*2d50*/  @!P1 SHF.L.U32 R35, R59, 0x1, RZ ;  /* 0x000000013b239819 */ /* 0x000fc800000006ff */
[----:B------:R-:W-:-:S05]  /*2d60*/  @!P1 LOP3.LUT R35, R35, 0x7fffffc0, RZ, 0xc0, !PT ;  /* 0x7fffffc023239812 */ /* 0x000fca00078ec0ff */
[----:B------:R-:W-:Y:S01]  /*2d70*/  @!P1 IMAD R34, R34, 0x200, R35 ;  /* 0x0000020022229824 */ /* 0x000fe200078e0223 */
        /* <DEDUP_REMOVED lines=8> */
[----:B------:R-:W-:Y:S01]  /*2e00*/  HFMA2.MMA R47, -RZ, RZ, 0, 0 ;  /* 0x00000000ff2f7435 */ /* 0x000fe200000001ff */
[----:B------:R-:W0:Y:S01]  /*2e10*/  S2UR UR14, SR_CgaCtaId ;  /* 0x00000000000e79c3 */ /* 0x000e220000008800 */
[----:B------:R-:W-:Y:S01]  /*2e20*/  UMOV UR5, 0x400 ;  /* 0x0000040000057882 */ /* 0x000fe20000000000 */
[----:B------:R-:W-:-:S02]  /*2e30*/  USHF.L.U32 UR11, UR11, 0x3, URZ ;  /* 0x000000030b0b7899 */ /* 0x000fc4000800063f */
[----:B------:R-:W-:Y:S02]  /*2e40*/  UIADD3 UR5, UR5, 0x3480, URZ ;  /* 0x0000348005057890 */ /* 0x000fe4000fffe03f */
[----:B------:R-:W-:Y:S02]  /*2e50*/  ULOP3.LUT UR11, UR11, 0x8, URZ, 0xc0, !UPT ;  /* 0x000000080b0b7892 */ /* 0x000fe4000f8ec03f */
[----:B------:R-:W-:-:S04]  /*2e60*/  ULOP3.LUT UR4, UR4, 0x1, URZ, 0x3c, !UPT ;  /* 0x0000000104047892 */ /* 0x000fc8000f8e3c3f */
[----:B------:R-:W-:Y:S01]  /*2e70*/  IADD3 R61, R61, -UR11, RZ ;  /* 0x8000000b3d3d7c10 */ /* 0x000fe2000fffe0ff */
[----:B------:R-:W-:Y:S01]  /*2e80*/  UMOV UR11, UR9 ;  /* 0x00000009000b7c82 */ /* 0x000fe20008000000 */
[----:B0-----:R-:W-:-:S03]  /*2e90*/  ULEA UR5, UR14, UR5, 0x18 ;  /* 0x000000050e057291 */ /* 0x001fc6000f8ec03f */
[----:B------:R-:W-:-:S03]  /*2ea0*/  ULDC.64 UR14, c[0x0][0x210] ;  /* 0x00008400000e7ab9 */ /* 0x000fc60000000a00 */
[----:B------:R-:W-:Y:S01]  /*2eb0*/  LEA R60, R61, UR5, 0x3 ;  /* 0x000000053d3c7c11 */ /* 0x000fe2000f8e18ff */
[----:B--2---:R-:W-:Y:S01]  /*2ec0*/  @!P1 FADD.FTZ R34, RZ, R34 ;  /* 0x00000022ff229221 */ /* 0x004fe20000010000 */
[----:B------:R-:W-:-:S03]  /*2ed0*/  @!P1 FADD.FTZ R35, RZ, R35 ;  /* 0x00000023ff239221 */ /* 0x000fc60000010000 */
[----:B---3--:R-:W-:Y:S01]  /*2ee0*/  @!P1 FADD.FTZ R47, R36, R34 ;  /* 0x00000022242f9221 */ /* 0x008fe20000010000 */
[----:B------:R-:W-:Y:S01]  /*2ef0*/  MOV R34, RZ ;  /* 0x000000ff00227202 */ /* 0x000fe20000000f00 */
[----:B------:R-:W-:Y:S01]  /*2f00*/  @!P1 FADD.FTZ R34, R37, R35 ;  /* 0x0000002325229221 */ /* 0x000fe20000010000 */
[----:B------:R-:W-:Y:S02]  /*2f10*/  LOP3.LUT P1, RZ, R59, 0xffffff1f, RZ, 0xc0, !PT ;  /* 0xffffff1f3bff7812 */ /* 0x000fe4000782c0ff */
        /* <DEDUP_REMOVED lines=21> */
[----:B------:R-:W-:Y:S01]  /*3070*/  @!P1 LOP3.LUT R36, R36, 0x3ffffff8, RZ, 0xc0, !PT ;  /* 0x3ffffff824249812 */ /* 0x000fe200078ec0ff */
[----:B------:R-:W-:Y:S01]  /*3080*/  @!P1 FMUL.FTZ R34, R47, 2.4414062863797880709e-05 ;  /* 0x37cccccd2f229820 */ /* 0x000fe20000410000 */
[----:B------:R-:W-:-:S05]  /*3090*/  @!P1 FMUL.FTZ R35, R35, 2.4414062863797880709e-05 ;  /* 0x37cccccd23239820 */ /* 0x000fca0000410000 */
[----:B------:R-:W-:Y:S01]  /*30a0*/  @!P1 STS.64 [R36+UR5], R34 ;  /* 0x0000002224009988 */ /* 0x000fe20008000a05 */
[----:B------:R-:W-:Y:S01]  /*30b0*/  UMOV UR5, UR10 ;  /* 0x0000000a00057c82 */ /* 0x000fe20008000000 */
[----:B------:R-:W-:Y:S06]  /*30c0*/  BAR.SYNC.DEFER_BLOCKING 0x0 ;  /* 0x0000000000007b1d */ /* 0x000fec0000010000 */
[----:B------:R-:W0:Y:S02]  /*30d0*/  LDS.64 R34, [R60] ;  /* 0x000000003c227984 */ /* 0x000e240000000a00 */
[C-C-:B0-----:R-:W-:Y:S01]  /*30e0*/  FFMA.FTZ R37, R0.reuse, R6, -R34.reuse ;  /* 0x0000000600257223 */ /* 0x141fe20000010822 */
[C-C-:B------:R-:W-:Y:S01]  /*30f0*/  FFMA.FTZ R47, R0.reuse, R12, -R34.reuse ;  /* 0x0000000c002f7223 */ /* 0x140fe20000010822 */
[C-C-:B------:R-:W-:Y:S01]  /*3100*/  FFMA.FTZ R59, R0.reuse, R18, -R34.reuse ;  /* 0x00000012003b7223 */ /* 0x140fe20000010822 */
[--C-:B------:R-:W-:Y:S01]  /*3110*/  FFMA.FTZ R61, R0, R22, -R34.reuse ;  /* 0x00000016003d7223 */ /* 0x100fe20000010822 */
[C-C-:B-----5:R-:W-:Y:S01]  /*3120*/  FFMA.FTZ R0, R3.reuse, R7, -R34.reuse ;  /* 0x0000000703007223 */ /* 0x160fe20000010822 */
[C-C-:B------:R-:W-:Y:S01]  /*3130*/  FFMA.FTZ R15, R3.reuse, R15, -R34.reuse ;  /* 0x0000000f030f7223 */ /* 0x140fe20000010822 */
[C-C-:B------:R-:W-:Y:S01]  /*3140*/  FFMA.FTZ R6, R3.reuse, R19, -R34.reuse ;  /* 0x0000001303067223 */ /* 0x140fe20000010822 */
[--C-:B------:R-:W-:Y:S01]  /*3150*/  FFMA.FTZ R12, R3, R23, -R34.reuse ;  /* 0x00000017030c7223 */ /* 0x100fe20000010822 */
[C-C-:B------:R-:W-:Y:S01]  /*3160*/  FFMA.FTZ R3, R4.reuse, R8, -R34.reuse ;  /* 0x0000000804037223 */ /* 0x140fe20000010822 */
[C-C-:B------:R-:W-:Y:S01]  /*3170*/  FFMA.FTZ R16, R4.reuse, R16, -R34.reuse ;  /* 0x0000001004107223 */ /* 0x140fe20000010822 */
[C-C-:B------:R-:W-:Y:S01]  /*3180*/  FFMA.FTZ R20, R4.reuse, R20, -R34.reuse ;  /* 0x0000001404147223 */ /* 0x140fe20000010822 */
[--C-:B------:R-:W-:Y:S01]  /*3190*/  FFMA.FTZ R7, R4, R24, -R34.reuse ;  /* 0x0000001804077223 */ /* 0x100fe20000010822 */
[----:B------:R-:W-:Y:S01]  /*31a0*/  FFMA.FTZ R4, R5, R9, -R34 ;  /* 0x0000000905047223 */ /* 0x000fe20000010822 */
[-C--:B------:R-:W-:Y:S01]  /*31b0*/  FFMA.FTZ R37, R50, -R35.reuse, R37 ;  /* 0x8000002332257223 */ /* 0x080fe20000010025 */
[-C--:B------:R-:W-:Y:S01]  /*31c0*/  FFMA.FTZ R49, R49, -R35.reuse, R0 ;  /* 0x8000002331317223 */ /* 0x080fe20000010000 */
[-C--:B------:R-:W-:Y:S01]  /*31d0*/  FFMA.FTZ R3, R48, -R35.reuse, R3 ;  /* 0x8000002330037223 */ /* 0x080fe20000010003 */
[----:B------:R-:W-:Y:S01]  /*31e0*/  FFMA.FTZ R43, R43, -R35, R4 ;  /* 0x800000232b2b7223 */ /* 0x000fe20000010004 */
[C---:B------:R-:W-:Y:S01]  /*31f0*/  FMUL.FTZ R37, R2.reuse, R37 ;  /* 0x0000002502257220 */ /* 0x040fe20000410000 */
[----:B------:R-:W-:Y:S01]  /*3200*/  FMUL.FTZ R0, R2, R49 ;  /* 0x0000003102007220 */ /* 0x000fe20000410000 */
[----:B------:R-:W-:Y:S01]  /*3210*/  FFMA.FTZ R17, R5, R17, -R34 ;  /* 0x0000001105117223 */ /* 0x000fe20000010822 */
[-C--:B------:R-:W-:Y:S01]  /*3220*/  FFMA.FTZ R47, R42, -R35.reuse, R47 ;  /* 0x800000232a2f7223 */ /* 0x080fe2000001002f */
[-C--:B------:R-:W-:Y:S01]  /*3230*/  FFMA.FTZ R15, R40, -R35.reuse, R15 ;  /* 0x80000023280f7223 */ /* 0x080fe2000001000f */
[----:B------:R-:W-:Y:S01]  /*3240*/  FFMA.FTZ R11, R11, -R35, R6 ;  /* 0x800000230b0b7223 */ /* 0x000fe20000010006 */
[C---:B------:R-:W-:Y:S01]  /*3250*/  FMUL.FTZ R3, R2.reuse, R3 ;  /* 0x0000000302037220 */ /* 0x040fe20000410000 */
[----:B------:R-:W-:Y:S01]  /*3260*/  FMUL.FTZ R6, R2, R43 ;  /* 0x0000002b02067220 */ /* 0x000fe20000410000 */
[C-C-:B------:R-:W-:Y:S01]  /*3270*/  FFMA.FTZ R21, R5.reuse, R21, -R34.reuse ;  /* 0x0000001505157223 */ /* 0x140fe20000010822 */
[----:B------:R-:W-:Y:S01]  /*3280*/  FFMA.FTZ R34, R5, R25, -R34 ;  /* 0x0000001905227223 */ /* 0x000fe20000010822 */
[-C--:B------:R-:W-:Y:S01]  /*3290*/  FFMA.FTZ R39, R39, -R35.reuse, R16 ;  /* 0x8000002327277223 */ /* 0x080fe20000010010 */
[----:B------:R-:W-:Y:S01]  /*32a0*/  FFMA.FTZ R17, R38, -R35, R17 ;  /* 0x8000002326117223 */ /* 0x000fe20000010011 */
[----:B------:R-:W-:Y:S01]  /*32b0*/  F2FP.F16.F32.PACK_AB R37, R0, R37 ;  /* 0x000000250025723e */ /* 0x000fe200000000ff */
        /* <DEDUP_REMOVED lines=8> */
[----:B------:R-:W-:Y:S01]  /*3340*/  IADD3 R4, P1, R57, UR14, RZ ;  /* 0x0000000e39047c10 */ /* 0x000fe2000ff3e0ff */
[----:B------:R-:W-:Y:S01]  /*3350*/  FFMA.FTZ R35, R41, -R35, R34 ;  /* 0x8000002329237223 */ /* 0x000fe20000010022 */
[----:B------:R-:W-:Y:S01]  /*3360*/  F2FP.F16.F32.PACK_AB R3, R6, R3 ;  /* 0x000000030603723e */ /* 0x000fe200000000ff */
[C---:B------:R-:W-:Y:S01]  /*3370*/  FMUL.FTZ R39, R2.reuse, R39 ;  /* 0x0000002702277220 */ /* 0x040fe20000410000 */
[C---:B------:R-:W-:Y:S01]  /*3380*/  FMUL.FTZ R6, R2.reuse, R17 ;  /* 0x0000001102067220 */ /* 0x040fe20000410000 */
[----:B------:R-:W-:Y:S01]  /*3390*/  FMUL.FTZ R9, R2, R7 ;  /* 0x0000000702097220 */ /* 0x000fe20000410000 */
[----:B------:R-:W-:Y:S01]  /*33a0*/  F2FP.F16.F32.PACK_AB R47, R0, R47 ;  /* 0x0000002f002f723e */ /* 0x000fe200000000ff */
[----:B------:R-:W-:Y:S01]  /*33b0*/  FMUL.FTZ R59, R2, R59 ;  /* 0x0000003b023b7220 */ /* 0x000fe20000410000 */
[----:B------:R-:W-:Y:S01]  /*33c0*/  IADD3.X R5, R58, UR15, RZ, P1, !PT ;  /* 0x0000000f3a057c10 */ /* 0x000fe20008ffe4ff */
[C---:B------:R-:W-:Y:S01]  /*33d0*/  FMUL.FTZ R8, R2.reuse, R11 ;  /* 0x0000000b02087220 */ /* 0x040fe20000410000 */
[----:B------:R-:W-:Y:S01]  /*33e0*/  PRMT R7, R37, 0x7632, R7 ;  /* 0x0000763225077816 */ /* 0x000fe20000000007 */
[C---:B------:R-:W-:Y:S01]  /*33f0*/  FMUL.FTZ R13, R2.reuse, R13 ;  /* 0x0000000d020d7220 */ /* 0x040fe20000410000 */
[----:B------:R-:W-:Y:S01]  /*3400*/  PRMT R0, R3, 0x7632, R0 ;  /* 0x0000763203007816 */ /* 0x000fe20000000000 */
[C---:B------:R-:W-:Y:S01]  /*3410*/  FMUL.FTZ R10, R2.reuse, R21 ;  /* 0x00000015020a7220 */ /* 0x040fe20000410000 */
[C---:B------:R-:W-:Y:S01]  /*3420*/  FMUL.FTZ R61, R2.reuse, R61 ;  /* 0x0000003d023d7220 */ /* 0x040fe20000410000 */
[C---:B------:R-:W-:Y:S01]  /*3430*/  FMUL.FTZ R12, R2.reuse, R45 ;  /* 0x0000002d020c7220 */ /* 0x040fe20000410000 */
[----:B------:R-:W-:Y:S01]  /*3440*/  FMUL.FTZ R14, R2, R35 ;  /* 0x00000023020e7220 */ /* 0x000fe20000410000 */
[----:B------:R-:W-:Y:S01]  /*3450*/  IADD3 R2, P1, R55, UR14, RZ ;  /* 0x0000000e37027c10 */ /* 0x000fe2000ff3e0ff */
[----:B------:R-:W-:Y:S01]  /*3460*/  STG.E.U16 desc[UR12][R4.64], R37 ;  /* 0x0000002504007986 */ /* 0x000fe2000c10150c */
[----:B------:R-:W-:-:S02]  /*3470*/  F2FP.F16.F32.PACK_AB R39, R6, R39 ;  /* 0x000000270627723e */ /* 0x000fc400000000ff */
[----:B------:R-:W-:Y:S01]  /*3480*/  PRMT R11, R47, 0x7632, R11 ;  /* 0x000076322f0b7816 */ /* 0x000fe2000000000b */
[----:B------:R-:W-:Y:S01]  /*3490*/  STG.E.U16 desc[UR12][R4.64+0x2], R7 ;  /* 0x0000020704007986 */ /* 0x000fe2000c10150c */
[----:B------:R-:W-:Y:S02]  /*34a0*/  F2FP.F16.F32.PACK_AB R59, R8, R59 ;  /* 0x0000003b083b723e */ /* 0x000fe400000000ff */
[----:B------:R-:W-:Y:S01]  /*34b0*/  F2FP.F16.F32.PACK_AB R13, R10, R13 ;  /* 0x0000000d0a0d723e */ /* 0x000fe200000000ff */
[----:B------:R0:W-:Y:S01]  /*34c0*/  STG.E.U16 desc[UR12][R4.64+0x4], R3 ;  /* 0x0000040304007986 */ /* 0x0001e2000c10150c */
[----:B------:R-:W-:Y:S02]  /*34d0*/  F2FP.F16.F32.PACK_AB R61, R12, R61 ;  /* 0x0000003d0c3d723e */ /* 0x000fe400000000ff */
[----:B------:R-:W-:Y:S01]  /*34e0*/  F2FP.F16.F32.PACK_AB R9, R14, R9 ;  /* 0x000000090e09723e */ /* 0x000fe200000000ff */
[----:B------:R1:W-:Y:S01]  /*34f0*/  STG.E.U16 desc[UR12][R4.64+0x6], R0 ;  /* 0x0000060004007986 */ /* 0x0003e2000c10150c */
[----:B0-----:R-:W-:-:S02]  /*3500*/  IADD3.X R3, R56, UR15, RZ, P1, !PT ;  /* 0x0000000f38037c10 */ /* 0x001fc40008ffe4ff */
[----:B------:R-:W-:Y:S02]  /*3510*/  IADD3 R6, P1, R53, UR14, RZ ;  /* 0x0000000e35067c10 */ /* 0x000fe4000ff3e0ff */
[----:B-1----:R-:W-:Y:S01]  /*3520*/  PRMT R5, R39, 0x7632, R5 ;  /* 0x0000763227057816 */ /* 0x002fe20000000005 */
[----:B------:R-:W-:Y:S01]  /*3530*/  STG.E.U16 desc[UR12][R2.64], R47 ;  /* 0x0000002f02007986 */ /* 0x000fe2000c10150c */
[----:B------:R-:W-:Y:S02]  /*3540*/  IADD3.X R7, R54, UR15, RZ, P1, !PT ;  /* 0x0000000f36077c10 */ /* 0x000fe40008ffe4ff */
[----:B------:R-:W-:Y:S01]  /*3550*/  PRMT R0, R13, 0x7632, R0 ;  /* 0x000076320d007816 */ /* 0x000fe20000000000 */
[----:B------:R-:W-:Y:S01]  /*3560*/  STG.E.U16 desc[UR12][R2.64+0x2], R11 ;  /* 0x0000020b02007986 */ /* 0x000fe2000c10150c */
[----:B------:R-:W-:-:S03]  /*3570*/  IADD3 R4, P1, R51, UR14, RZ ;  /* 0x0000000e33047c10 */ /* 0x000fc6000ff3e0ff */
[----:B------:R-:W-:Y:S04]  /*3580*/  STG.E.U16 desc[UR12][R2.64+0x4], R39 ;  /* 0x0000042702007986 */ /* 0x000fe8000c10150c */
[----:B------:R0:W-:Y:S04]  /*3590*/  STG.E.U16 desc[UR12][R2.64+0x6], R5 ;  /* 0x0000060502007986 */ /* 0x0001e8000c10150c */
[----:B------:R-:W-:Y:S04]  /*35a0*/  STG.E.U16 desc[UR12][R6.64], R59 ;  /* 0x0000003b06007986 */ /* 0x000fe8000c10150c */
[----:B------:R-:W-:Y:S01]  /*35b0*/  STG.E.U16 desc[UR12][R6.64+0x4], R13 ;  /* 0x0000040d06007986 */ /* 0x000fe2000c10150c */
[----:B0-----:R-:W-:-:S03]  /*35c0*/  PRMT R3, R59, 0x7632, R3 ;  /* 0x000076323b037816 */ /* 0x001fc60000000003 */
[----:B------:R-:W-:Y:S01]  /*35d0*/  STG.E.U16 desc[UR12][R6.64+0x6], R0 ;  /* 0x0000060006007986 */ /* 0x000fe2000c10150c */
[----:B------:R-:W-:Y:S02]  /*35e0*/  IADD3.X R5, R52, UR15, RZ, P1, !PT ;  /* 0x0000000f34057c10 */ /* 0x000fe40008ffe4ff */
[----:B------:R-:W-:Y:S01]  /*35f0*/  PRMT R2, R61, 0x7632, R2 ;  /* 0x000076323d027816 */ /* 0x000fe20000000002 */
[----:B------:R0:W-:Y:S04]  /*3600*/  STG.E.U16 desc[UR12][R6.64+0x2], R3 ;  /* 0x0000020306007986 */ /* 0x0001e8000c10150c */
[----:B------:R2:W-:Y:S04]  /*3610*/  STG.E.U16 desc[UR12][R4.64], R61 ;  /* 0x0000003d04007986 */ /* 0x0005e8000c10150c */
[----:B------:R2:W-:Y:S01]  /*3620*/  STG.E.U16 desc[UR12][R4.64+0x2], R2 ;  /* 0x0000020204007986 */ /* 0x0005e2000c10150c */
[----:B0-----:R-:W-:-:S03]  /*3630*/  PRMT R7, R9, 0x7632, R7 ;  /* 0x0000763209077816 */ /* 0x001fc60000000007 */
[----:B------:R2:W-:Y:S04]  /*3640*/  STG.E.U16 desc[UR12][R4.64+0x4], R9 ;  /* 0x0000040904007986 */ /* 0x0005e8000c10150c */
[----:B------:R2:W-:Y:S01]  /*3650*/  STG.E.U16 desc[UR12][R4.64+0x6], R7 ;  /* 0x0000060704007986 */ /* 0x0005e2000c10150c */
[----:B------:R-:W-:Y:S05]  /*3660*/  @!P0 BRA `(.L_x_2729) ;  /* 0xffffffcc009c8947 */ /* 0x000fea000383ffff */
.L_x_2717:
        /* <DEDUP_REMOVED lines=12> */
[----:B--2---:R-:W-:Y:S01]  /*3730*/  IMAD.MOV.U32 R5, RZ, RZ, 0x14 ;  /* 0x00000014ff057424 */ /* 0x004fe200078e00ff */
        /* <DEDUP_REMOVED lines=35> */
[C---:B------:R-:W-:Y:S01]  /*3970*/  SHF.L.U64.HI R48, R49.reuse, 0x6, R48 ;  /* 0x0000000631307819 */ /* 0x040fe20000010230 */
[----:B------:R-:W-:Y:S01]  /*3980*/  IMAD.SHL.U32 R49, R49, 0x40, RZ ;  /* 0x0000004031317824 */ /* 0x000fe200078e00ff */
[----:B------:R-:W-:Y:S02]  /*3990*/  LOP3.LUT R10, R56, 0xf, RZ, 0xc0, !PT ;  /* 0x0000000f380a7812 */ /* 0x000fe400078ec0ff */
[----:B------:R-:W-:Y:S02]  /*39a0*/  IADD3.X R11, RZ, RZ, RZ, P0, !PT ;  /* 0x000000ffff0b7210 */ /* 0x000fe400007fe4ff */
[----:B------:R-:W-:-:S02]  /*39b0*/  IADD3.X R12, RZ, RZ, RZ, P1, !PT ;  /* 0x000000ffff0c7210 */ /* 0x000fc40000ffe4ff */
[----:B------:R-:W-:Y:S02]  /*39c0*/  IADD3.X R13, RZ, RZ, RZ, P2, !PT ;  /* 0x000000ffff0d7210 */ /* 0x000fe400017fe4ff */
[----:B------:R-:W-:Y:S02]  /*39d0*/  LOP3.LUT R50, R50, 0x3, RZ, 0xc0, !PT ;  /* 0x0000000332327812 */ /* 0x000fe400078ec0ff */
[----:B------:R-:W-:-:S07]  /*39e0*/  LOP3.LUT R51, R51, 0x3, RZ, 0xc0, !PT ;  /* 0x0000000333337812 */ /* 0x000fce00078ec0ff */
.L_x_2746:
[----:B------:R-:W-:Y:S01]  /*39f0*/  ISETP.GT.U32.AND P0, PT, R49, R0, PT ;  /* 0x000000003100720c */ /* 0x000fe20003f04070 */
[----:B------:R-:W-:Y:S01]  /*3a00*/  BSSY B0, `(.L_x_2730) ;  /* 0x00000ad000007945 */ /* 0x000fe20003800000 */
[----:B0-----:R-:W-:Y:S01]  /*3a10*/  HFMA2.MMA R52, -RZ, RZ, 0, 0 ;  /* 0x00000000ff347435 */ /* 0x001fe200000001ff */
[----:B------:R-:W-:Y:S02]  /*3a20*/  MOV R55, RZ ;  /* 0x000000ff00377202 */ /* 0x000fe40000000f00 */
[----:B------:R-:W-:-:S13]  /*3a30*/  ISETP.GT.AND.EX P0, PT, R48, RZ, PT, P0 ;  /* 0x000000ff3000720c */ /* 0x000fda0003f04300 */
[----:B-1234-:R-:W-:Y:S05]  /*3a40*/  @!P0 BRA `(.L_x_2731) ;  /* 0x0000000800a08947 */ /* 0x01efea0003800000 */
[----:B------:R-:W-:Y:S01]  /*3a50*/  ISETP.NE.U32.AND P1, PT, R51, RZ, PT ;  /* 0x000000ff3300720c */ /* 0x000fe20003f25070 */
[----:B------:R-:W-:Y:S01]  /*3a60*/  BSSY B1, `(.L_x_2732) ;  /* 0x0000026000017945 */ /* 0x000fe20003800000 */
[----:B------:R-:W-:Y:S02]  /*3a70*/  IADD3 R15, P2, P3, -R2, -0x41, -R0 ;  /* 0xffffffbf020f7810 */ /* 0x000fe40007b5e900 */
[----:B------:R-:W-:Y:S02]  /*3a80*/  CS2R R52, SRZ ;  /* 0x0000000000347805 */ /* 0x000fe4000001ff00 */
[----:B------:R-:W-:Y:S02]  /*3a90*/  ISETP.NE.AND.EX P1, PT, RZ, RZ, PT, P1 ;  /* 0x000000ffff00720c */ /* 0x000fe40003f25310 */
[----:B------:R-:W-:Y:S02]  /*3aa0*/  MOV R14, 0xffffffff ;  /* 0xffffffff000e7802 */ /* 0x000fe40000000f00 */
[----:B------:R-:W-:-:S02]  /*3ab0*/  ISETP.GE.U32.AND P0, PT, R15, 0x1e, PT ;  /* 0x0000001e0f00780c */ /* 0x000fc40003f06070 */
[----:B------:R-:W-:Y:S02]  /*3ac0*/  IADD3.X R14, ~R3, -0x1, R14, P2, P3 ;  /* 0xffffffff030e7810 */ /* 0x000fe400017e650e */
[----:B------:R-:W-:Y:S02]  /*3ad0*/  LOP3.LUT R15, R56, 0x1f, RZ, 0xc0, !PT ;  /* 0x0000001f380f7812 */ /* 0x000fe400078ec0ff */
[----:B------:R-:W-:Y:S02]  /*3ae0*/  ISETP.GE.U32.AND.EX P0, PT, R14, RZ, PT, P0 ;  /* 0x000000ff0e00720c */ /* 0x000fe40003f06100 */
[----:B------:R-:W-:Y:S02]  /*3af0*/  IADD3 R14, P2, R15, R6, RZ ;  /* 0x000000060f0e7210 */ /* 0x000fe40007f5e0ff */
[----:B------:R-:W-:Y:S02]  /*3b00*/  MOV R55, RZ ;  /* 0x000000ff00377202 */ /* 0x000fe40000000f00 */
[----:B------:R-:W-:-:S02]  /*3b10*/  MOV R54, R0 ;  /* 0x0000000000367202 */ /* 0x000fc40000000f00 */
        /* <DEDUP_REMOVED lines=18> */
[----:B------:R-:W-:Y:S01]  /*3c40*/  MOV R54, R8 ;  /* 0x0000000800367202 */ /* 0x000fe20000000f00 */
[----:B------:R-:W-:Y:S01]  /*3c50*/  IMAD.MOV.U32 R53, RZ, RZ, R12 ;  /* 0x000000ffff357224 */ /* 0x000fe200078e000c */
[----:B------:R-:W-:Y:S02]  /*3c60*/  @P1 MOV R54, R9 ;  /* 0x0000000900361202 */ /* 0x000fe40000000f00 */
[----:B------:R-:W-:Y:S01]  /*3c70*/  @P1 MOV R53, R13 ;  /* 0x0000000d00351202 */ /* 0x000fe20000000f00 */
[----:B--2---:R-:W-:Y:S01]  /*3c80*/  FADD.FTZ R52, R52, R18 ;  /* 0x0000001234347221 */ /* 0x004fe20000010000 */
[----:B------:R-:W-:-:S03]  /*3c90*/  FADD.FTZ R55, R55, R19 ;  /* 0x0000001337377221 */ /* 0x000fc60000010000 */
[----:B---3--:R-:W-:Y:S01]  /*3ca0*/  @P1 FADD.FTZ R52, R52, R20 ;  /* 0x0000001434341221 */ /* 0x008fe20000010000 */
[----:B------:R-:W-:-:S07]  /*3cb0*/  @P1 FADD.FTZ R55, R55, R21 ;  /* 0x0000001537371221 */ /* 0x000fce0000010000 */
.L_x_2733:
[----:B------:R-:W-:Y:S05]  /*3cc0*/  BSYNC B1 ;  /* 0x0000000000017941 */ /* 0x000fea0003800000 */
.L_x_2732:
        /* <DEDUP_REMOVED lines=21> */
.L_x_2736:
        /* <DEDUP_REMOVED lines=55> */
.L_x_2735:
[----:B------:R-:W-:Y:S05]  /*4190*/  BSYNC B1 ;  /* 0x0000000000017941 */ /* 0x000fea0003800000 */
.L_x_2734:
        /* <DEDUP_REMOVED lines=35> */
.L_x_2738:
[----:B------:R-:W-:Y:S05]  /*43d0*/  BSYNC B1 ;  /* 0x0000000000017941 */ /* 0x000fea0003800000 */
.L_x_2737:
        /* <DEDUP_REMOVED lines=15> */
.L_x_2731:
[----:B------:R-:W-:Y:S05]  /*44d0*/  BSYNC B0 ;  /* 0x0000000000007941 */ /* 0x000fea0003800000 */
.L_x_2730:
        /* <DEDUP_REMOVED lines=50> */
.L_x_2755:
        /* <DEDUP_REMOVED lines=24> */
[----:B------:R-:W-:Y:S02]  /*4980*/  MOV R24, 0xffff ;  /* 0x0000ffff00187802 */ /* 0x000fe40000000f00 */
[----:B------:R-:W-:Y:S01]  /*4990*/  MOV R26, 0xffff ;  /* 0x0000ffff001a7802 */ /* 0x000fe20000000f00 */
[----:B-1----:R-:W1:Y:S01]  /*49a0*/  SHFL.BFLY PT, R21, R14, 0x8, 0x101f ;  /* 0x0d101f000e157f89 */ /* 0x002e6200000e0000 */
[----:B------:R-:W-:Y:S02]  /*49b0*/  MOV R27, 0xffff ;  /* 0x0000ffff001b7802 */ /* 0x000fe40000000f00 */
[----:B------:R-:W-:Y:S01]  /*49c0*/  MOV R29, 0xffff ;  /* 0x0000ffff001d7802 */ /* 0x000fe20000000f00 */
[----:B0-2---:R-:W0:Y:S01]  /*49d0*/  SHFL.BFLY PT, R20, R15, 0x8, 0x101f ;  /* 0x0d101f000f147f89 */ /* 0x005e2200000e0000 */
[----:B------:R-:W-:Y:S02]  /*49e0*/  MOV R28, 0xffff ;  /* 0x0000ffff001c7802 */ /* 0x000fe40000000f00 */
        /* <DEDUP_REMOVED lines=15> */
.L_x_2765:
        /* <DEDUP_REMOVED lines=41> */
.L_x_2775:
[----:B--2---:R-:W-:Y:S01]  /*4d70*/  FADD.FTZ R15, R14, R30 ;  /* 0x0000001e0e0f7221 */ /* 0x004fe20000010000 */
[----:B------:R-:W-:-:S04]  /*4d80*/  @!P1 F2FP.F16.F32.PACK_AB R14, RZ, R24 ;  /* 0x00000018ff0e923e */ /* 0x000fc800000000ff */
[----:B------:R-:W-:Y:S01]  /*4d90*/  @!P1 F2FP.F16.F32.PACK_AB R15, RZ, R15 ;  /* 0x0000000fff0f923e */ /* 0x000fe200000000ff */
[----:B------:R3:W-:Y:S03]  /*4da0*/  @!P1 STG.E.U16 desc[UR12][R16.64+0x50], R14 ;  /* 0x0000500e10009986 */ /* 0x0007e6000c10150c */
[----:B------:R-:W-:Y:S02]  /*4db0*/  PRMT R20, R15, 0x7610, R20 ;  /* 0x000076100f147816 */ /* 0x000fe40000000014 */
[----:B------:R-:W-:-:S03]  /*4dc0*/  LEA.HI R15, R56, 0x3c, RZ, 0x1c ;  /* 0x0000003c380f7811 */ /* 0x000fc600078fe0ff */
[----:B------:R3:W-:Y:S04]  /*4dd0*/  @!P1 STG.E.U16 desc[UR12][R18.64+0x50], R20 ;  /* 0x0000501412009986 */ /* 0x0007e8000c10150c */
.L_x_2741:
[----:B------:R-:W-:Y:S05]  /*4de0*/  BSYNC B0 ;  /* 0x0000000000007941 */ /* 0x000fea0003800000 */
.L_x_2740:
[----:B------:R-:W-:-:S13]  /*4df0*/  ISETP.GE.U32.AND P0, PT, R5, 0x3c, PT ;  /* 0x0000003c0500780c */ /* 0x000fda0003f06070 */
[----:B------:R-:W-:Y:S05]  /*4e00*/  @!P0 BRA `(.L_x_2739) ;  /* 0x0000000800b08947 */ /* 0x000fea0003800000 */
[----:B------:R-:W-:Y:S01]  /*4e10*/  ISETP.GT.U32.AND P0, PT, R10, 0x9, PT ;  /* 0x000000090a00780c */ /* 0x000fe20003f04070 */
[----:B-123--:R-:W-:Y:S01]  /*4e20*/  HFMA2.MMA R16, -RZ, RZ, 0, 0 ;  /* 0x00000000ff107435 */ /* 0x00efe200000001ff */
[----:B------:R-:W-:-:S11]  /*4e30*/  UMOV UR5, 0xffff ;  /* 0x0000ffff00057882 */ /* 0x000fd60000000000 */
[C---:B0-----:R-:W-:Y:S01]  /*4e40*/  @!P0 IMAD.SHL.U32 R14, R10.reuse, 0x2, RZ ;  /* 0x000000020a0e8824 */ /* 0x041fe200078e00ff */
[----:B------:R-:W-:-:S04]  /*4e50*/  @!P0 LEA R17, R10, UR4, 0x7 ;  /* 0x000000040a118c11 */ /* 0x000fc8000f8e38ff */
[----:B------:R-:W-:-:S04]  /*4e60*/  @!P0 LOP3.LUT R14, R15, R14, RZ, 0x3c, !PT ;  /* 0x0000000e0f0e8212 */ /* 0x000fc800078e3cff */
[----:B------:R-:W-:Y:S02]  /*4e70*/  @!P0 LEA R17, R14, R17, 0x2 ;  /* 0x000000110e118211 */ /* 0x000fe400078e10ff */
[----:B------:R-:W-:-:S03]  /*4e80*/  MOV R14, RZ ;  /* 0x000000ff000e7202 */ /* 0x000fc60000000f00 */
[----:B------:R0:W1:Y:S04]  /*4e90*/  @!P0 LDS R16, [R17] ;  /* 0x0000000011108984 */ /* 0x0000680000000800 */
[----:B------:R0:W2:Y:S01]  /*4ea0*/  @!P0 LDS R14, [R17+0x500] ;  /* 0x00050000110e8984 */ /* 0x0000a20000000800 */
[----:B------:R-:W-:Y:S05]  /*4eb0*/  BRA.DIV UR5, `(.L_x_2745) ;  /* 0x0000001605487947 */ /* 0x000fea000b800000 */
[C---:B------:R-:W-:Y:S01]  /*4ec0*/  @!P0 SHF.L.U32 R19, R10.reuse, 0x1, RZ ;  /* 0x000000010a138819 */ /* 0x040fe200000006ff */
[----:B------:R-:W-:Y:S01]  /*4ed0*/  IMAD.MOV.U32 R26, RZ, RZ, 0xffff ;  /* 0x0000ffffff1a7424 */ /* 0x000fe200078e00ff */
[----:B------:R-:W-:Y:S02]  /*4ee0*/  @!P0 IADD3 R18, R15, 0x14, RZ ;  /* 0x000000140f128810 */ /* 0x000fe40007ffe0ff */
[----:B------:R-:W-:Y:S02]  /*4ef0*/  @!P0 LEA R23, R10, UR4, 0x7 ;  /* 0x000000040a178c11 */ /* 0x000fe4000f8e38ff */
[----:B------:R-:W-:Y:S02]  /*4f00*/  @!P0 LOP3.LUT R18, R18, R19, RZ, 0x3c, !PT ;  /* 0x0000001312128212 */ /* 0x000fe400078e3cff */
[----:B------:R-:W-:Y:S02]  /*4f10*/  @!P0 SHF.L.U32 R22, R10, 0x1, RZ ;  /* 0x000000010a168819 */ /* 0x000fe400000006ff */
[----:B------:R-:W-:-:S02]  /*4f20*/  @!P0 LEA R18, R18, R23, 0x2 ;  /* 0x0000001712128211 */ /* 0x000fc400078e10ff */
[----:B------:R-:W-:Y:S02]  /*4f30*/  @!P0 IADD3 R21, R15, 0x28, RZ ;  /* 0x000000280f158810 */ /* 0x000fe40007ffe0ff */
[C---:B------:R-:W-:Y:S01]  /*4f40*/  @!P0 LEA R24, R10.reuse, UR4, 0x7 ;  /* 0x000000040a188c11 */ /* 0x040fe2000f8e38ff */
[----:B------:R-:W3:Y:S01]  /*4f50*/  @!P0 LDS R20, [R18] ;  /* 0x0000000012148984 */ /* 0x000ee20000000800 */
[----:B------:R-:W-:Y:S02]  /*4f60*/  @!P0 LOP3.LUT R21, R21, R22, RZ, 0x3c, !PT ;  /* 0x0000001615158212 */ /* 0x000fe400078e3cff */
[----:B0-----:R-:W-:Y:S02]  /*4f70*/  MOV R17, 0xffff ;  /* 0x0000ffff00117802 */ /* 0x001fe40000000f00 */
[----:B------:R-:W-:Y:S01]  /*4f80*/  @!P0 IADD3 R23, R15, 0x3c, RZ ;  /* 0x0000003c0f178810 */ /* 0x000fe20007ffe0ff */
[----:B------:R-:W-:Y:S01]  /*4f90*/  @!P0 IMAD R22, R21, 0x4, R24 ;  /* 0x0000000415168824 */ /* 0x000fe200078e0218 */
[C---:B------:R-:W-:Y:S01]  /*4fa0*/  @!P0 SHF.L.U32 R24, R10.reuse, 0x1, RZ ;  /* 0x000000010a188819 */ /* 0x040fe200000006ff */
[----:B------:R0:W-:Y:S01]  /*4fb0*/  @!P0 LDS R21, [R18+0x500] ;  /* 0x0005000012158984 */ /* 0x0001e20000000800 */
[----:B------:R-:W-:-:S02]  /*4fc0*/  @!P0 LEA R30, R10, UR4, 0x7 ;  /* 0x000000040a1e8c11 */ /* 0x000fc4000f8e38ff */
[----:B------:R-:W-:Y:S01]  /*4fd0*/  @!P0 LOP3.LUT R23, R23, R24, RZ, 0x3c, !PT ;  /* 0x0000001817178212 */ /* 0x000fe200078e3cff */
[----:B------:R-:W-:Y:S01]  /*4fe0*/  @!P0 LDS R38, [R22+0x500] ;  /* 0x0005000016268984 */ /* 0x000fe20000000800 */
[----:B------:R-:W-:Y:S02]  /*4ff0*/  MOV R27, 0xffff ;  /* 0x0000ffff001b7802 */ /* 0x000fe40000000f00 */
[----:B------:R-:W-:Y:S01]  /*5000*/  @!P0 LEA R39, R23, R30, 0x2 ;  /* 0x0000001e17278211 */ /* 0x000fe200078e10ff */
[----:B------:R-:W-:Y:S01]  /*5010*/  @!P0 LDS R37, [R22] ;  /* 0x0000000016258984 */ /* 0x000fe20000000800 */
[----:B------:R-:W-:Y:S02]  /*5020*/  MOV R32, RZ ;  /* 0x000000ff00207202 */ /* 0x000fe40000000f00 */
[----:B------:R-:W-:Y:S01]  /*5030*/  MOV R23, RZ ;  /* 0x000000ff00177202 */ /* 0x000fe20000000f00 */
[----:B-1----:R-:W1:Y:S01]  /*5040*/  SHFL.BFLY PT, R17, R16, 0x8, 0x101f ;  /* 0x0d101f0010117f89 */ /* 0x002e6200000e0000 */
[----:B------:R-:W-:-:S02]  /*5050*/  MOV R29, 0xffff ;  /* 0x0000ffff001d7802 */ /* 0x000fc40000000f00 */
[----:B------:R-:W-:Y:S01]  /*5060*/  MOV R24, RZ ;  /* 0x000000ff00187202 */ /* 0x000fe20000000f00 */
[----:B--2---:R-:W2:Y:S01]  /*5070*/  SHFL.BFLY PT, R30, R14, 0x8, 0x101f ;  /* 0x0d101f000e1e7f89 */ /* 0x004ea200000e0000 */
[----:B------:R-:W-:Y:S02]  /*5080*/  MOV R34, RZ ;  /* 0x000000ff00227202 */ /* 0x000fe40000000f00 */
[----:B------:R-:W-:Y:S01]  /*5090*/  MOV R35, 0xffff ;  /* 0x0000ffff00237802 */ /* 0x000fe20000000f00 */
[----:B------:R-:W4:Y:S01]  /*50a0*/  @!P0 LDS R22, [R39] ;  /* 0x0000000027168984 */ /* 0x000f220000000800 */
[----:B0-----:R-:W-:Y:S02]  /*50b0*/  MOV R18, RZ ;  /* 0x000000ff00127202 */ /* 0x001fe40000000f00 */
[----:B------:R-:W-:Y:S02]  /*50c0*/  MOV R28, 0xffff ;  /* 0x0000ffff001c7802 */ /* 0x000fe40000000f00 */
[----:B------:R-:W-:-:S02]  /*50d0*/  MOV R41, 0xffff ;  /* 0x0000ffff00297802 */ /* 0x000fc40000000f00 */
[----:B------:R-:W-:Y:S02]  /*50e0*/  MOV R40, 0xffff ;  /* 0x0000ffff00287802 */ /* 0x000fe40000000f00 */
[----:B------:R-:W-:Y:S01]  /*50f0*/  MOV R43, 0xffff ;  /* 0x0000ffff002b7802 */ /* 0x000fe20000000f00 */
[----:B---3--:R-:W-:Y:S02]  /*5100*/  @!P0 IMAD.MOV.U32 R32, RZ, RZ, R20 ;  /* 0x000000ffff208224 */ /* 0x008fe400078e0014 */
[----:B------:R0:W-:Y:S01]  /*5110*/  @!P0 LDS R20, [R39+0x500] ;  /* 0x0005000027148984 */ /* 0x0001e20000000800 */
[----:B-1----:R-:W-:Y:S01]  /*5120*/  FADD.FTZ R25, R17, R16 ;  /* 0x0000001011197221 */ /* 0x002fe20000010000 */
[----:B------:R-:W-:Y:S02]  /*5130*/  MOV R16, 0xffff ;  /* 0x0000ffff00107802 */ /* 0x000fe40000000f00 */
[----:B------:R-:W1:Y:S01]  /*5140*/  SHFL.BFLY PT, R31, R32, 0x8, 0x101f ;  /* 0x0d101f00201f7f89 */ /* 0x000e6200000e0000 */
[----:B------:R-:W-:Y:S01]  /*5150*/  @!P0 MOV R34, R21 ;  /* 0x0000001500228202 */ /* 0x000fe20000000f00 */
[----:B--2---:R-:W-:Y:S01]  /*5160*/  FADD.FTZ R17, R30, R14 ;  /* 0x0000000e1e117221 */ /* 0x004fe20000010000 */
[----:B------:R-:W-:Y:S01]  /*5170*/  MOV R30, 0xffff ;  /* 0x0000ffff001e7802 */ /* 0x000fe20000000f00 */
[----:B------:R-:W2:Y:S01]  /*5180*/  SHFL.BFLY PT, R16, R25, 0x4, 0x101f ;  /* 0x0c901f0019107f89 */ /* 0x000ea200000e0000 */
[----:B------:R-:W-:Y:S01]  /*5190*/  @!P0 MOV R23, R38 ;  /* 0x0000002600178202 */ /* 0x000fe20000000f00 */
[----:B------:R-:W-:Y:S01]  /*51a0*/  IMAD.MOV.U32 R38, RZ, RZ, 0xffff ;  /* 0x0000ffffff267424 */ /* 0x000fe200078e00ff */
[----:B------:R-:W-:Y:S01]  /*51b0*/  MOV R21, RZ ;  /* 0x000000ff00157202 */ /* 0x000fe20000000f00 */
[----:B------:R-:W3:Y:S01]  /*51c0*/  SHFL.BFLY PT, R33, R34, 0x8, 0x101f ;  /* 0x0d101f0022217f89 */ /* 0x000ee200000e0000 */
[----:B------:R-:W-:-:S02]  /*51d0*/  @!P0 MOV R24, R37 ;  /* 0x0000002500188202 */ /* 0x000fc40000000f00 */
[----:B------:R-:W-:Y:S01]  /*51e0*/  MOV R37, 0xffff ;  /* 0x0000ffff00257802 */ /* 0x000fe20000000f00 */
[----:B------:R-:W5:Y:S01]  /*51f0*/  SHFL.BFLY PT, R38, R23, 0x8, 0x101f ;  /* 0x0d101f0017267f89 */ /* 0x000f6200000e0000 */
[----:B0-----:R-:W-:-:S03]  /*5200*/  MOV R39, 0xffff ;  /* 0x0000ffff00277802 */ /* 0x001fc60000000f00 */
[----:B------:R-:W0:Y:S04]  /*5210*/  SHFL.BFLY PT, R30, R17, 0x4, 0x101f ;  /* 0x0c901f00111e7f89 */ /* 0x000e2800000e0000 */
[----:B------:R-:W0:Y:S01]  /*5220*/  SHFL.BFLY PT, R37, R24, 0x8, 0x101f ;  /* 0x0d101f0018257f89 */ /* 0x000e2200000e0000 */
[----:B----4-:R-:W-:Y:S01]  /*5230*/  @!P0 MOV R21, R22 ;  /* 0x0000001600158202 */ /* 0x010fe20000000f00 */
[----:B-1----:R-:W-:Y:S01]  /*5240*/  FADD.FTZ R31, R31, R32 ;  /* 0x000000201f1f7221 */ /* 0x002fe20000010000 */
[----:B------:R-:W-:-:S03]  /*5250*/  MOV R22, 0xffff ;  /* 0x0000ffff00167802 */ /* 0x000fc60000000f00 */
[----:B------:R-:W1:Y:S01]  /*5260*/  SHFL.BFLY PT, R42, R21, 0x8, 0x101f ;  /* 0x0d101f00152a7f89 */ /* 0x000e6200000e0000 */
[----:B--2---:R-:W-:Y:S01]  /*5270*/  FADD.FTZ R19, R25, R16 ;  /* 0x0000001019137221 */ /* 0x004fe20000010000 */
[----:B---3--:R-:W-:-:S04]  /*5280*/  FADD.FTZ R33, R33, R34 ;  /* 0x0000002221217221 */ /* 0x008fc80000010000 */
[----:B------:R-:W2:Y:S01]  /*5290*/  SHFL.BFLY PT, R16, R19, 0x2, 0x101f ;  /* 0x0c501f0013107f89 */ /* 0x000ea200000e0000 */
[----:B------:R-:W-:Y:S02]  /*52a0*/  MOV R34, 0xffff ;  /* 0x0000ffff00227802 */ /* 0x000fe40000000f00 */
[----:B------:R-:W-:Y:S01]  /*52b0*/  @!P0 MOV R18, R20 ;  /* 0x0000001400128202 */ /* 0x000fe20000000f00 */
[----:B-----5:R-:W-:Y:S01]  /*52c0*/  FADD.FTZ R32, R38, R23 ;  /* 0x0000001726207221 */ /* 0x020fe20000010000 */
[----:B------:R-:W-:Y:S02]  /*52d0*/  MOV R20, 0xffff ;  /* 0x0000ffff00147802 */ /* 0x000fe40000000f00 */
[----:B------:R-:W-:Y:S01]  /*52e0*/  MOV R23, 0xffff ;  /* 0x0000ffff00177802 */ /* 0x000fe20000000f00 */
[----:B0-----:R-:W-:Y:S01]  /*52f0*/  FADD.FTZ R14, R17, R30 ;  /* 0x0000001e110e7221 */ /* 0x001fe20000010000 */
        /* <DEDUP_REMOVED lines=15> */
[----:B------:R-:W-:Y:S02]  /*53f0*/  IMAD.MOV.U32 R20, RZ, RZ, 0xffff ;  /* 0x0000ffffff147424 */ /* 0x000fe400078e00ff */
        /* <DEDUP_REMOVED lines=43> */
[----:B------:R-:W-:Y:S02]  /*56b0*/  IMAD.MOV.U32 R35, RZ, RZ, 0xffff ;  /* 0x0000ffffff237424 */ /* 0x000fe400078e00ff */
[----:B-----5:R-:W-:Y:S01]  /*56c0*/  FADD.FTZ R33, R36, R33 ;  /* 0x0000002124217221 */ /* 0x020fe20000010000 */
[----:B------:R-:W2:Y:S01]  /*56d0*/  @!P0 LDC.64 R16, c[0x0][0x218] ;  /* 0x00008600ff108b82 */ /* 0x000ea20000000a00 */
[----:B------:R-:W-:-:S04]  /*56e0*/  @!P0 IMAD.WIDE R22, R41, 0x2, R22 ;  /* 0x0000000229168825 */ /* 0x000fc800078e0216 */
[----:B------:R-:W-:Y:S01]  /*56f0*/  FADD.FTZ R38, R38, R39 ;  /* 0x0000002726267221 */ /* 0x000fe20000010000 */
[----:B------:R-:W3:Y:S01]  /*5700*/  SHFL.BFLY PT, R35, R42, 0x1, 0x101f ;  /* 0x0c301f002a237f89 */ /* 0x000ee200000e0000 */
[----:B0-----:R-:W-:Y:S01]  /*5710*/  FADD.FTZ R37, R37, R40 ;  /* 0x0000002825257221 */ /* 0x001fe20000010000 */
[----:B------:R-:W0:Y:S01]  /*5720*/  @!P0 LDC.64 R14, c[0x0][0x220] ;  /* 0x00008800ff0e8b82 */ /* 0x000e220000000a00 */
[----:B------:R-:W-:Y:S01]  /*5730*/  @!P0 IMAD.WIDE R24, R41, 0x2, R24 ;  /* 0x0000000229188825 */ /* 0x000fe200078e0218 */
[----:B------:R-:W-:-:S04]  /*5740*/  @!P0 F2FP.F16.F32.PACK_AB R26, RZ, R38 ;  /* 0x00000026ff1a823e */ /* 0x000fc800000000ff */
[----:B------:R4:W-:Y:S01]  /*5750*/  @!P0 STG.E.U16 desc[UR12][R24.64], R30 ;  /* 0x0000001e18008986 */ /* 0x0009e2000c10150c */
[----:B-1----:R-:W-:-:S03]  /*5760*/  @!P0 IMAD.WIDE R20, R41, 0x2, R20 ;  /* 0x0000000229148825 */ /* 0x002fc600078e0214 */
[----:B------:R1:W-:Y:S01]  /*5770*/  @!P0 STG.E.U16 desc[UR12][R22.64], R44 ;  /* 0x0000002c16008986 */ /* 0x0003e2000c10150c */
[C---:B--2---:R-:W-:Y:S01]  /*5780*/  @!P0 IMAD.WIDE R16, R41.reuse, 0x2, R16 ;  /* 0x0000000229108825 */ /* 0x044fe200078e0210 */
[----:B----4-:R-:W-:Y:S02]  /*5790*/  @!P0 F2FP.F16.F32.PACK_AB R25, RZ, R33 ;  /* 0x00000021ff19823e */ /* 0x010fe400000000ff */
[----:B------:R-:W-:Y:S01]  /*57a0*/  MOV R30, 0xffff ;  /* 0x0000ffff001e7802 */ /* 0x000fe20000000f00 */
[----:B---3--:R-:W-:Y:S01]  /*57b0*/  FADD.FTZ R35, R42, R35 ;  /* 0x000000232a237221 */ /* 0x008fe20000010000 */
        /* <DEDUP_REMOVED lines=8> */
.L_x_2809:
        /* <DEDUP_REMOVED lines=9> */
.L_x_2739:
        /* <DEDUP_REMOVED lines=8> */
.L_x_2742:
[----:B------:R-:W-:Y:S01]  /*5950*/  HFMA2.MMA R28, -RZ, RZ, 0, 4.76837158203125e-07 ;  /* 0x00000008ff1c7435 */ /* 0x000fe200000001ff */
[----:B-1----:R-:W-:Y:S02]  /*5960*/  MOV R29, R14 ;  /* 0x0000000e001d7202 */ /* 0x002fe40000000f00 */
[----:B------:R-:W-:Y:S02]  /*5970*/  MOV R27, 0x101f ;  /* 0x0000101f001b7802 */ /* 0x000fe40000000f00 */
[----:B------:R-:W-:-:S07]  /*5980*/  MOV R26, 0xffff ;  /* 0x0000ffff001a7802 */ /* 0x000fce0000000f00 */
[----:B0-2---:R-:W-:Y:S05]  /*5990*/  WARPSYNC.COLLECTIVE R26, `(.L_x_2747) ;  /* 0x000000001a087348 */ /* 0x005fea0003c00000 */
[----:B------:R1:W3:Y:S02]  /*59a0*/  SHFL.BFLY P2, R30, R29, R28, R27 ;  /* 0x0c00001c1d1e7389 */ /* 0x0002e4000004001b */
[----:B0123--:R-:W-:Y:S01]  /*59b0*/  ENDCOLLECTIVE ;  /* 0x000000000000791b */ /* 0x00ffe20003800000 */
.L_x_2747:
[----:B------:R-:W-:Y:S02]  /*59c0*/  MOV R29, R15 ;  /* 0x0000000f001d7202 */ /* 0x000fe40000000f00 */
[----:B------:R-:W-:-:S07]  /*59d0*/  MOV R17, R30 ;  /* 0x0000001e00117202 */ /* 0x000fce0000000f00 */
[----:B------:R-:W-:Y:S05]  /*59e0*/  WARPSYNC.COLLECTIVE R26, `(.L_x_2748) ;  /* 0x000000001a087348 */ /* 0x000fea0003c00000 */
[----:B------:R0:W1:Y:S02]  /*59f0*/  SHFL.BFLY P2, R30, R29, R28, R27 ;  /* 0x0c00001c1d1e7389 */ /* 0x000064000004001b */
[----:B01----:R-:W-:Y:S01]  /*5a00*/  ENDCOLLECTIVE ;  /* 0x000000000000791b */ /* 0x003fe20003800000 */
.L_x_2748:
[----:B------:R-:W-:Y:S01]  /*5a10*/  FADD.FTZ R17, R17, R14 ;  /* 0x0000000e11117221 */ /* 0x000fe20000010000 */
[----:B------:R-:W-:-:S04]  /*5a20*/  HFMA2.MMA R28, -RZ, RZ, 0, 2.384185791015625e-07 ;  /* 0x00000004ff1c7435 */ /* 0x000fc800000001ff */
[----:B------:R-:W-:Y:S01]  /*5a30*/  MOV R29, R17 ;  /* 0x00000011001d7202 */ /* 0x000fe20000000f00 */
[----:B------:R-:W-:-:S07]  /*5a40*/  IMAD.MOV.U32 R16, RZ, RZ, R30 ;  /* 0x000000ffff107224 */ /* 0x000fce00078e001e */
[----:B------:R-:W-:Y:S05]  /*5a50*/  WARPSYNC.COLLECTIVE R26, `(.L_x_2749) ;  /* 0x000000001a087348 */ /* 0x000fea0003c00000 */
[----:B------:R0:W1:Y:S02]  /*5a60*/  SHFL.BFLY P2, R30, R29, R28, R27 ;  /* 0x0c00001c1d1e7389 */ /* 0x000064000004001b */
[----:B01----:R-:W-:Y:S01]  /*5a70*/  ENDCOLLECTIVE ;  /* 0x000000000000791b */ /* 0x003fe20003800000 */
.L_x_2749:
[----:B------:R-:W-:-:S05]  /*5a80*/  FADD.FTZ R16, R16, R15 ;  /* 0x0000000f10107221 */ /* 0x000fca0000010000 */
[----:B------:R-:W-:Y:S02]  /*5a90*/  MOV R29, R16 ;  /* 0x00000010001d7202 */ /* 0x000fe40000000f00 */
[----:B------:R-:W-:-:S07]  /*5aa0*/  MOV R18, R30 ;  /* 0x0000001e00127202 */ /* 0x000fce0000000f00 */
[----:B------:R-:W-:Y:S05]  /*5ab0*/  WARPSYNC.COLLECTIVE R26, `(.L_x_2750) ;  /* 0x000000001a087348 */ /* 0x000fea0003c00000 */
[----:B------:R0:W1:Y:S02]  /*5ac0*/  SHFL.BFLY P2, R30, R29, R28, R27 ;  /* 0x0c00001c1d1e7389 */ /* 0x000064000004001b */
[----:B01----:R-:W-:Y:S01]  /*5ad0*/  ENDCOLLECTIVE ;  /* 0x000000000000791b */ /* 0x003fe20003800000 */
.L_x_2750:
[----:B------:R-:W-:Y:S01]  /*5ae0*/  FADD.FTZ R18, R17, R18 ;  /* 0x0000001211127221 */ /* 0x000fe20000010000 */
[----:B------:R-:W-:-:S04]  /*5af0*/  HFMA2.MMA R28, -RZ, RZ, 0, 1.1920928955078125e-07 ;  /* 0x00000002ff1c7435 */ /* 0x000fc800000001ff */
[----:B------:R-:W-:Y:S02]  /*5b00*/  MOV R29, R18 ;  /* 0x00000012001d7202 */ /* 0x000fe40000000f00 */
[----:B------:R-:W-:-:S07]  /*5b10*/  MOV R19, R30 ;  /* 0x0000001e00137202 */ /* 0x000fce0000000f00 */
[----:B------:R-:W-:Y:S05]  /*5b20*/  WARPSYNC.COLLECTIVE R26, `(.L_x_2751) ;  /* 0x000000001a087348 */ /* 0x000fea0003c00000 */
[----:B------:R0:W1:Y:S02]  /*5b30*/  SHFL.BFLY P2, R30, R29, R28, R27 ;  /* 0x0c00001c1d1e7389 */ /* 0x000064000004001b */
[----:B01----:R-:W-:Y:S01]  /*5b40*/  ENDCOLLECTIVE ;  /* 0x000000000000791b */ /* 0x003fe20003800000 */
.L_x_2751:
[----:B------:R-:W-:-:S04]  /*5b50*/  FADD.FTZ R19, R16, R19 ;  /* 0x0000001310137221 */ /* 0x000fc80000010000 */
[----:B------:R-:W-:Y:S01]  /*5b60*/  IMAD.MOV.U32 R29, RZ, RZ, R19 ;  /* 0x000000ffff1d7224 */ /* 0x000fe200078e0013 */
[----:B------:R-:W-:-:S07]  /*5b70*/  MOV R21, R30 ;  /* 0x0000001e00157202 */ /* 0x000fce0000000f00 */
[----:B------:R-:W-:Y:S05]  /*5b80*/  WARPSYNC.COLLECTIVE R26, `(.L_x_2752) ;  /* 0x000000001a087348 */ /* 0x000fea0003c00000 */
[----:B------:R0:W1:Y:S02]  /*5b90*/  SHFL.BFLY P2, R30, R29, R28, R27 ;  /* 0x0c00001c1d1e7389 */ /* 0x000064000004001b */
[----:B01----:R-:W-:Y:S01]  /*5ba0*/  ENDCOLLECTIVE ;  /* 0x000000000000791b */ /* 0x003fe20003800000 */
.L_x_2752:
[----:B------:R-:W-:Y:S01]  /*5bb0*/  FADD.FTZ R21, R18, R21 ;  /* 0x0000001512157221 */ /* 0x000fe20000010000 */
[----:B------:R-:W-:-:S04]  /*5bc0*/  HFMA2.MMA R28, -RZ, RZ, 0, 5.9604644775390625e-08 ;  /* 0x00000001ff1c7435 */ /* 0x000fc800000001ff */
[----:B------:R-:W-:Y:S02]  /*5bd0*/  MOV R29, R21 ;  /* 0x00000015001d7202 */ /* 0x000fe40000000f00 */
[----:B------:R-:W-:-:S07]  /*5be0*/  MOV R14, R30 ;  /* 0x0000001e000e7202 */ /* 0x000fce0000000f00 */
[----:B------:R-:W-:Y:S05]  /*5bf0*/  WARPSYNC.COLLECTIVE R26, `(.L_x_2753) ;  /* 0x000000001a087348 */ /* 0x000fea0003c00000 */
[----:B------:R0:W1:Y:S02]  /*5c00*/  SHFL.BFLY P2, R30, R29, R28, R27 ;  /* 0x0c00001c1d1e7389 */ /* 0x000064000004001b */
[----:B01----:R-:W-:Y:S01]  /*5c10*/  ENDCOLLECTIVE ;  /* 0x000000000000791b */ /* 0x003fe20003800000 */
.L_x_2753:
[----:B------:R-:W-:-:S05]  /*5c20*/  FADD.FTZ R14, R19, R14 ;  /* 0x0000000e130e7221 */ /* 0x000fca0000010000 */
[----:B------:R-:W-:Y:S02]  /*5c30*/  MOV R29, R14 ;  /* 0x0000000e001d7202 */ /* 0x000fe40000000f00 */
[----:B------:R-:W-:-:S07]  /*5c40*/  MOV R20, R30 ;  /* 0x0000001e00147202 */ /* 0x000fce0000000f00 */
[----:B------:R-:W-:Y:S05]  /*5c50*/  WARPSYNC.COLLECTIVE R26, `(.L_x_2754) ;  /* 0x000000001a087348 */ /* 0x000fea0003c00000 */
[----:B------:R0:W1:Y:S02]  /*5c60*/  SHFL.BFLY P2, R30, R29, R28, R27 ;  /* 0x0c00001c1d1e7389 */ /* 0x000064000004001b */
[----:B01----:R-:W-:Y:S01]  /*5c70*/  ENDCOLLECTIVE ;  /* 0x000000000000791b */ /* 0x003fe20003800000 */
.L_x_2754:
[----:B------:R-:W-:Y:S01]  /*5c80*/  FADD.FTZ R20, R21, R20 ;  /* 0x0000001415147221 */ /* 0x000fe20000010000 */
[----:B------:R-:W-:Y:S06]  /*5c90*/  BRA `(.L_x_2755) ;  /* 0xffffffe800d87947 */ /* 0x000fec000383ffff */
.L_x_2743:
        /* <DEDUP_REMOVED lines=8> */
.L_x_2757:
[----:B------:R-:W-:Y:S05]  /*5d20*/  BSYNC B1 ;  /* 0x0000000000017941 */ /* 0x000fea0003800000 */
.L_x_2756:
        /* <DEDUP_REMOVED lines=8> */
.L_x_2758:
[----:B------:R-:W-:Y:S01]  /*5db0*/  FADD.FTZ R21, R21, R14 ;  /* 0x0000000e15157221 */ /* 0x000fe20000010000 */
[----:B------:R-:W-:-:S04]  /*5dc0*/  HFMA2.MMA R28, -RZ, RZ, 0, 2.384185791015625e-07 ;  /* 0x00000004ff1c7435 */ /* 0x000fc800000001ff */
[----:B------:R-:W-:Y:S02]  /*5dd0*/  MOV R29, R21 ;  /* 0x00000015001d7202 */ /* 0x000fe40000000f00 */
[----:B------:R-:W-:-:S07]  /*5de0*/  MOV R20, R30 ;  /* 0x0000001e00147202 */ /* 0x000fce0000000f00 */
[----:B------:R-:W-:Y:S05]  /*5df0*/  WARPSYNC.COLLECTIVE R26, `(.L_x_2759) ;  /* 0x000000001a087348 */ /* 0x000fea0003c00000 */
[----:B------:R0:W1:Y:S02]  /*5e00*/  SHFL.BFLY P2, R30, R29, R28, R27 ;  /* 0x0c00001c1d1e7389 */ /* 0x000064000004001b */
[----:B01----:R-:W-:Y:S01]  /*5e10*/  ENDCOLLECTIVE ;  /* 0x000000000000791b */ /* 0x003fe20003800000 */
.L_x_2759:
[----:B------:R-:W-:-:S05]  /*5e20*/  FADD.FTZ R20, R20, R15 ;  /* 0x0000000f14147221 */ /* 0x000fca0000010000 */
[----:B------:R-:W-:Y:S01]  /*5e30*/  MOV R29, R20 ;  /* 0x00000014001d7202 */ /* 0x000fe20000000f00 */
[----:B------:R-:W-:-:S07]  /*5e40*/  IMAD.MOV.U32 R22, RZ, RZ, R30 ;  /* 0x000000ffff167224 */ /* 0x000fce00078e001e */
[----:B------:R-:W-:Y:S05]  /*5e50*/  WARPSYNC.COLLECTIVE R26, `(.L_x_2760) ;  /* 0x000000001a087348 */ /* 0x000fea0003c00000 */
[----:B------:R0:W1:Y:S02]  /*5e60*/  SHFL.BFLY P2, R30, R29, R28, R27 ;  /* 0x0c00001c1d1e7389 */ /* 0x000064000004001b */
[----:B01----:R-:W-:Y:S01]  /*5e70*/  ENDCOLLECTIVE ;  /* 0x000000000000791b */ /* 0x003fe20003800000 */
.L_x_2760:
[----:B------:R-:W-:Y:S01]  /*5e80*/  FADD.FTZ R22, R21, R22 ;  /* 0x0000001615167221 */ /* 0x000fe20000010000 */
[----:B------:R-:W-:-:S04]  /*5e90*/  HFMA2.MMA R28, -RZ, RZ, 0, 1.1920928955078125e-07 ;  /* 0x00000002ff1c7435 */ /* 0x000fc800000001ff */
[----:B------:R-:W-:Y:S02]  /*5ea0*/  MOV R29, R22 ;  /* 0x00000016001d7202 */ /* 0x000fe40000000f00 */
[----:B------:R-:W-:-:S07]  /*5eb0*/  MOV R23, R30 ;  /* 0x0000001e00177202 */ /* 0x000fce0000000f00 */
[----:B------:R-:W-:Y:S05]  /*5ec0*/  WARPSYNC.COLLECTIVE R26, `(.L_x_2761) ;  /* 0x000000001a087348 */ /* 0x000fea0003c00000 */
[----:B------:R0:W1:Y:S02]  /*5ed0*/  SHFL.BFLY P2, R30, R29, R28, R27 ;  /* 0x0c00001c1d1e7389 */ /* 0x000064000004001b */
[----:B01----:R-:W-:Y:S01]  /*5ee0*/  ENDCOLLECTIVE ;  /* 0x000000000000791b */ /* 0x003fe20003800000 */
.L_x_2761:
[----:B------:R-:W-:-:S05]  /*5ef0*/  FADD.FTZ R23, R20, R23 ;  /* 0x0000001714177221 */ /* 0x000fca0000010000 */
[----:B------:R-:W-:Y:S02]  /*5f00*/  MOV R29, R23 ;  /* 0x00000017001d7202 */ /* 0x000fe40000000f00 */
[----:B------:R-:W-:-:S07]  /*5f10*/  MOV R25, R30 ;  /* 0x0000001e00197202 */ /* 0x000fce0000000f00 */
[----:B------:R-:W-:Y:S05]  /*5f20*/  WARPSYNC.COLLECTIVE R26, `(.L_x_2762) ;  /* 0x000000001a087348 */ /* 0x000fea0003c00000 */
[----:B------:R0:W1:Y:S02]  /*5f30*/  SHFL.BFLY P2, R30, R29, R28, R27 ;  /* 0x0c00001c1d1e7389 */ /* 0x000064000004001b */
[----:B01----:R-:W-:Y:S01]  /*5f40*/  ENDCOLLECTIVE ;  /* 0x000000000000791b */ /* 0x003fe20003800000 */
.L_x_2762:
[----:B------:R-:W-:-:S05]  /*5f50*/  FADD.FTZ R25, R22, R25 ;  /* 0x0000001916197221 */ /* 0x000fca0000010000 */
[----:B------:R-:W-:Y:S01]  /*5f60*/  MOV R29, R25 ;  /* 0x00000019001d7202 */ /* 0x000fe20000000f00 */
[----:B------:R-:W-:Y:S01]  /*5f70*/  IMAD.MOV.U32 R28, RZ, RZ, 0x1 ;  /* 0x00000001ff1c7424 */ /* 0x000fe200078e00ff */
[----:B------:R-:W-:-:S07]  /*5f80*/  MOV R14, R30 ;  /* 0x0000001e000e7202 */ /* 0x000fce0000000f00 */
[----:B------:R-:W-:Y:S05]  /*5f90*/  WARPSYNC.COLLECTIVE R26, `(.L_x_2763) ;  /* 0x000000001a087348 */ /* 0x000fea0003c00000 */
[----:B------:R0:W1:Y:S02]  /*5fa0*/  SHFL.BFLY P2, R30, R29, R28, R27 ;  /* 0x0c00001c1d1e7389 */ /* 0x000064000004001b */
[----:B01----:R-:W-:Y:S01]  /*5fb0*/  ENDCOLLECTIVE ;  /* 0x000000000000791b */ /* 0x003fe20003800000 */
.L_x_2763:
[----:B------:R-:W-:-:S05]  /*5fc0*/  FADD.FTZ R14, R23, R14 ;  /* 0x0000000e170e7221 */ /* 0x000fca0000010000 */
[----:B------:R-:W-:Y:S02]  /*5fd0*/  MOV R29, R14 ;  /* 0x0000000e001d7202 */ /* 0x000fe40000000f00 */
[----:B------:R-:W-:-:S07]  /*5fe0*/  MOV R24, R30 ;  /* 0x0000001e00187202 */ /* 0x000fce0000000f00 */
[----:B------:R-:W-:Y:S05]  /*5ff0*/  WARPSYNC.COLLECTIVE R26, `(.L_x_2764) ;  /* 0x000000001a087348 */ /* 0x000fea0003c00000 */
[----:B------:R0:W1:Y:S02]  /*6000*/  SHFL.BFLY P2, R30, R29, R28, R27 ;  /* 0x0c00001c1d1e7389 */ /* 0x000064000004001b */
[----:B01----:R-:W-:Y:S01]  /*6010*/  ENDCOLLECTIVE ;  /* 0x000000000000791b */ /* 0x003fe20003800000 */
.L_x_2764:
[----:B------:R-:W-:Y:S01]  /*6020*/  FADD.FTZ R24, R25, R24 ;  /* 0x0000001819187221 */ /* 0x000fe20000010000 */
[----:B------:R-:W-:Y:S06]  /*6030*/  BRA `(.L_x_2765) ;  /* 0xffffffe800a87947 */ /* 0x000fec000383ffff */
.L_x_2744:
        /* <DEDUP_REMOVED lines=8> */
.L_x_2767:
[----:B------:R-:W-:Y:S05]  /*60c0*/  BSYNC B1 ;  /* 0x0000000000017941 */ /* 0x000fea0003800000 */
.L_x_2766:
        /* <DEDUP_REMOVED lines=8> */
.L_x_2768:
[----:B------:R-:W-:Y:S01]  /*6150*/  FADD.FTZ R21, R21, R14 ;  /* 0x0000000e15157221 */ /* 0x000fe20000010000 */
[----:B------:R-:W-:-:S04]  /*6160*/  HFMA2.MMA R28, -RZ, RZ, 0, 2.384185791015625e-07 ;  /* 0x00000004ff1c7435 */ /* 0x000fc800000001ff */
[----:B------:R-:W-:Y:S02]  /*6170*/  MOV R29, R21 ;  /* 0x00000015001d7202 */ /* 0x000fe40000000f00 */
[----:B------:R-:W-:-:S07]  /*6180*/  MOV R20, R30 ;  /* 0x0000001e00147202 */ /* 0x000fce0000000f00 */
[----:B------:R-:W-:Y:S05]  /*6190*/  WARPSYNC.COLLECTIVE R26, `(.L_x_2769) ;  /* 0x000000001a087348 */ /* 0x000fea0003c00000 */
[----:B------:R0:W1:Y:S02]  /*61a0*/  SHFL.BFLY P2, R30, R29, R28, R27 ;  /* 0x0c00001c1d1e7389 */ /* 0x000064000004001b */
[----:B01----:R-:W-:Y:S01]  /*61b0*/  ENDCOLLECTIVE ;  /* 0x000000000000791b */ /* 0x003fe20003800000 */
.L_x_2769:
[----:B------:R-:W-:-:S05]  /*61c0*/  FADD.FTZ R20, R20, R15 ;  /* 0x0000000f14147221 */ /* 0x000fca0000010000 */
[----:B------:R-:W-:Y:S02]  /*61d0*/  MOV R29, R20 ;  /* 0x00000014001d7202 */ /* 0x000fe40000000f00 */
[----:B------:R-:W-:-:S07]  /*61e0*/  MOV R22, R30 ;  /* 0x0000001e00167202 */ /* 0x000fce0000000f00 */
[----:B------:R-:W-:Y:S05]  /*61f0*/  WARPSYNC.COLLECTIVE R26, `(.L_x_2770) ;  /* 0x000000001a087348 */ /* 0x000fea0003c00000 */
[----:B------:R0:W1:Y:S02]  /*6200*/  SHFL.BFLY P2, R30, R29, R28, R27 ;  /* 0x0c00001c1d1e7389 */ /* 0x000064000004001b */
[----:B01----:R-:W-:Y:S01]  /*6210*/  ENDCOLLECTIVE ;  /* 0x000000000000791b */ /* 0x003fe20003800000 */
.L_x_2770:
[----:B------:R-:W-:Y:S01]  /*6220*/  FADD.FTZ R22, R21, R22 ;  /* 0x0000001615167221 */ /* 0x000fe20000010000 */
[----:B------:R-:W-:-:S03]  /*6230*/  HFMA2.MMA R28, -RZ, RZ, 0, 1.1920928955078125e-07 ;  /* 0x00000002ff1c7435 */ /* 0x000fc600000001ff */
[----:B------:R-:W-:Y:S01]  /*6240*/  IMAD.MOV.U32 R29, RZ, RZ, R22 ;  /* 0x000000ffff1d7224 */ /* 0x000fe200078e0016 */
[----:B------:R-:W-:-:S07]  /*6250*/  MOV R23, R30 ;  /* 0x0000001e00177202 */ /* 0x000fce0000000f00 */
[----:B------:R-:W-:Y:S05]  /*6260*/  WARPSYNC.COLLECTIVE R26, `(.L_x_2771) ;  /* 0x000000001a087348 */ /* 0x000fea0003c00000 */
[----:B------:R0:W1:Y:S02]  /*6270*/  SHFL.BFLY P2, R30, R29, R28, R27 ;  /* 0x0c00001c1d1e7389 */ /* 0x000064000004001b */
[----:B01----:R-:W-:Y:S01]  /*6280*/  ENDCOLLECTIVE ;  /* 0x000000000000791b */ /* 0x003fe20003800000 */
.L_x_2771:
[----:B------:R-:W-:-:S05]  /*6290*/  FADD.FTZ R23, R20, R23 ;  /* 0x0000001714177221 */ /* 0x000fca0000010000 */
[----:B------:R-:W-:Y:S02]  /*62a0*/  MOV R29, R23 ;  /* 0x00000017001d7202 */ /* 0x000fe40000000f00 */
[----:B------:R-:W-:-:S07]  /*62b0*/  MOV R25, R30 ;  /* 0x0000001e00197202 */ /* 0x000fce0000000f00 */
[----:B------:R-:W-:Y:S05]  /*62c0*/  WARPSYNC.COLLECTIVE R26, `(.L_x_2772) ;  /* 0x000000001a087348 */ /* 0x000fea0003c00000 */
[----:B------:R0:W1:Y:S02]  /*62d0*/  SHFL.BFLY P2, R30, R29, R28, R27 ;  /* 0x0c00001c1d1e7389 */ /* 0x000064000004001b */
[----:B01----:R-:W-:Y:S01]  /*62e0*/  ENDCOLLECTIVE ;  /* 0x000000000000791b */ /* 0x003fe20003800000 */
.L_x_2772:
[----:B------:R-:W-:Y:S01]  /*62f0*/  FADD.FTZ R25, R22, R25 ;  /* 0x0000001916197221 */ /* 0x000fe20000010000 */
[----:B------:R-:W-:-:S04]  /*6300*/  HFMA2.MMA R28, -RZ, RZ, 0, 5.9604644775390625e-08 ;  /* 0x00000001ff1c7435 */ /* 0x000fc800000001ff */
[----:B------:R-:W-:Y:S02]  /*6310*/  MOV R29, R25 ;  /* 0x00000019001d7202 */ /* 0x000fe40000000f00 */
[----:B------:R-:W-:-:S07]  /*6320*/  MOV R14, R30 ;  /* 0x0000001e000e7202 */ /* 0x000fce0000000f00 */
[----:B------:R-:W-:Y:S05]  /*6330*/  WARPSYNC.COLLECTIVE R26, `(.L_x_2773) ;  /* 0x000000001a087348 */ /* 0x000fea0003c00000 */
[----:B------:R0:W1:Y:S02]  /*6340*/  SHFL.BFLY P2, R30, R29, R28, R27 ;  /* 0x0c00001c1d1e7389 */ /* 0x000064000004001b */
[----:B01----:R-:W-:Y:S01]  /*6350*/  ENDCOLLECTIVE ;  /* 0x000000000000791b */ /* 0x003fe20003800000 */
.L_x_2773:
[----:B------:R-:W-:-:S05]  /*6360*/  FADD.FTZ R14, R23, R14 ;  /* 0x0000000e170e7221 */ /* 0x000fca0000010000 */
[----:B------:R-:W-:Y:S02]  /*6370*/  MOV R29, R14 ;  /* 0x0000000e001d7202 */ /* 0x000fe40000000f00 */
[----:B------:R-:W-:-:S07]  /*6380*/  MOV R24, R30 ;  /* 0x0000001e00187202 */ /* 0x000fce0000000f00 */
[----:B------:R-:W-:Y:S05]  /*6390*/  WARPSYNC.COLLECTIVE R26, `(.L_x_2774) ;  /* 0x000000001a087348 */ /* 0x000fea0003c00000 */
[----:B------:R0:W1:Y:S02]  /*63a0*/  SHFL.BFLY P2, R30, R29, R28, R27 ;  /* 0x0c00001c1d1e7389 */ /* 0x000064000004001b */
[----:B01----:R-:W-:Y:S01]  /*63b0*/  ENDCOLLECTIVE ;  /* 0x000000000000791b */ /* 0x003fe20003800000 */
.L_x_2774:
[----:B------:R-:W-:Y:S01]  /*63c0*/  FADD.FTZ R24, R25, R24 ;  /* 0x0000001819187221 */ /* 0x000fe20000010000 */
[----:B------:R-:W-:Y:S06]  /*63d0*/  BRA `(.L_x_2775) ;  /* 0xffffffe800647947 */ /* 0x000fec000383ffff */
.L_x_2745:
        /* <DEDUP_REMOVED lines=8> */
.L_x_2777:
[----:B------:R-:W-:Y:S05]  /*6460*/  BSYNC B0 ;  /* 0x0000000000007941 */ /* 0x000fea0003800000 */
.L_x_2776:
[----:B------:R-:W-:Y:S01]  /*6470*/  HFMA2.MMA R28, -RZ, RZ, 0, 4.76837158203125e-07 ;  /* 0x00000008ff1c7435 */ /* 0x000fe200000001ff */
[----:B------:R-:W-:Y:S01]  /*6480*/  MOV R29, R14 ;  /* 0x0000000e001d7202 */ /* 0x000fe20000000f00 */
[----:B------:R-:W-:Y:S01]  /*6490*/  @!P0 IMAD.SHL.U32 R19, R10, 0x2, RZ ;  /* 0x000000020a138824 */ /* 0x000fe200078e00ff */
        /* <DEDUP_REMOVED lines=8> */
.L_x_2778:
[----:B------:R-:W-:Y:S01]  /*6520*/  @!P0 LEA R23, R10, UR4, 0x7 ;  /* 0x000000040a178c11 */ /* 0x000fe2000f8e38ff */
[----:B------:R-:W-:Y:S01]  /*6530*/  FADD.FTZ R25, R17, R16 ;  /* 0x0000001011197221 */ /* 0x000fe20000010000 */
[----:B------:R-:W-:Y:S02]  /*6540*/  @!P0 LOP3.LUT R18, R18, R19, RZ, 0x3c, !PT ;  /* 0x0000001312128212 */ /* 0x000fe400078e3cff */
[----:B------:R-:W-:Y:S02]  /*6550*/  MOV R34, RZ ;  /* 0x000000ff00227202 */ /* 0x000fe40000000f00 */
[----:B------:R-:W-:Y:S02]  /*6560*/  @!P0 LEA R18, R18, R23, 0x2 ;  /* 0x0000001712128211 */ /* 0x000fe400078e10ff */
[C---:B------:R-:W-:Y:S02]  /*6570*/  @!P0 SHF.L.U32 R22, R10.reuse, 0x1, RZ ;  /* 0x000000010a168819 */ /* 0x040fe400000006ff */
[----:B------:R-:W-:Y:S01]  /*6580*/  @!P0 LEA R24, R10, UR4, 0x7 ;  /* 0x000000040a188c11 */ /* 0x000fe2000f8e38ff */
[----:B------:R0:W1:Y:S01]  /*6590*/  @!P0 LDS R20, [R18] ;  /* 0x0000000012148984 */ /* 0x0000620000000800 */
[----:B------:R-:W-:Y:S01]  /*65a0*/  MOV R23, RZ ;  /* 0x000000ff00177202 */ /* 0x000fe20000000f00 */
[----:B------:R-:W-:Y:S01]  /*65b0*/  HFMA2.MMA R28, -RZ, RZ, 0, 2.384185791015625e-07 ;  /* 0x00000004ff1c7435 */ /* 0x000fe200000001ff */
[----:B------:R-:W-:Y:S01]  /*65c0*/  MOV R29, R25 ;  /* 0x00000019001d7202 */ /* 0x000fe20000000f00 */
[----:B------:R0:W2:Y:S01]  /*65d0*/  @!P0 LDS R21, [R18+0x500] ;  /* 0x0005000012158984 */ /* 0x0000a20000000800 */
[----:B------:R-:W-:-:S08]  /*65e0*/  FADD.FTZ R17, R30, R14 ;  /* 0x0000000e1e117221 */ /* 0x000fd00000010000 */
[----:B012---:R-:W-:Y:S05]  /*65f0*/  WARPSYNC.COLLECTIVE R26, `(.L_x_2779) ;  /* 0x000000001a087348 */ /* 0x007fea0003c00000 */
[----:B------:R3:W4:Y:S02]  /*6600*/  SHFL.BFLY P2, R30, R29, R28, R27 ;  /* 0x0c00001c1d1e7389 */ /* 0x000724000004001b */
[----:B01234-:R-:W-:Y:S01]  /*6610*/  ENDCOLLECTIVE ;  /* 0x000000000000791b */ /* 0x01ffe20003800000 */
.L_x_2779:
[----:B------:R-:W-:Y:S02]  /*6620*/  MOV R29, R17 ;  /* 0x00000011001d7202 */ /* 0x000fe40000000f00 */
[----:B------:R-:W-:-:S07]  /*6630*/  MOV R16, R30 ;  /* 0x0000001e00107202 */ /* 0x000fce0000000f00 */
[----:B------:R-:W-:Y:S05]  /*6640*/  WARPSYNC.COLLECTIVE R26, `(.L_x_2780) ;  /* 0x000000001a087348 */ /* 0x000fea0003c00000 */
[----:B------:R0:W1:Y:S02]  /*6650*/  SHFL.BFLY P2, R30, R29, R28, R27 ;  /* 0x0c00001c1d1e7389 */ /* 0x000064000004001b */
[----:B01----:R-:W-:Y:S01]  /*6660*/  ENDCOLLECTIVE ;  /* 0x000000000000791b */ /* 0x003fe20003800000 */
.L_x_2780:
        /* <DEDUP_REMOVED lines=14> */
.L_x_2781:
[----:B------:R0:W1:Y:S01]  /*6750*/  @!P0 LDS R38, [R22+0x500] ;  /* 0x0005000016268984 */ /* 0x0000620000000800 */
[----:B------:R-:W-:Y:S01]  /*6760*/  MOV R29, R14 ;  /* 0x0000000e001d7202 */ /* 0x000fe20000000f00 */
[----:B------:R-:W-:-:S07]  /*6770*/  IMAD.MOV.U32 R16, RZ, RZ, R30 ;  /* 0x000000ffff107224 */ /* 0x000fce00078e001e */
[----:B01----:R-:W-:Y:S05]  /*6780*/  WARPSYNC.COLLECTIVE R26, `(.L_x_2782) ;  /* 0x000000001a087348 */ /* 0x003fea0003c00000 */
[----:B------:R2:W3:Y:S02]  /*6790*/  SHFL.BFLY P2, R30, R29, R28, R27 ;  /* 0x0c00001c1d1e7389 */ /* 0x0004e4000004001b */
[----:B0123--:R-:W-:Y:S01]  /*67a0*/  ENDCOLLECTIVE ;  /* 0x000000000000791b */ /* 0x00ffe20003800000 */
.L_x_2782:
[----:B------:R-:W-:Y:S01]  /*67b0*/  FADD.FTZ R16, R19, R16 ;  /* 0x0000001013107221 */ /* 0x000fe20000010000 */
[----:B------:R-:W-:Y:S01]  /*67c0*/  @!P0 MOV R24, R37 ;  /* 0x0000002500188202 */ /* 0x000fe20000000f00 */
[----:B------:R-:W-:-:S03]  /*67d0*/  HFMA2.MMA R28, -RZ, RZ, 0, 5.9604644775390625e-08 ;  /* 0x00000001ff1c7435 */ /* 0x000fc600000001ff */
[----:B------:R-:W-:Y:S02]  /*67e0*/  MOV R29, R16 ;  /* 0x00000010001d7202 */ /* 0x000fe40000000f00 */
[----:B------:R-:W-:Y:S01]  /*67f0*/  @!P0 MOV R23, R38 ;  /* 0x0000002600178202 */ /* 0x000fe20000000f00 */
[----:B------:R-:W-:-:S07]  /*6800*/  FADD.FTZ R17, R14, R30 ;  /* 0x0000001e0e117221 */ /* 0x000fce0000010000 */
[----:B------:R-:W-:Y:S05]  /*6810*/  WARPSYNC.COLLECTIVE R26, `(.L_x_2783) ;  /* 0x000000001a087348 */ /* 0x000fea0003c00000 */
[----:B------:R0:W1:Y:S02]  /*6820*/  SHFL.BFLY P2, R30, R29, R28, R27 ;  /* 0x0c00001c1d1e7389 */ /* 0x000064000004001b */
[----:B01----:R-:W-:Y:S01]  /*6830*/  ENDCOLLECTIVE ;  /* 0x000000000000791b */ /* 0x003fe20003800000 */
.L_x_2783:
[----:B------:R-:W-:Y:S01]  /*6840*/  IMAD.MOV.U32 R29, RZ, RZ, R17 ;  /* 0x000000ffff1d7224 */ /* 0x000fe200078e0011 */
[----:B------:R-:W-:-:S07]  /*6850*/  MOV R19, R30 ;  /* 0x0000001e00137202 */ /* 0x000fce0000000f00 */
[----:B------:R-:W-:Y:S05]  /*6860*/  WARPSYNC.COLLECTIVE R26, `(.L_x_2784) ;  /* 0x000000001a087348 */ /* 0x000fea0003c00000 */
[----:B------:R0:W1:Y:S02]  /*6870*/  SHFL.BFLY P2, R30, R29, R28, R27 ;  /* 0x0c00001c1d1e7389 */ /* 0x000064000004001b */
[----:B01----:R-:W-:Y:S01]  /*6880*/  ENDCOLLECTIVE ;  /* 0x000000000000791b */ /* 0x003fe20003800000 */
.L_x_2784:
[----:B------:R-:W-:Y:S01]  /*6890*/  FADD.FTZ R16, R16, R19 ;  /* 0x0000001310107221 */ /* 0x000fe20000010000 */
[----:B------:R-:W-:Y:S01]  /*68a0*/  HFMA2.MMA R28, -RZ, RZ, 0, 4.76837158203125e-07 ;  /* 0x00000008ff1c7435 */ /* 0x000fe200000001ff */
[----:B------:R-:W-:Y:S02]  /*68b0*/  MOV R29, R32 ;  /* 0x00000020001d7202 */ /* 0x000fe40000000f00 */
[----:B------:R-:W-:-:S08]  /*68c0*/  MOV R14, R30 ;  /* 0x0000001e000e7202 */ /* 0x000fd00000000f00 */
[----:B------:R-:W-:Y:S05]  /*68d0*/  WARPSYNC.COLLECTIVE R26, `(.L_x_2785) ;  /* 0x000000001a087348 */ /* 0x000fea0003c00000 */
[----:B------:R0:W1:Y:S02]  /*68e0*/  SHFL.BFLY P2, R30, R29, R28, R27 ;  /* 0x0c00001c1d1e7389 */ /* 0x000064000004001b */
[----:B01----:R-:W-:Y:S01]  /*68f0*/  ENDCOLLECTIVE ;  /* 0x000000000000791b */ /* 0x003fe20003800000 */
.L_x_2785:
[----:B------:R-:W-:Y:S01]  /*6900*/  FADD.FTZ R44, R17, R14 ;  /* 0x0000000e112c7221 */ /* 0x000fe20000010000 */
[----:B------:R-:W-:Y:S02]  /*6910*/  MOV R29, R34 ;  /* 0x00000022001d7202 */ /* 0x000fe40000000f00 */
[----:B------:R-:W-:-:S07]  /*6920*/  MOV R31, R30 ;  /* 0x0000001e001f7202 */ /* 0x000fce0000000f00 */
[----:B------:R-:W-:Y:S05]  /*6930*/  WARPSYNC.COLLECTIVE R26, `(.L_x_2786) ;  /* 0x000000001a087348 */ /* 0x000fea0003c00000 */
[----:B------:R0:W1:Y:S02]  /*6940*/  SHFL.BFLY P2, R30, R29, R28, R27 ;  /* 0x0c00001c1d1e7389 */ /* 0x000064000004001b */
[----:B01----:R-:W-:Y:S01]  /*6950*/  ENDCOLLECTIVE ;  /* 0x000000000000791b */ /* 0x003fe20003800000 */
.L_x_2786:
[----:B------:R-:W-:-:S05]  /*6960*/  FADD.FTZ R31, R31, R32 ;  /* 0x000000201f1f7221 */ /* 0x000fca0000010000 */
[----:B------:R-:W-:Y:S01]  /*6970*/  MOV R29, R31 ;  /* 0x0000001f001d7202 */ /* 0x000fe20000000f00 */
[----:B------:R-:W-:Y:S01]  /*6980*/  IMAD.MOV.U32 R28, RZ, RZ, 0x4 ;  /* 0x00000004ff1c7424 */ /* 0x000fe200078e00ff */
[----:B------:R-:W-:-:S07]  /*6990*/  MOV R33, R30 ;  /* 0x0000001e00217202 */ /* 0x000fce0000000f00 */
[----:B------:R-:W-:Y:S05]  /*69a0*/  WARPSYNC.COLLECTIVE R26, `(.L_x_2787) ;  /* 0x000000001a087348 */ /* 0x000fea0003c00000 */
[----:B------:R0:W1:Y:S02]  /*69b0*/  SHFL.BFLY P2, R30, R29, R28, R27 ;  /* 0x0c00001c1d1e7389 */ /* 0x000064000004001b */
[----:B01----:R-:W-:Y:S01]  /*69c0*/  ENDCOLLECTIVE ;  /* 0x000000000000791b */ /* 0x003fe20003800000 */
.L_x_2787:
[----:B------:R-:W-:-:S05]  /*69d0*/  FADD.FTZ R33, R33, R34 ;  /* 0x0000002221217221 */ /* 0x000fca0000010000 */
[----:B------:R-:W-:Y:S02]  /*69e0*/  MOV R29, R33 ;  /* 0x00000021001d7202 */ /* 0x000fe40000000f00 */
[----:B------:R-:W-:-:S07]  /*69f0*/  MOV R20, R30 ;  /* 0x0000001e00147202 */ /* 0x000fce0000000f00 */
[----:B------:R-:W-:Y:S05]  /*6a00*/  WARPSYNC.COLLECTIVE R26, `(.L_x_2788) ;  /* 0x000000001a087348 */ /* 0x000fea0003c00000 */
[----:B------:R0:W1:Y:S02]  /*6a10*/  SHFL.BFLY P2, R30, R29, R28, R27 ;  /* 0x0c00001c1d1e7389 */ /* 0x000064000004001b */
[----:B01----:R-:W-:Y:S01]  /*6a20*/  ENDCOLLECTIVE ;  /* 0x000000000000791b */ /* 0x003fe20003800000 */
.L_x_2788:
[----:B------:R-:W-:Y:S01]  /*6a30*/  FADD.FTZ R35, R31, R20 ;  /* 0x000000141f237221 */ /* 0x000fe20000010000 */
[----:B------:R-:W-:-:S04]  /*6a40*/  HFMA2.MMA R28, -RZ, RZ, 0, 1.1920928955078125e-07 ;  /* 0x00000002ff1c7435 */ /* 0x000fc800000001ff */
[----:B------:R-:W-:Y:S02]  /*6a50*/  MOV R29, R35 ;  /* 0x00000023001d7202 */ /* 0x000fe40000000f00 */
[----:B------:R-:W-:-:S07]  /*6a60*/  MOV R36, R30 ;  /* 0x0000001e00247202 */ /* 0x000fce0000000f00 */
[----:B------:R-:W-:Y:S05]  /*6a70*/  WARPSYNC.COLLECTIVE R26, `(.L_x_2789) ;  /* 0x000000001a087348 */ /* 0x000fea0003c00000 */
[----:B------:R0:W1:Y:S02]  /*6a80*/  SHFL.BFLY P2, R30, R29, R28, R27 ;  /* 0x0c00001c1d1e7389 */ /* 0x000064000004001b */
[----:B01----:R-:W-:Y:S01]  /*6a90*/  ENDCOLLECTIVE ;  /* 0x000000000000791b */ /* 0x003fe20003800000 */
.L_x_2789:
[----:B------:R-:W-:-:S04]  /*6aa0*/  FADD.FTZ R36, R33, R36 ;  /* 0x0000002421247221 */ /* 0x000fc80000010000 */
[----:B------:R-:W-:Y:S01]  /*6ab0*/  IMAD.MOV.U32 R29, RZ, RZ, R36 ;  /* 0x000000ffff1d7224 */ /* 0x000fe200078e0024 */
[----:B------:R-:W-:-:S07]  /*6ac0*/  MOV R18, R30 ;  /* 0x0000001e00127202 */ /* 0x000fce0000000f00 */
[----:B------:R-:W-:Y:S05]  /*6ad0*/  WARPSYNC.COLLECTIVE R26, `(.L_x_2790) ;  /* 0x000000001a087348 */ /* 0x000fea0003c00000 */
[----:B------:R0:W1:Y:S02]  /*6ae0*/  SHFL.BFLY P2, R30, R29, R28, R27 ;  /* 0x0c00001c1d1e7389 */ /* 0x000064000004001b */
[----:B01----:R-:W-:Y:S01]  /*6af0*/  ENDCOLLECTIVE ;  /* 0x000000000000791b */ /* 0x003fe20003800000 */
.L_x_2790:
        /* <DEDUP_REMOVED lines=8> */
.L_x_2791:
[----:B------:R-:W-:Y:S01]  /*6b80*/  FADD.FTZ R36, R36, R21 ;  /* 0x0000001524247221 */ /* 0x000fe20000010000 */
[----:B------:R-:W-:-:S03]  /*6b90*/  IMAD.MOV.U32 R21, RZ, RZ, RZ ;  /* 0x000000ffff157224 */ /* 0x000fc600078e00ff */
[----:B------:R-:W-:Y:S01]  /*6ba0*/  IMAD.MOV.U32 R29, RZ, RZ, R36 ;  /* 0x000000ffff1d7224 */ /* 0x000fe200078e0024 */
[----:B------:R-:W-:-:S07]  /*6bb0*/  MOV R34, R30 ;  /* 0x0000001e00227202 */ /* 0x000fce0000000f00 */
[----:B------:R-:W-:Y:S05]  /*6bc0*/  WARPSYNC.COLLECTIVE R26, `(.L_x_2792) ;  /* 0x000000001a087348 */ /* 0x000fea0003c00000 */
[----:B------:R0:W1:Y:S02]  /*6bd0*/  SHFL.BFLY P2, R30, R29, R28, R27 ;  /* 0x0c00001c1d1e7389 */ /* 0x000064000004001b */
[----:B01----:R-:W-:Y:S01]  /*6be0*/  ENDCOLLECTIVE ;  /* 0x000000000000791b */ /* 0x003fe20003800000 */
.L_x_2792:
[----:B------:R-:W-:Y:S01]  /*6bf0*/  FADD.FTZ R34, R35, R34 ;  /* 0x0000002223227221 */ /* 0x000fe20000010000 */
[----:B------:R-:W-:Y:S01]  /*6c00*/  HFMA2.MMA R28, -RZ, RZ, 0, 4.76837158203125e-07 ;  /* 0x00000008ff1c7435 */ /* 0x000fe200000001ff */
[----:B------:R-:W-:Y:S02]  /*6c10*/  MOV R29, R24 ;  /* 0x00000018001d7202 */ /* 0x000fe40000000f00 */
[----:B------:R-:W-:-:S08]  /*6c20*/  MOV R33, R30 ;  /* 0x0000001e00217202 */ /* 0x000fd00000000f00 */
[----:B------:R-:W-:Y:S05]  /*6c30*/  WARPSYNC.COLLECTIVE R26, `(.L_x_2793) ;  /* 0x000000001a087348 */ /* 0x000fea0003c00000 */
[----:B------:R0:W1:Y:S02]  /*6c40*/  SHFL.BFLY P2, R30, R29, R28, R27 ;  /* 0x0c00001c1d1e7389 */ /* 0x000064000004001b */
[----:B01----:R-:W-:Y:S01]  /*6c50*/  ENDCOLLECTIVE ;  /* 0x000000000000791b */ /* 0x003fe20003800000 */
.L_x_2793:
[----:B------:R-:W-:Y:S01]  /*6c60*/  FADD.FTZ R33, R36, R33 ;  /* 0x0000002124217221 */ /* 0x000fe20000010000 */
[----:B------:R-:W-:Y:S02]  /*6c70*/  MOV R29, R23 ;  /* 0x00000017001d7202 */ /* 0x000fe40000000f00 */
[----:B------:R-:W-:-:S07]  /*6c80*/  MOV R37, R30 ;  /* 0x0000001e00257202 */ /* 0x000fce0000000f00 */
[----:B------:R-:W-:Y:S05]  /*6c90*/  WARPSYNC.COLLECTIVE R26, `(.L_x_2794) ;  /* 0x000000001a087348 */ /* 0x000fea0003c00000 */
[----:B------:R0:W1:Y:S02]  /*6ca0*/  SHFL.BFLY P2, R30, R29, R28, R27 ;  /* 0x0c00001c1d1e7389 */ /* 0x000064000004001b */
[----:B01----:R-:W-:Y:S01]  /*6cb0*/  ENDCOLLECTIVE ;  /* 0x000000000000791b */ /* 0x003fe20003800000 */
.L_x_2794:
        /* <DEDUP_REMOVED lines=8> */
.L_x_2795:
        /* <DEDUP_REMOVED lines=8> */
.L_x_2796:
        /* <DEDUP_REMOVED lines=10> */
.L_x_2797:
[----:B------:R0:W1:Y:S04]  /*6e60*/  @!P0 LDS R22, [R39] ;  /* 0x0000000027168984 */ /* 0x0000680000000800 */
[----:B------:R0:W2:Y:S01]  /*6e70*/  @!P0 LDS R20, [R39+0x500] ;  /* 0x0005000027148984 */ /* 0x0000a20000000800 */
[----:B------:R-:W-:Y:S02]  /*6e80*/  MOV R29, R37 ;  /* 0x00000025001d7202 */ /* 0x000fe40000000f00 */
[----:B------:R-:W-:-:S07]  /*6e90*/  MOV R23, R30 ;  /* 0x0000001e00177202 */ /* 0x000fce0000000f00 */
[----:B012---:R-:W-:Y:S05]  /*6ea0*/  WARPSYNC.COLLECTIVE R26, `(.L_x_2798) ;  /* 0x000000001a087348 */ /* 0x007fea0003c00000 */
[----:B------:R3:W4:Y:S02]  /*6eb0*/  SHFL.BFLY P2, R30, R29, R28, R27 ;  /* 0x0c00001c1d1e7389 */ /* 0x000724000004001b */
[----:B01234-:R-:W-:Y:S01]  /*6ec0*/  ENDCOLLECTIVE ;  /* 0x000000000000791b */ /* 0x01ffe20003800000 */
.L_x_2798:
        /* <DEDUP_REMOVED lines=9> */
.L_x_2799:
[----:B------:R-:W-:Y:S01]  /*6f60*/  ISETP.NE.AND P0, PT, R10, RZ, PT ;  /* 0x000000ff0a00720c */ /* 0x000fe20003f05270 */
[----:B------:R-:W-:-:S05]  /*6f70*/  FADD.FTZ R37, R37, R24 ;  /* 0x0000001825257221 */ /* 0x000fca0000010000 */
[----:B------:R-:W-:-:S07]  /*6f80*/  MOV R29, R37 ;  /* 0x00000025001d7202 */ /* 0x000fce0000000f00 */
[----:B------:R-:W0:Y:S01]  /*6f90*/  @!P0 LDC.64 R24, c[0x0][0x218] ;  /* 0x00008600ff188b82 */ /* 0x000e220000000a00 */
[----:B------:R-:W-:Y:S02]  /*6fa0*/  @!P0 F2FP.F16.F32.PACK_AB R44, RZ, R44 ;  /* 0x0000002cff2c823e */ /* 0x000fe400000000ff */
[----:B------:R-:W-:-:S07]  /*6fb0*/  MOV R39, R30 ;  /* 0x0000001e00277202 */ /* 0x000fce0000000f00 */
[----:B0-----:R-:W-:Y:S05]  /*6fc0*/  WARPSYNC.COLLECTIVE R26, `(.L_x_2800) ;  /* 0x000000001a087348 */ /* 0x001fea0003c00000 */
[----:B------:R1:W2:Y:S02]  /*6fd0*/  SHFL.BFLY P2, R30, R29, R28, R27 ;  /* 0x0c00001c1d1e7389 */ /* 0x0002a4000004001b */
[----:B012---:R-:W-:Y:S01]  /*6fe0*/  ENDCOLLECTIVE ;  /* 0x000000000000791b */ /* 0x007fe20003800000 */
.L_x_2800:
[----:B------:R-:W-:Y:S01]  /*6ff0*/  FADD.FTZ R38, R38, R39 ;  /* 0x0000002726267221 */ /* 0x000fe20000010000 */
[----:B------:R-:W-:Y:S01]  /*7000*/  HFMA2.MMA R28, -RZ, RZ, 0, 4.76837158203125e-07 ;  /* 0x00000008ff1c7435 */ /* 0x000fe200000001ff */
[----:B------:R-:W-:Y:S02]  /*7010*/  MOV R29, R21 ;  /* 0x00000015001d7202 */ /* 0x000fe40000000f00 */
[----:B------:R-:W-:-:S08]  /*7020*/  MOV R40, R30 ;  /* 0x0000001e00287202 */ /* 0x000fd00000000f00 */
[----:B------:R-:W-:Y:S05]  /*7030*/  WARPSYNC.COLLECTIVE R26, `(.L_x_2801) ;  /* 0x000000001a087348 */ /* 0x000fea0003c00000 */
[----:B------:R0:W1:Y:S02]  /*7040*/  SHFL.BFLY P2, R30, R29, R28, R27 ;  /* 0x0c00001c1d1e7389 */ /* 0x000064000004001b */
[----:B01----:R-:W-:Y:S01]  /*7050*/  ENDCOLLECTIVE ;  /* 0x000000000000791b */ /* 0x003fe20003800000 */
.L_x_2801:
[----:B------:R-:W-:Y:S01]  /*7060*/  FADD.FTZ R37, R37, R40 ;  /* 0x0000002825257221 */ /* 0x000fe20000010000 */
[----:B------:R-:W-:Y:S01]  /*7070*/  MOV R29, R18 ;  /* 0x00000012001d7202 */ /* 0x000fe20000000f00 */
[----:B------:R-:W-:-:S07]  /*7080*/  IMAD.MOV.U32 R42, RZ, RZ, R30 ;  /* 0x000000ffff2a7224 */ /* 0x000fce00078e001e */
[----:B------:R-:W-:Y:S05]  /*7090*/  WARPSYNC.COLLECTIVE R26, `(.L_x_2802) ;  /* 0x000000001a087348 */ /* 0x000fea0003c00000 */
[----:B------:R0:W1:Y:S02]  /*70a0*/  SHFL.BFLY P2, R30, R29, R28, R27 ;  /* 0x0c00001c1d1e7389 */ /* 0x000064000004001b */
[----:B01----:R-:W-:Y:S01]  /*70b0*/  ENDCOLLECTIVE ;  /* 0x000000000000791b */ /* 0x003fe20003800000 */
.L_x_2802:
[----:B------:R-:W-:Y:S01]  /*70c0*/  FADD.FTZ R42, R42, R21 ;  /* 0x000000152a2a7221 */ /* 0x000fe20000010000 */
[----:B------:R-:W-:-:S04]  /*70d0*/  HFMA2.MMA R28, -RZ, RZ, 0, 2.384185791015625e-07 ;  /* 0x00000004ff1c7435 */ /* 0x000fc800000001ff */
[----:B------:R-:W-:Y:S02]  /*70e0*/  MOV R29, R42 ;  /* 0x0000002a001d7202 */ /* 0x000fe40000000f00 */
[----:B------:R-:W-:-:S07]  /*70f0*/  MOV R23, R30 ;  /* 0x0000001e00177202 */ /* 0x000fce0000000f00 */
[----:B------:R-:W-:Y:S05]  /*7100*/  WARPSYNC.COLLECTIVE R26, `(.L_x_2803) ;  /* 0x000000001a087348 */ /* 0x000fea0003c00000 */
[----:B------:R0:W1:Y:S02]  /*7110*/  SHFL.BFLY P2, R30, R29, R28, R27 ;  /* 0x0c00001c1d1e7389 */ /* 0x000064000004001b */
[----:B01----:R-:W-:Y:S01]  /*7120*/  ENDCOLLECTIVE ;  /* 0x000000000000791b */ /* 0x003fe20003800000 */
.L_x_2803:
        /* <DEDUP_REMOVED lines=8> */
.L_x_2804:
[----:B------:R-:W-:Y:S01]  /*71b0*/  FADD.FTZ R42, R42, R41 ;  /* 0x000000292a2a7221 */ /* 0x000fe20000010000 */
[----:B------:R-:W-:Y:S02]  /*71c0*/  IADD3 R41, R15, R6, RZ ;  /* 0x000000060f297210 */ /* 0x000fe40007ffe0ff */
[----:B------:R-:W0:Y:S03]  /*71d0*/  @!P0 LDC.64 R14, c[0x0][0x220] ;  /* 0x00008800ff0e8b82 */ /* 0x000e260000000a00 */
[----:B------:R-:W-:-:S04]  /*71e0*/  @!P0 IMAD.WIDE R24, R41, 0x2, R24 ;  /* 0x0000000229188825 */ /* 0x000fc800078e0218 */
[----:B------:R-:W-:Y:S01]  /*71f0*/  @!P0 IMAD.WIDE R22, R41, 0x2, R22 ;  /* 0x0000000229168825 */ /* 0x000fe200078e0216 */
[----:B------:R-:W-:-:S03]  /*7200*/  MOV R29, R42 ;  /* 0x0000002a001d7202 */ /* 0x000fc60000000f00 */
[----:B------:R-:W-:Y:S02]  /*7210*/  IMAD.MOV.U32 R28, RZ, RZ, 0x2 ;  /* 0x00000002ff1c7424 */ /* 0x000fe400078e00ff */
[----:B------:R-:W-:Y:S01]  /*7220*/  @!P0 IMAD.WIDE R18, R41, 0x2, R18 ;  /* 0x0000000229128825 */ /* 0x000fe200078e0212 */
[----:B------:R-:W-:-:S07]  /*7230*/  MOV R20, R30 ;  /* 0x0000001e00147202 */ /* 0x000fce0000000f00 */
[----:B0-----:R-:W-:Y:S05]  /*7240*/  WARPSYNC.COLLECTIVE R26, `(.L_x_2805) ;  /* 0x000000001a087348 */ /* 0x001fea0003c00000 */
[----:B------:R1:W2:Y:S02]  /*7250*/  SHFL.BFLY P2, R30, R29, R28, R27 ;  /* 0x0c00001c1d1e7389 */ /* 0x0002a4000004001b */
[----:B012---:R-:W-:Y:S01]  /*7260*/  ENDCOLLECTIVE ;  /* 0x000000000000791b */ /* 0x007fe20003800000 */
.L_x_2805:
[----:B------:R-:W-:Y:S01]  /*7270*/  FADD.FTZ R31, R31, R20 ;  /* 0x000000141f1f7221 */ /* 0x000fe20000010000 */
[C---:B------:R-:W-:Y:S01]  /*7280*/  @!P0 IMAD.WIDE R14, R41.reuse, 0x2, R14 ;  /* 0x00000002290e8825 */ /* 0x040fe200078e020e */
[----:B------:R-:W0:Y:S03]  /*7290*/  @!P0 LDC.64 R20, c[0x0][0x218] ;  /* 0x00008600ff148b82 */ /* 0x000e260000000a00 */
        /* <DEDUP_REMOVED lines=10> */
.L_x_2806:
        /* <DEDUP_REMOVED lines=14> */
.L_x_2807:
        /* <DEDUP_REMOVED lines=11> */
.L_x_2808:
[----:B------:R-:W-:Y:S01]  /*74d0*/  FADD.FTZ R35, R42, R35 ;  /* 0x000000232a237221 */ /* 0x000fe20000010000 */
[----:B------:R-:W-:Y:S06]  /*74e0*/  BRA `(.L_x_2809) ;  /* 0xffffffe000d47947 */ /* 0x000fec000383ffff */
.L_x_2810:
        /* <DEDUP_REMOVED lines=9> */
.L_x_3510:


//--------------------- .text._ZN13group_norm_v218gn_bwd_cuda_kernelI6__halfLi320ELi1ELi16ELi40ELi1024ELb1ELb1ELi32ELi320ELi320ELi4ELb1ELi4ELb0ELb0ELNS_15WgradSyncMethodE3ENS_16CompileConditionILi900EEEEEvPT_S6_S6_PKS5_S8_S8_S8_PKfflPfPj --------------------------
	.section	.text._ZN13group_norm_v218gn_bwd_cuda_kernelI6__halfLi320ELi1ELi16ELi40ELi1024ELb1ELb1ELi32ELi320ELi320ELi4ELb1ELi4ELb0ELb0ELNS_15WgradSyncMethodE3ENS_16CompileConditionILi900EEEEEvPT_S6_S6_PKS5_S8_S8_S8_PKfflPfPj,"ax",@progbits
	.align	128
        .global         _ZN13group_norm_v218gn_bwd_cuda_kernelI6__halfLi320ELi1ELi16ELi40ELi1024ELb1ELb1ELi32ELi320ELi320ELi4ELb1ELi4ELb0ELb0ELNS_15WgradSyncMethodE3ENS_16CompileConditionILi900EEEEEvPT_S6_S6_PKS5_S8_S8_S8_PKfflPfPj
        .type           _ZN13group_norm_v218gn_bwd_cuda_kernelI6__halfLi320ELi1ELi16ELi40ELi1024ELb1ELb1ELi32ELi320ELi320ELi4ELb1ELi4ELb0ELb0ELNS_15WgradSyncMethodE3ENS_16CompileConditionILi900EEEEEvPT_S6_S6_PKS5_S8_S8_S8_PKfflPfPj,@function
        .size           _ZN13group_norm_v218gn_bwd_cuda_kernelI6__halfLi320ELi1ELi16ELi40ELi1024ELb1ELb1ELi32ELi320ELi320ELi4ELb1ELi4ELb0ELb0ELNS_15WgradSyncMethodE3ENS_16CompileConditionILi900EEEEEvPT_S6_S6_PKS5_S8_S8_S8_PKfflPfPj,(.L_x_3511 - _ZN13group_norm_v218gn_bwd_cuda_kernelI6__halfLi320ELi1ELi16ELi40ELi1024ELb1ELb1ELi32ELi320ELi320ELi4ELb1ELi4ELb0ELb0ELNS_15WgradSyncMethodE3ENS_16CompileConditionILi900EEEEEvPT_S6_S6_PKS5_S8_S8_S8_PKfflPfPj)
        .other          _ZN13group_norm_v218gn_bwd_cuda_kernelI6__halfLi320ELi1ELi16ELi40ELi1024ELb1ELb1ELi32ELi320ELi320ELi4ELb1ELi4ELb0ELb0ELNS_15WgradSyncMethodE3ENS_16CompileConditionILi900EEEEEvPT_S6_S6_PKS5_S8_S8_S8_PKfflPfPj,@"STO_CUDA_ENTRY STV_DEFAULT"
_ZN13group_norm_v218gn_bwd_cuda_kernelI6__halfLi320ELi1ELi16ELi40ELi1024ELb1ELb1ELi32ELi320ELi320ELi4ELb1ELi4ELb0ELb0ELNS_15WgradSyncMethodE3ENS_16CompileConditionILi900EEEEEvPT_S6_S6_PKS5_S8_S8_S8_PKfflPfPj:
.text._ZN13group_norm_v218gn_bwd_cuda_kernelI6__halfLi320ELi1ELi16ELi40ELi1024ELb1ELb1ELi32ELi320ELi320ELi4ELb1ELi4ELb0ELb0ELNS_15WgradSyncMethodE3ENS_16CompileConditionILi900EEEEEvPT_S6_S6_PKS5_S8_S8_S8_PKfflPfPj:
        /* <DEDUP_REMOVED lines=30> */
.L_x_2813:
[----:B------:R-:W2:Y:S04]  /*01e0*/  LD.E.STRONG.GPU R0, desc[UR8][R2.64] ;  /* 0x0000000802007980 */ /* 0x000ea8000c10f900 */
[----:B--2---:R-:W-:Y:S01]  /*01f0*/  CCTL.IVALL ;  /* 0x00000000ff00798f */ /* 0x004fe20002000000 */
[----:B------:R-:W-:Y:S05]  /*0200*/  YIELD ;  /* 0x0000000000007946 */ /* 0x000fea0003800000 */
[----:B-----5:R-:W-:-:S04]  /*0210*/  LOP3.LUT R0, R0, R5, RZ, 0x3c, !PT ;  /* 0x0000000500007212 */ /* 0x020fc800078e3cff */
[----:B------:R-:W-:-:S13]  /*0220*/  ISETP.GT.AND P0, PT, R0, -0x1, PT ;  /* 0xffffffff0000780c */ /* 0x000fda0003f04270 */
[----:B------:R-:W-:Y:S05]  /*0230*/  @P0 BRA `(.L_x_2813) ;  /* 0xfffffffc00e80947 */ /* 0x000fea000383ffff */
.L_x_2812:
[----:B------:R-:W-:Y:S05]  /*0240*/  WARPSYNC.ALL ;  /* 0x0000000000007948 */ /* 0x000fea0003800000 */
[----:B------:R-:W-:Y:S06]  /*0250*/  BAR.SYNC.DEFER_BLOCKING 0x0 ;  /* 0x0000000000007b1d */ /* 0x000fec0000010000 */
[----:B------:R-:W-:Y:S05]  /*0260*/  BRA `(.L_x_2814) ;  /* 0x0000004800a07947 */ /* 0x000fea0003800000 */
.L_x_2811:
[----:B------:R-:W0:Y:S01]  /*0270*/  S2R R53, SR_TID.X ;  /* 0x0000000000357919 */ /* 0x000e220000002100 */
[----:B------:R-:W-:Y:S02]  /*0280*/  MOV R0, 0x400 ;  /* 0x0000040000007802 */ /* 0x000fe40000000f00 */
[----:B------:R-:W-:Y:S01]  /*0290*/  CS2R R12, SRZ ;  /* 0x00000000000c7805 */ /* 0x000fe2000001ff00 */
[----:B------:R-:W-:Y:S01]  /*02a0*/  UMOV UR4, URZ ;  /* 0x0000003f00047c82 */ /* 0x000fe20008000000 */
[----:B------:R-:W1:Y:S01]  /*02b0*/  S2R R4, SR_CgaCtaId ;  /* 0x0000000000047919 */ /* 0x000e620000008800 */
[----:B------:R-:W-:Y:S02]  /*02c0*/  IADD3 R51, R0, 0x2800, RZ ;  /* 0x0000280000337810 */ /* 0x000fe40007ffe0ff */
[----:B------:R-:W-:-:S04]  /*02d0*/  SHF.L.U32 R0, R54, 0x5, RZ ;  /* 0x0000000536007819 */ /* 0x000fc800000006ff */
[----:B------:R-:W-:Y:S01]  /*02e0*/  LOP3.LUT R0, R0, 0x3e0, RZ, 0xc0, !PT ;  /* 0x000003e000007812 */ /* 0x000fe200078ec0ff */
[----:B0-----:R-:W-:Y:S01]  /*02f0*/  IMAD.WIDE.U32 R2, R53, -0x33333333, RZ ;  /* 0xcccccccd35027825 */ /* 0x001fe200078e00ff */
[----:B------:R-:W-:Y:S02]  /*0300*/  SHF.R.S32.HI R2, RZ, 0x1f, R53 ;  /* 0x0000001fff027819 */ /* 0x000fe40000011435 */
[----:B-1----:R-:W-:Y:S02]  /*0310*/  LEA R51, R4, R51, 0x18 ;  /* 0x0000003304337211 */ /* 0x002fe400078ec0ff */
[----:B------:R-:W-:Y:S02]  /*0320*/  SHF.R.U32.HI R10, RZ, 0x6, R3 ;  /* 0x00000006ff0a7819 */ /* 0x000fe40000011603 */
[----:B------:R-:W-:Y:S02]  /*0330*/  LEA.HI R3, R2, R53, RZ, 0x2 ;  /* 0x0000003502037211 */ /* 0x000fe400078f10ff */
[----:B------:R-:W-:Y:S01]  /*0340*/  IADD3 R0, R0, R10, RZ ;  /* 0x0000000a00007210 */ /* 0x000fe20007ffe0ff */
[----:B------:R-:W-:Y:S01]  /*0350*/  IMAD R50, R10, -0x50, R53 ;  /* 0xffffffb00a327824 */ /* 0x000fe200078e0235 */
[----:B------:R-:W-:-:S03]  /*0360*/  SHF.R.S32.HI R52, RZ, 0x2, R3 ;  /* 0x00000002ff347819 */ /* 0x000fc60000011403 */
[----:B------:R-:W-:Y:S01]  /*0370*/  IMAD R49, R50, 0x28, R51 ;  /* 0x0000002832317824 */ /* 0x000fe200078e0233 */
[----:B------:R-:W-:Y:S01]  /*0380*/  IADD3 R4, R52, 0x50, RZ ;  /* 0x0000005034047810 */ /* 0x000fe20007ffe0ff */
[----:B------:R-:W-:Y:S01]  /*0390*/  IMAD R44, R0, 0x280, RZ ;  /* 0x00000280002c7824 */ /* 0x000fe200078e02ff */
[C---:B------:R-:W-:Y:S02]  /*03a0*/  IADD3 R6, R52.reuse, 0xa0, RZ ;  /* 0x000000a034067810 */ /* 0x040fe40007ffe0ff */
[----:B------:R-:W-:Y:S02]  /*03b0*/  IADD3 R8, R52, 0xf0, RZ ;  /* 0x000000f034087810 */ /* 0x000fe40007ffe0ff */
[----:B------:R-:W-:Y:S02]  /*03c0*/  SHF.R.S32.HI R5, RZ, 0x1f, R4 ;  /* 0x0000001fff057819 */ /* 0x000fe40000011404 */
[----:B------:R-:W-:Y:S02]  /*03d0*/  SHF.R.S32.HI R7, RZ, 0x1f, R6 ;  /* 0x0000001fff077819 */ /* 0x000fe40000011406 */
[----:B------:R-:W-:-:S02]  /*03e0*/  SHF.R.S32.HI R9, RZ, 0x1f, R8 ;  /* 0x0000001fff097819 */ /* 0x000fc40000011408 */
[----:B------:R-:W-:Y:S02]  /*03f0*/  LEA.HI R5, R5, R4, RZ, 0x2 ;  /* 0x0000000405057211 */ /* 0x000fe400078f10ff */
[-C--:B------:R-:W-:Y:S02]  /*0400*/  LEA.HI R4, R2, R53.reuse, RZ, 0x4 ;  /* 0x0000003502047211 */ /* 0x080fe400078f20ff */
[----:B------:R-:W-:Y:S02]  /*0410*/  LOP3.LUT R2, R3, 0xfffffffc, RZ, 0xc0, !PT ;  /* 0xfffffffc03027812 */ /* 0x000fe400078ec0ff */
[----:B------:R-:W-:Y:S02]  /*0420*/  LEA.HI R7, R7, R6, RZ, 0x2 ;  /* 0x0000000607077211 */ /* 0x000fe400078f10ff */
[----:B------:R-:W-:Y:S02]  /*0430*/  LEA.HI R9, R9, R8, RZ, 0x2 ;  /* 0x0000000809097211 */ /* 0x000fe400078f10ff */
[----:B------:R-:W-:-:S02]  /*0440*/  IADD3 R2, -R2, R53, RZ ;  /* 0x0000003502027210 */ /* 0x000fc40007ffe1ff */
[----:B------:R-:W-:Y:S02]  /*0450*/  SHF.R.U32.HI R7, RZ, 0x2, R7 ;  /* 0x00000002ff077819 */ /* 0x000fe40000011607 */
[----:B------:R-:W-:Y:S02]  /*0460*/  SHF.R.U32.HI R9, RZ, 0x2, R9 ;  /* 0x00000002ff097819 */ /* 0x000fe40000011609 */
[----:B------:R-:W-:Y:S02]  /*0470*/  SHF.R.U32.HI R3, RZ, 0x4, R4 ;  /* 0x00000004ff037819 */ /* 0x000fe40000011604 */
[----:B------:R-:W-:Y:S02]  /*0480*/  SHF.R.U32.HI R5, RZ, 0x2, R5 ;  /* 0x00000002ff057819 */ /* 0x000fe40000011605 */
[----:B------:R-:W-:Y:S02]  /*0490*/  LEA R49, R10, R49, 0x3 ;  /* 0x000000310a317211 */ /* 0x000fe400078e18ff */
[----:B------:R-:W-:-:S02]  /*04a0*/  CS2R R10, SRZ ;  /* 0x00000000000a7805 */ /* 0x000fc4000001ff00 */
[C---:B------:R-:W-:Y:S02]  /*04b0*/  LOP3.LUT R46, R2.reuse, 0x3, R7, 0x78, !PT ;  /* 0x00000003022e7812 */ /* 0x040fe400078e7807 */
[----:B------:R-:W-:Y:S02]  /*04c0*/  CS2R R6, SRZ ;  /* 0x0000000000067805 */ /* 0x000fe4000001ff00 */
[C---:B------:R-:W-:Y:S02]  /*04d0*/  LOP3.LUT R45, R2.reuse, 0x3, R9, 0x78, !PT ;  /* 0x00000003022d7812 */ /* 0x040fe400078e7809 */
[----:B------:R-:W-:Y:S02]  /*04e0*/  CS2R R8, SRZ ;  /* 0x0000000000087805 */ /* 0x000fe4000001ff00 */
[C---:B------:R-:W-:Y:S02]  /*04f0*/  LOP3.LUT R48, R2.reuse, 0x3, R3, 0x78, !PT ;  /* 0x0000000302307812 */ /* 0x040fe400078e7803 */
[----:B------:R-:W-:-:S07]  /*0500*/  LOP3.LUT R47, R2, 0x3, R5, 0x78, !PT ;  /* 0x00000003022f7812 */ /* 0x000fce00078e7805 */
.L_x_2826:
[----:B------:R-:W-:Y:S01]  /*0510*/  LOP3.LUT R135, R106, 0x1, RZ, 0xc0, !PT ;  /* 0x000000016a877812 */ /* 0x000fe200078ec0ff */
[----:B------:R-:W0:Y:S01]  /*0520*/  LDC.64 R90, c[0x0][0x238] ;  /* 0x00008e00ff5a7b82 */ /* 0x000e220000000a00 */
[----:B------:R-:W-:Y:S01]  /*0530*/  SHF.R.U32.HI R5, RZ, 0x1, R122 ;  /* 0x00000001ff057819 */ /* 0x000fe2000001167a */
[----:B------:R-:W-:Y:S01]  /*0540*/  ULDC.64 UR12, c[0x0][0x248] ;  /* 0x00009200000c7ab9 */ /* 0x000fe20000000a00 */
[----:B------:R-:W-:Y:S01]  /*0550*/  ULDC.64 UR14, c[0x0][0x228] ;  /* 0x00008a00000e7ab9 */ /* 0x000fe20000000a00 */
[----:B------:R-:W-:Y:S01]  /*0560*/  IMAD R135, R135, 0x140, RZ ;  /* 0x0000014087877824 */ /* 0x000fe200078e02ff */
[----:B------:R-:W-:Y:S01]  /*0570*/  ULDC UR5, c[0x0][0x250] ;  /* 0x0000940000057ab9 */ /* 0x000fe20000000800 */
[----:B-1----:R-:W-:-:S03]  /*0580*/  IMAD R15, R5, 0xa0000, RZ ;  /* 0x000a0000050f7824 */ /* 0x002fc600078e02ff */
[----:B------:R-:W-:-:S04]  /*0590*/  LEA R120, R50, R135, 0x2 ;  /* 0x0000008732787211 */ /* 0x000fc800078e10ff */
[----:B------:R-:W-:Y:S01]  /*05a0*/  SHF.R.S32.HI R121, RZ, 0x1f, R120 ;  /* 0x0000001fff797819 */ /* 0x000fe20000011478 */
[----:B------:R-:W-:Y:S01]  /*05b0*/  IMAD.WIDE.U32 R2, R120, -0x33333333, RZ ;  /* 0xcccccccd78027825 */ /* 0x000fe200078e00ff */
[----:B------:R-:W-:-:S04]  /*05c0*/  SHF.R.U64 R2, R106, 0x1, R122 ;  /* 0x000000016a027819 */ /* 0x000fc8000000127a */
[----:B------:R-:W-:Y:S01]  /*05d0*/  SHF.R.U32.HI R105, RZ, 0x5, R3 ;  /* 0x00000005ff697819 */ /* 0x000fe20000011603 */
[----:B------:R-:W-:-:S03]  /*05e0*/  IMAD.WIDE.U32 R18, R2, 0xa0000, R120 ;  /* 0x000a000002127825 */ /* 0x000fc600078e0078 */
[C---:B------:R-:W-:Y:S02]  /*05f0*/  LEA R0, P0, R2.reuse, R105, 0x4 ;  /* 0x0000006902007211 */ /* 0x040fe400078020ff */
[----:B------:R-:W-:Y:S02]  /*0600*/  IADD3 R19, R19, R15, RZ ;  /* 0x0000000f13137210 */ /* 0x000fe40007ffe0ff */
[----:B------:R-:W-:Y:S02]  /*0610*/  LEA.HI.X R3, R2, RZ, R5, 0x4, P0 ;  /* 0x000000ff02037211 */ /* 0x000fe400000f2405 */
[----:B------:R-:W1:Y:S01]  /*0620*/  LDC.64 R4, c[0x0][0x240] ;  /* 0x00009000ff047b82 */ /* 0x000e620000000a00 */
[----:B------:R-:W-:Y:S02]  /*0630*/  LEA R2, P0, R0, UR12, 0x3 ;  /* 0x0000000c00027c11 */ /* 0x000fe4000f8018ff */
[----:B------:R-:W-:Y:S02]  /*0640*/  IADD3 R42, P1, R44, R18, RZ ;  /* 0x000000122c2a7210 */ /* 0x000fe40007f3e0ff */
[----:B------:R-:W-:Y:S01]  /*0650*/  LEA.HI.X R3, R0, UR13, R3, 0x3, P0 ;  /* 0x0000000d00037c11 */ /* 0x000fe200080f1c03 */
[----:B------:R-:W-:Y:S01]  /*0660*/  ULDC.64 UR12, c[0x0][0x230] ;  /* 0x00008c00000c7ab9 */ /* 0x000fe20000000a00 */
[----:B------:R-:W-:-:S02]  /*0670*/  IADD3.X R15, RZ, R19, RZ, P1, !PT ;  /* 0x00000013ff0f7210 */ /* 0x000fc40000ffe4ff */
[----:B------:R-:W-:Y:S01]  /*0680*/  SHF.L.U32 R43, R42, 0x1, RZ ;  /* 0x000000012a2b7819 */ /* 0x000fe200000006ff */
[----:B0-----:R-:W-:Y:S01]  /*0690*/  IMAD.WIDE R90, R120, 0x2, R90 ;  /* 0x00000002785a7825 */ /* 0x001fe200078e025a */
[----:B------:R-:W2:Y:S01]  /*06a0*/  LDG.E.64.CONSTANT R2, desc[UR8][R2.64] ;  /* 0x0000000802027981 */ /* 0x000ea2000c1e9b00 */
[----:B------:R-:W-:Y:S02]  /*06b0*/  SHF.L.U64.HI R42, R42, 0x1, R15 ;  /* 0x000000012a2a7819 */ /* 0x000fe4000001020f */
[----:B------:R-:W-:Y:S02]  /*06c0*/  IADD3 R16, P0, R43, UR12, RZ ;  /* 0x0000000c2b107c10 */ /* 0x000fe4000ff1e0ff */
[----:B------:R-:W3:Y:S02]  /*06d0*/  LDG.E.64.CONSTANT R90, desc[UR8][R90.64] ;  /* 0x000000085a5a7981 */ /* 0x000ee4000c1e9b00 */
[----:B------:R-:W-:Y:S01]  /*06e0*/  IADD3.X R17, R42, UR13, RZ, P0, !PT ;  /* 0x0000000d2a117c10 */ /* 0x000fe200087fe4ff */
[----:B-1----:R-:W-:Y:S01]  /*06f0*/  IMAD.WIDE R120, R120, 0x2, R4 ;  /* 0x0000000278787825 */ /* 0x002fe200078e0204 */
[----:B------:R-:W-:-:S04]  /*0700*/  IADD3 R5, R44, 0xa00, RZ ;  /* 0x00000a002c057810 */ /* 0x000fc80007ffe0ff */
[----:B------:R-:W4:Y:S01]  /*0710*/  LDG.E.64.CONSTANT R16, desc[UR8][R16.64] ;  /* 0x0000000810107981 */ /* 0x000f22000c1e9b00 */
[----:B------:R-:W-:-:S03]  /*0720*/  IADD3 R5, P0, R5, R18, RZ ;  /* 0x0000001205057210 */ /* 0x000fc60007f1e0ff */
[----:B------:R-:W5:Y:S01]  /*0730*/  LDG.E.64.CONSTANT R120, desc[UR8][R120.64] ;  /* 0x0000000878787981 */ /* 0x000f62000c1e9b00 */
[----:B------:R-:W-:Y:S02]  /*0740*/  IADD3.X R40, RZ, R19, RZ, P0, !PT ;  /* 0x00000013ff287210 */ /* 0x000fe400007fe4ff */
[C---:B------:R-:W-:Y:S02]  /*0750*/  SHF.L.U32 R41, R5.reuse, 0x1, RZ ;  /* 0x0000000105297819 */ /* 0x040fe400000006ff */
        /* <DEDUP_REMOVED lines=24> */
[----:B------:R-:W5:Y:S01]  /*08e0*/  LDG.E.64.CONSTANT R22, desc[UR8][R22.64] ;  /* 0x0000000816167981 */ /* 0x000f62000c1e9b00 */
[----:B------:R-:W-:-:S04]  /*08f0*/  IADD3 R5, R44, 0x2800, RZ ;  /* 0x000028002c057810 */ /* 0x000fc80007ffe0ff */
        /* <DEDUP_REMOVED lines=8> */
[----:B------:R-:W-:Y:S02]  /*0980*/  IADD3 R32, P0, R39, UR14, RZ ;  /* 0x0000000e27207c10 */ /* 0x000fe4000ff1e0ff */
[----:B------:R-:W-:Y:S02]  /*0990*/  IADD3 R5, R44, 0x3200, RZ ;  /* 0x000032002c057810 */ /* 0x000fe40007ffe0ff */
[----:B------:R-:W-:Y:S02]  /*09a0*/  IADD3.X R33, R38, UR15, RZ, P0, !PT ;  /* 0x0000000f26217c10 */ /* 0x000fe400087fe4ff */
[----:B------:R-:W-:-:S04]  /*09b0*/  IADD3 R5, P0, R5, R18, RZ ;  /* 0x0000001205057210 */ /* 0x000fc80007f1e0ff */
[----:B------:R-:W5:Y:S01]  /*09c0*/  LDG.E.64.CONSTANT R32, desc[UR8][R32.64] ;  /* 0x0000000820207981 */ /* 0x000f62000c1e9b00 */
        /* <DEDUP_REMOVED lines=11> */
[----:B----4-:R-:W-:Y:S02]  /*0a80*/  HADD2.F32 R61, -RZ, R17.H0_H0 ;  /* 0x20000011ff3d7230 */ /* 0x010fe40000004100 */
[--C-:B------:R-:W-:Y:S02]  /*0a90*/  HADD2.F32 R3, -RZ, R16.reuse.H0_H0 ;  /* 0x20000010ff037230 */ /* 0x100fe40000004100 */
[----:B------:R-:W-:Y:S02]  /*0aa0*/  HADD2.F32 R21, -RZ, R16.H1_H1 ;  /* 0x30000010ff157230 */ /* 0x000fe40000004100 */
[C---:B------:R-:W-:Y:S01]  /*0ab0*/  FADD.FTZ R61, -R2.reuse, R61 ;  /* 0x0000003d023d7221 */ /* 0x040fe20000010100 */
[----:B------:R-:W-:Y:S01]  /*0ac0*/  FADD.FTZ R3, -R2, R3 ;  /* 0x0000000302037221 */ /* 0x000fe20000010100 */
[----:B---3--:R-:W-:Y:S02]  /*0ad0*/  HADD2.F32 R5, -RZ, R90.H0_H0 ;  /* 0x2000005aff057230 */ /* 0x008fe40000004100 */
[----:B0-----:R-:W-:Y:S01]  /*0ae0*/  FMUL.FTZ R93, R98, R61 ;  /* 0x0000003d625d7220 */ /* 0x001fe20000410000 */
[----:B-----5:R-:W-:-:S02]  /*0af0*/  HADD2.F32 R118, -RZ, R120.H0_H0 ;  /* 0x20000078ff767230 */ /* 0x020fc40000004100 */
[----:B------:R-:W-:Y:S01]  /*0b00*/  FADD.FTZ R21, -R2, R21 ;  /* 0x0000001502157221 */ /* 0x000fe20000010100 */
[C---:B------:R-:W-:Y:S01]  /*0b10*/  FMUL.FTZ R3, R98.reuse, R3 ;  /* 0x0000000362037220 */ /* 0x040fe20000410000 */
[----:B------:R-:W-:Y:S02]  /*0b20*/  HADD2.F32 R95, -RZ, R91.H0_H0 ;  /* 0x2000005bff5f7230 */ /* 0x000fe40000004100 */
[----:B------:R-:W-:Y:S01]  /*0b30*/  FMUL.FTZ R97, R98, R21 ;  /* 0x0000001562617220 */ /* 0x000fe20000410000 */
[----:B------:R-:W-:Y:S01]  /*0b40*/  FFMA.FTZ R63, R3, R5, R118 ;  /* 0x00000005033f7223 */ /* 0x000fe20000010076 */
[----:B------:R-:W-:Y:S02]  /*0b50*/  HADD2.F32 R21, -RZ, R17.H1_H1 ;  /* 0x30000011ff157230 */ /* 0x000fe40000004100 */
[----:B------:R-:W-:Y:S02]  /*0b60*/  HADD2.F32 R61, -RZ, R14.H0_H0 ;  /* 0x2000000eff3d7230 */ /* 0x000fe40000004100 */
[----:B------:R-:W-:-:S03]  /*0b70*/  HADD2.F32 R124, -RZ, R121.H0_H0 ;  /* 0x20000079ff7c7230 */ /* 0x000fc60000004100 */
[----:B------:R-:W-:Y:S01]  /*0b80*/  FADD.FTZ R61, -R2, R61 ;  /* 0x0000003d023d7221 */ /* 0x000fe20000010100 */
[----:B------:R-:W-:Y:S02]  /*0b90*/  HADD2.F32 R99, -RZ, R90.H1_H1 ;  /* 0x3000005aff637230 */ /* 0x000fe40000004100 */
[----:B------:R-:W-:Y:S01]  /*0ba0*/  FMUL.FTZ R16, R63, -1.4426950216293334961 ;  /* 0xbfb8aa3b3f107820 */ /* 0x000fe20000410000 */
[----:B------:R-:W-:Y:S02]  /*0bb0*/  HADD2.F32 R120, -RZ, R120.H1_H1 ;  /* 0x30000078ff787230 */ /* 0x000fe40000004100 */
[----:B------:R-:W-:Y:S01]  /*0bc0*/  FMUL.FTZ R96, R98, R61 ;  /* 0x0000003d62607220 */ /* 0x000fe20000410000 */
[----:B------:R-:W-:Y:S01]  /*0bd0*/  FADD.FTZ R21, -R2, R21 ;  /* 0x0000001502157221 */ /* 0x000fe20000010100 */
[----:B------:R-:W-:Y:S01]  /*0be0*/  FFMA.FTZ R73, R93, R95, R124 ;  /* 0x0000005f5d497223 */ /* 0x000fe2000001007c */
[--C-:B------:R-:W-:Y:S02]  /*0bf0*/  HADD2.F32 R61, -RZ, R15.reuse.H0_H0 ;  /* 0x2000000fff3d7230 */ /* 0x100fe40000004100 */
[----:B------:R-:W-:Y:S01]  /*0c00*/  HADD2.F32 R69, -RZ, R15.H1_H1 ;  /* 0x3000000fff457230 */ /* 0x000fe20000004100 */
[----:B------:R-:W-:Y:S01]  /*0c10*/  IADD3 R15, R44, 0x3c00, RZ ;  /* 0x00003c002c0f7810 */ /* 0x000fe20007ffe0ff */
[----:B------:R-:W-:Y:S01]  /*0c20*/  HADD2.F32 R65, -RZ, R14.H1_H1 ;  /* 0x3000000eff417230 */ /* 0x000fe20000004100 */
[----:B------:R0:W1:Y:S01]  /*0c30*/  MUFU.EX2 R20, R16 ;  /* 0x0000001000147308 */ /* 0x0000620000000800 */
[----:B------:R-:W-:Y:S01]  /*0c40*/  HADD2.F32 R91, -RZ, R91.H1_H1 ;  /* 0x3000005bff5b7230 */ /* 0x000fe20000004100 */
[----:B------:R-:W-:Y:S01]  /*0c50*/  IADD3 R14, P0, R35, UR14, RZ ;  /* 0x0000000e230e7c10 */ /* 0x000fe2000ff1e0ff */
[----:B------:R-:W-:-:S02]  /*0c60*/  HADD2.F32 R126, -RZ, R121.H1_H1 ;  /* 0x30000079ff7e7230 */ /* 0x000fc40000004100 */
[----:B------:R-:W-:Y:S01]  /*0c70*/  FFMA.FTZ R71, R97, R99, R120 ;  /* 0x0000006361477223 */ /* 0x000fe20000010078 */
[----:B------:R-:W-:Y:S01]  /*0c80*/  FMUL.FTZ R89, R98, R21 ;  /* 0x0000001562597220 */ /* 0x000fe20000410000 */
[----:B------:R-:W-:Y:S01]  /*0c90*/  IADD3 R85, P1, R15, R18, RZ ;  /* 0x000000120f557210 */ /* 0x000fe20007f3e0ff */
[----:B0-----:R-:W-:Y:S01]  /*0ca0*/  FMUL.FTZ R16, R73, -1.4426950216293334961 ;  /* 0xbfb8aa3b49107820 */ /* 0x001fe20000410000 */
[----:B------:R-:W-:Y:S01]  /*0cb0*/  IADD3.X R15, R34, UR15, RZ, P0, !PT ;  /* 0x0000000f220f7c10 */ /* 0x000fe200087fe4ff */
[----:B------:R-:W-:Y:S01]  /*0cc0*/  FMUL.FTZ R17, R71, -1.4426950216293334961 ;  /* 0xbfb8aa3b47117820 */ /* 0x000fe20000410000 */
[----:B------:R-:W-:Y:S01]  /*0cd0*/  FFMA.FTZ R75, R89, R91, R126 ;  /* 0x0000005b594b7223 */ /* 0x000fe2000001007e */
[----:B------:R0:W-:Y:S01]  /*0ce0*/  MUFU.EX2 R67, R16 ;  /* 0x0000001000437308 */ /* 0x0001e20000000800 */
[----:B------:R-:W-:Y:S02]  /*0cf0*/  SHF.L.U32 R87, R85, 0x1, RZ ;  /* 0x0000000155577819 */ /* 0x000fe400000006ff */
[----:B------:R-:W-:Y:S01]  /*0d00*/  FMUL.FTZ R21, R75, -1.4426950216293334961 ;  /* 0xbfb8aa3b4b157820 */ /* 0x000fe20000410000 */
[----:B------:R-:W2:Y:S01]  /*0d10*/  LDG.E.64.CONSTANT R14, desc[UR8][R14.64] ;  /* 0x000000080e0e7981 */ /* 0x000ea2000c1e9b00 */
[----:B0-----:R-:W-:-:S03]  /*0d20*/  IADD3.X R16, RZ, R19, RZ, P1, !PT ;  /* 0x00000013ff107210 */ /* 0x001fc60000ffe4ff */
[----:B------:R0:W3:Y:S01]  /*0d30*/  MUFU.EX2 R66, R17 ;  /* 0x0000001100427308 */ /* 0x0000e20000000800 */
[----:B------:R-:W-:Y:S02]  /*0d40*/  SHF.L.U64.HI R85, R85, 0x1, R16 ;  /* 0x0000000155557819 */ /* 0x000fe40000010210 */
[----:B------:R-:W-:Y:S01]  /*0d50*/  IADD3 R16, P0, R87, UR12, RZ ;  /* 0x0000000c57107c10 */ /* 0x000fe2000ff1e0ff */
[----:B0-----:R-:W-:-:S04]  /*0d60*/  FADD.FTZ R17, -R2, R65 ;  /* 0x0000004102117221 */ /* 0x001fc80000010100 */
[----:B------:R0:W4:Y:S01]  /*0d70*/  MUFU.EX2 R68, R21 ;  /* 0x0000001500447308 */ /* 0x0001220000000800 */
[----:B------:R-:W-:Y:S01]  /*0d80*/  FMUL.FTZ R94, R98, R17 ;  /* 0x00000011625e7220 */ /* 0x000fe20000410000 */
[----:B------:R-:W-:Y:S02]  /*0d90*/  IADD3.X R17, R85, UR13, RZ, P0, !PT ;  /* 0x0000000d55117c10 */ /* 0x000fe400087fe4ff */
[----:B0-----:R-:W-:-:S04]  /*0da0*/  IADD3 R21, R44, 0x4600, RZ ;  /* 0x000046002c157810 */ /* 0x001fc80007ffe0ff */
[----:B------:R-:W5:Y:S01]  /*0db0*/  LDG.E.64.CONSTANT R16, desc[UR8][R16.64] ;  /* 0x0000000810107981 */ /* 0x000f62000c1e9b00 */
[----:B------:R-:W-:-:S04]  /*0dc0*/  IADD3 R21, P0, R21, R18, RZ ;  /* 0x0000001215157210 */ /* 0x000fc80007f1e0ff */
[----:B------:R-:W-:Y:S02]  /*0dd0*/  IADD3.X R18, RZ, R19, RZ, P0, !PT ;  /* 0x00000013ff127210 */ /* 0x000fe400007fe4ff */
[C---:B------:R-:W-:Y:S02]  /*0de0*/  SHF.L.U32 R83, R21.reuse, 0x1, RZ ;  /* 0x0000000115537819 */ /* 0x040fe400000006ff */
[----:B------:R-:W-:Y:S01]  /*0df0*/  SHF.L.U64.HI R81, R21, 0x1, R18 ;  /* 0x0000000115517819 */ /* 0x000fe20000010212 */
[----:B------:R-:W-:Y:S01]  /*0e00*/  HADD2.F32 R21, -RZ, R58.H0_H0 ;  /* 0x2000003aff157230 */ /* 0x000fe20000004100 */
[----:B------:R-:W-:Y:S01]  /*0e10*/  IADD3 R18, P0, R83, UR12, RZ ;  /* 0x0000000c53127c10 */ /* 0x000fe2000ff1e0ff */
[----:B-1----:R-:W-:-:S03]  /*0e20*/  FADD.FTZ R62, R20, 1 ;  /* 0x3f800000143e7421 */ /* 0x002fc60000010000 */
[----:B------:R-:W-:Y:S01]  /*0e30*/  IADD3.X R19, R81, UR13, RZ, P0, !PT ;  /* 0x0000000d51137c10 */ /* 0x000fe200087fe4ff */
[----:B------:R-:W-:Y:S01]  /*0e40*/  FADD.FTZ R21, -R2, R21 ;  /* 0x0000001502157221 */ /* 0x000fe20000010100 */
[----:B------:R-:W-:-:S03]  /*0e50*/  IADD3 R20, P0, R4, UR14, RZ ;  /* 0x0000000e04147c10 */ /* 0x000fc6000ff1e0ff */
[----:B------:R-:W-:Y:S01]  /*0e60*/  FMUL.FTZ R88, R98, R21 ;  /* 0x0000001562587220 */ /* 0x000fe20000410000 */
[----:B------:R-:W-:Y:S01]  /*0e70*/  IADD3.X R21, R0, UR15, RZ, P0, !PT ;  /* 0x0000000f00157c10 */ /* 0x000fe200087fe4ff */
[----:B---3--:R-:W-:Y:S01]  /*0e80*/  FADD.FTZ R66, R66, 1 ;  /* 0x3f80000042427421 */ /* 0x008fe20000010000 */
[----:B------:R-:W0:Y:S01]  /*0e90*/  MUFU.RCP R76, R62 ;  /* 0x0000003e004c7308 */ /* 0x000e220000001000 */
[----:B------:R-:W-:Y:S01]  /*0ea0*/  FADD.FTZ R67, R67, 1 ;  /* 0x3f80000043437421 */ /* 0x000fe20000010000 */
[----:B------:R-:W-:Y:S01]  /*0eb0*/  FFMA.FTZ R65, R5, R96, R118 ;  /* 0x0000006005417223 */ /* 0x000fe20000010076 */
[----:B------:R-:W-:Y:S01]  /*0ec0*/  HADD2.F32 R79, -RZ, R58.H1_H1 ;  /* 0x3000003aff4f7230 */ /* 0x000fe20000004100 */
[----:B------:R-:W3:Y:S04]  /*0ed0*/  LDG.E.64.CONSTANT R20, desc[UR8][R20.64] ;  /* 0x0000000814147981 */ /* 0x000ee8000c1e9b00 */
[----:B------:R0:W1:Y:S01]  /*0ee0*/  MUFU.RCP R78, R66 ;  /* 0x00000042004e7308 */ /* 0x0000620000001000 */
[----:B------:R-:W-:Y:S01]  /*0ef0*/  FMUL.FTZ R74, R65, -1.4426950216293334961 ;  /* 0xbfb8aa3b414a7820 */ /* 0x000fe20000410000 */
[C---:B------:R-:W-:Y:S01]  /*0f00*/  FADD.FTZ R61, -R2.reuse, R61 ;  /* 0x0000003d023d7221 */ /* 0x040fe20000010100 */
[----:B------:R-:W-:Y:S01]  /*0f10*/  FADD.FTZ R79, -R2, R79 ;  /* 0x0000004f024f7221 */ /* 0x000fe20000010100 */
[----:B------:R-:W-:Y:S01]  /*0f20*/  FFMA.FTZ R64, R99, R94, R120 ;  /* 0x0000005e63407223 */ /* 0x000fe20000010078 */
[----:B----4-:R-:W-:Y:S01]  /*0f30*/  FADD.FTZ R77, R68, 1 ;  /* 0x3f800000444d7421 */ /* 0x010fe20000010000 */
[----:B------:R-:W-:Y:S01]  /*0f40*/  FADD.FTZ R69, -R2, R69 ;  /* 0x0000004502457221 */ /* 0x000fe20000010100 */
[----:B------:R-:W-:Y:S01]  /*0f50*/  HADD2.F32 R103, -RZ, R59.H0_H0 ;  /* 0x2000003bff677230 */ /* 0x000fe20000004100 */
[----:B------:R-:W4:Y:S01]  /*0f60*/  MUFU.RCP R100, R67 ;  /* 0x0000004300647308 */ /* 0x000f220000001000 */
[C---:B------:R-:W-:Y:S01]  /*0f70*/  FMUL.FTZ R92, R98.reuse, R61 ;  /* 0x0000003d625c7220 */ /* 0x040fe20000410000 */
[----:B------:R-:W-:Y:S01]  /*0f80*/  FMUL.FTZ R86, R98, R79 ;  /* 0x0000004f62567220 */ /* 0x000fe20000410000 */
[----:B------:R-:W-:Y:S01]  /*0f90*/  FMUL.FTZ R72, R64, -1.4426950216293334961 ;  /* 0xbfb8aa3b40487820 */ /* 0x000fe20000410000 */
[----:B0-----:R-:W-:Y:S01]  /*0fa0*/  FADD.FTZ R66, -R76, 1 ;  /* 0x3f8000004c427421 */ /* 0x001fe20000010100 */
[----:B------:R-:W3:Y:S03]  /*0fb0*/  LDG.E.64.CONSTANT R18, desc[UR8][R18.64] ;  /* 0x0000000812127981 */ /* 0x000ee6000c1e9b00 */
[----:B------:R-:W0:Y:S01]  /*0fc0*/  MUFU.EX2 R74, R74 ;  /* 0x0000004a004a7308 */ /* 0x000e220000000800 */
[----:B------:R-:W-:Y:S01]  /*0fd0*/  FFMA.FTZ R61, R95, R92, R124 ;  /* 0x0000005c5f3d7223 */ /* 0x000fe2000001007c */
[----:B------:R-:W-:Y:S01]  /*0fe0*/  FFMA.FTZ R58, R99, R86, R120 ;  /* 0x00000056633a7223 */ /* 0x000fe20000010078 */
[----:B------:R-:W-:Y:S01]  /*0ff0*/  FMUL.FTZ R90, R98, R69 ;  /* 0x00000045625a7220 */ /* 0x000fe20000410000 */
[----:B-1----:R-:W-:-:S04]  /*1000*/  FADD.FTZ R80, -R78, 1 ;  /* 0x3f8000004e507421 */ /* 0x002fc80000010100 */
[----:B------:R1:W0:Y:S01]  /*1010*/  MUFU.RCP R101, R77 ;  /* 0x0000004d00657308 */ /* 0x0002220000001000 */
[----:B------:R-:W-:Y:S02]  /*1020*/  HADD2.F32 R59, -RZ, R59.H1_H1 ;  /* 0x3000003bff3b7230 */ /* 0x000fe40000004100 */
[----:B------:R-:W-:Y:S01]  /*1030*/  FMUL.FTZ R70, R61, -1.4426950216293334961 ;  /* 0xbfb8aa3b3d467820 */ /* 0x000fe20000410000 */
[----:B------:R-:W-:Y:S01]  /*1040*/  FMUL.FTZ R79, R58, -1.4426950216293334961 ;  /* 0xbfb8aa3b3a4f7820 */ /* 0x000fe20000410000 */
[----:B----4-:R-:W-:Y:S01]  /*1050*/  FADD.FTZ R102, -R100, 1 ;  /* 0x3f80000064667421 */ /* 0x010fe20000010100 */
[----:B------:R-:W-:Y:S01]  /*1060*/  FFMA.FTZ R60, R91, R90, R126 ;  /* 0x0000005a5b3c7223 */ /* 0x000fe2000001007e */
[----:B------:R-:W-:Y:S01]  /*1070*/  FFMA.FTZ R71, R71, R80, 1 ;  /* 0x3f80000047477423 */ /* 0x000fe20000010050 */
[----:B------:R-:W4:Y:S01]  /*1080*/  MUFU.EX2 R72, R72 ;  /* 0x0000004800487308 */ /* 0x000f220000000800 */
[----:B-1----:R-:W-:Y:S01]  /*1090*/  FFMA.FTZ R77, R63, R66, 1 ;  /* 0x3f8000003f4d7423 */ /* 0x002fe20000010042 */
[----:B------:R-:W-:-:S02]  /*10a0*/  HADD2.F32 R80, -RZ, R56.H0_H0 ;  /* 0x20000038ff507230 */ /* 0x000fc40000004100 */
[----:B------:R-:W-:Y:S01]  /*10b0*/  FADD.FTZ R59, -R2, R59 ;  /* 0x0000003b023b7221 */ /* 0x000fe20000010100 */
[----:B------:R-:W-:Y:S01]  /*10c0*/  FFMA.FTZ R73, R73, R102, 1 ;  /* 0x3f80000049497423 */ /* 0x000fe20000010066 */
[----:B------:R-:W-:Y:S01]  /*10d0*/  FMUL.FTZ R77, R76, R77 ;  /* 0x0000004d4c4d7220 */ /* 0x000fe20000410000 */
[----:B------:R-:W-:Y:S01]  /*10e0*/  FMUL.FTZ R69, R60, -1.4426950216293334961 ;  /* 0xbfb8aa3b3c457820 */ /* 0x000fe20000410000 */
[----:B------:R1:W-:Y:S01]  /*10f0*/  MUFU.EX2 R66, R79 ;  /* 0x0000004f00427308 */ /* 0x0003e20000000800 */
[----:B------:R-:W-:Y:S01]  /*1100*/  FMUL.FTZ R78, R78, R71 ;  /* 0x000000474e4e7220 */ /* 0x000fe20000410000 */
[----:B------:R-:W-:Y:S01]  /*1110*/  FMUL.FTZ R80, R80, R77 ;  /* 0x0000004d50507220 */ /* 0x000fe20000410000 */
[----:B------:R-:W-:Y:S01]  /*1120*/  FMUL.FTZ R82, R98, R59 ;  /* 0x0000003b62527220 */ /* 0x000fe20000410000 */
[----:B------:R-:W-:Y:S01]  /*1130*/  FMUL.FTZ R100, R100, R73 ;  /* 0x0000004964647220 */ /* 0x000fe20000410000 */
[----:B0-----:R-:W-:-:S03]  /*1140*/  FADD.FTZ R73, R74, 1 ;  /* 0x3f8000004a497421 */ /* 0x001fc60000010000 */
[----:B------:R-:W0:Y:S01]  /*1150*/  MUFU.EX2 R70, R70 ;  /* 0x0000004600467308 */ /* 0x000e220000000800 */
[----:B-1----:R-:W-:Y:S02]  /*1160*/  HADD2.F32 R79, -RZ, R56.H1_H1 ;  /* 0x30000038ff4f7230 */ /* 0x002fe40000004100 */
[----:B------:R-:W-:Y:S01]  /*1170*/  FADD.FTZ R104, -R101, 1 ;  /* 0x3f80000065687421 */ /* 0x000fe20000010100 */
[----:B------:R-:W-:Y:S01]  /*1180*/  FMUL.FTZ R74, R5, R80 ;  /* 0x00000050054a7220 */ /* 0x000fe20000410000 */
[----:B------:R-:W-:Y:S01]  /*1190*/  FFMA.FTZ R63, R91, R82, R126 ;  /* 0x000000525b3f7223 */ /* 0x000fe2000001007e */
[----:B------:R-:W-:Y:S02]  /*11a0*/  FMUL.FTZ R79, R79, R78 ;  /* 0x0000004e4f4f7220 */ /* 0x000fe40000410000 */
[----:B------:R-:W1:Y:S01]  /*11b0*/  MUFU.EX2 R69, R69 ;  /* 0x0000004500457308 */ /* 0x000e620000000800 */
[----:B------:R-:W-:Y:S01]  /*11c0*/  FFMA.FTZ R104, R75, R104, 1 ;  /* 0x3f8000004b687423 */ /* 0x000fe20000010068 */
[----:B------:R-:W-:Y:S01]  /*11d0*/  FMUL.FTZ R71, R99, R79 ;  /* 0x0000004f63477220 */ /* 0x000fe20000410000 */
[----:B------:R-:W-:Y:S01]  /*11e0*/  FFMA.FTZ R74, R3, R74, RZ ;  /* 0x0000004a034a7223 */ /* 0x000fe200000100ff */
[----:B------:R-:W-:Y:S01]  /*11f0*/  FMUL.FTZ R75, R63, -1.4426950216293334961 ;  /* 0xbfb8aa3b3f4b7820 */ /* 0x000fe20000410000 */
[----:B----4-:R-:W-:-:S03]  /*1200*/  FADD.FTZ R72, R72, 1 ;  /* 0x3f80000048487421 */ /* 0x010fc60000010000 */
[----:B------:R-:W4:Y:S01]  /*1210*/  MUFU.RCP R73, R73 ;  /* 0x0000004900497308 */ /* 0x000f220000001000 */
[----:B------:R-:W-:Y:S01]  /*1220*/  FFMA.FTZ R74, R97, R71, R74 ;  /* 0x00000047614a7223 */ /* 0x000fe2000001004a */
[----:B------:R-:W-:Y:S01]  /*1230*/  FMUL.FTZ R104, R101, R104 ;  /* 0x0000006865687220 */ /* 0x000fe20000410000 */
[----:B0-----:R-:W-:-:S05]  /*1240*/  FADD.FTZ R76, R70, 1 ;  /* 0x3f800000464c7421 */ /* 0x001fca0000010000 */
[----:B------:R0:W-:Y:S01]  /*1250*/  MUFU.EX2 R56, R75 ;  /* 0x0000004b00387308 */ /* 0x0001e20000000800 */
[----:B------:R-:W-:-:S07]  /*1260*/  HADD2.F32 R77, -RZ, R57.H0_H0 ;  /* 0x20000039ff4d7230 */ /* 0x000fce0000004100 */
[----:B------:R1:W4:Y:S01]  /*1270*/  MUFU.RCP R71, R72 ;  /* 0x0000004800477308 */ /* 0x0003220000001000 */
[----:B0-----:R-:W-:Y:S02]  /*1280*/  HADD2.F32 R75, -RZ, R57.H1_H1 ;  /* 0x30000039ff4b7230 */ /* 0x001fe40000004100 */
[----:B------:R-:W-:-:S03]  /*1290*/  FADD.FTZ R103, -R2, R103 ;  /* 0x0000006702677221 */ /* 0x000fc60000010100 */
[----:B------:R-:W-:Y:S02]  /*12a0*/  FMUL.FTZ R75, R75, R104 ;  /* 0x000000684b4b7220 */ /* 0x000fe40000410000 */
[----:B------:R-:W0:Y:S01]  /*12b0*/  MUFU.RCP R104, R76 ;  /* 0x0000004c00687308 */ /* 0x000e220000001000 */
[----:B-1----:R-:W-:Y:S01]  /*12c0*/  FADD.FTZ R72, R69, 1 ;  /* 0x3f80000045487421 */ /* 0x002fe20000010000 */
[----:B------:R-:W-:Y:S01]  /*12d0*/  FMUL.FTZ R77, R77, R100 ;  /* 0x000000644d4d7220 */ /* 0x000fe20000410000 */
[----:B----4-:R-:W-:Y:S01]  /*12e0*/  FADD.FTZ R70, -R73, 1 ;  /* 0x3f80000049467421 */ /* 0x010fe20000010100 */
[----:B------:R-:W-:-:S04]  /*12f0*/  FMUL.FTZ R84, R98, R103 ;  /* 0x0000006762547220 */ /* 0x000fc80000410000 */
[----:B------:R-:W1:Y:S01]  /*1300*/  MUFU.RCP R108, R72 ;  /* 0x00000048006c7308 */ /* 0x000e620000001000 */
[----:B------:R-:W-:Y:S01]  /*1310*/  FMUL.FTZ R57, R95, R77 ;  /* 0x0000004d5f397220 */ /* 0x000fe20000410000 */
[----:B------:R-:W-:Y:S01]  /*1320*/  FFMA.FTZ R70, R65, R70, 1 ;  /* 0x3f80000041467423 */ /* 0x000fe20000010046 */
[----:B------:R-:W-:Y:S01]  /*1330*/  FFMA.FTZ R59, R95, R84, R124 ;  /* 0x000000545f3b7223 */ /* 0x000fe2000001007c */
[----:B------:R-:W-:Y:S01]  /*1340*/  FADD.FTZ R65, -R71, 1 ;  /* 0x3f80000047417421 */ /* 0x000fe20000010100 */
[--C-:B------:R-:W-:Y:S02]  /*1350*/  HADD2.F32 R101, -RZ, R22.reuse.H0_H0 ;  /* 0x20000016ff657230 */ /* 0x100fe40000004100 */
[----:B------:R-:W-:Y:S01]  /*1360*/  FFMA.FTZ R74, R93, R57, R74 ;  /* 0x000000395d4a7223 */ /* 0x000fe2000001004a */
[----:B------:R-:W-:Y:S02]  /*1370*/  HADD2.F32 R103, -RZ, R22.H1_H1 ;  /* 0x30000016ff677230 */ /* 0x000fe40000004100 */
[----:B------:R-:W-:Y:S01]  /*1380*/  FMUL.FTZ R22, R91, R75 ;  /* 0x0000004b5b167220 */ /* 0x000fe20000410000 */
[----:B------:R-:W-:-:S02]  /*1390*/  HADD2.F32 R107, -RZ, R23.H0_H0 ;  /* 0x20000017ff6b7230 */ /* 0x000fc40000004100 */
[----:B------:R-:W-:Y:S01]  /*13a0*/  FMUL.FTZ R73, R73, R70 ;  /* 0x0000004649497220 */ /* 0x000fe20000410000 */
[----:B------:R-:W-:Y:S01]  /*13b0*/  FMUL.FTZ R67, R59, -1.4426950216293334961 ;  /* 0xbfb8aa3b3b437820 */ /* 0x000fe20000410000 */
[----:B------:R-:W-:Y:S01]  /*13c0*/  FFMA.FTZ R64, R64, R65, 1 ;  /* 0x3f80000040407423 */ /* 0x000fe20000010041 */
[--C-:B------:R-:W-:Y:S02]  /*13d0*/  HADD2.F32 R70, -RZ, R24.reuse.H0_H0 ;  /* 0x20000018ff467230 */ /* 0x100fe40000004100 */
[----:B------:R-:W-:Y:S01]  /*13e0*/  FFMA.FTZ R69, R89, R22, R74 ;  /* 0x0000001659457223 */ /* 0x000fe2000001004a */
[----:B------:R-:W-:Y:S01]  /*13f0*/  FADD.FTZ R107, -R2, R107 ;  /* 0x0000006b026b7221 */ /* 0x000fe20000010100 */
[----:B0-----:R-:W-:Y:S01]  /*1400*/  FADD.FTZ R22, -R104, 1 ;  /* 0x3f80000068167421 */ /* 0x001fe20000010100 */
[----:B------:R-:W-:Y:S02]  /*1410*/  HADD2.F32 R24, -RZ, R24.H1_H1 ;  /* 0x30000018ff187230 */ /* 0x000fe40000004100 */
[----:B------:R-:W-:Y:S01]  /*1420*/  FMUL.FTZ R71, R71, R64 ;  /* 0x0000004047477220 */ /* 0x000fe20000410000 */
[----:B------:R-:W-:Y:S01]  /*1430*/  FMUL.FTZ R70, R70, R73 ;  /* 0x0000004946467220 */ /* 0x000fe20000410000 */
[----:B------:R-:W0:Y:S01]  /*1440*/  MUFU.EX2 R67, R67 ;  /* 0x0000004300437308 */ /* 0x000e220000000800 */
[----:B------:R-:W-:-:S02]  /*1450*/  HADD2.F32 R23, -RZ, R23.H1_H1 ;  /* 0x30000017ff177230 */ /* 0x000fc40000004100 */
[----:B------:R-:W-:Y:S01]  /*1460*/  FMUL.FTZ R74, R98, R107 ;  /* 0x0000006b624a7220 */ /* 0x000fe20000410000 */
[----:B------:R-:W-:Y:S01]  /*1470*/  FFMA.FTZ R107, R61, R22, 1 ;  /* 0x3f8000003d6b7423 */ /* 0x000fe20000010016 */
[----:B-1----:R-:W-:Y:S01]  /*1480*/  FADD.FTZ R109, -R108, 1 ;  /* 0x3f8000006c6d7421 */ /* 0x002fe20000010100 */
[----:B------:R-:W-:Y:S01]  /*1490*/  FMUL.FTZ R73, R24, R71 ;  /* 0x0000004718497220 */ /* 0x000fe20000410000 */
[----:B------:R-:W-:Y:S01]  /*14a0*/  FMUL.FTZ R24, R5, R70 ;  /* 0x0000004605187220 */ /* 0x000fe20000410000 */
[--C-:B------:R-:W-:Y:S02]  /*14b0*/  HADD2.F32 R71, -RZ, R25.reuse.H0_H0 ;  /* 0x20000019ff477230 */ /* 0x100fe40000004100 */
[----:B------:R-:W-:Y:S01]  /*14c0*/  FADD.FTZ R23, -R2, R23 ;  /* 0x0000001702177221 */ /* 0x000fe20000010100 */
[----:B------:R-:W-:Y:S01]  /*14d0*/  FMUL.FTZ R104, R104, R107 ;  /* 0x0000006b68687220 */ /* 0x000fe20000410000 */
[----:B------:R-:W-:Y:S01]  /*14e0*/  IADD3 R22, P0, R87, UR14, RZ ;  /* 0x0000000e57167c10 */ /* 0x000fe2000ff1e0ff */
[----:B------:R-:W-:Y:S01]  /*14f0*/  FFMA.FTZ R109, R60, R109, 1 ;  /* 0x3f8000003c6d7423 */ /* 0x000fe2000001006d */
[----:B------:R-:W-:Y:S01]  /*1500*/  FFMA.FTZ R69, R96, R24, R69 ;  /* 0x0000001860457223 */ /* 0x000fe20000010045 */
[----:B------:R-:W-:Y:S01]  /*1510*/  FMUL.FTZ R24, R99, R73 ;  /* 0x0000004963187220 */ /* 0x000fe20000410000 */
[----:B------:R-:W-:Y:S01]  /*1520*/  FMUL.FTZ R72, R98, R23 ;  /* 0x0000001762487220 */ /* 0x000fe20000410000 */
[----:B------:R-:W-:Y:S01]  /*1530*/  FMUL.FTZ R71, R71, R104 ;  /* 0x0000006847477220 */ /* 0x000fe20000410000 */
[----:B------:R-:W-:Y:S01]  /*1540*/  HADD2.F32 R64, -RZ, R25.H1_H1 ;  /* 0x30000019ff407230 */ /* 0x000fe20000004100 */
[----:B------:R-:W-:Y:S01]  /*1550*/  IADD3.X R23, R85, UR15, RZ, P0, !PT ;  /* 0x0000000f55177c10 */ /* 0x000fe200087fe4ff */
[----:B------:R-:W-:Y:S01]  /*1560*/  FMUL.FTZ R109, R108, R109 ;  /* 0x0000006d6c6d7220 */ /* 0x000fe20000410000 */
[----:B------:R-:W-:Y:S01]  /*1570*/  FFMA.FTZ R25, R94, R24, R69 ;  /* 0x000000185e197223 */ /* 0x000fe20000010045 */
[----:B------:R-:W-:-:S02]  /*1580*/  FMUL.FTZ R24, R95, R71 ;  /* 0x000000475f187220 */ /* 0x000fc40000410000 */
[----:B------:R-:W-:Y:S01]  /*1590*/  FMUL.FTZ R69, R64, R109 ;  /* 0x0000006d40457220 */ /* 0x000fe20000410000 */
[----:B------:R-:W4:Y:S01]  /*15a0*/  LDG.E.64.CONSTANT R22, desc[UR8][R22.64] ;  /* 0x0000000816167981 */ /* 0x000f22000c1e9b00 */
[----:B0-----:R-:W-:Y:S01]  /*15b0*/  FADD.FTZ R64, R67, 1 ;  /* 0x3f80000043407421 */ /* 0x001fe20000010000 */
[----:B------:R-:W-:Y:S01]  /*15c0*/  FFMA.FTZ R25, R92, R24, R25 ;  /* 0x000000185c197223 */ /* 0x000fe20000010019 */
[----:B------:R-:W-:Y:S02]  /*15d0*/  HADD2.F32 R67, -RZ, R30.H1_H1 ;  /* 0x3000001eff437230 */ /* 0x000fe40000004100 */
[----:B------:R-:W-:Y:S01]  /*15e0*/  FMUL.FTZ R24, R91, R69 ;  /* 0x000000455b187220 */ /* 0x000fe20000410000 */
[----:B------:R-:W-:-:S03]  /*15f0*/  FADD.FTZ R66, R66, 1 ;  /* 0x3f80000042427421 */ /* 0x000fc60000010000 */
[----:B------:R-:W-:Y:S01]  /*1600*/  FFMA.FTZ R109, R90, R24, R25 ;  /* 0x000000185a6d7223 */ /* 0x000fe20000010019 */
[----:B------:R-:W-:Y:S01]  /*1610*/  FADD.FTZ R25, -R2, R67 ;  /* 0x0000004302197221 */ /* 0x000fe20000010100 */
[----:B------:R-:W-:Y:S01]  /*1620*/  IADD3 R24, P0, R83, UR14, RZ ;  /* 0x0000000e53187c10 */ /* 0x000fe2000ff1e0ff */
[----:B------:R0:W-:Y:S02]  /*1630*/  MUFU.RCP R108, R66 ;  /* 0x00000042006c7308 */ /* 0x0001e40000001000 */
[----:B0-----:R-:W-:Y:S01]  /*1640*/  FMUL.FTZ R66, R98, R25 ;  /* 0x0000001962427220 */ /* 0x001fe20000410000 */
[----:B------:R-:W-:-:S06]  /*1650*/  IADD3.X R25, R81, UR15, RZ, P0, !PT ;  /* 0x0000000f51197c10 */ /* 0x000fcc00087fe4ff */
[----:B------:R-:W4:Y:S01]  /*1660*/  LDG.E.64.CONSTANT R24, desc[UR8][R24.64] ;  /* 0x0000000818187981 */ /* 0x000f22000c1e9b00 */
[----:B------:R-:W-:-:S04]  /*1670*/  FFMA.FTZ R62, R5, R88, R118 ;  /* 0x00000058053e7223 */ /* 0x000fc80000010076 */
[----:B------:R-:W-:-:S06]  /*1680*/  FMUL.FTZ R68, R62, -1.4426950216293334961 ;  /* 0xbfb8aa3b3e447820 */ /* 0x000fcc0000410000 */
[----:B------:R-:W0:Y:S01]  /*1690*/  MUFU.EX2 R68, R68 ;  /* 0x0000004400447308 */ /* 0x000e220000000800 */
[C---:B------:R-:W-:Y:S01]  /*16a0*/  FADD.FTZ R101, -R2.reuse, R101 ;  /* 0x0000006502657221 */ /* 0x040fe20000010100 */
[----:B------:R-:W-:-:S03]  /*16b0*/  FADD.FTZ R103, -R2, R103 ;  /* 0x0000006702677221 */ /* 0x000fc60000010100 */
[C---:B------:R-:W-:Y:S01]  /*16c0*/  FMUL.FTZ R78, R98.reuse, R101 ;  /* 0x00000065624e7220 */ /* 0x040fe20000410000 */
[----:B------:R-:W-:-:S03]  /*16d0*/  FMUL.FTZ R76, R98, R103 ;  /* 0x00000067624c7220 */ /* 0x000fc60000410000 */
[----:B------:R-:W-:Y:S01]  /*16e0*/  FFMA.FTZ R57, R5, R78, R118 ;  /* 0x0000004e05397223 */ /* 0x000fe20000010076 */
[----:B------:R-:W-:Y:S01]  /*16f0*/  FFMA.FTZ R100, R99, R76, R120 ;  /* 0x0000004c63647223 */ /* 0x000fe20000010078 */
[----:B0-----:R-:W-:-:S04]  /*1700*/  FADD.FTZ R68, R68, 1 ;  /* 0x3f80000044447421 */ /* 0x001fc80000010000 */
[----:B------:R-:W0:Y:S01]  /*1710*/  MUFU.RCP R110, R68 ;  /* 0x00000044006e7308 */ /* 0x000e220000001000 */
[----:B------:R-:W-:Y:S01]  /*1720*/  FMUL.FTZ R103, R57, -1.4426950216293334961 ;  /* 0xbfb8aa3b39677820 */ /* 0x000fe20000410000 */
[----:B------:R-:W-:Y:S01]  /*1730*/  FADD.FTZ R104, R56, 1 ;  /* 0x3f80000038687421 */ /* 0x000fe20000010000 */
[----:B------:R-:W-:Y:S01]  /*1740*/  FFMA.FTZ R101, R95, R74, R124 ;  /* 0x0000004a5f657223 */ /* 0x000fe2000001007c */
[----:B------:R-:W-:Y:S01]  /*1750*/  FMUL.FTZ R102, R100, -1.4426950216293334961 ;  /* 0xbfb8aa3b64667820 */ /* 0x000fe20000410000 */
[----:B------:R-:W-:-:S03]  /*1760*/  FFMA.FTZ R61, R91, R72, R126 ;  /* 0x000000485b3d7223 */ /* 0x000fc6000001007e */
[----:B------:R-:W1:Y:S01]  /*1770*/  MUFU.RCP R112, R64 ;  /* 0x0000004000707308 */ /* 0x000e620000001000 */
[----:B------:R-:W-:Y:S01]  /*1780*/  FMUL.FTZ R65, R101, -1.4426950216293334961 ;  /* 0xbfb8aa3b65417820 */ /* 0x000fe20000410000 */
[----:B------:R-:W-:-:S06]  /*1790*/  FMUL.FTZ R60, R61, -1.4426950216293334961 ;  /* 0xbfb8aa3b3d3c7820 */ /* 0x000fcc0000410000 */
[----:B------:R-:W2:Y:S01]  /*17a0*/  MUFU.RCP R113, R104 ;  /* 0x0000006800717308 */ /* 0x000ea20000001000 */
[----:B0-----:R-:W-:-:S07]  /*17b0*/  FADD.FTZ R67, -R110, 1 ;  /* 0x3f8000006e437421 */ /* 0x001fce0000010100 */
[----:B------:R-:W0:Y:S01]  /*17c0*/  MUFU.EX2 R103, R103 ;  /* 0x0000006700677308 */ /* 0x000e220000000800 */
[----:B------:R-:W-:Y:S01]  /*17d0*/  FADD.FTZ R111, -R108, 1 ;  /* 0x3f8000006c6f7421 */ /* 0x000fe20000010100 */
[----:B------:R-:W-:-:S06]  /*17e0*/  HADD2.F32 R107, -RZ, R30.H0_H0 ;  /* 0x2000001eff6b7230 */ /* 0x000fcc0000004100 */
[----:B------:R-:W0:Y:S01]  /*17f0*/  MUFU.EX2 R102, R102 ;  /* 0x0000006600667308 */ /* 0x000e220000000800 */
[----:B------:R-:W-:Y:S01]  /*1800*/  FFMA.FTZ R67, R62, R67, 1 ;  /* 0x3f8000003e437423 */ /* 0x000fe20000010043 */
[----:B------:R-:W-:-:S06]  /*1810*/  FFMA.FTZ R111, R58, R111, 1 ;  /* 0x3f8000003a6f7423 */ /* 0x000fcc000001006f */
[----:B------:R-:W5:Y:S01]  /*1820*/  MUFU.EX2 R65, R65 ;  /* 0x0000004100417308 */ /* 0x000f620000000800 */
[----:B-1----:R-:W-:Y:S01]  /*1830*/  FADD.FTZ R58, -R112, 1 ;  /* 0x3f800000703a7421 */ /* 0x002fe20000010100 */
[----:B------:R-:W-:-:S06]  /*1840*/  FADD.FTZ R107, -R2, R107 ;  /* 0x0000006b026b7221 */ /* 0x000fcc0000010100 */
[----:B------:R-:W1:Y:S01]  /*1850*/  MUFU.EX2 R60, R60 ;  /* 0x0000003c003c7308 */ /* 0x000e620000000800 */
[----:B------:R-:W-:Y:S02]  /*1860*/  HADD2.F32 R64, -RZ, R32.H0_H0 ;  /* 0x20000020ff407230 */ /* 0x000fe40000004100 */
[----:B--2---:R-:W-:Y:S01]  /*1870*/  FADD.FTZ R62, -R113, 1 ;  /* 0x3f800000713e7421 */ /* 0x004fe20000010100 */
[----:B------:R-:W-:Y:S01]  /*1880*/  FMUL.FTZ R67, R110, R67 ;  /* 0x000000436e437220 */ /* 0x000fe20000410000 */
[----:B------:R-:W-:Y:S01]  /*1890*/  FFMA.FTZ R59, R59, R58, 1 ;  /* 0x3f8000003b3b7423 */ /* 0x000fe2000001003a */
[----:B------:R-:W-:Y:S01]  /*18a0*/  FMUL.FTZ R68, R98, R107 ;  /* 0x0000006b62447220 */ /* 0x000fe20000410000 */
[----:B0-----:R-:W-:Y:S01]  /*18b0*/  FADD.FTZ R103, R103, 1 ;  /* 0x3f80000067677421 */ /* 0x001fe20000010000 */
[----:B------:R-:W-:Y:S01]  /*18c0*/  FMUL.FTZ R108, R108, R111 ;  /* 0x0000006f6c6c7220 */ /* 0x000fe20000410000 */
[----:B------:R-:W-:Y:S01]  /*18d0*/  FFMA.FTZ R62, R63, R62, 1 ;  /* 0x3f8000003f3e7423 */ /* 0x000fe2000001003e */
[----:B------:R-:W-:Y:S01]  /*18e0*/  FMUL.FTZ R64, R64, R67 ;  /* 0x0000004340407220 */ /* 0x000fe20000410000 */
[----:B------:R-:W-:Y:S01]  /*18f0*/  FADD.FTZ R111, R102, 1 ;  /* 0x3f800000666f7421 */ /* 0x000fe20000010000 */
[----:B------:R-:W-:-:S02]  /*1900*/  HADD2.F32 R58, -RZ, R33.H0_H0 ;  /* 0x20000021ff3a7230 */ /* 0x000fc40000004100 */
[----:B------:R-:W-:Y:S01]  /*1910*/  FMUL.FTZ R59, R112, R59 ;  /* 0x0000003b703b7220 */ /* 0x000fe20000410000 */
[----:B------:R-:W-:Y:S02]  /*1920*/  HADD2.F32 R67, -RZ, R32.H1_H1 ;  /* 0x30000020ff437230 */ /* 0x000fe40000004100 */
[C---:B------:R-:W-:Y:S01]  /*1930*/  FFMA.FTZ R30, R5.reuse, R68, R118 ;  /* 0x00000044051e7223 */ /* 0x040fe20000010076 */
[--C-:B------:R-:W-:Y:S01]  /*1940*/  HADD2.F32 R63, -RZ, R31.reuse.H0_H0 ;  /* 0x2000001fff3f7230 */ /* 0x100fe20000004100 */
[----:B------:R5:W0:Y:S01]  /*1950*/  MUFU.RCP R110, R103 ;  /* 0x00000067006e7308 */ /* 0x000a220000001000 */
[----:B------:R-:W-:Y:S02]  /*1960*/  HADD2.F32 R31, -RZ, R31.H1_H1 ;  /* 0x3000001fff1f7230 */ /* 0x000fe40000004100 */
[----:B------:R-:W-:Y:S01]  /*1970*/  FMUL.FTZ R32, R5, R64 ;  /* 0x0000004005207220 */ /* 0x000fe20000410000 */
[----:B------:R-:W-:Y:S01]  /*1980*/  FMUL.FTZ R56, R30, -1.4426950216293334961 ;  /* 0xbfb8aa3b1e387820 */ /* 0x000fe20000410000 */
[----:B------:R-:W-:Y:S01]  /*1990*/  FMUL.FTZ R67, R67, R108 ;  /* 0x0000006c43437220 */ /* 0x000fe20000410000 */
[----:B-----5:R-:W-:Y:S01]  /*19a0*/  FADD.FTZ R103, R65, 1 ;  /* 0x3f80000041677421 */ /* 0x020fe20000010000 */
[----:B------:R-:W-:Y:S01]  /*19b0*/  FMUL.FTZ R65, R58, R59 ;  /* 0x0000003b3a417220 */ /* 0x000fe20000410000 */
[----:B------:R-:W2:Y:S01]  /*19c0*/  MUFU.RCP R111, R111 ;  /* 0x0000006f006f7308 */ /* 0x000ea20000001000 */
[----:B------:R-:W-:Y:S01]  /*19d0*/  FADD.FTZ R59, -R2, R63 ;  /* 0x0000003f023b7221 */ /* 0x000fe20000010100 */
[----:B-1----:R-:W-:Y:S01]  /*19e0*/  FADD.FTZ R58, R60, 1 ;  /* 0x3f8000003c3a7421 */ /* 0x002fe20000010000 */
[----:B------:R-:W-:-:S02]  /*19f0*/  HADD2.F32 R63, -RZ, R33.H1_H1 ;  /* 0x30000021ff3f7230 */ /* 0x000fc40000004100 */
[----:B------:R-:W-:Y:S01]  /*1a00*/  FADD.FTZ R33, -R2, R31 ;  /* 0x0000001f02217221 */ /* 0x000fe20000010100 */
[----:B------:R-:W-:Y:S02]  /*1a10*/  FFMA.FTZ R109, R88, R32, R109 ;  /* 0x00000020586d7223 */ /* 0x000fe4000001006d */
[----:B------:R1:W5:Y:S01]  /*1a20*/  MUFU.RCP R108, R103 ;  /* 0x00000067006c7308 */ /* 0x0003620000001000 */
[----:B------:R-:W-:Y:S01]  /*1a30*/  FMUL.FTZ R32, R99, R67 ;  /* 0x0000004363207220 */ /* 0x000fe20000410000 */
[----:B------:R-:W-:Y:S01]  /*1a40*/  FMUL.FTZ R102, R113, R62 ;  /* 0x0000003e71667220 */ /* 0x000fe20000410000 */
[C---:B------:R-:W-:Y:S01]  /*1a50*/  FMUL.FTZ R62, R98.reuse, R59 ;  /* 0x0000003b623e7220 */ /* 0x040fe20000410000 */
[----:B------:R-:W-:Y:S01]  /*1a60*/  FFMA.FTZ R107, R99, R66, R120 ;  /* 0x00000042636b7223 */ /* 0x000fe20000010078 */
[----:B------:R-:W-:Y:S02]  /*1a70*/  HADD2.F32 R59, -RZ, R26.H0_H0 ;  /* 0x2000001aff3b7230 */ /* 0x000fe40000004100 */
[----:B------:R-:W-:Y:S01]  /*1a80*/  FMUL.FTZ R60, R98, R33 ;  /* 0x00000021623c7220 */ /* 0x000fe20000410000 */
[----:B------:R2:W3:Y:S01]  /*1a90*/  MUFU.RCP R112, R58 ;  /* 0x0000003a00707308 */ /* 0x0004e20000001000 */
[----:B------:R-:W-:Y:S01]  /*1aa0*/  FFMA.FTZ R109, R86, R32, R109 ;  /* 0x00000020566d7223 */ /* 0x000fe2000001006d */
[----:B------:R-:W-:Y:S01]  /*1ab0*/  FMUL.FTZ R31, R95, R65 ;  /* 0x000000415f1f7220 */ /* 0x000fe20000410000 */
[----:B------:R-:W-:Y:S01]  /*1ac0*/  FMUL.FTZ R63, R63, R102 ;  /* 0x000000663f3f7220 */ /* 0x000fe20000410000 */
[----:B------:R-:W-:-:S04]  /*1ad0*/  FFMA.FTZ R32, R95, R62, R124 ;  /* 0x0000003e5f207223 */ /* 0x000fc8000001007c */
[----:B------:R-:W3:Y:S01]  /*1ae0*/  MUFU.EX2 R56, R56 ;  /* 0x0000003800387308 */ /* 0x000ee20000000800 */
[----:B------:R-:W-:Y:S01]  /*1af0*/  FMUL.FTZ R104, R107, -1.4426950216293334961 ;  /* 0xbfb8aa3b6b687820 */ /* 0x000fe20000410000 */
[C---:B------:R-:W-:Y:S01]  /*1b00*/  FFMA.FTZ R33, R91.reuse, R60, R126 ;  /* 0x0000003c5b217223 */ /* 0x040fe2000001007e */
[----:B-1----:R-:W-:Y:S01]  /*1b10*/  FADD.FTZ R103, -R2, R59 ;  /* 0x0000003b02677221 */ /* 0x002fe20000010100 */
[----:B------:R-:W-:Y:S01]  /*1b20*/  FFMA.FTZ R31, R84, R31, R109 ;  /* 0x0000001f541f7223 */ /* 0x000fe2000001006d */
[----:B------:R-:W-:Y:S01]  /*1b30*/  FMUL.FTZ R59, R91, R63 ;  /* 0x0000003f5b3b7220 */ /* 0x000fe20000410000 */
[----:B------:R-:W-:Y:S01]  /*1b40*/  FMUL.FTZ R113, R32, -1.4426950216293334961 ;  /* 0xbfb8aa3b20717820 */ /* 0x000fe20000410000 */
[----:B0-----:R-:W-:Y:S01]  /*1b50*/  FADD.FTZ R102, -R110, 1 ;  /* 0x3f8000006e667421 */ /* 0x001fe20000010100 */
[----:B------:R-:W-:Y:S01]  /*1b60*/  FMUL.FTZ R109, R33, -1.4426950216293334961 ;  /* 0xbfb8aa3b216d7820 */ /* 0x000fe20000410000 */
[----:B--2---:R-:W-:Y:S01]  /*1b70*/  FMUL.FTZ R58, R98, R103 ;  /* 0x00000067623a7220 */ /* 0x004fe20000410000 */
[----:B------:R-:W0:Y:S01]  /*1b80*/  MUFU.EX2 R104, R104 ;  /* 0x0000006800687308 */ /* 0x000e220000000800 */
[----:B------:R-:W-:Y:S01]  /*1b90*/  FFMA.FTZ R103, R82, R59, R31 ;  /* 0x0000003b52677223 */ /* 0x000fe2000001001f */
[----:B------:R-:W-:Y:S01]  /*1ba0*/  FFMA.FTZ R57, R57, R102, 1 ;  /* 0x3f80000039397423 */ /* 0x000fe20000010066 */
[----:B------:R-:W-:Y:S01]  /*1bb0*/  FADD.FTZ R59, -R111, 1 ;  /* 0x3f8000006f3b7421 */ /* 0x000fe20000010100 */
[----:B-----5:R-:W-:Y:S01]  /*1bc0*/  FADD.FTZ R102, -R108, 1 ;  /* 0x3f8000006c667421 */ /* 0x020fe20000010100 */
[----:B---3--:R-:W-:-:S03]  /*1bd0*/  FADD.FTZ R114, -R112, 1 ;  /* 0x3f80000070727421 */ /* 0x008fc60000010100 */
[----:B------:R-:W1:Y:S01]  /*1be0*/  MUFU.EX2 R115, R109 ;  /* 0x0000006d00737308 */ /* 0x000e620000000800 */
[----:B------:R-:W-:Y:S01]  /*1bf0*/  FFMA.FTZ R100, R100, R59, 1 ;  /* 0x3f80000064647423 */ /* 0x000fe2000001003b */
[----:B------:R-:W-:Y:S01]  /*1c00*/  FFMA.FTZ R59, R101, R102, 1 ;  /* 0x3f800000653b7423 */ /* 0x000fe20000010066 */
[----:B------:R-:W-:-:S05]  /*1c10*/  FADD.FTZ R102, R56, 1 ;  /* 0x3f80000038667421 */ /* 0x000fca0000010000 */
[----:B------:R-:W2:Y:S01]  /*1c20*/  MUFU.EX2 R113, R113 ;  /* 0x0000007100717308 */ /* 0x000ea20000000800 */
[--C-:B------:R-:W-:Y:S02]  /*1c30*/  HADD2.F32 R56, -RZ, R28.reuse.H0_H0 ;  /* 0x2000001cff387230 */ /* 0x100fe40000004100 */
[----:B------:R-:W-:Y:S01]  /*1c40*/  FFMA.FTZ R61, R61, R114, 1 ;  /* 0x3f8000003d3d7423 */ /* 0x000fe20000010072 */
[----:B------:R-:W-:Y:S01]  /*1c50*/  FMUL.FTZ R57, R110, R57 ;  /* 0x000000396e397220 */ /* 0x000fe20000410000 */
[----:B------:R-:W-:Y:S01]  /*1c60*/  FMUL.FTZ R108, R108, R59 ;  /* 0x0000003b6c6c7220 */ /* 0x000fe20000410000 */
[----:B------:R-:W-:Y:S02]  /*1c70*/  HADD2.F32 R59, -RZ, R29.H0_H0 ;  /* 0x2000001dff3b7230 */ /* 0x000fe40000004100 */
[----:B------:R-:W-:Y:S01]  /*1c80*/  FMUL.FTZ R112, R112, R61 ;  /* 0x0000003d70707220 */ /* 0x000fe20000410000 */
[----:B------:R-:W-:Y:S01]  /*1c90*/  FMUL.FTZ R56, R56, R57 ;  /* 0x0000003938387220 */ /* 0x000fe20000410000 */
[----:B------:R-:W-:-:S02]  /*1ca0*/  HADD2.F32 R61, -RZ, R28.H1_H1 ;  /* 0x3000001cff3d7230 */ /* 0x000fc40000004100 */
[----:B------:R-:W-:Y:S01]  /*1cb0*/  FMUL.FTZ R100, R111, R100 ;  /* 0x000000646f647220 */ /* 0x000fe20000410000 */
[----:B------:R-:W-:Y:S01]  /*1cc0*/  HADD2.F32 R57, -RZ, R29.H1_H1 ;  /* 0x3000001dff397230 */ /* 0x000fe20000004100 */
[----:B------:R-:W3:Y:S01]  /*1cd0*/  MUFU.RCP R109, R102 ;  /* 0x00000066006d7308 */ /* 0x000ee20000001000 */
[----:B------:R-:W-:Y:S02]  /*1ce0*/  HADD2.F32 R29, -RZ, R26.H1_H1 ;  /* 0x3000001aff1d7230 */ /* 0x000fe40000004100 */
[----:B0-----:R-:W-:Y:S01]  /*1cf0*/  FADD.FTZ R104, R104, 1 ;  /* 0x3f80000068687421 */ /* 0x001fe20000010000 */
[----:B------:R-:W-:Y:S01]  /*1d00*/  FMUL.FTZ R61, R61, R100 ;  /* 0x000000643d3d7220 */ /* 0x000fe20000410000 */
[----:B------:R-:W-:Y:S01]  /*1d10*/  FMUL.FTZ R28, R5, R56 ;  /* 0x00000038051c7220 */ /* 0x000fe20000410000 */
[----:B-1----:R-:W-:Y:S01]  /*1d20*/  FADD.FTZ R115, R115, 1 ;  /* 0x3f80000073737421 */ /* 0x002fe20000010000 */
[----:B------:R-:W-:Y:S01]  /*1d30*/  FMUL.FTZ R59, R59, R108 ;  /* 0x0000006c3b3b7220 */ /* 0x000fe20000410000 */
[----:B--2---:R-:W-:Y:S01]  /*1d40*/  FADD.FTZ R113, R113, 1 ;  /* 0x3f80000071717421 */ /* 0x004fe20000010000 */
[----:B------:R-:W-:-:S02]  /*1d50*/  HADD2.F32 R111, -RZ, R27.H0_H0 ;  /* 0x2000001bff6f7230 */ /* 0x000fc40000004100 */
[----:B------:R-:W-:Y:S01]  /*1d60*/  FADD.FTZ R29, -R2, R29 ;  /* 0x0000001d021d7221 */ /* 0x000fe20000010100 */
[----:B------:R0:W1:Y:S01]  /*1d70*/  MUFU.RCP R108, R104 ;  /* 0x00000068006c7308 */ /* 0x0000620000001000 */
[----:B------:R-:W-:Y:S01]  /*1d80*/  FFMA.FTZ R103, R78, R28, R103 ;  /* 0x0000001c4e677223 */ /* 0x000fe20000010067 */
[----:B------:R-:W-:Y:S01]  /*1d90*/  FMUL.FTZ R26, R99, R61 ;  /* 0x0000003d631a7220 */ /* 0x000fe20000410000 */
[----:B------:R-:W-:Y:S01]  /*1da0*/  FADD.FTZ R111, -R2, R111 ;  /* 0x0000006f026f7221 */ /* 0x000fe20000010100 */
[----:B------:R-:W-:Y:S02]  /*1db0*/  HADD2.F32 R117, -RZ, R27.H1_H1 ;  /* 0x3000001bff757230 */ /* 0x000fe40000004100 */
[----:B------:R-:W-:Y:S01]  /*1dc0*/  FMUL.FTZ R27, R95, R59 ;  /* 0x0000003b5f1b7220 */ /* 0x000fe20000410000 */
[----:B------:R-:W-:Y:S01]  /*1dd0*/  FFMA.FTZ R103, R76, R26, R103 ;  /* 0x0000001a4c677223 */ /* 0x000fe20000010067 */
[----:B------:R-:W2:Y:S01]  /*1de0*/  MUFU.RCP R115, R115 ;  /* 0x0000007300737308 */ /* 0x000ea20000001000 */
[C---:B0-----:R-:W-:Y:S01]  /*1df0*/  FMUL.FTZ R104, R98.reuse, R29 ;  /* 0x0000001d62687220 */ /* 0x041fe20000410000 */
[----:B------:R-:W-:Y:S01]  /*1e00*/  FMUL.FTZ R102, R98, R111 ;  /* 0x0000006f62667220 */ /* 0x000fe20000410000 */
[----:B------:R-:W-:-:S02]  /*1e10*/  FFMA.FTZ R31, R5, R58, R118 ;  /* 0x0000003a051f7223 */ /* 0x000fc40000010076 */
[----:B------:R-:W-:-:S03]  /*1e20*/  FFMA.FTZ R26, R99, R104, R120 ;  /* 0x00000068631a7223 */ /* 0x000fc60000010078 */
[----:B------:R-:W0:Y:S01]  /*1e30*/  MUFU.RCP R113, R113 ;  /* 0x0000007100717308 */ /* 0x000e220000001000 */
[----:B------:R-:W-:Y:S01]  /*1e40*/  FMUL.FTZ R57, R57, R112 ;  /* 0x0000007039397220 */ /* 0x000fe20000410000 */
[----:B------:R-:W-:Y:S01]  /*1e50*/  FADD.FTZ R117, -R2, R117 ;  /* 0x0000007502757221 */ /* 0x000fe20000010100 */
[----:B------:R-:W-:Y:S01]  /*1e60*/  FFMA.FTZ R103, R74, R27, R103 ;  /* 0x0000001b4a677223 */ /* 0x000fe20000010067 */
[----:B------:R-:W-:Y:S01]  /*1e70*/  FMUL.FTZ R114, R26, -1.4426950216293334961 ;  /* 0xbfb8aa3b1a727820 */ /* 0x000fe20000410000 */
[----:B---3--:R-:W-:Y:S01]  /*1e80*/  FADD.FTZ R111, -R109, 1 ;  /* 0x3f8000006d6f7421 */ /* 0x008fe20000010100 */
[----:B------:R-:W-:Y:S01]  /*1e90*/  FFMA.FTZ R27, R95, R102, R124 ;  /* 0x000000665f1b7223 */ /* 0x000fe2000001007c */
[----:B------:R-:W-:Y:S01]  /*1ea0*/  FMUL.FTZ R116, R31, -1.4426950216293334961 ;  /* 0xbfb8aa3b1f747820 */ /* 0x000fe20000410000 */
[----:B------:R-:W-:Y:S01]  /*1eb0*/  FMUL.FTZ R28, R91, R57 ;  /* 0x000000395b1c7220 */ /* 0x000fe20000410000 */
[----:B------:R-:W-:Y:S01]  /*1ec0*/  FMUL.FTZ R100, R98, R117 ;  /* 0x0000007562647220 */ /* 0x000fe20000410000 */
[----:B------:R-:W-:Y:S01]  /*1ed0*/  FFMA.FTZ R30, R30, R111, 1 ;  /* 0x3f8000001e1e7423 */ /* 0x000fe2000001006f */
[----:B------:R-:W-:Y:S01]  /*1ee0*/  FMUL.FTZ R111, R27, -1.4426950216293334961 ;  /* 0xbfb8aa3b1b6f7820 */ /* 0x000fe20000410000 */
[----:B------:R-:W3:Y:S01]  /*1ef0*/  MUFU.EX2 R101, R116 ;  /* 0x0000007400657308 */ /* 0x000ee20000000800 */
[----:B------:R-:W-:Y:S01]  /*1f00*/  FFMA.FTZ R29, R72, R28, R103 ;  /* 0x0000001c481d7223 */ /* 0x000fe20000010067 */
[----:B-1----:R-:W-:Y:S01]  /*1f10*/  FADD.FTZ R110, -R108, 1 ;  /* 0x3f8000006c6e7421 */ /* 0x002fe20000010100 */
[----:B------:R-:W-:Y:S01]  /*1f20*/  FFMA.FTZ R28, R91, R100, R126 ;  /* 0x000000645b1c7223 */ /* 0x000fe2000001007e */
[----:B--2---:R-:W-:-:S04]  /*1f30*/  FADD.FTZ R112, -R115, 1 ;  /* 0x3f80000073707421 */ /* 0x004fc80000010100 */
[----:B------:R-:W1:Y:S01]  /*1f40*/  MUFU.EX2 R114, R114 ;  /* 0x0000007200727308 */ /* 0x000e620000000800 */
[----:B------:R-:W-:Y:S01]  /*1f50*/  FFMA.FTZ R107, R107, R110, 1 ;  /* 0x3f8000006b6b7423 */ /* 0x000fe2000001006e */
[----:B0-----:R-:W-:Y:S01]  /*1f60*/  FADD.FTZ R103, -R113, 1 ;  /* 0x3f80000071677421 */ /* 0x001fe20000010100 */
[----:B------:R-:W-:Y:S01]  /*1f70*/  FMUL.FTZ R110, R28, -1.4426950216293334961 ;  /* 0xbfb8aa3b1c6e7820 */ /* 0x000fe20000410000 */
[----:B------:R-:W-:-:S04]  /*1f80*/  FFMA.FTZ R112, R33, R112, 1 ;  /* 0x3f80000021707423 */ /* 0x000fc80000010070 */
[----:B------:R-:W0:Y:S01]  /*1f90*/  MUFU.EX2 R111, R111 ;  /* 0x0000006f006f7308 */ /* 0x000e220000000800 */
[----:B------:R-:W-:Y:S01]  /*1fa0*/  FFMA.FTZ R32, R32, R103, 1 ;  /* 0x3f80000020207423 */ /* 0x000fe20000010067 */
[----:B------:R-:W-:-:S06]  /*1fb0*/  FMUL.FTZ R107, R108, R107 ;  /* 0x0000006b6c6b7220 */ /* 0x000fcc0000410000 */
[----:B------:R-:W2:Y:S01]  /*1fc0*/  MUFU.EX2 R33, R110 ;  /* 0x0000006e00217308 */ /* 0x000ea20000000800 */
[----:B------:R-:W-:Y:S01]  /*1fd0*/  FMUL.FTZ R108, R113, R32 ;  /* 0x00000020716c7220 */ /* 0x000fe20000410000 */
[--C-:B------:R-:W-:Y:S02]  /*1fe0*/  HADD2.F32 R32, -RZ, R14.reuse.H1_H1 ;  /* 0x3000000eff207230 */ /* 0x100fe40000004100 */
[----:B------:R-:W-:Y:S01]  /*1ff0*/  FMUL.FTZ R30, R109, R30 ;  /* 0x0000001e6d1e7220 */ /* 0x000fe20000410000 */
[----:B------:R-:W-:Y:S02]  /*2000*/  HADD2.F32 R103, -RZ, R14.H0_H0 ;  /* 0x2000000eff677230 */ /* 0x000fe40000004100 */
[----:B---3--:R-:W-:Y:S01]  /*2010*/  FADD.FTZ R14, R101, 1 ;  /* 0x3f800000650e7421 */ /* 0x008fe20000010000 */
[----:B-1----:R-:W-:Y:S01]  /*2020*/  FADD.FTZ R114, R114, 1 ;  /* 0x3f80000072727421 */ /* 0x002fe20000010000 */
[----:B------:R-:W-:Y:S01]  /*2030*/  FMUL.FTZ R101, R32, R107 ;  /* 0x0000006b20657220 */ /* 0x000fe20000410000 */
[----:B------:R-:W-:-:S02]  /*2040*/  HADD2.F32 R107, -RZ, R15.H1_H1 ;  /* 0x3000000fff6b7230 */ /* 0x000fc40000004100 */
[----:B------:R-:W-:Y:S01]  /*2050*/  FMUL.FTZ R103, R103, R30 ;  /* 0x0000001e67677220 */ /* 0x000fe20000410000 */
[----:B------:R-:W-:Y:S01]  /*2060*/  FMUL.FTZ R112, R115, R112 ;  /* 0x0000007073707220 */ /* 0x000fe20000410000 */
[----:B------:R-:W1:Y:S01]  /*2070*/  MUFU.RCP R32, R114 ;  /* 0x0000007200207308 */ /* 0x000e620000001000 */
[----:B0-----:R-:W-:Y:S01]  /*2080*/  FADD.FTZ R111, R111, 1 ;  /* 0x3f8000006f6f7421 */ /* 0x001fe20000010000 */
[----:B------:R-:W-:Y:S02]  /*2090*/  HADD2.F32 R109, -RZ, R15.H0_H0 ;  /* 0x2000000fff6d7230 */ /* 0x000fe40000004100 */
[----:B------:R-:W-:Y:S01]  /*20a0*/  FMUL.FTZ R30, R5, R103 ;  /* 0x00000067051e7220 */ /* 0x000fe20000410000 */
[----:B------:R-:W-:Y:S01]  /*20b0*/  FMUL.FTZ R107, R107, R112 ;  /* 0x000000706b6b7220 */ /* 0x000fe20000410000 */
[--C-:B------:R-:W-:Y:S02]  /*20c0*/  HADD2.F32 R113, -RZ, R16.reuse.H0_H0 ;  /* 0x20000010ff717230 */ /* 0x100fe40000004100 */
[----:B------:R-:W0:Y:S01]  /*20d0*/  MUFU.RCP R14, R14 ;  /* 0x0000000e000e7308 */ /* 0x000e220000001000 */
[----:B--2---:R-:W-:Y:S01]  /*20e0*/  FADD.FTZ R112, R33, 1 ;  /* 0x3f80000021707421 */ /* 0x004fe20000010000 */
[----:B------:R-:W-:-:S02]  /*20f0*/  HADD2.F32 R115, -RZ, R16.H1_H1 ;  /* 0x30000010ff737230 */ /* 0x000fc40000004100 */
[----:B------:R-:W-:Y:S01]  /*2100*/  FFMA.FTZ R29, R68, R30, R29 ;  /* 0x0000001e441d7223 */ /* 0x000fe2000001001d */
[----:B------:R-:W-:Y:S01]  /*2110*/  FMUL.FTZ R15, R99, R101 ;  /* 0x00000065630f7220 */ /* 0x000fe20000410000 */
[----:B------:R-:W-:Y:S02]  /*2120*/  FMUL.FTZ R109, R109, R108 ;  /* 0x0000006c6d6d7220 */ /* 0x000fe40000410000 */
[----:B------:R2:W3:Y:S01]  /*2130*/  MUFU.RCP R117, R111 ;  /* 0x0000006f00757308 */ /* 0x0004e20000001000 */
[----:B------:R-:W-:Y:S01]  /*2140*/  FADD.FTZ R113, -R2, R113 ;  /* 0x0000007102717221 */ /* 0x000fe20000010100 */
[----:B------:R-:W-:Y:S01]  /*2150*/  FFMA.FTZ R15, R66, R15, R29 ;  /* 0x0000000f420f7223 */ /* 0x000fe2000001001d */
[----:B------:R-:W-:Y:S02]  /*2160*/  HADD2.F32 R121, -RZ, R17.H0_H0 ;  /* 0x20000011ff797230 */ /* 0x000fe40000004100 */
[----:B------:R-:W-:Y:S01]  /*2170*/  FADD.FTZ R115, -R2, R115 ;  /* 0x0000007302737221 */ /* 0x000fe20000010100 */
[----:B------:R-:W-:-:S02]  /*2180*/  FMUL.FTZ R29, R95, R109 ;  /* 0x0000006d5f1d7220 */ /* 0x000fc40000410000 */
[----:B------:R-:W5:Y:S01]  /*2190*/  MUFU.RCP R119, R112 ;  /* 0x0000007000777308 */ /* 0x000f620000001000 */
[C---:B------:R-:W-:Y:S01]  /*21a0*/  FMUL.FTZ R110, R98.reuse, R113 ;  /* 0x00000071626e7220 */ /* 0x040fe20000410000 */
[----:B------:R-:W-:Y:S01]  /*21b0*/  FMUL.FTZ R108, R98, R115 ;  /* 0x00000073626c7220 */ /* 0x000fe20000410000 */
[----:B------:R-:W-:Y:S01]  /*21c0*/  FFMA.FTZ R29, R62, R29, R15 ;  /* 0x0000001d3e1d7223 */ /* 0x000fe2000001000f */
[----:B--2---:R-:W-:Y:S01]  /*21d0*/  FADD.FTZ R111, -R2, R121 ;  /* 0x00000079026f7221 */ /* 0x004fe20000010100 */
[----:B------:R-:W-:Y:S02]  /*21e0*/  HADD2.F32 R115, -RZ, R17.H1_H1 ;  /* 0x30000011ff737230 */ /* 0x000fe40000004100 */
[----:B------:R-:W-:Y:S01]  /*21f0*/  FFMA.FTZ R15, R5, R110, R118 ;  /* 0x0000006e050f7223 */ /* 0x000fe20000010076 */
[----:B-1----:R-:W-:Y:S01]  /*2200*/  FADD.FTZ R17, -R32, 1 ;  /* 0x3f80000020117421 */ /* 0x002fe20000010100 */
[----:B0-----:R-:W-:Y:S01]  /*2210*/  FADD.FTZ R30, -R14, 1 ;  /* 0x3f8000000e1e7421 */ /* 0x001fe20000010100 */
[----:B------:R-:W-:Y:S01]  /*2220*/  FMUL.FTZ R116, R98, R111 ;  /* 0x0000006f62747220 */ /* 0x000fe20000410000 */
[----:B------:R-:W-:Y:S01]  /*2230*/  FMUL.FTZ R113, R15, -1.4426950216293334961 ;  /* 0xbfb8aa3b0f717820 */ /* 0x000fe20000410000 */
[----:B------:R-:W-:Y:S01]  /*2240*/  FADD.FTZ R115, -R2, R115 ;  /* 0x0000007302737221 */ /* 0x000fe20000010100 */
[----:B------:R-:W-:Y:S01]  /*2250*/  FFMA.FTZ R111, R26, R17, 1 ;  /* 0x3f8000001a6f7423 */ /* 0x000fe20000010011 */
[----:B---3--:R-:W-:Y:S01]  /*2260*/  FADD.FTZ R26, -R117, 1 ;  /* 0x3f800000751a7421 */ /* 0x008fe20000010100 */
[----:B------:R-:W-:Y:S01]  /*2270*/  FFMA.FTZ R31, R31, R30, 1 ;  /* 0x3f8000001f1f7423 */ /* 0x000fe2000001001e */
[----:B------:R5:W-:Y:S01]  /*2280*/  MUFU.EX2 R121, R113 ;  /* 0x0000007100797308 */ /* 0x000be20000000800 */
[----:B------:R-:W-:Y:S01]  /*2290*/  FMUL.FTZ R114, R98, R115 ;  /* 0x0000007362727220 */ /* 0x000fe20000410000 */
[----:B------:R-:W-:Y:S01]  /*22a0*/  FFMA.FTZ R30, R27, R26, 1 ;  /* 0x3f8000001b1e7423 */ /* 0x000fe2000001001a */
[----:B------:R-:W-:-:S02]  /*22b0*/  HADD2.F32 R115, -RZ, R20.H0_H0 ;  /* 0x20000014ff737230 */ /* 0x000fc40000004100 */
[----:B------:R-:W-:Y:S01]  /*22c0*/  FMUL.FTZ R26, R14, R31 ;  /* 0x0000001f0e1a7220 */ /* 0x000fe20000410000 */
[----:B-----5:R-:W-:Y:S01]  /*22d0*/  FADD.FTZ R113, -R119, 1 ;  /* 0x3f80000077717421 */ /* 0x020fe20000010100 */
[----:B------:R-:W-:Y:S02]  /*22e0*/  FMUL.FTZ R16, R91, R107 ;  /* 0x0000006b5b107220 */ /* 0x000fe40000410000 */
[----:B------:R-:W-:Y:S01]  /*22f0*/  FMUL.FTZ R115, R115, R26 ;  /* 0x0000001a73737220 */ /* 0x000fe20000410000 */
[----:B------:R-:W-:Y:S01]  /*2300*/  FFMA.FTZ R28, R28, R113, 1 ;  /* 0x3f8000001c1c7423 */ /* 0x000fe20000010071 */
[----:B------:R-:W-:Y:S02]  /*2310*/  HADD2.F32 R113, -RZ, R20.H1_H1 ;  /* 0x30000014ff717230 */ /* 0x000fe40000004100 */
[----:B------:R-:W-:Y:S01]  /*2320*/  FMUL.FTZ R32, R32, R111 ;  /* 0x0000006f20207220 */ /* 0x000fe20000410000 */
[----:B------:R-:W-:Y:S01]  /*2330*/  FFMA.FTZ R33, R60, R16, R29 ;  /* 0x000000103c217223 */ /* 0x000fe2000001001d */
[----:B------:R-:W-:Y:S01]  /*2340*/  FMUL.FTZ R26, R5, R115 ;  /* 0x00000073051a7220 */ /* 0x000fe20000410000 */
[----:B------:R-:W-:Y:S01]  /*2350*/  FFMA.FTZ R29, R99, R108, R120 ;  /* 0x0000006c631d7223 */ /* 0x000fe20000010078 */
[----:B------:R-:W-:Y:S01]  /*2360*/  FMUL.FTZ R113, R113, R32 ;  /* 0x0000002071717220 */ /* 0x000fe20000410000 */
[----:B------:R-:W-:-:S02]  /*2370*/  HADD2.F32 R111, -RZ, R21.H0_H0 ;  /* 0x20000015ff6f7230 */ /* 0x000fc40000004100 */
[----:B------:R-:W-:Y:S01]  /*2380*/  FMUL.FTZ R30, R117, R30 ;  /* 0x0000001e751e7220 */ /* 0x000fe20000410000 */
[----:B------:R-:W-:Y:S01]  /*2390*/  FFMA.FTZ R33, R58, R26, R33 ;  /* 0x0000001a3a217223 */ /* 0x000fe20000010021 */
[----:B------:R-:W-:Y:S01]  /*23a0*/  FMUL.FTZ R112, R29, -1.4426950216293334961 ;  /* 0xbfb8aa3b1d707820 */ /* 0x000fe20000410000 */
[----:B------:R-:W-:Y:S01]  /*23b0*/  FMUL.FTZ R26, R99, R113 ;  /* 0x00000071631a7220 */ /* 0x000fe20000410000 */
[----:B------:R-:W-:Y:S02]  /*23c0*/  FMUL.FTZ R111, R111, R30 ;  /* 0x0000001e6f6f7220 */ /* 0x000fe40000410000 */
[----:B------:R-:W0:Y:S01]  /*23d0*/  MUFU.EX2 R123, R112 ;  /* 0x00000070007b7308 */ /* 0x000e220000000800 */
[----:B------:R-:W-:Y:S01]  /*23e0*/  FFMA.FTZ R33, R104, R26, R33 ;  /* 0x0000001a68217223 */ /* 0x000fe20000010021 */
[----:B------:R-:W-:-:S04]  /*23f0*/  FMUL.FTZ R26, R95, R111 ;  /* 0x0000006f5f1a7220 */ /* 0x000fc80000410000 */
[----:B------:R-:W-:Y:S01]  /*2400*/  FFMA.FTZ R33, R102, R26, R33 ;  /* 0x0000001a66217223 */ /* 0x000fe20000010021 */
[----:B------:R-:W-:-:S04]  /*2410*/  FFMA.FTZ R26, R5, R80, RZ ;  /* 0x00000050051a7223 */ /* 0x000fc800000100ff */
[----:B------:R-:W-:Y:S01]  /*2420*/  FFMA.FTZ R26, R99, R79, R26 ;  /* 0x0000004f631a7223 */ /* 0x000fe2000001001a */
[----:B------:R-:W-:-:S03]  /*2430*/  HADD2.F32 R125, -RZ, R18.H0_H0 ;  /* 0x20000012ff7d7230 */ /* 0x000fc60000004100 */
[C---:B------:R-:W-:Y:S01]  /*2440*/  FFMA.FTZ R26, R95.reuse, R77, R26 ;  /* 0x0000004d5f1a7223 */ /* 0x040fe2000001001a */
[----:B------:R-:W-:Y:S01]  /*2450*/  FFMA.FTZ R16, R95, R116, R124 ;  /* 0x000000745f107223 */ /* 0x000fe2000001007c */
[----:B0-----:R-:W-:Y:S01]  /*2460*/  FADD.FTZ R123, R123, 1 ;  /* 0x3f8000007b7b7421 */ /* 0x001fe20000010000 */
[----:B------:R-:W-:Y:S01]  /*2470*/  FADD.FTZ R127, -R2, R125 ;  /* 0x0000007d027f7221 */ /* 0x000fe20000010100 */
[C---:B------:R-:W-:Y:S01]  /*2480*/  FFMA.FTZ R26, R91.reuse, R75, R26 ;  /* 0x0000004b5b1a7223 */ /* 0x040fe2000001001a */
[----:B------:R-:W-:Y:S02]  /*2490*/  HADD2.F32 R31, -RZ, R18.H1_H1 ;  /* 0x30000012ff1f7230 */ /* 0x000fe40000004100 */
[----:B------:R-:W-:Y:S01]  /*24a0*/  FMUL.FTZ R125, R16, -1.4426950216293334961 ;  /* 0xbfb8aa3b107d7820 */ /* 0x000fe20000410000 */
[----:B------:R-:W-:Y:S01]  /*24b0*/  FFMA.FTZ R17, R91, R114, R126 ;  /* 0x000000725b117223 */ /* 0x000fe2000001007e */
[----:B------:R-:W-:Y:S01]  /*24c0*/  FFMA.FTZ R26, R5, R70, R26 ;  /* 0x00000046051a7223 */ /* 0x000fe2000001001a */
[----:B------:R-:W-:Y:S01]  /*24d0*/  FMUL.FTZ R112, R98, R127 ;  /* 0x0000007f62707220 */ /* 0x000fe20000410000 */
[----:B------:R-:W-:Y:S01]  /*24e0*/  FMUL.FTZ R28, R119, R28 ;  /* 0x0000001c771c7220 */ /* 0x000fe20000410000 */
[----:B------:R-:W0:Y:S01]  /*24f0*/  MUFU.RCP R123, R123 ;  /* 0x0000007b007b7308 */ /* 0x000e220000001000 */
[----:B------:R-:W-:-:S02]  /*2500*/  HADD2.F32 R119, -RZ, R19.H0_H0 ;  /* 0x20000013ff777230 */ /* 0x000fc40000004100 */
[----:B------:R-:W-:Y:S01]  /*2510*/  FADD.FTZ R31, -R2, R31 ;  /* 0x0000001f021f7221 */ /* 0x000fe20000010100 */
[----:B------:R-:W-:Y:S02]  /*2520*/  HADD2.F32 R19, -RZ, R19.H1_H1 ;  /* 0x30000013ff137230 */ /* 0x000fe40000004100 */
[----:B------:R-:W-:Y:S01]  /*2530*/  FFMA.FTZ R26, R99, R73, R26 ;  /* 0x00000049631a7223 */ /* 0x000fe2000001001a */
[----:B------:R-:W-:Y:S01]  /*2540*/  FMUL.FTZ R27, R17, -1.4426950216293334961 ;  /* 0xbfb8aa3b111b7820 */ /* 0x000fe20000410000 */
[----:B------:R-:W-:Y:S01]  /*2550*/  FFMA.FTZ R14, R5, R112, R118 ;  /* 0x00000070050e7223 */ /* 0x000fe20000010076 */
[----:B------:R-:W-:Y:S01]  /*2560*/  HADD2.F32 R117, -RZ, R21.H1_H1 ;  /* 0x30000015ff757230 */ /* 0x000fe20000004100 */
[----:B------:R-:W1:Y:S01]  /*2570*/  MUFU.EX2 R125, R125 ;  /* 0x0000007d007d7308 */ /* 0x000e620000000800 */
[----:B------:R-:W-:Y:S01]  /*2580*/  FMUL.FTZ R118, R98, R31 ;  /* 0x0000001f62767220 */ /* 0x000fe20000410000 */
[C---:B------:R-:W-:Y:S01]  /*2590*/  FADD.FTZ R119, -R2.reuse, R119 ;  /* 0x0000007702777221 */ /* 0x040fe20000010100 */
[----:B------:R-:W-:Y:S01]  /*25a0*/  FFMA.FTZ R26, R95, R71, R26 ;  /* 0x000000475f1a7223 */ /* 0x000fe2000001001a */
[----:B------:R-:W-:Y:S01]  /*25b0*/  FADD.FTZ R19, -R2, R19 ;  /* 0x0000001302137221 */ /* 0x000fe20000010100 */
[----:B------:R-:W-:Y:S01]  /*25c0*/  FMUL.FTZ R20, R14, -1.4426950216293334961 ;  /* 0xbfb8aa3b0e147820 */ /* 0x000fe20000410000 */
[----:B------:R-:W-:Y:S01]  /*25d0*/  FMUL.FTZ R117, R117, R28 ;  /* 0x0000001c75757220 */ /* 0x000fe20000410000 */
[----:B------:R-:W-:Y:S01]  /*25e0*/  FFMA.FTZ R18, R99, R118, R120 ;  /* 0x0000007663127223 */ /* 0x000fe20000010078 */
[----:B------:R-:W2:Y:S01]  /*25f0*/  MUFU.EX2 R27, R27 ;  /* 0x0000001b001b7308 */ /* 0x000ea20000000800 */
[C---:B------:R-:W-:Y:S01]  /*2600*/  FMUL.FTZ R120, R98.reuse, R119 ;  /* 0x0000007762787220 */ /* 0x040fe20000410000 */
[C---:B------:R-:W-:Y:S01]  /*2610*/  FFMA.FTZ R26, R91.reuse, R69, R26 ;  /* 0x000000455b1a7223 */ /* 0x040fe2000001001a */
[----:B------:R-:W-:Y:S01]  /*2620*/  FMUL.FTZ R2, R98, R19 ;  /* 0x0000001362027220 */ /* 0x000fe20000410000 */
[----:B------:R-:W-:Y:S01]  /*2630*/  FMUL.FTZ R19, R91, R117 ;  /* 0x000000755b137220 */ /* 0x000fe20000410000 */
[----:B------:R-:W-:Y:S01]  /*2640*/  FMUL.FTZ R31, R18, -1.4426950216293334961 ;  /* 0xbfb8aa3b121f7820 */ /* 0x000fe20000410000 */
[----:B------:R-:W-:Y:S01]  /*2650*/  FFMA.FTZ R124, R95, R120, R124 ;  /* 0x000000785f7c7223 */ /* 0x000fe2000001007c */
[----:B------:R-:W-:Y:S01]  /*2660*/  FFMA.FTZ R26, R5, R64, R26 ;  /* 0x00000040051a7223 */ /* 0x000fe2000001001a */
[----:B------:R-:W3:Y:S01]  /*2670*/  MUFU.EX2 R20, R20 ;  /* 0x0000001400147308 */ /* 0x000ee20000000800 */
[----:B------:R-:W-:Y:S01]  /*2680*/  FADD.FTZ R121, R121, 1 ;  /* 0x3f80000079797421 */ /* 0x000fe20000010000 */
[----:B------:R-:W-:Y:S01]  /*2690*/  FFMA.FTZ R19, R100, R19, R33 ;  /* 0x0000001364137223 */ /* 0x000fe20000010021 */
[----:B0-----:R-:W-:Y:S01]  /*26a0*/  FADD.FTZ R30, -R123, 1 ;  /* 0x3f8000007b1e7421 */ /* 0x001fe20000010100 */
[----:B------:R-:W-:Y:S01]  /*26b0*/  FFMA.FTZ R126, R91, R2, R126 ;  /* 0x000000025b7e7223 */ /* 0x000fe2000001007e */
[----:B------:R-:W-:Y:S01]  /*26c0*/  FMUL.FTZ R33, R124, -1.4426950216293334961 ;  /* 0xbfb8aa3b7c217820 */ /* 0x000fe20000410000 */
[----:B------:R-:W-:Y:S01]  /*26d0*/  FFMA.FTZ R26, R99, R67, R26 ;  /* 0x00000043631a7223 */ /* 0x000fe2000001001a */
[----:B-1----:R-:W-:Y:S01]  /*26e0*/  FADD.FTZ R125, R125, 1 ;  /* 0x3f8000007d7d7421 */ /* 0x002fe20000010000 */
[----:B------:R-:W0:Y:S01]  /*26f0*/  MUFU.RCP R21, R121 ;  /* 0x0000007900157308 */ /* 0x000e220000001000 */
[----:B------:R-:W-:Y:S01]  /*2700*/  FFMA.FTZ R30, R29, R30, 1 ;  /* 0x3f8000001d1e7423 */ /* 0x000fe2000001001e */
[----:B------:R-:W-:Y:S01]  /*2710*/  FMUL.FTZ R29, R126, -1.4426950216293334961 ;  /* 0xbfb8aa3b7e1d7820 */ /* 0x000fe20000410000 */
[----:B------:R-:W-:-:S05]  /*2720*/  FFMA.FTZ R26, R95, R65, R26 ;  /* 0x000000415f1a7223 */ /* 0x000fca000001001a */
[----:B------:R-:W1:Y:S01]  /*2730*/  MUFU.EX2 R31, R31 ;  /* 0x0000001f001f7308 */ /* 0x000e620000000800 */
[----:B--2---:R-:W-:Y:S01]  /*2740*/  FADD.FTZ R27, R27, 1 ;  /* 0x3f8000001b1b7421 */ /* 0x004fe20000010000 */
[----:B------:R-:W-:-:S06]  /*2750*/  FFMA.FTZ R26, R91, R63, R26 ;  /* 0x0000003f5b1a7223 */ /* 0x000fcc000001001a */
[----:B------:R-:W2:Y:S01]  /*2760*/  MUFU.EX2 R33, R33 ;  /* 0x0000002100217308 */ /* 0x000ea20000000800 */
[----:B------:R-:W-:Y:S01]  /*2770*/  FFMA.FTZ R26, R5, R56, R26 ;  /* 0x00000038051a7223 */ /* 0x000fe2000001001a */
[----:B---3--:R-:W-:-:S06]  /*2780*/  FADD.FTZ R20, R20, 1 ;  /* 0x3f80000014147421 */ /* 0x008fcc0000010000 */
[----:B------:R-:W3:Y:S01]  /*2790*/  MUFU.RCP R125, R125 ;  /* 0x0000007d007d7308 */ /* 0x000ee20000001000 */
[----:B------:R-:W-:-:S07]  /*27a0*/  FFMA.FTZ R26, R99, R61, R26 ;  /* 0x0000003d631a7223 */ /* 0x000fce000001001a */
[----:B------:R-:W5:Y:S01]  /*27b0*/  MUFU.EX2 R29, R29 ;  /* 0x0000001d001d7308 */ /* 0x000f620000000800 */
[----:B0-----:R-:W-:Y:S01]  /*27c0*/  FADD.FTZ R28, -R21, 1 ;  /* 0x3f800000151c7421 */ /* 0x001fe20000010100 */
[----:B-1----:R-:W-:-:S06]  /*27d0*/  FADD.FTZ R31, R31, 1 ;  /* 0x3f8000001f1f7421 */ /* 0x002fcc0000010000 */
[----:B------:R-:W0:Y:S01]  /*27e0*/  MUFU.RCP R27, R27 ;  /* 0x0000001b001b7308 */ /* 0x000e220000001000 */
[----:B------:R-:W-:Y:S01]  /*27f0*/  FFMA.FTZ R26, R95, R59, R26 ;  /* 0x0000003b5f1a7223 */ /* 0x000fe2000001001a */
[----:B------:R-:W-:Y:S01]  /*2800*/  FFMA.FTZ R28, R15, R28, 1 ;  /* 0x3f8000000f1c7423 */ /* 0x000fe2000001001c */
[----:B--2---:R-:W-:-:S05]  /*2810*/  FADD.FTZ R33, R33, 1 ;  /* 0x3f80000021217421 */ /* 0x004fca0000010000 */
[----:B------:R-:W1:Y:S01]  /*2820*/  MUFU.RCP R20, R20 ;  /* 0x0000001400147308 */ /* 0x000e620000001000 */
[----:B------:R-:W-:Y:S01]  /*2830*/  FMUL.FTZ R30, R123, R30 ;  /* 0x0000001e7b1e7220 */ /* 0x000fe20000410000 */
[----:B------:R-:W-:Y:S01]  /*2840*/  FFMA.FTZ R26, R91, R57, R26 ;  /* 0x000000395b1a7223 */ /* 0x000fe2000001001a */
[----:B---3--:R-:W-:Y:S01]  /*2850*/  FADD.FTZ R15, -R125, 1 ;  /* 0x3f8000007d0f7421 */ /* 0x008fe20000010100 */
[--C-:B----4-:R-:W-:Y:S02]  /*2860*/  HADD2.F32 R123, -RZ, R22.reuse.H0_H0 ;  /* 0x20000016ff7b7230 */ /* 0x110fe40000004100 */
[----:B------:R-:W-:Y:S01]  /*2870*/  FMUL.FTZ R28, R21, R28 ;  /* 0x0000001c151c7220 */ /* 0x000fe20000410000 */
[----:B-----5:R-:W-:Y:S01]  /*2880*/  FADD.FTZ R29, R29, 1 ;  /* 0x3f8000001d1d7421 */ /* 0x020fe20000010000 */
[----:B------:R-:W2:Y:S01]  /*2890*/  MUFU.RCP R31, R31 ;  /* 0x0000001f001f7308 */ /* 0x000ea20000001000 */
[----:B------:R-:W-:Y:S01]  /*28a0*/  FFMA.FTZ R26, R5, R103, R26 ;  /* 0x00000067051a7223 */ /* 0x000fe2000001001a */
[----:B------:R-:W-:Y:S01]  /*28b0*/  FFMA.FTZ R16, R16, R15, 1 ;  /* 0x3f80000010107423 */ /* 0x000fe2000001000f */
[----:B------:R-:W-:-:S02]  /*28c0*/  HADD2.F32 R121, -RZ, R22.H1_H1 ;  /* 0x30000016ff797230 */ /* 0x000fc40000004100 */
[----:B------:R-:W-:Y:S01]  /*28d0*/  FMUL.FTZ R123, R123, R28 ;  /* 0x0000001c7b7b7220 */ /* 0x000fe20000410000 */
[----:B0-----:R-:W-:Y:S02]  /*28e0*/  FADD.FTZ R32, -R27, 1 ;  /* 0x3f8000001b207421 */ /* 0x001fe40000010100 */
[----:B------:R-:W0:Y:S01]  /*28f0*/  MUFU.RCP R33, R33 ;  /* 0x0000002100217308 */ /* 0x000e220000001000 */
[--C-:B------:R-:W-:Y:S02]  /*2900*/  HADD2.F32 R119, -RZ, R23.reuse.H0_H0 ;  /* 0x20000017ff777230 */ /* 0x100fe40000004100 */
[----:B------:R-:W-:Y:S01]  /*2910*/  FFMA.FTZ R26, R99, R101, R26 ;  /* 0x00000065631a7223 */ /* 0x000fe2000001001a */
[----:B------:R-:W-:Y:S01]  /*2920*/  FMUL.FTZ R16, R125, R16 ;  /* 0x000000107d107220 */ /* 0x000fe20000410000 */
[----:B------:R-:W-:Y:S01]  /*2930*/  FMUL.FTZ R121, R121, R30 ;  /* 0x0000001e79797220 */ /* 0x000fe20000410000 */
[----:B------:R-:W-:Y:S02]  /*2940*/  FMUL.FTZ R15, R5, R123 ;  /* 0x0000007b050f7220 */ /* 0x000fe40000410000 */
[----:B------:R-:W3:Y:S01]  /*2950*/  MUFU.RCP R29, R29 ;  /* 0x0000001d001d7308 */ /* 0x000ee20000001000 */
[----:B------:R-:W-:Y:S01]  /*2960*/  FFMA.FTZ R32, R17, R32, 1 ;  /* 0x3f80000011207423 */ /* 0x000fe20000010020 */
[----:B------:R-:W-:Y:S01]  /*2970*/  FFMA.FTZ R26, R95, R109, R26 ;  /* 0x0000006d5f1a7223 */ /* 0x000fe2000001001a */
[----:B-1----:R-:W-:Y:S01]  /*2980*/  FADD.FTZ R17, -R20, 1 ;  /* 0x3f80000014117421 */ /* 0x002fe20000010100 */
[----:B------:R-:W-:Y:S01]  /*2990*/  FMUL.FTZ R119, R119, R16 ;  /* 0x0000001077777220 */ /* 0x000fe20000410000 */
[----:B------:R-:W-:Y:S01]  /*29a0*/  FFMA.FTZ R15, R110, R15, R19 ;  /* 0x0000000f6e0f7223 */ /* 0x000fe20000010013 */
[----:B------:R-:W-:Y:S01]  /*29b0*/  FMUL.FTZ R16, R99, R121 ;  /* 0x0000007963107220 */ /* 0x000fe20000410000 */
[----:B------:R-:W-:-:S02]  /*29c0*/  HADD2.F32 R125, -RZ, R23.H1_H1 ;  /* 0x30000017ff7d7230 */ /* 0x000fc40000004100 */
[----:B------:R-:W-:Y:S01]  /*29d0*/  FMUL.FTZ R32, R27, R32 ;  /* 0x000000201b207220 */ /* 0x000fe20000410000 */
[----:B------:R-:W-:Y:S01]  /*29e0*/  FFMA.FTZ R26, R91, R107, R26 ;  /* 0x0000006b5b1a7223 */ /* 0x000fe2000001001a */
[----:B------:R-:W-:Y:S01]  /*29f0*/  FFMA.FTZ R17, R14, R17, 1 ;  /* 0x3f8000000e117423 */ /* 0x000fe20000010011 */
[----:B--2---:R-:W-:Y:S01]  /*2a00*/  FADD.FTZ R19, -R31, 1 ;  /* 0x3f8000001f137421 */ /* 0x004fe20000010100 */
[----:B------:R-:W-:Y:S01]  /*2a10*/  FFMA.FTZ R15, R108, R16, R15 ;  /* 0x000000106c0f7223 */ /* 0x000fe2000001000f */
[----:B------:R-:W-:Y:S01]  /*2a20*/  FMUL.FTZ R16, R95, R119 ;  /* 0x000000775f107220 */ /* 0x000fe20000410000 */
[--C-:B------:R-:W-:Y:S02]  /*2a30*/  HADD2.F32 R129, -RZ, R24.reuse.H0_H0 ;  /* 0x20000018ff817230 */ /* 0x100fe40000004100 */
[----:B------:R-:W-:Y:S01]  /*2a40*/  FMUL.FTZ R125, R125, R32 ;  /* 0x000000207d7d7220 */ /* 0x000fe20000410000 */
[----:B------:R-:W-:Y:S01]  /*2a50*/  FFMA.FTZ R26, R5, R115, R26 ;  /* 0x00000073051a7223 */ /* 0x000fe2000001001a */
[----:B------:R-:W-:Y:S01]  /*2a60*/  FMUL.FTZ R20, R20, R17 ;  /* 0x0000001114147220 */ /* 0x000fe20000410000 */
[----:B0-----:R-:W-:Y:S01]  /*2a70*/  FADD.FTZ R21, -R33, 1 ;  /* 0x3f80000021157421 */ /* 0x001fe20000010100 */
[----:B------:R-:W-:Y:S01]  /*2a80*/  FFMA.FTZ R18, R18, R19, 1 ;  /* 0x3f80000012127423 */ /* 0x000fe20000010013 */
[----:B------:R-:W-:Y:S01]  /*2a90*/  FFMA.FTZ R15, R116, R16, R15 ;  /* 0x00000010740f7223 */ /* 0x000fe2000001000f */
[----:B------:R-:W-:Y:S01]  /*2aa0*/  FMUL.FTZ R16, R91, R125 ;  /* 0x0000007d5b107220 */ /* 0x000fe20000410000 */
[----:B------:R-:W-:Y:S01]  /*2ab0*/  FFMA.FTZ R26, R99, R113, R26 ;  /* 0x00000071631a7223 */ /* 0x000fe2000001001a */
[----:B------:R-:W-:-:S02]  /*2ac0*/  HADD2.F32 R127, -RZ, R24.H1_H1 ;  /* 0x30000018ff7f7230 */ /* 0x000fc40000004100 */
[----:B------:R-:W-:Y:S01]  /*2ad0*/  FMUL.FTZ R129, R129, R20 ;  /* 0x0000001481817220 */ /* 0x000fe20000410000 */
[----:B---3--:R-:W-:Y:S01]  /*2ae0*/  FADD.FTZ R23, -R29, 1 ;  /* 0x3f8000001d177421 */ /* 0x008fe20000010100 */
[----:B------:R-:W-:Y:S01]  /*2af0*/  FFMA.FTZ R124, R124, R21, 1 ;  /* 0x3f8000007c7c7423 */ /* 0x000fe20000010015 */
[----:B------:R-:W-:Y:S01]  /*2b00*/  FMUL.FTZ R18, R31, R18 ;  /* 0x000000121f127220 */ /* 0x000fe20000410000 */
[----:B------:R-:W-:Y:S01]  /*2b10*/  FFMA.FTZ R15, R114, R16, R15 ;  /* 0x00000010720f7223 */ /* 0x000fe2000001000f */
[----:B------:R-:W-:Y:S01]  /*2b20*/  FFMA.FTZ R26, R95, R111, R26 ;  /* 0x0000006f5f1a7223 */ /* 0x000fe2000001001a */
[----:B------:R-:W-:Y:S01]  /*2b30*/  FMUL.FTZ R14, R5, R129 ;  /* 0x00000081050e7220 */ /* 0x000fe20000410000 */
[--C-:B------:R-:W-:Y:S02]  /*2b40*/  HADD2.F32 R133, -RZ, R25.reuse.H0_H0 ;  /* 0x20000019ff857230 */ /* 0x100fe40000004100 */
[----:B------:R-:W-:Y:S01]  /*2b50*/  FFMA.FTZ R126, R126, R23, 1 ;  /* 0x3f8000007e7e7423 */ /* 0x000fe20000010017 */
[----:B------:R-:W-:Y:S01]  /*2b60*/  FMUL.FTZ R124, R33, R124 ;  /* 0x0000007c217c7220 */ /* 0x000fe20000410000 */
[----:B------:R-:W-:Y:S01]  /*2b70*/  FMUL.FTZ R127, R127, R18 ;  /* 0x000000127f7f7220 */ /* 0x000fe20000410000 */
[----:B------:R-:W-:Y:S01]  /*2b80*/  FFMA.FTZ R26, R91, R117, R26 ;  /* 0x000000755b1a7223 */ /* 0x000fe2000001001a */
[----:B------:R-:W-:-:S02]  /*2b90*/  HADD2.F32 R131, -RZ, R25.H1_H1 ;  /* 0x30000019ff837230 */ /* 0x000fc40000004100 */
[----:B------:R-:W-:Y:S01]  /*2ba0*/  FFMA.FTZ R15, R112, R14, R15 ;  /* 0x0000000e700f7223 */ /* 0x000fe2000001000f */
[----:B------:R-:W-:Y:S01]  /*2bb0*/  FMUL.FTZ R126, R29, R126 ;  /* 0x0000007e1d7e7220 */ /* 0x000fe20000410000 */
        /* <DEDUP_REMOVED lines=9> */
[----:B------:R-:W-:Y:S01]  /*2c50*/  FFMA.FTZ R15, R120, R16, R15 ;  /* 0x00000010780f7223 */ /* 0x000fe2000001000f */
[----:B------:R-:W-:Y:S01]  /*2c60*/  FADD.FTZ R10, R79, R11 ;  /* 0x0000000b4f0a7221 */ /* 0x000fe20000010000 */
        /* <DEDUP_REMOVED lines=8> */
[----:B------:R-:W-:Y:S01]  /*2cf0*/  FFMA.FTZ R26, R91, R125, R26 ;  /* 0x0000007d5b1a7223 */ /* 0x000fe2000001001a */
[----:B------:R-:W-:Y:S01]  /*2d00*/  FFMA.FTZ R11, R92, R71, R11 ;  /* 0x000000475c0b7223 */ /* 0x000fe2000001000b */
[----:B------:R-:W-:Y:S01]  /*2d10*/  IADD3 R124, P0, R106, 0x4, RZ ;  /* 0x000000046a7c7810 */ /* 0x000fe20007f1e0ff */
        /* <DEDUP_REMOVED lines=8> */
[----:B------:R-:W-:Y:S01]  /*2da0*/  FFMA.FTZ R11, R84, R65, R11 ;  /* 0x00000041540b7223 */ /* 0x000fe2000001000b */
[----:B------:R-:W-:Y:S01]  /*2db0*/  IADD3.X R122, RZ, R122, RZ, P0, !PT ;  /* 0x0000007aff7a7210 */ /* 0x000fe200007fe4ff */
[----:B------:R-:W-:Y:S01]  /*2dc0*/  FFMA.FTZ R17, R88, R64, R17 ;  /* 0x0000004058117223 */ /* 0x000fe20000010011 */
[----:B------:R-:W-:Y:S01]  /*2dd0*/  FADD.FTZ R13, R13, R64 ;  /* 0x000000400d0d7221 */ /* 0x000fe20000010000 */
[----:B------:R-:W-:Y:S01]  /*2de0*/  FFMA.FTZ R19, R86, R67, R19 ;  /* 0x0000004356137223 */ /* 0x000fe20000010013 */
[----:B------:R-:W-:Y:S01]  /*2df0*/  FADD.FTZ R10, R10, R67 ;  /* 0x000000430a0a7221 */ /* 0x000fe20000010000 */
[----:B------:R-:W-:Y:S01]  /*2e00*/  FADD.FTZ R8, R8, R65 ;  /* 0x0000004108087221 */ /* 0x000fe20000010000 */
[----:B------:R-:W-:Y:S01]  /*2e10*/  FFMA.FTZ R9, R82, R63, R9 ;  /* 0x0000003f52097223 */ /* 0x000fe20000010009 */
[----:B------:R-:W-:Y:S01]  /*2e20*/  FADD.FTZ R6, R6, R63 ;  /* 0x0000003f06067221 */ /* 0x000fe20000010000 */
[----:B------:R-:W-:Y:S01]  /*2e30*/  ISETP.GE.U32.AND P0, PT, R124, UR10, PT ;  /* 0x0000000a7c007c0c */ /* 0x000fe2000bf06070 */
[----:B------:R-:W-:Y:S01]  /*2e40*/  FFMA.FTZ R26, R99, R127, R26 ;  /* 0x0000007f631a7223 */ /* 0x000fe2000001001a */
[----:B------:R-:W-:Y:S01]  /*2e50*/  FFMA.FTZ R11, R74, R59, R11 ;  /* 0x0000003b4a0b7223 */ /* 0x000fe2000001000b */
[----:B------:R-:W-:Y:S01]  /*2e60*/  FFMA.FTZ R17, R78, R56, R17 ;  /* 0x000000384e117223 */ /* 0x000fe20000010011 */
[----:B------:R-:W-:Y:S01]  /*2e70*/  FADD.FTZ R12, R13, R56 ;  /* 0x000000380d0c7221 */ /* 0x000fe20000010000 */
[----:B------:R-:W-:Y:S01]  /*2e80*/  FFMA.FTZ R19, R76, R61, R19 ;  /* 0x0000003d4c137223 */ /* 0x000fe20000010013 */
[----:B------:R-:W-:Y:S01]  /*2e90*/  FADD.FTZ R10, R10, R61 ;  /* 0x0000003d0a0a7221 */ /* 0x000fe20000010000 */
[----:B------:R-:W-:Y:S01]  /*2ea0*/  FADD.FTZ R8, R8, R59 ;  /* 0x0000003b08087221 */ /* 0x000fe20000010000 */
[----:B------:R-:W-:Y:S01]  /*2eb0*/  FFMA.FTZ R9, R72, R57, R9 ;  /* 0x0000003948097223 */ /* 0x000fe20000010009 */
[----:B------:R-:W-:Y:S01]  /*2ec0*/  FADD.FTZ R6, R6, R57 ;  /* 0x0000003906067221 */ /* 0x000fe20000010000 */
[----:B------:R-:W-:Y:S01]  /*2ed0*/  ISETP.GE.AND.EX P0, PT, R122, UR6, PT, P0 ;  /* 0x000000067a007c0c */ /* 0x000fe2000bf06300 */
        /* <DEDUP_REMOVED lines=18> */
[----:B------:R0:W-:Y:S01]  /*3000*/  STS.64 [R49], R14 ;  /* 0x0000000e31007388 */ /* 0x0001e20000000a00 */
[----:B------:R-:W-:Y:S01]  /*3010*/  FFMA.FTZ R7, R116, R119, R11 ;  /* 0x0000007774077223 */ /* 0x000fe2000001000b */
[----:B------:R-:W-:Y:S01]  /*3020*/  FFMA.FTZ R17, R110, R123, R17 ;  /* 0x0000007b6e117223 */ /* 0x000fe20000010011 */
[----:B------:R-:W-:Y:S01]  /*3030*/  FFMA.FTZ R19, R108, R121, R19 ;  /* 0x000000796c137223 */ /* 0x000fe20000010013 */
[----:B------:R-:W-:Y:S01]  /*3040*/  FADD.FTZ R16, R10, R121 ;  /* 0x000000790a107221 */ /* 0x000fe20000010000 */
[----:B------:R-:W-:Y:S01]  /*3050*/  FADD.FTZ R18, R8, R119 ;  /* 0x0000007708127221 */ /* 0x000fe20000010000 */
[----:B------:R-:W-:Y:S01]  /*3060*/  FADD.FTZ R20, R6, R125 ;  /* 0x0000007d06147221 */ /* 0x000fe20000010000 */
[----:B------:R-:W-:Y:S01]  /*3070*/  FFMA.FTZ R8, R120, R133, R7 ;  /* 0x0000008578087223 */ /* 0x000fe20000010007 */
[----:B------:R-:W-:Y:S01]  /*3080*/  BAR.SYNC.DEFER_BLOCKING 0x0 ;  /* 0x0000000000007b1d */ /* 0x000fe20000010000 */
[----:B0-----:R-:W-:Y:S01]  /*3090*/  FADD.FTZ R14, R12, R123 ;  /* 0x0000007b0c0e7221 */ /* 0x001fe20000010000 */
[----:B------:R-:W-:Y:S01]  /*30a0*/  FFMA.FTZ R15, R114, R125, R9 ;  /* 0x0000007d720f7223 */ /* 0x000fe20000010009 */
[----:B------:R-:W-:-:S02]  /*30b0*/  ISETP.GT.U32.AND P1, PT, R53, 0x1f, PT ;  /* 0x0000001f3500780c */ /* 0x000fc40003f24070 */
[----:B------:R-:W-:Y:S01]  /*30c0*/  CS2R R32, SRZ ;  /* 0x0000000000207805 */ /* 0x000fe2000001ff00 */
[----:B------:R-:W-:Y:S01]  /*30d0*/  FFMA.FTZ R12, R112, R129, R17 ;  /* 0x00000081700c7223 */ /* 0x000fe20000010011 */
[----:B------:R-:W-:Y:S01]  /*30e0*/  FADD.FTZ R13, R14, R129 ;  /* 0x000000810e0d7221 */ /* 0x000fe20000010000 */
[----:B------:R-:W-:Y:S01]  /*30f0*/  FFMA.FTZ R10, R118, R127, R19 ;  /* 0x0000007f760a7223 */ /* 0x000fe20000010013 */
[----:B------:R-:W-:Y:S01]  /*3100*/  FADD.FTZ R11, R16, R127 ;  /* 0x0000007f100b7221 */ /* 0x000fe20000010000 */
[----:B------:R-:W-:Y:S01]  /*3110*/  FADD.FTZ R9, R18, R133 ;  /* 0x0000008512097221 */ /* 0x000fe20000010000 */
[----:B------:R-:W-:Y:S01]  /*3120*/  FFMA.FTZ R6, R2, R131, R15 ;  /* 0x0000008302067223 */ /* 0x000fe2000001000f */
[----:B------:R-:W-:Y:S01]  /*3130*/  FADD.FTZ R7, R20, R131 ;  /* 0x0000008314077221 */ /* 0x000fe20000010000 */
        /* <DEDUP_REMOVED lines=45> */
.L_x_2815:
        /* <DEDUP_REMOVED lines=9> */
[----:B------:R-:W-:Y:S02]  /*34a0*/  IADD3 R18, R14, 0x8, RZ ;  /* 0x000000080e127810 */ /* 0x000fe40007ffe0ff */
[----:B------:R-:W-:Y:S02]  /*34b0*/  LEA.HI R17, R16, R15, RZ, 0x2 ;  /* 0x0000000f10117211 */ /* 0x000fe400078f10ff */
[----:B------:R-:W-:-:S02]  /*34c0*/  IADD3 R22, R14, 0x14, RZ ;  /* 0x000000140e167810 */ /* 0x000fc40007ffe0ff */
[----:B------:R-:W-:Y:S02]  /*34d0*/  SHF.R.S32.HI R16, RZ, 0x1f, R19 ;  /* 0x0000001fff107819 */ /* 0x000fe40000011413 */
[----:B------:R-:W-:Y:S02]  /*34e0*/  SHF.R.S32.HI R15, RZ, 0x1f, R18 ;  /* 0x0000001fff0f7819 */ /* 0x000fe40000011412 */
[----:B------:R-:W-:Y:S02]  /*34f0*/  SHF.R.S32.HI R23, RZ, 0x1f, R22 ;  /* 0x0000001fff177819 */ /* 0x000fe40000011416 */
[----:B------:R-:W-:Y:S02]  /*3500*/  IADD3 R20, R14, 0x10, RZ ;  /* 0x000000100e147810 */ /* 0x000fe40007ffe0ff */
[----:B------:R-:W-:Y:S02]  /*3510*/  LEA.HI R19, R16, R19, RZ, 0x2 ;  /* 0x0000001310137211 */ /* 0x000fe400078f10ff */
[----:B------:R-:W-:-:S02]  /*3520*/  LEA.HI R18, R15, R18, RZ, 0x2 ;  /* 0x000000120f127211 */ /* 0x000fc400078f10ff */
[C---:B------:R-:W-:Y:S02]  /*3530*/  IADD3 R16, R14.reuse, 0x18, RZ ;  /* 0x000000180e107810 */ /* 0x040fe40007ffe0ff */
[----:B------:R-:W-:Y:S02]  /*3540*/  SHF.R.S32.HI R15, RZ, 0x1f, R14 ;  /* 0x0000001fff0f7819 */ /* 0x000fe4000001140e */
[----:B------:R-:W-:Y:S02]  /*3550*/  LEA.HI R23, R23, R22, RZ, 0x2 ;  /* 0x0000001617177211 */ /* 0x000fe400078f10ff */
[----:B------:R-:W-:Y:S02]  /*3560*/  SHF.R.S32.HI R21, RZ, 0x1f, R20 ;  /* 0x0000001fff157819 */ /* 0x000fe40000011414 */
[----:B------:R-:W-:Y:S02]  /*3570*/  IADD3 R22, R14, 0x20, RZ ;  /* 0x000000200e167810 */ /* 0x000fe40007ffe0ff */
[----:B------:R-:W-:-:S02]  /*3580*/  SHF.R.S32.HI R25, RZ, 0x1f, R16 ;  /* 0x0000001fff197819 */ /* 0x000fc40000011410 */
[----:B------:R-:W-:Y:S02]  /*3590*/  LEA.HI R15, R15, R14, RZ, 0x2 ;  /* 0x0000000e0f0f7211 */ /* 0x000fe400078f10ff */
[----:B------:R-:W-:Y:S02]  /*35a0*/  LEA.HI R21, R21, R20, RZ, 0x2 ;  /* 0x0000001415157211 */ /* 0x000fe400078f10ff */
[----:B------:R-:W-:Y:S02]  /*35b0*/  SHF.R.S32.HI R29, RZ, 0x1f, R22 ;  /* 0x0000001fff1d7819 */ /* 0x000fe40000011416 */
[----:B------:R-:W-:Y:S02]  /*35c0*/  IADD3 R20, R14, 0x1c, RZ ;  /* 0x0000001c0e147810 */ /* 0x000fe40007ffe0ff */
[----:B------:R-:W-:Y:S02]  /*35d0*/  LEA.HI R25, R25, R16, RZ, 0x2 ;  /* 0x0000001019197211 */ /* 0x000fe400078f10ff */
[----:B------:R-:W-:-:S02]  /*35e0*/  SHF.R.S32.HI R16, RZ, 0x2, R15 ;  /* 0x00000002ff107819 */ /* 0x000fc4000001140f */
[----:B------:R-:W-:Y:S02]  /*35f0*/  LEA.HI R29, R29, R22, RZ, 0x2 ;  /* 0x000000161d1d7211 */ /* 0x000fe400078f10ff */
[----:B------:R-:W-:Y:S01]  /*3600*/  SHF.L.U32 R15, R53, 0x3, RZ ;  /* 0x00000003350f7819 */ /* 0x000fe200000006ff */
[----:B------:R-:W-:Y:S01]  /*3610*/  IMAD R16, R16, 0x28, R51 ;  /* 0x0000002810107824 */ /* 0x000fe200078e0233 */
[----:B------:R-:W-:Y:S02]  /*3620*/  SHF.R.S32.HI R27, RZ, 0x1f, R20 ;  /* 0x0000001fff1b7819 */ /* 0x000fe40000011414 */
[----:B------:R-:W-:Y:S02]  /*3630*/  IADD3 R22, R14, 0x24, RZ ;  /* 0x000000240e167810 */ /* 0x000fe40007ffe0ff */
[----:B------:R-:W-:Y:S02]  /*3640*/  SHF.R.S32.HI R14, RZ, 0x2, R17 ;  /* 0x00000002ff0e7819 */ /* 0x000fe40000011411 */
[----:B------:R-:W-:-:S02]  /*3650*/  LOP3.LUT R31, R15, 0x18, RZ, 0xc0, !PT ;  /* 0x000000180f1f7812 */ /* 0x000fc400078ec0ff */
[----:B------:R-:W-:Y:S02]  /*3660*/  LEA.HI R27, R27, R20, RZ, 0x2 ;  /* 0x000000141b1b7211 */ /* 0x000fe400078f10ff */
[----:B------:R-:W-:Y:S02]  /*3670*/  SHF.R.S32.HI R15, RZ, 0x1f, R22 ;  /* 0x0000001fff0f7819 */ /* 0x000fe40000011416 */
[----:B------:R-:W-:Y:S01]  /*3680*/  SHF.R.S32.HI R20, RZ, 0x2, R18 ;  /* 0x00000002ff147819 */ /* 0x000fe20000011412 */
[--C-:B------:R-:W-:Y:S01]  /*3690*/  IMAD R18, R14, 0x28, R51.reuse ;  /* 0x000000280e127824 */ /* 0x100fe200078e0233 */
[----:B------:R-:W-:Y:S02]  /*36a0*/  IADD3 R14, R16, R31, RZ ;  /* 0x0000001f100e7210 */ /* 0x000fe40007ffe0ff */
[----:B------:R-:W-:Y:S01]  /*36b0*/  LEA.HI R33, R15, R22, RZ, 0x2 ;  /* 0x000000160f217211 */ /* 0x000fe200078f10ff */
[----:B------:R-:W-:Y:S01]  /*36c0*/  IMAD R20, R20, 0x28, R51 ;  /* 0x0000002814147824 */ /* 0x000fe200078e0233 */
[----:B------:R-:W-:-:S02]  /*36d0*/  SHF.R.S32.HI R22, RZ, 0x2, R19 ;  /* 0x00000002ff167819 */ /* 0x000fc40000011413 */
        /* <DEDUP_REMOVED lines=12> */
[----:B------:R-:W-:-:S02]  /*37a0*/  IADD3 R22, R31, R24, RZ ;  /* 0x000000181f167210 */ /* 0x000fc40007ffe0ff */
[----:B------:R-:W3:Y:S01]  /*37b0*/  LDS.64 R20, [R20] ;  /* 0x0000000014147984 */ /* 0x000ee20000000a00 */
[----:B------:R-:W-:Y:S01]  /*37c0*/  SHF.R.S32.HI R30, RZ, 0x2, R27 ;  /* 0x00000002ff1e7819 */ /* 0x000fe2000001141b */
        /* <DEDUP_REMOVED lines=37> */
.L_x_2817:
[----:B------:R-:W-:Y:S05]  /*3a20*/  BSYNC B0 ;  /* 0x0000000000007941 */ /* 0x000fea0003800000 */
.L_x_2816:
[----:B0-----:R-:W0:Y:S01]  /*3a30*/  SHFL.BFLY PT, R15, R32, 0x2, 0x1f ;  /* 0x0c401f00200f7f89 */ /* 0x001e2200000e0000 */
        /* <DEDUP_REMOVED lines=16> */
[----:B------:R-:W-:Y:S01]  /*3b40*/  LOP3.LUT R19, R19, 0xffffffe0, R54, 0xe2, !PT ;  /* 0xffffffe013137812 */ /* 0x000fe200078ee236 */
[----:B0-----:R-:W-:-:S05]  /*3b50*/  IMAD R18, R20, UR4, R55 ;  /* 0x0000000414127c24 */ /* 0x001fca000f8e0237 */
[----:B------:R-:W-:-:S04]  /*3b60*/  LEA R18, R18, R19, 0x8 ;  /* 0x0000001312127211 */ /* 0x000fc800078e40ff */
[----:B------:R-:W-:-:S05]  /*3b70*/  SHF.L.U32 R19, R18, 0x1, RZ ;  /* 0x0000000112137819 */ /* 0x000fca00000006ff */
[----:B-1----:R-:W-:-:S05]  /*3b80*/  IMAD.WIDE.U32 R16, R19, 0x4, R16 ;  /* 0x0000000413107825 */ /* 0x002fca00078e0010 */
[----:B------:R0:W-:Y:S02]  /*3b90*/  STG.E.64 desc[UR8][R16.64], R14 ;  /* 0x0000000e10007986 */ /* 0x0001e4000c101b08 */
.L_x_2819:
[----:B------:R-:W-:Y:S05]  /*3ba0*/  BSYNC B0 ;  /* 0x0000000000007941 */ /* 0x000fea0003800000 */
.L_x_2818:
[----:B------:R-:W-:Y:S05]  /*3bb0*/  @P1 BRA `(.L_x_2820) ;  /* 0x0000000000541947 */ /* 0x000fea0003800000 */
[----:B------:R-:W-:Y:S01]  /*3bc0*/  BAR.SYNC.DEFER_BLOCKING 0x0 ;  /* 0x0000000000007b1d */ /* 0x000fe20000010000 */
[----:B------:R-:W-:-:S13]  /*3bd0*/  ISETP.NE.AND P1, PT, R53, RZ, PT ;  /* 0x000000ff3500720c */ /* 0x000fda0003f25270 */
        /* <DEDUP_REMOVED lines=10> */
.L_x_2822:
[----:B------:R-:W2:Y:S04]  /*3c80*/  LD.E.STRONG.GPU R16, desc[UR8][R14.64] ;  /* 0x000000080e107980 */ /* 0x000ea8000c10f900 */
[----:B--2---:R-:W-:Y:S01]  /*3c90*/  CCTL.IVALL ;  /* 0x00000000ff00798f */ /* 0x004fe20002000000 */
[----:B------:R-:W-:Y:S05]  /*3ca0*/  YIELD ;  /* 0x0000000000007946 */ /* 0x000fea0003800000 */
[----:B-----5:R-:W-:-:S04]  /*3cb0*/  LOP3.LUT R16, R16, R17, RZ, 0x3c, !PT ;  /* 0x0000001110107212 */ /* 0x020fc800078e3cff */
[----:B------:R-:W-:-:S13]  /*3cc0*/  ISETP.GT.AND P1, PT, R16, -0x1, PT ;  /* 0xffffffff1000780c */ /* 0x000fda0003f24270 */
[----:B------:R-:W-:Y:S05]  /*3cd0*/  @P1 BRA `(.L_x_2822) ;  /* 0xfffffffc00e81947 */ /* 0x000fea000383ffff */
.L_x_2821:
[----:B------:R-:W-:Y:S05]  /*3ce0*/  WARPSYNC.ALL ;  /* 0x0000000000007948 */ /* 0x000fea0003800000 */
[----:B------:R-:W-:Y:S06]  /*3cf0*/  BAR.SYNC.DEFER_BLOCKING 0x0 ;  /* 0x0000000000007b1d */ /* 0x000fec0000010000 */
[----:B------:R-:W-:Y:S05]  /*3d00*/  BRA `(.L_x_2823) ;  /* 0x0000000000607947 */ /* 0x000fea0003800000 */
.L_x_2820:
        /* <DEDUP_REMOVED lines=16> */
.L_x_2825:
[----:B------:R-:W2:Y:S04]  /*3e10*/  LD.E.STRONG.GPU R16, desc[UR8][R14.64] ;  /* 0x000000080e107980 */ /* 0x000ea8000c10f900 */
[----:B--2---:R-:W-:Y:S01]  /*3e20*/  CCTL.IVALL ;  /* 0x00000000ff00798f */ /* 0x004fe20002000000 */
[----:B------:R-:W-:Y:S05]  /*3e30*/  YIELD ;  /* 0x0000000000007946 */ /* 0x000fea0003800000 */
[----:B-----5:R-:W-:-:S04]  /*3e40*/  LOP3.LUT R16, R16, R17, RZ, 0x3c, !PT ;  /* 0x0000001110107212 */ /* 0x020fc800078e3cff */
[----:B------:R-:W-:-:S13]  /*3e50*/  ISETP.GT.AND P1, PT, R16, -0x1, PT ;  /* 0xffffffff1000780c */ /* 0x000fda0003f24270 */
[----:B------:R-:W-:Y:S05]  /*3e60*/  @P1 BRA `(.L_x_2825) ;  /* 0xfffffffc00e81947 */ /* 0x000fea000383ffff */
.L_x_2824:
[----:B------:R-:W-:Y:S05]  /*3e70*/  WARPSYNC.ALL ;  /* 0x0000000000007948 */ /* 0x000fea0003800000 */
[----:B------:R-:W-:Y:S06]  /*3e80*/  BAR.SYNC.DEFER_BLOCKING 0x0 ;  /* 0x0000000000007b1d */ /* 0x000fec0000010000 */
.L_x_2823:
[----:B------:R-:W-:Y:S01]  /*3e90*/  ISETP.GT.U32.AND P1, PT, R53, 0xff, PT ;  /* 0x000000ff3500780c */ /* 0x000fe20003f24070 */
[----:B------:R-:W1:Y:S01]  /*3ea0*/  S2UR UR7, SR_CgaCtaId ;  /* 0x00000000000779c3 */ /* 0x000e620000008800 */
[----:B------:R-:W-:Y:S01]  /*3eb0*/  UMOV UR5, 0x400 ;  /* 0x0000040000057882 */ /* 0x000fe20000000000 */
[----:B------:R-:W-:-:S10]  /*3ec0*/  ULDC.64 UR12, c[0x0][0x210] ;  /* 0x00008400000c7ab9 */ /* 0x000fd40000000a00 */
[----:B0-----:R-:W0:Y:S01]  /*3ed0*/  @!P1 LDC R16, c[0x0][0x10] ;  /* 0x00000400ff109b82 */ /* 0x001e220000000800 */
[C---:B------:R-:W-:Y:S02]  /*3ee0*/  @!P1 LOP3.LUT R17, R53.reuse, 0x7fffffe0, RZ, 0xc0, !PT ;  /* 0x7fffffe035119812 */ /* 0x040fe400078ec0ff */
[----:B------:R-:W-:-:S05]  /*3ef0*/  @!P1 LOP3.LUT R19, R53, 0x1f, RZ, 0xc0, !PT ;  /* 0x0000001f35139812 */ /* 0x000fca00078ec0ff */
[----:B------:R-:W2:Y:S01]  /*3f00*/  @!P1 LDC.64 R14, c[0x0][0x260] ;  /* 0x00009800ff0e9b82 */ /* 0x000ea20000000a00 */
[----:B0-----:R-:W-:-:S05]  /*3f10*/  @!P1 IMAD R16, R16, UR4, R55 ;  /* 0x0000000410109c24 */ /* 0x001fca000f8e0237 */
[----:B------:R-:W-:-:S04]  /*3f20*/  @!P1 LEA R16, R16, R17, 0x8 ;  /* 0x0000001110109211 */ /* 0x000fc800078e40ff */
[----:B------:R-:W-:-:S04]  /*3f30*/  @!P1 IADD3 R16, R16, R19, RZ ;  /* 0x0000001310109210 */ /* 0x000fc80007ffe0ff */
[----:B------:R-:W-:-:S05]  /*3f40*/  @!P1 SHF.L.U32 R17, R16, 0x1, RZ ;  /* 0x0000000110119819 */ /* 0x000fca00000006ff */
[----:B--2---:R-:W-:-:S06]  /*3f50*/  @!P1 IMAD.WIDE.U32 R14, R17, 0x4, R14 ;  /* 0x00000004110e9825 */ /* 0x004fcc00078e000e */
[----:B------:R-:W2:Y:S01]  /*3f60*/  @!P1 LDG.E.64 R14, desc[UR8][R14.64] ;  /* 0x000000080e0e9981 */ /* 0x000ea2000c1e1b00 */
[----:B------:R-:W-:Y:S01]  /*3f70*/  CS2R R16, SRZ ;  /* 0x0000000000107805 */ /* 0x000fe2000001ff00 */
[----:B------:R-:W-:Y:S02]  /*3f80*/  UIADD3 UR5, UR5, 0x3480, URZ ;  /* 0x0000348005057890 */ /* 0x000fe4000fffe03f */
[----:B------:R-:W-:Y:S02]  /*3f90*/  ULOP3.LUT UR4, UR4, 0x1, URZ, 0x3c, !UPT ;  /* 0x0000000104047892 */ /* 0x000fe4000f8e3c3f */
[----:B-1----:R-:W-:Y:S01]  /*3fa0*/  ULEA UR5, UR7, UR5, 0x18 ;  /* 0x0000000507057291 */ /* 0x002fe2000f8ec03f */
[----:B--2---:R-:W-:Y:S01]  /*3fb0*/  @!P1 FADD.FTZ R17, RZ, R14 ;  /* 0x0000000eff119221 */ /* 0x004fe20000010000 */
[----:B------:R-:W-:Y:S01]  /*3fc0*/  @!P1 FADD.FTZ R16, RZ, R15 ;  /* 0x0000000fff109221 */ /* 0x000fe20000010000 */
        /* <DEDUP_REMOVED lines=12> */
[----:B------:R-:W-:Y:S02]  /*4090*/  SHF.L.U32 R21, R106, 0x3, RZ ;  /* 0x000000036a157819 */ /* 0x000fe400000006ff */
[----:B------:R-:W-:Y:S01]  /*40a0*/  MOV R106, R124 ;  /* 0x0000007c006a7202 */ /* 0x000fe20000000f00 */
[----:B-1----:R-:W-:Y:S01]  /*40b0*/  FADD.FTZ R15, R20, R15 ;  /* 0x0000000f140f7221 */ /* 0x002fe20000010000 */
[----:B------:R-:W0:Y:S04]  /*40c0*/  SHFL.BFLY PT, R17, R14, 0x2, 0x1f ;  /* 0x0c401f000e117f89 */ /* 0x000e2800000e0000 */
[----:B------:R-:W1:Y:S01]  /*40d0*/  SHFL.BFLY PT, R16, R15, 0x2, 0x1f ;  /* 0x0c401f000f107f89 */ /* 0x000e6200000e0000 */
[----:B0-----:R-:W-:Y:S01]  /*40e0*/  FADD.FTZ R17, R14, R17 ;  /* 0x000000110e117221 */ /* 0x001fe20000010000 */
[----:B------:R-:W-:Y:S01]  /*40f0*/  LOP3.LUT R14, R21, 0x8, RZ, 0xc0, !PT ;  /* 0x00000008150e7812 */ /* 0x000fe200078ec0ff */
[----:B-1----:R-:W-:-:S03]  /*4100*/  FADD.FTZ R16, R15, R16 ;  /* 0x000000100f107221 */ /* 0x002fc60000010000 */
[----:B------:R-:W0:Y:S01]  /*4110*/  SHFL.BFLY PT, R18, R17, 0x1, 0x1f ;  /* 0x0c201f0011127f89 */ /* 0x000e2200000e0000 */
[----:B------:R-:W-:-:S03]  /*4120*/  IADD3 R105, -R14, R105, RZ ;  /* 0x000000690e697210 */ /* 0x000fc60007ffe1ff */
[----:B------:R-:W1:Y:S01]  /*4130*/  SHFL.BFLY PT, R19, R16, 0x1, 0x1f ;  /* 0x0c201f0010137f89 */ /* 0x000e6200000e0000 */
[----:B0-----:R-:W-:Y:S01]  /*4140*/  FADD.FTZ R20, R17, R18 ;  /* 0x0000001211147221 */ /* 0x001fe20000010000 */
[----:B------:R-:W-:Y:S01]  /*4150*/  @!P1 SHF.R.U32.HI R18, RZ, 0x2, R53 ;  /* 0x00000002ff129819 */ /* 0x000fe20000011635 */
[----:B-1----:R-:W-:-:S03]  /*4160*/  FADD.FTZ R15, R16, R19 ;  /* 0x00000013100f7221 */ /* 0x002fc60000010000 */
[----:B------:R-:W-:Y:S01]  /*4170*/  @!P1 LOP3.LUT R18, R18, 0x3ffffff8, RZ, 0xc0, !PT ;  /* 0x3ffffff812129812 */ /* 0x000fe200078ec0ff */
[----:B------:R-:W-:Y:S01]  /*4180*/  @!P1 FMUL.FTZ R14, R20, 2.4414062863797880709e-05 ;  /* 0x37cccccd140e9820 */ /* 0x000fe20000410000 */
[----:B------:R-:W-:Y:S01]  /*4190*/  LEA R16, R105, UR5, 0x3 ;  /* 0x0000000569107c11 */ /* 0x000fe2000f8e18ff */
[----:B------:R-:W-:-:S05]  /*41a0*/  @!P1 FMUL.FTZ R15, R15, 2.4414062863797880709e-05 ;  /* 0x37cccccd0f0f9820 */ /* 0x000fca0000410000 */
[----:B------:R-:W-:Y:S01]  /*41b0*/  @!P1 STS.64 [R18+UR5], R14 ;  /* 0x0000000e12009988 */ /* 0x000fe20008000a05 */
[----:B------:R-:W-:Y:S06]  /*41c0*/  BAR.SYNC.DEFER_BLOCKING 0x0 ;  /* 0x0000000000007b1d */ /* 0x000fec0000010000 */
        /* <DEDUP_REMOVED lines=50> */
[----:B------:R-:W-:Y:S01]  /*44f0*/  FFMA.FTZ R91, R2, -R17, R91 ;  /* 0x80000011025b7223 */ /* 0x000fe2000001005b */
[----:B------:R-:W-:Y:S01]  /*4500*/  F2FP.F16.F32.PACK_AB R93, R18, R93 ;  /* 0x0000005d125d723e */ /* 0x000fe200000000ff */
[----:B------:R-:W-:Y:S01]  /*4510*/  FMUL.FTZ R19, R98, R19 ;  /* 0x0000001362137220 */ /* 0x000fe20000410000 */
[----:B------:R-:W-:Y:S01]  /*4520*/  IADD3.X R15, R42, UR13, RZ, P1, !PT ;  /* 0x0000000d2a0f7c10 */ /* 0x000fe20008ffe4ff */
[C---:B------:R-:W-:Y:S01]  /*4530*/  FMUL.FTZ R16, R98.reuse, R73 ;  /* 0x0000004962107220 */ /* 0x040fe20000410000 */
[C---:B------:R-:W-:Y:S01]  /*4540*/  FMUL.FTZ R71, R98.reuse, R71 ;  /* 0x0000004762477220 */ /* 0x040fe20000410000 */
[C---:B------:R-:W-:Y:S01]  /*4550*/  FMUL.FTZ R18, R98.reuse, R69 ;  /* 0x0000004562127220 */ /* 0x040fe20000410000 */
[C---:B------:R-:W-:Y:S01]  /*4560*/  FMUL.FTZ R21, R98.reuse, R21 ;  /* 0x0000001562157220 */ /* 0x040fe20000410000 */
[----:B------:R-:W-:Y:S01]  /*4570*/  FMUL.FTZ R20, R98, R67 ;  /* 0x0000004362147220 */ /* 0x000fe20000410000 */
[----:B------:R-:W-:Y:S01]  /*4580*/  IADD3 R2, P1, R41, UR12, RZ ;  /* 0x0000000c29027c10 */ /* 0x000fe2000ff3e0ff */
        /* <DEDUP_REMOVED lines=21> */
[----:B------:R-:W-:Y:S01]  /*46e0*/  PRMT R5, R3, 0x7632, R5 ;  /* 0x0000763203057816 */ /* 0x000fe20000000005 */
[----:B------:R0:W-:Y:S01]  /*46f0*/  STG.E.U16 desc[UR8][R14.64], R3 ;  /* 0x000000030e007986 */ /* 0x0001e2000c101508 */
        /* <DEDUP_REMOVED lines=10> */
[----:B------:R1:W-:Y:S01]  /*47a0*/  STG.E.U16 desc[UR8][R14.64+0x2], R5 ;  /* 0x000002050e007986 */ /* 0x0003e2000c101508 */
[----:B0-----:R-:W-:Y:S01]  /*47b0*/  IADD3.X R3, R40, UR13, RZ, P1, !PT ;  /* 0x0000000d28037c10 */ /* 0x001fe20008ffe4ff */
[C---:B------:R-:W-:Y:S01]  /*47c0*/  FMUL.FTZ R103, R98.reuse, R103 ;  /* 0x0000006762677220 */ /* 0x040fe20000410000 */
[----:B------:R-:W-:Y:S01]  /*47d0*/  IADD3 R16, P1, R39, UR12, RZ ;  /* 0x0000000c27107c10 */ /* 0x000fe2000ff3e0ff */
[----:B------:R-:W-:Y:S01]  /*47e0*/  STG.E.U16 desc[UR8][R14.64+0x4], R93 ;  /* 0x0000045d0e007986 */ /* 0x000fe2000c101508 */
[----:B------:R-:W-:Y:S01]  /*47f0*/  PRMT R18, R19, 0x7632, R18 ;  /* 0x0000763213127816 */ /* 0x000fe20000000012 */
[----:B------:R-:W-:Y:S01]  /*4800*/  FMUL.FTZ R28, R98, R101 ;  /* 0x00000065621c7220 */ /* 0x000fe20000410000 */
[----:B------:R-:W-:Y:S01]  /*4810*/  F2FP.F16.F32.PACK_AB R65, R22, R65 ;  /* 0x000000411641723e */ /* 0x000fe200000000ff */
[----:B------:R0:W-:Y:S01]  /*4820*/  STG.E.U16 desc[UR8][R14.64+0x6], R17 ;  /* 0x000006110e007986 */ /* 0x0001e2000c101508 */
[----:B------:R-:W-:Y:S01]  /*4830*/  F2FP.F16.F32.PACK_AB R23, R24, R23 ;  /* 0x000000171817723e */ /* 0x000fe200000000ff */
[----:B------:R-:W-:Y:S01]  /*4840*/  FMUL.FTZ R109, R98, R109 ;  /* 0x0000006d626d7220 */ /* 0x000fe20000410000 */
[----:B------:R-:W-:Y:S01]  /*4850*/  F2FP.F16.F32.PACK_AB R59, R26, R59 ;  /* 0x0000003b1a3b723e */ /* 0x000fe200000000ff */
[----:B------:R-:W-:Y:S01]  /*4860*/  FMUL.FTZ R30, R98, R107 ;  /* 0x0000006b621e7220 */ /* 0x000fe20000410000 */
[----:B-1----:R-:W-:Y:S01]  /*4870*/  PRMT R5, R71, 0x7632, R5 ;  /* 0x0000763247057816 */ /* 0x002fe20000000005 */
[----:B------:R-:W-:Y:S01]  /*4880*/  STG.E.U16 desc[UR8][R2.64], R19 ;  /* 0x0000001302007986 */ /* 0x000fe2000c101508 */
[----:B------:R-:W-:Y:S01]  /*4890*/  F2FP.F16.F32.PACK_AB R103, R28, R103 ;  /* 0x000000671c67723e */ /* 0x000fe200000000ff */
[----:B------:R-:W-:Y:S01]  /*48a0*/  FMUL.FTZ R115, R98, R115 ;  /* 0x0000007362737220 */ /* 0x000fe20000410000 */
[----:B------:R-:W-:Y:S01]  /*48b0*/  F2FP.F16.F32.PACK_AB R109, R30, R109 ;  /* 0x0000006d1e6d723e */ /* 0x000fe200000000ff */
[----:B------:R1:W-:Y:S01]  /*48c0*/  STG.E.U16 desc[UR8][R2.64+0x2], R18 ;  /* 0x0000021202007986 */ /* 0x0003e2000c101508 */
[----:B------:R-:W-:Y:S01]  /*48d0*/  FMUL.FTZ R32, R98, R113 ;  /* 0x0000007162207220 */ /* 0x000fe20000410000 */
[----:B0-----:R-:W-:Y:S01]  /*48e0*/  IADD3.X R17, R38, UR13, RZ, P1, !PT ;  /* 0x0000000d26117c10 */ /* 0x001fe20008ffe4ff */
[C---:B------:R-:W-:Y:S01]  /*48f0*/  FMUL.FTZ R111, R98.reuse, R111 ;  /* 0x0000006f626f7220 */ /* 0x040fe20000410000 */
[----:B------:R-:W-:Y:S01]  /*4900*/  PRMT R15, R21, 0x7632, R15 ;  /* 0x00007632150f7816 */ /* 0x000fe2000000000f */
[----:B------:R-:W-:Y:S01]  /*4910*/  STG.E.U16 desc[UR8][R2.64+0x4], R71 ;  /* 0x0000044702007986 */ /* 0x000fe2000c101508 */
[----:B------:R-:W-:Y:S01]  /*4920*/  IADD3 R14, P1, R37, UR12, RZ ;  /* 0x0000000c250e7c10 */ /* 0x000fe2000ff3e0ff */
[----:B------:R-:W-:Y:S01]  /*4930*/  FMUL.FTZ R42, R98, R117 ;  /* 0x00000075622a7220 */ /* 0x000fe20000410000 */
[----:B------:R-:W-:Y:S01]  /*4940*/  F2FP.F16.F32.PACK_AB R115, R32, R115 ;  /* 0x000000732073723e */ /* 0x000fe200000000ff */
[----:B------:R0:W-:Y:S01]  /*4950*/  STG.E.U16 desc[UR8][R2.64+0x6], R5 ;  /* 0x0000060502007986 */ /* 0x0001e2000c101508 */
[C---:B------:R-:W-:Y:S01]  /*4960*/  FMUL.FTZ R123, R98.reuse, R123 ;  /* 0x0000007b627b7220 */ /* 0x040fe20000410000 */
[----:B------:R-:W-:Y:S01]  /*4970*/  FMUL.FTZ R56, R98, R121 ;  /* 0x0000007962387220 */ /* 0x000fe20000410000 */
[----:B-1----:R-:W-:Y:S01]  /*4980*/  PRMT R18, R23, 0x7632, R18 ;  /* 0x0000763217127816 */ /* 0x002fe20000000012 */
[----:B------:R1:W-:Y:S01]  /*4990*/  STG.E.U16 desc[UR8][R16.64+0x2], R15 ;  /* 0x0000020f10007986 */ /* 0x0003e2000c101508 */
[----:B------:R-:W-:Y:S01]  /*49a0*/  F2FP.F16.F32.PACK_AB R111, R42, R111 ;  /* 0x0000006f2a6f723e */ /* 0x000fe200000000ff */
[C---:B------:R-:W-:Y:S01]  /*49b0*/  FMUL.FTZ R119, R98.reuse, R119 ;  /* 0x0000007762777220 */ /* 0x040fe20000410000 */
[C---:B------:R-:W-:Y:S01]  /*49c0*/  FMUL.FTZ R58, R98.reuse, R125 ;  /* 0x0000007d623a7220 */ /* 0x040fe20000410000 */
[----:B------:R-:W-:Y:S01]  /*49d0*/  STG.E.U16 desc[UR8][R16.64], R21 ;  /* 0x0000001510007986 */ /* 0x000fe2000c101508 */
[C---:B------:R-:W-:Y:S01]  /*49e0*/  FMUL.FTZ R60, R98.reuse, R99 ;  /* 0x00000063623c7220 */ /* 0x040fe20000410000 */
[----:B------:R-:W-:Y:S01]  /*49f0*/  FMUL.FTZ R95, R98, R95 ;  /* 0x0000005f625f7220 */ /* 0x000fe20000410000 */
[----:B------:R-:W-:Y:S01]  /*4a00*/  F2FP.F16.F32.PACK_AB R123, R56, R123 ;  /* 0x0000007b387b723e */ /* 0x000fe200000000ff */
[----:B------:R-:W-:Y:S01]  /*4a10*/  STG.E.U16 desc[UR8][R16.64+0x4], R65 ;  /* 0x0000044110007986 */ /* 0x000fe2000c101508 */
[----:B0-----:R-:W-:Y:S01]  /*4a20*/  PRMT R3, R65, 0x7632, R3 ;  /* 0x0000763241037816 */ /* 0x001fe20000000003 */
[----:B------:R-:W-:Y:S01]  /*4a30*/  FMUL.FTZ R98, R98, R91 ;  /* 0x0000005b62627220 */ /* 0x000fe20000410000 */
[----:B------:R-:W-:-:S02]  /*4a40*/  PRMT R5, R59, 0x7632, R5 ;  /* 0x000076323b057816 */ /* 0x000fc40000000005 */
[----:B-1----:R-:W-:Y:S01]  /*4a50*/  IADD3.X R15, R36, UR13, RZ, P1, !PT ;  /* 0x0000000d240f7c10 */ /* 0x002fe20008ffe4ff */
[----:B------:R0:W-:Y:S01]  /*4a60*/  STG.E.U16 desc[UR8][R16.64+0x6], R3 ;  /* 0x0000060310007986 */ /* 0x0001e2000c101508 */
[----:B------:R-:W-:Y:S02]  /*4a70*/  IADD3 R2, P1, R35, UR12, RZ ;  /* 0x0000000c23027c10 */ /* 0x000fe4000ff3e0ff */
[----:B------:R-:W-:Y:S01]  /*4a80*/  F2FP.F16.F32.PACK_AB R119, R58, R119 ;  /* 0x000000773a77723e */ /* 0x000fe200000000ff */
[----:B------:R-:W-:Y:S01]  /*4a90*/  STG.E.U16 desc[UR8][R14.64], R23 ;  /* 0x000000170e007986 */ /* 0x000fe2000c101508 */
[----:B------:R-:W-:Y:S02]  /*4aa0*/  F2FP.F16.F32.PACK_AB R25, R60, R25 ;  /* 0x000000193c19723e */ /* 0x000fe400000000ff */
[----:B------:R-:W-:Y:S01]  /*4ab0*/  F2FP.F16.F32.PACK_AB R95, R98, R95 ;  /* 0x0000005f625f723e */ /* 0x000fe200000000ff */
[----:B------:R-:W-:Y:S04]  /*4ac0*/  STG.E.U16 desc[UR8][R14.64+0x2], R18 ;  /* 0x000002120e007986 */ /* 0x000fe8000c101508 */
[----:B------:R-:W-:Y:S01]  /*4ad0*/  STG.E.U16 desc[UR8][R14.64+0x4], R59 ;  /* 0x0000043b0e007986 */ /* 0x000fe2000c101508 */
[----:B0-----:R-:W-:-:S02]  /*4ae0*/  IADD3.X R3, R34, UR13, RZ, P1, !PT ;  /* 0x0000000d22037c10 */ /* 0x001fc40008ffe4ff */
[----:B------:R-:W-:Y:S01]  /*4af0*/  PRMT R16, R103, 0x7632, R16 ;  /* 0x0000763267107816 */ /* 0x000fe20000000010 */
[----:B------:R0:W-:Y:S01]  /*4b00*/  STG.E.U16 desc[UR8][R14.64+0x6], R5 ;  /* 0x000006050e007986 */ /* 0x0001e2000c101508 */
[----:B------:R-:W-:-:S03]  /*4b10*/  IADD3 R4, P1, R4, UR12, RZ ;  /* 0x0000000c04047c10 */ /* 0x000fc6000ff3e0ff */
[----:B------:R-:W-:Y:S04]  /*4b20*/  STG.E.U16 desc[UR8][R2.64], R103 ;  /* 0x0000006702007986 */ /* 0x000fe8000c101508 */
[----:B------:R-:W-:Y:S01]  /*4b30*/  STG.E.U16 desc[UR8][R2.64+0x2], R16 ;  /* 0x0000021002007986 */ /* 0x000fe2000c101508 */
[----:B0-----:R-:W-:-:S03]  /*4b40*/  PRMT R15, R109, 0x7632, R15 ;  /* 0x000076326d0f7816 */ /* 0x001fc6000000000f */
[----:B------:R-:W-:Y:S01]  /*4b50*/  STG.E.U16 desc[UR8][R2.64+0x4], R109 ;  /* 0x0000046d02007986 */ /* 0x000fe2000c101508 */
[----:B------:R-:W-:Y:S02]  /*4b60*/  IADD3.X R5, R0, UR13, RZ, P1, !PT ;  /* 0x0000000d00057c10 */ /* 0x000fe40008ffe4ff */
[----:B------:R-:W-:Y:S01]  /*4b70*/  PRMT R0, R115, 0x7632, R0 ;  /* 0x0000763273007816 */ /* 0x000fe20000000000 */
        /* <DEDUP_REMOVED lines=23> */
.L_x_2814:
[C---:B------:R-:W-:Y:S02]  /*4cf0*/  SHF.L.U32 R0, R55.reuse, 0x4, RZ ;  /* 0x0000000437007819 */ /* 0x040fe400000006ff */
[----:B01----:R-:W-:Y:S02]  /*4d00*/  LOP3.LUT R2, R55, 0x1, RZ, 0xc0, !PT ;  /* 0x0000000137027812 */ /* 0x003fe400078ec0ff */
        /* <DEDUP_REMOVED lines=67> */
.L_x_2843:
        /* <DEDUP_REMOVED lines=42> */
.L_x_2830:
[----:B------:R-:W-:Y:S05]  /*53e0*/  BSYNC B1 ;  /* 0x0000000000017941 */ /* 0x000fea0003800000 */
.L_x_2829:
        /* <DEDUP_REMOVED lines=21> */
.L_x_2833:
        /* <DEDUP_REMOVED lines=55> */
.L_x_2832:
[----:B------:R-:W-:Y:S05]  /*58b0*/  BSYNC B1 ;  /* 0x0000000000017941 */ /* 0x000fea0003800000 */
.L_x_2831:
        /* <DEDUP_REMOVED lines=35> */
.L_x_2835:
[----:B------:R-:W-:Y:S05]  /*5af0*/  BSYNC B1 ;  /* 0x0000000000017941 */ /* 0x000fea0003800000 */
.L_x_2834:
        /* <DEDUP_REMOVED lines=15> */
.L_x_2828:
[----:B------:R-:W-:Y:S05]  /*5bf0*/  BSYNC B0 ;  /* 0x0000000000007941 */ /* 0x000fea0003800000 */
.L_x_2827:
        /* <DEDUP_REMOVED lines=44> */
.L_x_2852:
        /* <DEDUP_REMOVED lines=44> */
.L_x_2862:
[----:B---3--:R-:W-:Y:S01]  /*6180*/  FADD.FTZ R26, R21, R26 ;  /* 0x0000001a151a7221 */ /* 0x008fe20000010000 */
        /* <DEDUP_REMOVED lines=41> */
.L_x_2872:
[----:B---3--:R-:W-:Y:S01]  /*6420*/  FADD.FTZ R26, R21, R26 ;  /* 0x0000001a151a7221 */ /* 0x008fe20000010000 */
[----:B------:R-:W-:-:S04]  /*6430*/  @!P1 F2FP.F16.F32.PACK_AB R21, RZ, R31 ;  /* 0x0000001fff15923e */ /* 0x000fc800000000ff */
[----:B------:R-:W-:Y:S01]  /*6440*/  @!P1 F2FP.F16.F32.PACK_AB R26, RZ, R26 ;  /* 0x0000001aff1a923e */ /* 0x000fe200000000ff */
[----:B------:R2:W-:Y:S03]  /*6450*/  @!P1 STG.E.U16 desc[UR8][R22.64+0x50], R21 ;  /* 0x0000501516009986 */ /* 0x0005e6000c101508 */
[----:B------:R-:W-:Y:S02]  /*6460*/  PRMT R27, R26, 0x7610, R27 ;  /* 0x000076101a1b7816 */ /* 0x000fe4000000001b */
[----:B------:R-:W-:-:S03]  /*6470*/  MOV R26, R14 ;  /* 0x0000000e001a7202 */ /* 0x000fc60000000f00 */
[----:B------:R2:W-:Y:S04]  /*6480*/  @!P1 STG.E.U16 desc[UR8][R24.64+0x50], R27 ;  /* 0x0000501b18009986 */ /* 0x0005e8000c101508 */
.L_x_2838:
[----:B------:R-:W-:Y:S05]  /*6490*/  BSYNC B0 ;  /* 0x0000000000007941 */ /* 0x000fea0003800000 */
.L_x_2837:
        /* <DEDUP_REMOVED lines=125> */
[----:B------:R-:W-:Y:S02]  /*6c70*/  @!P0 F2FP.F16.F32.PACK_AB R26, RZ, R27 ;  /* 0x0000001bff1a823e */ /* 0x000fe400000000ff */
[----:B------:R-:W-:Y:S01]  /*6c80*/  @!P0 F2FP.F16.F32.PACK_AB R27, RZ, R30 ;  /* 0x0000001eff1b823e */ /* 0x000fe200000000ff */
[----:B0-----:R-:W-:Y:S01]  /*6c90*/  IMAD.WIDE R22, R21, 0x2, R22 ;  /* 0x0000000215167825 */ /* 0x001fe200078e0216 */
[----:B------:R-:W-:-:S03]  /*6ca0*/  PRMT R43, R26, 0x7610, R43 ;  /* 0x000076101a2b7816 */ /* 0x000fc6000000002b */
[----:B------:R-:W-:Y:S01]  /*6cb0*/  FADD.FTZ R26, R38, R31 ;  /* 0x0000001f261a7221 */ /* 0x000fe20000010000 */
[----:B------:R-:W-:Y:S01]  /*6cc0*/  PRMT R45, R27, 0x7610, R45 ;  /* 0x000076101b2d7816 */ /* 0x000fe2000000002d */
[----:B---3--:R-:W-:-:S04]  /*6cd0*/  IMAD.WIDE R24, R21, 0x2, R24 ;  /* 0x0000000215187825 */ /* 0x008fc800078e0218 */
[----:B----4-:R-:W-:Y:S01]  /*6ce0*/  FADD.FTZ R21, R32, R29 ;  /* 0x0000001d20157221 */ /* 0x010fe20000010000 */
[----:B-----5:R-:W-:Y:S01]  /*6cf0*/  FADD.FTZ R27, R40, R33 ;  /* 0x00000021281b7221 */ /* 0x020fe20000010000 */
[----:B------:R-:W-:Y:S01]  /*6d00*/  @!P0 F2FP.F16.F32.PACK_AB R26, RZ, R26 ;  /* 0x0000001aff1a823e */ /* 0x000fe200000000ff */
[----:B------:R-:W-:Y:S01]  /*6d10*/  FADD.FTZ R28, R37, R42 ;  /* 0x0000002a251c7221 */ /* 0x000fe20000010000 */
[----:B------:R-:W-:Y:S01]  /*6d20*/  MOV R30, 0xffff ;  /* 0x0000ffff001e7802 */ /* 0x000fe20000000f00 */
[----:B------:R-:W-:Y:S01]  /*6d30*/  @!P0 STG.E.U16 desc[UR8][R22.64], R43 ;  /* 0x0000002b16008986 */ /* 0x000fe2000c101508 */
[----:B------:R-:W-:Y:S01]  /*6d40*/  @!P0 F2FP.F16.F32.PACK_AB R21, RZ, R21 ;  /* 0x00000015ff15823e */ /* 0x000fe200000000ff */
[----:B------:R-:W-:Y:S01]  /*6d50*/  FADD.FTZ R39, R39, R46 ;  /* 0x0000002e27277221 */ /* 0x000fe20000010000 */
[----:B------:R-:W-:Y:S01]  /*6d60*/  PRMT R31, R26, 0x7610, R31 ;  /* 0x000076101a1f7816 */ /* 0x000fe2000000001f */
[----:B------:R-:W-:Y:S01]  /*6d70*/  @!P0 STG.E.U16 desc[UR8][R24.64], R45 ;  /* 0x0000002d18008986 */ /* 0x000fe2000c101508 */
[----:B------:R-:W-:Y:S01]  /*6d80*/  PRMT R29, R21, 0x7610, R29 ;  /* 0x00007610151d7816 */ /* 0x000fe2000000001d */
[----:B-1----:R-:W-:Y:S01]  /*6d90*/  FADD.FTZ R41, R41, R44 ;  /* 0x0000002c29297221 */ /* 0x002fe20000010000 */
[----:B------:R-:W-:Y:S01]  /*6da0*/  @!P0 F2FP.F16.F32.PACK_AB R27, RZ, R27 ;  /* 0x0000001bff1b823e */ /* 0x000fe200000000ff */
[----:B------:R-:W0:Y:S01]  /*6db0*/  SHFL.BFLY PT, R30, R39, 0x1, 0x101f ;  /* 0x0c301f00271e7f89 */ /* 0x000e2200000e0000 */
[----:B------:R-:W-:-:S02]  /*6dc0*/  MOV R26, 0xffff ;  /* 0x0000ffff001a7802 */ /* 0x000fc40000000f00 */
[----:B------:R-:W-:Y:S01]  /*6dd0*/  @!P0 F2FP.F16.F32.PACK_AB R28, RZ, R28 ;  /* 0x0000001cff1c823e */ /* 0x000fe200000000ff */
[----:B------:R1:W-:Y:S04]  /*6de0*/  @!P0 STG.E.U16 desc[UR8][R22.64+0x28], R29 ;  /* 0x0000281d16008986 */ /* 0x0003e8000c101508 */
[----:B------:R1:W-:Y:S04]  /*6df0*/  @!P0 STG.E.U16 desc[UR8][R24.64+0x28], R31 ;  /* 0x0000281f18008986 */ /* 0x0003e8000c101508 */
[----:B------:R1:W-:Y:S04]  /*6e00*/  @!P0 STG.E.U16 desc[UR8][R22.64+0x50], R27 ;  /* 0x0000501b16008986 */ /* 0x0003e8000c101508 */
[----:B------:R1:W2:Y:S04]  /*6e10*/  SHFL.BFLY PT, R26, R41, 0x1, 0x101f ;  /* 0x0c301f00291a7f89 */ /* 0x0002a800000e0000 */
[----:B------:R1:W-:Y:S01]  /*6e20*/  @!P0 STG.E.U16 desc[UR8][R24.64+0x50], R28 ;  /* 0x0000501c18008986 */ /* 0x0003e2000c101508 */
[----:B0-----:R-:W-:-:S07]  /*6e30*/  FADD.FTZ R21, R39, R30 ;  /* 0x0000001e27157221 */ /* 0x001fce0000010000 */
.L_x_2906:
[----:B--2---:R-:W-:Y:S01]  /*6e40*/  FADD.FTZ R26, R41, R26 ;  /* 0x0000001a291a7221 */ /* 0x004fe20000010000 */
[----:B------:R-:W-:-:S04]  /*6e50*/  @!P0 F2FP.F16.F32.PACK_AB R21, RZ, R21 ;  /* 0x00000015ff15823e */ /* 0x000fc800000000ff */
[----:B------:R-:W-:Y:S01]  /*6e60*/  @!P0 F2FP.F16.F32.PACK_AB R26, RZ, R26 ;  /* 0x0000001aff1a823e */ /* 0x000fe200000000ff */
[----:B------:R3:W-:Y:S04]  /*6e70*/  @!P0 STG.E.U16 desc[UR8][R22.64+0x78], R21 ;  /* 0x0000781516008986 */ /* 0x0007e8000c101508 */
[----:B------:R3:W-:Y:S02]  /*6e80*/  @!P0 STG.E.U16 desc[UR8][R24.64+0x78], R26 ;  /* 0x0000781a18008986 */ /* 0x0007e4000c101508 */
.L_x_2836:
[----:B------:R-:W-:Y:S05]  /*6e90*/  WARPSYNC.ALL ;  /* 0x0000000000007948 */ /* 0x000fea0003800000 */
[----:B------:R-:W-:Y:S01]  /*6ea0*/  IADD3 R19, R19, 0x800, RZ ;  /* 0x0000080013137810 */ /* 0x000fe20007ffe0ff */
[----:B------:R-:W-:Y:S03]  /*6eb0*/  BAR.SYNC.DEFER_BLOCKING 0x0 ;  /* 0x0000000000007b1d */ /* 0x000fe60000010000 */
[----:B------:R-:W-:-:S13]  /*6ec0*/  ISETP.GE.AND P0, PT, R19, R0, PT ;  /* 0x000000001300720c */ /* 0x000fda0003f06270 */
[----:B------:R-:W-:Y:S05]  /*6ed0*/  @!P0 BRA `(.L_x_2843) ;  /* 0xffffffe000988947 */ /* 0x000fea000383ffff */
[----:B------:R-:W-:Y:S05]  /*6ee0*/  EXIT ;  /* 0x000000000000794d */ /* 0x000fea0003800000 */
.L_x_2839:
[----:B-1----:R-:W-:Y:S02]  /*6ef0*/  MOV R48, R21 ;  /* 0x0000001500307202 */ /* 0x002fe40000000f00 */
[----:B------:R-:W-:Y:S02]  /*6f00*/  MOV R49, 0x8 ;  /* 0x0000000800317802 */ /* 0x000fe40000000f00 */
[----:B------:R-:W-:Y:S02]  /*6f10*/  MOV R50, 0x101f ;  /* 0x0000101f00327802 */ /* 0x000fe40000000f00 */
[----:B------:R-:W-:-:S07]  /*6f20*/  MOV R45, 0xffff ;  /* 0x0000ffff002d7802 */ /* 0x000fce0000000f00 */
[----:B0-2---:R-:W-:Y:S05]  /*6f30*/  WARPSYNC.COLLECTIVE R45, `(.L_x_2844) ;  /* 0x000000002d087348 */ /* 0x005fea0003c00000 */
[----:B------:R1:W3:Y:S02]  /*6f40*/  SHFL.BFLY P2, R47, R48, R49, R50 ;  /* 0x0c000031302f7389 */ /* 0x0002e40000040032 */
[----:B0123--:R-:W-:Y:S01]  /*6f50*/  ENDCOLLECTIVE ;  /* 0x000000000000791b */ /* 0x00ffe20003800000 */
.L_x_2844:
[----:B------:R-:W-:Y:S02]  /*6f60*/  MOV R48, R22 ;  /* 0x0000001600307202 */ /* 0x000fe40000000f00 */
[----:B------:R-:W-:-:S07]  /*6f70*/  MOV R24, R47 ;  /* 0x0000002f00187202 */ /* 0x000fce0000000f00 */
[----:B------:R-:W-:Y:S05]  /*6f80*/  WARPSYNC.COLLECTIVE R45, `(.L_x_2845) ;  /* 0x000000002d087348 */ /* 0x000fea0003c00000 */
[----:B------:R0:W1:Y:S02]  /*6f90*/  SHFL.BFLY P2, R47, R48, R49, R50 ;  /* 0x0c000031302f7389 */ /* 0x0000640000040032 */
[----:B01----:R-:W-:Y:S01]  /*6fa0*/  ENDCOLLECTIVE ;  /* 0x000000000000791b */ /* 0x003fe20003800000 */
.L_x_2845:
[----:B------:R-:W-:-:S05]  /*6fb0*/  FADD.FTZ R24, R24, R21 ;  /* 0x0000001518187221 */ /* 0x000fca0000010000 */
[----:B------:R-:W-:Y:S02]  /*6fc0*/  MOV R48, R24 ;  /* 0x0000001800307202 */ /* 0x000fe40000000f00 */
[----:B------:R-:W-:Y:S02]  /*6fd0*/  MOV R49, 0x4 ;  /* 0x0000000400317802 */ /* 0x000fe40000000f00 */
[----:B------:R-:W-:-:S07]  /*6fe0*/  MOV R23, R47 ;  /* 0x0000002f00177202 */ /* 0x000fce0000000f00 */
[----:B------:R-:W-:Y:S05]  /*6ff0*/  WARPSYNC.COLLECTIVE R45, `(.L_x_2846) ;  /* 0x000000002d087348 */ /* 0x000fea0003c00000 */
[----:B------:R0:W1:Y:S02]  /*7000*/  SHFL.BFLY P2, R47, R48, R49, R50 ;  /* 0x0c000031302f7389 */ /* 0x0000640000040032 */
[----:B01----:R-:W-:Y:S01]  /*7010*/  ENDCOLLECTIVE ;  /* 0x000000000000791b */ /* 0x003fe20003800000 */
.L_x_2846:
[----:B------:R-:W-:-:S05]  /*7020*/  FADD.FTZ R23, R23, R22 ;  /* 0x0000001617177221 */ /* 0x000fca0000010000 */
[----:B------:R-:W-:Y:S02]  /*7030*/  MOV R48, R23 ;  /* 0x0000001700307202 */ /* 0x000fe40000000f00 */
[----:B------:R-:W-:-:S07]  /*7040*/  MOV R25, R47 ;  /* 0x0000002f00197202 */ /* 0x000fce0000000f00 */
[----:B------:R-:W-:Y:S05]  /*7050*/  WARPSYNC.COLLECTIVE R45, `(.L_x_2847) ;  /* 0x000000002d087348 */ /* 0x000fea0003c00000 */
[----:B------:R0:W1:Y:S02]  /*7060*/  SHFL.BFLY P2, R47, R48, R49, R50 ;  /* 0x0c000031302f7389 */ /* 0x0000640000040032 */
[----:B01----:R-:W-:Y:S01]  /*7070*/  ENDCOLLECTIVE ;  /* 0x000000000000791b */ /* 0x003fe20003800000 */
.L_x_2847:
[----:B------:R-:W-:-:S05]  /*7080*/  FADD.FTZ R25, R24, R25 ;  /* 0x0000001918197221 */ /* 0x000fca0000010000 */
[----:B------:R-:W-:Y:S02]  /*7090*/  MOV R48, R25 ;  /* 0x0000001900307202 */ /* 0x000fe40000000f00 */
[----:B------:R-:W-:Y:S02]  /*70a0*/  MOV R49, 0x2 ;  /* 0x0000000200317802 */ /* 0x000fe40000000f00 */
[----:B------:R-:W-:-:S07]  /*70b0*/  MOV R26, R47 ;  /* 0x0000002f001a7202 */ /* 0x000fce0000000f00 */
[----:B------:R-:W-:Y:S05]  /*70c0*/  WARPSYNC.COLLECTIVE R45, `(.L_x_2848) ;  /* 0x000000002d087348 */ /* 0x000fea0003c00000 */
[----:B------:R0:W1:Y:S02]  /*70d0*/  SHFL.BFLY P2, R47, R48, R49, R50 ;  /* 0x0c000031302f7389 */ /* 0x0000640000040032 */
[----:B01----:R-:W-:Y:S01]  /*70e0*/  ENDCOLLECTIVE ;  /* 0x000000000000791b */ /* 0x003fe20003800000 */
.L_x_2848:
[----:B------:R-:W-:-:S05]  /*70f0*/  FADD.FTZ R26, R23, R26 ;  /* 0x0000001a171a7221 */ /* 0x000fca0000010000 */
[----:B------:R-:W-:Y:S02]  /*7100*/  MOV R48, R26 ;  /* 0x0000001a00307202 */ /* 0x000fe40000000f00 */
[----:B------:R-:W-:-:S07]  /*7110*/  MOV R28, R47 ;  /* 0x0000002f001c7202 */ /* 0x000fce0000000f00 */
[----:B------:R-:W-:Y:S05]  /*7120*/  WARPSYNC.COLLECTIVE R45, `(.L_x_2849) ;  /* 0x000000002d087348 */ /* 0x000fea0003c00000 */
[----:B------:R0:W1:Y:S02]  /*7130*/  SHFL.BFLY P2, R47, R48, R49, R50 ;  /* 0x0c000031302f7389 */ /* 0x0000640000040032 */
[----:B01----:R-:W-:Y:S01]  /*7140*/  ENDCOLLECTIVE ;  /* 0x000000000000791b */ /* 0x003fe20003800000 */
.L_x_2849:
[----:B------:R-:W-:-:S05]  /*7150*/  FADD.FTZ R28, R25, R28 ;  /* 0x0000001c191c7221 */ /* 0x000fca0000010000 */
[----:B------:R-:W-:Y:S02]  /*7160*/  MOV R48, R28 ;  /* 0x0000001c00307202 */ /* 0x000fe40000000f00 */
[----:B------:R-:W-:Y:S02]  /*7170*/  MOV R49, 0x1 ;  /* 0x0000000100317802 */ /* 0x000fe40000000f00 */
[----:B------:R-:W-:-:S07]  /*7180*/  MOV R21, R47 ;  /* 0x0000002f00157202 */ /* 0x000fce0000000f00 */
[----:B------:R-:W-:Y:S05]  /*7190*/  WARPSYNC.COLLECTIVE R45, `(.L_x_2850) ;  /* 0x000000002d087348 */ /* 0x000fea0003c00000 */
[----:B------:R0:W1:Y:S02]  /*71a0*/  SHFL.BFLY P2, R47, R48, R49, R50 ;  /* 0x0c000031302f7389 */ /* 0x0000640000040032 */
[----:B01----:R-:W-:Y:S01]  /*71b0*/  ENDCOLLECTIVE ;  /* 0x000000000000791b */ /* 0x003fe20003800000 */
.L_x_2850:
[----:B------:R-:W-:-:S05]  /*71c0*/  FADD.FTZ R21, R26, R21 ;  /* 0x000000151a157221 */ /* 0x000fca0000010000 */
[----:B------:R-:W-:Y:S02]  /*71d0*/  MOV R48, R21 ;  /* 0x0000001500307202 */ /* 0x000fe40000000f00 */
[----:B------:R-:W-:-:S07]  /*71e0*/  MOV R27, R47 ;  /* 0x0000002f001b7202 */ /* 0x000fce0000000f00 */
[----:B------:R-:W-:Y:S05]  /*71f0*/  WARPSYNC.COLLECTIVE R45, `(.L_x_2851) ;  /* 0x000000002d087348 */ /* 0x000fea0003c00000 */
[----:B------:R0:W1:Y:S02]  /*7200*/  SHFL.BFLY P2, R47, R48, R49, R50 ;  /* 0x0c000031302f7389 */ /* 0x0000640000040032 */
[----:B01----:R-:W-:Y:S01]  /*7210*/  ENDCOLLECTIVE ;  /* 0x000000000000791b */ /* 0x003fe20003800000 */
.L_x_2851:
[----:B------:R-:W-:Y:S01]  /*7220*/  FADD.FTZ R27, R28, R27 ;  /* 0x0000001b1c1b7221 */ /* 0x000fe20000010000 */
[----:B------:R-:W-:Y:S01]  /*7230*/  MOV R30, R47 ;  /* 0x0000002f001e7202 */ /* 0x000fe20000000f00 */
[----:B------:R-:W-:Y:S06]  /*7240*/  BRA `(.L_x_2852) ;  /* 0xffffffec001c7947 */ /* 0x000fec000383ffff */
.L_x_2840:
        /* <DEDUP_REMOVED lines=8> */
.L_x_2854:
[----:B------:R-:W-:Y:S05]  /*72d0*/  BSYNC B1 ;  /* 0x0000000000017941 */ /* 0x000fea0003800000 */
.L_x_2853:
        /* <DEDUP_REMOVED lines=8> */
.L_x_2855:
[----:B------:R-:W-:Y:S01]  /*7360*/  FADD.FTZ R28, R28, R21 ;  /* 0x000000151c1c7221 */ /* 0x000fe20000010000 */
[----:B------:R-:W-:-:S04]  /*7370*/  HFMA2.MMA R49, -RZ, RZ, 0, 2.384185791015625e-07 ;  /* 0x00000004ff317435 */ /* 0x000fc800000001ff */
[----:B------:R-:W-:Y:S02]  /*7380*/  MOV R48, R28 ;  /* 0x0000001c00307202 */ /* 0x000fe40000000f00 */
[----:B------:R-:W-:-:S07]  /*7390*/  MOV R27, R47 ;  /* 0x0000002f001b7202 */ /* 0x000fce0000000f00 */
[----:B------:R-:W-:Y:S05]  /*73a0*/  WARPSYNC.COLLECTIVE R45, `(.L_x_2856) ;  /* 0x000000002d087348 */ /* 0x000fea0003c00000 */
[----:B------:R0:W1:Y:S02]  /*73b0*/  SHFL.BFLY P2, R47, R48, R49, R50 ;  /* 0x0c000031302f7389 */ /* 0x0000640000040032 */
[----:B01----:R-:W-:Y:S01]  /*73c0*/  ENDCOLLECTIVE ;  /* 0x000000000000791b */ /* 0x003fe20003800000 */
.L_x_2856:
[----:B------:R-:W-:-:S05]  /*73d0*/  FADD.FTZ R27, R27, R26 ;  /* 0x0000001a1b1b7221 */ /* 0x000fca0000010000 */
[----:B------:R-:W-:Y:S02]  /*73e0*/  MOV R48, R27 ;  /* 0x0000001b00307202 */ /* 0x000fe40000000f00 */
[----:B------:R-:W-:-:S07]  /*73f0*/  MOV R29, R47 ;  /* 0x0000002f001d7202 */ /* 0x000fce0000000f00 */
[----:B------:R-:W-:Y:S05]  /*7400*/  WARPSYNC.COLLECTIVE R45, `(.L_x_2857) ;  /* 0x000000002d087348 */ /* 0x000fea0003c00000 */
[----:B------:R0:W1:Y:S02]  /*7410*/  SHFL.BFLY P2, R47, R48, R49, R50 ;  /* 0x0c000031302f7389 */ /* 0x0000640000040032 */
[----:B01----:R-:W-:Y:S01]  /*7420*/  ENDCOLLECTIVE ;  /* 0x000000000000791b */ /* 0x003fe20003800000 */
.L_x_2857:
[----:B------:R-:W-:Y:S01]  /*7430*/  FADD.FTZ R29, R28, R29 ;  /* 0x0000001d1c1d7221 */ /* 0x000fe20000010000 */
[----:B------:R-:W-:-:S04]  /*7440*/  HFMA2.MMA R49, -RZ, RZ, 0, 1.1920928955078125e-07 ;  /* 0x00000002ff317435 */ /* 0x000fc800000001ff */
[----:B------:R-:W-:Y:S02]  /*7450*/  MOV R48, R29 ;  /* 0x0000001d00307202 */ /* 0x000fe40000000f00 */
[----:B------:R-:W-:-:S07]  /*7460*/  MOV R30, R47 ;  /* 0x0000002f001e7202 */ /* 0x000fce0000000f00 */
[----:B------:R-:W-:Y:S05]  /*7470*/  WARPSYNC.COLLECTIVE R45, `(.L_x_2858) ;  /* 0x000000002d087348 */ /* 0x000fea0003c00000 */
[----:B------:R0:W1:Y:S02]  /*7480*/  SHFL.BFLY P2, R47, R48, R49, R50 ;  /* 0x0c000031302f7389 */ /* 0x0000640000040032 */
[----:B01----:R-:W-:Y:S01]  /*7490*/  ENDCOLLECTIVE ;  /* 0x000000000000791b */ /* 0x003fe20003800000 */
.L_x_2858:
[----:B------:R-:W-:-:S05]  /*74a0*/  FADD.FTZ R30, R27, R30 ;  /* 0x0000001e1b1e7221 */ /* 0x000fca0000010000 */
[----:B------:R-:W-:Y:S02]  /*74b0*/  MOV R48, R30 ;  /* 0x0000001e00307202 */ /* 0x000fe40000000f00 */
[----:B------:R-:W-:-:S07]  /*74c0*/  MOV R32, R47 ;  /* 0x0000002f00207202 */ /* 0x000fce0000000f00 */
[----:B------:R-:W-:Y:S05]  /*74d0*/  WARPSYNC.COLLECTIVE R45, `(.L_x_2859) ;  /* 0x000000002d087348 */ /* 0x000fea0003c00000 */
[----:B------:R0:W1:Y:S02]  /*74e0*/  SHFL.BFLY P2, R47, R48, R49, R50 ;  /* 0x0c000031302f7389 */ /* 0x0000640000040032 */
[----:B01----:R-:W-:Y:S01]  /*74f0*/  ENDCOLLECTIVE ;  /* 0x000000000000791b */ /* 0x003fe20003800000 */
.L_x_2859:
[----:B------:R-:W-:Y:S01]  /*7500*/  FADD.FTZ R32, R29, R32 ;  /* 0x000000201d207221 */ /* 0x000fe20000010000 */
[----:B------:R-:W-:-:S04]  /*7510*/  HFMA2.MMA R49, -RZ, RZ, 0, 5.9604644775390625e-08 ;  /* 0x00000001ff317435 */ /* 0x000fc800000001ff */
[----:B------:R-:W-:Y:S02]  /*7520*/  MOV R48, R32 ;  /* 0x0000002000307202 */ /* 0x000fe40000000f00 */
[----:B------:R-:W-:-:S07]  /*7530*/  MOV R21, R47 ;  /* 0x0000002f00157202 */ /* 0x000fce0000000f00 */
[----:B------:R-:W-:Y:S05]  /*7540*/  WARPSYNC.COLLECTIVE R45, `(.L_x_2860) ;  /* 0x000000002d087348 */ /* 0x000fea0003c00000 */
[----:B------:R0:W1:Y:S02]  /*7550*/  SHFL.BFLY P2, R47, R48, R49, R50 ;  /* 0x0c000031302f7389 */ /* 0x0000640000040032 */
[----:B01----:R-:W-:Y:S01]  /*7560*/  ENDCOLLECTIVE ;  /* 0x000000000000791b */ /* 0x003fe20003800000 */
.L_x_2860:
[----:B------:R-:W-:-:S05]  /*7570*/  FADD.FTZ R21, R30, R21 ;  /* 0x000000151e157221 */ /* 0x000fca0000010000 */
[----:B------:R-:W-:Y:S02]  /*7580*/  MOV R48, R21 ;  /* 0x0000001500307202 */ /* 0x000fe40000000f00 */
[----:B------:R-:W-:-:S07]  /*7590*/  MOV R31, R47 ;  /* 0x0000002f001f7202 */ /* 0x000fce0000000f00 */
[----:B------:R-:W-:Y:S05]  /*75a0*/  WARPSYNC.COLLECTIVE R45, `(.L_x_2861) ;  /* 0x000000002d087348 */ /* 0x000fea0003c00000 */
[----:B------:R0:W1:Y:S02]  /*75b0*/  SHFL.BFLY P2, R47, R48, R49, R50 ;  /* 0x0c000031302f7389 */ /* 0x0000640000040032 */
[----:B01----:R-:W-:Y:S01]  /*75c0*/  ENDCOLLECTIVE ;  /* 0x000000000000791b */ /* 0x003fe20003800000 */
.L_x_2861:
[----:B------:R-:W-:Y:S01]  /*75d0*/  FADD.FTZ R31, R32, R31 ;  /* 0x0000001f201f7221 */ /* 0x000fe20000010000 */
[----:B------:R-:W-:Y:S01]  /*75e0*/  MOV R26, R47 ;  /* 0x0000002f001a7202 */ /* 0x000fe20000000f00 */
[----:B------:R-:W-:Y:S06]  /*75f0*/  BRA `(.L_x_2862) ;  /* 0xffffffe800e07947 */ /* 0x000fec000383ffff */
.L_x_2841:
        /* <DEDUP_REMOVED lines=8> */
.L_x_2864:
[----:B------:R-:W-:Y:S05]  /*7680*/  BSYNC B1 ;  /* 0x0000000000017941 */ /* 0x000fea0003800000 */
.L_x_2863:
        /* <DEDUP_REMOVED lines=8> */
.L_x_2865:
[----:B------:R-:W-:Y:S01]  /*7710*/  FADD.FTZ R28, R28, R21 ;  /* 0x000000151c1c7221 */ /* 0x000fe20000010000 */
[----:B------:R-:W-:-:S04]  /*7720*/  HFMA2.MMA R49, -RZ, RZ, 0, 2.384185791015625e-07 ;  /* 0x00000004ff317435 */ /* 0x000fc800000001ff */
[----:B------:R-:W-:Y:S02]  /*7730*/  MOV R48, R28 ;  /* 0x0000001c00307202 */ /* 0x000fe40000000f00 */
[----:B------:R-:W-:-:S07]  /*7740*/  MOV R27, R47 ;  /* 0x0000002f001b7202 */ /* 0x000fce0000000f00 */
[----:B------:R-:W-:Y:S05]  /*7750*/  WARPSYNC.COLLECTIVE R45, `(.L_x_2866) ;  /* 0x000000002d087348 */ /* 0x000fea0003c00000 */
[----:B------:R0:W1:Y:S02]  /*7760*/  SHFL.BFLY P2, R47, R48, R49, R50 ;  /* 0x0c000031302f7389 */ /* 0x0000640000040032 */
[----:B01----:R-:W-:Y:S01]  /*7770*/  ENDCOLLECTIVE ;  /* 0x000000000000791b */ /* 0x003fe20003800000 */
.L_x_2866:
[----:B------:R-:W-:-:S05]  /*7780*/  FADD.FTZ R27, R27, R26 ;  /* 0x0000001a1b1b7221 */ /* 0x000fca0000010000 */
[----:B------:R-:W-:Y:S02]  /*7790*/  MOV R48, R27 ;  /* 0x0000001b00307202 */ /* 0x000fe40000000f00 */
[----:B------:R-:W-:-:S07]  /*77a0*/  MOV R29, R47 ;  /* 0x0000002f001d7202 */ /* 0x000fce0000000f00 */
[----:B------:R-:W-:Y:S05]  /*77b0*/  WARPSYNC.COLLECTIVE R45, `(.L_x_2867) ;  /* 0x000000002d087348 */ /* 0x000fea0003c00000 */
[----:B------:R0:W1:Y:S02]  /*77c0*/  SHFL.BFLY P2, R47, R48, R49, R50 ;  /* 0x0c000031302f7389 */ /* 0x0000640000040032 */
[----:B01----:R-:W-:Y:S01]  /*77d0*/  ENDCOLLECTIVE ;  /* 0x000000000000791b */ /* 0x003fe20003800000 */
.L_x_2867:
[----:B------:R-:W-:Y:S01]  /*77e0*/  FADD.FTZ R29, R28, R29 ;  /* 0x0000001d1c1d7221 */ /* 0x000fe20000010000 */
[----:B------:R-:W-:-:S04]  /*77f0*/  HFMA2.MMA R49, -RZ, RZ, 0, 1.1920928955078125e-07 ;  /* 0x00000002ff317435 */ /* 0x000fc800000001ff */
[----:B------:R-:W-:Y:S02]  /*7800*/  MOV R48, R29 ;  /* 0x0000001d00307202 */ /* 0x000fe40000000f00 */
[----:B------:R-:W-:-:S07]  /*7810*/  MOV R30, R47 ;  /* 0x0000002f001e7202 */ /* 0x000fce0000000f00 */
[----:B------:R-:W-:Y:S05]  /*7820*/  WARPSYNC.COLLECTIVE R45, `(.L_x_2868) ;  /* 0x000000002d087348 */ /* 0x000fea0003c00000 */
[----:B------:R0:W1:Y:S02]  /*7830*/  SHFL.BFLY P2, R47, R48, R49, R50 ;  /* 0x0c000031302f7389 */ /* 0x0000640000040032 */
[----:B01----:R-:W-:Y:S01]  /*7840*/  ENDCOLLECTIVE ;  /* 0x000000000000791b */ /* 0x003fe20003800000 */
.L_x_2868:
[----:B------:R-:W-:-:S05]  /*7850*/  FADD.FTZ R30, R27, R30 ;  /* 0x0000001e1b1e7221 */ /* 0x000fca0000010000 */
[----:B------:R-:W-:Y:S02]  /*7860*/  MOV R48, R30 ;  /* 0x0000001e00307202 */ /* 0x000fe40000000f00 */
[----:B------:R-:W-:-:S07]  /*7870*/  MOV R32, R47 ;  /* 0x0000002f00207202 */ /* 0x000fce0000000f00 */
[----:B------:R-:W-:Y:S05]  /*7880*/  WARPSYNC.COLLECTIVE R45, `(.L_x_2869) ;  /* 0x000000002d087348 */ /* 0x000fea0003c00000 */
[----:B------:R0:W1:Y:S02]  /*7890*/  SHFL.BFLY P2, R47, R48, R49, R50 ;  /* 0x0c000031302f7389 */ /* 0x0000640000040032 */
[----:B01----:R-:W-:Y:S01]  /*78a0*/  ENDCOLLECTIVE ;  /* 0x000000000000791b */ /* 0x003fe20003800000 */
.L_x_2869:
[----:B------:R-:W-:Y:S01]  /*78b0*/  FADD.FTZ R32, R29, R32 ;  /* 0x000000201d207221 */ /* 0x000fe20000010000 */
[----:B------:R-:W-:-:S04]  /*78c0*/  HFMA2.MMA R49, -RZ, RZ, 0, 5.9604644775390625e-08 ;  /* 0x00000001ff317435 */ /* 0x000fc800000001ff */
[----:B------:R-:W-:Y:S02]  /*78d0*/  MOV R48, R32 ;  /* 0x0000002000307202 */ /* 0x000fe40000000f00 */
[----:B------:R-:W-:-:S07]  /*78e0*/  MOV R21, R47 ;  /* 0x0000002f00157202 */ /* 0x000fce0000000f00 */
[----:B------:R-:W-:Y:S05]  /*78f0*/  WARPSYNC.COLLECTIVE R45, `(.L_x_2870) ;  /* 0x000000002d087348 */ /* 0x000fea0003c00000 */
[----:B------:R0:W1:Y:S02]  /*7900*/  SHFL.BFLY P2, R47, R48, R49, R50 ;  /* 0x0c000031302f7389 */ /* 0x0000640000040032 */
[----:B01----:R-:W-:Y:S01]  /*7910*/  ENDCOLLECTIVE ;  /* 0x000000000000791b */ /* 0x003fe20003800000 */
.L_x_2870:
[----:B------:R-:W-:-:S05]  /*7920*/  FADD.FTZ R21, R30, R21 ;  /* 0x000000151e157221 */ /* 0x000fca0000010000 */
[----:B------:R-:W-:Y:S02]  /*7930*/  MOV R48, R21 ;  /* 0x0000001500307202 */ /* 0x000fe40000000f00 */
[----:B------:R-:W-:-:S07]  /*7940*/  MOV R31, R47 ;  /* 0x0000002f001f7202 */ /* 0x000fce0000000f00 */
[----:B------:R-:W-:Y:S05]  /*7950*/  WARPSYNC.COLLECTIVE R45, `(.L_x_2871) ;  /* 0x000000002d087348 */ /* 0x000fea0003c00000 */
[----:B------:R0:W1:Y:S02]  /*7960*/  SHFL.BFLY P2, R47, R48, R49, R50 ;  /* 0x0c000031302f7389 */ /* 0x0000640000040032 */
[----:B01----:R-:W-:Y:S01]  /*7970*/  ENDCOLLECTIVE ;  /* 0x000000000000791b */ /* 0x003fe20003800000 */
.L_x_2871:
[----:B------:R-:W-:Y:S01]  /*7980*/  FADD.FTZ R31, R32, R31 ;  /* 0x0000001f201f7221 */ /* 0x000fe20000010000 */
[----:B------:R-:W-:Y:S01]  /*7990*/  MOV R26, R47 ;  /* 0x0000002f001a7202 */ /* 0x000fe20000000f00 */
[----:B------:R-:W-:Y:S06]  /*79a0*/  BRA `(.L_x_2872) ;  /* 0xffffffe8009c7947 */ /* 0x000fec000383ffff */
.L_x_2842:
        /* <DEDUP_REMOVED lines=8> */
.L_x_2874:
[----:B------:R-:W-:Y:S05]  /*7a30*/  BSYNC B0 ;  /* 0x0000000000007941 */ /* 0x000fea0003800000 */
.L_x_2873:
        /* <DEDUP_REMOVED lines=11> */
.L_x_2875:
        /* <DEDUP_REMOVED lines=19> */
.L_x_2876:
[----:B------:R-:W-:-:S05]  /*7c20*/  FADD.FTZ R23, R23, R22 ;  /* 0x0000001617177221 */ /* 0x000fca0000010000 */
[----:B------:R-:W-:Y:S02]  /*7c30*/  MOV R48, R23 ;  /* 0x0000001700307202 */ /* 0x000fe40000000f00 */
[----:B------:R-:W-:-:S07]  /*7c40*/  MOV R21, R47 ;  /* 0x0000002f00157202 */ /* 0x000fce0000000f00 */
[----:B------:R-:W-:Y:S05]  /*7c50*/  WARPSYNC.COLLECTIVE R45, `(.L_x_2877) ;  /* 0x000000002d087348 */ /* 0x000fea0003c00000 */
[----:B------:R0:W1:Y:S02]  /*7c60*/  SHFL.BFLY P2, R47, R48, R49, R50 ;  /* 0x0c000031302f7389 */ /* 0x0000640000040032 */
[----:B01----:R-:W-:Y:S01]  /*7c70*/  ENDCOLLECTIVE ;  /* 0x000000000000791b */ /* 0x003fe20003800000 */
.L_x_2877:
        /* <DEDUP_REMOVED lines=9> */
.L_x_2878:
[----:B------:R-:W-:-:S05]  /*7d10*/  FADD.FTZ R22, R23, R22 ;  /* 0x0000001617167221 */ /* 0x000fca0000010000 */
[----:B------:R-:W-:Y:S02]  /*7d20*/  MOV R48, R22 ;  /* 0x0000001600307202 */ /* 0x000fe40000000f00 */
[----:B------:R-:W-:-:S07]  /*7d30*/  MOV R24, R47 ;  /* 0x0000002f00187202 */ /* 0x000fce0000000f00 */
[----:B------:R-:W-:Y:S05]  /*7d40*/  WARPSYNC.COLLECTIVE R45, `(.L_x_2879) ;  /* 0x000000002d087348 */ /* 0x000fea0003c00000 */
[----:B------:R0:W1:Y:S02]  /*7d50*/  SHFL.BFLY P2, R47, R48, R49, R50 ;  /* 0x0c000031302f7389 */ /* 0x0000640000040032 */
[----:B01----:R-:W-:Y:S01]  /*7d60*/  ENDCOLLECTIVE ;  /* 0x000000000000791b */ /* 0x003fe20003800000 */
.L_x_2879:
        /* <DEDUP_REMOVED lines=8> */
.L_x_2880:
        /* <DEDUP_REMOVED lines=11> */
.L_x_2881:
        /* <DEDUP_REMOVED lines=8> */
.L_x_2882:
        /* <DEDUP_REMOVED lines=8> */
.L_x_2883:
[----:B------:R-:W-:Y:S01]  /*7fa0*/  FADD.FTZ R32, R32, R25 ;  /* 0x0000001920207221 */ /* 0x000fe20000010000 */
[----:B------:R-:W-:-:S04]  /*7fb0*/  HFMA2.MMA R49, -RZ, RZ, 0, 2.384185791015625e-07 ;  /* 0x00000004ff317435 */ /* 0x000fc800000001ff */
[----:B------:R-:W-:Y:S02]  /*7fc0*/  MOV R48, R32 ;  /* 0x0000002000307202 */ /* 0x000fe40000000f00 */
[----:B------:R-:W-:-:S07]  /*7fd0*/  MOV R38, R47 ;  /* 0x0000002f00267202 */ /* 0x000fce0000000f00 */
[----:B------:R-:W-:Y:S05]  /*7fe0*/  WARPSYNC.COLLECTIVE R45, `(.L_x_2884) ;  /* 0x000000002d087348 */ /* 0x000fea0003c00000 */
[----:B------:R0:W1:Y:S02]  /*7ff0*/  SHFL.BFLY P2, R47, R48, R49, R50 ;  /* 0x0c000031302f7389 */ /* 0x0000640000040032 */
[----:B01----:R-:W-:Y:S01]  /*8000*/  ENDCOLLECTIVE ;  /* 0x000000000000791b */ /* 0x003fe20003800000 */
.L_x_2884:
[----:B------:R-:W-:-:S05]  /*8010*/  FADD.FTZ R38, R38, R29 ;  /* 0x0000001d26267221 */ /* 0x000fca0000010000 */
[----:B------:R-:W-:Y:S02]  /*8020*/  MOV R48, R38 ;  /* 0x0000002600307202 */ /* 0x000fe40000000f00 */
[----:B------:R-:W-:-:S07]  /*8030*/  MOV R25, R47 ;  /* 0x0000002f00197202 */ /* 0x000fce0000000f00 */
[----:B------:R-:W-:Y:S05]  /*8040*/  WARPSYNC.COLLECTIVE R45, `(.L_x_2885) ;  /* 0x000000002d087348 */ /* 0x000fea0003c00000 */
[----:B------:R0:W1:Y:S02]  /*8050*/  SHFL.BFLY P2, R47, R48, R49, R50 ;  /* 0x0c000031302f7389 */ /* 0x0000640000040032 */
[----:B01----:R-:W-:Y:S01]  /*8060*/  ENDCOLLECTIVE ;  /* 0x000000000000791b */ /* 0x003fe20003800000 */
.L_x_2885:
[----:B------:R-:W-:Y:S01]  /*8070*/  FADD.FTZ R25, R32, R25 ;  /* 0x0000001920197221 */ /* 0x000fe20000010000 */
[----:B------:R-:W-:-:S04]  /*8080*/  HFMA2.MMA R49, -RZ, RZ, 0, 1.1920928955078125e-07 ;  /* 0x00000002ff317435 */ /* 0x000fc800000001ff */
[----:B------:R-:W-:Y:S02]  /*8090*/  MOV R48, R25 ;  /* 0x0000001900307202 */ /* 0x000fe40000000f00 */
[----:B------:R-:W-:-:S07]  /*80a0*/  MOV R29, R47 ;  /* 0x0000002f001d7202 */ /* 0x000fce0000000f00 */
[----:B------:R-:W-:Y:S05]  /*80b0*/  WARPSYNC.COLLECTIVE R45, `(.L_x_2886) ;  /* 0x000000002d087348 */ /* 0x000fea0003c00000 */
[----:B------:R0:W1:Y:S02]  /*80c0*/  SHFL.BFLY P2, R47, R48, R49, R50 ;  /* 0x0c000031302f7389 */ /* 0x0000640000040032 */
[----:B01----:R-:W-:Y:S01]  /*80d0*/  ENDCOLLECTIVE ;  /* 0x000000000000791b */ /* 0x003fe20003800000 */
.L_x_2886:
[----:B------:R-:W-:-:S05]  /*80e0*/  FADD.FTZ R29, R38, R29 ;  /* 0x0000001d261d7221 */ /* 0x000fca0000010000 */
[----:B------:R-:W-:Y:S02]  /*80f0*/  MOV R48, R29 ;  /* 0x0000001d00307202 */ /* 0x000fe40000000f00 */
[----:B------:R-:W-:-:S07]  /*8100*/  MOV R32, R47 ;  /* 0x0000002f00207202 */ /* 0x000fce0000000f00 */
[----:B------:R-:W-:Y:S05]  /*8110*/  WARPSYNC.COLLECTIVE R45, `(.L_x_2887) ;  /* 0x000000002d087348 */ /* 0x000fea0003c00000 */
[----:B------:R0:W1:Y:S02]  /*8120*/  SHFL.BFLY P2, R47, R48, R49, R50 ;  /* 0x0c000031302f7389 */ /* 0x0000640000040032 */
[----:B01----:R-:W-:Y:S01]  /*8130*/  ENDCOLLECTIVE ;  /* 0x000000000000791b */ /* 0x003fe20003800000 */
.L_x_2887:
        /* <DEDUP_REMOVED lines=13> */
.L_x_2888:
[----:B------:R-:W-:Y:S01]  /*8210*/  FADD.FTZ R38, R29, R38 ;  /* 0x000000261d267221 */ /* 0x000fe20000010000 */
[----:B------:R-:W-:-:S04]  /*8220*/  HFMA2.MMA R39, -RZ, RZ, 0, 0 ;  /* 0x00000000ff277435 */ /* 0x000fc800000001ff */
[----:B------:R-:W-:Y:S02]  /*8230*/  MOV R48, R38 ;  /* 0x0000002600307202 */ /* 0x000fe40000000f00 */
[----:B------:R-:W-:-:S07]  /*8240*/  MOV R29, R47 ;  /* 0x0000002f001d7202 */ /* 0x000fce0000000f00 */
[----:B------:R-:W-:Y:S05]  /*8250*/  WARPSYNC.COLLECTIVE R45, `(.L_x_2889) ;  /* 0x000000002d087348 */ /* 0x000fea0003c00000 */
[----:B------:R0:W1:Y:S02]  /*8260*/  SHFL.BFLY P2, R47, R48, R49, R50 ;  /* 0x0c000031302f7389 */ /* 0x0000640000040032 */
[----:B01----:R-:W-:Y:S01]  /*8270*/  ENDCOLLECTIVE ;  /* 0x000000000000791b */ /* 0x003fe20003800000 */
.L_x_2889:
        /* <DEDUP_REMOVED lines=12> */
.L_x_2890:
[----:B------:R-:W-:Y:S02]  /*8340*/  @!P0 F2FP.F16.F32.PACK_AB R26, RZ, R27 ;  /* 0x0000001bff1a823e */ /* 0x000fe400000000ff */
[----:B------:R-:W-:Y:S01]  /*8350*/  @!P0 F2FP.F16.F32.PACK_AB R27, RZ, R21 ;  /* 0x00000015ff1b823e */ /* 0x000fe200000000ff */
[----:B------:R-:W-:Y:S01]  /*8360*/  FADD.FTZ R21, R32, R29 ;  /* 0x0000001d20157221 */ /* 0x000fe20000010000 */
[----:B------:R-:W-:Y:S01]  /*8370*/  PRMT R30, R26, 0x7610, R30 ;  /* 0x000076101a1e7816 */ /* 0x000fe2000000001e */
[----:B------:R-:W-:Y:S01]  /*8380*/  FADD.FTZ R26, R38, R31 ;  /* 0x0000001f261a7221 */ /* 0x000fe20000010000 */
[----:B------:R-:W-:Y:S02]  /*8390*/  PRMT R43, R27, 0x7610, R43 ;  /* 0x000076101b2b7816 */ /* 0x000fe4000000002b */
[----:B------:R-:W-:Y:S01]  /*83a0*/  @!P0 F2FP.F16.F32.PACK_AB R21, RZ, R21 ;  /* 0x00000015ff15823e */ /* 0x000fe200000000ff */
[----:B------:R0:W-:Y:S01]  /*83b0*/  @!P0 STG.E.U16 desc[UR8][R22.64], R30 ;  /* 0x0000001e16008986 */ /* 0x0001e2000c101508 */
[----:B------:R-:W-:-:S02]  /*83c0*/  @!P0 F2FP.F16.F32.PACK_AB R26, RZ, R26 ;  /* 0x0000001aff1a823e */ /* 0x000fc400000000ff */
        /* <DEDUP_REMOVED lines=10> */
.L_x_2891:
[----:B------:R-:W-:Y:S01]  /*8470*/  FADD.FTZ R40, R40, R33 ;  /* 0x0000002128287221 */ /* 0x000fe20000010000 */
[----:B------:R-:W-:-:S04]  /*8480*/  HFMA2.MMA R49, -RZ, RZ, 0, 2.384185791015625e-07 ;  /* 0x00000004ff317435 */ /* 0x000fc800000001ff */
[----:B------:R-:W-:Y:S02]  /*8490*/  MOV R48, R40 ;  /* 0x0000002800307202 */ /* 0x000fe40000000f00 */
[----:B------:R-:W-:-:S07]  /*84a0*/  MOV R42, R47 ;  /* 0x0000002f002a7202 */ /* 0x000fce0000000f00 */
[----:B------:R-:W-:Y:S05]  /*84b0*/  WARPSYNC.COLLECTIVE R45, `(.L_x_2892) ;  /* 0x000000002d087348 */ /* 0x000fea0003c00000 */
[----:B------:R0:W1:Y:S02]  /*84c0*/  SHFL.BFLY P2, R47, R48, R49, R50 ;  /* 0x0c000031302f7389 */ /* 0x0000640000040032 */
[----:B01----:R-:W-:Y:S01]  /*84d0*/  ENDCOLLECTIVE ;  /* 0x000000000000791b */ /* 0x003fe20003800000 */
.L_x_2892:
[----:B------:R-:W-:-:S05]  /*84e0*/  FADD.FTZ R42, R42, R37 ;  /* 0x000000252a2a7221 */ /* 0x000fca0000010000 */
[----:B------:R-:W-:Y:S02]  /*84f0*/  MOV R48, R42 ;  /* 0x0000002a00307202 */ /* 0x000fe40000000f00 */
[----:B------:R-:W-:-:S07]  /*8500*/  MOV R33, R47 ;  /* 0x0000002f00217202 */ /* 0x000fce0000000f00 */
[----:B------:R-:W-:Y:S05]  /*8510*/  WARPSYNC.COLLECTIVE R45, `(.L_x_2893) ;  /* 0x000000002d087348 */ /* 0x000fea0003c00000 */
[----:B------:R0:W1:Y:S02]  /*8520*/  SHFL.BFLY P2, R47, R48, R49, R50 ;  /* 0x0c000031302f7389 */ /* 0x0000640000040032 */
[----:B01----:R-:W-:Y:S01]  /*8530*/  ENDCOLLECTIVE ;  /* 0x000000000000791b */ /* 0x003fe20003800000 */
.L_x_2893:
[----:B------:R-:W-:Y:S01]  /*8540*/  FADD.FTZ R33, R40, R33 ;  /* 0x0000002128217221 */ /* 0x000fe20000010000 */
[----:B------:R-:W-:-:S04]  /*8550*/  HFMA2.MMA R49, -RZ, RZ, 0, 1.1920928955078125e-07 ;  /* 0x00000002ff317435 */ /* 0x000fc800000001ff */
[----:B------:R-:W-:Y:S02]  /*8560*/  MOV R48, R33 ;  /* 0x0000002100307202 */ /* 0x000fe40000000f00 */
[----:B------:R-:W-:-:S07]  /*8570*/  MOV R37, R47 ;  /* 0x0000002f00257202 */ /* 0x000fce0000000f00 */
[----:B------:R-:W-:Y:S05]  /*8580*/  WARPSYNC.COLLECTIVE R45, `(.L_x_2894) ;  /* 0x000000002d087348 */ /* 0x000fea0003c00000 */
[----:B------:R0:W1:Y:S02]  /*8590*/  SHFL.BFLY P2, R47, R48, R49, R50 ;  /* 0x0c000031302f7389 */ /* 0x0000640000040032 */
[----:B01----:R-:W-:Y:S01]  /*85a0*/  ENDCOLLECTIVE ;  /* 0x000000000000791b */ /* 0x003fe20003800000 */
.L_x_2894:
[----:B------:R-:W-:-:S05]  /*85b0*/  FADD.FTZ R37, R42, R37 ;  /* 0x000000252a257221 */ /* 0x000fca0000010000 */
[----:B------:R-:W-:Y:S02]  /*85c0*/  MOV R48, R37 ;  /* 0x0000002500307202 */ /* 0x000fe40000000f00 */
[----:B------:R-:W-:-:S07]  /*85d0*/  MOV R40, R47 ;  /* 0x0000002f00287202 */ /* 0x000fce0000000f00 */
[----:B------:R-:W-:Y:S05]  /*85e0*/  WARPSYNC.COLLECTIVE R45, `(.L_x_2895) ;  /* 0x000000002d087348 */ /* 0x000fea0003c00000 */
[----:B------:R0:W1:Y:S02]  /*85f0*/  SHFL.BFLY P2, R47, R48, R49, R50 ;  /* 0x0c000031302f7389 */ /* 0x0000640000040032 */
[----:B01----:R-:W-:Y:S01]  /*8600*/  ENDCOLLECTIVE ;  /* 0x000000000000791b */ /* 0x003fe20003800000 */
.L_x_2895:
[----:B------:R-:W-:Y:S01]  /*8610*/  FADD.FTZ R40, R33, R40 ;  /* 0x0000002821287221 */ /* 0x000fe20000010000 */
[----:B------:R-:W-:-:S04]  /*8620*/  HFMA2.MMA R49, -RZ, RZ, 0, 5.9604644775390625e-08 ;  /* 0x00000001ff317435 */ /* 0x000fc800000001ff */
[----:B------:R-:W-:Y:S02]  /*8630*/  MOV R48, R40 ;  /* 0x0000002800307202 */ /* 0x000fe40000000f00 */
[----:B------:R-:W-:-:S07]  /*8640*/  MOV R42, R47 ;  /* 0x0000002f002a7202 */ /* 0x000fce0000000f00 */
[----:B------:R-:W-:Y:S05]  /*8650*/  WARPSYNC.COLLECTIVE R45, `(.L_x_2896) ;  /* 0x000000002d087348 */ /* 0x000fea0003c00000 */
[----:B------:R0:W1:Y:S02]  /*8660*/  SHFL.BFLY P2, R47, R48, R49, R50 ;  /* 0x0c000031302f7389 */ /* 0x0000640000040032 */
[----:B01----:R-:W-:Y:S01]  /*8670*/  ENDCOLLECTIVE ;  /* 0x000000000000791b */ /* 0x003fe20003800000 */
.L_x_2896:
[----:B------:R-:W-:-:S05]  /*8680*/  FADD.FTZ R37, R37, R42 ;  /* 0x0000002a25257221 */ /* 0x000fca0000010000 */
[----:B------:R-:W-:Y:S02]  /*8690*/  MOV R48, R37 ;  /* 0x0000002500307202 */ /* 0x000fe40000000f00 */
[----:B------:R-:W-:-:S07]  /*86a0*/  MOV R33, R47 ;  /* 0x0000002f00217202 */ /* 0x000fce0000000f00 */
[----:B------:R-:W-:Y:S05]  /*86b0*/  WARPSYNC.COLLECTIVE R45, `(.L_x_2897) ;  /* 0x000000002d087348 */ /* 0x000fea0003c00000 */
[----:B------:R0:W1:Y:S02]  /*86c0*/  SHFL.BFLY P2, R47, R48, R49, R50 ;  /* 0x0c000031302f7389 */ /* 0x0000640000040032 */
[----:B01----:R-:W-:Y:S01]  /*86d0*/  ENDCOLLECTIVE ;  /* 0x000000000000791b */ /* 0x003fe20003800000 */
.L_x_2897:
[----:B------:R-:W-:-:S05]  /*86e0*/  FADD.FTZ R27, R40, R33 ;  /* 0x00000021281b7221 */ /* 0x000fca0000010000 */
[----:B------:R-:W-:-:S05]  /*86f0*/  @!P0 F2FP.F16.F32.PACK_AB R27, RZ, R27 ;  /* 0x0000001bff1b823e */ /* 0x000fca00000000ff */
[----:B------:R0:W-:Y:S01]  /*8700*/  @!P0 STG.E.U16 desc[UR8][R22.64+0x50], R27 ;  /* 0x0000501b16008986 */ /* 0x0001e2000c101508 */
[----:B------:R-:W-:Y:S01]  /*8710*/  HFMA2.MMA R49, -RZ, RZ, 0, 4.76837158203125e-07 ;  /* 0x00000008ff317435 */ /* 0x000fe200000001ff */
[----:B------:R-:W-:Y:S02]  /*8720*/  MOV R48, R39 ;  /* 0x0000002700307202 */ /* 0x000fe40000000f00 */
[----:B------:R-:W-:-:S08]  /*8730*/  MOV R42, R47 ;  /* 0x0000002f002a7202 */ /* 0x000fd00000000f00 */
[----:B0-----:R-:W-:Y:S05]  /*8740*/  WARPSYNC.COLLECTIVE R45, `(.L_x_2898) ;  /* 0x000000002d087348 */ /* 0x001fea0003c00000 */
[----:B------:R1:W2:Y:S02]  /*8750*/  SHFL.BFLY P2, R47, R48, R49, R50 ;  /* 0x0c000031302f7389 */ /* 0x0002a40000040032 */
[----:B012---:R-:W-:Y:S01]  /*8760*/  ENDCOLLECTIVE ;  /* 0x000000000000791b */ /* 0x007fe20003800000 */
.L_x_2898:
[----:B------:R-:W-:-:S05]  /*8770*/  FADD.FTZ R28, R37, R42 ;  /* 0x0000002a251c7221 */ /* 0x000fca0000010000 */
[----:B------:R-:W-:-:S05]  /*8780*/  @!P0 F2FP.F16.F32.PACK_AB R28, RZ, R28 ;  /* 0x0000001cff1c823e */ /* 0x000fca00000000ff */
[----:B------:R0:W-:Y:S01]  /*8790*/  @!P0 STG.E.U16 desc[UR8][R24.64+0x50], R28 ;  /* 0x0000501c18008986 */ /* 0x0001e2000c101508 */
[----:B------:R-:W-:Y:S02]  /*87a0*/  MOV R48, R41 ;  /* 0x0000002900307202 */ /* 0x000fe40000000f00 */
[----:B------:R-:W-:-:S07]  /*87b0*/  MOV R46, R47 ;  /* 0x0000002f002e7202 */ /* 0x000fce0000000f00 */
[----:B0-----:R-:W-:Y:S05]  /*87c0*/  WARPSYNC.COLLECTIVE R45, `(.L_x_2899) ;  /* 0x000000002d087348 */ /* 0x001fea0003c00000 */
[----:B------:R1:W2:Y:S02]  /*87d0*/  SHFL.BFLY P2, R47, R48, R49, R50 ;  /* 0x0c000031302f7389 */ /* 0x0002a40000040032 */
[----:B012---:R-:W-:Y:S01]  /*87e0*/  ENDCOLLECTIVE ;  /* 0x000000000000791b */ /* 0x007fe20003800000 */
.L_x_2899:
[----:B------:R-:W-:Y:S01]  /*87f0*/  FADD.FTZ R46, R46, R39 ;  /* 0x000000272e2e7221 */ /* 0x000fe20000010000 */
[----:B------:R-:W-:-:S04]  /*8800*/  HFMA2.MMA R49, -RZ, RZ, 0, 2.384185791015625e-07 ;  /* 0x00000004ff317435 */ /* 0x000fc800000001ff */
[----:B------:R-:W-:Y:S02]  /*8810*/  MOV R48, R46 ;  /* 0x0000002e00307202 */ /* 0x000fe40000000f00 */
[----:B------:R-:W-:-:S07]  /*8820*/  MOV R44, R47 ;  /* 0x0000002f002c7202 */ /* 0x000fce0000000f00 */
[----:B------:R-:W-:Y:S05]  /*8830*/  WARPSYNC.COLLECTIVE R45, `(.L_x_2900) ;  /* 0x000000002d087348 */ /* 0x000fea0003c00000 */
[----:B------:R0:W1:Y:S02]  /*8840*/  SHFL.BFLY P2, R47, R48, R49, R50 ;  /* 0x0c000031302f7389 */ /* 0x0000640000040032 */
[----:B01----:R-:W-:Y:S01]  /*8850*/  ENDCOLLECTIVE ;  /* 0x000000000000791b */ /* 0x003fe20003800000 */
.L_x_2900:
[----:B------:R-:W-:-:S05]  /*8860*/  FADD.FTZ R44, R44, R41 ;  /* 0x000000292c2c7221 */ /* 0x000fca0000010000 */
[----:B------:R-:W-:Y:S02]  /*8870*/  MOV R48, R44 ;  /* 0x0000002c00307202 */ /* 0x000fe40000000f00 */
[----:B------:R-:W-:-:S07]  /*8880*/  MOV R39, R47 ;  /* 0x0000002f00277202 */ /* 0x000fce0000000f00 */
[----:B------:R-:W-:Y:S05]  /*8890*/  WARPSYNC.COLLECTIVE R45, `(.L_x_2901) ;  /* 0x000000002d087348 */ /* 0x000fea0003c00000 */
[----:B------:R0:W1:Y:S02]  /*88a0*/  SHFL.BFLY P2, R47, R48, R49, R50 ;  /* 0x0c000031302f7389 */ /* 0x0000640000040032 */
[----:B01----:R-:W-:Y:S01]  /*88b0*/  ENDCOLLECTIVE ;  /* 0x000000000000791b */ /* 0x003fe20003800000 */
.L_x_2901:
[----:B------:R-:W-:Y:S01]  /*88c0*/  FADD.FTZ R39, R46, R39 ;  /* 0x000000272e277221 */ /* 0x000fe20000010000 */
[----:B------:R-:W-:-:S04]  /*88d0*/  HFMA2.MMA R49, -RZ, RZ, 0, 1.1920928955078125e-07 ;  /* 0x00000002ff317435 */ /* 0x000fc800000001ff */
[----:B------:R-:W-:Y:S02]  /*88e0*/  MOV R48, R39 ;  /* 0x0000002700307202 */ /* 0x000fe40000000f00 */
[----:B------:R-:W-:-:S07]  /*88f0*/  MOV R41, R47 ;  /* 0x0000002f00297202 */ /* 0x000fce0000000f00 */
[----:B------:R-:W-:Y:S05]  /*8900*/  WARPSYNC.COLLECTIVE R45, `(.L_x_2902) ;  /* 0x000000002d087348 */ /* 0x000fea0003c00000 */
[----:B------:R0:W1:Y:S02]  /*8910*/  SHFL.BFLY P2, R47, R48, R49, R50 ;  /* 0x0c000031302f7389 */ /* 0x0000640000040032 */
[----:B01----:R-:W-:Y:S01]  /*8920*/  ENDCOLLECTIVE ;  /* 0x000000000000791b */ /* 0x003fe20003800000 */
.L_x_2902:
[----:B------:R-:W-:-:S05]  /*8930*/  FADD.FTZ R41, R44, R41 ;  /* 0x000000292c297221 */ /* 0x000fca0000010000 */
[----:B------:R-:W-:Y:S02]  /*8940*/  MOV R48, R41 ;  /* 0x0000002900307202 */ /* 0x000fe40000000f00 */
[----:B------:R-:W-:-:S07]  /*8950*/  MOV R46, R47 ;  /* 0x0000002f002e7202 */ /* 0x000fce0000000f00 */
[----:B------:R-:W-:Y:S05]  /*8960*/  WARPSYNC.COLLECTIVE R45, `(.L_x_2903) ;  /* 0x000000002d087348 */ /* 0x000fea0003c00000 */
[----:B------:R0:W1:Y:S02]  /*8970*/  SHFL.BFLY P2, R47, R48, R49, R50 ;  /* 0x0c000031302f7389 */ /* 0x0000640000040032 */
[----:B01----:R-:W-:Y:S01]  /*8980*/  ENDCOLLECTIVE ;  /* 0x000000000000791b */ /* 0x003fe20003800000 */
.L_x_2903:
[----:B------:R-:W-:Y:S01]  /*8990*/  FADD.FTZ R39, R39, R46 ;  /* 0x0000002e27277221 */ /* 0x000fe20000010000 */
[----:B------:R-:W-:-:S04]  /*89a0*/  HFMA2.MMA R49, -RZ, RZ, 0, 5.9604644775390625e-08 ;  /* 0x00000001ff317435 */ /* 0x000fc800000001ff */
[----:B------:R-:W-:Y:S02]  /*89b0*/  MOV R48, R39 ;  /* 0x0000002700307202 */ /* 0x000fe40000000f00 */
[----:B------:R-:W-:-:S07]  /*89c0*/  MOV R44, R47 ;  /* 0x0000002f002c7202 */ /* 0x000fce0000000f00 */
[----:B------:R-:W-:Y:S05]  /*89d0*/  WARPSYNC.COLLECTIVE R45, `(.L_x_2904) ;  /* 0x000000002d087348 */ /* 0x000fea0003c00000 */
[----:B------:R0:W1:Y:S02]  /*89e0*/  SHFL.BFLY P2, R47, R48, R49, R50 ;  /* 0x0c000031302f7389 */ /* 0x0000640000040032 */
[----:B01----:R-:W-:Y:S01]  /*89f0*/  ENDCOLLECTIVE ;  /* 0x000000000000791b */ /* 0x003fe20003800000 */
.L_x_2904:
[----:B------:R-:W-:-:S05]  /*8a00*/  FADD.FTZ R41, R41, R44 ;  /* 0x0000002c29297221 */ /* 0x000fca0000010000 */
[----:B------:R-:W-:Y:S02]  /*8a10*/  MOV R48, R41 ;  /* 0x0000002900307202 */ /* 0x000fe40000000f00 */
[----:B------:R-:W-:-:S07]  /*8a20*/  MOV R30, R47 ;  /* 0x0000002f001e7202 */ /* 0x000fce0000000f00 */
[----:B------:R-:W-:Y:S05]  /*8a30*/  WARPSYNC.COLLECTIVE R45, `(.L_x_2905) ;  /* 0x000000002d087348 */ /* 0x000fea0003c00000 */
[----:B------:R0:W1:Y:S02]  /*8a40*/  SHFL.BFLY P2, R47, R48, R49, R50 ;  /* 0x0c000031302f7389 */ /* 0x0000640000040032 */
[----:B01----:R-:W-:Y:S01]  /*8a50*/  ENDCOLLECTIVE ;  /* 0x000000000000791b */ /* 0x003fe20003800000 */
.L_x_2905:
[----:B------:R-:W-:Y:S01]  /*8a60*/  FADD.FTZ R21, R39, R30 ;  /* 0x0000001e27157221 */ /* 0x000fe20000010000 */
[----:B------:R-:W-:Y:S01]  /*8a70*/  MOV R26, R47 ;  /* 0x0000002f001a7202 */ /* 0x000fe20000000f00 */
[----:B------:R-:W-:Y:S06]  /*8a80*/  BRA `(.L_x_2906) ;  /* 0xffffffe000ec7947 */ /* 0x000fec000383ffff */
.L_x_2907:
        /* <DEDUP_REMOVED lines=15> */
.L_x_3511:


//--------------------- .text._ZN13group_norm_v218gn_bwd_cuda_kernelI6__halfLi320ELi1ELi16ELi40ELi1024ELb1ELb1ELi64ELi320ELi320ELi4ELb1ELi8ELb0ELb0ELNS_15WgradSyncMethodE3ENS_16CompileConditionILi900EEEEEvPT_S6_S6_PKS5_S8_S8_S8_PKfflPfPj --------------------------
	.section	.text._ZN13group_norm_v218gn_bwd_cuda_kernelI6__halfLi320ELi1ELi16ELi40ELi1024ELb1ELb1ELi64ELi320ELi320ELi4ELb1ELi8ELb0ELb0ELNS_15WgradSyncMethodE3ENS_16CompileConditionILi900EEEEEvPT_S6_S6_PKS5_S8_S8_S8_PKfflPfPj,"ax",@progbits
	.align	128
        .global         _ZN13group_norm_v218gn_bwd_cuda_kernelI6__halfLi320ELi1ELi16ELi40ELi1024ELb1ELb1ELi64ELi320ELi320ELi4ELb1ELi8ELb0ELb0ELNS_15WgradSyncMethodE3ENS_16CompileConditionILi900EEEEEvPT_S6_S6_PKS5_S8_S8_S8_PKfflPfPj
        .type           _ZN13group_norm_v218gn_bwd_cuda_kernelI6__halfLi320ELi1ELi16ELi40ELi1024ELb1ELb1ELi64ELi320ELi320ELi4ELb1ELi8ELb0ELb0ELNS_15WgradSyncMethodE3ENS_16CompileConditionILi900EEEEEvPT_S6_S6_PKS5_S8_S8_S8_PKfflPfPj,@function
        .size           _ZN13group_norm_v218gn_bwd_cuda_kernelI6__halfLi320ELi1ELi16ELi40ELi1024ELb1ELb1ELi64ELi320ELi320ELi4ELb1ELi8ELb0ELb0ELNS_15WgradSyncMethodE3ENS_16CompileConditionILi900EEEEEvPT_S6_S6_PKS5_S8_S8_S8_PKfflPfPj,(.L_x_3512 - _ZN13group_norm_v218gn_bwd_cuda_kernelI6__halfLi320ELi1ELi16ELi40ELi1024ELb1ELb1ELi64ELi320ELi320ELi4ELb1ELi8ELb0ELb0ELNS_15WgradSyncMethodE3ENS_16CompileConditionILi900EEEEEvPT_S6_S6_PKS5_S8_S8_S8_PKfflPfPj)
        .other          _ZN13group_norm_v218gn_bwd_cuda_kernelI6__halfLi320ELi1ELi16ELi40ELi1024ELb1ELb1ELi64ELi320ELi320ELi4ELb1ELi8ELb0ELb0ELNS_15WgradSyncMethodE3ENS_16CompileConditionILi900EEEEEvPT_S6_S6_PKS5_S8_S8_S8_PKfflPfPj,@"STO_CUDA_ENTRY STV_DEFAULT"
_ZN13group_norm_v218gn_bwd_cuda_kernelI6__halfLi320ELi1ELi16ELi40ELi1024ELb1ELb1ELi64ELi320ELi320ELi4ELb1ELi8ELb0ELb0ELNS_15WgradSyncMethodE3ENS_16CompileConditionILi900EEEEEvPT_S6_S6_PKS5_S8_S8_S8_PKfflPfPj:
.text._ZN13group_norm_v218gn_bwd_cuda_kernelI6__halfLi320ELi1ELi16ELi40ELi1024ELb1ELb1ELi64ELi320ELi320ELi4ELb1ELi8ELb0ELb0ELNS_15WgradSyncMethodE3ENS_16CompileConditionILi900EEEEEvPT_S6_S6_PKS5_S8_S8_S8_PKfflPfPj:
        /* <DEDUP_REMOVED lines=31> */
.L_x_2910:
[----:B------:R-:W2:Y:S04]  /*01f0*/  LD.E.STRONG.GPU R0, desc[UR18][R2.64] ;  /* 0x0000001202007980 */ /* 0x000ea8000c10f900 */
[----:B--2---:R-:W-:Y:S01]  /*0200*/  CCTL.IVALL ;  /* 0x00000000ff00798f */ /* 0x004fe20002000000 */
[----:B------:R-:W-:Y:S05]  /*0210*/  YIELD ;  /* 0x0000000000007946 */ /* 0x000fea0003800000 */
[----:B-----5:R-:W-:-:S04]  /*0220*/  LOP3.LUT R0, R0, R5, RZ, 0x3c, !PT ;  /* 0x0000000500007212 */ /* 0x020fc800078e3cff */
[----:B------:R-:W-:-:S13]  /*0230*/  ISETP.GT.AND P0, PT, R0, -0x1, PT ;  /* 0xffffffff0000780c */ /* 0x000fda0003f04270 */
[----:B------:R-:W-:Y:S05]  /*0240*/  @P0 BRA `(.L_x_2910) ;  /* 0xfffffffc00e80947 */ /* 0x000fea000383ffff */
.L_x_2909:
[----:B------:R-:W-:Y:S05]  /*0250*/  WARPSYNC.ALL ;  /* 0x0000000000007948 */ /* 0x000fea0003800000 */
[----:B------:R-:W-:Y:S06]  /*0260*/  BAR.SYNC.DEFER_BLOCKING 0x0 ;  /* 0x0000000000007b1d */ /* 0x000fec0000010000 */
[----:B------:R-:W-:Y:S05]  /*0270*/  BRA `(.L_x_2911) ;  /* 0x0000008400647947 */ /* 0x000fea0003800000 */
.L_x_2908:
        /* <DEDUP_REMOVED lines=73> */
.L_x_2921:
[----:B0-2---:R-:W0:Y:S01]  /*0710*/  S2R R0, SR_TID.X ;  /* 0x0000000000007919 */ /* 0x005e220000002100 */
        /* <DEDUP_REMOVED lines=8> */
[----:B------:R-:W-:Y:S01]  /*07a0*/  MOV R5, UR16 ;  /* 0x0000001000057c02 */ /* 0x000fe20008000f00 */
[----:B------:R-:W-:Y:S01]  /*07b0*/  ULOP3.LUT UR15, UR15, 0x3c0, URZ, 0xc0, !UPT ;  /* 0x000003c00f0f7892 */ /* 0x000fe2000f8ec03f */
[----:B------:R-:W-:Y:S01]  /*07c0*/  STL [R1+0x70], R71 ;  /* 0x0000704701007387 */ /* 0x000fe20000100800 */
[----:B------:R-:W-:Y:S01]  /*07d0*/  UIMAD UR16, UR24, 0xa0000, URZ ;  /* 0x000a0000181078a4 */ /* 0x000fe2000f8e023f */
[----:B------:R-:W-:-:S02]  /*07e0*/  ULDC.64 UR26, c[0x0][0x248] ;  /* 0x00009200001a7ab9 */ /* 0x000fc40000000a00 */
[----:B------:R-:W-:Y:S04]  /*07f0*/  STL [R1+0x6c], R72 ;  /* 0x00006c4801007387 */ /* 0x000fe80000100800 */
[----:B------:R-:W-:Y:S01]  /*0800*/  STL [R1+0x68], R73 ;  /* 0x0000684901007387 */ /* 0x000fe20000100800 */
[----:B0-----:R-:W-:-:S05]  /*0810*/  IMAD.WIDE.U32 R78, R0, -0x33333333, RZ ;  /* 0xcccccccd004e7825 */ /* 0x001fca00078e00ff */
[----:B------:R-:W-:-:S04]  /*0820*/  SHF.R.U32.HI R78, RZ, 0x6, R79 ;  /* 0x00000006ff4e7819 */ /* 0x000fc8000001164f */
[C---:B------:R-:W-:Y:S01]  /*0830*/  IADD3 R79, R78.reuse, UR15, RZ ;  /* 0x0000000f4e4f7c10 */ /* 0x040fe2000fffe0ff */
[----:B------:R-:W-:Y:S01]  /*0840*/  IMAD R91, R78, -0x50, R0 ;  /* 0xffffffb04e5b7824 */ /* 0x000fe200078e0200 */
[----:B------:R-:W-:Y:S01]  /*0850*/  MOV R0, UR24 ;  /* 0x0000001800007c02 */ /* 0x000fe20008000f00 */
[----:B------:R-:W-:Y:S01]  /*0860*/  ULDC.64 UR24, c[0x0][0x230] ;  /* 0x00008c0000187ab9 */ /* 0x000fe20000000a00 */
[----:B------:R-:W-:Y:S01]  /*0870*/  ULDC UR15, c[0x0][0x250] ;  /* 0x00009400000f7ab9 */ /* 0x000fe20000000800 */
        /* <DEDUP_REMOVED lines=8> */
[----:B------:R2:W-:Y:S02]  /*0900*/  STL [R1+0x3c], R4 ;  /* 0x00003c0401007387 */ /* 0x0005e40000100800 */
        /* <DEDUP_REMOVED lines=9> */
[----:B------:R-:W-:Y:S01]  /*09a0*/  SHF.L.U64.HI R19, R0, 0x1, R5 ;  /* 0x0000000100137819 */ /* 0x000fe20000010205 */
[----:B------:R-:W2:Y:S01]  /*09b0*/  LDG.E.64.CONSTANT R82, desc[UR18][R82.64] ;  /* 0x0000001252527981 */ /* 0x000ea2000c1e9b00 */
[----:B------:R-:W-:Y:S01]  /*09c0*/  IADD3 R14, P0, R20, UR24, RZ ;  /* 0x00000018140e7c10 */ /* 0x000fe2000ff1e0ff */
[----:B0-----:R-:W-:Y:S02]  /*09d0*/  IMAD.WIDE R16, R16, 0x2, R2 ;  /* 0x0000000210107825 */ /* 0x001fe400078e0202 */
[----:B------:R-:W3:Y:S01]  /*09e0*/  LDG.E.64.CONSTANT R66, desc[UR18][R66.64] ;  /* 0x0000001242427981 */ /* 0x000ee2000c1e9b00 */
[----:B------:R-:W-:Y:S02]  /*09f0*/  IADD3.X R15, R19, UR25, RZ, P0, !PT ;  /* 0x00000019130f7c10 */ /* 0x000fe400087fe4ff */
[----:B------:R-:W-:Y:S01]  /*0a00*/  IADD3 R3, R79, 0xa00, RZ ;  /* 0x00000a004f037810 */ /* 0x000fe20007ffe0ff */
[----:B------:R-:W4:Y:S04]  /*0a10*/  LDG.E.64.CONSTANT R16, desc[UR18][R16.64] ;  /* 0x0000001210107981 */ /* 0x000f28000c1e9b00 */
[----:B------:R-:W5:Y:S01]  /*0a20*/  LDG.E.64.CONSTANT R14, desc[UR18][R14.64] ;  /* 0x000000120e0e7981 */ /* 0x000f62000c1e9b00 */
[----:B------:R-:W-:-:S03]  /*0a30*/  IADD3 R3, P0, R3, R146, RZ ;  /* 0x0000009203037210 */ /* 0x000fc60007f1e0ff */
[----:B------:R0:W-:Y:S01]  /*0a40*/  STL [R1+0x34], R20 ;  /* 0x0000341401007387 */ /* 0x0001e20000100800 */
[----:B------:R-:W-:Y:S02]  /*0a50*/  IADD3.X R0, RZ, R121, RZ, P0, !PT ;  /* 0x00000079ff007210 */ /* 0x000fe400007fe4ff */
[C---:B------:R-:W-:Y:S01]  /*0a60*/  SHF.L.U32 R18, R3.reuse, 0x1, RZ ;  /* 0x0000000103127819 */ /* 0x040fe200000006ff */
[----:B------:R-:W-:Y:S01]  /*0a70*/  STL [R1+0x38], R19 ;  /* 0x0000381301007387 */ /* 0x000fe20000100800 */
        /* <DEDUP_REMOVED lines=44> */
[----:B0-----:R-:W-:-:S04]  /*0d40*/  IADD3 R20, P0, R20, UR26, RZ ;  /* 0x0000001a14147c10 */ /* 0x001fc8000ff1e0ff */
        /* <DEDUP_REMOVED lines=8> */
[----:B------:R-:W-:Y:S01]  /*0dd0*/  IADD3.X R25, R71, UR25, RZ, P0, !PT ;  /* 0x0000001947197c10 */ /* 0x000fe200087fe4ff */
[----:B------:R0:W-:Y:S02]  /*0de0*/  STL [R1+0x2c], R18 ;  /* 0x00002c1201007387 */ /* 0x0001e40000100800 */
[----:B0-----:R-:W-:Y:S01]  /*0df0*/  IADD3 R18, P0, R18, UR26, RZ ;  /* 0x0000001a12127c10 */ /* 0x001fe2000ff1e0ff */
[----:B--2---:R-:W-:Y:S01]  /*0e00*/  FADD.FTZ R99, R83, UR15 ;  /* 0x0000000f53637e21 */ /* 0x004fe20008010000 */
[--C-:B-----5:R-:W-:Y:S02]  /*0e10*/  HADD2.F32 R3, -RZ, R14.reuse.H0_H0 ;  /* 0x2000000eff037230 */ /* 0x120fe40000004100 */
[----:B------:R-:W-:Y:S02]  /*0e20*/  HADD2.F32 R19, -RZ, R14.H1_H1 ;  /* 0x3000000eff137230 */ /* 0x000fe40000004100 */
[--C-:B------:R-:W-:Y:S02]  /*0e30*/  HADD2.F32 R27, -RZ, R15.reuse.H1_H1 ;  /* 0x3000000fff1b7230 */ /* 0x100fe40000004100 */
[----:B------:R-:W-:Y:S01]  /*0e40*/  FADD.FTZ R0, -R82, R3 ;  /* 0x0000000352007221 */ /* 0x000fe20000010100 */
[----:B------:R-:W-:-:S02]  /*0e50*/  HADD2.F32 R3, -RZ, R15.H0_H0 ;  /* 0x2000000fff037230 */ /* 0x000fc40000004100 */
[----:B------:R0:W2:Y:S01]  /*0e60*/  LDG.E.64.CONSTANT R14, desc[UR18][R24.64] ;  /* 0x00000012180e7981 */ /* 0x0000a2000c1e9b00 */
[--C-:B---3--:R-:W-:Y:S02]  /*0e70*/  HADD2.F32 R2, -RZ, R66.reuse.H0_H0 ;  /* 0x20000042ff027230 */ /* 0x108fe40000004100 */
[----:B------:R-:W-:Y:S02]  /*0e80*/  HADD2.F32 R98, -RZ, R66.H1_H1 ;  /* 0x30000042ff627230 */ /* 0x000fe40000004100 */
[----:B------:R-:W-:Y:S01]  /*0e90*/  FADD.FTZ R66, -R82, R19 ;  /* 0x0000001352427221 */ /* 0x000fe20000010100 */
[----:B------:R-:W-:Y:S01]  /*0ea0*/  IADD3.X R19, R31, UR27, RZ, P0, !PT ;  /* 0x0000001b1f137c10 */ /* 0x000fe200087fe4ff */
[----:B------:R-:W1:Y:S05]  /*0eb0*/  MUFU.RSQ R99, R99 ;  /* 0x0000006300637308 */ /* 0x000e6a0000001400 */
[----:B------:R-:W3:Y:S01]  /*0ec0*/  LDG.E.64.CONSTANT R18, desc[UR18][R18.64] ;  /* 0x0000001212127981 */ /* 0x000ee2000c1e9b00 */
[----:B----4-:R-:W-:-:S02]  /*0ed0*/  HADD2.F32 R141, -RZ, R16.H0_H0 ;  /* 0x20000010ff8d7230 */ /* 0x010fc40000004100 */
[----:B------:R-:W-:Y:S02]  /*0ee0*/  HADD2.F32 R143, -RZ, R16.H1_H1 ;  /* 0x30000010ff8f7230 */ /* 0x000fe40000004100 */
[----:B------:R-:W-:Y:S01]  /*0ef0*/  FADD.FTZ R16, -R82, R3 ;  /* 0x0000000352107221 */ /* 0x000fe20000010100 */
[----:B------:R-:W-:-:S03]  /*0f00*/  HADD2.F32 R3, -RZ, R12.H0_H0 ;  /* 0x2000000cff037230 */ /* 0x000fc60000004100 */
[----:B-1----:R-:W-:Y:S02]  /*0f10*/  FMUL.FTZ R65, R99, R16 ;  /* 0x0000001063417220 */ /* 0x002fe40000410000 */
[----:B------:R-:W-:Y:S01]  /*0f20*/  FADD.FTZ R16, -R82, R3 ;  /* 0x0000000352107221 */ /* 0x000fe20000010100 */
[----:B------:R-:W-:-:S03]  /*0f30*/  HADD2.F32 R3, -RZ, R12.H1_H1 ;  /* 0x3000000cff037230 */ /* 0x000fc60000004100 */
[----:B------:R-:W-:Y:S01]  /*0f40*/  FMUL.FTZ R63, R99, R16 ;  /* 0x00000010633f7220 */ /* 0x000fe20000410000 */
[----:B------:R-:W-:Y:S01]  /*0f50*/  IADD3 R16, P0, R30, UR26, RZ ;  /* 0x0000001a1e107c10 */ /* 0x000fe2000ff1e0ff */
[--C-:B------:R-:W-:Y:S02]  /*0f60*/  HADD2.F32 R70, -RZ, R17.reuse.H0_H0 ;  /* 0x20000011ff467230 */ /* 0x100fe40000004100 */
[----:B------:R-:W-:Y:S01]  /*0f70*/  HADD2.F32 R69, -RZ, R17.H1_H1 ;  /* 0x30000011ff457230 */ /* 0x000fe20000004100 */
[----:B------:R-:W-:Y:S01]  /*0f80*/  IADD3.X R17, R26, UR27, RZ, P0, !PT ;  /* 0x0000001b1a117c10 */ /* 0x000fe200087fe4ff */
[C---:B------:R-:W-:Y:S01]  /*0f90*/  FADD.FTZ R62, -R82.reuse, R3 ;  /* 0x00000003523e7221 */ /* 0x040fe20000010100 */
[--C-:B------:R-:W-:Y:S02]  /*0fa0*/  HADD2.F32 R3, -RZ, R13.reuse.H0_H0 ;  /* 0x2000000dff037230 */ /* 0x100fe40000004100 */
[----:B------:R-:W-:Y:S02]  /*0fb0*/  HADD2.F32 R13, -RZ, R13.H1_H1 ;  /* 0x3000000dff0d7230 */ /* 0x000fe40000004100 */
[----:B------:R-:W4:Y:S01]  /*0fc0*/  LDG.E.64.CONSTANT R16, desc[UR18][R16.64] ;  /* 0x0000001210107981 */ /* 0x000f22000c1e9b00 */
[C---:B------:R-:W-:Y:S01]  /*0fd0*/  FADD.FTZ R12, -R82.reuse, R3 ;  /* 0x00000003520c7221 */ /* 0x040fe20000010100 */
[----:B------:R-:W-:Y:S01]  /*0fe0*/  IADD3 R3, R79, 0x5000, RZ ;  /* 0x000050004f037810 */ /* 0x000fe20007ffe0ff */
[----:B------:R-:W-:Y:S01]  /*0ff0*/  FADD.FTZ R60, -R82, R13 ;  /* 0x0000000d523c7221 */ /* 0x000fe20000010100 */
[----:B------:R-:W-:-:S02]  /*1000*/  HADD2.F32 R13, -RZ, R10.H0_H0 ;  /* 0x2000000aff0d7230 */ /* 0x000fc40000004100 */
[----:B------:R-:W-:Y:S01]  /*1010*/  IADD3 R161, P0, R3, R146, RZ ;  /* 0x0000009203a17210 */ /* 0x000fe20007f1e0ff */
[----:B------:R-:W-:Y:S02]  /*1020*/  HADD2.F32 R3, -RZ, R10.H1_H1 ;  /* 0x3000000aff037230 */ /* 0x000fe40000004100 */
[C---:B------:R-:W-:Y:S01]  /*1030*/  FADD.FTZ R10, -R82.reuse, R13 ;  /* 0x0000000d520a7221 */ /* 0x040fe20000010100 */
[----:B------:R-:W-:Y:S02]  /*1040*/  HADD2.F32 R13, -RZ, R11.H0_H0 ;  /* 0x2000000bff0d7230 */ /* 0x000fe40000004100 */
[----:B------:R-:W-:Y:S01]  /*1050*/  FMUL.FTZ R61, R99, R12 ;  /* 0x0000000c633d7220 */ /* 0x000fe20000410000 */
[----:B------:R-:W-:Y:S02]  /*1060*/  IADD3.X R162, RZ, R121, RZ, P0, !PT ;  /* 0x00000079ffa27210 */ /* 0x000fe400007fe4ff */
[----:B------:R-:W-:Y:S01]  /*1070*/  IADD3 R12, P0, R29, UR26, RZ ;  /* 0x0000001a1d0c7c10 */ /* 0x000fe2000ff1e0ff */
[----:B0-----:R-:W-:-:S03]  /*1080*/  FADD.FTZ R24, -R82, R13 ;  /* 0x0000000d52187221 */ /* 0x001fc60000010100 */
[----:B------:R-:W-:-:S06]  /*1090*/  IADD3.X R13, R28, UR27, RZ, P0, !PT ;  /* 0x0000001b1c0d7c10 */ /* 0x000fcc00087fe4ff */
[----:B------:R-:W5:Y:S01]  /*10a0*/  LDG.E.64.CONSTANT R12, desc[UR18][R12.64] ;  /* 0x000000120c0c7981 */ /* 0x000f62000c1e9b00 */
[----:B------:R-:W-:Y:S01]  /*10b0*/  HADD2.F32 R25, -RZ, R11.H1_H1 ;  /* 0x3000000bff197230 */ /* 0x000fe20000004100 */
[C---:B------:R-:W-:Y:S02]  /*10c0*/  SHF.L.U64.HI R162, R161.reuse, 0x1, R162 ;  /* 0x00000001a1a27819 */ /* 0x040fe400000102a2 */
[----:B------:R-:W-:Y:S02]  /*10d0*/  SHF.L.U32 R161, R161, 0x1, RZ ;  /* 0x00000001a1a17819 */ /* 0x000fe400000006ff */
[----:B------:R-:W-:Y:S01]  /*10e0*/  FADD.FTZ R56, -R82, R25 ;  /* 0x0000001952387221 */ /* 0x000fe20000010100 */
[----:B------:R-:W-:Y:S02]  /*10f0*/  HADD2.F32 R25, -RZ, R8.H1_H1 ;  /* 0x30000008ff197230 */ /* 0x000fe40000004100 */
[----:B------:R-:W-:Y:S01]  /*1100*/  FMUL.FTZ R59, R99, R10 ;  /* 0x0000000a633b7220 */ /* 0x000fe20000410000 */
[----:B------:R-:W-:-:S02]  /*1110*/  IADD3 R10, P1, R161, UR24, RZ ;  /* 0x00000018a10a7c10 */ /* 0x000fc4000ff3e0ff */
[----:B------:R-:W-:Y:S01]  /*1120*/  FADD.FTZ R54, -R82, R25 ;  /* 0x0000001952367221 */ /* 0x000fe20000010100 */
[--C-:B------:R-:W-:Y:S01]  /*1130*/  HADD2.F32 R25, -RZ, R9.reuse.H0_H0 ;  /* 0x20000009ff197230 */ /* 0x100fe20000004100 */
[----:B------:R-:W-:Y:S01]  /*1140*/  IADD3.X R11, R162, UR25, RZ, P1, !PT ;  /* 0x00000019a20b7c10 */ /* 0x000fe20008ffe4ff */
[C---:B------:R-:W-:Y:S01]  /*1150*/  FADD.FTZ R58, -R82.reuse, R3 ;  /* 0x00000003523a7221 */ /* 0x040fe20000010100 */
[----:B------:R-:W-:Y:S02]  /*1160*/  HADD2.F32 R3, -RZ, R8.H0_H0 ;  /* 0x20000008ff037230 */ /* 0x000fe40000004100 */
[----:B------:R-:W-:Y:S01]  /*1170*/  FADD.FTZ R8, -R82, R25 ;  /* 0x0000001952087221 */ /* 0x000fe20000010100 */
[----:B------:R-:W-:Y:S01]  /*1180*/  HADD2.F32 R25, -RZ, R9.H1_H1 ;  /* 0x30000009ff197230 */ /* 0x000fe20000004100 */
[----:B------:R-:W5:Y:S01]  /*1190*/  LDG.E.64.CONSTANT R10, desc[UR18][R10.64] ;  /* 0x000000120a0a7981 */ /* 0x000f62000c1e9b00 */
[----:B------:R-:W-:-:S04]  /*11a0*/  IADD3 R9, R79, 0x5a00, RZ ;  /* 0x00005a004f097810 */ /* 0x000fc80007ffe0ff */
[----:B------:R-:W-:Y:S01]  /*11b0*/  IADD3 R159, P0, R9, R146, RZ ;  /* 0x00000092099f7210 */ /* 0x000fe20007f1e0ff */
[C---:B------:R-:W-:Y:S01]  /*11c0*/  FADD.FTZ R52, -R82.reuse, R25 ;  /* 0x0000001952347221 */ /* 0x040fe20000010100 */
[--C-:B------:R-:W-:Y:S02]  /*11d0*/  HADD2.F32 R25, -RZ, R4.reuse.H0_H0 ;  /* 0x20000004ff197230 */ /* 0x100fe40000004100 */
[----:B------:R-:W-:Y:S01]  /*11e0*/  IADD3.X R160, RZ, R121, RZ, P0, !PT ;  /* 0x00000079ffa07210 */ /* 0x000fe200007fe4ff */
[----:B------:R-:W-:Y:S02]  /*11f0*/  HADD2.F32 R9, -RZ, R4.H1_H1 ;  /* 0x30000004ff097230 */ /* 0x000fe40000004100 */
[----:B------:R-:W-:Y:S01]  /*1200*/  FADD.FTZ R4, -R82, R25 ;  /* 0x0000001952047221 */ /* 0x000fe20000010100 */
[C---:B------:R-:W-:Y:S02]  /*1210*/  SHF.L.U64.HI R160, R159.reuse, 0x1, R160 ;  /* 0x000000019fa07819 */ /* 0x040fe400000102a0 */
[----:B------:R-:W-:Y:S01]  /*1220*/  SHF.L.U32 R159, R159, 0x1, RZ ;  /* 0x000000019f9f7819 */ /* 0x000fe200000006ff */
[C---:B------:R-:W-:Y:S01]  /*1230*/  FMUL.FTZ R51, R99.reuse, R4 ;  /* 0x0000000463337220 */ /* 0x040fe20000410000 */
[----:B------:R-:W-:-:S02]  /*1240*/  FMUL.FTZ R53, R99, R8 ;  /* 0x0000000863357220 */ /* 0x000fc40000410000 */
[----:B------:R-:W-:Y:S01]  /*1250*/  IADD3 R4, P1, R159, UR24, RZ ;  /* 0x000000189f047c10 */ /* 0x000fe2000ff3e0ff */
[--C-:B------:R-:W-:Y:S01]  /*1260*/  HADD2.F32 R41, -RZ, R5.reuse.H0_H0 ;  /* 0x20000005ff297230 */ /* 0x100fe20000004100 */
[----:B------:R-:W-:Y:S01]  /*1270*/  IADD3 R8, P0, R46, UR26, RZ ;  /* 0x0000001a2e087c10 */ /* 0x000fe2000ff1e0ff */
[----:B------:R-:W-:Y:S01]  /*1280*/  HADD2.F32 R43, -RZ, R5.H1_H1 ;  /* 0x30000005ff2b7230 */ /* 0x000fe20000004100 */
[----:B------:R-:W-:Y:S01]  /*1290*/  IADD3.X R5, R160, UR25, RZ, P1, !PT ;  /* 0x00000019a0057c10 */ /* 0x000fe20008ffe4ff */
[----:B------:R-:W-:Y:S01]  /*12a0*/  FADD.FTZ R50, -R82, R9 ;  /* 0x0000000952327221 */ /* 0x000fe20000010100 */
[----:B------:R-:W-:-:S04]  /*12b0*/  IADD3.X R9, R42, UR27, RZ, P0, !PT ;  /* 0x0000001b2a097c10 */ /* 0x000fc800087fe4ff */
[----:B------:R-:W5:Y:S04]  /*12c0*/  LDG.E.64.CONSTANT R4, desc[UR18][R4.64] ;  /* 0x0000001204047981 */ /* 0x000f68000c1e9b00 */
[----:B------:R-:W5:Y:S01]  /*12d0*/  LDG.E.64.CONSTANT R8, desc[UR18][R8.64] ;  /* 0x0000001208087981 */ /* 0x000f62000c1e9b00 */
[C---:B------:R-:W-:Y:S01]  /*12e0*/  FMUL.FTZ R57, R99.reuse, R24 ;  /* 0x0000001863397220 */ /* 0x040fe20000410000 */
[C---:B------:R-:W-:Y:S02]  /*12f0*/  FADD.FTZ R24, -R82.reuse, R3 ;  /* 0x0000000352187221 */ /* 0x040fe40000010100 */
[----:B------:R-:W-:Y:S02]  /*1300*/  STL [R1+0x30], R31 ;  /* 0x0000301f01007387 */ /* 0x000fe40000100800 */
[----:B------:R-:W-:Y:S01]  /*1310*/  FMUL.FTZ R55, R99, R24 ;  /* 0x0000001863377220 */ /* 0x000fe20000410000 */
[----:B------:R-:W-:Y:S01]  /*1320*/  FADD.FTZ R24, -R82, R41 ;  /* 0x0000002952187221 */ /* 0x000fe20000010100 */
[----:B------:R-:W-:Y:S01]  /*1330*/  STL [R1+0x24], R30 ;  /* 0x0000241e01007387 */ /* 0x000fe20000100800 */
[----:B------:R-:W-:-:S03]  /*1340*/  HADD2.F32 R41, -RZ, R6.H0_H0 ;  /* 0x20000006ff297230 */ /* 0x000fc60000004100 */
[----:B------:R-:W-:Y:S04]  /*1350*/  STL [R1+0x28], R26 ;  /* 0x0000281a01007387 */ /* 0x000fe80000100800 */
[----:B------:R-:W-:Y:S04]  /*1360*/  STL [R1+0x1c], R29 ;  /* 0x00001c1d01007387 */ /* 0x000fe80000100800 */
[----:B------:R-:W-:Y:S04]  /*1370*/  STL [R1+0x20], R28 ;  /* 0x0000201c01007387 */ /* 0x000fe80000100800 */
[----:B------:R-:W-:Y:S04]  /*1380*/  STL [R1+0x14], R46 ;  /* 0x0000142e01007387 */ /* 0x000fe80000100800 */
[----:B------:R0:W-:Y:S02]  /*1390*/  STL [R1+0x18], R42 ;  /* 0x0000182a01007387 */ /* 0x0001e40000100800 */
[----:B0-----:R-:W-:Y:S01]  /*13a0*/  FADD.FTZ R42, -R82, R41 ;  /* 0x00000029522a7221 */ /* 0x001fe20000010100 */
[----:B------:R-:W-:Y:S01]  /*13b0*/  HADD2.F32 R41, -RZ, R6.H1_H1 ;  /* 0x30000006ff297230 */ /* 0x000fe20000004100 */
[----:B------:R-:W-:-:S04]  /*13c0*/  IADD3 R6, P0, R45, UR26, RZ ;  /* 0x0000001a2d067c10 */ /* 0x000fc8000ff1e0ff */
[C---:B------:R-:W-:Y:S01]  /*13d0*/  FADD.FTZ R46, -R82.reuse, R41 ;  /* 0x00000029522e7221 */ /* 0x040fe20000010100 */
[--C-:B------:R-:W-:Y:S02]  /*13e0*/  HADD2.F32 R41, -RZ, R7.reuse.H0_H0 ;  /* 0x20000007ff297230 */ /* 0x100fe40000004100 */
[C---:B------:R-:W-:Y:S01]  /*13f0*/  FMUL.FTZ R47, R99.reuse, R42 ;  /* 0x0000002a632f7220 */ /* 0x040fe20000410000 */
[C---:B------:R-:W-:Y:S01]  /*1400*/  FMUL.FTZ R66, R99.reuse, R66 ;  /* 0x0000004263427220 */ /* 0x040fe20000410000 */
[C---:B------:R-:W-:Y:S01]  /*1410*/  FADD.FTZ R48, -R82.reuse, R43 ;  /* 0x0000002b52307221 */ /* 0x040fe20000010100 */
[----:B------:R-:W-:Y:S01]  /*1420*/  FMUL.FTZ R0, R99, R0 ;  /* 0x0000000063007220 */ /* 0x000fe20000410000 */
[----:B------:R-:W-:Y:S01]  /*1430*/  FADD.FTZ R42, -R82, R41 ;  /* 0x00000029522a7221 */ /* 0x000fe20000010100 */
[----:B------:R-:W-:Y:S01]  /*1440*/  HADD2.F32 R43, -RZ, R7.H1_H1 ;  /* 0x30000007ff2b7230 */ /* 0x000fe20000004100 */
[----:B------:R-:W-:Y:S01]  /*1450*/  IADD3.X R7, R44, UR27, RZ, P0, !PT ;  /* 0x0000001b2c077c10 */ /* 0x000fe200087fe4ff */
[----:B------:R-:W-:-:S02]  /*1460*/  HADD2.F32 R41, -RZ, R22.H0_H0 ;  /* 0x20000016ff297230 */ /* 0x000fc40000004100 */
[----:B------:R-:W-:Y:S02]  /*1470*/  HADD2.F32 R83, -RZ, R67.H0_H0 ;  /* 0x20000043ff537230 */ /* 0x000fe40000004100 */
[----:B------:R-:W-:Y:S01]  /*1480*/  FFMA.FTZ R77, R66, R98, R143 ;  /* 0x00000062424d7223 */ /* 0x000fe2000001008f */
[----:B------:R-:W-:Y:S01]  /*1490*/  FFMA.FTZ R38, R0, R2, R141 ;  /* 0x0000000200267223 */ /* 0x000fe2000001008d */
[----:B------:R-:W-:Y:S02]  /*14a0*/  HADD2.F32 R115, -RZ, R22.H1_H1 ;  /* 0x30000016ff737230 */ /* 0x000fe40000004100 */
[----:B------:R-:W-:Y:S01]  /*14b0*/  FADD.FTZ R22, -R82, R41 ;  /* 0x0000002952167221 */ /* 0x000fe20000010100 */
[----:B------:R-:W-:Y:S01]  /*14c0*/  FFMA.FTZ R39, R65, R83, R70 ;  /* 0x0000005341277223 */ /* 0x000fe20000010046 */
[----:B------:R-:W-:Y:S01]  /*14d0*/  HADD2.F32 R41, -RZ, R23.H0_H0 ;  /* 0x20000017ff297230 */ /* 0x000fe20000004100 */
[----:B------:R-:W-:Y:S01]  /*14e0*/  STL [R1+0xc], R45 ;  /* 0x00000c2d01007387 */ /* 0x000fe20000100800 */
[----:B------:R-:W-:Y:S01]  /*14f0*/  FMUL.FTZ R90, R77, -1.4426950216293334961 ;  /* 0xbfb8aa3b4d5a7820 */ /* 0x000fe20000410000 */
[----:B------:R-:W-:-:S02]  /*1500*/  FMUL.FTZ R103, R38, -1.4426950216293334961 ;  /* 0xbfb8aa3b26677820 */ /* 0x000fc40000410000 */
[----:B------:R-:W5:Y:S01]  /*1510*/  LDG.E.64.CONSTANT R6, desc[UR18][R6.64] ;  /* 0x0000001206067981 */ /* 0x000f62000c1e9b00 */
[----:B------:R-:W-:-:S03]  /*1520*/  FMUL.FTZ R40, R39, -1.4426950216293334961 ;  /* 0xbfb8aa3b27287820 */ /* 0x000fc60000410000 */
[----:B------:R0:W-:Y:S01]  /*1530*/  STL [R1+0x10], R44 ;  /* 0x0000102c01007387 */ /* 0x0001e20000100800 */
[----:B------:R-:W1:Y:S01]  /*1540*/  MUFU.EX2 R90, R90 ;  /* 0x0000005a005a7308 */ /* 0x000e620000000800 */
[----:B------:R-:W-:Y:S01]  /*1550*/  IADD3 R157, R79, 0x6400, RZ ;  /* 0x000064004f9d7810 */ /* 0x000fe20007ffe0ff */
[C---:B0-----:R-:W-:Y:S01]  /*1560*/  FADD.FTZ R44, -R82.reuse, R43 ;  /* 0x0000002b522c7221 */ /* 0x041fe20000010100 */
[----:B------:R-:W-:Y:S01]  /*1570*/  FMUL.FTZ R43, R99, R22 ;  /* 0x00000016632b7220 */ /* 0x000fe20000410000 */
[----:B------:R-:W-:-:S04]  /*1580*/  FADD.FTZ R22, -R82, R41 ;  /* 0x0000002952167221 */ /* 0x000fc80000010100 */
[----:B------:R-:W0:Y:S01]  /*1590*/  MUFU.EX2 R103, R103 ;  /* 0x0000006700677308 */ /* 0x000e220000000800 */
[----:B------:R-:W-:Y:S01]  /*15a0*/  FMUL.FTZ R41, R99, R22 ;  /* 0x0000001663297220 */ /* 0x000fe20000410000 */
[----:B------:R-:W-:Y:S01]  /*15b0*/  HFMA2.MMA R22, -RZ, RZ, 0, 2.384185791015625e-06 ;  /* 0x00000028ff167435 */ /* 0x000fe200000001ff */
[----:B------:R-:W-:-:S05]  /*15c0*/  IADD3 R157, P0, R157, R146, RZ ;  /* 0x000000929d9d7210 */ /* 0x000fca0007f1e0ff */
[----:B------:R-:W0:Y:S01]  /*15d0*/  MUFU.EX2 R40, R40 ;  /* 0x0000002800287308 */ /* 0x000e220000000800 */
[----:B------:R-:W-:Y:S01]  /*15e0*/  FADD.FTZ R64, -R82, R27 ;  /* 0x0000001b52407221 */ /* 0x000fe20000010100 */
[----:B------:R-:W-:Y:S01]  /*15f0*/  HADD2.F32 R67, -RZ, R67.H1_H1 ;  /* 0x30000043ff437230 */ /* 0x000fe20000004100 */
[----:B------:R-:W-:Y:S02]  /*1600*/  IADD3.X R158, RZ, R121, RZ, P0, !PT ;  /* 0x00000079ff9e7210 */ /* 0x000fe400007fe4ff */
[----:B------:R-:W-:Y:S01]  /*1610*/  FMUL.FTZ R64, R99, R64 ;  /* 0x0000004063407220 */ /* 0x000fe20000410000 */
[----:B------:R-:W-:Y:S01]  /*1620*/  IMAD R91, R91, R22, UR14 ;  /* 0x0000000e5b5b7e24 */ /* 0x000fe2000f8e0216 */
[C---:B------:R-:W-:Y:S01]  /*1630*/  SHF.L.U64.HI R158, R157.reuse, 0x1, R158 ;  /* 0x000000019d9e7819 */ /* 0x040fe2000001029e */
[----:B------:R-:W-:Y:S02]  /*1640*/  HADD2.F32 R22, -RZ, R23.H1_H1 ;  /* 0x30000017ff167230 */ /* 0x000fe40000004100 */
[----:B------:R-:W-:Y:S01]  /*1650*/  FFMA.FTZ R84, R64, R67, R69 ;  /* 0x0000004340547223 */ /* 0x000fe20000010045 */
[----:B------:R-:W-:Y:S01]  /*1660*/  SHF.L.U32 R157, R157, 0x1, RZ ;  /* 0x000000019d9d7819 */ /* 0x000fe200000006ff */
[----:B-1----:R-:W-:Y:S01]  /*1670*/  FADD.FTZ R23, R90, 1 ;  /* 0x3f8000005a177421 */ /* 0x002fe20000010000 */
[----:B0-----:R-:W-:Y:S01]  /*1680*/  FADD.FTZ R103, R103, 1 ;  /* 0x3f80000067677421 */ /* 0x001fe20000010000 */
[----:B------:R-:W-:Y:S01]  /*1690*/  LEA R73, R78, R91, 0x3 ;  /* 0x0000005b4e497211 */ /* 0x000fe200078e18ff */
[----:B------:R-:W-:Y:S01]  /*16a0*/  FMUL.FTZ R97, R84, -1.4426950216293334961 ;  /* 0xbfb8aa3b54617820 */ /* 0x000fe20000410000 */
[----:B------:R-:W-:-:S02]  /*16b0*/  IADD3 R90, P0, R106, UR26, RZ ;  /* 0x0000001a6a5a7c10 */ /* 0x000fc4000ff1e0ff */
[----:B------:R-:W-:Y:S01]  /*16c0*/  IADD3 R78, P1, R157, UR24, RZ ;  /* 0x000000189d4e7c10 */ /* 0x000fe2000ff3e0ff */
[----:B------:R-:W-:Y:S01]  /*16d0*/  FADD.FTZ R104, R40, 1 ;  /* 0x3f80000028687421 */ /* 0x000fe20000010000 */
[----:B------:R-:W-:Y:S01]  /*16e0*/  FMUL.FTZ R62, R99, R62 ;  /* 0x0000003e633e7220 */ /* 0x000fe20000410000 */
[----:B------:R-:W-:Y:S01]  /*16f0*/  FADD.FTZ R40, -R82, R22 ;  /* 0x0000001652287221 */ /* 0x000fe20000010100 */
[C---:B------:R-:W-:Y:S02]  /*1700*/  IADD3 R155, R79.reuse, 0x6e00, RZ ;  /* 0x00006e004f9b7810 */ /* 0x040fe40007ffe0ff */
[C---:B------:R-:W-:Y:S02]  /*1710*/  IADD3 R153, R79.reuse, 0x7800, RZ ;  /* 0x000078004f997810 */ /* 0x040fe40007ffe0ff */
[C---:B------:R-:W-:Y:S02]  /*1720*/  IADD3 R150, R79.reuse, 0x8200, RZ ;  /* 0x000082004f967810 */ /* 0x040fe40007ffe0ff */
[----:B------:R-:W-:-:S02]  /*1730*/  IADD3 R148, R79, 0x8c00, RZ ;  /* 0x00008c004f947810 */ /* 0x000fc40007ffe0ff */
[----:B------:R-:W-:Y:S02]  /*1740*/  IADD3.X R91, R72, UR27, RZ, P0, !PT ;  /* 0x0000001b485b7c10 */ /* 0x000fe400087fe4ff */
[----:B------:R-:W-:Y:S01]  /*1750*/  IADD3 R22, R79, 0x9600, RZ ;  /* 0x000096004f167810 */ /* 0x000fe20007ffe0ff */
[----:B------:R-:W0:Y:S01]  /*1760*/  MUFU.RCP R103, R103 ;  /* 0x0000006700677308 */ /* 0x000e220000001000 */
[----:B------:R-:W-:Y:S01]  /*1770*/  IADD3.X R79, R158, UR25, RZ, P1, !PT ;  /* 0x000000199e4f7c10 */ /* 0x000fe20008ffe4ff */
[----:B------:R-:W-:Y:S01]  /*1780*/  FFMA.FTZ R74, R98, R62, R143 ;  /* 0x0000003e624a7223 */ /* 0x000fe2000001008f */
[----:B------:R-:W-:Y:S01]  /*1790*/  FMUL.FTZ R60, R99, R60 ;  /* 0x0000003c633c7220 */ /* 0x000fe20000410000 */
[----:B------:R-:W-:Y:S01]  /*17a0*/  FFMA.FTZ R32, R83, R61, R70 ;  /* 0x0000003d53207223 */ /* 0x000fe20000010046 */
[----:B------:R-:W5:Y:S03]  /*17b0*/  LDG.E.64.CONSTANT R90, desc[UR18][R90.64] ;  /* 0x000000125a5a7981 */ /* 0x000f66000c1e9b00 */
[----:B------:R-:W1:Y:S01]  /*17c0*/  MUFU.EX2 R97, R97 ;  /* 0x0000006100617308 */ /* 0x000e620000000800 */
[----:B------:R-:W-:Y:S01]  /*17d0*/  FMUL.FTZ R85, R74, -1.4426950216293334961 ;  /* 0xbfb8aa3b4a557820 */ /* 0x000fe20000410000 */
[----:B------:R-:W-:Y:S01]  /*17e0*/  FFMA.FTZ R33, R67, R60, R69 ;  /* 0x0000003c43217223 */ /* 0x000fe20000010045 */
[----:B------:R-:W5:Y:S01]  /*17f0*/  LDG.E.64.CONSTANT R78, desc[UR18][R78.64] ;  /* 0x000000124e4e7981 */ /* 0x000f62000c1e9b00 */
[----:B------:R-:W-:-:S04]  /*1800*/  FMUL.FTZ R100, R32, -1.4426950216293334961 ;  /* 0xbfb8aa3b20647820 */ /* 0x000fc80000410000 */
[----:B------:R-:W1:Y:S01]  /*1810*/  MUFU.RCP R23, R23 ;  /* 0x0000001700177308 */ /* 0x000e620000001000 */
[----:B------:R-:W-:Y:S01]  /*1820*/  FFMA.FTZ R35, R2, R63, R141 ;  /* 0x0000003f02237223 */ /* 0x000fe2000001008d */
[----:B------:R-:W-:Y:S01]  /*1830*/  FMUL.FTZ R37, R33, -1.4426950216293334961 ;  /* 0xbfb8aa3b21257820 */ /* 0x000fe20000410000 */
[----:B------:R-:W-:Y:S02]  /*1840*/  FMUL.FTZ R45, R99, R42 ;  /* 0x0000002a632d7220 */ /* 0x000fe40000410000 */
[----:B------:R-:W-:-:S03]  /*1850*/  FMUL.FTZ R101, R35, -1.4426950216293334961 ;  /* 0xbfb8aa3b23657820 */ /* 0x000fc60000410000 */
[----:B------:R-:W2:Y:S01]  /*1860*/  MUFU.EX2 R85, R85 ;  /* 0x0000005500557308 */ /* 0x000ea20000000800 */
[----:B------:R-:W-:Y:S01]  /*1870*/  FADD.FTZ R42, -R82, R115 ;  /* 0x00000073522a7221 */ /* 0x000fe20000010100 */
[----:B------:R1:W-:Y:S01]  /*1880*/  STL [R1+0x4], R106 ;  /* 0x0000046a01007387 */ /* 0x0003e20000100800 */
[----:B0-----:R-:W-:-:S05]  /*1890*/  FADD.FTZ R115, -R103, 1 ;  /* 0x3f80000067737421 */ /* 0x001fca0000010100 */
[----:B------:R-:W0:Y:S01]  /*18a0*/  MUFU.EX2 R100, R100 ;  /* 0x0000006400647308 */ /* 0x000e220000000800 */
[----:B------:R-:W-:Y:S01]  /*18b0*/  FFMA.FTZ R115, R38, R115, 1 ;  /* 0x3f80000026737423 */ /* 0x000fe20000010073 */
[----:B-1----:R-:W-:-:S06]  /*18c0*/  FADD.FTZ R106, R97, 1 ;  /* 0x3f800000616a7421 */ /* 0x002fcc0000010000 */
[----:B------:R-:W1:Y:S01]  /*18d0*/  MUFU.EX2 R37, R37 ;  /* 0x0000002500257308 */ /* 0x000e620000000800 */
[----:B------:R-:W-:Y:S01]  /*18e0*/  FADD.FTZ R38, -R23, 1 ;  /* 0x3f80000017267421 */ /* 0x000fe20000010100 */
[----:B------:R-:W-:-:S06]  /*18f0*/  FMUL.FTZ R58, R99, R58 ;  /* 0x0000003a633a7220 */ /* 0x000fcc0000410000 */
[----:B------:R-:W3:Y:S01]  /*1900*/  MUFU.EX2 R101, R101 ;  /* 0x0000006500657308 */ /* 0x000ee20000000800 */
[----:B------:R-:W-:-:S07]  /*1910*/  FFMA.FTZ R26, R2, R59, R141 ;  /* 0x0000003b021a7223 */ /* 0x000fce000001008d */
[----:B------:R-:W3:Y:S01]  /*1920*/  MUFU.RCP R104, R104 ;  /* 0x0000006800687308 */ /* 0x000ee20000001000 */
[----:B------:R-:W-:Y:S01]  /*1930*/  FFMA.FTZ R38, R77, R38, 1 ;  /* 0x3f8000004d267423 */ /* 0x000fe20000010026 */
[----:B------:R-:W-:Y:S01]  /*1940*/  FFMA.FTZ R27, R98, R58, R143 ;  /* 0x0000003a621b7223 */ /* 0x000fe2000001008f */
[----:B--2---:R-:W-:-:S05]  /*1950*/  FADD.FTZ R77, R85, 1 ;  /* 0x3f800000554d7421 */ /* 0x004fca0000010000 */
[----:B------:R-:W2:Y:S01]  /*1960*/  MUFU.RCP R106, R106 ;  /* 0x0000006a006a7308 */ /* 0x000ea20000001000 */
[----:B------:R-:W-:Y:S01]  /*1970*/  FMUL.FTZ R36, R26, -1.4426950216293334961 ;  /* 0xbfb8aa3b1a247820 */ /* 0x000fe20000410000 */
[----:B------:R-:W-:Y:S01]  /*1980*/  FMUL.FTZ R38, R23, R38 ;  /* 0x0000002617267220 */ /* 0x000fe20000410000 */
[----:B------:R-:W-:Y:S01]  /*1990*/  FMUL.FTZ R75, R27, -1.4426950216293334961 ;  /* 0xbfb8aa3b1b4b7820 */ /* 0x000fe20000410000 */
[----:B0-----:R-:W-:Y:S01]  /*19a0*/  FADD.FTZ R23, R100, 1 ;  /* 0x3f80000064177421 */ /* 0x001fe20000010000 */
[----:B-1----:R-:W-:Y:S01]  /*19b0*/  FADD.FTZ R100, R37, 1 ;  /* 0x3f80000025647421 */ /* 0x002fe20000010000 */
[----:B---3--:R-:W-:Y:S02]  /*19c0*/  FADD.FTZ R101, R101, 1 ;  /* 0x3f80000065657421 */ /* 0x008fe40000010000 */
[----:B------:R-:W0:Y:S01]  /*19d0*/  MUFU.RCP R77, R77 ;  /* 0x0000004d004d7308 */ /* 0x000e220000001000 */
[----:B------:R-:W-:Y:S01]  /*19e0*/  FADD.FTZ R119, -R104, 1 ;  /* 0x3f80000068777421 */ /* 0x000fe20000010100 */
[----:B------:R-:W-:-:S02]  /*19f0*/  IADD3 R155, P4, R155, R146, RZ ;  /* 0x000000929b9b7210 */ /* 0x000fc40007f9e0ff */
[----:B------:R-:W-:-:S04]  /*1a00*/  IADD3 R153, P3, R153, R146, RZ ;  /* 0x0000009299997210 */ /* 0x000fc80007f7e0ff */
[----:B------:R-:W1:Y:S01]  /*1a10*/  MUFU.EX2 R36, R36 ;  /* 0x0000002400247308 */ /* 0x000e620000000800 */
[-C--:B------:R-:W-:Y:S02]  /*1a20*/  IADD3 R150, P2, R150, R146.reuse, RZ ;  /* 0x0000009296967210 */ /* 0x080fe40007f5e0ff */
[-C--:B------:R-:W-:Y:S01]  /*1a30*/  IADD3 R148, P1, R148, R146.reuse, RZ ;  /* 0x0000009294947210 */ /* 0x080fe20007f3e0ff */
[----:B------:R-:W-:Y:S01]  /*1a40*/  FFMA.FTZ R85, R39, R119, 1 ;  /* 0x3f80000027557423 */ /* 0x000fe20000010077 */
[----:B------:R-:W-:-:S03]  /*1a50*/  IADD3 R146, P0, R22, R146, RZ ;  /* 0x0000009216927210 */ /* 0x000fc60007f1e0ff */
[----:B------:R-:W3:Y:S01]  /*1a60*/  MUFU.EX2 R75, R75 ;  /* 0x0000004b004b7308 */ /* 0x000ee20000000800 */
[----:B------:R-:W-:Y:S01]  /*1a70*/  IADD3.X R156, RZ, R121, RZ, P4, !PT ;  /* 0x00000079ff9c7210 */ /* 0x000fe200027fe4ff */
[----:B------:R-:W-:-:S06]  /*1a80*/  FMUL.FTZ R104, R104, R85 ;  /* 0x0000005568687220 */ /* 0x000fcc0000410000 */
[----:B------:R-:W4:Y:S01]  /*1a90*/  MUFU.RCP R100, R100 ;  /* 0x0000006400647308 */ /* 0x000f220000001000 */
[----:B------:R-:W-:Y:S01]  /*1aa0*/  HADD2.F32 R85, -RZ, R20.H0_H0 ;  /* 0x20000014ff557230 */ /* 0x000fe20000004100 */
[----:B------:R-:W-:-:S06]  /*1ab0*/  SHF.L.U64.HI R156, R155, 0x1, R156 ;  /* 0x000000019b9c7819 */ /* 0x000fcc000001029c */
[----:B------:R2:W4:Y:S01]  /*1ac0*/  MUFU.RCP R22, R101 ;  /* 0x0000006500167308 */ /* 0x0005220000001000 */
[----:B------:R-:W-:Y:S01]  /*1ad0*/  HADD2.F32 R20, -RZ, R20.H1_H1 ;  /* 0x30000014ff147230 */ /* 0x000fe20000004100 */
[----:B------:R-:W-:Y:S01]  /*1ae0*/  SHF.L.U32 R155, R155, 0x1, RZ ;  /* 0x000000019b9b7819 */ /* 0x000fe200000006ff */
[--C-:B------:R-:W-:Y:S02]  /*1af0*/  HADD2.F32 R37, -RZ, R21.reuse.H0_H0 ;  /* 0x20000015ff257230 */ /* 0x100fe40000004100 */
[----:B--2---:R-:W-:Y:S01]  /*1b00*/  FADD.FTZ R101, -R106, 1 ;  /* 0x3f8000006a657421 */ /* 0x004fe20000010100 */
[----:B------:R-:W-:-:S03]  /*1b10*/  HADD2.F32 R21, -RZ, R21.H1_H1 ;  /* 0x30000015ff157230 */ /* 0x000fc60000004100 */
[----:B------:R-:W-:Y:S01]  /*1b20*/  FFMA.FTZ R84, R84, R101, 1 ;  /* 0x3f80000054547423 */ /* 0x000fe20000010065 */
[----:B------:R-:W-:Y:S01]  /*1b30*/  FMUL.FTZ R39, R103, R115 ;  /* 0x0000007367277220 */ /* 0x000fe20000410000 */
[----:B------:R-:W-:Y:S02]  /*1b40*/  FMUL.FTZ R38, R20, R38 ;  /* 0x0000002614267220 */ /* 0x000fe40000410000 */
[----:B------:R-:W-:Y:S01]  /*1b50*/  FMUL.FTZ R106, R106, R84 ;  /* 0x000000546a6a7220 */ /* 0x000fe20000410000 */
[----:B------:R-:W-:Y:S01]  /*1b60*/  IADD3 R84, P4, R155, UR24, RZ ;  /* 0x000000189b547c10 */ /* 0x000fe2000ff9e0ff */
[----:B0-----:R-:W-:Y:S01]  /*1b70*/  FADD.FTZ R103, -R77, 1 ;  /* 0x3f8000004d677421 */ /* 0x001fe20000010100 */
[----:B------:R-:W-:Y:S01]  /*1b80*/  FMUL.FTZ R56, R99, R56 ;  /* 0x0000003863387220 */ /* 0x000fe20000410000 */
[----:B-1----:R-:W-:Y:S01]  /*1b90*/  FADD.FTZ R20, R36, 1 ;  /* 0x3f80000024147421 */ /* 0x002fe20000010000 */
[--C-:B------:R-:W-:Y:S01]  /*1ba0*/  FFMA.FTZ R28, R83, R57, R70.reuse ;  /* 0x00000039531c7223 */ /* 0x100fe20000010046 */
[----:B------:R-:W-:Y:S01]  /*1bb0*/  FMUL.FTZ R36, R21, R106 ;  /* 0x0000006a15247220 */ /* 0x000fe20000410000 */
[----:B------:R-:W-:Y:S01]  /*1bc0*/  FMUL.FTZ R39, R85, R39 ;  /* 0x0000002755277220 */ /* 0x000fe20000410000 */
[----:B---3--:R-:W-:Y:S01]  /*1bd0*/  FADD.FTZ R21, R75, 1 ;  /* 0x3f8000004b157421 */ /* 0x008fe20000010000 */
[----:B------:R-:W-:Y:S01]  /*1be0*/  IADD3.X R85, R156, UR25, RZ, P4, !PT ;  /* 0x000000199c557c10 */ /* 0x000fe2000a7fe4ff */
[----:B------:R-:W-:Y:S01]  /*1bf0*/  FFMA.FTZ R103, R74, R103, 1 ;  /* 0x3f8000004a677423 */ /* 0x000fe20000010067 */
[----:B----4-:R-:W-:Y:S01]  /*1c00*/  FADD.FTZ R75, -R100, 1 ;  /* 0x3f800000644b7421 */ /* 0x010fe20000010100 */
[----:B------:R-:W-:Y:S01]  /*1c10*/  FFMA.FTZ R29, R67, R56, R69 ;  /* 0x00000038431d7223 */ /* 0x000fe20000010045 */
[----:B------:R-:W-:Y:S01]  /*1c20*/  IADD3 R74, P4, R163, UR26, RZ ;  /* 0x0000001aa34a7c10 */ /* 0x000fe2000ff9e0ff */
[----:B------:R-:W-:Y:S01]  /*1c30*/  FMUL.FTZ R34, R28, -1.4426950216293334961 ;  /* 0xbfb8aa3b1c227820 */ /* 0x000fe20000410000 */
[----:B------:R-:W-:Y:S01]  /*1c40*/  FFMA.FTZ R33, R33, R75, 1 ;  /* 0x3f80000021217423 */ /* 0x000fe2000001004b */
[----:B------:R-:W-:Y:S01]  /*1c50*/  FMUL.FTZ R3, R29, -1.4426950216293334961 ;  /* 0xbfb8aa3b1d037820 */ /* 0x000fe20000410000 */
[----:B------:R-:W-:Y:S01]  /*1c60*/  IADD3.X R75, R71, UR27, RZ, P4, !PT ;  /* 0x0000001b474b7c10 */ /* 0x000fe2000a7fe4ff */
[----:B------:R-:W0:Y:S01]  /*1c70*/  MUFU.RCP R23, R23 ;  /* 0x0000001700177308 */ /* 0x000e220000001000 */
[----:B------:R-:W-:Y:S01]  /*1c80*/  FADD.FTZ R101, -R22, 1 ;  /* 0x3f80000016657421 */ /* 0x000fe20000010100 */
[----:B------:R-:W-:Y:S01]  /*1c90*/  FFMA.FTZ R80, R2, R55, R141 ;  /* 0x0000003702507223 */ /* 0x000fe2000001008d */
[----:B------:R-:W-:Y:S01]  /*1ca0*/  FMUL.FTZ R37, R37, R104 ;  /* 0x0000006825257220 */ /* 0x000fe20000410000 */
[----:B------:R-:W-:Y:S01]  /*1cb0*/  FFMA.FTZ R107, R83, R53, R70 ;  /* 0x00000035536b7223 */ /* 0x000fe20000010046 */
[----:B------:R-:W2:Y:S03]  /*1cc0*/  LDG.E.64.CONSTANT R74, desc[UR18][R74.64] ;  /* 0x000000124a4a7981 */ /* 0x000ea6000c1e9b00 */
[----:B------:R-:W1:Y:S01]  /*1cd0*/  MUFU.EX2 R34, R34 ;  /* 0x0000002200227308 */ /* 0x000e620000000800 */
[C---:B------:R-:W-:Y:S01]  /*1ce0*/  FMUL.FTZ R54, R99.reuse, R54 ;  /* 0x0000003663367220 */ /* 0x040fe20000410000 */
[C---:B------:R-:W-:Y:S01]  /*1cf0*/  FMUL.FTZ R52, R99.reuse, R52 ;  /* 0x0000003463347220 */ /* 0x040fe20000410000 */
[----:B------:R-:W-:Y:S01]  /*1d00*/  FMUL.FTZ R49, R99, R24 ;  /* 0x0000001863317220 */ /* 0x000fe20000410000 */
[----:B------:R-:W3:Y:S04]  /*1d10*/  LDG.E.64.CONSTANT R84, desc[UR18][R84.64] ;  /* 0x0000001254547981 */ /* 0x000ee8000c1e9b00 */
[----:B------:R-:W4:Y:S01]  /*1d20*/  MUFU.EX2 R3, R3 ;  /* 0x0000000300037308 */ /* 0x000f220000000800 */
[----:B------:R-:W-:Y:S01]  /*1d30*/  FFMA.FTZ R35, R35, R101, 1 ;  /* 0x3f80000023237423 */ /* 0x000fe20000010065 */
[----:B0-----:R-:W-:Y:S01]  /*1d40*/  FADD.FTZ R104, -R23, 1 ;  /* 0x3f80000017687421 */ /* 0x001fe20000010100 */
[----:B------:R-:W-:-:S02]  /*1d50*/  HADD2.F32 R101, -RZ, R14.H0_H0 ;  /* 0x2000000eff657230 */ /* 0x000fc40000004100 */
[----:B------:R-:W-:Y:S01]  /*1d60*/  FMUL.FTZ R31, R80, -1.4426950216293334961 ;  /* 0xbfb8aa3b501f7820 */ /* 0x000fe20000410000 */
[----:B------:R-:W-:Y:S01]  /*1d70*/  FFMA.FTZ R32, R32, R104, 1 ;  /* 0x3f80000020207423 */ /* 0x000fe20000010068 */
[----:B-1----:R-:W-:Y:S01]  /*1d80*/  FADD.FTZ R34, R34, 1 ;  /* 0x3f80000022227421 */ /* 0x002fe20000010000 */
[----:B------:R-:W0:Y:S01]  /*1d90*/  MUFU.RCP R20, R20 ;  /* 0x0000001400147308 */ /* 0x000e220000001000 */
[----:B------:R-:W-:Y:S01]  /*1da0*/  FADD.FTZ R104, -R82, R101 ;  /* 0x0000006552687221 */ /* 0x000fe20000010100 */
[----:B------:R-:W-:Y:S01]  /*1db0*/  FMUL.FTZ R76, R107, -1.4426950216293334961 ;  /* 0xbfb8aa3b6b4c7820 */ /* 0x000fe20000410000 */
[----:B------:R-:W-:Y:S01]  /*1dc0*/  FFMA.FTZ R81, R98, R54, R143 ;  /* 0x0000003662517223 */ /* 0x000fe2000001008f */
[----:B----4-:R-:W-:-:S04]  /*1dd0*/  FADD.FTZ R3, R3, 1 ;  /* 0x3f80000003037421 */ /* 0x010fc80000010000 */
[----:B------:R1:W-:Y:S01]  /*1de0*/  MUFU.RCP R101, R34 ;  /* 0x0000002200657308 */ /* 0x0003e20000001000 */
[----:B------:R-:W-:-:S07]  /*1df0*/  FMUL.FTZ R30, R81, -1.4426950216293334961 ;  /* 0xbfb8aa3b511e7820 */ /* 0x000fce0000410000 */
[----:B------:R-:W-:Y:S01]  /*1e00*/  MUFU.EX2 R31, R31 ;  /* 0x0000001f001f7308 */ /* 0x000fe20000000800 */
[----:B-1----:R-:W-:Y:S01]  /*1e10*/  FMUL.FTZ R34, R22, R35 ;  /* 0x0000002316227220 */ /* 0x002fe20000410000 */
[----:B------:R-:W-:Y:S01]  /*1e20*/  FMUL.FTZ R22, R77, R103 ;  /* 0x000000674d167220 */ /* 0x000fe20000410000 */
[----:B------:R-:W-:-:S05]  /*1e30*/  FMUL.FTZ R35, R99, R104 ;  /* 0x0000006863237220 */ /* 0x000fca0000410000 */
[----:B------:R1:W-:Y:S01]  /*1e40*/  MUFU.RCP R77, R3 ;  /* 0x00000003004d7308 */ /* 0x0003e20000001000 */
[----:B------:R-:W-:Y:S01]  /*1e50*/  FMUL.FTZ R100, R100, R33 ;  /* 0x0000002164647220 */ /* 0x000fe20000410000 */
[----:B------:R-:W-:Y:S01]  /*1e60*/  FFMA.FTZ R106, R2, R35, R141 ;  /* 0x00000023026a7223 */ /* 0x000fe2000001008d */
[----:B------:R-:W-:-:S05]  /*1e70*/  HADD2.F32 R33, -RZ, R18.H1_H1 ;  /* 0x30000012ff217230 */ /* 0x000fca0000004100 */
[----:B------:R-:W4:Y:S01]  /*1e80*/  MUFU.EX2 R76, R76 ;  /* 0x0000004c004c7308 */ /* 0x000f220000000800 */
[----:B-1----:R-:W-:Y:S02]  /*1e90*/  HADD2.F32 R3, -RZ, R18.H0_H0 ;  /* 0x20000012ff037230 */ /* 0x002fe40000004100 */
[----:B------:R-:W-:Y:S01]  /*1ea0*/  FMUL.FTZ R32, R23, R32 ;  /* 0x0000002017207220 */ /* 0x000fe20000410000 */
[----:B------:R-:W-:Y:S01]  /*1eb0*/  FMUL.FTZ R23, R106, -1.4426950216293334961 ;  /* 0xbfb8aa3b6a177820 */ /* 0x000fe20000410000 */
[--C-:B------:R-:W-:Y:S02]  /*1ec0*/  HADD2.F32 R18, -RZ, R19.reuse.H0_H0 ;  /* 0x20000013ff127230 */ /* 0x100fe40000004100 */
[----:B------:R-:W-:Y:S01]  /*1ed0*/  FMUL.FTZ R33, R33, R22 ;  /* 0x0000001621217220 */ /* 0x000fe20000410000 */
[----:B------:R-:W-:Y:S01]  /*1ee0*/  HADD2.F32 R19, -RZ, R19.H1_H1 ;  /* 0x30000013ff137230 */ /* 0x000fe20000004100 */
[----:B------:R-:W-:Y:S01]  /*1ef0*/  MUFU.EX2 R30, R30 ;  /* 0x0000001e001e7308 */ /* 0x000fe20000000800 */
[----:B0-----:R-:W-:Y:S01]  /*1f00*/  FADD.FTZ R22, -R20, 1 ;  /* 0x3f80000014167421 */ /* 0x001fe20000010100 */
[----:B------:R-:W-:-:S06]  /*1f10*/  FMUL.FTZ R34, R3, R34 ;  /* 0x0000002203227220 */ /* 0x000fcc0000410000 */
[----:B------:R-:W0:Y:S01]  /*1f20*/  MUFU.RCP R21, R21 ;  /* 0x0000001500157308 */ /* 0x000e220000001000 */
[----:B------:R-:W-:Y:S01]  /*1f30*/  FFMA.FTZ R22, R26, R22, 1 ;  /* 0x3f8000001a167423 */ /* 0x000fe20000010016 */
[----:B------:R-:W-:-:S06]  /*1f40*/  FFMA.FTZ R110, R67, R52, R69 ;  /* 0x00000034436e7223 */ /* 0x000fcc0000010045 */
[----:B------:R1:W-:Y:S01]  /*1f50*/  MUFU.EX2 R3, R23 ;  /* 0x0000001700037308 */ /* 0x0003e20000000800 */
[----:B------:R-:W-:Y:S01]  /*1f60*/  FMUL.FTZ R20, R20, R22 ;  /* 0x0000001614147220 */ /* 0x000fe20000410000 */
[----:B----4-:R-:W-:Y:S01]  /*1f70*/  FADD.FTZ R22, R76, 1 ;  /* 0x3f8000004c167421 */ /* 0x010fe20000010000 */
[----:B-1----:R-:W-:Y:S01]  /*1f80*/  FADD.FTZ R23, R31, 1 ;  /* 0x3f8000001f177421 */ /* 0x002fe20000010000 */
[----:B------:R-:W-:Y:S01]  /*1f90*/  FMUL.FTZ R31, R19, R100 ;  /* 0x00000064131f7220 */ /* 0x000fe20000410000 */
[----:B------:R-:W-:Y:S01]  /*1fa0*/  FADD.FTZ R19, -R77, 1 ;  /* 0x3f8000004d137421 */ /* 0x000fe20000010100 */
[----:B------:R-:W-:-:S03]  /*1fb0*/  IADD3 R76, P4, R161, UR26, RZ ;  /* 0x0000001aa14c7c10 */ /* 0x000fc6000ff9e0ff */
[----:B------:R-:W-:Y:S01]  /*1fc0*/  FFMA.FTZ R29, R29, R19, 1 ;  /* 0x3f8000001d1d7423 */ /* 0x000fe20000010013 */
[----:B------:R-:W-:Y:S01]  /*1fd0*/  FMUL.FTZ R25, R110, -1.4426950216293334961 ;  /* 0xbfb8aa3b6e197820 */ /* 0x000fe20000410000 */
[----:B------:R-:W-:Y:S02]  /*1fe0*/  HADD2.F32 R103, -RZ, R14.H1_H1 ;  /* 0x3000000eff677230 */ /* 0x000fe40000004100 */
[----:B0-----:R-:W-:Y:S01]  /*1ff0*/  FADD.FTZ R26, -R21, 1 ;  /* 0x3f800000151a7421 */ /* 0x001fe20000010100 */
[----:B------:R-:W-:Y:S01]  /*2000*/  FMUL.FTZ R14, R77, R29 ;  /* 0x0000001d4d0e7220 */ /* 0x000fe20000410000 */
[----:B------:R-:W-:Y:S01]  /*2010*/  FADD.FTZ R30, R30, 1 ;  /* 0x3f8000001e1e7421 */ /* 0x000fe20000010000 */
[----:B------:R-:W-:Y:S01]  /*2020*/  IADD3.X R77, R162, UR27, RZ, P4, !PT ;  /* 0x0000001ba24d7c10 */ /* 0x000fe2000a7fe4ff */
[----:B------:R-:W0:Y:S01]  /*2030*/  MUFU.EX2 R25, R25 ;  /* 0x0000001900197308 */ /* 0x000e220000000800 */
[----:B------:R-:W-:Y:S01]  /*2040*/  FFMA.FTZ R27, R27, R26, 1 ;  /* 0x3f8000001b1b7423 */ /* 0x000fe2000001001a */
[----:B------:R-:W-:Y:S01]  /*2050*/  FMUL.FTZ R32, R18, R32 ;  /* 0x0000002012207220 */ /* 0x000fe20000410000 */
[----:B------:R-:W-:-:S02]  /*2060*/  FFMA.FTZ R86, R83, R49, R70 ;  /* 0x0000003153567223 */ /* 0x000fc40000010046 */
[----:B------:R-:W4:Y:S03]  /*2070*/  LDG.E.64.CONSTANT R76, desc[UR18][R76.64] ;  /* 0x000000124c4c7981 */ /* 0x000f26000c1e9b00 */
[----:B------:R-:W1:Y:S01]  /*2080*/  MUFU.RCP R19, R30 ;  /* 0x0000001e00137308 */ /* 0x000e620000001000 */
[----:B------:R-:W-:Y:S01]  /*2090*/  FMUL.FTZ R27, R21, R27 ;  /* 0x0000001b151b7220 */ /* 0x000fe20000410000 */
[----:B------:R-:W-:Y:S02]  /*20a0*/  HADD2.F32 R21, -RZ, R16.H0_H0 ;  /* 0x20000010ff157230 */ /* 0x000fe40000004100 */
[----:B------:R-:W-:-:S04]  /*20b0*/  FMUL.FTZ R24, R86, -1.4426950216293334961 ;  /* 0xbfb8aa3b56187820 */ /* 0x000fc80000410000 */
[----:B------:R-:W1:Y:S08]  /*20c0*/  MUFU.RCP R22, R22 ;  /* 0x0000001600167308 */ /* 0x000e700000001000 */
[----:B------:R0:W1:Y:S01]  /*20d0*/  MUFU.RCP R18, R23 ;  /* 0x0000001700127308 */ /* 0x0000620000001000 */
[----:B------:R-:W-:Y:S01]  /*20e0*/  FMUL.FTZ R29, R21, R20 ;  /* 0x00000014151d7220 */ /* 0x000fe20000410000 */
[----:B------:R-:W-:Y:S01]  /*20f0*/  FMUL.FTZ R48, R99, R48 ;  /* 0x0000003063307220 */ /* 0x000fe20000410000 */
[----:B------:R-:W-:-:S02]  /*2100*/  HADD2.F32 R21, -RZ, R16.H1_H1 ;  /* 0x30000010ff157230 */ /* 0x000fc40000004100 */
[----:B0-----:R-:W-:-:S03]  /*2110*/  FADD.FTZ R23, -R101, 1 ;  /* 0x3f80000065177421 */ /* 0x001fc60000010100 */
[----:B------:R-:W0:Y:S01]  /*2120*/  MUFU.EX2 R24, R24 ;  /* 0x0000001800187308 */ /* 0x000e220000000800 */
[----:B------:R-:W-:Y:S01]  /*2130*/  FFMA.FTZ R23, R28, R23, 1 ;  /* 0x3f8000001c177423 */ /* 0x000fe20000010017 */
[--C-:B------:R-:W-:Y:S02]  /*2140*/  HADD2.F32 R16, -RZ, R17.reuse.H0_H0 ;  /* 0x20000011ff107230 */ /* 0x100fe40000004100 */
[----:B------:R-:W-:Y:S01]  /*2150*/  FFMA.FTZ R88, R67, R48, R69 ;  /* 0x0000003043587223 */ /* 0x000fe20000010045 */
[----:B------:R-:W-:Y:S01]  /*2160*/  FMUL.FTZ R26, R101, R23 ;  /* 0x00000017651a7220 */ /* 0x000fe20000410000 */
[----:B------:R-:W-:Y:S01]  /*2170*/  FMUL.FTZ R27, R21, R27 ;  /* 0x0000001b151b7220 */ /* 0x000fe20000410000 */
[----:B------:R-:W-:Y:S01]  /*2180*/  FADD.FTZ R100, R25, 1 ;  /* 0x3f80000019647421 */ /* 0x000fe20000010000 */
[----:B-1----:R-:W-:Y:S01]  /*2190*/  FADD.FTZ R21, -R19, 1 ;  /* 0x3f80000013157421 */ /* 0x002fe20000010100 */
[----:B------:R-:W-:Y:S01]  /*21a0*/  FMUL.FTZ R26, R16, R26 ;  /* 0x0000001a101a7220 */ /* 0x000fe20000410000 */
[----:B------:R-:W-:-:S02]  /*21b0*/  HADD2.F32 R25, -RZ, R17.H1_H1 ;  /* 0x30000011ff197230 */ /* 0x000fc40000004100 */
[----:B------:R-:W-:Y:S01]  /*21c0*/  FADD.FTZ R16, -R22, 1 ;  /* 0x3f80000016107421 */ /* 0x000fe20000010100 */
[----:B------:R-:W-:Y:S01]  /*21d0*/  FMUL.FTZ R105, R88, -1.4426950216293334961 ;  /* 0xbfb8aa3b58697820 */ /* 0x000fe20000410000 */
[----:B------:R-:W-:Y:S01]  /*21e0*/  FADD.FTZ R17, -R18, 1 ;  /* 0x3f80000012117421 */ /* 0x000fe20000010100 */
[----:B------:R-:W-:Y:S01]  /*21f0*/  FMUL.FTZ R50, R99, R50 ;  /* 0x0000003263327220 */ /* 0x000fe20000410000 */
[----:B------:R-:W-:Y:S01]  /*2200*/  FFMA.FTZ R21, R81, R21, 1 ;  /* 0x3f80000051157423 */ /* 0x000fe20000010015 */
[----:B------:R-:W-:Y:S01]  /*2210*/  FFMA.FTZ R16, R107, R16, 1 ;  /* 0x3f8000006b107423 */ /* 0x000fe20000010010 */
[----:B------:R-:W-:Y:S01]  /*2220*/  FFMA.FTZ R17, R80, R17, 1 ;  /* 0x3f80000050117423 */ /* 0x000fe20000010011 */
[----:B------:R-:W-:Y:S01]  /*2230*/  FFMA.FTZ R108, R2, R51, R141 ;  /* 0x00000033026c7223 */ /* 0x000fe2000001008d */
[----:B------:R-:W-:Y:S01]  /*2240*/  FFMA.FTZ R113, R98, R50, R143 ;  /* 0x0000003262717223 */ /* 0x000fe2000001008f */
[----:B------:R-:W1:Y:S01]  /*2250*/  MUFU.EX2 R105, R105 ;  /* 0x0000006900697308 */ /* 0x000e620000000800 */
[----:B------:R-:W-:Y:S01]  /*2260*/  FMUL.FTZ R21, R19, R21 ;  /* 0x0000001513157220 */ /* 0x000fe20000410000 */
[----:B------:R-:W-:Y:S01]  /*2270*/  FMUL.FTZ R19, R22, R16 ;  /* 0x0000001016137220 */ /* 0x000fe20000410000 */
[----:B------:R-:W-:Y:S01]  /*2280*/  FMUL.FTZ R46, R99, R46 ;  /* 0x0000002e632e7220 */ /* 0x000fe20000410000 */
[----:B------:R-:W-:Y:S01]  /*2290*/  FMUL.FTZ R17, R18, R17 ;  /* 0x0000001112117220 */ /* 0x000fe20000410000 */
[----:B-----5:R-:W-:-:S02]  /*22a0*/  HADD2.F32 R22, -RZ, R12.H0_H0 ;  /* 0x2000000cff167230 */ /* 0x020fc40000004100 */
[----:B------:R-:W-:Y:S01]  /*22b0*/  FMUL.FTZ R111, R108, -1.4426950216293334961 ;  /* 0xbfb8aa3b6c6f7820 */ /* 0x000fe20000410000 */
[----:B------:R-:W5:Y:S01]  /*22c0*/  MUFU.RCP R20, R100 ;  /* 0x0000006400147308 */ /* 0x000f620000001000 */
[----:B------:R-:W-:Y:S01]  /*22d0*/  FMUL.FTZ R114, R113, -1.4426950216293334961 ;  /* 0xbfb8aa3b71727820 */ /* 0x000fe20000410000 */
[----:B------:R-:W-:Y:S01]  /*22e0*/  IADD3 R80, P4, R159, UR26, RZ ;  /* 0x0000001a9f507c10 */ /* 0x000fe2000ff9e0ff */
[----:B0-----:R-:W-:Y:S01]  /*22f0*/  FADD.FTZ R107, R24, 1 ;  /* 0x3f800000186b7421 */ /* 0x001fe20000010000 */
[----:B------:R-:W-:Y:S01]  /*2300*/  FFMA.FTZ R122, R98, R46, R143 ;  /* 0x0000002e627a7223 */ /* 0x000fe2000001008f */
[----:B------:R-:W-:Y:S01]  /*2310*/  FMUL.FTZ R24, R22, R17 ;  /* 0x0000001116187220 */ /* 0x000fe20000410000 */
[----:B------:R-:W-:Y:S02]  /*2320*/  IADD3.X R81, R160, UR27, RZ, P4, !PT ;  /* 0x0000001ba0517c10 */ /* 0x000fe4000a7fe4ff */
[----:B------:R-:W0:Y:S01]  /*2330*/  MUFU.RCP R17, R107 ;  /* 0x0000006b00117308 */ /* 0x000e220000001000 */
[----:B------:R-:W-:Y:S01]  /*2340*/  FMUL.FTZ R87, R122, -1.4426950216293334961 ;  /* 0xbfb8aa3b7a577820 */ /* 0x000fe20000410000 */
[----:B------:R-:W-:Y:S01]  /*2350*/  FADD.FTZ R28, -R82, R103 ;  /* 0x00000067521c7221 */ /* 0x000fe20000010100 */
[----:B------:R-:W-:Y:S01]  /*2360*/  HADD2.F32 R23, -RZ, R15.H0_H0 ;  /* 0x2000000fff177230 */ /* 0x000fe20000004100 */
[----:B------:R-:W3:Y:S04]  /*2370*/  LDG.E.64.CONSTANT R80, desc[UR18][R80.64] ;  /* 0x0000001250507981 */ /* 0x000ee8000c1e9b00 */
[----:B------:R-:W0:Y:S01]  /*2380*/  MUFU.EX2 R111, R111 ;  /* 0x0000006f006f7308 */ /* 0x000e220000000800 */
[----:B------:R-:W-:-:S07]  /*2390*/  FMUL.FTZ R30, R99, R28 ;  /* 0x0000001c631e7220 */ /* 0x000fce0000410000 */
[----:B------:R-:W0:Y:S01]  /*23a0*/  MUFU.EX2 R114, R114 ;  /* 0x0000007200727308 */ /* 0x000e220000000800 */
[----:B-1----:R-:W-:Y:S01]  /*23b0*/  FADD.FTZ R126, R105, 1 ;  /* 0x3f800000697e7421 */ /* 0x002fe20000010000 */
[----:B------:R-:W-:Y:S01]  /*23c0*/  FADD.FTZ R28, -R82, R23 ;  /* 0x00000017521c7221 */ /* 0x000fe20000010100 */
[----:B-----5:R-:W-:Y:S01]  /*23d0*/  FADD.FTZ R23, -R20, 1 ;  /* 0x3f80000014177421 */ /* 0x020fe20000010100 */
[----:B------:R-:W-:-:S04]  /*23e0*/  HADD2.F32 R12, -RZ, R12.H1_H1 ;  /* 0x3000000cff0c7230 */ /* 0x000fc80000004100 */
[----:B------:R-:W1:Y:S01]  /*23f0*/  MUFU.EX2 R87, R87 ;  /* 0x0000005700577308 */ /* 0x000e620000000800 */
[----:B------:R-:W-:Y:S01]  /*2400*/  FFMA.FTZ R110, R110, R23, 1 ;  /* 0x3f8000006e6e7423 */ /* 0x000fe20000010017 */
[----:B------:R-:W-:Y:S02]  /*2410*/  HADD2.F32 R15, -RZ, R15.H1_H1 ;  /* 0x3000000fff0f7230 */ /* 0x000fe40000004100 */
[----:B------:R-:W-:Y:S01]  /*2420*/  FMUL.FTZ R21, R12, R21 ;  /* 0x000000150c157220 */ /* 0x000fe20000410000 */
[----:B------:R-:W-:Y:S01]  /*2430*/  FFMA.FTZ R124, R2, R47, R141 ;  /* 0x0000002f027c7223 */ /* 0x000fe2000001008d */
[----:B------:R-:W-:Y:S01]  /*2440*/  FMUL.FTZ R25, R25, R14 ;  /* 0x0000000e19197220 */ /* 0x000fe20000410000 */
[----:B0-----:R-:W-:Y:S01]  /*2450*/  FADD.FTZ R12, -R17, 1 ;  /* 0x3f800000110c7421 */ /* 0x001fe20000010100 */
[----:B------:R-:W0:Y:S01]  /*2460*/  MUFU.RCP R126, R126 ;  /* 0x0000007e007e7308 */ /* 0x000e220000001000 */
[----:B------:R-:W-:Y:S01]  /*2470*/  FADD.FTZ R14, R111, 1 ;  /* 0x3f8000006f0e7421 */ /* 0x000fe20000010000 */
[----:B------:R-:W-:Y:S01]  /*2480*/  FADD.FTZ R114, R114, 1 ;  /* 0x3f80000072727421 */ /* 0x000fe20000010000 */
[----:B------:R-:W-:Y:S01]  /*2490*/  FMUL.FTZ R18, R20, R110 ;  /* 0x0000006e14127220 */ /* 0x000fe20000410000 */
[----:B------:R-:W-:Y:S01]  /*24a0*/  FADD.FTZ R20, -R82, R15 ;  /* 0x0000000f52147221 */ /* 0x000fe20000010100 */
[----:B------:R-:W-:Y:S01]  /*24b0*/  FMUL.FTZ R89, R124, -1.4426950216293334961 ;  /* 0xbfb8aa3b7c597820 */ /* 0x000fe20000410000 */
[----:B------:R-:W-:Y:S01]  /*24c0*/  FFMA.FTZ R12, R86, R12, 1 ;  /* 0x3f800000560c7423 */ /* 0x000fe2000001000c */
[----:B------:R-:W-:Y:S01]  /*24d0*/  IADD3.X R154, RZ, R121, RZ, P3, !PT ;  /* 0x00000079ff9a7210 */ /* 0x000fe20001ffe4ff */
[----:B------:R-:W5:Y:S01]  /*24e0*/  MUFU.RCP R16, R114 ;  /* 0x0000007200107308 */ /* 0x000f620000001000 */
[----:B------:R-:W-:Y:S01]  /*24f0*/  IADD3 R86, P3, R157, UR26, RZ ;  /* 0x0000001a9d567c10 */ /* 0x000fe2000ff7e0ff */
[----:B------:R-:W-:Y:S01]  /*2500*/  FMUL.FTZ R23, R99, R20 ;  /* 0x0000001463177220 */ /* 0x000fe20000410000 */
[----:B------:R-:W-:-:S02]  /*2510*/  HADD2.F32 R22, -RZ, R10.H0_H0 ;  /* 0x2000000aff167230 */ /* 0x000fc40000004100 */
[----:B-1----:R-:W-:Y:S01]  /*2520*/  FADD.FTZ R125, R87, 1 ;  /* 0x3f800000577d7421 */ /* 0x002fe20000010000 */
[----:B------:R-:W-:Y:S01]  /*2530*/  HADD2.F32 R20, -RZ, R10.H1_H1 ;  /* 0x3000000aff147230 */ /* 0x000fe20000004100 */
[----:B------:R-:W-:Y:S01]  /*2540*/  IADD3.X R87, R158, UR27, RZ, P3, !PT ;  /* 0x0000001b9e577c10 */ /* 0x000fe20009ffe4ff */
[----:B------:R-:W1:Y:S01]  /*2550*/  MUFU.RCP R14, R14 ;  /* 0x0000000e000e7308 */ /* 0x000e620000001000 */
[--C-:B------:R-:W-:Y:S02]  /*2560*/  HADD2.F32 R10, -RZ, R13.reuse.H0_H0 ;  /* 0x2000000dff0a7230 */ /* 0x100fe40000004100 */
[----:B------:R-:W-:Y:S02]  /*2570*/  FMUL.FTZ R44, R99, R44 ;  /* 0x0000002c632c7220 */ /* 0x000fe40000410000 */
[----:B------:R-:W3:Y:S03]  /*2580*/  LDG.E.64.CONSTANT R86, desc[UR18][R86.64] ;  /* 0x0000001256567981 */ /* 0x000ee6000c1e9b00 */
[----:B------:R-:W1:Y:S01]  /*2590*/  MUFU.EX2 R89, R89 ;  /* 0x0000005900597308 */ /* 0x000e620000000800 */
[----:B------:R-:W-:Y:S01]  /*25a0*/  FFMA.FTZ R95, R67, R44, R69 ;  /* 0x0000002c435f7223 */ /* 0x000fe20000010045 */
[----:B------:R-:W-:Y:S01]  /*25b0*/  FMUL.FTZ R19, R10, R19 ;  /* 0x000000130a137220 */ /* 0x000fe20000410000 */
[----:B0-----:R-:W-:Y:S01]  /*25c0*/  FADD.FTZ R10, -R126, 1 ;  /* 0x3f8000007e0a7421 */ /* 0x001fe20000010100 */
[----:B------:R-:W-:-:S02]  /*25d0*/  HADD2.F32 R13, -RZ, R13.H1_H1 ;  /* 0x3000000dff0d7230 */ /* 0x000fc40000004100 */
[----:B------:R-:W-:Y:S01]  /*25e0*/  FMUL.FTZ R109, R95, -1.4426950216293334961 ;  /* 0xbfb8aa3b5f6d7820 */ /* 0x000fe20000410000 */
[C---:B------:R-:W-:Y:S01]  /*25f0*/  SHF.L.U64.HI R154, R153.reuse, 0x1, R154 ;  /* 0x00000001999a7819 */ /* 0x040fe2000001029a */
[----:B------:R-:W-:Y:S01]  /*2600*/  FFMA.FTZ R88, R88, R10, 1 ;  /* 0x3f80000058587423 */ /* 0x000fe2000001000a */
[----:B------:R-:W-:Y:S01]  /*2610*/  SHF.L.U32 R153, R153, 0x1, RZ ;  /* 0x0000000199997819 */ /* 0x000fe200000006ff */
[----:B------:R-:W-:Y:S01]  /*2620*/  FMUL.FTZ R18, R13, R18 ;  /* 0x000000120d127220 */ /* 0x000fe20000410000 */
[----:B-----5:R-:W-:Y:S01]  /*2630*/  FADD.FTZ R13, -R16, 1 ;  /* 0x3f800000100d7421 */ /* 0x020fe20000010100 */
[----:B------:R-:W-:Y:S01]  /*2640*/  FMUL.FTZ R126, R126, R88 ;  /* 0x000000587e7e7220 */ /* 0x000fe20000410000 */
[----:B------:R-:W0:Y:S01]  /*2650*/  MUFU.EX2 R109, R109 ;  /* 0x0000006d006d7308 */ /* 0x000e220000000800 */
[----:B-1----:R-:W-:Y:S01]  /*2660*/  FADD.FTZ R15, -R14, 1 ;  /* 0x3f8000000e0f7421 */ /* 0x002fe20000010100 */
[----:B------:R-:W-:Y:S01]  /*2670*/  IADD3 R88, P4, R153, UR24, RZ ;  /* 0x0000001899587c10 */ /* 0x000fe2000ff9e0ff */
[----:B------:R-:W-:Y:S01]  /*2680*/  FFMA.FTZ R113, R113, R13, 1 ;  /* 0x3f80000071717423 */ /* 0x000fe2000001000d */
[----:B------:R-:W-:-:S02]  /*2690*/  HADD2.F32 R13, -RZ, R11.H0_H0 ;  /* 0x2000000bff0d7230 */ /* 0x000fc40000004100 */
[----:B------:R-:W-:Y:S01]  /*26a0*/  FADD.FTZ R10, R89, 1 ;  /* 0x3f800000590a7421 */ /* 0x000fe20000010000 */
[----:B------:R-:W-:Y:S01]  /*26b0*/  FFMA.FTZ R15, R108, R15, 1 ;  /* 0x3f8000006c0f7423 */ /* 0x000fe2000001000f */
[----:B------:R-:W-:Y:S01]  /*26c0*/  IADD3.X R89, R154, UR25, RZ, P4, !PT ;  /* 0x000000199a597c10 */ /* 0x000fe2000a7fe4ff */
[----:B------:R-:W-:Y:S02]  /*26d0*/  HADD2.F32 R11, -RZ, R11.H1_H1 ;  /* 0x3000000bff0b7230 */ /* 0x000fe40000004100 */
[----:B------:R-:W-:Y:S01]  /*26e0*/  FFMA.FTZ R102, R2, R43, R141 ;  /* 0x0000002b02667223 */ /* 0x000fe2000001008d */
[----:B------:R-:W-:Y:S01]  /*26f0*/  FMUL.FTZ R15, R14, R15 ;  /* 0x0000000f0e0f7220 */ /* 0x000fe20000410000 */
[----:B------:R-:W-:Y:S01]  /*2700*/  FMUL.FTZ R14, R16, R113 ;  /* 0x00000071100e7220 */ /* 0x000fe20000410000 */
[C---:B------:R-:W-:Y:S01]  /*2710*/  FADD.FTZ R13, -R82.reuse, R13 ;  /* 0x0000000d520d7221 */ /* 0x040fe20000010100 */
[----:B------:R-:W5:Y:S01]  /*2720*/  LDG.E.64.CONSTANT R88, desc[UR18][R88.64] ;  /* 0x0000001258587981 */ /* 0x000f62000c1e9b00 */
[----:B------:R-:W-:Y:S01]  /*2730*/  FADD.FTZ R16, -R82, R11 ;  /* 0x0000000b52107221 */ /* 0x000fe20000010100 */
[----:B------:R-:W-:Y:S01]  /*2740*/  FMUL.FTZ R94, R102, -1.4426950216293334961 ;  /* 0xbfb8aa3b665e7820 */ /* 0x000fe20000410000 */
[----:B------:R-:W1:Y:S01]  /*2750*/  MUFU.RCP R125, R125 ;  /* 0x0000007d007d7308 */ /* 0x000e620000001000 */
[----:B------:R-:W-:-:S02]  /*2760*/  HADD2.F32 R11, -RZ, R4.H0_H0 ;  /* 0x20000004ff0b7230 */ /* 0x000fc40000004100 */
[----:B------:R-:W-:Y:S01]  /*2770*/  FMUL.FTZ R12, R17, R12 ;  /* 0x0000000c110c7220 */ /* 0x000fe20000410000 */
[----:B------:R-:W-:Y:S01]  /*2780*/  FMUL.FTZ R17, R99, R13 ;  /* 0x0000000d63117220 */ /* 0x000fe20000410000 */
[----:B------:R-:W-:Y:S02]  /*2790*/  HADD2.F32 R13, -RZ, R8.H0_H0 ;  /* 0x20000008ff0d7230 */ /* 0x000fe40000004100 */
[----:B0-----:R-:W-:Y:S01]  /*27a0*/  FADD.FTZ R109, R109, 1 ;  /* 0x3f8000006d6d7421 */ /* 0x001fe20000010000 */
[----:B------:R-:W-:Y:S01]  /*27b0*/  FADD.FTZ R11, -R82, R11 ;  /* 0x0000000b520b7221 */ /* 0x000fe20000010100 */
[----:B------:R-:W0:Y:S01]  /*27c0*/  MUFU.RCP R10, R10 ;  /* 0x0000000a000a7308 */ /* 0x000e220000001000 */
[----:B------:R-:W-:Y:S02]  /*27d0*/  FMUL.FTZ R15, R13, R15 ;  /* 0x0000000f0d0f7220 */ /* 0x000fe40000410000 */
[----:B------:R-:W-:Y:S01]  /*27e0*/  FMUL.FTZ R13, R99, R11 ;  /* 0x0000000b630d7220 */ /* 0x000fe20000410000 */
[----:B------:R-:W-:-:S04]  /*27f0*/  HADD2.F32 R11, -RZ, R9.H0_H0 ;  /* 0x20000009ff0b7230 */ /* 0x000fc80000004100 */
[----:B------:R-:W0:Y:S01]  /*2800*/  MUFU.EX2 R94, R94 ;  /* 0x0000005e005e7308 */ /* 0x000e220000000800 */
[----:B------:R-:W-:Y:S01]  /*2810*/  FFMA.FTZ R123, R83, R45, R70 ;  /* 0x0000002d537b7223 */ /* 0x000fe20000010046 */
[----:B------:R-:W-:Y:S02]  /*2820*/  HADD2.F32 R9, -RZ, R9.H1_H1 ;  /* 0x30000009ff097230 */ /* 0x000fe40000004100 */
[----:B------:R-:W-:-:S04]  /*2830*/  FMUL.FTZ R12, R11, R12 ;  /* 0x0000000c0b0c7220 */ /* 0x000fc80000410000 */
[----:B------:R-:W2:Y:S01]  /*2840*/  MUFU.RCP R128, R109 ;  /* 0x0000006d00807308 */ /* 0x000ea20000001000 */
[----:B------:R-:W-:Y:S01]  /*2850*/  FMUL.FTZ R112, R123, -1.4426950216293334961 ;  /* 0xbfb8aa3b7b707820 */ /* 0x000fe20000410000 */
[----:B------:R-:W-:Y:S02]  /*2860*/  HADD2.F32 R8, -RZ, R8.H1_H1 ;  /* 0x30000008ff087230 */ /* 0x000fe40000004100 */
[----:B------:R-:W-:Y:S01]  /*2870*/  FMUL.FTZ R11, R9, R126 ;  /* 0x0000007e090b7220 */ /* 0x000fe20000410000 */
[----:B-1----:R-:W-:Y:S02]  /*2880*/  FADD.FTZ R126, -R125, 1 ;  /* 0x3f8000007d7e7421 */ /* 0x002fe40000010100 */
[----:B------:R-:W-:Y:S01]  /*2890*/  FMUL.FTZ R14, R8, R14 ;  /* 0x0000000e080e7220 */ /* 0x000fe20000410000 */
[----:B------:R-:W1:Y:S01]  /*28a0*/  MUFU.EX2 R112, R112 ;  /* 0x0000007000707308 */ /* 0x000e620000000800 */
[----:B------:R-:W-:Y:S01]  /*28b0*/  FFMA.FTZ R122, R122, R126, 1 ;  /* 0x3f8000007a7a7423 */ /* 0x000fe2000001007e */
[----:B0-----:R-:W-:Y:S01]  /*28c0*/  FADD.FTZ R8, -R10, 1 ;  /* 0x3f8000000a087421 */ /* 0x001fe20000010100 */
[----:B------:R-:W-:-:S02]  /*28d0*/  FADD.FTZ R94, R94, 1 ;  /* 0x3f8000005e5e7421 */ /* 0x000fc40000010000 */
[----:B------:R-:W-:Y:S01]  /*28e0*/  FMUL.FTZ R125, R125, R122 ;  /* 0x0000007a7d7d7220 */ /* 0x000fe20000410000 */
[----:B------:R-:W-:Y:S02]  /*28f0*/  FFMA.FTZ R124, R124, R8, 1 ;  /* 0x3f8000007c7c7423 */ /* 0x000fe40000010008 */
[----:B------:R0:W-:Y:S01]  /*2900*/  MUFU.RCP R122, R94 ;  /* 0x0000005e007a7308 */ /* 0x0001e20000001000 */
[----:B--2---:R-:W-:Y:S01]  /*2910*/  FADD.FTZ R8, -R128, 1 ;  /* 0x3f80000080087421 */ /* 0x004fe20000010100 */
[----:B------:R-:W-:-:S03]  /*2920*/  FMUL.FTZ R40, R99, R40 ;  /* 0x0000002863287220 */ /* 0x000fc60000410000 */
[----:B------:R-:W-:Y:S01]  /*2930*/  FFMA.FTZ R8, R95, R8, 1 ;  /* 0x3f8000005f087423 */ /* 0x000fe20000010008 */
[----:B0-----:R-:W-:Y:S01]  /*2940*/  IADD3 R94, P3, R155, UR26, RZ ;  /* 0x0000001a9b5e7c10 */ /* 0x001fe2000ff7e0ff */
[----:B------:R-:W-:-:S03]  /*2950*/  FFMA.FTZ R96, R83, R41, R70 ;  /* 0x0000002953607223 */ /* 0x000fc60000010046 */
[----:B------:R-:W-:Y:S01]  /*2960*/  IADD3.X R95, R156, UR27, RZ, P3, !PT ;  /* 0x0000001b9c5f7c10 */ /* 0x000fe20009ffe4ff */
[----:B------:R-:W-:Y:S01]  /*2970*/  FFMA.FTZ R97, R67, R40, R69 ;  /* 0x0000002843617223 */ /* 0x000fe20000010045 */
[----:B------:R-:W-:Y:S01]  /*2980*/  FMUL.FTZ R118, R96, -1.4426950216293334961 ;  /* 0xbfb8aa3b60767820 */ /* 0x000fe20000410000 */
[----:B-1----:R-:W-:Y:S01]  /*2990*/  FADD.FTZ R112, R112, 1 ;  /* 0x3f80000070707421 */ /* 0x002fe20000010000 */
[----:B------:R-:W-:Y:S02]  /*29a0*/  FMUL.FTZ R42, R99, R42 ;  /* 0x0000002a632a7220 */ /* 0x000fe40000410000 */
[----:B------:R-:W2:Y:S01]  /*29b0*/  LDG.E.64.CONSTANT R94, desc[UR18][R94.64] ;  /* 0x000000125e5e7981 */ /* 0x000ea2000c1e9b00 */
[----:B------:R-:W-:Y:S01]  /*29c0*/  FMUL.FTZ R116, R97, -1.4426950216293334961 ;  /* 0xbfb8aa3b61747820 */ /* 0x000fe20000410000 */
[----:B------:R-:W0:Y:S01]  /*29d0*/  MUFU.RCP R127, R112 ;  /* 0x00000070007f7308 */ /* 0x000e220000001000 */
[----:B------:R-:W-:-:S04]  /*29e0*/  FFMA.FTZ R117, R98, R42, R143 ;  /* 0x0000002a62757223 */ /* 0x000fc8000001008f */
[----:B------:R-:W-:-:S03]  /*29f0*/  FMUL.FTZ R120, R117, -1.4426950216293334961 ;  /* 0xbfb8aa3b75787820 */ /* 0x000fc60000410000 */
[----:B------:R-:W1:Y:S08]  /*2a00*/  MUFU.EX2 R118, R118 ;  /* 0x0000007600767308 */ /* 0x000e700000000800 */
[----:B------:R-:W1:Y:S01]  /*2a10*/  MUFU.EX2 R116, R116 ;  /* 0x0000007400747308 */ /* 0x000e620000000800 */
[----:B0-----:R-:W-:-:S07]  /*2a20*/  FADD.FTZ R9, -R127, 1 ;  /* 0x3f8000007f097421 */ /* 0x001fce0000010100 */
[----:B------:R-:W0:Y:S01]  /*2a30*/  MUFU.EX2 R120, R120 ;  /* 0x0000007800787308 */ /* 0x000e220000000800 */
[----:B-1----:R-:W-:Y:S01]  /*2a40*/  FADD.FTZ R118, R118, 1 ;  /* 0x3f80000076767421 */ /* 0x002fe20000010000 */
[----:B------:R-:W-:Y:S01]  /*2a50*/  FMUL.FTZ R10, R10, R124 ;  /* 0x0000007c0a0a7220 */ /* 0x000fe20000410000 */
[----:B------:R-:W-:Y:S01]  /*2a60*/  FFMA.FTZ R9, R123, R9, 1 ;  /* 0x3f8000007b097423 */ /* 0x000fe20000010009 */
[----:B------:R-:W-:-:S04]  /*2a70*/  FADD.FTZ R124, R116, 1 ;  /* 0x3f800000747c7421 */ /* 0x000fc80000010000 */
[----:B------:R-:W1:Y:S01]  /*2a80*/  MUFU.RCP R123, R118 ;  /* 0x00000076007b7308 */ /* 0x000e620000001000 */
[----:B------:R-:W-:Y:S01]  /*2a90*/  FMUL.FTZ R127, R127, R9 ;  /* 0x000000097f7f7220 */ /* 0x000fe20000410000 */
[--C-:B------:R-:W-:Y:S02]  /*2aa0*/  HADD2.F32 R9, -RZ, R6.reuse.H0_H0 ;  /* 0x20000006ff097230 */ /* 0x100fe40000004100 */
[----:B------:R-:W-:Y:S02]  /*2ab0*/  HADD2.F32 R6, -RZ, R6.H1_H1 ;  /* 0x30000006ff067230 */ /* 0x000fe40000004100 */
[----:B------:R-:W-:Y:S01]  /*2ac0*/  FMUL.FTZ R28, R99, R28 ;  /* 0x0000001c631c7220 */ /* 0x000fe20000410000 */
[----:B0-----:R-:W-:Y:S01]  /*2ad0*/  FADD.FTZ R120, R120, 1 ;  /* 0x3f80000078787421 */ /* 0x001fe20000010000 */
[----:B------:R-:W0:Y:S01]  /*2ae0*/  MUFU.RCP R124, R124 ;  /* 0x0000007c007c7308 */ /* 0x000e220000001000 */
[----:B------:R-:W-:Y:S01]  /*2af0*/  FMUL.FTZ R10, R9, R10 ;  /* 0x0000000a090a7220 */ /* 0x000fe20000410000 */
[----:B------:R-:W-:Y:S01]  /*2b00*/  FMUL.FTZ R9, R6, R125 ;  /* 0x0000007d06097220 */ /* 0x000fe20000410000 */
[----:B------:R-:W-:Y:S01]  /*2b10*/  FFMA.FTZ R103, R83, R28, R70 ;  /* 0x0000001c53677223 */ /* 0x000fe20000010046 */
[----:B------:R-:W-:-:S02]  /*2b20*/  HADD2.F32 R125, -RZ, R7.H1_H1 ;  /* 0x30000007ff7d7230 */ /* 0x000fc40000004100 */
[----:B------:R-:W-:Y:S01]  /*2b30*/  FMUL.FTZ R128, R128, R8 ;  /* 0x0000000880807220 */ /* 0x000fe20000410000 */
[----:B------:R-:W-:Y:S01]  /*2b40*/  IADD3.X R152, RZ, R121, RZ, P2, !PT ;  /* 0x00000079ff987210 */ /* 0x000fe200017fe4ff */
[----:B------:R-:W0:Y:S01]  /*2b50*/  MUFU.RCP R120, R120 ;  /* 0x0000007800787308 */ /* 0x000e220000001000 */
[----:B------:R-:W-:Y:S01]  /*2b60*/  FMUL.FTZ R100, R103, -1.4426950216293334961 ;  /* 0xbfb8aa3b67647820 */ /* 0x000fe20000410000 */
[--C-:B------:R-:W-:Y:S02]  /*2b70*/  HADD2.F32 R6, -RZ, R5.reuse.H0_H0 ;  /* 0x20000005ff067230 */ /* 0x100fe40000004100 */
[----:B------:R-:W-:Y:S02]  /*2b80*/  HADD2.F32 R116, -RZ, R5.H1_H1 ;  /* 0x30000005ff747230 */ /* 0x000fe40000004100 */
[----:B------:R-:W-:Y:S01]  /*2b90*/  FMUL.FTZ R5, R125, R128 ;  /* 0x000000807d057220 */ /* 0x000fe20000410000 */
[----:B------:R-:W-:Y:S01]  /*2ba0*/  FADD.FTZ R125, -R122, 1 ;  /* 0x3f8000007a7d7421 */ /* 0x000fe20000010100 */
[----:B-1----:R-:W-:Y:S01]  /*2bb0*/  FADD.FTZ R126, -R123, 1 ;  /* 0x3f8000007b7e7421 */ /* 0x002fe20000010100 */
[----:B------:R-:W-:-:S02]  /*2bc0*/  SHF.L.U64.HI R152, R150, 0x1, R152 ;  /* 0x0000000196987819 */ /* 0x000fc40000010298 */
[----:B------:R-:W-:Y:S01]  /*2bd0*/  SHF.L.U32 R150, R150, 0x1, RZ ;  /* 0x0000000196967819 */ /* 0x000fe200000006ff */
[----:B------:R-:W1:Y:S01]  /*2be0*/  MUFU.EX2 R100, R100 ;  /* 0x0000006400647308 */ /* 0x000e620000000800 */
[----:B------:R-:W-:Y:S01]  /*2bf0*/  FFMA.FTZ R102, R102, R125, 1 ;  /* 0x3f80000066667423 */ /* 0x000fe2000001007d */
[----:B0-----:R-:W-:Y:S01]  /*2c00*/  FADD.FTZ R125, -R124, 1 ;  /* 0x3f8000007c7d7421 */ /* 0x001fe20000010100 */
[----:B------:R-:W-:Y:S01]  /*2c10*/  FFMA.FTZ R126, R96, R126, 1 ;  /* 0x3f800000607e7423 */ /* 0x000fe2000001007e */
[----:B------:R-:W-:Y:S02]  /*2c20*/  IADD3 R96, P2, R150, UR24, RZ ;  /* 0x0000001896607c10 */ /* 0x000fe4000ff5e0ff */
[----:B------:R-:W-:Y:S02]  /*2c30*/  FFMA.FTZ R125, R97, R125, 1 ;  /* 0x3f800000617d7423 */ /* 0x000fe4000001007d */
[----:B------:R-:W-:Y:S01]  /*2c40*/  IADD3.X R97, R152, UR25, RZ, P2, !PT ;  /* 0x0000001998617c10 */ /* 0x000fe200097fe4ff */
[----:B------:R-:W-:Y:S01]  /*2c50*/  FADD.FTZ R128, -R120, 1 ;  /* 0x3f80000078807421 */ /* 0x000fe20000010100 */
[----:B------:R-:W-:-:S03]  /*2c60*/  FADD.FTZ R136, R3, 1 ;  /* 0x3f80000003887421 */ /* 0x000fc60000010000 */
[----:B------:R-:W-:Y:S01]  /*2c70*/  FFMA.FTZ R128, R117, R128, 1 ;  /* 0x3f80000075807423 */ /* 0x000fe20000010080 */
[----:B------:R-:W2:Y:S01]  /*2c80*/  LDG.E.64.CONSTANT R96, desc[UR18][R96.64] ;  /* 0x0000001260607981 */ /* 0x000ea2000c1e9b00 */
[----:B------:R-:W-:Y:S01]  /*2c90*/  FMUL.FTZ R122, R122, R102 ;  /* 0x000000667a7a7220 */ /* 0x000fe20000410000 */
[----:B------:R-:W0:Y:S01]  /*2ca0*/  MUFU.RCP R136, R136 ;  /* 0x0000008800887308 */ /* 0x000e220000001000 */
[----:B------:R-:W-:Y:S01]  /*2cb0*/  FMUL.FTZ R102, R120, R128 ;  /* 0x0000008078667220 */ /* 0x000fe20000410000 */
[----:B------:R-:W-:Y:S02]  /*2cc0*/  HADD2.F32 R3, -RZ, R90.H0_H0 ;  /* 0x2000005aff037230 */ /* 0x000fe40000004100 */
[----:B------:R-:W-:Y:S01]  /*2cd0*/  FMUL.FTZ R120, R124, R125 ;  /* 0x0000007d7c787220 */ /* 0x000fe20000410000 */
[----:B-1----:R-:W-:Y:S01]  /*2ce0*/  FADD.FTZ R100, R100, 1 ;  /* 0x3f80000064647421 */ /* 0x002fe20000010000 */
[----:B------:R-:W-:Y:S02]  /*2cf0*/  HADD2.F32 R124, -RZ, R78.H0_H0 ;  /* 0x2000004eff7c7230 */ /* 0x000fe40000004100 */
[----:B------:R-:W-:Y:S01]  /*2d00*/  FFMA.FTZ R105, R67, R23, R69 ;  /* 0x0000001743697223 */ /* 0x000fe20000010045 */
[----:B------:R-:W-:Y:S01]  /*2d10*/  FMUL.FTZ R3, R3, R122 ;  /* 0x0000007a03037220 */ /* 0x000fe20000410000 */
[----:B------:R1:W4:Y:S01]  /*2d20*/  MUFU.RCP R125, R100 ;  /* 0x00000064007d7308 */ /* 0x0003220000001000 */
[----:B------:R-:W-:-:S02]  /*2d30*/  HADD2.F32 R90, -RZ, R90.H1_H1 ;  /* 0x3000005aff5a7230 */ /* 0x000fc40000004100 */
[----:B------:R-:W-:Y:S01]  /*2d40*/  FADD.FTZ R122, -R82, R124 ;  /* 0x0000007c527a7221 */ /* 0x000fe20000010100 */
[----:B------:R-:W-:Y:S02]  /*2d50*/  HADD2.F32 R124, -RZ, R78.H1_H1 ;  /* 0x3000004eff7c7230 */ /* 0x000fe40000004100 */
[----:B------:R-:W-:Y:S01]  /*2d60*/  FMUL.FTZ R119, R105, -1.4426950216293334961 ;  /* 0xbfb8aa3b69777820 */ /* 0x000fe20000410000 */
[--C-:B------:R-:W-:Y:S02]  /*2d70*/  HADD2.F32 R78, -RZ, R91.reuse.H0_H0 ;  /* 0x2000005bff4e7230 */ /* 0x100fe40000004100 */
[----:B------:R-:W-:Y:S01]  /*2d80*/  FMUL.FTZ R123, R123, R126 ;  /* 0x0000007e7b7b7220 */ /* 0x000fe20000410000 */
[----:B------:R-:W-:Y:S01]  /*2d90*/  FFMA.FTZ R104, R98, R30, R143 ;  /* 0x0000001e62687223 */ /* 0x000fe2000001008f */
[----:B-1----:R-:W-:Y:S02]  /*2da0*/  FMUL.FTZ R100, R90, R102 ;  /* 0x000000665a647220 */ /* 0x002fe40000410000 */
[----:B------:R-:W-:Y:S01]  /*2db0*/  FMUL.FTZ R102, R78, R123 ;  /* 0x0000007b4e667220 */ /* 0x000fe20000410000 */
[----:B------:R-:W-:Y:S01]  /*2dc0*/  FMUL.FTZ R101, R104, -1.4426950216293334961 ;  /* 0xbfb8aa3b68657820 */ /* 0x000fe20000410000 */
[----:B------:R-:W-:-:S02]  /*2dd0*/  HADD2.F32 R91, -RZ, R91.H1_H1 ;  /* 0x3000005bff5b7230 */ /* 0x000fc40000004100 */
[----:B0-----:R-:W-:Y:S01]  /*2de0*/  FADD.FTZ R78, -R136, 1 ;  /* 0x3f800000884e7421 */ /* 0x001fe20000010100 */
[----:B------:R-:W0:Y:S03]  /*2df0*/  MUFU.EX2 R119, R119 ;  /* 0x0000007700777308 */ /* 0x000e260000000800 */
[----:B------:R-:W-:Y:S01]  /*2e00*/  FFMA.FTZ R78, R106, R78, 1 ;  /* 0x3f8000006a4e7423 */ /* 0x000fe2000001004e */
[----:B------:R-:W-:Y:S01]  /*2e10*/  FMUL.FTZ R91, R91, R120 ;  /* 0x000000785b5b7220 */ /* 0x000fe20000410000 */
[--C-:B------:R-:W-:Y:S02]  /*2e20*/  HADD2.F32 R120, -RZ, R79.reuse.H0_H0 ;  /* 0x2000004fff787230 */ /* 0x100fe40000004100 */
[----:B----4-:R-:W-:Y:S01]  /*2e30*/  FADD.FTZ R138, -R125, 1 ;  /* 0x3f8000007d8a7421 */ /* 0x010fe20000010100 */
[----:B------:R-:W-:Y:S01]  /*2e40*/  HADD2.F32 R79, -RZ, R79.H1_H1 ;  /* 0x3000004fff4f7230 */ /* 0x000fe20000004100 */
[----:B------:R-:W1:Y:S01]  /*2e50*/  MUFU.EX2 R101, R101 ;  /* 0x0000006500657308 */ /* 0x000e620000000800 */
[----:B------:R-:W-:Y:S01]  /*2e60*/  FMUL.FTZ R136, R136, R78 ;  /* 0x0000004e88887220 */ /* 0x000fe20000410000 */
[C---:B------:R-:W-:Y:S01]  /*2e70*/  FADD.FTZ R22, -R82.reuse, R22 ;  /* 0x0000001652167221 */ /* 0x040fe20000010100 */
[----:B------:R-:W-:Y:S01]  /*2e80*/  IADD3 R78, P2, R153, UR26, RZ ;  /* 0x0000001a994e7c10 */ /* 0x000fe2000ff5e0ff */
[----:B------:R-:W-:Y:S01]  /*2e90*/  FFMA.FTZ R138, R103, R138, 1 ;  /* 0x3f800000678a7423 */ /* 0x000fe2000001008a */
[----:B------:R-:W-:Y:S01]  /*2ea0*/  FADD.FTZ R103, -R82, R79 ;  /* 0x0000004f52677221 */ /* 0x000fe20000010100 */
[----:B------:R-:W-:Y:S01]  /*2eb0*/  FMUL.FTZ R22, R99, R22 ;  /* 0x0000001663167220 */ /* 0x000fe20000410000 */
[----:B------:R-:W-:Y:S01]  /*2ec0*/  IADD3.X R79, R154, UR27, RZ, P2, !PT ;  /* 0x0000001b9a4f7c10 */ /* 0x000fe200097fe4ff */
[----:B------:R-:W-:Y:S01]  /*2ed0*/  FADD.FTZ R20, -R82, R20 ;  /* 0x0000001452147221 */ /* 0x000fe20000010100 */
[----:B0-----:R-:W-:Y:S01]  /*2ee0*/  FADD.FTZ R119, R119, 1 ;  /* 0x3f80000077777421 */ /* 0x001fe20000010000 */
[----:B------:R-:W-:-:S03]  /*2ef0*/  FFMA.FTZ R111, R2, R22, R141 ;  /* 0x00000016026f7223 */ /* 0x000fc6000001008d */
[----:B------:R-:W4:Y:S01]  /*2f00*/  LDG.E.64.CONSTANT R78, desc[UR18][R78.64] ;  /* 0x000000124e4e7981 */ /* 0x000f22000c1e9b00 */
[----:B------:R-:W-:Y:S01]  /*2f10*/  FMUL.FTZ R107, R111, -1.4426950216293334961 ;  /* 0xbfb8aa3b6f6b7820 */ /* 0x000fe20000410000 */
[----:B------:R-:W0:Y:S01]  /*2f20*/  MUFU.RCP R137, R119 ;  /* 0x0000007700897308 */ /* 0x000e220000001000 */
[----:B------:R-:W-:Y:S01]  /*2f30*/  FMUL.FTZ R20, R99, R20 ;  /* 0x0000001463147220 */ /* 0x000fe20000410000 */
[----:B-1----:R-:W-:-:S03]  /*2f40*/  FADD.FTZ R101, R101, 1 ;  /* 0x3f80000065657421 */ /* 0x002fc60000010000 */
[----:B------:R-:W-:-:S03]  /*2f50*/  FFMA.FTZ R110, R98, R20, R143 ;  /* 0x00000014626e7223 */ /* 0x000fc6000001008f */
[----:B------:R-:W1:Y:S01]  /*2f60*/  MUFU.EX2 R107, R107 ;  /* 0x0000006b006b7308 */ /* 0x000e620000000800 */
[----:B------:R-:W-:Y:S01]  /*2f70*/  FMUL.FTZ R108, R110, -1.4426950216293334961 ;  /* 0xbfb8aa3b6e6c7820 */ /* 0x000fe20000410000 */
[----:B------:R-:W-:-:S06]  /*2f80*/  FFMA.FTZ R112, R83, R17, R70 ;  /* 0x0000001153707223 */ /* 0x000fcc0000010046 */
[----:B------:R-:W1:Y:S01]  /*2f90*/  MUFU.RCP R134, R101 ;  /* 0x0000006500867308 */ /* 0x000e620000001000 */
[----:B------:R-:W-:Y:S01]  /*2fa0*/  FMUL.FTZ R16, R99, R16 ;  /* 0x0000001063107220 */ /* 0x000fe20000410000 */
[----:B------:R-:W-:Y:S01]  /*2fb0*/  FMUL.FTZ R109, R112, -1.4426950216293334961 ;  /* 0xbfb8aa3b706d7820 */ /* 0x000fe20000410000 */
[----:B0-----:R-:W-:Y:S02]  /*2fc0*/  FADD.FTZ R133, -R137, 1 ;  /* 0x3f80000089857421 */ /* 0x001fe40000010100 */
[----:B------:R-:W-:-:S03]  /*2fd0*/  FFMA.FTZ R113, R67, R16, R69 ;  /* 0x0000001043717223 */ /* 0x000fc60000010045 */
[----:B------:R-:W0:Y:S01]  /*2fe0*/  MUFU.EX2 R108, R108 ;  /* 0x0000006c006c7308 */ /* 0x000e220000000800 */
[----:B------:R-:W-:Y:S01]  /*2ff0*/  FMUL.FTZ R114, R113, -1.4426950216293334961 ;  /* 0xbfb8aa3b71727820 */ /* 0x000fe20000410000 */
[----:B------:R-:W-:Y:S01]  /*3000*/  FFMA.FTZ R105, R105, R133, 1 ;  /* 0x3f80000069697423 */ /* 0x000fe20000010085 */
[----:B-1----:R-:W-:-:S05]  /*3010*/  FADD.FTZ R107, R107, 1 ;  /* 0x3f8000006b6b7421 */ /* 0x002fca0000010000 */
[----:B------:R-:W1:Y:S01]  /*3020*/  MUFU.EX2 R109, R109 ;  /* 0x0000006d006d7308 */ /* 0x000e620000000800 */
[----:B------:R-:W-:Y:S01]  /*3030*/  FADD.FTZ R106, -R134, 1 ;  /* 0x3f800000866a7421 */ /* 0x000fe20000010100 */
[----:B------:R-:W-:Y:S01]  /*3040*/  FMUL.FTZ R137, R137, R105 ;  /* 0x0000006989897220 */ /* 0x000fe20000410000 */
[----:B------:R-:W-:Y:S02]  /*3050*/  HADD2.F32 R105, -RZ, R74.H0_H0 ;  /* 0x2000004aff697230 */ /* 0x000fe40000004100 */
[----:B------:R-:W-:-:S03]  /*3060*/  FFMA.FTZ R106, R104, R106, 1 ;  /* 0x3f800000686a7423 */ /* 0x000fc6000001006a */
[----:B------:R-:W1:Y:S01]  /*3070*/  MUFU.RCP R135, R107 ;  /* 0x0000006b00877308 */ /* 0x000e620000001000 */
[----:B------:R-:W-:Y:S02]  /*3080*/  HADD2.F32 R8, -RZ, R4.H1_H1 ;  /* 0x30000004ff087230 */ /* 0x000fe40000004100 */
[----:B------:R-:W-:Y:S01]  /*3090*/  FMUL.FTZ R134, R134, R106 ;  /* 0x0000006a86867220 */ /* 0x000fe20000410000 */
[----:B------:R-:W-:Y:S02]  /*30a0*/  HADD2.F32 R4, -RZ, R7.H0_H0 ;  /* 0x20000007ff047230 */ /* 0x000fe40000004100 */
[----:B------:R-:W-:Y:S01]  /*30b0*/  FMUL.FTZ R105, R105, R136 ;  /* 0x0000008869697220 */ /* 0x000fe20000410000 */
[----:B------:R-:W-:Y:S01]  /*30c0*/  HADD2.F32 R74, -RZ, R74.H1_H1 ;  /* 0x3000004aff4a7230 */ /* 0x000fe20000004100 */
[----:B------:R-:W3:Y:S01]  /*30d0*/  MUFU.EX2 R114, R114 ;  /* 0x0000007200727308 */ /* 0x000ee20000000800 */
[----:B0-----:R-:W-:Y:S01]  /*30e0*/  FADD.FTZ R136, R108, 1 ;  /* 0x3f8000006c887421 */ /* 0x001fe20000010000 */
[----:B------:R-:W-:-:S02]  /*30f0*/  FMUL.FTZ R7, R4, R127 ;  /* 0x0000007f04077220 */ /* 0x000fc40000410000 */
[----:B------:R-:W-:Y:S01]  /*3100*/  FMUL.FTZ R108, R74, R134 ;  /* 0x000000864a6c7220 */ /* 0x000fe20000410000 */
[----:B------:R-:W-:Y:S01]  /*3110*/  FFMA.FTZ R115, R2, R13, R141 ;  /* 0x0000000d02737223 */ /* 0x000fe2000001008d */
[C---:B------:R-:W-:Y:S01]  /*3120*/  FADD.FTZ R8, -R82.reuse, R8 ;  /* 0x0000000852087221 */ /* 0x040fe20000010100 */
[C---:B------:R-:W-:Y:S01]  /*3130*/  FADD.FTZ R4, -R82.reuse, R116 ;  /* 0x0000007452047221 */ /* 0x040fe20000010100 */
[----:B------:R1:W0:Y:S01]  /*3140*/  MUFU.RCP R134, R136 ;  /* 0x0000008800867308 */ /* 0x0002220000001000 */
[----:B------:R-:W-:Y:S01]  /*3150*/  FADD.FTZ R6, -R82, R6 ;  /* 0x0000000652067221 */ /* 0x000fe20000010100 */
[----:B------:R-:W-:Y:S01]  /*3160*/  IADD3.X R149, RZ, R121, RZ, P1, !PT ;  /* 0x00000079ff957210 */ /* 0x000fe20000ffe4ff */
[----:B------:R-:W-:Y:S01]  /*3170*/  FMUL.FTZ R132, R115, -1.4426950216293334961 ;  /* 0xbfb8aa3b73847820 */ /* 0x000fe20000410000 */
[C---:B------:R-:W-:Y:S01]  /*3180*/  FMUL.FTZ R8, R99.reuse, R8 ;  /* 0x0000000863087220 */ /* 0x040fe20000410000 */
[----:B------:R-:W-:Y:S01]  /*3190*/  FMUL.FTZ R4, R99, R4 ;  /* 0x0000000463047220 */ /* 0x000fe20000410000 */
[----:B-1----:R-:W-:Y:S01]  /*31a0*/  FADD.FTZ R136, R109, 1 ;  /* 0x3f8000006d887421 */ /* 0x002fe20000010000 */
[----:B------:R-:W-:-:S02]  /*31b0*/  HADD2.F32 R109, -RZ, R75.H1_H1 ;  /* 0x3000004bff6d7230 */ /* 0x000fc40000004100 */
[----:B------:R-:W-:Y:S01]  /*31c0*/  FMUL.FTZ R6, R99, R6 ;  /* 0x0000000663067220 */ /* 0x000fe20000410000 */
[----:B------:R-:W-:Y:S01]  /*31d0*/  HADD2.F32 R107, -RZ, R75.H0_H0 ;  /* 0x2000004bff6b7230 */ /* 0x000fe20000004100 */
[----:B------:R-:W-:Y:S01]  /*31e0*/  SHF.L.U64.HI R149, R148, 0x1, R149 ;  /* 0x0000000194957819 */ /* 0x000fe20000010295 */
[----:B------:R-:W-:Y:S01]  /*31f0*/  FADD.FTZ R75, -R135, 1 ;  /* 0x3f800000874b7421 */ /* 0x000fe20000010100 */
[----:B------:R-:W1:Y:S01]  /*3200*/  MUFU.RCP R136, R136 ;  /* 0x0000008800887308 */ /* 0x000e620000001000 */
[----:B------:R-:W-:Y:S01]  /*3210*/  FFMA.FTZ R118, R98, R8, R143 ;  /* 0x0000000862767223 */ /* 0x000fe2000001008f */
[----:B------:R-:W-:Y:S01]  /*3220*/  FFMA.FTZ R117, R67, R4, R69 ;  /* 0x0000000443757223 */ /* 0x000fe20000010045 */
[----:B------:R-:W-:Y:S01]  /*3230*/  SHF.L.U32 R148, R148, 0x1, RZ ;  /* 0x0000000194947819 */ /* 0x000fe200000006ff */
[----:B---3--:R-:W-:Y:S01]  /*3240*/  FADD.FTZ R114, R114, 1 ;  /* 0x3f80000072727421 */ /* 0x008fe20000010000 */
[----:B------:R-:W-:Y:S01]  /*3250*/  FMUL.FTZ R109, R109, R137 ;  /* 0x000000896d6d7220 */ /* 0x000fe20000410000 */
[----:B------:R-:W-:Y:S01]  /*3260*/  FFMA.FTZ R116, R83, R6, R70 ;  /* 0x0000000653747223 */ /* 0x000fe20000010046 */
[----:B------:R-:W-:Y:S01]  /*3270*/  FFMA.FTZ R137, R111, R75, 1 ;  /* 0x3f8000006f897423 */ /* 0x000fe2000001004b */
[----:B------:R-:W3:Y:S01]  /*3280*/  MUFU.EX2 R132, R132 ;  /* 0x0000008400847308 */ /* 0x000ee20000000800 */
[----:B------:R-:W-:Y:S01]  /*3290*/  FMUL.FTZ R129, R118, -1.4426950216293334961 ;  /* 0xbfb8aa3b76817820 */ /* 0x000fe20000410000 */
[----:B------:R-:W-:Y:S01]  /*32a0*/  FMUL.FTZ R127, R117, -1.4426950216293334961 ;  /* 0xbfb8aa3b757f7820 */ /* 0x000fe20000410000 */
[----:B------:R-:W-:Y:S01]  /*32b0*/  IADD3 R74, P1, R148, UR24, RZ ;  /* 0x00000018944a7c10 */ /* 0x000fe2000ff3e0ff */
[----:B------:R-:W-:-:S04]  /*32c0*/  FMUL.FTZ R130, R116, -1.4426950216293334961 ;  /* 0xbfb8aa3b74827820 */ /* 0x000fc80000410000 */
[----:B------:R0:W5:Y:S01]  /*32d0*/  MUFU.RCP R111, R114 ;  /* 0x00000072006f7308 */ /* 0x0001620000001000 */
[----:B------:R-:W-:-:S06]  /*32e0*/  IADD3.X R75, R149, UR25, RZ, P1, !PT ;  /* 0x00000019954b7c10 */ /* 0x000fcc0008ffe4ff */
[----:B------:R-:W4:Y:S01]  /*32f0*/  LDG.E.64.CONSTANT R74, desc[UR18][R74.64] ;  /* 0x000000124a4a7981 */ /* 0x000f22000c1e9b00 */
[----:B------:R-:W5:Y:S01]  /*3300*/  MUFU.EX2 R129, R129 ;  /* 0x0000008100817308 */ /* 0x000f620000000800 */
[----:B0-----:R-:W-:-:S07]  /*3310*/  FADD.FTZ R114, -R134, 1 ;  /* 0x3f80000086727421 */ /* 0x001fce0000010100 */
[----:B------:R-:W0:Y:S01]  /*3320*/  MUFU.EX2 R127, R127 ;  /* 0x0000007f007f7308 */ /* 0x000e220000000800 */
[----:B------:R-:W-:Y:S01]  /*3330*/  FFMA.FTZ R110, R110, R114, 1 ;  /* 0x3f8000006e6e7423 */ /* 0x000fe20000010072 */
[----:B-1----:R-:W-:-:S06]  /*3340*/  FADD.FTZ R114, -R136, 1 ;  /* 0x3f80000088727421 */ /* 0x002fcc0000010100 */
[----:B------:R-:W1:Y:S01]  /*3350*/  MUFU.EX2 R130, R130 ;  /* 0x0000008200827308 */ /* 0x000e620000000800 */
[----:B---3--:R-:W-:Y:S01]  /*3360*/  FADD.FTZ R132, R132, 1 ;  /* 0x3f80000084847421 */ /* 0x008fe20000010000 */
[----:B------:R-:W-:Y:S01]  /*3370*/  FFMA.FTZ R112, R112, R114, 1 ;  /* 0x3f80000070707423 */ /* 0x000fe20000010072 */
[----:B-----5:R-:W-:Y:S01]  /*3380*/  FADD.FTZ R114, -R111, 1 ;  /* 0x3f8000006f727421 */ /* 0x020fe20000010100 */
[----:B------:R-:W-:Y:S01]  /*3390*/  FADD.FTZ R120, -R82, R120 ;  /* 0x0000007852787221 */ /* 0x000fe20000010100 */
[----:B------:R-:W-:Y:S02]  /*33a0*/  FADD.FTZ R129, R129, 1 ;  /* 0x3f80000081817421 */ /* 0x000fe40000010000 */
[----:B------:R-:W-:Y:S01]  /*33b0*/  FFMA.FTZ R113, R113, R114, 1 ;  /* 0x3f80000071717423 */ /* 0x000fe20000010072 */
[----:B------:R-:W3:Y:S01]  /*33c0*/  MUFU.RCP R132, R132 ;  /* 0x0000008400847308 */ /* 0x000ee20000001000 */
[----:B------:R-:W-:Y:S01]  /*33d0*/  FMUL.FTZ R114, R134, R110 ;  /* 0x0000006e86727220 */ /* 0x000fe20000410000 */
[----:B0-----:R-:W-:Y:S01]  /*33e0*/  FADD.FTZ R134, R127, 1 ;  /* 0x3f8000007f867421 */ /* 0x001fe20000010000 */
[----:B------:R-:W-:Y:S01]  /*33f0*/  FADD.FTZ R124, -R82, R124 ;  /* 0x0000007c527c7221 */ /* 0x000fe20000010100 */
[----:B------:R-:W-:Y:S01]  /*3400*/  FMUL.FTZ R104, R99, R120 ;  /* 0x0000007863687220 */ /* 0x000fe20000410000 */
[----:B-1----:R-:W-:-:S03]  /*3410*/  FADD.FTZ R130, R130, 1 ;  /* 0x3f80000082827421 */ /* 0x002fc60000010000 */
[----:B------:R-:W0:Y:S01]  /*3420*/  MUFU.RCP R129, R129 ;  /* 0x0000008100817308 */ /* 0x000e220000001000 */
[C---:B------:R-:W-:Y:S01]  /*3430*/  FMUL.FTZ R90, R99.reuse, R124 ;  /* 0x0000007c635a7220 */ /* 0x040fe20000410000 */
[----:B------:R-:W-:Y:S01]  /*3440*/  FMUL.FTZ R101, R99, R122 ;  /* 0x0000007a63657220 */ /* 0x000fe20000410000 */
[----:B------:R-:W-:Y:S01]  /*3450*/  FFMA.FTZ R124, R83, R104, R70 ;  /* 0x00000068537c7223 */ /* 0x000fe20000010046 */
[----:B------:R-:W-:-:S04]  /*3460*/  HADD2.F32 R127, -RZ, R76.H0_H0 ;  /* 0x2000004cff7f7230 */ /* 0x000fc80000004100 */
[----:B------:R-:W1:Y:S01]  /*3470*/  MUFU.RCP R134, R134 ;  /* 0x0000008600867308 */ /* 0x000e620000001000 */
[----:B------:R-:W-:Y:S02]  /*3480*/  HADD2.F32 R76, -RZ, R76.H1_H1 ;  /* 0x3000004cff4c7230 */ /* 0x000fe40000004100 */
[----:B------:R-:W-:Y:S01]  /*3490*/  FFMA.FTZ R122, R2, R101, R141 ;  /* 0x00000065027a7223 */ /* 0x000fe2000001008d */
[----:B------:R-:W-:Y:S01]  /*34a0*/  FMUL.FTZ R120, R124, -1.4426950216293334961 ;  /* 0xbfb8aa3b7c787820 */ /* 0x000fe20000410000 */
[----:B------:R-:W-:-:S03]  /*34b0*/  FMUL.FTZ R103, R99, R103 ;  /* 0x0000006763677220 */ /* 0x000fc60000410000 */
[----:B------:R-:W5:Y:S01]  /*34c0*/  MUFU.RCP R130, R130 ;  /* 0x0000008200827308 */ /* 0x000f620000001000 */
[----:B------:R-:W-:Y:S01]  /*34d0*/  FMUL.FTZ R112, R136, R112 ;  /* 0x0000007088707220 */ /* 0x000fe20000410000 */
[----:B------:R-:W-:Y:S01]  /*34e0*/  FMUL.FTZ R114, R76, R114 ;  /* 0x000000724c727220 */ /* 0x000fe20000410000 */
[----:B------:R-:W-:Y:S02]  /*34f0*/  HADD2.F32 R119, -RZ, R84.H0_H0 ;  /* 0x20000054ff777230 */ /* 0x000fe40000004100 */
[----:B------:R-:W-:Y:S01]  /*3500*/  FMUL.FTZ R136, R111, R113 ;  /* 0x000000716f887220 */ /* 0x000fe20000410000 */
[----:B---3--:R-:W-:Y:S01]  /*3510*/  FADD.FTZ R76, -R132, 1 ;  /* 0x3f800000844c7421 */ /* 0x008fe20000010100 */
[----:B------:R-:W-:Y:S01]  /*3520*/  FMUL.FTZ R128, R122, -1.4426950216293334961 ;  /* 0xbfb8aa3b7a807820 */ /* 0x000fe20000410000 */
[--C-:B------:R-:W-:Y:S02]  /*3530*/  HADD2.F32 R113, -RZ, R77.reuse.H0_H0 ;  /* 0x2000004dff717230 */ /* 0x100fe40000004100 */
[----:B------:R-:W-:Y:S01]  /*3540*/  FFMA.FTZ R123, R98, R90, R143 ;  /* 0x0000005a627b7223 */ /* 0x000fe2000001008f */
[----:B------:R-:W-:Y:S01]  /*3550*/  FFMA.FTZ R126, R67, R103, R69 ;  /* 0x00000067437e7223 */ /* 0x000fe20000010045 */
[----:B------:R-:W-:Y:S01]  /*3560*/  HADD2.F32 R77, -RZ, R77.H1_H1 ;  /* 0x3000004dff4d7230 */ /* 0x000fe20000004100 */
[----:B------:R-:W3:Y:S01]  /*3570*/  MUFU.EX2 R120, R120 ;  /* 0x0000007800787308 */ /* 0x000ee20000000800 */
[----:B------:R-:W-:Y:S01]  /*3580*/  FMUL.FTZ R135, R135, R137 ;  /* 0x0000008987877220 */ /* 0x000fe20000410000 */
[----:B------:R-:W-:Y:S01]  /*3590*/  FFMA.FTZ R76, R115, R76, 1 ;  /* 0x3f800000734c7423 */ /* 0x000fe2000001004c */
[----:B------:R-:W-:Y:S01]  /*35a0*/  FADD.FTZ R106, -R82, R119 ;  /* 0x00000077526a7221 */ /* 0x000fe20000010100 */
[----:B------:R-:W-:Y:S01]  /*35b0*/  FMUL.FTZ R131, R123, -1.4426950216293334961 ;  /* 0xbfb8aa3b7b837820 */ /* 0x000fe20000410000 */
[----:B------:R-:W-:Y:S01]  /*35c0*/  FMUL.FTZ R119, R126, -1.4426950216293334961 ;  /* 0xbfb8aa3b7e777820 */ /* 0x000fe20000410000 */
[----:B------:R-:W-:Y:S01]  /*35d0*/  FMUL.FTZ R113, R113, R112 ;  /* 0x0000007071717220 */ /* 0x000fe20000410000 */
[----:B------:R-:W-:Y:S01]  /*35e0*/  FMUL.FTZ R111, R127, R135 ;  /* 0x000000877f6f7220 */ /* 0x000fe20000410000 */
[----:B------:R-:W3:Y:S01]  /*35f0*/  MUFU.EX2 R128, R128 ;  /* 0x0000008000807308 */ /* 0x000ee20000000800 */
[----:B------:R-:W-:Y:S01]  /*3600*/  FMUL.FTZ R112, R77, R136 ;  /* 0x000000884d707220 */ /* 0x000fe20000410000 */
[----:B0-----:R-:W-:Y:S01]  /*3610*/  FADD.FTZ R135, -R129, 1 ;  /* 0x3f80000081877421 */ /* 0x001fe20000010100 */
[----:B-1----:R-:W-:Y:S01]  /*3620*/  FADD.FTZ R77, -R134, 1 ;  /* 0x3f800000864d7421 */ /* 0x002fe20000010100 */
[----:B------:R-:W-:Y:S01]  /*3630*/  FMUL.FTZ R136, R132, R76 ;  /* 0x0000004c84887220 */ /* 0x000fe20000410000 */
[----:B------:R-:W-:Y:S01]  /*3640*/  IADD3 R76, P1, R150, UR26, RZ ;  /* 0x0000001a964c7c10 */ /* 0x000fe2000ff3e0ff */
[----:B-----5:R-:W-:Y:S01]  /*3650*/  FADD.FTZ R115, -R130, 1 ;  /* 0x3f80000082737421 */ /* 0x020fe20000010100 */
[----:B------:R-:W-:Y:S01]  /*3660*/  FFMA.FTZ R118, R118, R135, 1 ;  /* 0x3f80000076767423 */ /* 0x000fe20000010087 */
[----:B------:R-:W0:Y:S01]  /*3670*/  MUFU.EX2 R131, R131 ;  /* 0x0000008300837308 */ /* 0x000e220000000800 */
[----:B------:R-:W-:Y:S01]  /*3680*/  FFMA.FTZ R117, R117, R77, 1 ;  /* 0x3f80000075757423 */ /* 0x000fe2000001004d */
[----:B------:R-:W-:Y:S01]  /*3690*/  IADD3.X R77, R152, UR27, RZ, P1, !PT ;  /* 0x0000001b984d7c10 */ /* 0x000fe20008ffe4ff */
[----:B------:R-:W-:Y:S01]  /*36a0*/  FFMA.FTZ R115, R116, R115, 1 ;  /* 0x3f80000074737423 */ /* 0x000fe20000010073 */
[----:B------:R-:W-:-:S04]  /*36b0*/  FMUL.FTZ R106, R99, R106 ;  /* 0x0000006a636a7220 */ /* 0x000fc80000410000 */
[----:B------:R-:W1:Y:S01]  /*36c0*/  MUFU.EX2 R119, R119 ;  /* 0x0000007700777308 */ /* 0x000e620000000800 */
[----:B------:R-:W-:Y:S01]  /*36d0*/  FMUL.FTZ R116, R129, R118 ;  /* 0x0000007681747220 */ /* 0x000fe20000410000 */
[----:B------:R-:W-:Y:S02]  /*36e0*/  HADD2.F32 R129, -RZ, R85.H0_H0 ;  /* 0x20000055ff817230 */ /* 0x000fe40000004100 */
[----:B------:R-:W-:Y:S01]  /*36f0*/  FMUL.FTZ R138, R125, R138 ;  /* 0x0000008a7d8a7220 */ /* 0x000fe20000410000 */
[----:B------:R-:W5:Y:S01]  /*3700*/  LDG.E.64.CONSTANT R76, desc[UR18][R76.64] ;  /* 0x000000124c4c7981 */ /* 0x000f62000c1e9b00 */
[----:B------:R-:W-:Y:S01]  /*3710*/  FFMA.FTZ R125, R2, R106, R141 ;  /* 0x0000006a027d7223 */ /* 0x000fe2000001008d */
[----:B---3--:R-:W-:Y:S01]  /*3720*/  FADD.FTZ R132, R120, 1 ;  /* 0x3f80000078847421 */ /* 0x008fe20000010000 */
[----:B------:R-:W-:Y:S01]  /*3730*/  FMUL.FTZ R120, R130, R115 ;  /* 0x0000007382787220 */ /* 0x000fe20000410000 */
[----:B------:R-:W-:Y:S01]  /*3740*/  FADD.FTZ R115, -R82, R129 ;  /* 0x0000008152737221 */ /* 0x000fe20000010100 */
[----:B------:R-:W-:-:S02]  /*3750*/  HADD2.F32 R84, -RZ, R84.H1_H1 ;  /* 0x30000054ff547230 */ /* 0x000fc40000004100 */
[----:B------:R-:W-:Y:S01]  /*3760*/  FMUL.FTZ R133, R125, -1.4426950216293334961 ;  /* 0xbfb8aa3b7d857820 */ /* 0x000fe20000410000 */
[----:B------:R-:W-:Y:S02]  /*3770*/  HADD2.F32 R118, -RZ, R85.H1_H1 ;  /* 0x30000055ff767230 */ /* 0x000fe40000004100 */
[----:B------:R-:W-:Y:S01]  /*3780*/  FADD.FTZ R128, R128, 1 ;  /* 0x3f80000080807421 */ /* 0x000fe20000010000 */
[----:B------:R-:W-:Y:S01]  /*3790*/  FMUL.FTZ R115, R99, R115 ;  /* 0x0000007363737220 */ /* 0x000fe20000410000 */
[C---:B------:R-:W-:Y:S01]  /*37a0*/  FADD.FTZ R84, -R82.reuse, R84 ;  /* 0x0000005452547221 */ /* 0x040fe20000010100 */
[----:B0-----:R-:W-:Y:S01]  /*37b0*/  FADD.FTZ R131, R131, 1 ;  /* 0x3f80000083837421 */ /* 0x001fe20000010000 */
[----:B------:R-:W-:Y:S01]  /*37c0*/  FADD.FTZ R118, -R82, R118 ;  /* 0x0000007652767221 */ /* 0x000fe20000010100 */
[----:B-1----:R-:W-:Y:S01]  /*37d0*/  FADD.FTZ R119, R119, 1 ;  /* 0x3f80000077777421 */ /* 0x002fe20000010000 */
[----:B------:R-:W-:Y:S01]  /*37e0*/  MUFU.EX2 R133, R133 ;  /* 0x0000008500857308 */ /* 0x000fe20000000800 */
[----:B------:R-:W-:-:S02]  /*37f0*/  HADD2.F32 R129, -RZ, R80.H0_H0 ;  /* 0x20000050ff817230 */ /* 0x000fc40000004100 */
[----:B------:R-:W-:Y:S01]  /*3800*/  FFMA.FTZ R85, R83, R115, R70 ;  /* 0x0000007353557223 */ /* 0x000fe20000010046 */
[C---:B------:R-:W-:Y:S01]  /*3810*/  FMUL.FTZ R110, R99.reuse, R84 ;  /* 0x00000054636e7220 */ /* 0x040fe20000410000 */
[----:B------:R-:W-:Y:S01]  /*3820*/  FMUL.FTZ R118, R99, R118 ;  /* 0x0000007663767220 */ /* 0x000fe20000410000 */
[----:B------:R-:W-:Y:S02]  /*3830*/  HADD2.F32 R130, -RZ, R80.H1_H1 ;  /* 0x30000050ff827230 */ /* 0x000fe40000004100 */
[----:B------:R-:W0:Y:S01]  /*3840*/  MUFU.RCP R128, R128 ;  /* 0x0000008000807308 */ /* 0x000e220000001000 */
[----:B------:R-:W-:Y:S01]  /*3850*/  FMUL.FTZ R80, R85, -1.4426950216293334961 ;  /* 0xbfb8aa3b55507820 */ /* 0x000fe20000410000 */
[----:B------:R-:W-:-:S06]  /*3860*/  FFMA.FTZ R84, R98, R110, R143 ;  /* 0x0000006e62547223 */ /* 0x000fcc000001008f */
[----:B------:R-:W1:Y:S01]  /*3870*/  MUFU.RCP R132, R132 ;  /* 0x0000008400847308 */ /* 0x000e620000001000 */
[----:B------:R-:W-:-:S07]  /*3880*/  FMUL.FTZ R116, R130, R116 ;  /* 0x0000007482747220 */ /* 0x000fce0000410000 */
[----:B------:R3:W2:Y:S01]  /*3890*/  MUFU.RCP R135, R119 ;  /* 0x0000007700877308 */ /* 0x0006a20000001000 */
[----:B------:R-:W-:-:S07]  /*38a0*/  FMUL.FTZ R127, R84, -1.4426950216293334961 ;  /* 0xbfb8aa3b547f7820 */ /* 0x000fce0000410000 */
[----:B------:R-:W2:Y:S01]  /*38b0*/  MUFU.RCP R131, R131 ;  /* 0x0000008300837308 */ /* 0x000ea20000001000 */
[----:B---3--:R-:W-:Y:S01]  /*38c0*/  FMUL.FTZ R119, R134, R117 ;  /* 0x0000007586777220 */ /* 0x008fe20000410000 */
[----:B------:R-:W-:Y:S01]  /*38d0*/  FMUL.FTZ R117, R129, R136 ;  /* 0x0000008881757220 */ /* 0x000fe20000410000 */
[----:B------:R-:W-:Y:S01]  /*38e0*/  FFMA.FTZ R129, R67, R118, R69 ;  /* 0x0000007643817223 */ /* 0x000fe20000010045 */
[----:B------:R-:W-:-:S03]  /*38f0*/  HADD2.F32 R134, -RZ, R81.H0_H0 ;  /* 0x20000051ff867230 */ /* 0x000fc60000004100 */
[----:B------:R-:W-:Y:S01]  /*3900*/  FMUL.FTZ R130, R129, -1.4426950216293334961 ;  /* 0xbfb8aa3b81827820 */ /* 0x000fe20000410000 */
[----:B------:R-:W3:Y:S01]  /*3910*/  MUFU.EX2 R80, R80 ;  /* 0x0000005000507308 */ /* 0x000ee20000000800 */
[----:B------:R-:W-:Y:S01]  /*3920*/  FMUL.FTZ R120, R134, R120 ;  /* 0x0000007886787220 */ /* 0x000fe20000410000 */
[----:B------:R-:W-:Y:S02]  /*3930*/  HADD2.F32 R81, -RZ, R81.H1_H1 ;  /* 0x30000051ff517230 */ /* 0x000fe40000004100 */
[----:B0-----:R-:W-:-:S04]  /*3940*/  FADD.FTZ R136, -R128, 1 ;  /* 0x3f80000080887421 */ /* 0x001fc80000010100 */
[----:B------:R0:W3:Y:S01]  /*3950*/  MUFU.EX2 R134, R130 ;  /* 0x0000008200867308 */ /* 0x0000e20000000800 */
[----:B------:R-:W-:Y:S01]  /*3960*/  IADD3.X R147, RZ, R121, RZ, P0, !PT ;  /* 0x00000079ff937210 */ /* 0x000fe200007fe4ff */
[----:B------:R-:W-:Y:S01]  /*3970*/  FMUL.FTZ R119, R81, R119 ;  /* 0x0000007751777220 */ /* 0x000fe20000410000 */
[----:B------:R-:W-:-:S05]  /*3980*/  FFMA.FTZ R122, R122, R136, 1 ;  /* 0x3f8000007a7a7423 */ /* 0x000fca0000010088 */
[----:B------:R-:W3:Y:S01]  /*3990*/  MUFU.EX2 R127, R127 ;  /* 0x0000007f007f7308 */ /* 0x000ee20000000800 */
[----:B0-----:R-:W-:Y:S01]  /*39a0*/  FADD.FTZ R130, R133, 1 ;  /* 0x3f80000085827421 */ /* 0x001fe20000010000 */
[----:B-1----:R-:W-:Y:S01]  /*39b0*/  FADD.FTZ R133, -R132, 1 ;  /* 0x3f80000084857421 */ /* 0x002fe20000010100 */
[----:B--2---:R-:W-:Y:S01]  /*39c0*/  FADD.FTZ R81, -R135, 1 ;  /* 0x3f80000087517421 */ /* 0x004fe20000010100 */
[----:B------:R-:W-:Y:S01]  /*39d0*/  FADD.FTZ R136, -R131, 1 ;  /* 0x3f80000083887421 */ /* 0x000fe20000010100 */
[----:B------:R-:W-:Y:S01]  /*39e0*/  SHF.L.U64.HI R147, R146, 0x1, R147 ;  /* 0x0000000192937819 */ /* 0x000fe20000010293 */
[----:B------:R-:W-:Y:S01]  /*39f0*/  FFMA.FTZ R124, R124, R133, 1 ;  /* 0x3f8000007c7c7423 */ /* 0x000fe20000010085 */
[----:B------:R-:W-:Y:S01]  /*3a00*/  SHF.L.U32 R146, R146, 0x1, RZ ;  /* 0x0000000192927819 */ /* 0x000fe200000006ff */
[----:B------:R-:W-:Y:S01]  /*3a10*/  FFMA.FTZ R126, R126, R81, 1 ;  /* 0x3f8000007e7e7423 */ /* 0x000fe20000010051 */
[----:B------:R-:W-:Y:S01]  /*3a20*/  FFMA.FTZ R123, R123, R136, 1 ;  /* 0x3f8000007b7b7423 */ /* 0x000fe20000010088 */
[----:B------:R-:W-:Y:S01]  /*3a30*/  FMUL.FTZ R124, R132, R124 ;  /* 0x0000007c847c7220 */ /* 0x000fe20000410000 */
[----:B------:R-:W-:-:S02]  /*3a40*/  HADD2.F32 R81, -RZ, R86.H0_H0 ;  /* 0x20000056ff517230 */ /* 0x000fc40000004100 */
[----:B------:R-:W-:Y:S01]  /*3a50*/  FMUL.FTZ R122, R128, R122 ;  /* 0x0000007a807a7220 */ /* 0x000fe20000410000 */
[----:B---3--:R-:W-:Y:S01]  /*3a60*/  FADD.FTZ R132, R80, 1 ;  /* 0x3f80000050847421 */ /* 0x008fe20000010000 */
[----:B------:R-:W-:Y:S01]  /*3a70*/  IADD3 R80, P0, R146, UR24, RZ ;  /* 0x0000001892507c10 */ /* 0x000fe2000ff1e0ff */
[----:B------:R-:W-:Y:S01]  /*3a80*/  FMUL.FTZ R121, R131, R123 ;  /* 0x0000007b83797220 */ /* 0x000fe20000410000 */
[----:B------:R-:W-:Y:S01]  /*3a90*/  FMUL.FTZ R122, R81, R122 ;  /* 0x0000007a517a7220 */ /* 0x000fe20000410000 */
[----:B------:R-:W-:Y:S01]  /*3aa0*/  FADD.FTZ R131, R134, 1 ;  /* 0x3f80000086837421 */ /* 0x000fe20000010000 */
[----:B------:R-:W-:Y:S01]  /*3ab0*/  IADD3.X R81, R147, UR25, RZ, P0, !PT ;  /* 0x0000001993517c10 */ /* 0x000fe200087fe4ff */
[----:B------:R-:W0:Y:S01]  /*3ac0*/  MUFU.RCP R130, R130 ;  /* 0x0000008200827308 */ /* 0x000e220000001000 */
[----:B------:R-:W-:Y:S01]  /*3ad0*/  FADD.FTZ R127, R127, 1 ;  /* 0x3f8000007f7f7421 */ /* 0x000fe20000010000 */
[----:B------:R-:W-:-:S03]  /*3ae0*/  HADD2.F32 R86, -RZ, R86.H1_H1 ;  /* 0x30000056ff567230 */ /* 0x000fc60000004100 */
[----:B------:R-:W2:Y:S03]  /*3af0*/  LDG.E.64.CONSTANT R80, desc[UR18][R80.64] ;  /* 0x0000001250507981 */ /* 0x000ea6000c1e9b00 */
[----:B------:R-:W1:Y:S01]  /*3b00*/  MUFU.RCP R128, R127 ;  /* 0x0000007f00807308 */ /* 0x000e620000001000 */
[----:B------:R-:W-:-:S07]  /*3b10*/  FMUL.FTZ R123, R135, R126 ;  /* 0x0000007e877b7220 */ /* 0x000fce0000410000 */
[----:B------:R-:W3:Y:S01]  /*3b20*/  MUFU.RCP R131, R131 ;  /* 0x0000008300837308 */ /* 0x000ee20000001000 */
[--C-:B------:R-:W-:Y:S02]  /*3b30*/  HADD2.F32 R126, -RZ, R88.reuse.H0_H0 ;  /* 0x20000058ff7e7230 */ /* 0x100fe40000004100 */
[----:B------:R-:W-:Y:S01]  /*3b40*/  FMUL.FTZ R121, R86, R121 ;  /* 0x0000007956797220 */ /* 0x000fe20000410000 */
[----:B------:R-:W-:-:S04]  /*3b50*/  HADD2.F32 R88, -RZ, R88.H1_H1 ;  /* 0x30000058ff587230 */ /* 0x000fc80000004100 */
[----:B------:R-:W3:Y:S01]  /*3b60*/  MUFU.RCP R132, R132 ;  /* 0x0000008400847308 */ /* 0x000ee20000001000 */
[--C-:B------:R-:W-:Y:S02]  /*3b70*/  HADD2.F32 R86, -RZ, R87.reuse.H0_H0 ;  /* 0x20000057ff567230 */ /* 0x100fe40000004100 */
[----:B------:R-:W-:Y:S02]  /*3b80*/  HADD2.F32 R87, -RZ, R87.H1_H1 ;  /* 0x30000057ff577230 */ /* 0x000fe40000004100 */
[----:B0-----:R-:W-:Y:S01]  /*3b90*/  FADD.FTZ R136, -R130, 1 ;  /* 0x3f80000082887421 */ /* 0x001fe20000010100 */
[C---:B------:R-:W-:Y:S01]  /*3ba0*/  FADD.FTZ R126, -R82.reuse, R126 ;  /* 0x0000007e527e7221 */ /* 0x040fe20000010100 */
[----:B------:R-:W-:Y:S01]  /*3bb0*/  FADD.FTZ R88, -R82, R88 ;  /* 0x0000005852587221 */ /* 0x000fe20000010100 */
[----:B------:R-:W-:Y:S01]  /*3bc0*/  FMUL.FTZ R124, R86, R124 ;  /* 0x0000007c567c7220 */ /* 0x000fe20000410000 */
[----:B------:R-:W-:Y:S01]  /*3bd0*/  FMUL.FTZ R123, R87, R123 ;  /* 0x0000007b577b7220 */ /* 0x000fe20000410000 */
[----:B-1----:R-:W-:Y:S01]  /*3be0*/  FADD.FTZ R86, -R128, 1 ;  /* 0x3f80000080567421 */ /* 0x002fe20000010100 */
[----:B------:R-:W-:Y:S01]  /*3bf0*/  FFMA.FTZ R136, R125, R136, 1 ;  /* 0x3f8000007d887423 */ /* 0x000fe20000010088 */
[----:B---3--:R-:W-:Y:S01]  /*3c00*/  FADD.FTZ R87, -R131, 1 ;  /* 0x3f80000083577421 */ /* 0x008fe20000010100 */
[C---:B------:R-:W-:Y:S01]  /*3c10*/  FMUL.FTZ R125, R99.reuse, R126 ;  /* 0x0000007e637d7220 */ /* 0x040fe20000410000 */
[----:B------:R-:W-:Y:S01]  /*3c20*/  FMUL.FTZ R88, R99, R88 ;  /* 0x0000005863587220 */ /* 0x000fe20000410000 */
[----:B------:R-:W-:Y:S01]  /*3c30*/  FFMA.FTZ R84, R84, R86, 1 ;  /* 0x3f80000054547423 */ /* 0x000fe20000010056 */
[----:B------:R-:W-:Y:S01]  /*3c40*/  FFMA.FTZ R129, R129, R87, 1 ;  /* 0x3f80000081817423 */ /* 0x000fe20000010057 */
[----:B------:R-:W-:Y:S01]  /*3c50*/  FFMA.FTZ R86, R2, R125, R141 ;  /* 0x0000007d02567223 */ /* 0x000fe2000001008d */
[----:B------:R-:W-:Y:S01]  /*3c60*/  FADD.FTZ R135, -R132, 1 ;  /* 0x3f80000084877421 */ /* 0x000fe20000010100 */
[----:B------:R-:W-:Y:S01]  /*3c70*/  FFMA.FTZ R87, R98, R88, R143 ;  /* 0x0000005862577223 */ /* 0x000fe2000001008f */
[----:B------:R-:W-:-:S02]  /*3c80*/  HADD2.F32 R126, -RZ, R89.H0_H0 ;  /* 0x20000059ff7e7230 */ /* 0x000fc40000004100 */
[----:B------:R-:W-:Y:S01]  /*3c90*/  FMUL.FTZ R127, R86, -1.4426950216293334961 ;  /* 0xbfb8aa3b567f7820 */ /* 0x000fe20000410000 */
[----:B------:R-:W-:Y:S01]  /*3ca0*/  FFMA.FTZ R135, R85, R135, 1 ;  /* 0x3f80000055877423 */ /* 0x000fe20000010087 */
[----:B------:R-:W-:Y:S01]  /*3cb0*/  FMUL.FTZ R85, R87, -1.4426950216293334961 ;  /* 0xbfb8aa3b57557820 */ /* 0x000fe20000410000 */
[----:B------:R-:W-:Y:S01]  /*3cc0*/  FMUL.FTZ R128, R128, R84 ;  /* 0x0000005480807220 */ /* 0x000fe20000410000 */
[----:B------:R-:W-:Y:S01]  /*3cd0*/  FADD.FTZ R126, -R82, R126 ;  /* 0x0000007e527e7221 */ /* 0x000fe20000010100 */
[----:B------:R-:W-:Y:S01]  /*3ce0*/  FMUL.FTZ R135, R132, R135 ;  /* 0x0000008784877220 */ /* 0x000fe20000410000 */
[----:B------:R-:W-:Y:S01]  /*3cf0*/  IADD3 R84, P0, R148, UR26, RZ ;  /* 0x0000001a94547c10 */ /* 0x000fe2000ff1e0ff */
[----:B------:R0:W1:Y:S01]  /*3d00*/  MUFU.EX2 R132, R85 ;  /* 0x0000005500847308 */ /* 0x0000620000000800 */
[----:B------:R-:W-:Y:S01]  /*3d10*/  FMUL.FTZ R126, R99, R126 ;  /* 0x0000007e637e7220 */ /* 0x000fe20000410000 */
[----:B------:R-:W-:-:S06]  /*3d20*/  FMUL.FTZ R136, R130, R136 ;  /* 0x0000008882887220 */ /* 0x000fcc0000410000 */
[----:B------:R-:W3:Y:S01]  /*3d30*/  MUFU.EX2 R127, R127 ;  /* 0x0000007f007f7308 */ /* 0x000ee20000000800 */
[----:B0-----:R-:W-:Y:S01]  /*3d40*/  IADD3.X R85, R149, UR27, RZ, P0, !PT ;  /* 0x0000001b95557c10 */ /* 0x001fe200087fe4ff */
[----:B------:R-:W-:-:S05]  /*3d50*/  FFMA.FTZ R130, R83, R126, R70 ;  /* 0x0000007e53827223 */ /* 0x000fca0000010046 */
[----:B------:R-:W2:Y:S01]  /*3d60*/  LDG.E.64.CONSTANT R84, desc[UR18][R84.64] ;  /* 0x0000001254547981 */ /* 0x000ea2000c1e9b00 */
[----:B------:R-:W-:Y:S01]  /*3d70*/  FMUL.FTZ R133, R130, -1.4426950216293334961 ;  /* 0xbfb8aa3b82857820 */ /* 0x000fe20000410000 */
[----:B------:R-:W-:Y:S02]  /*3d80*/  HADD2.F32 R137, -RZ, R94.H0_H0 ;  /* 0x2000005eff897230 */ /* 0x000fe40000004100 */
[----:B-1----:R-:W-:Y:S01]  /*3d90*/  FADD.FTZ R132, R132, 1 ;  /* 0x3f80000084847421 */ /* 0x002fe20000010000 */
[----:B------:R-:W-:Y:S01]  /*3da0*/  FMUL.FTZ R107, R107, R138 ;  /* 0x0000008a6b6b7220 */ /* 0x000fe20000410000 */
[----:B------:R-:W-:Y:S01]  /*3db0*/  HADD2.F32 R89, -RZ, R89.H1_H1 ;  /* 0x30000059ff597230 */ /* 0x000fe20000004100 */
[----:B------:R-:W0:Y:S01]  /*3dc0*/  MUFU.EX2 R133, R133 ;  /* 0x0000008500857308 */ /* 0x000e220000000800 */
[----:B---3--:R-:W-:Y:S01]  /*3dd0*/  FADD.FTZ R138, R127, 1 ;  /* 0x3f8000007f8a7421 */ /* 0x008fe20000010000 */
[----:B------:R-:W-:Y:S02]  /*3de0*/  FMUL.FTZ R127, R137, R136 ;  /* 0x00000088897f7220 */ /* 0x000fe40000410000 */
[----:B------:R-:W-:-:S04]  /*3df0*/  FADD.FTZ R89, -R82, R89 ;  /* 0x0000005952597221 */ /* 0x000fc80000010100 */
[----:B------:R-:W1:Y:S01]  /*3e00*/  MUFU.RCP R136, R138 ;  /* 0x0000008a00887308 */ /* 0x000e620000001000 */
[----:B------:R-:W-:Y:S02]  /*3e10*/  HADD2.F32 R94, -RZ, R94.H1_H1 ;  /* 0x3000005eff5e7230 */ /* 0x000fe40000004100 */
[----:B------:R-:W-:-:S05]  /*3e20*/  FMUL.FTZ R89, R99, R89 ;  /* 0x0000005963597220 */ /* 0x000fca0000410000 */
[----:B------:R-:W3:Y:S01]  /*3e30*/  MUFU.RCP R132, R132 ;  /* 0x0000008400847308 */ /* 0x000ee20000001000 */
[----:B------:R-:W-:Y:S01]  /*3e40*/  FMUL.FTZ R131, R131, R129 ;  /* 0x0000008183837220 */ /* 0x000fe20000410000 */
[----:B------:R-:W-:Y:S01]  /*3e50*/  FMUL.FTZ R128, R94, R128 ;  /* 0x000000805e807220 */ /* 0x000fe20000410000 */
[----:B------:R-:W-:Y:S01]  /*3e60*/  FFMA.FTZ R129, R67, R89, R69 ;  /* 0x0000005943817223 */ /* 0x000fe20000010045 */
[--C-:B------:R-:W-:Y:S02]  /*3e70*/  HADD2.F32 R94, -RZ, R95.reuse.H0_H0 ;  /* 0x2000005fff5e7230 */ /* 0x100fe40000004100 */
[----:B0-----:R-:W-:Y:S01]  /*3e80*/  FADD.FTZ R133, R133, 1 ;  /* 0x3f80000085857421 */ /* 0x001fe20000010000 */
[----:B------:R-:W-:Y:S02]  /*3e90*/  HADD2.F32 R95, -RZ, R95.H1_H1 ;  /* 0x3000005fff5f7230 */ /* 0x000fe40000004100 */
[----:B------:R-:W-:Y:S01]  /*3ea0*/  FMUL.FTZ R134, R129, -1.4426950216293334961 ;  /* 0xbfb8aa3b81867820 */ /* 0x000fe20000410000 */
[----:B------:R3:W-:Y:S02]  /*3eb0*/  MUFU.RCP R137, R133 ;  /* 0x0000008500897308 */ /* 0x0007e40000001000 */
[----:B------:R-:W-:Y:S01]  /*3ec0*/  FMUL.FTZ R95, R95, R131 ;  /* 0x000000835f5f7220 */ /* 0x000fe20000410000 */
[----:B-1----:R-:W-:Y:S01]  /*3ed0*/  FADD.FTZ R131, -R136, 1 ;  /* 0x3f80000088837421 */ /* 0x002fe20000010100 */
[----:B---3--:R-:W-:-:S04]  /*3ee0*/  FADD.FTZ R133, -R132, 1 ;  /* 0x3f80000084857421 */ /* 0x008fc80000010100 */
[----:B------:R-:W0:Y:S01]  /*3ef0*/  MUFU.EX2 R134, R134 ;  /* 0x0000008600867308 */ /* 0x000e220000000800 */
[----:B------:R-:W-:Y:S01]  /*3f00*/  FFMA.FTZ R131, R86, R131, 1 ;  /* 0x3f80000056837423 */ /* 0x000fe20000010083 */
[----:B------:R-:W-:Y:S01]  /*3f10*/  IADD3 R86, P0, R146, UR26, RZ ;  /* 0x0000001a92567c10 */ /* 0x000fe2000ff1e0ff */
[----:B------:R-:W-:-:S04]  /*3f20*/  FFMA.FTZ R87, R87, R133, 1 ;  /* 0x3f80000057577423 */ /* 0x000fc80000010085 */
[----:B------:R-:W-:Y:S01]  /*3f30*/  FMUL.FTZ R132, R132, R87 ;  /* 0x0000005784847220 */ /* 0x000fe20000410000 */
[----:B------:R-:W-:-:S06]  /*3f40*/  IADD3.X R87, R147, UR27, RZ, P0, !PT ;  /* 0x0000001b93577c10 */ /* 0x000fcc00087fe4ff */
[----:B------:R-:W3:Y:S01]  /*3f50*/  LDG.E.64.CONSTANT R86, desc[UR18][R86.64] ;  /* 0x0000001256567981 */ /* 0x000ee2000c1e9b00 */
[----:B0-----:R-:W-:-:S04]  /*3f60*/  FADD.FTZ R134, R134, 1 ;  /* 0x3f80000086867421 */ /* 0x001fc80000010000 */
[----:B------:R-:W0:Y:S01]  /*3f70*/  MUFU.RCP R139, R134 ;  /* 0x00000086008b7308 */ /* 0x000e220000001000 */
[----:B------:R-:W-:Y:S01]  /*3f80*/  FMUL.FTZ R136, R136, R131 ;  /* 0x0000008388887220 */ /* 0x000fe20000410000 */
[----:B------:R-:W-:-:S04]  /*3f90*/  FADD.FTZ R131, -R137, 1 ;  /* 0x3f80000089837421 */ /* 0x000fc80000010100 */
[----:B------:R-:W-:Y:S01]  /*3fa0*/  FFMA.FTZ R130, R130, R131, 1 ;  /* 0x3f80000082827423 */ /* 0x000fe20000010083 */
[--C-:B------:R-:W-:Y:S02]  /*3fb0*/  HADD2.F32 R131, -RZ, R96.reuse.H0_H0 ;  /* 0x20000060ff837230 */ /* 0x100fe40000004100 */
[----:B------:R-:W-:Y:S02]  /*3fc0*/  HADD2.F32 R96, -RZ, R96.H1_H1 ;  /* 0x30000060ff607230 */ /* 0x000fe40000004100 */
[----:B------:R-:W-:Y:S01]  /*3fd0*/  FMUL.FTZ R137, R137, R130 ;  /* 0x0000008289897220 */ /* 0x000fe20000410000 */
[C---:B------:R-:W-:Y:S02]  /*3fe0*/  FADD.FTZ R131, -R82.reuse, R131 ;  /* 0x0000008352837221 */ /* 0x040fe40000010100 */
[----:B------:R-:W-:Y:S01]  /*3ff0*/  FADD.FTZ R96, -R82, R96 ;  /* 0x0000006052607221 */ /* 0x000fe20000010100 */
[----:B0-----:R-:W-:Y:S01]  /*4000*/  FADD.FTZ R130, -R139, 1 ;  /* 0x3f8000008b827421 */ /* 0x001fe20000010100 */
[----:B------:R-:W-:-:S03]  /*4010*/  FMUL.FTZ R131, R99, R131 ;  /* 0x0000008363837220 */ /* 0x000fc60000410000 */
[----:B------:R-:W-:Y:S01]  /*4020*/  FFMA.FTZ R129, R129, R130, 1 ;  /* 0x3f80000081817423 */ /* 0x000fe20000010082 */
[----:B------:R-:W-:Y:S01]  /*4030*/  FMUL.FTZ R130, R99, R96 ;  /* 0x0000006063827220 */ /* 0x000fe20000410000 */
[----:B------:R-:W-:Y:S02]  /*4040*/  FFMA.FTZ R134, R2, R131, R141 ;  /* 0x0000008302867223 */ /* 0x000fe4000001008d */
[----:B------:R-:W-:Y:S01]  /*4050*/  FMUL.FTZ R139, R139, R129 ;  /* 0x000000818b8b7220 */ /* 0x000fe20000410000 */
[----:B------:R-:W-:Y:S02]  /*4060*/  HADD2.F32 R129, -RZ, R97.H0_H0 ;  /* 0x20000061ff817230 */ /* 0x000fe40000004100 */
[----:B------:R-:W-:Y:S01]  /*4070*/  FMUL.FTZ R94, R94, R135 ;  /* 0x000000875e5e7220 */ /* 0x000fe20000410000 */
[----:B------:R-:W-:Y:S01]  /*4080*/  FFMA.FTZ R135, R98, R130, R143 ;  /* 0x0000008262877223 */ /* 0x000fe2000001008f */
[----:B------:R-:W-:Y:S01]  /*4090*/  FMUL.FTZ R142, R134, -1.4426950216293334961 ;  /* 0xbfb8aa3b868e7820 */ /* 0x000fe20000410000 */
[----:B------:R-:W-:-:S02]  /*40a0*/  FADD.FTZ R129, -R82, R129 ;  /* 0x0000008152817221 */ /* 0x000fc40000010100 */
[----:B------:R-:W-:-:S03]  /*40b0*/  FMUL.FTZ R138, R135, -1.4426950216293334961 ;  /* 0xbfb8aa3b878a7820 */ /* 0x000fc60000410000 */
[----:B------:R-:W0:Y:S01]  /*40c0*/  MUFU.EX2 R142, R142 ;  /* 0x0000008e008e7308 */ /* 0x000e220000000800 */
[----:B------:R-:W-:-:S04]  /*40d0*/  FMUL.FTZ R129, R99, R129 ;  /* 0x0000008163817220 */ /* 0x000fc80000410000 */
[----:B------:R-:W-:-:S03]  /*40e0*/  FFMA.FTZ R133, R83, R129, R70 ;  /* 0x0000008153857223 */ /* 0x000fc60000010046 */
[----:B------:R-:W1:Y:S01]  /*40f0*/  MUFU.EX2 R138, R138 ;  /* 0x0000008a008a7308 */ /* 0x000e620000000800 */
[----:B------:R-:W-:Y:S01]  /*4100*/  FMUL.FTZ R140, R133, -1.4426950216293334961 ;  /* 0xbfb8aa3b858c7820 */ /* 0x000fe20000410000 */
[----:B----4-:R-:W-:-:S06]  /*4110*/  HADD2.F32 R96, -RZ, R78.H0_H0 ;  /* 0x2000004eff607230 */ /* 0x010fcc0000004100 */
[----:B------:R-:W4:Y:S01]  /*4120*/  MUFU.EX2 R140, R140 ;  /* 0x0000008c008c7308 */ /* 0x000f220000000800 */
[----:B0-----:R-:W-:Y:S01]  /*4130*/  FADD.FTZ R142, R142, 1 ;  /* 0x3f8000008e8e7421 */ /* 0x001fe20000010000 */
[----:B------:R-:W-:Y:S01]  /*4140*/  FMUL.FTZ R96, R96, R136 ;  /* 0x0000008860607220 */ /* 0x000fe20000410000 */
[----:B------:R-:W-:-:S05]  /*4150*/  HADD2.F32 R78, -RZ, R78.H1_H1 ;  /* 0x3000004eff4e7230 */ /* 0x000fca0000004100 */
[----:B------:R-:W0:Y:S01]  /*4160*/  MUFU.RCP R136, R142 ;  /* 0x0000008e00887308 */ /* 0x000e220000001000 */
[----:B-1----:R-:W-:Y:S01]  /*4170*/  FADD.FTZ R138, R138, 1 ;  /* 0x3f8000008a8a7421 */ /* 0x002fe20000010000 */
[----:B------:R-:W-:-:S06]  /*4180*/  FMUL.FTZ R132, R78, R132 ;  /* 0x000000844e847220 */ /* 0x000fcc0000410000 */
[----:B------:R-:W1:Y:S01]  /*4190*/  MUFU.RCP R138, R138 ;  /* 0x0000008a008a7308 */ /* 0x000e620000001000 */
[----:B----4-:R-:W-:Y:S01]  /*41a0*/  FADD.FTZ R140, R140, 1 ;  /* 0x3f8000008c8c7421 */ /* 0x010fe20000010000 */
[----:B------:R-:W-:-:S06]  /*41b0*/  HADD2.F32 R78, -RZ, R79.H0_H0 ;  /* 0x2000004fff4e7230 */ /* 0x000fcc0000004100 */
[----:B------:R-:W4:Y:S01]  /*41c0*/  MUFU.RCP R164, R140 ;  /* 0x0000008c00a47308 */ /* 0x000f220000001000 */
[----:B------:R-:W-:Y:S01]  /*41d0*/  FMUL.FTZ R78, R78, R137 ;  /* 0x000000894e4e7220 */ /* 0x000fe20000410000 */
[----:B0-----:R-:W-:-:S04]  /*41e0*/  FADD.FTZ R137, -R136, 1 ;  /* 0x3f80000088897421 */ /* 0x001fc80000010100 */
[----:B------:R-:W-:Y:S01]  /*41f0*/  FFMA.FTZ R134, R134, R137, 1 ;  /* 0x3f80000086867423 */ /* 0x000fe20000010089 */
[----:B-1----:R-:W-:Y:S01]  /*4200*/  FADD.FTZ R137, -R138, 1 ;  /* 0x3f8000008a897421 */ /* 0x002fe20000010100 */
[----:B------:R-:W-:-:S03]  /*4210*/  HADD2.F32 R97, -RZ, R97.H1_H1 ;  /* 0x30000061ff617230 */ /* 0x000fc60000004100 */
[----:B------:R-:W-:Y:S02]  /*4220*/  FFMA.FTZ R135, R135, R137, 1 ;  /* 0x3f80000087877423 */ /* 0x000fe40000010089 */
[----:B------:R-:W-:Y:S02]  /*4230*/  FADD.FTZ R97, -R82, R97 ;  /* 0x0000006152617221 */ /* 0x000fe40000010100 */
[----:B------:R-:W-:Y:S01]  /*4240*/  FMUL.FTZ R138, R138, R135 ;  /* 0x000000878a8a7220 */ /* 0x000fe20000410000 */
[----:B----4-:R-:W-:Y:S01]  /*4250*/  FADD.FTZ R135, -R164, 1 ;  /* 0x3f800000a4877421 */ /* 0x010fe20000010100 */
[----:B------:R-:W-:-:S03]  /*4260*/  HADD2.F32 R79, -RZ, R79.H1_H1 ;  /* 0x3000004fff4f7230 */ /* 0x000fc60000004100 */
[----:B------:R-:W-:Y:S01]  /*4270*/  FFMA.FTZ R135, R133, R135, 1 ;  /* 0x3f80000085877423 */ /* 0x000fe20000010087 */
[----:B------:R-:W-:Y:S01]  /*4280*/  FMUL.FTZ R133, R99, R97 ;  /* 0x0000006163857220 */ /* 0x000fe20000410000 */
[----:B------:R-:W-:-:S03]  /*4290*/  FMUL.FTZ R79, R79, R139 ;  /* 0x0000008b4f4f7220 */ /* 0x000fc60000410000 */
[----:B------:R-:W-:-:S04]  /*42a0*/  FFMA.FTZ R139, R67, R133, R69 ;  /* 0x00000085438b7223 */ /* 0x000fc80000010045 */
[----:B------:R-:W-:Y:S01]  /*42b0*/  FMUL.FTZ R142, R139, -1.4426950216293334961 ;  /* 0xbfb8aa3b8b8e7820 */ /* 0x000fe20000410000 */
[----:B------:R-:W-:-:S05]  /*42c0*/  HADD2.F32 R97, -RZ, R74.H0_H0 ;  /* 0x2000004aff617230 */ /* 0x000fca0000004100 */
[----:B------:R-:W0:Y:S01]  /*42d0*/  MUFU.EX2 R142, R142 ;  /* 0x0000008e008e7308 */ /* 0x000e220000000800 */
[----:B------:R-:W-:-:S04]  /*42e0*/  FADD.FTZ R97, -R82, R97 ;  /* 0x0000006152617221 */ /* 0x000fc80000010100 */
[----:B------:R-:W-:-:S04]  /*42f0*/  FMUL.FTZ R97, R99, R97 ;  /* 0x0000006163617220 */ /* 0x000fc80000410000 */
[----:B------:R-:W-:Y:S01]  /*4300*/  FFMA.FTZ R144, R2, R97, R141 ;  /* 0x0000006102907223 */ /* 0x000fe2000001008d */
[----:B------:R-:W-:Y:S01]  /*4310*/  FMUL.FTZ R134, R136, R134 ;  /* 0x0000008688867220 */ /* 0x000fe20000410000 */
[----:B0-----:R-:W-:Y:S02]  /*4320*/  FADD.FTZ R142, R142, 1 ;  /* 0x3f8000008e8e7421 */ /* 0x001fe40000010000 */
[----:B------:R-:W-:Y:S01]  /*4330*/  FMUL.FTZ R151, R144, -1.4426950216293334961 ;  /* 0xbfb8aa3b90977820 */ /* 0x000fe20000410000 */
[----:B------:R-:W-:Y:S02]  /*4340*/  HADD2.F32 R136, -RZ, R74.H1_H1 ;  /* 0x3000004aff887230 */ /* 0x000fe40000004100 */
[----:B------:R-:W-:Y:S01]  /*4350*/  FMUL.FTZ R164, R164, R135 ;  /* 0x00000087a4a47220 */ /* 0x000fe20000410000 */
[----:B------:R-:W0:Y:S01]  /*4360*/  MUFU.RCP R142, R142 ;  /* 0x0000008e008e7308 */ /* 0x000e220000001000 */
[----:B------:R-:W-:Y:S02]  /*4370*/  HADD2.F32 R135, -RZ, R75.H0_H0 ;  /* 0x2000004bff877230 */ /* 0x000fe40000004100 */
[----:B------:R-:W-:-:S05]  /*4380*/  FADD.FTZ R136, -R82, R136 ;  /* 0x0000008852887221 */ /* 0x000fca0000010100 */
[----:B------:R-:W1:Y:S01]  /*4390*/  MUFU.EX2 R151, R151 ;  /* 0x0000009700977308 */ /* 0x000e620000000800 */
[----:B------:R-:W-:Y:S01]  /*43a0*/  FADD.FTZ R135, -R82, R135 ;  /* 0x0000008752877221 */ /* 0x000fe20000010100 */
[----:B------:R-:W-:-:S03]  /*43b0*/  FMUL.FTZ R136, R99, R136 ;  /* 0x0000008863887220 */ /* 0x000fc60000410000 */
[----:B------:R-:W-:Y:S01]  /*43c0*/  FMUL.FTZ R135, R99, R135 ;  /* 0x0000008763877220 */ /* 0x000fe20000410000 */
[----:B------:R-:W-:-:S03]  /*43d0*/  FFMA.FTZ R140, R98, R136, R143 ;  /* 0x00000088628c7223 */ /* 0x000fc6000001008f */
[----:B------:R-:W-:Y:S01]  /*43e0*/  FFMA.FTZ R74, R83, R135, R70 ;  /* 0x00000087534a7223 */ /* 0x000fe20000010046 */
[----:B0-----:R-:W-:Y:S01]  /*43f0*/  FADD.FTZ R165, -R142, 1 ;  /* 0x3f8000008ea57421 */ /* 0x001fe20000010100 */
[----:B------:R-:W-:Y:S02]  /*4400*/  FMUL.FTZ R145, R140, -1.4426950216293334961 ;  /* 0xbfb8aa3b8c917820 */ /* 0x000fe40000410000 */
[----:B------:R-:W-:Y:S01]  /*4410*/  FMUL.FTZ R137, R74, -1.4426950216293334961 ;  /* 0xbfb8aa3b4a897820 */ /* 0x000fe20000410000 */
[----:B------:R-:W-:Y:S01]  /*4420*/  FFMA.FTZ R139, R139, R165, 1 ;  /* 0x3f8000008b8b7423 */ /* 0x000fe200000100a5 */
[----:B-1----:R-:W-:Y:S02]  /*4430*/  FADD.FTZ R151, R151, 1 ;  /* 0x3f80000097977421 */ /* 0x002fe40000010000 */
[----:B------:R-:W0:Y:S01]  /*4440*/  MUFU.EX2 R145, R145 ;  /* 0x0000009100917308 */ /* 0x000e220000000800 */
[----:B------:R-:W-:-:S07]  /*4450*/  FMUL.FTZ R139, R142, R139 ;  /* 0x0000008b8e8b7220 */ /* 0x000fce0000410000 */
[----:B------:R-:W1:Y:S08]  /*4460*/  MUFU.EX2 R137, R137 ;  /* 0x0000008900897308 */ /* 0x000e700000000800 */
[----:B------:R5:W4:Y:S02]  /*4470*/  MUFU.RCP R142, R151 ;  /* 0x00000097008e7308 */ /* 0x000b240000001000 */
[----:B-----5:R-:W-:-:S02]  /*4480*/  HADD2.F32 R151, -RZ, R76.H0_H0 ;  /* 0x2000004cff977230 */ /* 0x020fc40000004100 */
[----:B------:R-:W-:-:S03]  /*4490*/  HADD2.F32 R76, -RZ, R76.H1_H1 ;  /* 0x3000004cff4c7230 */ /* 0x000fc60000004100 */
[----:B------:R-:W-:Y:S01]  /*44a0*/  FMUL.FTZ R134, R151, R134 ;  /* 0x0000008697867220 */ /* 0x000fe20000410000 */
[----:B------:R-:W-:Y:S02]  /*44b0*/  HADD2.F32 R151, -RZ, R75.H1_H1 ;  /* 0x3000004bff977230 */ /* 0x000fe40000004100 */
[----:B0-----:R-:W-:Y:S01]  /*44c0*/  FADD.FTZ R75, R145, 1 ;  /* 0x3f800000914b7421 */ /* 0x001fe20000010000 */
[----:B------:R-:W-:Y:S02]  /*44d0*/  FMUL.FTZ R138, R76, R138 ;  /* 0x0000008a4c8a7220 */ /* 0x000fe40000410000 */
[----:B------:R-:W-:Y:S01]  /*44e0*/  FADD.FTZ R151, -R82, R151 ;  /* 0x0000009752977221 */ /* 0x000fe20000010100 */
[----:B-1----:R-:W-:Y:S01]  /*44f0*/  FADD.FTZ R145, R137, 1 ;  /* 0x3f80000089917421 */ /* 0x002fe20000010000 */
[----:B----4-:R-:W-:Y:S02]  /*4500*/  FADD.FTZ R76, -R142, 1 ;  /* 0x3f8000008e4c7421 */ /* 0x010fe40000010100 */
[----:B------:R-:W-:Y:S01]  /*4510*/  FMUL.FTZ R137, R99, R151 ;  /* 0x0000009763897220 */ /* 0x000fe20000410000 */
[----:B------:R-:W0:Y:S01]  /*4520*/  MUFU.RCP R75, R75 ;  /* 0x0000004b004b7308 */ /* 0x000e220000001000 */
[----:B------:R-:W-:-:S02]  /*4530*/  FFMA.FTZ R144, R144, R76, 1 ;  /* 0x3f80000090907423 */ /* 0x000fc4000001004c */
[----:B------:R-:W-:-:S04]  /*4540*/  FFMA.FTZ R76, R67, R137, R69 ;  /* 0x00000089434c7223 */ /* 0x000fc80000010045 */
[----:B------:R-:W-:Y:S01]  /*4550*/  FMUL.FTZ R151, R76, -1.4426950216293334961 ;  /* 0xbfb8aa3b4c977820 */ /* 0x000fe20000410000 */
[----:B------:R-:W1:Y:S01]  /*4560*/  MUFU.RCP R145, R145 ;  /* 0x0000009100917308 */ /* 0x000e620000001000 */
[----:B------:R-:W-:Y:S01]  /*4570*/  STL [R1+0x8], R72 ;  /* 0x0000084801007387 */ /* 0x000fe20000100800 */
[----:B------:R-:W-:-:S06]  /*4580*/  HADD2.F32 R165, -RZ, R77.H1_H1 ;  /* 0x3000004dffa57230 */ /* 0x000fcc0000004100 */
[----:B------:R-:W4:Y:S01]  /*4590*/  MUFU.EX2 R151, R151 ;  /* 0x0000009700977308 */ /* 0x000f220000000800 */
[----:B------:R5:W-:Y:S02]  /*45a0*/  STL [R1], R71 ;  /* 0x0000004701007387 */ /* 0x000be40000100800 */
[----:B-----5:R-:W-:Y:S02]  /*45b0*/  HADD2.F32 R71, -RZ, R77.H0_H0 ;  /* 0x2000004dff477230 */ /* 0x020fe40000004100 */
[----:B0-----:R-:W-:-:S04]  /*45c0*/  FADD.FTZ R77, -R75, 1 ;  /* 0x3f8000004b4d7421 */ /* 0x001fc80000010100 */
[----:B------:R-:W-:Y:S01]  /*45d0*/  FFMA.FTZ R77, R140, R77, 1 ;  /* 0x3f8000008c4d7423 */ /* 0x000fe2000001004d */
[----:B------:R-:W-:-:S03]  /*45e0*/  FMUL.FTZ R140, R71, R164 ;  /* 0x000000a4478c7220 */ /* 0x000fc60000410000 */
[----:B------:R-:W-:Y:S01]  /*45f0*/  FMUL.FTZ R71, R75, R77 ;  /* 0x0000004d4b477220 */ /* 0x000fe20000410000 */
[----:B-1----:R-:W-:Y:S01]  /*4600*/  FADD.FTZ R75, -R145, 1 ;  /* 0x3f800000914b7421 */ /* 0x002fe20000010100 */
[----:B----4-:R-:W-:Y:S01]  /*4610*/  FADD.FTZ R151, R151, 1 ;  /* 0x3f80000097977421 */ /* 0x010fe20000010000 */
[----:B------:R-:W-:Y:S02]  /*4620*/  FMUL.FTZ R139, R165, R139 ;  /* 0x0000008ba58b7220 */ /* 0x000fe40000410000 */
[----:B------:R-:W-:Y:S01]  /*4630*/  FFMA.FTZ R75, R74, R75, 1 ;  /* 0x3f8000004a4b7423 */ /* 0x000fe2000001004b */
[--C-:B--2---:R-:W-:Y:S01]  /*4640*/  HADD2.F32 R74, -RZ, R80.reuse.H0_H0 ;  /* 0x20000050ff4a7230 */ /* 0x104fe20000004100 */
[----:B------:R-:W0:Y:S01]  /*4650*/  MUFU.RCP R165, R151 ;  /* 0x0000009700a57308 */ /* 0x000e220000001000 */
[----:B------:R-:W-:Y:S01]  /*4660*/  MOV R164, R70 ;  /* 0x0000004600a47202 */ /* 0x000fe20000000f00 */
[----:B------:R-:W-:Y:S01]  /*4670*/  FMUL.FTZ R70, R142, R144 ;  /* 0x000000908e467220 */ /* 0x000fe20000410000 */
[----:B------:R-:W-:-:S02]  /*4680*/  HADD2.F32 R142, -RZ, R80.H1_H1 ;  /* 0x30000050ff8e7230 */ /* 0x000fc40000004100 */
[----:B------:R-:W-:Y:S01]  /*4690*/  FADD.FTZ R80, -R82, R74 ;  /* 0x0000004a52507221 */ /* 0x000fe20000010100 */
[----:B------:R-:W-:-:S03]  /*46a0*/  HADD2.F32 R77, -RZ, R81.H0_H0 ;  /* 0x20000051ff4d7230 */ /* 0x000fc60000004100 */
[C---:B------:R-:W-:Y:S01]  /*46b0*/  FMUL.FTZ R80, R99.reuse, R80 ;  /* 0x0000005063507220 */ /* 0x040fe20000410000 */
[----:B------:R-:W-:Y:S01]  /*46c0*/  FADD.FTZ R142, -R82, R142 ;  /* 0x0000008e528e7221 */ /* 0x000fe20000010100 */
[----:B------:R-:W-:Y:S02]  /*46d0*/  HADD2.F32 R81, -RZ, R81.H1_H1 ;  /* 0x30000051ff517230 */ /* 0x000fe40000004100 */
[----:B------:R-:W-:Y:S01]  /*46e0*/  FFMA.FTZ R74, R2, R80, R141 ;  /* 0x00000050024a7223 */ /* 0x000fe2000001008d */
[----:B------:R-:W-:Y:S01]  /*46f0*/  FMUL.FTZ R142, R99, R142 ;  /* 0x0000008e638e7220 */ /* 0x000fe20000410000 */
[C---:B------:R-:W-:Y:S01]  /*4700*/  FADD.FTZ R77, -R82.reuse, R77 ;  /* 0x0000004d524d7221 */ /* 0x040fe20000010100 */
[----:B------:R-:W-:Y:S01]  /*4710*/  FADD.FTZ R82, -R82, R81 ;  /* 0x0000005152527221 */ /* 0x000fe20000010100 */
[----:B------:R-:W-:Y:S01]  /*4720*/  FMUL.FTZ R72, R145, R75 ;  /* 0x0000004b91487220 */ /* 0x000fe20000410000 */
[----:B------:R-:W-:Y:S01]  /*4730*/  FMUL.FTZ R81, R74, -1.4426950216293334961 ;  /* 0xbfb8aa3b4a517820 */ /* 0x000fe20000410000 */
[----:B0-----:R-:W-:Y:S01]  /*4740*/  FADD.FTZ R144, -R165, 1 ;  /* 0x3f800000a5907421 */ /* 0x001fe20000010100 */
[----:B------:R-:W-:Y:S01]  /*4750*/  FFMA.FTZ R75, R98, R142, R143 ;  /* 0x0000008e624b7223 */ /* 0x000fe2000001008f */
[----:B------:R-:W-:-:S02]  /*4760*/  FMUL.FTZ R141, R99, R77 ;  /* 0x0000004d638d7220 */ /* 0x000fc40000410000 */
[----:B------:R-:W-:Y:S01]  /*4770*/  FFMA.FTZ R144, R76, R144, 1 ;  /* 0x3f8000004c907423 */ /* 0x000fe20000010090 */
[----:B------:R-:W-:Y:S01]  /*4780*/  FMUL.FTZ R143, R75, -1.4426950216293334961 ;  /* 0xbfb8aa3b4b8f7820 */ /* 0x000fe20000410000 */
[----:B------:R-:W0:Y:S01]  /*4790*/  MUFU.EX2 R81, R81 ;  /* 0x0000005100517308 */ /* 0x000e220000000800 */
[----:B------:R-:W-:Y:S01]  /*47a0*/  FFMA.FTZ R76, R83, R141, R164 ;  /* 0x0000008d534c7223 */ /* 0x000fe200000100a4 */
[----:B------:R-:W-:-:S03]  /*47b0*/  FMUL.FTZ R82, R99, R82 ;  /* 0x0000005263527220 */ /* 0x000fc60000410000 */
[----:B------:R-:W-:Y:S01]  /*47c0*/  FMUL.FTZ R164, R76, -1.4426950216293334961 ;  /* 0xbfb8aa3b4ca47820 */ /* 0x000fe20000410000 */
[----:B------:R-:W-:Y:S02]  /*47d0*/  FFMA.FTZ R77, R67, R82, R69 ;  /* 0x00000052434d7223 */ /* 0x000fe40000010045 */
[----:B------:R-:W1:Y:S01]  /*47e0*/  MUFU.EX2 R143, R143 ;  /* 0x0000008f008f7308 */ /* 0x000e620000000800 */
[----:B------:R-:W-:Y:S01]  /*47f0*/  FMUL.FTZ R165, R165, R144 ;  /* 0x00000090a5a57220 */ /* 0x000fe20000410000 */
[----:B------:R-:W-:Y:S01]  /*4800*/  FMUL.FTZ R144, R77, -1.4426950216293334961 ;  /* 0xbfb8aa3b4d907820 */ /* 0x000fe20000410000 */
[--C-:B------:R-:W-:Y:S01]  /*4810*/  HADD2.F32 R151, -RZ, R84.reuse.H0_H0 ;  /* 0x20000054ff977230 */ /* 0x100fe20000004100 */
[----:B------:R-:W2:Y:S04]  /*4820*/  LDL.LU R69, [R1+0x78] ;  /* 0x0000780001457983 */ /* 0x000ea80000300800 */
[----:B------:R-:W4:Y:S01]  /*4830*/  MUFU.EX2 R164, R164 ;  /* 0x000000a400a47308 */ /* 0x000f220000000800 */
[----:B0-----:R-:W-:Y:S01]  /*4840*/  FADD.FTZ R145, R81, 1 ;  /* 0x3f80000051917421 */ /* 0x001fe20000010000 */
[----:B------:R-:W-:-:S06]  /*4850*/  HADD2.F32 R84, -RZ, R84.H1_H1 ;  /* 0x30000054ff547230 */ /* 0x000fcc0000004100 */
[----:B------:R-:W0:Y:S01]  /*4860*/  MUFU.EX2 R144, R144 ;  /* 0x0000009000907308 */ /* 0x000e220000000800 */
[----:B------:R-:W-:Y:S01]  /*4870*/  FMUL.FTZ R81, R151, R70 ;  /* 0x0000004697517220 */ /* 0x000fe20000410000 */
[----:B-1----:R-:W-:Y:S01]  /*4880*/  FADD.FTZ R151, R143, 1 ;  /* 0x3f8000008f977421 */ /* 0x002fe20000010000 */
[----:B------:R-:W-:Y:S01]  /*4890*/  FMUL.FTZ R143, R84, R71 ;  /* 0x00000047548f7220 */ /* 0x000fe20000410000 */
[--C-:B------:R-:W-:Y:S01]  /*48a0*/  HADD2.F32 R84, -RZ, R85.reuse.H0_H0 ;  /* 0x20000055ff547230 */ /* 0x100fe20000004100 */
[----:B------:R-:W5:Y:S03]  /*48b0*/  LDL.LU R70, [R1+0x74] ;  /* 0x0000740001467983 */ /* 0x000f660000300800 */
[----:B------:R-:W1:Y:S01]  /*48c0*/  MUFU.RCP R145, R145 ;  /* 0x0000009100917308 */ /* 0x000e620000001000 */
[----:B----4-:R-:W-:Y:S01]  /*48d0*/  FADD.FTZ R164, R164, 1 ;  /* 0x3f800000a4a47421 */ /* 0x010fe20000010000 */
[----:B------:R-:W-:Y:S01]  /*48e0*/  FMUL.FTZ R84, R84, R72 ;  /* 0x0000004854547220 */ /* 0x000fe20000410000 */
[----:B------:R-:W-:Y:S01]  /*48f0*/  HADD2.F32 R72, -RZ, R85.H1_H1 ;  /* 0x30000055ff487230 */ /* 0x000fe20000004100 */
[----:B------:R-:W4:Y:S04]  /*4900*/  LDL.LU R71, [R1+0x70] ;  /* 0x0000700001477983 */ /* 0x000f280000300800 */
[----:B------:R-:W3:Y:S01]  /*4910*/  MUFU.RCP R151, R151 ;  /* 0x0000009700977308 */ /* 0x000ee20000001000 */
[----:B0-----:R-:W-:Y:S01]  /*4920*/  FADD.FTZ R85, R144, 1 ;  /* 0x3f80000090557421 */ /* 0x001fe20000010000 */
[----:B------:R-:W-:-:S02]  /*4930*/  FMUL.FTZ R144, R72, R165 ;  /* 0x000000a548907220 */ /* 0x000fc40000410000 */
[----:B------:R-:W4:Y:S04]  /*4940*/  LDL.LU R72, [R1+0x6c] ;  /* 0x00006c0001487983 */ /* 0x000f280000300800 */
        /* <DEDUP_REMOVED lines=10> */
[----:B------:R-:W-:Y:S01]  /*49f0*/  FFMA.FTZ R76, R77, R76, 1 ;  /* 0x3f8000004d4c7423 */ /* 0x000fe2000001004c */
[--C-:B------:R-:W-:Y:S02]  /*4a00*/  HADD2.F32 R77, -RZ, R87.reuse.H0_H0 ;  /* 0x20000057ff4d7230 */ /* 0x100fe40000004100 */
[----:B------:R-:W-:Y:S01]  /*4a10*/  FMUL.FTZ R165, R145, R165 ;  /* 0x000000a591a57220 */ /* 0x000fe20000410000 */
[----:B------:R-:W-:Y:S01]  /*4a20*/  FMUL.FTZ R76, R85, R76 ;  /* 0x0000004c554c7220 */ /* 0x000fe20000410000 */
[--C-:B------:R-:W-:Y:S02]  /*4a30*/  HADD2.F32 R85, -RZ, R86.reuse.H0_H0 ;  /* 0x20000056ff557230 */ /* 0x100fe40000004100 */
[----:B------:R-:W-:Y:S01]  /*4a40*/  FMUL.FTZ R74, R151, R74 ;  /* 0x0000004a974a7220 */ /* 0x000fe20000410000 */
[----:B------:R-:W-:Y:S02]  /*4a50*/  HADD2.F32 R86, -RZ, R86.H1_H1 ;  /* 0x30000056ff567230 */ /* 0x000fe40000004100 */
[----:B------:R-:W-:-:S02]  /*4a60*/  HADD2.F32 R145, -RZ, R87.H1_H1 ;  /* 0x30000057ff917230 */ /* 0x000fc40000004100 */
[----:B------:R-:W-:Y:S01]  /*4a70*/  FMUL.FTZ R87, R77, R75 ;  /* 0x0000004b4d577220 */ /* 0x000fe20000410000 */
[----:B------:R-:W-:Y:S01]  /*4a80*/  FMUL.FTZ R75, R2, R39 ;  /* 0x00000027024b7220 */ /* 0x000fe20000410000 */
[----:B------:R-:W-:Y:S01]  /*4a90*/  FMUL.FTZ R86, R86, R74 ;  /* 0x0000004a56567220 */ /* 0x000fe20000410000 */
[----:B------:R-:W-:Y:S02]  /*4aa0*/  FMUL.FTZ R74, R98, R38 ;  /* 0x00000026624a7220 */ /* 0x000fe40000410000 */
[----:B------:R-:W-:Y:S01]  /*4ab0*/  FFMA.FTZ R75, R0, R75, RZ ;  /* 0x0000004b004b7223 */ /* 0x000fe200000100ff */
[----:B------:R-:W-:Y:S01]  /*4ac0*/  FMUL.FTZ R145, R145, R76 ;  /* 0x0000004c91917220 */ /* 0x000fe20000410000 */
[----:B------:R-:W-:Y:S02]  /*4ad0*/  FMUL.FTZ R76, R83, R37 ;  /* 0x00000025534c7220 */ /* 0x000fe40000410000 */
[----:B------:R-:W-:-:S04]  /*4ae0*/  FFMA.FTZ R75, R66, R74, R75 ;  /* 0x0000004a424b7223 */ /* 0x000fc8000001004b */
[----:B------:R-:W-:Y:S01]  /*4af0*/  FFMA.FTZ R75, R65, R76, R75 ;  /* 0x0000004c414b7223 */ /* 0x000fe2000001004b */
[----:B------:R-:W-:-:S04]  /*4b00*/  FMUL.FTZ R76, R67, R36 ;  /* 0x00000024434c7220 */ /* 0x000fc80000410000 */
        /* <DEDUP_REMOVED lines=17> */
[C---:B------:R-:W-:Y:S01]  /*4c20*/  FMUL.FTZ R76, R2.reuse, R24 ;  /* 0x00000018024c7220 */ /* 0x040fe20000410000 */
[----:B------:R-:W-:-:S03]  /*4c30*/  FFMA.FTZ R74, R2, R39, RZ ;  /* 0x00000027024a7223 */ /* 0x000fc600000100ff */
[----:B------:R-:W-:Y:S01]  /*4c40*/  FFMA.FTZ R75, R55, R76, R75 ;  /* 0x0000004c374b7223 */ /* 0x000fe2000001004b */
[C---:B------:R-:W-:Y:S01]  /*4c50*/  FMUL.FTZ R76, R98.reuse, R21 ;  /* 0x00000015624c7220 */ /* 0x040fe20000410000 */
[----:B------:R-:W-:-:S03]  /*4c60*/  FFMA.FTZ R74, R98, R38, R74 ;  /* 0x00000026624a7223 */ /* 0x000fc6000001004a */
        /* <DEDUP_REMOVED lines=16> */
[C---:B------:R-:W-:Y:S01]  /*4d70*/  FFMA.FTZ R74, R67.reuse, R31, R74 ;  /* 0x0000001f434a7223 */ /* 0x040fe2000001004a */
[----:B------:R-:W-:-:S03]  /*4d80*/  FMUL.FTZ R76, R67, R11 ;  /* 0x0000000b434c7220 */ /* 0x000fc60000410000 */
[----:B------:R-:W-:Y:S01]  /*4d90*/  FFMA.FTZ R74, R2, R29, R74 ;  /* 0x0000001d024a7223 */ /* 0x000fe2000001004a */
[----:B------:R-:W-:Y:S01]  /*4da0*/  FFMA.FTZ R75, R48, R76, R75 ;  /* 0x0000004c304b7223 */ /* 0x000fe2000001004b */
[----:B------:R-:W-:Y:S02]  /*4db0*/  FMUL.FTZ R76, R2, R10 ;  /* 0x0000000a024c7220 */ /* 0x000fe40000410000 */
[C---:B------:R-:W-:Y:S02]  /*4dc0*/  FFMA.FTZ R74, R98.reuse, R27, R74 ;  /* 0x0000001b624a7223 */ /* 0x040fe4000001004a */
[----:B------:R-:W-:Y:S01]  /*4dd0*/  FFMA.FTZ R75, R47, R76, R75 ;  /* 0x0000004c2f4b7223 */ /* 0x000fe2000001004b */
[----:B------:R-:W-:Y:S01]  /*4de0*/  FMUL.FTZ R76, R98, R9 ;  /* 0x00000009624c7220 */ /* 0x000fe20000410000 */
[----:B------:R-:W-:-:S03]  /*4df0*/  FFMA.FTZ R74, R83, R26, R74 ;  /* 0x0000001a534a7223 */ /* 0x000fc6000001004a */
[----:B------:R-:W-:Y:S01]  /*4e00*/  FFMA.FTZ R75, R46, R76, R75 ;  /* 0x0000004c2e4b7223 */ /* 0x000fe2000001004b */
[----:B------:R-:W-:Y:S01]  /*4e10*/  FMUL.FTZ R76, R83, R7 ;  /* 0x00000007534c7220 */ /* 0x000fe20000410000 */
[----:B------:R-:W-:-:S03]  /*4e20*/  FFMA.FTZ R74, R67, R25, R74 ;  /* 0x00000019434a7223 */ /* 0x000fc6000001004a */
[----:B------:R-:W-:Y:S01]  /*4e30*/  FFMA.FTZ R75, R45, R76, R75 ;  /* 0x0000004c2d4b7223 */ /* 0x000fe2000001004b */
[----:B------:R-:W-:Y:S01]  /*4e40*/  FFMA.FTZ R74, R2, R24, R74 ;  /* 0x00000018024a7223 */ /* 0x000fe2000001004a */
[----:B------:R-:W-:-:S03]  /*4e50*/  FMUL.FTZ R76, R67, R5 ;  /* 0x00000005434c7220 */ /* 0x000fc60000410000 */
[----:B------:R-:W-:Y:S01]  /*4e60*/  FFMA.FTZ R74, R98, R21, R74 ;  /* 0x00000015624a7223 */ /* 0x000fe2000001004a */
[----:B------:R-:W-:Y:S01]  /*4e70*/  FFMA.FTZ R75, R44, R76, R75 ;  /* 0x0000004c2c4b7223 */ /* 0x000fe2000001004b */
[----:B------:R-:W-:Y:S02]  /*4e80*/  FMUL.FTZ R76, R2, R3 ;  /* 0x00000003024c7220 */ /* 0x000fe40000410000 */
[----:B------:R-:W-:Y:S02]  /*4e90*/  FFMA.FTZ R74, R83, R19, R74 ;  /* 0x00000013534a7223 */ /* 0x000fe4000001004a */
        /* <DEDUP_REMOVED lines=24> */
[C---:B------:R-:W-:Y:S02]  /*5020*/  FMUL.FTZ R76, R2.reuse, R111 ;  /* 0x0000006f024c7220 */ /* 0x040fe40000410000 */
[----:B------:R-:W-:Y:S02]  /*5030*/  FFMA.FTZ R74, R2, R3, R74 ;  /* 0x00000003024a7223 */ /* 0x000fe4000001004a */
        /* <DEDUP_REMOVED lines=61> */
[C---:B------:R-:W-:Y:S01]  /*5410*/  FFMA.FTZ R74, R2.reuse, R96, R74 ;  /* 0x00000060024a7223 */ /* 0x040fe2000001004a */
        /* <DEDUP_REMOVED lines=21> */
[----:B------:R-:W-:Y:S01]  /*5570*/  FFMA.FTZ R74, R2, R81, R74 ;  /* 0x00000051024a7223 */ /* 0x000fe2000001004a */
[----:B------:R-:W-:Y:S02]  /*5580*/  FMUL.FTZ R85, R85, R165 ;  /* 0x000000a555557220 */ /* 0x000fe40000410000 */
[----:B------:R-:W-:Y:S01]  /*5590*/  FFMA.FTZ R75, R135, R76, R75 ;  /* 0x0000004c874b7223 */ /* 0x000fe2000001004b */
[----:B------:R-:W-:Y:S01]  /*55a0*/  FFMA.FTZ R74, R98, R143, R74 ;  /* 0x0000008f624a7223 */ /* 0x000fe2000001004a */
[----:B------:R-:W-:-:S03]  /*55b0*/  FMUL.FTZ R76, R67, R144 ;  /* 0x00000090434c7220 */ /* 0x000fc60000410000 */
[----:B------:R-:W-:Y:S01]  /*55c0*/  FFMA.FTZ R74, R83, R84, R74 ;  /* 0x00000054534a7223 */ /* 0x000fe2000001004a */
[----:B------:R-:W-:Y:S01]  /*55d0*/  FFMA.FTZ R75, R137, R76, R75 ;  /* 0x0000004c894b7223 */ /* 0x000fe2000001004b */
[-C--:B------:R-:W-:Y:S02]  /*55e0*/  FMUL.FTZ R76, R2, R85.reuse ;  /* 0x00000055024c7220 */ /* 0x080fe40000410000 */
        /* <DEDUP_REMOVED lines=11> */
[----:B------:R-:W-:-:S05]  /*56a0*/  FFMA.FTZ R75, R82, R76, R75 ;  /* 0x0000004c524b7223 */ /* 0x000fca000001004b */
[----:B------:R0:W-:Y:S04]  /*56b0*/  STS.64 [R73], R74 ;  /* 0x0000004a49007388 */ /* 0x0001e80000000a00 */
[----:B0-----:R-:W3:Y:S01]  /*56c0*/  LDL.LU R73, [R1+0x68] ;  /* 0x0000680001497983 */ /* 0x001ee20000300800 */
[----:B------:R-:W-:Y:S01]  /*56d0*/  FFMA.FTZ R92, R0, R39, R92 ;  /* 0x00000027005c7223 */ /* 0x000fe2000001005c */
[----:B------:R-:W-:Y:S01]  /*56e0*/  FADD.FTZ R93, R39, R93 ;  /* 0x0000005d275d7221 */ /* 0x000fe20000010000 */
[----:B------:R-:W-:Y:S01]  /*56f0*/  FFMA.FTZ R68, R66, R38, R68 ;  /* 0x0000002642447223 */ /* 0x000fe20000010044 */
[----:B--2---:R-:W-:Y:S01]  /*5700*/  FADD.FTZ R69, R38, R69 ;  /* 0x0000004526457221 */ /* 0x004fe20000010000 */
[----:B-----5:R-:W-:Y:S01]  /*5710*/  FFMA.FTZ R70, R65, R37, R70 ;  /* 0x0000002541467223 */ /* 0x020fe20000010046 */
[----:B----4-:R-:W-:Y:S01]  /*5720*/  FADD.FTZ R71, R37, R71 ;  /* 0x0000004725477221 */ /* 0x010fe20000010000 */
[----:B------:R-:W-:Y:S01]  /*5730*/  FFMA.FTZ R72, R64, R36, R72 ;  /* 0x0000002440487223 */ /* 0x000fe20000010048 */
        /* <DEDUP_REMOVED lines=42> */
[----:B------:R-:W0:Y:S01]  /*59e0*/  S2R R151, SR_TID.X ;  /* 0x0000000000977919 */ /* 0x000e220000002100 */
[----:B------:R-:W-:Y:S01]  /*59f0*/  FFMA.FTZ R92, R35, R105, R92 ;  /* 0x00000069235c7223 */ /* 0x000fe2000001005c */
[----:B------:R-:W-:Y:S01]  /*5a00*/  FADD.FTZ R93, R93, R105 ;  /* 0x000000695d5d7221 */ /* 0x000fe20000010000 */
[----:B------:R-:W-:Y:S01]  /*5a10*/  FFMA.FTZ R68, R30, R108, R68 ;  /* 0x0000006c1e447223 */ /* 0x000fe20000010044 */
[----:B------:R-:W-:Y:S01]  /*5a20*/  FADD.FTZ R69, R69, R108 ;  /* 0x0000006c45457221 */ /* 0x000fe20000010000 */
[----:B------:R-:W-:Y:S01]  /*5a30*/  FFMA.FTZ R70, R28, R107, R70 ;  /* 0x0000006b1c467223 */ /* 0x000fe20000010046 */
[----:B------:R-:W-:Y:S01]  /*5a40*/  FADD.FTZ R71, R71, R107 ;  /* 0x0000006b47477221 */ /* 0x000fe20000010000 */
[----:B------:R-:W-:Y:S01]  /*5a50*/  FFMA.FTZ R72, R23, R109, R72 ;  /* 0x0000006d17487223 */ /* 0x000fe20000010048 */
[----:B------:R-:W-:Y:S01]  /*5a60*/  UIADD3 UR15, UP0, UR10, 0x8, URZ ;  /* 0x000000080a0f7890 */ /* 0x000fe2000ff1e03f */
[----:B------:R-:W-:Y:S01]  /*5a70*/  FFMA.FTZ R92, R22, R111, R92 ;  /* 0x0000006f165c7223 */ /* 0x000fe2000001005c */
[----:B------:R-:W-:Y:S01]  /*5a80*/  FADD.FTZ R93, R93, R111 ;  /* 0x0000006f5d5d7221 */ /* 0x000fe20000010000 */
[----:B------:R-:W-:Y:S01]  /*5a90*/  FFMA.FTZ R68, R20, R114, R68 ;  /* 0x0000007214447223 */ /* 0x000fe20000010044 */
[----:B------:R-:W-:Y:S01]  /*5aa0*/  FADD.FTZ R69, R69, R114 ;  /* 0x0000007245457221 */ /* 0x000fe20000010000 */
        /* <DEDUP_REMOVED lines=8> */
[----:B------:R-:W-:Y:S01]  /*5b30*/  FADD.FTZ R69, R69, R116 ;  /* 0x0000007445457221 */ /* 0x000fe20000010000 */
[----:B------:R-:W-:Y:S01]  /*5b40*/  FFMA.FTZ R70, R6, R120, R70 ;  /* 0x0000007806467223 */ /* 0x000fe20000010046 */
[----:B------:R-:W-:Y:S01]  /*5b50*/  FADD.FTZ R71, R71, R120 ;  /* 0x0000007847477221 */ /* 0x000fe20000010000 */
[----:B------:R-:W-:Y:S01]  /*5b60*/  FFMA.FTZ R72, R4, R119, R72 ;  /* 0x0000007704487223 */ /* 0x000fe20000010048 */
[----:B------:R-:W-:Y:S01]  /*5b70*/  UISETP.GE.AND.EX UP0, UPT, UR16, UR11, UPT, UP0 ;  /* 0x0000000b1000728c */ /* 0x000fe2000bf06300 */
        /* <DEDUP_REMOVED lines=14> */
[----:B------:R-:W-:Y:S01]  /*5c60*/  PLOP3.LUT P0, PT, PT, PT, UP0, 0x80, 0x0 ;  /* 0x000000000000781c */ /* 0x000fe20003f0f008 */
        /* <DEDUP_REMOVED lines=21> */
[----:B0-----:R-:W-:Y:S01]  /*5dc0*/  ISETP.GT.U32.AND P1, PT, R151, 0x1f, PT ;  /* 0x0000001f9700780c */ /* 0x001fe20003f24070 */
[----:B------:R-:W-:Y:S01]  /*5dd0*/  FFMA.FTZ R92, R80, R85, R92 ;  /* 0x00000055505c7223 */ /* 0x000fe2000001005c */
[----:B------:R-:W-:Y:S01]  /*5de0*/  FADD.FTZ R93, R93, R85 ;  /* 0x000000555d5d7221 */ /* 0x000fe20000010000 */
[----:B------:R-:W-:Y:S01]  /*5df0*/  FFMA.FTZ R68, R142, R86, R68 ;  /* 0x000000568e447223 */ /* 0x000fe20000010044 */
[----:B------:R-:W-:Y:S01]  /*5e00*/  FADD.FTZ R69, R69, R86 ;  /* 0x0000005645457221 */ /* 0x000fe20000010000 */
[----:B------:R-:W-:Y:S01]  /*5e10*/  FFMA.FTZ R70, R141, R87, R70 ;  /* 0x000000578d467223 */ /* 0x000fe20000010046 */
[----:B------:R-:W-:Y:S01]  /*5e20*/  FADD.FTZ R71, R71, R87 ;  /* 0x0000005747477221 */ /* 0x000fe20000010000 */
[----:B------:R-:W-:Y:S01]  /*5e30*/  FFMA.FTZ R72, R82, R145, R72 ;  /* 0x0000009152487223 */ /* 0x000fe20000010048 */
[----:B---3--:R-:W-:-:S04]  /*5e40*/  FADD.FTZ R73, R36, R73 ;  /* 0x0000004924497221 */ /* 0x008fc80000010000 */
[----:B------:R-:W-:-:S04]  /*5e50*/  FADD.FTZ R73, R73, R31 ;  /* 0x0000001f49497221 */ /* 0x000fc80000010000 */
        /* <DEDUP_REMOVED lines=13> */
[----:B------:R-:W-:Y:S01]  /*5f30*/  FADD.FTZ R73, R73, R145 ;  /* 0x0000009149497221 */ /* 0x000fe20000010000 */
[----:B------:R-:W-:Y:S06]  /*5f40*/  BAR.SYNC.DEFER_BLOCKING 0x0 ;  /* 0x0000000000007b1d */ /* 0x000fec0000010000 */
[----:B------:R-:W-:Y:S05]  /*5f50*/  @!P0 BRA `(.L_x_2912) ;  /* 0x0000000000bc8947 */ /* 0x000fea0003800000 */
[----:B------:R0:W-:Y:S04]  /*5f60*/  STL [R1+0x6c], R2 ;  /* 0x00006c0201007387 */ /* 0x0001e80000100800 */
[----:B------:R1:W-:Y:S04]  /*5f70*/  STL [R1+0x68], R0 ;  /* 0x0000680001007387 */ /* 0x0003e80000100800 */
[----:B------:R-:W2:Y:S01]  /*5f80*/  LDL R76, [R1+0x50] ;  /* 0x00005000014c7983 */ /* 0x000ea20000100800 */
[----:B0-----:R-:W0:Y:S03]  /*5f90*/  S2R R2, SR_TID.X ;  /* 0x0000000000027919 */ /* 0x001e260000002100 */
[----:B-1----:R-:W3:Y:S04]  /*5fa0*/  LDL R0, [R1+0x5c] ;  /* 0x00005c0001007983 */ /* 0x002ee80000100800 */
[----:B------:R-:W4:Y:S04]  /*5fb0*/  LDL R77, [R1+0x54] ;  /* 0x00005400014d7983 */ /* 0x000f280000100800 */
[----:B------:R-:W4:Y:S04]  /*5fc0*/  LDL R75, [R1+0x4c] ;  /* 0x00004c00014b7983 */ /* 0x000f280000100800 */
[----:B------:R-:W4:Y:S01]  /*5fd0*/  LDL R165, [R1+0x48] ;  /* 0x0000480001a57983 */ /* 0x000f220000100800 */
        /* <DEDUP_REMOVED lines=18> */
[----:B-1----:R-:W-:-:S05]  /*6100*/  LEA R74, R75, R151, 0x3 ;  /* 0x000000974b4a7211 */ /* 0x002fca00078e18ff */
        /* <DEDUP_REMOVED lines=18> */
[----:B-1----:R-:W-:-:S05]  /*6230*/  IMAD.WIDE.U32 R76, R76, 0x4, R164 ;  /* 0x000000044c4c7825 */ /* 0x002fca00078e00a4 */
[----:B------:R0:W-:Y:S02]  /*6240*/  STG.E.64 desc[UR18][R76.64+0x4000], R74 ;  /* 0x0040004a4c007986 */ /* 0x0001e4000c101b12 */
.L_x_2912:
[----:B------:R-:W1:Y:S01]  /*6250*/  S2R R165, SR_TID.X ;  /* 0x0000000000a57919 */ /* 0x000e620000002100 */
[----:B------:R-:W-:Y:S01]  /*6260*/  BSSY B0, `(.L_x_2913) ;  /* 0x000006f000007945 */ /* 0x000fe20003800000 */
[----:B0-----:R-:W-:-:S03]  /*6270*/  CS2R R74, SRZ ;  /* 0x00000000004a7805 */ /* 0x001fc6000001ff00 */
[----:B------:R-:W-:Y:S05]  /*6280*/  @P1 BRA `(.L_x_2914) ;  /* 0x0000000400b01947 */ /* 0x000fea0003800000 */
[----:B------:R-:W0:Y:S01]  /*6290*/  S2R R76, SR_TID.X ;  /* 0x00000000004c7919 */ /* 0x000e220000002100 */
[----:B------:R-:W-:Y:S01]  /*62a0*/  USHF.L.U32 UR5, UR10, 0x3, URZ ;  /* 0x000000030a057899 */ /* 0x000fe2000800063f */
[----:B------:R-:W-:Y:S01]  /*62b0*/  HFMA2.MMA R74, -RZ, RZ, 0, 2.384185791015625e-06 ;  /* 0x00000028ff4a7435 */ /* 0x000fe200000001ff */
[----:B------:R-:W-:Y:S02]  /*62c0*/  MOV R75, 0x28 ;  /* 0x00000028004b7802 */ /* 0x000fe40000000f00 */
[----:B------:R-:W-:Y:S01]  /*62d0*/  ULOP3.LUT UR5, UR5, 0x8, URZ, 0xc0, !UPT ;  /* 0x0000000805057892 */ /* 0x000fe2000f8ec03f */
[----:B-1----:R-:W-:-:S04]  /*62e0*/  SHF.L.U32 R164, R165, 0x3, RZ ;  /* 0x00000003a5a47819 */ /* 0x002fc800000006ff */
[----:B------:R-:W-:Y:S02]  /*62f0*/  LOP3.LUT R164, R164, 0x18, RZ, 0xc0, !PT ;  /* 0x00000018a4a47812 */ /* 0x000fe400078ec0ff */
        /* <DEDUP_REMOVED lines=9> */
[----:B------:R-:W-:-:S04]  /*6390*/  LEA.HI R76, R76, R75, RZ, 0x2 ;  /* 0x0000004b4c4c7211 */ /* 0x000fc800078f10ff */
[----:B------:R-:W-:Y:S01]  /*63a0*/  SHF.R.S32.HI R75, RZ, 0x2, R76 ;  /* 0x00000002ff4b7819 */ /* 0x000fe2000001144c */
[----:B------:R-:W-:-:S10]  /*63b0*/  HFMA2.MMA R76, -RZ, RZ, 0, 2.384185791015625e-06 ;  /* 0x00000028ff4c7435 */ /* 0x000fd400000001ff */
[----:B------:R-:W-:Y:S01]  /*63c0*/  IMAD R75, R75, R76, UR14 ;  /* 0x0000000e4b4b7e24 */ /* 0x000fe2000f8e024c */
        /* <DEDUP_REMOVED lines=88> */
.L_x_2914:
[----:B------:R-:W-:Y:S05]  /*6950*/  BSYNC B0 ;  /* 0x0000000000007941 */ /* 0x000fea0003800000 */
.L_x_2913:
[----:B-1----:R-:W-:Y:S01]  /*6960*/  LOP3.LUT P1, RZ, R165, 0xffffffe3, RZ, 0xc0, !PT ;  /* 0xffffffe3a5ff7812 */ /* 0x002fe2000782c0ff */
[----:B------:R-:W0:Y:S04]  /*6970*/  SHFL.BFLY PT, R77, R75, 0x2, 0x1f ;  /* 0x0c401f004b4d7f89 */ /* 0x000e2800000e0000 */
[----:B-----5:R1:W-:Y:S04]  /*6980*/  STL.64 [R1+0x68], R2 ;  /* 0x0000680201007387 */ /* 0x0203e80000100a00 */
[----:B------:R-:W2:Y:S04]  /*6990*/  SHFL.BFLY PT, R151, R74, 0x2, 0x1f ;  /* 0x0c401f004a977f89 */ /* 0x000ea800000e0000 */
[----:B------:R-:W3:Y:S08]  /*69a0*/  @!P1 LDC R76, c[0x0][0x10] ;  /* 0x00000400ff4c9b82 */ /* 0x000ef00000000800 */
[----:B-1----:R-:W1:Y:S01]  /*69b0*/  @!P1 LDC.64 R2, c[0x0][0x260] ;  /* 0x00009800ff029b82 */ /* 0x002e620000000a00 */
[----:B0-----:R-:W-:Y:S01]  /*69c0*/  FADD.FTZ R75, R77, R75 ;  /* 0x0000004b4d4b7221 */ /* 0x001fe20000010000 */
[----:B------:R-:W-:Y:S01]  /*69d0*/  MOV R77, UR4 ;  /* 0x00000004004d7c02 */ /* 0x000fe20008000f00 */
[----:B--2---:R-:W-:-:S03]  /*69e0*/  FADD.FTZ R74, R151, R74 ;  /* 0x0000004a974a7221 */ /* 0x004fc60000010000 */
[----:B------:R-:W-:Y:S01]  /*69f0*/  SHFL.BFLY PT, R151, R75, 0x1, 0x1f ;  /* 0x0c201f004b977f89 */ /* 0x000fe200000e0000 */
[----:B---3--:R-:W-:-:S03]  /*6a00*/  @!P1 IMAD R76, R76, R77, UR13 ;  /* 0x0000000d4c4c9e24 */ /* 0x008fc6000f8e024d */
[----:B------:R-:W2:Y:S04]  /*6a10*/  LDL R77, [R1+0x60] ;  /* 0x00006000014d7983 */ /* 0x000ea80000100800 */
[----:B------:R-:W0:Y:S01]  /*6a20*/  SHFL.BFLY PT, R164, R74, 0x1, 0x1f ;  /* 0x0c201f004aa47f89 */ /* 0x000e2200000e0000 */
[----:B------:R-:W-:-:S04]  /*6a30*/  UISETP.GE.U32.AND UP0, UPT, UR15, UR21, UPT ;  /* 0x000000150f00728c */ /* 0x000fc8000bf06070 */
[----:B------:R-:W-:Y:S01]  /*6a40*/  UISETP.GE.AND.EX UP0, UPT, UR16, UR11, UPT, UP0 ;  /* 0x0000000b1000728c */ /* 0x000fe2000bf06300 */
[----:B--2---:R-:W-:-:S04]  /*6a50*/  @!P1 LEA R76, R76, R77, 0x7 ;  /* 0x0000004d4c4c9211 */ /* 0x004fc800078e38ff */
[----:B------:R-:W-:-:S05]  /*6a60*/  @!P1 SHF.L.U32 R76, R76, 0x1, RZ ;  /* 0x000000014c4c9819 */ /* 0x000fca00000006ff */
[----:B-1----:R-:W-:Y:S02]  /*6a70*/  @!P1 IMAD.WIDE.U32 R76, R76, 0x4, R2 ;  /* 0x000000044c4c9825 */ /* 0x002fe400078e0002 */
[----:B------:R1:W5:Y:S02]  /*6a80*/  LDL.LU.64 R2, [R1+0x68] ;  /* 0x0000680001027983 */ /* 0x0003640000300a00 */
[----:B0-----:R-:W-:Y:S01]  /*6a90*/  FADD.FTZ R74, R74, R164 ;  /* 0x000000a44a4a7221 */ /* 0x001fe20000010000 */
[----:B------:R-:W-:-:S05]  /*6aa0*/  FADD.FTZ R75, R75, R151 ;  /* 0x000000974b4b7221 */ /* 0x000fca0000010000 */
[----:B------:R1:W-:Y:S01]  /*6ab0*/  @!P1 STG.E.64 desc[UR18][R76.64], R74 ;  /* 0x0000004a4c009986 */ /* 0x0003e2000c101b12 */
[----:B------:R-:W-:-:S13]  /*6ac0*/  PLOP3.LUT P1, PT, PT, PT, UP0, 0x80, 0x0 ;  /* 0x000000000000781c */ /* 0x000fda0003f2f008 */
[----:B-1----:R-:W-:Y:S05]  /*6ad0*/  @P1 BRA `(.L_x_2915) ;  /* 0x00000000005c1947 */ /* 0x002fea0003800000 */
        /* <DEDUP_REMOVED lines=12> */
.L_x_2917:
        /* <DEDUP_REMOVED lines=8> */
.L_x_2916:
[----:B------:R-:W-:Y:S05]  /*6c20*/  WARPSYNC.ALL ;  /* 0x0000000000007948 */ /* 0x000fea0003800000 */
[----:B------:R-:W-:Y:S06]  /*6c30*/  BAR.SYNC.DEFER_BLOCKING 0x0 ;  /* 0x0000000000007b1d */ /* 0x000fec0000010000 */
[----:B------:R-:W-:Y:S05]  /*6c40*/  BRA `(.L_x_2918) ;  /* 0x0000000000547947 */ /* 0x000fea0003800000 */
.L_x_2915:
        /* <DEDUP_REMOVED lines=11> */
.L_x_2920:
        /* <DEDUP_REMOVED lines=8> */
.L_x_2919:
[----:B------:R-:W-:Y:S05]  /*6d80*/  WARPSYNC.ALL ;  /* 0x0000000000007948 */ /* 0x000fea0003800000 */
[----:B------:R-:W-:Y:S06]  /*6d90*/  BAR.SYNC.DEFER_BLOCKING 0x0 ;  /* 0x0000000000007b1d */ /* 0x000fec0000010000 */
.L_x_2918:
[----:B------:R-:W0:Y:S01]  /*6da0*/  S2R R164, SR_TID.X ;  /* 0x0000000000a47919 */ /* 0x000e220000002100 */
[----:B------:R-:W2:Y:S01]  /*6db0*/  LDL.LU R151, [R1+0x3c] ;  /* 0x00003c0001977983 */ /* 0x000ea20000300800 */
[----:B------:R-:W1:Y:S01]  /*6dc0*/  S2UR UR17, SR_CgaCtaId ;  /* 0x00000000001179c3 */ /* 0x000e620000008800 */
[----:B------:R-:W-:Y:S01]  /*6dd0*/  USHF.L.U32 UR10, UR10, 0x3, URZ ;  /* 0x000000030a0a7899 */ /* 0x000fe2000800063f */
[----:B------:R-:W-:Y:S01]  /*6de0*/  ULDC.64 UR24, c[0x0][0x210] ;  /* 0x0000840000187ab9 */ /* 0x000fe20000000a00 */
[----:B0-----:R-:W-:-:S13]  /*6df0*/  ISETP.GT.U32.AND P1, PT, R164, 0x7f, PT ;  /* 0x0000007fa400780c */ /* 0x001fda0003f24070 */
[----:B------:R-:W-:Y:S01]  /*6e00*/  VOTEU.ALL UP0, P1 ;  /* 0x00000000003f7886 */ /* 0x000fe20000800000 */
[----:B------:R-:W0:Y:S01]  /*6e10*/  @!P1 LDC.64 R76, c[0x0][0x260] ;  /* 0x00009800ff4c9b82 */ /* 0x000e220000000a00 */
[----:B------:R-:W-:-:S03]  /*6e20*/  @!P1 LOP3.LUT R74, R164, 0x7ffffff0, RZ, 0xc0, !PT ;  /* 0x7ffffff0a44a9812 */ /* 0x000fc600078ec0ff */
[----:B------:R-:W-:Y:S02]  /*6e30*/  @!UP0 ULDC UR5, c[0x0][0x10] ;  /* 0x0000040000058ab9 */ /* 0x000fe40000000800 */
[----:B------:R-:W-:-:S06]  /*6e40*/  @!UP0 UIMAD UR5, UR5, UR4, UR13 ;  /* 0x00000004050582a4 */ /* 0x000fcc000f8e020d */
[----:B------:R-:W-:-:S04]  /*6e50*/  MOV R75, UR5 ;  /* 0x00000005004b7c02 */ /* 0x000fc80008000f00 */
[----:B------:R-:W-:Y:S02]  /*6e60*/  @!P1 LEA R74, R75, R74, 0x7 ;  /* 0x0000004a4b4a9211 */ /* 0x000fe400078e38ff */
[----:B------:R-:W-:-:S04]  /*6e70*/  @!P1 LOP3.LUT R75, R164, 0xf, RZ, 0xc0, !PT ;  /* 0x0000000fa44b9812 */ /* 0x000fc800078ec0ff */
[----:B------:R-:W-:-:S04]  /*6e80*/  @!P1 IADD3 R74, R74, R75, RZ ;  /* 0x0000004b4a4a9210 */ /* 0x000fc80007ffe0ff */
[----:B------:R-:W-:-:S05]  /*6e90*/  @!P1 SHF.L.U32 R74, R74, 0x1, RZ ;  /* 0x000000014a4a9819 */ /* 0x000fca00000006ff */
[----:B0-----:R-:W-:-:S06]  /*6ea0*/  @!P1 IMAD.WIDE.U32 R74, R74, 0x4, R76 ;  /* 0x000000044a4a9825 */ /* 0x001fcc00078e004c */
[----:B------:R-:W3:Y:S01]  /*6eb0*/  @!P1 LDG.E.64 R74, desc[UR18][R74.64] ;  /* 0x000000124a4a9981 */ /* 0x000ee2000c1e1b00 */
[----:B------:R-:W-:Y:S01]  /*6ec0*/  HFMA2.MMA R76, -RZ, RZ, 0, 0 ;  /* 0x00000000ff4c7435 */ /* 0x000fe200000001ff */
[----:B------:R-:W-:Y:S01]  /*6ed0*/  UMOV UR5, 0x400 ;  /* 0x0000040000057882 */ /* 0x000fe20000000000 */
[----:B------:R-:W-:Y:S02]  /*6ee0*/  ULOP3.LUT UR10, UR10, 0x8, URZ, 0xc0, !UPT ;  /* 0x000000080a0a7892 */ /* 0x000fe4000f8ec03f */
[----:B------:R-:W-:-:S04]  /*6ef0*/  UIADD3 UR5, UR5, 0x3480, URZ ;  /* 0x0000348005057890 */ /* 0x000fc8000fffe03f */
[----:B-1----:R-:W-:Y:S01]  /*6f00*/  ULEA UR5, UR17, UR5, 0x18 ;  /* 0x0000000511057291 */ /* 0x002fe2000f8ec03f */
[----:B---3--:R-:W-:Y:S01]  /*6f10*/  @!P1 FADD.FTZ R76, RZ, R74 ;  /* 0x0000004aff4c9221 */ /* 0x008fe20000010000 */
[----:B------:R-:W-:Y:S01]  /*6f20*/  MOV R74, RZ ;  /* 0x000000ff004a7202 */ /* 0x000fe20000000f00 */
[----:B------:R-:W-:Y:S01]  /*6f30*/  @!P1 FADD.FTZ R74, RZ, R75 ;  /* 0x0000004bff4a9221 */ /* 0x000fe20000010000 */
[----:B------:R-:W-:Y:S02]  /*6f40*/  LOP3.LUT P1, RZ, R164, 0xffffff8f, RZ, 0xc0, !PT ;  /* 0xffffff8fa4ff7812 */ /* 0x000fe4000782c0ff */
        /* <DEDUP_REMOVED lines=17> */
[----:B------:R-:W-:-:S02]  /*7060*/  @!P1 SHF.R.U32.HI R76, RZ, 0x1, R164 ;  /* 0x00000001ff4c9819 */ /* 0x000fc400000116a4 */
[----:B------:R-:W3:Y:S01]  /*7070*/  LDL.LU R164, [R1+0x34] ;  /* 0x0000340001a47983 */ /* 0x000ee20000300800 */
[----:B------:R-:W-:Y:S01]  /*7080*/  @!P1 FMUL.FTZ R75, R75, 2.4414062863797880709e-05 ;  /* 0x37cccccd4b4b9820 */ /* 0x000fe20000410000 */
[----:B------:R-:W-:-:S05]  /*7090*/  @!P1 LOP3.LUT R76, R76, 0x7ffffff8, RZ, 0xc0, !PT ;  /* 0x7ffffff84c4c9812 */ /* 0x000fca00078ec0ff */
[----:B------:R2:W-:Y:S02]  /*70a0*/  @!P1 STS.64 [R76+UR5], R74 ;  /* 0x0000004a4c009988 */ /* 0x0005e40008000a05 */
[----:B--2---:R-:W-:Y:S02]  /*70b0*/  IADD3 R74, R151, -UR10, RZ ;  /* 0x8000000a974a7c10 */ /* 0x004fe4000fffe0ff */
[----:B------:R-:W2:Y:S02]  /*70c0*/  LDL.LU R151, [R1+0x38] ;  /* 0x0000380001977983 */ /* 0x000ea40000300800 */
[----:B------:R-:W-:Y:S01]  /*70d0*/  LEA R74, R74, UR5, 0x3 ;  /* 0x000000054a4a7c11 */ /* 0x000fe2000f8e18ff */
[----:B------:R-:W-:Y:S06]  /*70e0*/  BAR.SYNC.DEFER_BLOCKING 0x0 ;  /* 0x0000000000007b1d */ /* 0x000fec0000010000 */
[----:B------:R-:W0:Y:S02]  /*70f0*/  LDS.64 R76, [R74] ;  /* 0x000000004a4c7984 */ /* 0x000e240000000a00 */
[C-C-:B0-----:R-:W-:Y:S01]  /*7100*/  FFMA.FTZ R36, R67.reuse, R36, -R76.reuse ;  /* 0x0000002443247223 */ /* 0x141fe2000001084c */
[--C-:B------:R-:W-:Y:S01]  /*7110*/  FFMA.FTZ R33, R98, R33, -R76.reuse ;  /* 0x0000002162217223 */ /* 0x100fe2000001084c */
[----:B------:R-:W-:-:S02]  /*7120*/  FFMA.FTZ R31, R67, R31, -R76 ;  /* 0x0000001f431f7223 */ /* 0x000fc4000001084c */
[-C--:B------:R-:W-:Y:S02]  /*7130*/  FFMA.FTZ R36, R64, -R77.reuse, R36 ;  /* 0x8000004d40247223 */ /* 0x080fe40000010024 */
[----:B------:R-:W4:Y:S01]  /*7140*/  LDL.LU R64, [R1+0x2c] ;  /* 0x00002c0001407983 */ /* 0x000f220000300800 */
[----:B------:R-:W-:Y:S01]  /*7150*/  FFMA.FTZ R33, R62, -R77, R33 ;  /* 0x8000004d3e217223 */ /* 0x000fe20000010021 */
[----:B------:R-:W-:Y:S01]  /*7160*/  FFMA.FTZ R27, R98, R27, -R76 ;  /* 0x0000001b621b7223 */ /* 0x000fe2000001084c */
[-C--:B------:R-:W-:Y:S01]  /*7170*/  FFMA.FTZ R31, R60, -R77.reuse, R31 ;  /* 0x8000004d3c1f7223 */ /* 0x080fe2000001001f */
[----:B------:R-:W4:Y:S04]  /*7180*/  LDL.LU R62, [R1+0x30] ;  /* 0x00003000013e7983 */ /* 0x000f280000300800 */
[----:B------:R-:W4:Y:S01]  /*7190*/  LDL.LU R60, [R1+0x24] ;  /* 0x00002400013c7983 */ /* 0x000f220000300800 */
[----:B------:R-:W-:-:S03]  /*71a0*/  FFMA.FTZ R27, R58, -R77, R27 ;  /* 0x8000004d3a1b7223 */ /* 0x000fc6000001001b */
[----:B------:R-:W4:Y:S01]  /*71b0*/  LDL.LU R58, [R1+0x28] ;  /* 0x00002800013a7983 */ /* 0x000f220000300800 */
[--C-:B-----5:R-:W-:Y:S01]  /*71c0*/  FFMA.FTZ R39, R2, R39, -R76.reuse ;  /* 0x0000002702277223 */ /* 0x120fe2000001084c */
[--C-:B------:R-:W-:Y:S01]  /*71d0*/  FFMA.FTZ R38, R98, R38, -R76.reuse ;  /* 0x0000002662267223 */ /* 0x100fe2000001084c */
[C-C-:B------:R-:W-:Y:S01]  /*71e0*/  FFMA.FTZ R37, R83.reuse, R37, -R76.reuse ;  /* 0x0000002553257223 */ /* 0x140fe2000001084c */
[----:B------:R-:W-:Y:S01]  /*71f0*/  FFMA.FTZ R7, R83, R7, -R76 ;  /* 0x0000000753077223 */ /* 0x000fe2000001084c */
        /* <DEDUP_REMOVED lines=20> */
[-C--:B------:R-:W-:Y:S01]  /*7340*/  FFMA.FTZ R37, R65, -R77.reuse, R37 ;  /* 0x8000004d41257223 */ /* 0x080fe20000010025 */
[----:B------:R-:W-:Y:S01]  /*7350*/  FFMA.FTZ R0, R45, -R77, R7 ;  /* 0x8000004d2d007223 */ /* 0x000fe20000010007 */
[--C-:B------:R-:W-:Y:S01]  /*7360*/  FFMA.FTZ R123, R67, R123, -R76.reuse ;  /* 0x0000007b437b7223 */ /* 0x100fe2000001084c */
[C---:B------:R-:W-:Y:S01]  /*7370*/  FMUL.FTZ R7, R99.reuse, R39 ;  /* 0x0000002763077220 */ /* 0x040fe20000410000 */
[----:B------:R-:W-:Y:S01]  /*7380*/  FMUL.FTZ R38, R99, R38 ;  /* 0x0000002663267220 */ /* 0x000fe20000410000 */
[--C-:B------:R-:W-:Y:S01]  /*7390*/  FFMA.FTZ R32, R83, R32, -R76.reuse ;  /* 0x0000002053207223 */ /* 0x100fe2000001084c */
[--C-:B------:R-:W-:Y:S01]  /*73a0*/  FFMA.FTZ R119, R67, R119, -R76.reuse ;  /* 0x0000007743777223 */ /* 0x100fe2000001084c */
[C-C-:B------:R-:W-:Y:S01]  /*73b0*/  FFMA.FTZ R14, R98.reuse, R14, -R76.reuse ;  /* 0x0000000e620e7223 */ /* 0x140fe2000001084c */
[----:B------:R-:W-:Y:S01]  /*73c0*/  FFMA.FTZ R116, R98, R116, -R76 ;  /* 0x0000007462747223 */ /* 0x000fe2000001084c */
[-C--:B------:R-:W-:Y:S01]  /*73d0*/  FFMA.FTZ R34, R63, -R77.reuse, R34 ;  /* 0x8000004d3f227223 */ /* 0x080fe20000010022 */
[-C--:B------:R-:W-:Y:S01]  /*73e0*/  FFMA.FTZ R25, R56, -R77.reuse, R25 ;  /* 0x8000004d38197223 */ /* 0x080fe20000010019 */
[----:B------:R-:W-:Y:S01]  /*73f0*/  FFMA.FTZ R44, R44, -R77, R5 ;  /* 0x8000004d2c2c7223 */ /* 0x000fe20000010005 */
[--C-:B------:R-:W-:Y:S01]  /*7400*/  FFMA.FTZ R12, R83, R12, -R76.reuse ;  /* 0x0000000c530c7223 */ /* 0x100fe2000001084c */
[----:B------:R-:W-:Y:S01]  /*7410*/  FFMA.FTZ R79, R67, R79, -R76 ;  /* 0x0000004f434f7223 */ /* 0x000fe2000001084c */
[-C--:B------:R-:W-:Y:S01]  /*7420*/  FFMA.FTZ R120, R6, -R77.reuse, R120 ;  /* 0x8000004d06787223 */ /* 0x080fe20000010078 */
[----:B------:R-:W-:Y:S01]  /*7430*/  FFMA.FTZ R80, R80, -R77, R2 ;  /* 0x8000004d50507223 */ /* 0x000fe20000010002 */
[C---:B------:R-:W-:Y:S01]  /*7440*/  FMUL.FTZ R5, R99.reuse, R37 ;  /* 0x0000002563057220 */ /* 0x040fe20000410000 */
[----:B------:R-:W-:Y:S01]  /*7450*/  FMUL.FTZ R56, R99, R36 ;  /* 0x0000002463387220 */ /* 0x000fe20000410000 */
[----:B------:R-:W-:Y:S01]  /*7460*/  FFMA.FTZ R6, R103, -R77, R123 ;  /* 0x8000004d67067223 */ /* 0x000fe2000001007b */
[--C-:B------:R-:W-:Y:S01]  /*7470*/  FFMA.FTZ R108, R98, R108, -R76.reuse ;  /* 0x0000006c626c7223 */ /* 0x100fe2000001084c */
[--C-:B------:R-:W-:Y:S01]  /*7480*/  FFMA.FTZ R26, R83, R26, -R76.reuse ;  /* 0x0000001a531a7223 */ /* 0x100fe2000001084c */
[----:B------:R-:W-:Y:S01]  /*7490*/  FFMA.FTZ R91, R67, R91, -R76 ;  /* 0x0000005b435b7223 */ /* 0x000fe2000001084c */
[-C--:B------:R-:W-:Y:S01]  /*74a0*/  FFMA.FTZ R32, R61, -R77.reuse, R32 ;  /* 0x8000004d3d207223 */ /* 0x080fe20000010020 */
[----:B------:R-:W-:Y:S01]  /*74b0*/  FFMA.FTZ R4, R4, -R77, R119 ;  /* 0x8000004d04047223 */ /* 0x000fe20000010077 */
[----:B------:R-:W-:Y:S01]  /*74c0*/  F2FP.F16.F32.PACK_AB R7, R38, R7 ;  /* 0x000000072607723e */ /* 0x000fe200000000ff */
[----:B------:R-:W-:Y:S01]  /*74d0*/  FFMA.FTZ R109, R67, R109, -R76 ;  /* 0x0000006d436d7223 */ /* 0x000fe2000001084c */
[-C--:B------:R-:W-:Y:S01]  /*74e0*/  FFMA.FTZ R29, R59, -R77.reuse, R29 ;  /* 0x8000004d3b1d7223 */ /* 0x080fe2000001001d */
[-C--:B------:R-:W-:Y:S01]  /*74f0*/  FFMA.FTZ R14, R50, -R77.reuse, R14 ;  /* 0x8000004d320e7223 */ /* 0x080fe2000001000e */
[----:B------:R-:W-:Y:S01]  /*7500*/  FFMA.FTZ R116, R8, -R77, R116 ;  /* 0x8000004d08747223 */ /* 0x000fe20000010074 */
[C---:B------:R-:W-:Y:S01]  /*7510*/  FMUL.FTZ R34, R99.reuse, R34 ;  /* 0x0000002263227220 */ /* 0x040fe20000410000 */
[----:B------:R-:W-:Y:S01]  /*7520*/  FMUL.FTZ R33, R99, R33 ;  /* 0x0000002163217220 */ /* 0x000fe20000410000 */
[-C--:B------:R-:W-:Y:S01]  /*7530*/  FFMA.FTZ R12, R49, -R77.reuse, R12 ;  /* 0x8000004d310c7223 */ /* 0x080fe2000001000c */
[-C--:B------:R-:W-:Y:S01]  /*7540*/  FFMA.FTZ R50, R43, -R77.reuse, R3 ;  /* 0x8000004d2b327223 */ /* 0x080fe20000010003 */
[----:B------:R-:W-:Y:S01]  /*7550*/  FFMA.FTZ R8, R89, -R77, R79 ;  /* 0x8000004d59087223 */ /* 0x000fe2000001004f */
[----:B------:R-:W-:Y:S01]  /*7560*/  F2FP.F16.F32.PACK_AB R5, R56, R5 ;  /* 0x000000053805723e */ /* 0x000fe200000000ff */
[----:B------:R-:W-:Y:S01]  /*7570*/  FMUL.FTZ R49, R99, R6 ;  /* 0x0000000663317220 */ /* 0x000fe20000410000 */
[-C--:B------:R-:W-:Y:S01]  /*7580*/  FFMA.FTZ R26, R57, -R77.reuse, R26 ;  /* 0x8000004d391a7223 */ /* 0x080fe2000001001a */
[-C--:B------:R-:W-:Y:S01]  /*7590*/  FFMA.FTZ R40, R40, -R77.reuse, R91 ;  /* 0x8000004d28287223 */ /* 0x080fe2000001005b */
[----:B------:R-:W-:Y:S01]  /*75a0*/  FFMA.FTZ R108, R30, -R77, R108 ;  /* 0x8000004d1e6c7223 */ /* 0x000fe2000001006c */
[C---:B------:R-:W-:Y:S01]  /*75b0*/  FMUL.FTZ R32, R99.reuse, R32 ;  /* 0x0000002063207220 */ /* 0x040fe20000410000 */
[C---:B------:R-:W-:Y:S01]  /*75c0*/  FMUL.FTZ R31, R99.reuse, R31 ;  /* 0x0000001f631f7220 */ /* 0x040fe20000410000 */
[----:B------:R-:W-:Y:S01]  /*75d0*/  FMUL.FTZ R45, R99, R4 ;  /* 0x00000004632d7220 */ /* 0x000fe20000410000 */
[----:B------:R-:W-:Y:S01]  /*75e0*/  PRMT R6, R7, 0x7632, R6 ;  /* 0x0000763207067816 */ /* 0x000fe20000000006 */
[----:B------:R-:W-:Y:S01]  /*75f0*/  FFMA.FTZ R30, R23, -R77, R109 ;  /* 0x8000004d171e7223 */ /* 0x000fe2000001006d */
[C---:B------:R-:W-:Y:S01]  /*7600*/  FMUL.FTZ R29, R99.reuse, R29 ;  /* 0x0000001d631d7220 */ /* 0x040fe20000410000 */
[C---:B------:R-:W-:Y:S01]  /*7610*/  FMUL.FTZ R38, R99.reuse, R27 ;  /* 0x0000001b63267220 */ /* 0x040fe20000410000 */
[----:B------:R-:W4:Y:S01]  /*7620*/  LDL.LU R56, [R1+0x1c] ;  /* 0x00001c0001387983 */ /* 0x000f220000300800 */
[----:B------:R-:W-:Y:S01]  /*7630*/  FMUL.FTZ R57, R99, R8 ;  /* 0x0000000863397220 */ /* 0x000fe20000410000 */
[----:B------:R-:W-:Y:S01]  /*7640*/  F2FP.F16.F32.PACK_AB R33, R33, R34 ;  /* 0x000000222121723e */ /* 0x000fe200000000ff */
[----:B------:R-:W-:Y:S01]  /*7650*/  FFMA.FTZ R21, R98, R21, -R76 ;  /* 0x0000001562157223 */ /* 0x000fe2000001084c */
[----:B------:R-:W-:Y:S01]  /*7660*/  PRMT R8, R5, 0x7632, R8 ;  /* 0x0000763205087816 */ /* 0x000fe20000000008 */
[C---:B------:R-:W-:Y:S01]  /*7670*/  FMUL.FTZ R26, R99.reuse, R26 ;  /* 0x0000001a631a7220 */ /* 0x040fe20000410000 */
[C---:B------:R-:W-:Y:S01]  /*7680*/  FMUL.FTZ R25, R99.reuse, R25 ;  /* 0x0000001963197220 */ /* 0x040fe20000410000 */
[C---:B------:R-:W-:Y:S01]  /*7690*/  FMUL.FTZ R27, R99.reuse, R40 ;  /* 0x00000028631b7220 */ /* 0x040fe20000410000 */
[----:B------:R-:W-:Y:S01]  /*76a0*/  FMUL.FTZ R37, R99, R30 ;  /* 0x0000001e63257220 */ /* 0x000fe20000410000 */
[----:B------:R-:W-:Y:S01]  /*76b0*/  F2FP.F16.F32.PACK_AB R31, R31, R32 ;  /* 0x000000201f1f723e */ /* 0x000fe200000000ff */
[----:B------:R-:W4:Y:S01]  /*76c0*/  LDL.LU R40, [R1+0x20] ;  /* 0x0000200001287983 */ /* 0x000f220000300800 */
[----:B------:R-:W-:Y:S01]  /*76d0*/  PRMT R30, R33, 0x7632, R30 ;  /* 0x00007632211e7816 */ /* 0x000fe2000000001e */
[--C-:B------:R-:W-:Y:S01]  /*76e0*/  FFMA.FTZ R19, R83, R19, -R76.reuse ;  /* 0x0000001353137223 */ /* 0x100fe2000001084c */
[----:B------:R-:W-:Y:S01]  /*76f0*/  F2FP.F16.F32.PACK_AB R29, R38, R29 ;  /* 0x0000001d261d723e */ /* 0x000fe200000000ff */
[----:B------:R-:W-:Y:S01]  /*7700*/  FFMA.FTZ R18, R67, R18, -R76 ;  /* 0x0000001243127223 */ /* 0x000fe2000001084c */
[-C--:B------:R-:W-:Y:S01]  /*7710*/  FFMA.FTZ R24, R55, -R77.reuse, R24 ;  /* 0x8000004d37187223 */ /* 0x080fe20000010018 */
[-C--:B------:R-:W-:Y:S01]  /*7720*/  FFMA.FTZ R21, R54, -R77.reuse, R21 ;  /* 0x8000004d36157223 */ /* 0x080fe20000010015 */
[----:B------:R-:W4:Y:S01]  /*7730*/  LDL.LU R34, [R1+0x14] ;  /* 0x0000140001227983 */ /* 0x000f220000300800 */
[----:B------:R-:W-:Y:S01]  /*7740*/  F2FP.F16.F32.PACK_AB R25, R25, R26 ;  /* 0x0000001a1919723e */ /* 0x000fe200000000ff */
[-C--:B------:R-:W-:Y:S01]  /*7750*/  FFMA.FTZ R19, R53, -R77.reuse, R19 ;  /* 0x8000004d35137223 */ /* 0x080fe20000010013 */
[----:B------:R-:W-:Y:S01]  /*7760*/  PRMT R26, R29, 0x7632, R26 ;  /* 0x000076321d1a7816 */ /* 0x000fe2000000001a */
[----:B------:R-:W-:Y:S01]  /*7770*/  FFMA.FTZ R18, R52, -R77, R18 ;  /* 0x8000004d34127223 */ /* 0x000fe20000010012 */
[C---:B------:R-:W-:Y:S01]  /*7780*/  FMUL.FTZ R24, R99.reuse, R24 ;  /* 0x0000001863187220 */ /* 0x040fe20000410000 */
[C---:B------:R-:W-:Y:S01]  /*7790*/  FMUL.FTZ R21, R99.reuse, R21 ;  /* 0x0000001563157220 */ /* 0x040fe20000410000 */
[----:B------:R-:W4:Y:S01]  /*77a0*/  LDL.LU R32, [R1+0x18] ;  /* 0x0000180001207983 */ /* 0x000f220000300800 */
[C---:B------:R-:W-:Y:S01]  /*77b0*/  FMUL.FTZ R19, R99.reuse, R19 ;  /* 0x0000001363137220 */ /* 0x040fe20000410000 */
[----:B------:R-:W-:Y:S01]  /*77c0*/  FMUL.FTZ R18, R99, R18 ;  /* 0x0000001263127220 */ /* 0x000fe20000410000 */
[----:B------:R-:W-:Y:S01]  /*77d0*/  FFMA.FTZ R15, R51, -R77, R15 ;  /* 0x8000004d330f7223 */ /* 0x000fe2000001000f */
[----:B------:R-:W-:Y:S01]  /*77e0*/  F2FP.F16.F32.PACK_AB R21, R21, R24 ;  /* 0x000000181515723e */ /* 0x000fe200000000ff */
[----:B------:R-:W-:-:S02]  /*77f0*/  FMUL.FTZ R14, R99, R14 ;  /* 0x0000000e630e7220 */ /* 0x000fc40000410000 */
[----:B------:R-:W-:Y:S01]  /*7800*/  FMUL.FTZ R15, R99, R15 ;  /* 0x0000000f630f7220 */ /* 0x000fe20000410000 */
[----:B------:R-:W-:-:S04]  /*7810*/  F2FP.F16.F32.PACK_AB R18, R18, R19 ;  /* 0x000000131212723e */ /* 0x000fc800000000ff */
[----:B------:R-:W-:Y:S02]  /*7820*/  F2FP.F16.F32.PACK_AB R14, R14, R15 ;  /* 0x0000000f0e0e723e */ /* 0x000fe400000000ff */
[----:B---3--:R-:W-:-:S04]  /*7830*/  IADD3 R2, P1, R164, UR24, RZ ;  /* 0x00000018a4027c10 */ /* 0x008fc8000ff3e0ff */
[----:B--2---:R-:W-:-:S05]  /*7840*/  IADD3.X R3, R151, UR25, RZ, P1, !PT ;  /* 0x0000001997037c10 */ /* 0x004fca0008ffe4ff */
[----:B------:R-:W-:Y:S04]  /*7850*/  STG.E.U16 desc[UR18][R2.64+0x4], R5 ;  /* 0x0000040502007986 */ /* 0x000fe8000c101512 */
[----:B------:R-:W-:Y:S04]  /*7860*/  STG.E.U16 desc[UR18][R2.64+0x2], R6 ;  /* 0x0000020602007986 */ /* 0x000fe8000c101512 */
[----:B------:R-:W-:Y:S04]  /*7870*/  STG.E.U16 desc[UR18][R2.64], R7 ;  /* 0x0000000702007986 */ /* 0x000fe8000c101512 */
[----:B------:R0:W-:Y:S02]  /*7880*/  STG.E.U16 desc[UR18][R2.64+0x6], R8 ;  /* 0x0000060802007986 */ /* 0x0001e4000c101512 */
[----:B0-----:R-:W-:-:S02]  /*7890*/  PRMT R3, R31, 0x7632, R3 ;  /* 0x000076321f037816 */ /* 0x001fc40000000003 */
[----:B----4-:R-:W-:-:S04]  /*78a0*/  IADD3 R4, P1, R64, UR24, RZ ;  /* 0x0000001840047c10 */ /* 0x010fc8000ff3e0ff */
[----:B------:R-:W-:Y:S02]  /*78b0*/  IADD3.X R5, R62, UR25, RZ, P1, !PT ;  /* 0x000000193e057c10 */ /* 0x000fe40008ffe4ff */
[----:B------:R-:W-:-:S03]  /*78c0*/  IADD3 R6, P1, R60, UR24, RZ ;  /* 0x000000183c067c10 */ /* 0x000fc6000ff3e0ff */
[----:B------:R0:W-:Y:S01]  /*78d0*/  STG.E.U16 desc[UR18][R4.64+0x2], R30 ;  /* 0x0000021e04007986 */ /* 0x0001e2000c101512 */
[----:B------:R-:W-:-:S03]  /*78e0*/  IADD3.X R7, R58, UR25, RZ, P1, !PT ;  /* 0x000000193a077c10 */ /* 0x000fc60008ffe4ff */
[----:B------:R-:W-:Y:S04]  /*78f0*/  STG.E.U16 desc[UR18][R4.64], R33 ;  /* 0x0000002104007986 */ /* 0x000fe8000c101512 */
[----:B------:R-:W-:Y:S04]  /*7900*/  STG.E.U16 desc[UR18][R4.64+0x4], R31 ;  /* 0x0000041f04007986 */ /* 0x000fe8000c101512 */
[----:B0-----:R-:W2:Y:S04]  /*7910*/  LDL.LU R30, [R1+0xc] ;  /* 0x00000c00011e7983 */ /* 0x001ea80000300800 */
[----:B------:R-:W-:Y:S04]  /*7920*/  STG.E.U16 desc[UR18][R4.64+0x6], R3 ;  /* 0x0000060304007986 */ /* 0x000fe8000c101512 */
[----:B------:R0:W-:Y:S04]  /*7930*/  STG.E.U16 desc[UR18][R6.64+0x2], R26 ;  /* 0x0000021a06007986 */ /* 0x0001e8000c101512 */
[----:B0-----:R-:W3:Y:S04]  /*7940*/  LDL.LU R26, [R1+0x10] ;  /* 0x00001000011a7983 */ /* 0x001ee80000300800 */
[----:B------:R-:W4:Y:S04]  /*7950*/  LDL.LU R24, [R1+0x4] ;  /* 0x0000040001187983 */ /* 0x000f280000300800 */
[----:B------:R-:W4:Y:S04]  /*7960*/  LDL.LU R19, [R1+0x8] ;  /* 0x0000080001137983 */ /* 0x000f280000300800 */
[----:B------:R-:W4:Y:S01]  /*7970*/  LDL.LU R15, [R1] ;  /* 0x00000000010f7983 */ /* 0x000f220000300800 */
[--C-:B------:R-:W-:Y:S01]  /*7980*/  FFMA.FTZ R11, R67, R11, -R76.reuse ;  /* 0x0000000b430b7223 */ /* 0x100fe2000001084c */
[----:B------:R-:W-:Y:S01]  /*7990*/  PRMT R5, R25, 0x7632, R5 ;  /* 0x0000763219057816 */ /* 0x000fe20000000005 */
[----:B------:R-:W-:-:S02]  /*79a0*/  FFMA.FTZ R9, R98, R9, -R76 ;  /* 0x0000000962097223 */ /* 0x000fc4000001084c */
[----:B------:R-:W-:Y:S01]  /*79b0*/  FFMA.FTZ R48, R48, -R77, R11 ;  /* 0x8000004d30307223 */ /* 0x000fe2000001000b */
[--C-:B------:R-:W-:Y:S01]  /*79c0*/  FFMA.FTZ R114, R98, R114, -R76.reuse ;  /* 0x0000007262727223 */ /* 0x100fe2000001084c */
[----:B------:R-:W-:Y:S01]  /*79d0*/  FMUL.FTZ R12, R99, R12 ;  /* 0x0000000c630c7220 */ /* 0x000fe20000410000 */
[----:B------:R-:W-:Y:S01]  /*79e0*/  FFMA.FTZ R113, R83, R113, -R76 ;  /* 0x0000007153717223 */ /* 0x000fe2000001084c */
[----:B------:R-:W-:Y:S01]  /*79f0*/  FMUL.FTZ R11, R99, R48 ;  /* 0x00000030630b7220 */ /* 0x000fe20000410000 */
[-C--:B------:R-:W-:Y:S01]  /*7a00*/  FFMA.FTZ R10, R47, -R77.reuse, R10 ;  /* 0x8000004d2f0a7223 */ /* 0x080fe2000001000a */
[-C--:B------:R-:W-:Y:S01]  /*7a10*/  FFMA.FTZ R46, R46, -R77.reuse, R9 ;  /* 0x8000004d2e2e7223 */ /* 0x080fe20000010009 */
[----:B------:R-:W-:Y:S01]  /*7a20*/  STG.E.U16 desc[UR18][R6.64], R29 ;  /* 0x0000001d06007986 */ /* 0x000fe2000c101512 */
[--C-:B------:R-:W-:Y:S01]  /*7a30*/  FFMA.FTZ R100, R98, R100, -R76.reuse ;  /* 0x0000006462647223 */ /* 0x100fe2000001084c */
[----:B------:R-:W-:Y:S01]  /*7a40*/  FFMA.FTZ R102, R83, R102, -R76 ;  /* 0x0000006653667223 */ /* 0x000fe2000001084c */
[----:B------:R-:W-:Y:S01]  /*7a50*/  PRMT R8, R21, 0x7632, R8 ;  /* 0x0000763215087816 */ /* 0x000fe20000000008 */
[----:B------:R-:W-:Y:S01]  /*7a60*/  STG.E.U16 desc[UR18][R6.64+0x4], R25 ;  /* 0x0000041906007986 */ /* 0x000fe2000c101512 */
[----:B------:R-:W-:-:S03]  /*7a70*/  FFMA.FTZ R114, R20, -R77, R114 ;  /* 0x8000004d14727223 */ /* 0x000fc60000010072 */
[----:B------:R0:W-:Y:S01]  /*7a80*/  STG.E.U16 desc[UR18][R6.64+0x6], R5 ;  /* 0x0000060506007986 */ /* 0x0001e2000c101512 */
[----:B------:R-:W-:Y:S01]  /*7a90*/  FFMA.FTZ R112, R67, R112, -R76 ;  /* 0x0000007043707223 */ /* 0x000fe2000001084c */
[-C--:B------:R-:W-:Y:S01]  /*7aa0*/  FFMA.FTZ R20, R17, -R77.reuse, R113 ;  /* 0x8000004d11147223 */ /* 0x080fe20000010071 */
[----:B------:R-:W-:Y:S02]  /*7ab0*/  IADD3 R2, P1, R56, UR24, RZ ;  /* 0x0000001838027c10 */ /* 0x000fe4000ff3e0ff */
[----:B0-----:R-:W-:Y:S01]  /*7ac0*/  PRMT R7, R18, 0x7632, R7 ;  /* 0x0000763212077816 */ /* 0x001fe20000000007 */
[----:B------:R-:W-:Y:S01]  /*7ad0*/  FMUL.FTZ R10, R99, R10 ;  /* 0x0000000a630a7220 */ /* 0x000fe20000410000 */
[----:B------:R-:W-:Y:S01]  /*7ae0*/  F2FP.F16.F32.PACK_AB R11, R11, R12 ;  /* 0x0000000c0b0b723e */ /* 0x000fe200000000ff */
[C---:B------:R-:W-:Y:S01]  /*7af0*/  FMUL.FTZ R9, R99.reuse, R46 ;  /* 0x0000002e63097220 */ /* 0x040fe20000410000 */
[----:B------:R-:W-:Y:S01]  /*7b00*/  IADD3.X R3, R40, UR25, RZ, P1, !PT ;  /* 0x0000001928037c10 */ /* 0x000fe20008ffe4ff */
[C---:B------:R-:W-:Y:S01]  /*7b10*/  FMUL.FTZ R0, R99.reuse, R0 ;  /* 0x0000000063007220 */ /* 0x040fe20000410000 */
[----:B------:R-:W-:Y:S01]  /*7b20*/  FMUL.FTZ R17, R99, R44 ;  /* 0x0000002c63117220 */ /* 0x000fe20000410000 */
[----:B------:R-:W-:Y:S01]  /*7b30*/  IADD3 R4, P1, R34, UR24, RZ ;  /* 0x0000001822047c10 */ /* 0x000fe2000ff3e0ff */
[-C--:B------:R-:W-:Y:S01]  /*7b40*/  FFMA.FTZ R100, R42, -R77.reuse, R100 ;  /* 0x8000004d2a647223 */ /* 0x080fe20000010064 */
[-C--:B------:R-:W-:Y:S01]  /*7b50*/  FFMA.FTZ R102, R41, -R77.reuse, R102 ;  /* 0x8000004d29667223 */ /* 0x080fe20000010066 */
[----:B------:R-:W-:Y:S01]  /*7b60*/  FFMA.FTZ R42, R35, -R77, R105 ;  /* 0x8000004d232a7223 */ /* 0x000fe20000010069 */
[----:B------:R-:W-:Y:S01]  /*7b70*/  STG.E.U16 desc[UR18][R2.64], R21 ;  /* 0x0000001502007986 */ /* 0x000fe2000c101512 */
[----:B------:R-:W-:-:S03]  /*7b80*/  IADD3.X R5, R32, UR25, RZ, P1, !PT ;  /* 0x0000001920057c10 */ /* 0x000fc60008ffe4ff */
[----:B------:R-:W-:Y:S01]  /*7b90*/  STG.E.U16 desc[UR18][R2.64+0x2], R8 ;  /* 0x0000020802007986 */ /* 0x000fe2000c101512 */
[----:B------:R-:W-:Y:S01]  /*7ba0*/  FFMA.FTZ R107, R83, R107, -R76 ;  /* 0x0000006b536b7223 */ /* 0x000fe2000001084c */
[-C--:B------:R-:W-:Y:S01]  /*7bb0*/  FFMA.FTZ R112, R16, -R77.reuse, R112 ;  /* 0x8000004d10707223 */ /* 0x080fe20000010070 */
[----:B------:R-:W-:Y:S01]  /*7bc0*/  PRMT R12, R14, 0x7632, R12 ;  /* 0x000076320e0c7816 */ /* 0x000fe2000000000c */
[----:B------:R-:W-:Y:S01]  /*7bd0*/  STG.E.U16 desc[UR18][R2.64+0x4], R18 ;  /* 0x0000041202007986 */ /* 0x000fe2000c101512 */
[----:B------:R-:W-:-:S03]  /*7be0*/  FFMA.FTZ R16, R13, -R77, R117 ;  /* 0x8000004d0d107223 */ /* 0x000fc60000010075 */
[----:B------:R0:W-:Y:S01]  /*7bf0*/  STG.E.U16 desc[UR18][R2.64+0x6], R7 ;  /* 0x0000060702007986 */ /* 0x0001e2000c101512 */
[C---:B------:R-:W-:Y:S01]  /*7c00*/  FMUL.FTZ R50, R99.reuse, R50 ;  /* 0x0000003263327220 */ /* 0x040fe20000410000 */
[C---:B------:R-:W-:Y:S01]  /*7c10*/  FMUL.FTZ R13, R99.reuse, R100 ;  /* 0x00000064630d7220 */ /* 0x040fe20000410000 */
[----:B------:R-:W-:Y:S01]  /*7c20*/  FMUL.FTZ R102, R99, R102 ;  /* 0x0000006663667220 */ /* 0x000fe20000410000 */
[----:B------:R-:W-:Y:S01]  /*7c30*/  F2FP.F16.F32.PACK_AB R9, R9, R10 ;  /* 0x0000000a0909723e */ /* 0x000fe200000000ff */
[----:B------:R-:W-:Y:S01]  /*7c40*/  FMUL.FTZ R42, R99, R42 ;  /* 0x0000002a632a7220 */ /* 0x000fe20000410000 */
[----:B------:R-:W-:Y:S01]  /*7c50*/  F2FP.F16.F32.PACK_AB R0, R17, R0 ;  /* 0x000000001100723e */ /* 0x000fe200000000ff */
[----:B------:R-:W-:Y:S01]  /*7c60*/  FMUL.FTZ R23, R99, R108 ;  /* 0x0000006c63177220 */ /* 0x000fe20000410000 */
[----:B------:R-:W-:Y:S01]  /*7c70*/  FFMA.FTZ R28, R28, -R77, R107 ;  /* 0x8000004d1c1c7223 */ /* 0x000fe2000001006b */
[----:B0-----:R-:W-:Y:S01]  /*7c80*/  PRMT R3, R11, 0x7632, R3 ;  /* 0x000076320b037816 */ /* 0x001fe20000000003 */
[----:B------:R-:W-:Y:S01]  /*7c90*/  STG.E.U16 desc[UR18][R4.64], R14 ;  /* 0x0000000e04007986 */ /* 0x000fe2000c101512 */
[----:B------:R-:W-:-:S03]  /*7ca0*/  PRMT R8, R9, 0x7632, R8 ;  /* 0x0000763209087816 */ /* 0x000fc60000000008 */
[----:B------:R-:W-:Y:S01]  /*7cb0*/  STG.E.U16 desc[UR18][R4.64+0x2], R12 ;  /* 0x0000020c04007986 */ /* 0x000fe2000c101512 */
[----:B------:R-:W-:-:S03]  /*7cc0*/  F2FP.F16.F32.PACK_AB R13, R13, R50 ;  /* 0x000000320d0d723e */ /* 0x000fc600000000ff */
[----:B------:R-:W-:Y:S01]  /*7cd0*/  STG.E.U16 desc[UR18][R4.64+0x4], R11 ;  /* 0x0000040b04007986 */ /* 0x000fe2000c101512 */
[----:B------:R-:W-:-:S03]  /*7ce0*/  F2FP.F16.F32.PACK_AB R27, R27, R102 ;  /* 0x000000661b1b723e */ /* 0x000fc600000000ff */
[----:B------:R0:W-:Y:S01]  /*7cf0*/  STG.E.U16 desc[UR18][R4.64+0x6], R3 ;  /* 0x0000060304007986 */ /* 0x0001e2000c101512 */
[----:B------:R-:W-:Y:S01]  /*7d00*/  FMUL.FTZ R28, R99, R28 ;  /* 0x0000001c631c7220 */ /* 0x000fe20000410000 */
[----:B------:R-:W-:Y:S01]  /*7d10*/  F2FP.F16.F32.PACK_AB R23, R23, R42 ;  /* 0x0000002a1717723e */ /* 0x000fe200000000ff */
[----:B------:R-:W-:Y:S01]  /*7d20*/  FFMA.FTZ R22, R22, -R77, R111 ;  /* 0x8000004d16167223 */ /* 0x000fe2000001006f */
[----:B------:R-:W-:Y:S01]  /*7d30*/  PRMT R10, R13, 0x7632, R10 ;  /* 0x000076320d0a7816 */ /* 0x000fe2000000000a */
[C---:B------:R-:W-:Y:S01]  /*7d40*/  FMUL.FTZ R35, R99.reuse, R114 ;  /* 0x0000007263237220 */ /* 0x040fe20000410000 */
[----:B0-----:R-:W-:Y:S01]  /*7d50*/  PRMT R5, R0, 0x7632, R5 ;  /* 0x0000763200057816 */ /* 0x001fe20000000005 */
[C---:B------:R-:W-:Y:S01]  /*7d60*/  FMUL.FTZ R22, R99.reuse, R22 ;  /* 0x0000001663167220 */ /* 0x040fe20000410000 */
[C---:B------:R-:W-:Y:S01]  /*7d70*/  FMUL.FTZ R20, R99.reuse, R20 ;  /* 0x0000001463147220 */ /* 0x040fe20000410000 */
[----:B------:R-:W-:Y:S01]  /*7d80*/  FMUL.FTZ R41, R99, R112 ;  /* 0x0000007063297220 */ /* 0x000fe20000410000 */
[----:B------:R-:W-:Y:S01]  /*7d90*/  F2FP.F16.F32.PACK_AB R28, R37, R28 ;  /* 0x0000001c251c723e */ /* 0x000fe200000000ff */
[C---:B------:R-:W-:Y:S01]  /*7da0*/  FMUL.FTZ R16, R99.reuse, R16 ;  /* 0x0000001063107220 */ /* 0x040fe20000410000 */
[----:B------:R-:W-:Y:S01]  /*7db0*/  FMUL.FTZ R39, R99, R116 ;  /* 0x0000007463277220 */ /* 0x000fe20000410000 */
[C-C-:B------:R-:W-:Y:S01]  /*7dc0*/  FFMA.FTZ R121, R98.reuse, R121, -R76.reuse ;  /* 0x0000007962797223 */ /* 0x140fe2000001084c */
[--C-:B------:R-:W-:Y:S01]  /*7dd0*/  FFMA.FTZ R124, R83, R124, -R76.reuse ;  /* 0x0000007c537c7223 */ /* 0x100fe2000001084c */
[----:B------:R-:W-:Y:S01]  /*7de0*/  FFMA.FTZ R128, R98, R128, -R76 ;  /* 0x0000008062807223 */ /* 0x000fe2000001084c */
[----:B------:R-:W-:Y:S01]  /*7df0*/  F2FP.F16.F32.PACK_AB R22, R35, R22 ;  /* 0x000000162316723e */ /* 0x000fe200000000ff */
[----:B------:R-:W-:Y:S01]  /*7e00*/  FMUL.FTZ R120, R99, R120 ;  /* 0x0000007863787220 */ /* 0x000fe20000410000 */
[----:B------:R-:W-:Y:S01]  /*7e10*/  F2FP.F16.F32.PACK_AB R20, R41, R20 ;  /* 0x000000142914723e */ /* 0x000fe200000000ff */
[-C--:B------:R-:W-:Y:S01]  /*7e20*/  FFMA.FTZ R122, R101, -R77.reuse, R122 ;  /* 0x8000004d657a7223 */ /* 0x080fe2000001007a */
[----:B------:R-:W-:Y:S01]  /*7e30*/  F2FP.F16.F32.PACK_AB R16, R39, R16 ;  /* 0x000000102710723e */ /* 0x000fe200000000ff */
[-C--:B------:R-:W-:Y:S01]  /*7e40*/  FFMA.FTZ R90, R90, -R77.reuse, R121 ;  /* 0x8000004d5a5a7223 */ /* 0x080fe20000010079 */
[-C--:B------:R-:W-:Y:S01]  /*7e50*/  FFMA.FTZ R124, R104, -R77.reuse, R124 ;  /* 0x8000004d687c7223 */ /* 0x080fe2000001007c */
[-C--:B------:R-:W-:Y:S01]  /*7e60*/  FFMA.FTZ R106, R106, -R77.reuse, R127 ;  /* 0x8000004d6a6a7223 */ /* 0x080fe2000001007f */
[----:B------:R-:W-:Y:S01]  /*7e70*/  FFMA.FTZ R128, R110, -R77, R128 ;  /* 0x8000004d6e807223 */ /* 0x000fe20000010080 */
[C---:B------:R-:W-:Y:S01]  /*7e80*/  FMUL.FTZ R122, R99.reuse, R122 ;  /* 0x0000007a637a7220 */ /* 0x040fe20000410000 */
[C---:B------:R-:W-:Y:S01]  /*7e90*/  FMUL.FTZ R43, R99.reuse, R90 ;  /* 0x0000005a632b7220 */ /* 0x040fe20000410000 */
[----:B------:R-:W-:Y:S01]  /*7ea0*/  FMUL.FTZ R124, R99, R124 ;  /* 0x0000007c637c7220 */ /* 0x000fe20000410000 */
[----:B------:R-:W-:Y:S01]  /*7eb0*/  F2FP.F16.F32.PACK_AB R45, R45, R120 ;  /* 0x000000782d2d723e */ /* 0x000fe200000000ff */
[--C-:B------:R-:W-:Y:S01]  /*7ec0*/  FFMA.FTZ R94, R83, R94, -R76.reuse ;  /* 0x0000005e535e7223 */ /* 0x100fe2000001084c */
[--C-:B------:R-:W-:Y:S01]  /*7ed0*/  FFMA.FTZ R95, R67, R95, -R76.reuse ;  /* 0x0000005f435f7223 */ /* 0x100fe2000001084c */
[C---:B------:R-:W-:Y:S01]  /*7ee0*/  FMUL.FTZ R106, R99.reuse, R106 ;  /* 0x0000006a636a7220 */ /* 0x040fe20000410000 */
[----:B------:R-:W-:Y:S01]  /*7ef0*/  FMUL.FTZ R47, R99, R128 ;  /* 0x00000080632f7220 */ /* 0x000fe20000410000 */
[----:B------:R-:W-:Y:S01]  /*7f00*/  FFMA.FTZ R132, R98, R132, -R76 ;  /* 0x0000008462847223 */ /* 0x000fe2000001084c */
[-C--:B------:R-:W-:Y:S01]  /*7f10*/  FFMA.FTZ R94, R115, -R77.reuse, R94 ;  /* 0x8000004d735e7223 */ /* 0x080fe2000001005e */
[-C--:B------:R-:W-:Y:S01]  /*7f20*/  FFMA.FTZ R118, R118, -R77.reuse, R95 ;  /* 0x8000004d76767223 */ /* 0x080fe2000001005f */
[----:B------:R-:W-:Y:S01]  /*7f30*/  F2FP.F16.F32.PACK_AB R43, R43, R122 ;  /* 0x0000007a2b2b723e */ /* 0x000fe200000000ff */
[-C--:B------:R-:W-:Y:S01]  /*7f40*/  FFMA.FTZ R96, R125, -R77.reuse, R96 ;  /* 0x8000004d7d607223 */ /* 0x080fe20000010060 */
[----:B------:R-:W-:Y:S01]  /*7f50*/  F2FP.F16.F32.PACK_AB R49, R49, R124 ;  /* 0x0000007c3131723e */ /* 0x000fe200000000ff */
[----:B------:R-:W-:Y:S01]  /*7f60*/  FFMA.FTZ R132, R88, -R77, R132 ;  /* 0x8000004d58847223 */ /* 0x000fe20000010084 */
[----:B------:R-:W-:Y:S01]  /*7f70*/  F2FP.F16.F32.PACK_AB R47, R47, R106 ;  /* 0x0000006a2f2f723e */ /* 0x000fe200000000ff */
[C-C-:B------:R-:W-:Y:S01]  /*7f80*/  FFMA.FTZ R78, R83.reuse, R78, -R76.reuse ;  /* 0x0000004e534e7223 */ /* 0x140fe2000001084c */
[--C-:B------:R-:W-:Y:S01]  /*7f90*/  FFMA.FTZ R140, R83, R140, -R76.reuse ;  /* 0x0000008c538c7223 */ /* 0x100fe2000001084c */
[----:B------:R-:W-:Y:S01]  /*7fa0*/  FFMA.FTZ R139, R67, R139, -R76 ;  /* 0x0000008b438b7223 */ /* 0x000fe2000001084c */
[C---:B------:R-:W-:Y:S01]  /*7fb0*/  FMUL.FTZ R94, R99.reuse, R94 ;  /* 0x0000005e635e7220 */ /* 0x040fe20000410000 */
[C---:B------:R-:W-:Y:S01]  /*7fc0*/  FMUL.FTZ R53, R99.reuse, R118 ;  /* 0x0000007663357220 */ /* 0x040fe20000410000 */
[C---:B------:R-:W-:Y:S01]  /*7fd0*/  FMUL.FTZ R96, R99.reuse, R96 ;  /* 0x0000006063607220 */ /* 0x040fe20000410000 */
[----:B------:R-:W-:Y:S01]  /*7fe0*/  FMUL.FTZ R51, R99, R132 ;  /* 0x0000008463337220 */ /* 0x000fe20000410000 */
[-C--:B------:R-:W-:Y:S01]  /*7ff0*/  FFMA.FTZ R78, R126, -R77.reuse, R78 ;  /* 0x8000004d7e4e7223 */ /* 0x080fe2000001004e */
[C-C-:B------:R-:W-:Y:S01]  /*8000*/  FFMA.FTZ R138, R98.reuse, R138, -R76.reuse ;  /* 0x0000008a628a7223 */ /* 0x140fe2000001084c */
[----:B------:R-:W-:Y:S01]  /*8010*/  FFMA.FTZ R84, R83, R84, -R76 ;  /* 0x0000005453547223 */ /* 0x000fe2000001084c */
[-C--:B------:R-:W-:Y:S01]  /*8020*/  FFMA.FTZ R140, R129, -R77.reuse, R140 ;  /* 0x8000004d818c7223 */ /* 0x080fe2000001008c */
[----:B------:R-:W-:Y:S01]  /*8030*/  FFMA.FTZ R52, R133, -R77, R139 ;  /* 0x8000004d85347223 */ /* 0x000fe2000001008b */
[C-C-:B------:R-:W-:Y:S01]  /*8040*/  FFMA.FTZ R143, R98.reuse, R143, -R76.reuse ;  /* 0x0000008f628f7223 */ /* 0x140fe2000001084c */
[--C-:B------:R-:W-:Y:S01]  /*8050*/  FFMA.FTZ R86, R98, R86, -R76.reuse ;  /* 0x0000005662567223 */ /* 0x100fe2000001084c */
[--C-:B------:R-:W-:Y:S01]  /*8060*/  FFMA.FTZ R83, R83, R87, -R76.reuse ;  /* 0x0000005753537223 */ /* 0x100fe2000001084c */
[C-C-:B------:R-:W-:Y:S01]  /*8070*/  FFMA.FTZ R144, R67.reuse, R144, -R76.reuse ;  /* 0x0000009043907223 */ /* 0x140fe2000001084c */
[----:B------:R-:W-:Y:S01]  /*8080*/  FFMA.FTZ R67, R67, R145, -R76 ;  /* 0x0000009143437223 */ /* 0x000fe2000001084c */
[----:B------:R-:W-:Y:S01]  /*8090*/  F2FP.F16.F32.PACK_AB R53, R53, R94 ;  /* 0x0000005e3535723e */ /* 0x000fe200000000ff */
[----:B------:R-:W-:Y:S01]  /*80a0*/  FMUL.FTZ R78, R99, R78 ;  /* 0x0000004e634e7220 */ /* 0x000fe20000410000 */
[----:B------:R-:W-:Y:S01]  /*80b0*/  F2FP.F16.F32.PACK_AB R51, R51, R96 ;  /* 0x000000603333723e */ /* 0x000fe200000000ff */
[-C--:B------:R-:W-:Y:S01]  /*80c0*/  FFMA.FTZ R134, R131, -R77.reuse, R134 ;  /* 0x8000004d83867223 */ /* 0x080fe20000010086 */
[-C--:B------:R-:W-:Y:S01]  /*80d0*/  FFMA.FTZ R138, R130, -R77.reuse, R138 ;  /* 0x8000004d828a7223 */ /* 0x080fe2000001008a */
        /* <DEDUP_REMOVED lines=9> */
[C---:B------:R-:W-:Y:S01]  /*8170*/  FMUL.FTZ R134, R99.reuse, R134 ;  /* 0x0000008663867220 */ /* 0x040fe20000410000 */
[----:B------:R-:W-:Y:S01]  /*8180*/  FMUL.FTZ R55, R99, R138 ;  /* 0x0000008a63377220 */ /* 0x000fe20000410000 */
        /* <DEDUP_REMOVED lines=12> */
[----:B------:R-:W-:Y:S02]  /*8250*/  F2FP.F16.F32.PACK_AB R63, R63, R84 ;  /* 0x000000543f3f723e */ /* 0x000fe400000000ff */
[----:B------:R-:W-:Y:S02]  /*8260*/  F2FP.F16.F32.PACK_AB R61, R61, R80 ;  /* 0x000000503d3d723e */ /* 0x000fe400000000ff */
[----:B------:R-:W-:Y:S02]  /*8270*/  F2FP.F16.F32.PACK_AB R36, R99, R36 ;  /* 0x000000246324723e */ /* 0x000fe400000000ff */
[----:B------:R-:W-:Y:S02]  /*8280*/  PRMT R75, R55, 0x7632, R75 ;  /* 0x00007632374b7816 */ /* 0x000fe4000000004b */
[----:B------:R-:W-:-:S02]  /*8290*/  PRMT R74, R54, 0x7632, R74 ;  /* 0x00007632364a7816 */ /* 0x000fc4000000004a */
[----:B--2---:R-:W-:-:S04]  /*82a0*/  IADD3 R6, P1, R30, UR24, RZ ;  /* 0x000000181e067c10 */ /* 0x004fc8000ff3e0ff */
[----:B---3--:R-:W-:Y:S02]  /*82b0*/  IADD3.X R7, R26, UR25, RZ, P1, !PT ;  /* 0x000000191a077c10 */ /* 0x008fe40008ffe4ff */
[----:B----4-:R-:W-:-:S03]  /*82c0*/  IADD3 R2, P1, R24, UR24, RZ ;  /* 0x0000001818027c10 */ /* 0x010fc6000ff3e0ff */
[----:B------:R0:W-:Y:S01]  /*82d0*/  STG.E.U16 desc[UR18][R6.64+0x4], R0 ;  /* 0x0000040006007986 */ /* 0x0001e2000c101512 */
[----:B------:R-:W-:Y:S02]  /*82e0*/  IADD3.X R3, R19, UR25, RZ, P1, !PT ;  /* 0x0000001913037c10 */ /* 0x000fe40008ffe4ff */
[----:B------:R-:W-:Y:S01]  /*82f0*/  IADD3 R4, P1, R163, UR24, RZ ;  /* 0x00000018a3047c10 */ /* 0x000fe2000ff3e0ff */
[----:B------:R-:W-:Y:S04]  /*8300*/  STG.E.U16 desc[UR18][R6.64], R9 ;  /* 0x0000000906007986 */ /* 0x000fe8000c101512 */
[----:B------:R-:W-:Y:S01]  /*8310*/  STG.E.U16 desc[UR18][R6.64+0x2], R8 ;  /* 0x0000020806007986 */ /* 0x000fe2000c101512 */
[----:B0-----:R-:W-:-:S03]  /*8320*/  PRMT R0, R27, 0x7632, R0 ;  /* 0x000076321b007816 */ /* 0x001fc60000000000 */
[----:B------:R0:W-:Y:S04]  /*8330*/  STG.E.U16 desc[UR18][R6.64+0x6], R5 ;  /* 0x0000060506007986 */ /* 0x0001e8000c101512 */
[----:B------:R-:W-:Y:S04]  /*8340*/  STG.E.U16 desc[UR18][R2.64], R13 ;  /* 0x0000000d02007986 */ /* 0x000fe8000c101512 */
[----:B------:R-:W-:Y:S01]  /*8350*/  STG.E.U16 desc[UR18][R2.64+0x2], R10 ;  /* 0x0000020a02007986 */ /* 0x000fe2000c101512 */
[----:B0-----:R-:W-:Y:S02]  /*8360*/  IADD3.X R5, R15, UR25, RZ, P1, !PT ;  /* 0x000000190f057c10 */ /* 0x001fe40008ffe4ff */
[----:B------:R-:W-:-:S02]  /*8370*/  PRMT R7, R23, 0x7632, R7 ;  /* 0x0000763217077816 */ /* 0x000fc40000000007 */
[----:B------:R-:W-:Y:S01]  /*8380*/  IADD3 R6, P1, R161, UR24, RZ ;  /* 0x00000018a1067c10 */ /* 0x000fe2000ff3e0ff */
[----:B------:R-:W-:Y:S04]  /*8390*/  STG.E.U16 desc[UR18][R2.64+0x4], R27 ;  /* 0x0000041b02007986 */ /* 0x000fe8000c101512 */
[----:B------:R0:W-:Y:S04]  /*83a0*/  STG.E.U16 desc[UR18][R2.64+0x6], R0 ;  /* 0x0000060002007986 */ /* 0x0001e8000c101512 */
[----:B------:R1:W-:Y:S01]  /*83b0*/  STG.E.U16 desc[UR18][R4.64+0x2], R7 ;  /* 0x0000020704007986 */ /* 0x0003e2000c101512 */
[----:B------:R-:W-:-:S02]  /*83c0*/  PRMT R8, R22, 0x7632, R8 ;  /* 0x0000763216087816 */ /* 0x000fc40000000008 */
[----:B0-----:R-:W-:Y:S02]  /*83d0*/  PRMT R3, R28, 0x7632, R3 ;  /* 0x000076321c037816 */ /* 0x001fe40000000003 */
[----:B-1----:R-:W-:Y:S02]  /*83e0*/  IADD3.X R7, R162, UR25, RZ, P1, !PT ;  /* 0x00000019a2077c10 */ /* 0x002fe40008ffe4ff */
[----:B------:R-:W-:Y:S01]  /*83f0*/  IADD3 R2, P1, R159, UR24, RZ ;  /* 0x000000189f027c10 */ /* 0x000fe2000ff3e0ff */
[----:B------:R-:W-:Y:S01]  /*8400*/  STG.E.U16 desc[UR18][R4.64], R23 ;  /* 0x0000001704007986 */ /* 0x000fe2000c101512 */
[----:B------:R-:W-:-:S03]  /*8410*/  PRMT R0, R20, 0x7632, R0 ;  /* 0x0000763214007816 */ /* 0x000fc60000000000 */
[----:B------:R-:W-:Y:S04]  /*8420*/  STG.E.U16 desc[UR18][R4.64+0x4], R28 ;  /* 0x0000041c04007986 */ /* 0x000fe8000c101512 */
[----:B------:R0:W-:Y:S04]  /*8430*/  STG.E.U16 desc[UR18][R4.64+0x6], R3 ;  /* 0x0000060304007986 */ /* 0x0001e8000c101512 */
[----:B------:R-:W-:Y:S04]  /*8440*/  STG.E.U16 desc[UR18][R6.64], R22 ;  /* 0x0000001606007986 */ /* 0x000fe8000c101512 */
[----:B------:R1:W-:Y:S01]  /*8450*/  STG.E.U16 desc[UR18][R6.64+0x2], R8 ;  /* 0x0000020806007986 */ /* 0x0003e2000c101512 */
[----:B0-----:R-:W-:-:S02]  /*8460*/  IADD3.X R3, R160, UR25, RZ, P1, !PT ;  /* 0x00000019a0037c10 */ /* 0x001fc40008ffe4ff */
[----:B------:R-:W-:Y:S02]  /*8470*/  PRMT R5, R16, 0x7632, R5 ;  /* 0x0000763210057816 */ /* 0x000fe40000000005 */
[----:B------:R-:W-:Y:S01]  /*8480*/  IADD3 R4, P1, R157, UR24, RZ ;  /* 0x000000189d047c10 */ /* 0x000fe2000ff3e0ff */
[----:B------:R-:W-:Y:S04]  /*8490*/  STG.E.U16 desc[UR18][R6.64+0x4], R20 ;  /* 0x0000041406007986 */ /* 0x000fe8000c101512 */
[----:B------:R0:W-:Y:S04]  /*84a0*/  STG.E.U16 desc[UR18][R6.64+0x6], R0 ;  /* 0x0000060006007986 */ /* 0x0001e8000c101512 */
[----:B------:R2:W-:Y:S01]  /*84b0*/  STG.E.U16 desc[UR18][R2.64+0x2], R5 ;  /* 0x0000020502007986 */ /* 0x0005e2000c101512 */
[----:B-1----:R-:W-:-:S02]  /*84c0*/  PRMT R8, R43, 0x7632, R8 ;  /* 0x000076322b087816 */ /* 0x002fc40000000008 */
[----:B0-----:R-:W-:Y:S02]  /*84d0*/  PRMT R7, R45, 0x7632, R7 ;  /* 0x000076322d077816 */ /* 0x001fe40000000007 */
[----:B--2---:R-:W-:Y:S02]  /*84e0*/  IADD3.X R5, R158, UR25, RZ, P1, !PT ;  /* 0x000000199e057c10 */ /* 0x004fe40008ffe4ff */
[----:B------:R-:W-:Y:S01]  /*84f0*/  IADD3 R6, P1, R155, UR24, RZ ;  /* 0x000000189b067c10 */ /* 0x000fe2000ff3e0ff */
[----:B------:R-:W-:Y:S01]  /*8500*/  STG.E.U16 desc[UR18][R2.64], R16 ;  /* 0x0000001002007986 */ /* 0x000fe2000c101512 */
[----:B------:R-:W-:-:S03]  /*8510*/  PRMT R0, R49, 0x7632, R0 ;  /* 0x0000763231007816 */ /* 0x000fc60000000000 */
[----:B------:R-:W-:Y:S04]  /*8520*/  STG.E.U16 desc[UR18][R2.64+0x4], R45 ;  /* 0x0000042d02007986 */ /* 0x000fe8000c101512 */
[----:B------:R0:W-:Y:S04]  /*8530*/  STG.E.U16 desc[UR18][R2.64+0x6], R7 ;  /* 0x0000060702007986 */ /* 0x0001e8000c101512 */
[----:B------:R-:W-:Y:S04]  /*8540*/  STG.E.U16 desc[UR18][R4.64], R43 ;  /* 0x0000002b04007986 */ /* 0x000fe8000c101512 */
[----:B------:R-:W-:Y:S01]  /*8550*/  STG.E.U16 desc[UR18][R4.64+0x2], R8 ;  /* 0x0000020804007986 */ /* 0x000fe2000c101512 */
[----:B0-----:R-:W-:-:S02]  /*8560*/  IADD3.X R7, R156, UR25, RZ, P1, !PT ;  /* 0x000000199c077c10 */ /* 0x001fc40008ffe4ff */
[----:B------:R-:W-:Y:S02]  /*8570*/  PRMT R3, R47, 0x7632, R3 ;  /* 0x000076322f037816 */ /* 0x000fe40000000003 */
[----:B------:R-:W-:Y:S01]  /*8580*/  IADD3 R2, P1, R153, UR24, RZ ;  /* 0x0000001899027c10 */ /* 0x000fe2000ff3e0ff */
[----:B------:R-:W-:Y:S04]  /*8590*/  STG.E.U16 desc[UR18][R4.64+0x4], R49 ;  /* 0x0000043104007986 */ /* 0x000fe8000c101512 */
[----:B------:R0:W-:Y:S04]  /*85a0*/  STG.E.U16 desc[UR18][R4.64+0x6], R0 ;  /* 0x0000060004007986 */ /* 0x0001e8000c101512 */
[----:B------:R1:W-:Y:S01]  /*85b0*/  STG.E.U16 desc[UR18][R6.64+0x2], R3 ;  /* 0x0000020306007986 */ /* 0x0003e2000c101512 */
[----:B0-----:R-:W-:-:S02]  /*85c0*/  PRMT R5, R53, 0x7632, R5 ;  /* 0x0000763235057816 */ /* 0x001fc40000000005 */
[----:B-1----:R-:W-:Y:S02]  /*85d0*/  IADD3.X R3, R154, UR25, RZ, P1, !PT ;  /* 0x000000199a037c10 */ /* 0x002fe40008ffe4ff */
[----:B------:R-:W-:Y:S02]  /*85e0*/  IADD3 R150, P1, R150, UR24, RZ ;  /* 0x0000001896967c10 */ /* 0x000fe4000ff3e0ff */
[----:B------:R-:W-:Y:S02]  /*85f0*/  PRMT R0, R51, 0x7632, R0 ;  /* 0x0000763233007816 */ /* 0x000fe40000000000 */
[----:B------:R-:W-:Y:S01]  /*8600*/  IADD3.X R151, R152, UR25, RZ, P1, !PT ;  /* 0x0000001998977c10 */ /* 0x000fe20008ffe4ff */
[----:B------:R-:W-:Y:S01]  /*8610*/  STG.E.U16 desc[UR18][R6.64], R47 ;  /* 0x0000002f06007986 */ /* 0x000fe2000c101512 */
[----:B------:R-:W-:Y:S02]  /*8620*/  IADD3 R148, P1, R148, UR24, RZ ;  /* 0x0000001894947c10 */ /* 0x000fe4000ff3e0ff */
[----:B------:R-:W-:Y:S01]  /*8630*/  PRMT R4, R57, 0x7632, R4 ;  /* 0x0000763239047816 */ /* 0x000fe20000000004 */
[----:B------:R-:W-:Y:S01]  /*8640*/  STG.E.U16 desc[UR18][R6.64+0x4], R53 ;  /* 0x0000043506007986 */ /* 0x000fe2000c101512 */
[----:B------:R-:W-:-:S03]  /*8650*/  IADD3.X R149, R149, UR25, RZ, P1, !PT ;  /* 0x0000001995957c10 */ /* 0x000fc60008ffe4ff */
[----:B------:R-:W-:Y:S01]  /*8660*/  STG.E.U16 desc[UR18][R6.64+0x6], R5 ;  /* 0x0000060506007986 */ /* 0x000fe2000c101512 */
[----:B------:R-:W-:-:S03]  /*8670*/  IADD3 R146, P1, R146, UR24, RZ ;  /* 0x0000001892927c10 */ /* 0x000fc6000ff3e0ff */
[----:B------:R0:W-:Y:S01]  /*8680*/  STG.E.U16 desc[UR18][R2.64+0x2], R0 ;  /* 0x0000020002007986 */ /* 0x0001e2000c101512 */
[----:B------:R-:W-:-:S03]  /*8690*/  IADD3.X R147, R147, UR25, RZ, P1, !PT ;  /* 0x0000001993937c10 */ /* 0x000fc60008ffe4ff */
[----:B------:R-:W-:Y:S04]  /*86a0*/  STG.E.U16 desc[UR18][R2.64], R51 ;  /* 0x0000003302007986 */ /* 0x000fe8000c101512 */
[----:B------:R-:W-:Y:S01]  /*86b0*/  STG.E.U16 desc[UR18][R2.64+0x4], R57 ;  /* 0x0000043902007986 */ /* 0x000fe2000c101512 */
[----:B0-----:R-:W-:-:S03]  /*86c0*/  PRMT R0, R59, 0x7632, R0 ;  /* 0x000076323b007816 */ /* 0x001fc60000000000 */
[----:B------:R0:W-:Y:S04]  /*86d0*/  STG.E.U16 desc[UR18][R2.64+0x6], R4 ;  /* 0x0000060402007986 */ /* 0x0001e8000c101512 */
[----:B------:R1:W-:Y:S04]  /*86e0*/  STG.E.U16 desc[UR18][R150.64+0x6], R0 ;  /* 0x0000060096007986 */ /* 0x0003e8000c101512 */
[----:B------:R2:W-:Y:S01]  /*86f0*/  STG.E.U16 desc[UR18][R150.64], R55 ;  /* 0x0000003796007986 */ /* 0x0005e2000c101512 */
[----:B0-----:R-:W-:Y:S02]  /*8700*/  PRMT R2, R63, 0x7632, R2 ;  /* 0x000076323f027816 */ /* 0x001fe40000000002 */
[----:B------:R-:W-:-:S02]  /*8710*/  PRMT R3, R36, 0x7632, R3 ;  /* 0x0000763224037816 */ /* 0x000fc40000000003 */
        /* <DEDUP_REMOVED lines=12> */
[----:B------:R-:W-:Y:S01]  /*87e0*/  UMOV UR5, UR16 ;  /* 0x0000001000057c82 */ /* 0x000fe20008000000 */
[----:B------:R-:W-:Y:S01]  /*87f0*/  UMOV UR10, UR15 ;  /* 0x0000000f000a7c82 */ /* 0x000fe20008000000 */
[----:B------:R-:W-:Y:S09]  /*8800*/  @!P0 BRA `(.L_x_2921) ;  /* 0xffffff7c00c08947 */ /* 0x000ff2000383ffff */
.L_x_2911:
        /* <DEDUP_REMOVED lines=81> */
.L_x_2938:
        /* <DEDUP_REMOVED lines=42> */
.L_x_2925:
[----:B------:R-:W-:Y:S05]  /*8fc0*/  BSYNC B1 ;  /* 0x0000000000017941 */ /* 0x000fea0003800000 */
.L_x_2924:
        /* <DEDUP_REMOVED lines=18> */
.L_x_2928:
        /* <DEDUP_REMOVED lines=55> */
.L_x_2927:
[----:B------:R-:W-:Y:S05]  /*9460*/  BSYNC B1 ;  /* 0x0000000000017941 */ /* 0x000fea0003800000 */
.L_x_2926:
        /* <DEDUP_REMOVED lines=35> */
.L_x_2930:
[----:B------:R-:W-:Y:S05]  /*96a0*/  BSYNC B1 ;  /* 0x0000000000017941 */ /* 0x000fea0003800000 */
.L_x_2929:
        /* <DEDUP_REMOVED lines=15> */
.L_x_2923:
[----:B------:R-:W-:Y:S05]  /*97a0*/  BSYNC B0 ;  /* 0x0000000000007941 */ /* 0x000fea0003800000 */
.L_x_2922:
        /* <DEDUP_REMOVED lines=39> */
.L_x_2947:
        /* <DEDUP_REMOVED lines=43> */
.L_x_2957:
        /* <DEDUP_REMOVED lines=38> */
.L_x_2967:
[----:B0-----:R-:W-:Y:S01]  /*9f30*/  FADD.FTZ R30, R25, R30 ;  /* 0x0000001e191e7221 */ /* 0x001fe20000010000 */
[----:B------:R-:W-:-:S04]  /*9f40*/  @!P2 F2FP.F16.F32.PACK_AB R25, RZ, R35 ;  /* 0x00000023ff19a23e */ /* 0x000fc800000000ff */
[----:B------:R-:W-:Y:S02]  /*9f50*/  PRMT R31, R25, 0x7610, R31 ;  /* 0x00007610191f7816 */ /* 0x000fe4000000001f */
[----:B------:R-:W-:Y:S02]  /*9f60*/  @!P2 F2FP.F16.F32.PACK_AB R30, RZ, R30 ;  /* 0x0000001eff1ea23e */ /* 0x000fe400000000ff */
[----:B------:R-:W-:Y:S01]  /*9f70*/  MOV R25, R18 ;  /* 0x0000001200197202 */ /* 0x000fe20000000f00 */
[----:B------:R3:W-:Y:S04]  /*9f80*/  @!P2 STG.E.U16 desc[UR18][R26.64+0x50], R31 ;  /* 0x0000501f1a00a986 */ /* 0x0007e8000c101512 */
[----:B------:R3:W-:Y:S02]  /*9f90*/  @!P2 STG.E.U16 desc[UR18][R28.64+0x50], R30 ;  /* 0x0000501e1c00a986 */ /* 0x0007e4000c101512 */
.L_x_2933:
[----:B------:R-:W-:Y:S05]  /*9fa0*/  BSYNC B0 ;  /* 0x0000000000007941 */ /* 0x000fea0003800000 */
.L_x_2932:
        /* <DEDUP_REMOVED lines=145> */
.L_x_3001:
[----:B-12---:R-:W-:Y:S01]  /*a8c0*/  FADD.FTZ R30, R46, R25 ;  /* 0x000000192e1e7221 */ /* 0x006fe20000010000 */
[----:B------:R-:W-:-:S04]  /*a8d0*/  @!P0 F2FP.F16.F32.PACK_AB R25, RZ, R34 ;  /* 0x00000022ff19823e */ /* 0x000fc800000000ff */
[----:B------:R-:W-:Y:S01]  /*a8e0*/  @!P0 F2FP.F16.F32.PACK_AB R30, RZ, R30 ;  /* 0x0000001eff1e823e */ /* 0x000fe200000000ff */
[----:B------:R4:W-:Y:S04]  /*a8f0*/  @!P0 STG.E.U16 desc[UR18][R26.64+0x78], R25 ;  /* 0x000078191a008986 */ /* 0x0009e8000c101512 */
[----:B------:R4:W-:Y:S02]  /*a900*/  @!P0 STG.E.U16 desc[UR18][R28.64+0x78], R30 ;  /* 0x0000781e1c008986 */ /* 0x0009e4000c101512 */
.L_x_2931:
[----:B------:R-:W-:Y:S05]  /*a910*/  WARPSYNC.ALL ;  /* 0x0000000000007948 */ /* 0x000fea0003800000 */
[----:B------:R-:W-:Y:S01]  /*a920*/  IADD3 R22, R22, 0x800, RZ ;  /* 0x0000080016167810 */ /* 0x000fe20007ffe0ff */
[----:B------:R-:W-:Y:S03]  /*a930*/  BAR.SYNC.DEFER_BLOCKING 0x0 ;  /* 0x0000000000007b1d */ /* 0x000fe60000010000 */
[----:B------:R-:W-:-:S13]  /*a940*/  ISETP.GE.AND P0, PT, R22, UR17, PT ;  /* 0x0000001116007c0c */ /* 0x000fda000bf06270 */
[----:B------:R-:W-:Y:S05]  /*a950*/  @!P0 BRA `(.L_x_2938) ;  /* 0xffffffe000f08947 */ /* 0x000fea000383ffff */
[----:B------:R-:W-:Y:S05]  /*a960*/  EXIT ;  /* 0x000000000000794d */ /* 0x000fea0003800000 */
.L_x_2934:
[----:B-1----:R-:W-:Y:S02]  /*a970*/  MOV R52, R25 ;  /* 0x0000001900347202 */ /* 0x002fe40000000f00 */
[----:B------:R-:W-:Y:S02]  /*a980*/  MOV R53, 0x8 ;  /* 0x0000000800357802 */ /* 0x000fe40000000f00 */
[----:B------:R-:W-:Y:S02]  /*a990*/  MOV R54, 0x101f ;  /* 0x0000101f00367802 */ /* 0x000fe40000000f00 */
[----:B------:R-:W-:-:S07]  /*a9a0*/  MOV R51, 0xffff ;  /* 0x0000ffff00337802 */ /* 0x000fce0000000f00 */
[----:B0-2---:R-:W-:Y:S05]  /*a9b0*/  WARPSYNC.COLLECTIVE R51, `(.L_x_2939) ;  /* 0x0000000033087348 */ /* 0x005fea0003c00000 */
[----:B------:R1:W3:Y:S02]  /*a9c0*/  SHFL.BFLY P3, R49, R52, R53, R54 ;  /* 0x0c00003534317389 */ /* 0x0002e40000060036 */
[----:B0123--:R-:W-:Y:S01]  /*a9d0*/  ENDCOLLECTIVE ;  /* 0x000000000000791b */ /* 0x00ffe20003800000 */
.L_x_2939:
[----:B------:R-:W-:Y:S02]  /*a9e0*/  MOV R52, R26 ;  /* 0x0000001a00347202 */ /* 0x000fe40000000f00 */
[----:B------:R-:W-:-:S07]  /*a9f0*/  MOV R28, R49 ;  /* 0x00000031001c7202 */ /* 0x000fce0000000f00 */
[----:B------:R-:W-:Y:S05]  /*aa00*/  WARPSYNC.COLLECTIVE R51, `(.L_x_2940) ;  /* 0x0000000033087348 */ /* 0x000fea0003c00000 */
[----:B------:R0:W1:Y:S02]  /*aa10*/  SHFL.BFLY P3, R49, R52, R53, R54 ;  /* 0x0c00003534317389 */ /* 0x0000640000060036 */
[----:B01----:R-:W-:Y:S01]  /*aa20*/  ENDCOLLECTIVE ;  /* 0x000000000000791b */ /* 0x003fe20003800000 */
.L_x_2940:
[----:B------:R-:W-:-:S05]  /*aa30*/  FADD.FTZ R28, R28, R25 ;  /* 0x000000191c1c7221 */ /* 0x000fca0000010000 */
[----:B------:R-:W-:Y:S02]  /*aa40*/  MOV R52, R28 ;  /* 0x0000001c00347202 */ /* 0x000fe40000000f00 */
[----:B------:R-:W-:Y:S02]  /*aa50*/  MOV R53, 0x4 ;  /* 0x0000000400357802 */ /* 0x000fe40000000f00 */
[----:B------:R-:W-:-:S07]  /*aa60*/  MOV R27, R49 ;  /* 0x00000031001b7202 */ /* 0x000fce0000000f00 */
[----:B------:R-:W-:Y:S05]  /*aa70*/  WARPSYNC.COLLECTIVE R51, `(.L_x_2941) ;  /* 0x0000000033087348 */ /* 0x000fea0003c00000 */
[----:B------:R0:W1:Y:S02]  /*aa80*/  SHFL.BFLY P3, R49, R52, R53, R54 ;  /* 0x0c00003534317389 */ /* 0x0000640000060036 */
[----:B01----:R-:W-:Y:S01]  /*aa90*/  ENDCOLLECTIVE ;  /* 0x000000000000791b */ /* 0x003fe20003800000 */
.L_x_2941:
[----:B------:R-:W-:-:S05]  /*aaa0*/  FADD.FTZ R27, R27, R26 ;  /* 0x0000001a1b1b7221 */ /* 0x000fca0000010000 */
[----:B------:R-:W-:Y:S02]  /*aab0*/  MOV R52, R27 ;  /* 0x0000001b00347202 */ /* 0x000fe40000000f00 */
[----:B------:R-:W-:-:S07]  /*aac0*/  MOV R29, R49 ;  /* 0x00000031001d7202 */ /* 0x000fce0000000f00 */
[----:B------:R-:W-:Y:S05]  /*aad0*/  WARPSYNC.COLLECTIVE R51, `(.L_x_2942) ;  /* 0x0000000033087348 */ /* 0x000fea0003c00000 */
[----:B------:R0:W1:Y:S02]  /*aae0*/  SHFL.BFLY P3, R49, R52, R53, R54 ;  /* 0x0c00003534317389 */ /* 0x0000640000060036 */
[----:B01----:R-:W-:Y:S01]  /*aaf0*/  ENDCOLLECTIVE ;  /* 0x000000000000791b */ /* 0x003fe20003800000 */
.L_x_2942:
[----:B------:R-:W-:-:S05]  /*ab00*/  FADD.FTZ R29, R28, R29 ;  /* 0x0000001d1c1d7221 */ /* 0x000fca0000010000 */
[----:B------:R-:W-:Y:S02]  /*ab10*/  MOV R52, R29 ;  /* 0x0000001d00347202 */ /* 0x000fe40000000f00 */
[----:B------:R-:W-:Y:S02]  /*ab20*/  MOV R53, 0x2 ;  /* 0x0000000200357802 */ /* 0x000fe40000000f00 */
[----:B------:R-:W-:-:S07]  /*ab30*/  MOV R30, R49 ;  /* 0x00000031001e7202 */ /* 0x000fce0000000f00 */
[----:B------:R-:W-:Y:S05]  /*ab40*/  WARPSYNC.COLLECTIVE R51, `(.L_x_2943) ;  /* 0x0000000033087348 */ /* 0x000fea0003c00000 */
[----:B------:R0:W1:Y:S02]  /*ab50*/  SHFL.BFLY P3, R49, R52, R53, R54 ;  /* 0x0c00003534317389 */ /* 0x0000640000060036 */
[----:B01----:R-:W-:Y:S01]  /*ab60*/  ENDCOLLECTIVE ;  /* 0x000000000000791b */ /* 0x003fe20003800000 */
.L_x_2943:
[----:B------:R-:W-:-:S05]  /*ab70*/  FADD.FTZ R30, R27, R30 ;  /* 0x0000001e1b1e7221 */ /* 0x000fca0000010000 */
[----:B------:R-:W-:Y:S02]  /*ab80*/  MOV R52, R30 ;  /* 0x0000001e00347202 */ /* 0x000fe40000000f00 */
[----:B------:R-:W-:-:S07]  /*ab90*/  MOV R32, R49 ;  /* 0x0000003100207202 */ /* 0x000fce0000000f00 */
[----:B------:R-:W-:Y:S05]  /*aba0*/  WARPSYNC.COLLECTIVE R51, `(.L_x_2944) ;  /* 0x0000000033087348 */ /* 0x000fea0003c00000 */
[----:B------:R0:W1:Y:S02]  /*abb0*/  SHFL.BFLY P3, R49, R52, R53, R54 ;  /* 0x0c00003534317389 */ /* 0x0000640000060036 */
[----:B01----:R-:W-:Y:S01]  /*abc0*/  ENDCOLLECTIVE ;  /* 0x000000000000791b */ /* 0x003fe20003800000 */
.L_x_2944:
[----:B------:R-:W-:-:S05]  /*abd0*/  FADD.FTZ R32, R29, R32 ;  /* 0x000000201d207221 */ /* 0x000fca0000010000 */
[----:B------:R-:W-:Y:S02]  /*abe0*/  MOV R52, R32 ;  /* 0x0000002000347202 */ /* 0x000fe40000000f00 */
[----:B------:R-:W-:Y:S02]  /*abf0*/  MOV R53, 0x1 ;  /* 0x0000000100357802 */ /* 0x000fe40000000f00 */
[----:B------:R-:W-:-:S07]  /*ac00*/  MOV R25, R49 ;  /* 0x0000003100197202 */ /* 0x000fce0000000f00 */
[----:B------:R-:W-:Y:S05]  /*ac10*/  WARPSYNC.COLLECTIVE R51, `(.L_x_2945) ;  /* 0x0000000033087348 */ /* 0x000fea0003c00000 */
[----:B------:R0:W1:Y:S02]  /*ac20*/  SHFL.BFLY P3, R49, R52, R53, R54 ;  /* 0x0c00003534317389 */ /* 0x0000640000060036 */
[----:B01----:R-:W-:Y:S01]  /*ac30*/  ENDCOLLECTIVE ;  /* 0x000000000000791b */ /* 0x003fe20003800000 */
.L_x_2945:
[----:B------:R-:W-:-:S05]  /*ac40*/  FADD.FTZ R25, R30, R25 ;  /* 0x000000191e197221 */ /* 0x000fca0000010000 */
[----:B------:R-:W-:Y:S02]  /*ac50*/  MOV R52, R25 ;  /* 0x0000001900347202 */ /* 0x000fe40000000f00 */
[----:B------:R-:W-:-:S07]  /*ac60*/  MOV R31, R49 ;  /* 0x00000031001f7202 */ /* 0x000fce0000000f00 */
[----:B------:R-:W-:Y:S05]  /*ac70*/  WARPSYNC.COLLECTIVE R51, `(.L_x_2946) ;  /* 0x0000000033087348 */ /* 0x000fea0003c00000 */
[----:B------:R0:W1:Y:S02]  /*ac80*/  SHFL.BFLY P3, R49, R52, R53, R54 ;  /* 0x0c00003534317389 */ /* 0x0000640000060036 */
[----:B01----:R-:W-:Y:S01]  /*ac90*/  ENDCOLLECTIVE ;  /* 0x000000000000791b */ /* 0x003fe20003800000 */
.L_x_2946:
[----:B------:R-:W-:Y:S01]  /*aca0*/  FADD.FTZ R31, R32, R31 ;  /* 0x0000001f201f7221 */ /* 0x000fe20000010000 */
[----:B------:R-:W-:Y:S01]  /*acb0*/  MOV R34, R49 ;  /* 0x0000003100227202 */ /* 0x000fe20000000f00 */
[----:B------:R-:W-:Y:S06]  /*acc0*/  BRA `(.L_x_2947) ;  /* 0xffffffec00547947 */ /* 0x000fec000383ffff */
.L_x_2935:
        /* <DEDUP_REMOVED lines=8> */
.L_x_2949:
[----:B------:R-:W-:Y:S05]  /*ad50*/  BSYNC B1 ;  /* 0x0000000000017941 */ /* 0x000fea0003800000 */
.L_x_2948:
        /* <DEDUP_REMOVED lines=8> */
.L_x_2950:
[----:B------:R-:W-:Y:S01]  /*ade0*/  FADD.FTZ R32, R32, R25 ;  /* 0x0000001920207221 */ /* 0x000fe20000010000 */
[----:B------:R-:W-:-:S04]  /*adf0*/  HFMA2.MMA R53, -RZ, RZ, 0, 2.384185791015625e-07 ;  /* 0x00000004ff357435 */ /* 0x000fc800000001ff */
[----:B------:R-:W-:Y:S02]  /*ae00*/  MOV R52, R32 ;  /* 0x0000002000347202 */ /* 0x000fe40000000f00 */
[----:B------:R-:W-:-:S07]  /*ae10*/  MOV R31, R49 ;  /* 0x00000031001f7202 */ /* 0x000fce0000000f00 */
[----:B------:R-:W-:Y:S05]  /*ae20*/  WARPSYNC.COLLECTIVE R51, `(.L_x_2951) ;  /* 0x0000000033087348 */ /* 0x000fea0003c00000 */
[----:B------:R0:W1:Y:S02]  /*ae30*/  SHFL.BFLY P3, R49, R52, R53, R54 ;  /* 0x0c00003534317389 */ /* 0x0000640000060036 */
[----:B01----:R-:W-:Y:S01]  /*ae40*/  ENDCOLLECTIVE ;  /* 0x000000000000791b */ /* 0x003fe20003800000 */
.L_x_2951:
[----:B------:R-:W-:-:S05]  /*ae50*/  FADD.FTZ R31, R31, R30 ;  /* 0x0000001e1f1f7221 */ /* 0x000fca0000010000 */
[----:B------:R-:W-:Y:S02]  /*ae60*/  MOV R52, R31 ;  /* 0x0000001f00347202 */ /* 0x000fe40000000f00 */
[----:B------:R-:W-:-:S07]  /*ae70*/  MOV R33, R49 ;  /* 0x0000003100217202 */ /* 0x000fce0000000f00 */
[----:B------:R-:W-:Y:S05]  /*ae80*/  WARPSYNC.COLLECTIVE R51, `(.L_x_2952) ;  /* 0x0000000033087348 */ /* 0x000fea0003c00000 */
[----:B------:R0:W1:Y:S02]  /*ae90*/  SHFL.BFLY P3, R49, R52, R53, R54 ;  /* 0x0c00003534317389 */ /* 0x0000640000060036 */
[----:B01----:R-:W-:Y:S01]  /*aea0*/  ENDCOLLECTIVE ;  /* 0x000000000000791b */ /* 0x003fe20003800000 */
.L_x_2952:
[----:B------:R-:W-:Y:S01]  /*aeb0*/  FADD.FTZ R33, R32, R33 ;  /* 0x0000002120217221 */ /* 0x000fe20000010000 */
[----:B------:R-:W-:-:S04]  /*aec0*/  HFMA2.MMA R53, -RZ, RZ, 0, 1.1920928955078125e-07 ;  /* 0x00000002ff357435 */ /* 0x000fc800000001ff */
[----:B------:R-:W-:Y:S02]  /*aed0*/  MOV R52, R33 ;  /* 0x0000002100347202 */ /* 0x000fe40000000f00 */
[----:B------:R-:W-:-:S07]  /*aee0*/  MOV R34, R49 ;  /* 0x0000003100227202 */ /* 0x000fce0000000f00 */
[----:B------:R-:W-:Y:S05]  /*aef0*/  WARPSYNC.COLLECTIVE R51, `(.L_x_2953) ;  /* 0x0000000033087348 */ /* 0x000fea0003c00000 */
[----:B------:R0:W1:Y:S02]  /*af00*/  SHFL.BFLY P3, R49, R52, R53, R54 ;  /* 0x0c00003534317389 */ /* 0x0000640000060036 */
[----:B01----:R-:W-:Y:S01]  /*af10*/  ENDCOLLECTIVE ;  /* 0x000000000000791b */ /* 0x003fe20003800000 */
.L_x_2953:
[----:B------:R-:W-:-:S05]  /*af20*/  FADD.FTZ R34, R31, R34 ;  /* 0x000000221f227221 */ /* 0x000fca0000010000 */
[----:B------:R-:W-:Y:S02]  /*af30*/  MOV R52, R34 ;  /* 0x0000002200347202 */ /* 0x000fe40000000f00 */
[----:B------:R-:W-:-:S07]  /*af40*/  MOV R36, R49 ;  /* 0x0000003100247202 */ /* 0x000fce0000000f00 */
[----:B------:R-:W-:Y:S05]  /*af50*/  WARPSYNC.COLLECTIVE R51, `(.L_x_2954) ;  /* 0x0000000033087348 */ /* 0x000fea0003c00000 */
[----:B------:R0:W1:Y:S02]  /*af60*/  SHFL.BFLY P3, R49, R52, R53, R54 ;  /* 0x0c00003534317389 */ /* 0x0000640000060036 */
[----:B01----:R-:W-:Y:S01]  /*af70*/  ENDCOLLECTIVE ;  /* 0x000000000000791b */ /* 0x003fe20003800000 */
.L_x_2954:
[----:B------:R-:W-:Y:S01]  /*af80*/  FADD.FTZ R36, R33, R36 ;  /* 0x0000002421247221 */ /* 0x000fe20000010000 */
[----:B------:R-:W-:-:S04]  /*af90*/  HFMA2.MMA R53, -RZ, RZ, 0, 5.9604644775390625e-08 ;  /* 0x00000001ff357435 */ /* 0x000fc800000001ff */
[----:B------:R-:W-:Y:S02]  /*afa0*/  MOV R52, R36 ;  /* 0x0000002400347202 */ /* 0x000fe40000000f00 */
[----:B------:R-:W-:-:S07]  /*afb0*/  MOV R25, R49 ;  /* 0x0000003100197202 */ /* 0x000fce0000000f00 */
[----:B------:R-:W-:Y:S05]  /*afc0*/  WARPSYNC.COLLECTIVE R51, `(.L_x_2955) ;  /* 0x0000000033087348 */ /* 0x000fea0003c00000 */
[----:B------:R0:W1:Y:S02]  /*afd0*/  SHFL.BFLY P3, R49, R52, R53, R54 ;  /* 0x0c00003534317389 */ /* 0x0000640000060036 */
[----:B01----:R-:W-:Y:S01]  /*afe0*/  ENDCOLLECTIVE ;  /* 0x000000000000791b */ /* 0x003fe20003800000 */
.L_x_2955:
[----:B------:R-:W-:-:S05]  /*aff0*/  FADD.FTZ R25, R34, R25 ;  /* 0x0000001922197221 */ /* 0x000fca0000010000 */
[----:B------:R-:W-:Y:S02]  /*b000*/  MOV R52, R25 ;  /* 0x0000001900347202 */ /* 0x000fe40000000f00 */
[----:B------:R-:W-:-:S07]  /*b010*/  MOV R35, R49 ;  /* 0x0000003100237202 */ /* 0x000fce0000000f00 */
[----:B------:R-:W-:Y:S05]  /*b020*/  WARPSYNC.COLLECTIVE R51, `(.L_x_2956) ;  /* 0x0000000033087348 */ /* 0x000fea0003c00000 */
[----:B------:R0:W1:Y:S02]  /*b030*/  SHFL.BFLY P3, R49, R52, R53, R54 ;  /* 0x0c00003534317389 */ /* 0x0000640000060036 */
[----:B01----:R-:W-:Y:S01]  /*b040*/  ENDCOLLECTIVE ;  /* 0x000000000000791b */ /* 0x003fe20003800000 */
.L_x_2956:
[----:B------:R-:W-:Y:S01]  /*b050*/  FADD.FTZ R35, R36, R35 ;  /* 0x0000002324237221 */ /* 0x000fe20000010000 */
[----:B------:R-:W-:Y:S01]  /*b060*/  MOV R30, R49 ;  /* 0x00000031001e7202 */ /* 0x000fe20000000f00 */
[----:B------:R-:W-:Y:S06]  /*b070*/  BRA `(.L_x_2957) ;  /* 0xffffffec00147947 */ /* 0x000fec000383ffff */
.L_x_2936:
        /* <DEDUP_REMOVED lines=8> */
.L_x_2959:
[----:B------:R-:W-:Y:S05]  /*b100*/  BSYNC B1 ;  /* 0x0000000000017941 */ /* 0x000fea0003800000 */
.L_x_2958:
        /* <DEDUP_REMOVED lines=8> */
.L_x_2960:
[----:B------:R-:W-:Y:S01]  /*b190*/  FADD.FTZ R32, R32, R25 ;  /* 0x0000001920207221 */ /* 0x000fe20000010000 */
[----:B------:R-:W-:-:S04]  /*b1a0*/  HFMA2.MMA R53, -RZ, RZ, 0, 2.384185791015625e-07 ;  /* 0x00000004ff357435 */ /* 0x000fc800000001ff */
[----:B------:R-:W-:Y:S02]  /*b1b0*/  MOV R52, R32 ;  /* 0x0000002000347202 */ /* 0x000fe40000000f00 */
[----:B------:R-:W-:-:S07]  /*b1c0*/  MOV R31, R49 ;  /* 0x00000031001f7202 */ /* 0x000fce0000000f00 */
[----:B------:R-:W-:Y:S05]  /*b1d0*/  WARPSYNC.COLLECTIVE R51, `(.L_x_2961) ;  /* 0x0000000033087348 */ /* 0x000fea0003c00000 */
[----:B------:R0:W1:Y:S02]  /*b1e0*/  SHFL.BFLY P3, R49, R52, R53, R54 ;  /* 0x0c00003534317389 */ /* 0x0000640000060036 */
[----:B01----:R-:W-:Y:S01]  /*b1f0*/  ENDCOLLECTIVE ;  /* 0x000000000000791b */ /* 0x003fe20003800000 */
.L_x_2961:
[----:B------:R-:W-:-:S05]  /*b200*/  FADD.FTZ R31, R31, R30 ;  /* 0x0000001e1f1f7221 */ /* 0x000fca0000010000 */
[----:B------:R-:W-:Y:S02]  /*b210*/  MOV R52, R31 ;  /* 0x0000001f00347202 */ /* 0x000fe40000000f00 */
[----:B------:R-:W-:-:S07]  /*b220*/  MOV R33, R49 ;  /* 0x0000003100217202 */ /* 0x000fce0000000f00 */
[----:B------:R-:W-:Y:S05]  /*b230*/  WARPSYNC.COLLECTIVE R51, `(.L_x_2962) ;  /* 0x0000000033087348 */ /* 0x000fea0003c00000 */
[----:B------:R0:W1:Y:S02]  /*b240*/  SHFL.BFLY P3, R49, R52, R53, R54 ;  /* 0x0c00003534317389 */ /* 0x0000640000060036 */
[----:B01----:R-:W-:Y:S01]  /*b250*/  ENDCOLLECTIVE ;  /* 0x000000000000791b */ /* 0x003fe20003800000 */
.L_x_2962:
[----:B------:R-:W-:Y:S01]  /*b260*/  FADD.FTZ R33, R32, R33 ;  /* 0x0000002120217221 */ /* 0x000fe20000010000 */
[----:B------:R-:W-:-:S04]  /*b270*/  HFMA2.MMA R53, -RZ, RZ, 0, 1.1920928955078125e-07 ;  /* 0x00000002ff357435 */ /* 0x000fc800000001ff */
[----:B------:R-:W-:Y:S02]  /*b280*/  MOV R52, R33 ;  /* 0x0000002100347202 */ /* 0x000fe40000000f00 */
[----:B------:R-:W-:-:S07]  /*b290*/  MOV R34, R49 ;  /* 0x0000003100227202 */ /* 0x000fce0000000f00 */
[----:B------:R-:W-:Y:S05]  /*b2a0*/  WARPSYNC.COLLECTIVE R51, `(.L_x_2963) ;  /* 0x0000000033087348 */ /* 0x000fea0003c00000 */
[----:B------:R0:W1:Y:S02]  /*b2b0*/  SHFL.BFLY P3, R49, R52, R53, R54 ;  /* 0x0c00003534317389 */ /* 0x0000640000060036 */
[----:B01----:R-:W-:Y:S01]  /*b2c0*/  ENDCOLLECTIVE ;  /* 0x000000000000791b */ /* 0x003fe20003800000 */
.L_x_2963:
[----:B------:R-:W-:-:S05]  /*b2d0*/  FADD.FTZ R34, R31, R34 ;  /* 0x000000221f227221 */ /* 0x000fca0000010000 */
[----:B------:R-:W-:Y:S02]  /*b2e0*/  MOV R52, R34 ;  /* 0x0000002200347202 */ /* 0x000fe40000000f00 */
[----:B------:R-:W-:-:S07]  /*b2f0*/  MOV R36, R49 ;  /* 0x0000003100247202 */ /* 0x000fce0000000f00 */
[----:B------:R-:W-:Y:S05]  /*b300*/  WARPSYNC.COLLECTIVE R51, `(.L_x_2964) ;  /* 0x0000000033087348 */ /* 0x000fea0003c00000 */
[----:B------:R0:W1:Y:S02]  /*b310*/  SHFL.BFLY P3, R49, R52, R53, R54 ;  /* 0x0c00003534317389 */ /* 0x0000640000060036 */
[----:B01----:R-:W-:Y:S01]  /*b320*/  ENDCOLLECTIVE ;  /* 0x000000000000791b */ /* 0x003fe20003800000 */
.L_x_2964:
[----:B------:R-:W-:Y:S01]  /*b330*/  FADD.FTZ R36, R33, R36 ;  /* 0x0000002421247221 */ /* 0x000fe20000010000 */
[----:B------:R-:W-:-:S04]  /*b340*/  HFMA2.MMA R53, -RZ, RZ, 0, 5.9604644775390625e-08 ;  /* 0x00000001ff357435 */ /* 0x000fc800000001ff */
[----:B------:R-:W-:Y:S02]  /*b350*/  MOV R52, R36 ;  /* 0x0000002400347202 */ /* 0x000fe40000000f00 */
[----:B------:R-:W-:-:S07]  /*b360*/  MOV R25, R49 ;  /* 0x0000003100197202 */ /* 0x000fce0000000f00 */
[----:B------:R-:W-:Y:S05]  /*b370*/  WARPSYNC.COLLECTIVE R51, `(.L_x_2965) ;  /* 0x0000000033087348 */ /* 0x000fea0003c00000 */
[----:B------:R0:W1:Y:S02]  /*b380*/  SHFL.BFLY P3, R49, R52, R53, R54 ;  /* 0x0c00003534317389 */ /* 0x0000640000060036 */
[----:B01----:R-:W-:Y:S01]  /*b390*/  ENDCOLLECTIVE ;  /* 0x000000000000791b */ /* 0x003fe20003800000 */
.L_x_2965:
[----:B------:R-:W-:-:S05]  /*b3a0*/  FADD.FTZ R25, R34, R25 ;  /* 0x0000001922197221 */ /* 0x000fca0000010000 */
[----:B------:R-:W-:Y:S02]  /*b3b0*/  MOV R52, R25 ;  /* 0x0000001900347202 */ /* 0x000fe40000000f00 */
[----:B------:R-:W-:-:S07]  /*b3c0*/  MOV R35, R49 ;  /* 0x0000003100237202 */ /* 0x000fce0000000f00 */
[----:B------:R-:W-:Y:S05]  /*b3d0*/  WARPSYNC.COLLECTIVE R51, `(.L_x_2966) ;  /* 0x0000000033087348 */ /* 0x000fea0003c00000 */
[----:B------:R0:W1:Y:S02]  /*b3e0*/  SHFL.BFLY P3, R49, R52, R53, R54 ;  /* 0x0c00003534317389 */ /* 0x0000640000060036 */
[----:B01----:R-:W-:Y:S01]  /*b3f0*/  ENDCOLLECTIVE ;  /* 0x000000000000791b */ /* 0x003fe20003800000 */
.L_x_2966:
[----:B------:R-:W-:Y:S01]  /*b400*/  FADD.FTZ R35, R36, R35 ;  /* 0x0000002324237221 */ /* 0x000fe20000010000 */
[----:B------:R-:W-:Y:S01]  /*b410*/  MOV R30, R49 ;  /* 0x00000031001e7202 */ /* 0x000fe20000000f00 */
[----:B------:R-:W-:Y:S06]  /*b420*/  BRA `(.L_x_2967) ;  /* 0xffffffe800c07947 */ /* 0x000fec000383ffff */
.L_x_2937:
        /* <DEDUP_REMOVED lines=8> */
.L_x_2969:
[----:B------:R-:W-:Y:S05]  /*b4b0*/  BSYNC B0 ;  /* 0x0000000000007941 */ /* 0x000fea0003800000 */
.L_x_2968:
        /* <DEDUP_REMOVED lines=11> */
.L_x_2970:
        /* <DEDUP_REMOVED lines=19> */
.L_x_2971:
        /* <DEDUP_REMOVED lines=8> */
.L_x_2972:
        /* <DEDUP_REMOVED lines=11> */
.L_x_2973:
[----:B------:R-:W-:-:S05]  /*b7d0*/  FADD.FTZ R27, R28, R27 ;  /* 0x0000001b1c1b7221 */ /* 0x000fca0000010000 */
[----:B------:R-:W-:Y:S02]  /*b7e0*/  MOV R52, R27 ;  /* 0x0000001b00347202 */ /* 0x000fe40000000f00 */
[----:B------:R-:W-:-:S07]  /*b7f0*/  MOV R29, R49 ;  /* 0x00000031001d7202 */ /* 0x000fce0000000f00 */
[----:B------:R-:W-:Y:S05]  /*b800*/  WARPSYNC.COLLECTIVE R51, `(.L_x_2974) ;  /* 0x0000000033087348 */ /* 0x000fea0003c00000 */
[----:B------:R0:W1:Y:S02]  /*b810*/  SHFL.BFLY P3, R49, R52, R53, R54 ;  /* 0x0c00003534317389 */ /* 0x0000640000060036 */
[----:B01----:R-:W-:Y:S01]  /*b820*/  ENDCOLLECTIVE ;  /* 0x000000000000791b */ /* 0x003fe20003800000 */
.L_x_2974:
        /* <DEDUP_REMOVED lines=8> */
.L_x_2975:
        /* <DEDUP_REMOVED lines=13> */
.L_x_2976:
        /* <DEDUP_REMOVED lines=8> */
.L_x_2977:
        /* <DEDUP_REMOVED lines=10> */
.L_x_2978:
        /* <DEDUP_REMOVED lines=12> */
.L_x_2979:
[----:B------:R-:W-:-:S05]  /*bb60*/  FADD.FTZ R36, R36, R35 ;  /* 0x0000002324247221 */ /* 0x000fca0000010000 */
[----:B------:R-:W-:Y:S02]  /*bb70*/  MOV R52, R36 ;  /* 0x0000002400347202 */ /* 0x000fe40000000f00 */
[----:B------:R-:W-:-:S07]  /*bb80*/  MOV R34, R49 ;  /* 0x0000003100227202 */ /* 0x000fce0000000f00 */
[----:B------:R-:W-:Y:S05]  /*bb90*/  WARPSYNC.COLLECTIVE R51, `(.L_x_2980) ;  /* 0x0000000033087348 */ /* 0x000fea0003c00000 */
[----:B------:R0:W1:Y:S02]  /*bba0*/  SHFL.BFLY P3, R49, R52, R53, R54 ;  /* 0x0c00003534317389 */ /* 0x0000640000060036 */
[----:B01----:R-:W-:Y:S01]  /*bbb0*/  ENDCOLLECTIVE ;  /* 0x000000000000791b */ /* 0x003fe20003800000 */
.L_x_2980:
[----:B------:R-:W-:Y:S01]  /*bbc0*/  FADD.FTZ R34, R37, R34 ;  /* 0x0000002225227221 */ /* 0x000fe20000010000 */
[----:B------:R-:W-:-:S04]  /*bbd0*/  HFMA2.MMA R53, -RZ, RZ, 0, 1.1920928955078125e-07 ;  /* 0x00000002ff357435 */ /* 0x000fc800000001ff */
[----:B------:R-:W-:Y:S02]  /*bbe0*/  MOV R52, R34 ;  /* 0x0000002200347202 */ /* 0x000fe40000000f00 */
[----:B------:R-:W-:-:S07]  /*bbf0*/  MOV R35, R49 ;  /* 0x0000003100237202 */ /* 0x000fce0000000f00 */
[----:B------:R-:W-:Y:S05]  /*bc00*/  WARPSYNC.COLLECTIVE R51, `(.L_x_2981) ;  /* 0x0000000033087348 */ /* 0x000fea0003c00000 */
[----:B------:R0:W1:Y:S02]  /*bc10*/  SHFL.BFLY P3, R49, R52, R53, R54 ;  /* 0x0c00003534317389 */ /* 0x0000640000060036 */
[----:B01----:R-:W-:Y:S01]  /*bc20*/  ENDCOLLECTIVE ;  /* 0x000000000000791b */ /* 0x003fe20003800000 */
.L_x_2981:
[----:B------:R-:W-:-:S05]  /*bc30*/  FADD.FTZ R35, R36, R35 ;  /* 0x0000002324237221 */ /* 0x000fca0000010000 */
[----:B------:R-:W-:Y:S02]  /*bc40*/  MOV R52, R35 ;  /* 0x0000002300347202 */ /* 0x000fe40000000f00 */
[----:B------:R-:W-:-:S07]  /*bc50*/  MOV R37, R49 ;  /* 0x0000003100257202 */ /* 0x000fce0000000f00 */
[----:B------:R-:W-:Y:S05]  /*bc60*/  WARPSYNC.COLLECTIVE R51, `(.L_x_2982) ;  /* 0x0000000033087348 */ /* 0x000fea0003c00000 */
[----:B------:R0:W1:Y:S02]  /*bc70*/  SHFL.BFLY P3, R49, R52, R53, R54 ;  /* 0x0c00003534317389 */ /* 0x0000640000060036 */
[----:B01----:R-:W-:Y:S01]  /*bc80*/  ENDCOLLECTIVE ;  /* 0x000000000000791b */ /* 0x003fe20003800000 */
.L_x_2982:
[----:B------:R-:W-:Y:S01]  /*bc90*/  FADD.FTZ R37, R34, R37 ;  /* 0x0000002522257221 */ /* 0x000fe20000010000 */
[----:B------:R-:W-:-:S04]  /*bca0*/  HFMA2.MMA R53, -RZ, RZ, 0, 5.9604644775390625e-08 ;  /* 0x00000001ff357435 */ /* 0x000fc800000001ff */
[----:B------:R-:W-:Y:S02]  /*bcb0*/  MOV R52, R37 ;  /* 0x0000002500347202 */ /* 0x000fe40000000f00 */
[----:B------:R-:W-:-:S07]  /*bcc0*/  MOV R36, R49 ;  /* 0x0000003100247202 */ /* 0x000fce0000000f00 */
[----:B------:R-:W-:Y:S05]  /*bcd0*/  WARPSYNC.COLLECTIVE R51, `(.L_x_2983) ;  /* 0x0000000033087348 */ /* 0x000fea0003c00000 */
[----:B------:R0:W1:Y:S02]  /*bce0*/  SHFL.BFLY P3, R49, R52, R53, R54 ;  /* 0x0c00003534317389 */ /* 0x0000640000060036 */
[----:B01----:R-:W-:Y:S01]  /*bcf0*/  ENDCOLLECTIVE ;  /* 0x000000000000791b */ /* 0x003fe20003800000 */
.L_x_2983:
[----:B------:R-:W-:-:S05]  /*bd00*/  FADD.FTZ R36, R35, R36 ;  /* 0x0000002423247221 */ /* 0x000fca0000010000 */
[----:B------:R-:W-:Y:S02]  /*bd10*/  MOV R52, R36 ;  /* 0x0000002400347202 */ /* 0x000fe40000000f00 */
[----:B------:R-:W-:-:S07]  /*bd20*/  MOV R34, R49 ;  /* 0x0000003100227202 */ /* 0x000fce0000000f00 */
[----:B------:R-:W-:Y:S05]  /*bd30*/  WARPSYNC.COLLECTIVE R51, `(.L_x_2984) ;  /* 0x0000000033087348 */ /* 0x000fea0003c00000 */
[----:B------:R0:W1:Y:S02]  /*bd40*/  SHFL.BFLY P3, R49, R52, R53, R54 ;  /* 0x0c00003534317389 */ /* 0x0000640000060036 */
[----:B01----:R-:W-:Y:S01]  /*bd50*/  ENDCOLLECTIVE ;  /* 0x000000000000791b */ /* 0x003fe20003800000 */
.L_x_2984:
        /* <DEDUP_REMOVED lines=8> */
.L_x_2985:
        /* <DEDUP_REMOVED lines=8> */
.L_x_2986:
[----:B------:R-:W-:Y:S01]  /*be60*/  FADD.FTZ R44, R44, R41 ;  /* 0x000000292c2c7221 */ /* 0x000fe20000010000 */
[----:B------:R-:W-:-:S04]  /*be70*/  HFMA2.MMA R53, -RZ, RZ, 0, 2.384185791015625e-07 ;  /* 0x00000004ff357435 */ /* 0x000fc800000001ff */
[----:B------:R-:W-:Y:S02]  /*be80*/  MOV R52, R44 ;  /* 0x0000002c00347202 */ /* 0x000fe40000000f00 */
[----:B------:R-:W-:-:S07]  /*be90*/  MOV R43, R49 ;  /* 0x00000031002b7202 */ /* 0x000fce0000000f00 */
[----:B------:R-:W-:Y:S05]  /*bea0*/  WARPSYNC.COLLECTIVE R51, `(.L_x_2987) ;  /* 0x0000000033087348 */ /* 0x000fea0003c00000 */
[----:B------:R0:W1:Y:S02]  /*beb0*/  SHFL.BFLY P3, R49, R52, R53, R54 ;  /* 0x0c00003534317389 */ /* 0x0000640000060036 */
[----:B01----:R-:W-:Y:S01]  /*bec0*/  ENDCOLLECTIVE ;  /* 0x000000000000791b */ /* 0x003fe20003800000 */
.L_x_2987:
[----:B------:R-:W-:-:S05]  /*bed0*/  FADD.FTZ R43, R43, R42 ;  /* 0x0000002a2b2b7221 */ /* 0x000fca0000010000 */
[----:B------:R-:W-:Y:S02]  /*bee0*/  MOV R52, R43 ;  /* 0x0000002b00347202 */ /* 0x000fe40000000f00 */
[----:B------:R-:W-:-:S07]  /*bef0*/  MOV R41, R49 ;  /* 0x0000003100297202 */ /* 0x000fce0000000f00 */
[----:B------:R-:W-:Y:S05]  /*bf00*/  WARPSYNC.COLLECTIVE R51, `(.L_x_2988) ;  /* 0x0000000033087348 */ /* 0x000fea0003c00000 */
[----:B------:R0:W1:Y:S02]  /*bf10*/  SHFL.BFLY P3, R49, R52, R53, R54 ;  /* 0x0c00003534317389 */ /* 0x0000640000060036 */
[----:B01----:R-:W-:Y:S01]  /*bf20*/  ENDCOLLECTIVE ;  /* 0x000000000000791b */ /* 0x003fe20003800000 */
.L_x_2988:
[----:B------:R-:W-:Y:S01]  /*bf30*/  FADD.FTZ R41, R44, R41 ;  /* 0x000000292c297221 */ /* 0x000fe20000010000 */
[----:B------:R-:W-:-:S04]  /*bf40*/  HFMA2.MMA R53, -RZ, RZ, 0, 1.1920928955078125e-07 ;  /* 0x00000002ff357435 */ /* 0x000fc800000001ff */
[----:B------:R-:W-:Y:S02]  /*bf50*/  MOV R52, R41 ;  /* 0x0000002900347202 */ /* 0x000fe40000000f00 */
[----:B------:R-:W-:-:S07]  /*bf60*/  MOV R42, R49 ;  /* 0x00000031002a7202 */ /* 0x000fce0000000f00 */
[----:B------:R-:W-:Y:S05]  /*bf70*/  WARPSYNC.COLLECTIVE R51, `(.L_x_2989) ;  /* 0x0000000033087348 */ /* 0x000fea0003c00000 */
[----:B------:R0:W1:Y:S02]  /*bf80*/  SHFL.BFLY P3, R49, R52, R53, R54 ;  /* 0x0c00003534317389 */ /* 0x0000640000060036 */
[----:B01----:R-:W-:Y:S01]  /*bf90*/  ENDCOLLECTIVE ;  /* 0x000000000000791b */ /* 0x003fe20003800000 */
.L_x_2989:
[----:B------:R-:W-:-:S05]  /*bfa0*/  FADD.FTZ R42, R43, R42 ;  /* 0x0000002a2b2a7221 */ /* 0x000fca0000010000 */
[----:B------:R-:W-:Y:S02]  /*bfb0*/  MOV R52, R42 ;  /* 0x0000002a00347202 */ /* 0x000fe40000000f00 */
[----:B------:R-:W-:-:S07]  /*bfc0*/  MOV R44, R49 ;  /* 0x00000031002c7202 */ /* 0x000fce0000000f00 */
[----:B------:R-:W-:Y:S05]  /*bfd0*/  WARPSYNC.COLLECTIVE R51, `(.L_x_2990) ;  /* 0x0000000033087348 */ /* 0x000fea0003c00000 */
[----:B------:R0:W1:Y:S02]  /*bfe0*/  SHFL.BFLY P3, R49, R52, R53, R54 ;  /* 0x0c00003534317389 */ /* 0x0000640000060036 */
[----:B01----:R-:W-:Y:S01]  /*bff0*/  ENDCOLLECTIVE ;  /* 0x000000000000791b */ /* 0x003fe20003800000 */
.L_x_2990:
[----:B------:R-:W-:Y:S01]  /*c000*/  FADD.FTZ R44, R41, R44 ;  /* 0x0000002c292c7221 */ /* 0x000fe20000010000 */
[----:B------:R-:W-:-:S04]  /*c010*/  HFMA2.MMA R53, -RZ, RZ, 0, 5.9604644775390625e-08 ;  /* 0x00000001ff357435 */ /* 0x000fc800000001ff */
[----:B------:R-:W-:Y:S02]  /*c020*/  MOV R52, R44 ;  /* 0x0000002c00347202 */ /* 0x000fe40000000f00 */
[----:B------:R-:W-:-:S07]  /*c030*/  MOV R43, R49 ;  /* 0x00000031002b7202 */ /* 0x000fce0000000f00 */
[----:B------:R-:W-:Y:S05]  /*c040*/  WARPSYNC.COLLECTIVE R51, `(.L_x_2991) ;  /* 0x0000000033087348 */ /* 0x000fea0003c00000 */
[----:B------:R0:W1:Y:S02]  /*c050*/  SHFL.BFLY P3, R49, R52, R53, R54 ;  /* 0x0c00003534317389 */ /* 0x0000640000060036 */
[----:B01----:R-:W-:Y:S01]  /*c060*/  ENDCOLLECTIVE ;  /* 0x000000000000791b */ /* 0x003fe20003800000 */
.L_x_2991:
[----:B------:R-:W-:-:S05]  /*c070*/  FADD.FTZ R42, R42, R43 ;  /* 0x0000002b2a2a7221 */ /* 0x000fca0000010000 */
[----:B------:R-:W-:Y:S02]  /*c080*/  MOV R52, R42 ;  /* 0x0000002a00347202 */ /* 0x000fe40000000f00 */
[----:B------:R-:W-:-:S07]  /*c090*/  MOV R41, R49 ;  /* 0x0000003100297202 */ /* 0x000fce0000000f00 */
[----:B------:R-:W-:Y:S05]  /*c0a0*/  WARPSYNC.COLLECTIVE R51, `(.L_x_2992) ;  /* 0x0000000033087348 */ /* 0x000fea0003c00000 */
[----:B------:R0:W1:Y:S02]  /*c0b0*/  SHFL.BFLY P3, R49, R52, R53, R54 ;  /* 0x0c00003534317389 */ /* 0x0000640000060036 */
[----:B01----:R-:W-:Y:S01]  /*c0c0*/  ENDCOLLECTIVE ;  /* 0x000000000000791b */ /* 0x003fe20003800000 */
.L_x_2992:
[----:B------:R-:W-:Y:S01]  /*c0d0*/  HFMA2.MMA R53, -RZ, RZ, 0, 4.76837158203125e-07 ;  /* 0x00000008ff357435 */ /* 0x000fe200000001ff */
[----:B------:R-:W-:Y:S02]  /*c0e0*/  MOV R52, R45 ;  /* 0x0000002d00347202 */ /* 0x000fe40000000f00 */
[----:B------:R-:W-:-:S08]  /*c0f0*/  MOV R43, R49 ;  /* 0x00000031002b7202 */ /* 0x000fd00000000f00 */
[----:B------:R-:W-:Y:S05]  /*c100*/  WARPSYNC.COLLECTIVE R51, `(.L_x_2993) ;  /* 0x0000000033087348 */ /* 0x000fea0003c00000 */
[----:B------:R0:W1:Y:S02]  /*c110*/  SHFL.BFLY P3, R49, R52, R53, R54 ;  /* 0x0c00003534317389 */ /* 0x0000640000060036 */
[----:B01----:R-:W-:Y:S01]  /*c120*/  ENDCOLLECTIVE ;  /* 0x000000000000791b */ /* 0x003fe20003800000 */
.L_x_2993:
[----:B------:R-:W-:-:S05]  /*c130*/  FADD.FTZ R32, R42, R43 ;  /* 0x0000002b2a207221 */ /* 0x000fca0000010000 */
[----:B------:R-:W-:Y:S02]  /*c140*/  @!P0 F2FP.F16.F32.PACK_AB R32, RZ, R32 ;  /* 0x00000020ff20823e */ /* 0x000fe400000000ff */
[----:B------:R-:W-:Y:S02]  /*c150*/  MOV R52, R46 ;  /* 0x0000002e00347202 */ /* 0x000fe40000000f00 */
[----:B------:R-:W-:-:S07]  /*c160*/  MOV R50, R49 ;  /* 0x0000003100327202 */ /* 0x000fce0000000f00 */
[----:B------:R-:W-:Y:S05]  /*c170*/  WARPSYNC.COLLECTIVE R51, `(.L_x_2994) ;  /* 0x0000000033087348 */ /* 0x000fea0003c00000 */
[----:B------:R0:W1:Y:S02]  /*c180*/  SHFL.BFLY P3, R49, R52, R53, R54 ;  /* 0x0c00003534317389 */ /* 0x0000640000060036 */
[----:B01----:R-:W-:Y:S01]  /*c190*/  ENDCOLLECTIVE ;  /* 0x000000000000791b */ /* 0x003fe20003800000 */
.L_x_2994:
[----:B------:R-:W-:Y:S01]  /*c1a0*/  FADD.FTZ R50, R50, R45 ;  /* 0x0000002d32327221 */ /* 0x000fe20000010000 */
[----:B------:R-:W-:-:S04]  /*c1b0*/  HFMA2.MMA R53, -RZ, RZ, 0, 2.384185791015625e-07 ;  /* 0x00000004ff357435 */ /* 0x000fc800000001ff */
[----:B------:R-:W-:Y:S02]  /*c1c0*/  MOV R52, R50 ;  /* 0x0000003200347202 */ /* 0x000fe40000000f00 */
[----:B------:R-:W-:-:S07]  /*c1d0*/  MOV R47, R49 ;  /* 0x00000031002f7202 */ /* 0x000fce0000000f00 */
[----:B------:R-:W-:Y:S05]  /*c1e0*/  WARPSYNC.COLLECTIVE R51, `(.L_x_2995) ;  /* 0x0000000033087348 */ /* 0x000fea0003c00000 */
[----:B------:R0:W1:Y:S02]  /*c1f0*/  SHFL.BFLY P3, R49, R52, R53, R54 ;  /* 0x0c00003534317389 */ /* 0x0000640000060036 */
[----:B01----:R-:W-:Y:S01]  /*c200*/  ENDCOLLECTIVE ;  /* 0x000000000000791b */ /* 0x003fe20003800000 */
.L_x_2995:
[----:B------:R-:W-:-:S05]  /*c210*/  FADD.FTZ R47, R47, R46 ;  /* 0x0000002e2f2f7221 */ /* 0x000fca0000010000 */
[----:B------:R-:W-:Y:S02]  /*c220*/  MOV R52, R47 ;  /* 0x0000002f00347202 */ /* 0x000fe40000000f00 */
[----:B------:R-:W-:-:S07]  /*c230*/  MOV R45, R49 ;  /* 0x00000031002d7202 */ /* 0x000fce0000000f00 */
[----:B------:R-:W-:Y:S05]  /*c240*/  WARPSYNC.COLLECTIVE R51, `(.L_x_2996) ;  /* 0x0000000033087348 */ /* 0x000fea0003c00000 */
[----:B------:R0:W1:Y:S02]  /*c250*/  SHFL.BFLY P3, R49, R52, R53, R54 ;  /* 0x0c00003534317389 */ /* 0x0000640000060036 */
[----:B01----:R-:W-:Y:S01]  /*c260*/  ENDCOLLECTIVE ;  /* 0x000000000000791b */ /* 0x003fe20003800000 */
.L_x_2996:
[----:B------:R-:W-:Y:S01]  /*c270*/  FADD.FTZ R45, R50, R45 ;  /* 0x0000002d322d7221 */ /* 0x000fe20000010000 */
[----:B------:R-:W-:-:S04]  /*c280*/  HFMA2.MMA R53, -RZ, RZ, 0, 1.1920928955078125e-07 ;  /* 0x00000002ff357435 */ /* 0x000fc800000001ff */
[----:B------:R-:W-:Y:S02]  /*c290*/  MOV R52, R45 ;  /* 0x0000002d00347202 */ /* 0x000fe40000000f00 */
[----:B------:R-:W-:-:S07]  /*c2a0*/  MOV R46, R49 ;  /* 0x00000031002e7202 */ /* 0x000fce0000000f00 */
[----:B------:R-:W-:Y:S05]  /*c2b0*/  WARPSYNC.COLLECTIVE R51, `(.L_x_2997) ;  /* 0x0000000033087348 */ /* 0x000fea0003c00000 */
[----:B------:R0:W1:Y:S02]  /*c2c0*/  SHFL.BFLY P3, R49, R52, R53, R54 ;  /* 0x0c00003534317389 */ /* 0x0000640000060036 */
[----:B01----:R-:W-:Y:S01]  /*c2d0*/  ENDCOLLECTIVE ;  /* 0x000000000000791b */ /* 0x003fe20003800000 */
.L_x_2997:
[----:B------:R-:W-:-:S05]  /*c2e0*/  FADD.FTZ R46, R47, R46 ;  /* 0x0000002e2f2e7221 */ /* 0x000fca0000010000 */
[----:B------:R-:W-:Y:S02]  /*c2f0*/  MOV R52, R46 ;  /* 0x0000002e00347202 */ /* 0x000fe40000000f00 */
[----:B------:R-:W-:-:S07]  /*c300*/  MOV R48, R49 ;  /* 0x0000003100307202 */ /* 0x000fce0000000f00 */
[----:B------:R-:W-:Y:S05]  /*c310*/  WARPSYNC.COLLECTIVE R51, `(.L_x_2998) ;  /* 0x0000000033087348 */ /* 0x000fea0003c00000 */
[----:B------:R0:W1:Y:S02]  /*c320*/  SHFL.BFLY P3, R49, R52, R53, R54 ;  /* 0x0c00003534317389 */ /* 0x0000640000060036 */
[----:B01----:R-:W-:Y:S01]  /*c330*/  ENDCOLLECTIVE ;  /* 0x000000000000791b */ /* 0x003fe20003800000 */
.L_x_2998:
        /* <DEDUP_REMOVED lines=12> */
.L_x_2999:
        /* <DEDUP_REMOVED lines=9> */
.L_x_3000:
[----:B------:R-:W-:Y:S01]  /*c490*/  FADD.FTZ R34, R45, R34 ;  /* 0x000000222d227221 */ /* 0x000fe20000010000 */
[----:B------:R-:W-:Y:S01]  /*c4a0*/  MOV R25, R49 ;  /* 0x0000003100197202 */ /* 0x000fe20000000f00 */
[----:B------:R-:W-:Y:S06]  /*c4b0*/  BRA `(.L_x_3001) ;  /* 0xffffffe400007947 */ /* 0x000fec000383ffff */
.L_x_3002:
        /* <DEDUP_REMOVED lines=12> */
.L_x_3512:


//--------------------- .text._ZN13group_norm_v218gn_bwd_cuda_kernelI6__halfLi320ELi2ELi16ELi40ELi1024ELb1ELb1ELi32ELi320ELi320ELi4ELb1ELi8ELb0ELb0ELNS_15WgradSyncMethodE3ENS_16CompileConditionILi900EEEEEvPT_S6_S6_PKS5_S8_S8_S8_PKfflPfPj --------------------------
	.section	.text._ZN13group_norm_v218gn_bwd_cuda_kernelI6__halfLi320ELi2ELi16ELi40ELi1024ELb1ELb1ELi32ELi320ELi320ELi4ELb1ELi8ELb0ELb0ELNS_15WgradSyncMethodE3ENS_16CompileConditionILi900EEEEEvPT_S6_S6_PKS5_S8_S8_S8_PKfflPfPj,"ax",@progbits
	.align	128
        .global         _ZN13group_norm_v218gn_bwd_cuda_kernelI6__halfLi320ELi2ELi16ELi40ELi1024ELb1ELb1ELi32ELi320ELi320ELi4ELb1ELi8ELb0ELb0ELNS_15WgradSyncMethodE3ENS_16CompileConditionILi900EEEEEvPT_S6_S6_PKS5_S8_S8_S8_PKfflPfPj
        .type           _ZN13group_norm_v218gn_bwd_cuda_kernelI6__halfLi320ELi2ELi16ELi40ELi1024ELb1ELb1ELi32ELi320ELi320ELi4ELb1ELi8ELb0ELb0ELNS_15WgradSyncMethodE3ENS_16CompileConditionILi900EEEEEvPT_S6_S6_PKS5_S8_S8_S8_PKfflPfPj,@function
        .size           _ZN13group_norm_v218gn_bwd_cuda_kernelI6__halfLi320ELi2ELi16ELi40ELi1024ELb1ELb1ELi32ELi320ELi320ELi4ELb1ELi8ELb0ELb0ELNS_15WgradSyncMethodE3ENS_16CompileConditionILi900EEEEEvPT_S6_S6_PKS5_S8_S8_S8_PKfflPfPj,(.L_x_3513 - _ZN13group_norm_v218gn_bwd_cuda_kernelI6__halfLi320ELi2ELi16ELi40ELi1024ELb1ELb1ELi32ELi320ELi320ELi4ELb1ELi8ELb0ELb0ELNS_15WgradSyncMethodE3ENS_16CompileConditionILi900EEEEEvPT_S6_S6_PKS5_S8_S8_S8_PKfflPfPj)
        .other          _ZN13group_norm_v218gn_bwd_cuda_kernelI6__halfLi320ELi2ELi16ELi40ELi1024ELb1ELb1ELi32ELi320ELi320ELi4ELb1ELi8ELb0ELb0ELNS_15WgradSyncMethodE3ENS_16CompileConditionILi900EEEEEvPT_S6_S6_PKS5_S8_S8_S8_PKfflPfPj,@"STO_CUDA_ENTRY STV_DEFAULT"
_ZN13group_norm_v218gn_bwd_cuda_kernelI6__halfLi320ELi2ELi16ELi40ELi1024ELb1ELb1ELi32ELi320ELi320ELi4ELb1ELi8ELb0ELb0ELNS_15WgradSyncMethodE3ENS_16CompileConditionILi900EEEEEvPT_S6_S6_PKS5_S8_S8_S8_PKfflPfPj:
.text._ZN13group_norm_v218gn_bwd_cuda_kernelI6__halfLi320ELi2ELi16ELi40ELi1024ELb1ELb1ELi32ELi320ELi320ELi4ELb1ELi8ELb0ELb0ELNS_15WgradSyncMethodE3ENS_16CompileConditionILi900EEEEEvPT_S6_S6_PKS5_S8_S8_S8_PKfflPfPj:
        /* <DEDUP_REMOVED lines=32> */
.L_x_3005:
[----:B------:R-:W2:Y:S04]  /*0200*/  LD.E.STRONG.GPU R0, desc[UR12][R2.64] ;  /* 0x0000000c02007980 */ /* 0x000ea8000c10f900 */
[----:B--2---:R-:W-:Y:S01]  /*0210*/  CCTL.IVALL ;  /* 0x00000000ff00798f */ /* 0x004fe20002000000 */
[----:B------:R-:W-:Y:S05]  /*0220*/  YIELD ;  /* 0x0000000000007946 */ /* 0x000fea0003800000 */
[----:B-----5:R-:W-:-:S04]  /*0230*/  LOP3.LUT R0, R0, R5, RZ, 0x3c, !PT ;  /* 0x0000000500007212 */ /* 0x020fc800078e3cff */
[----:B------:R-:W-:-:S13]  /*0240*/  ISETP.GT.AND P0, PT, R0, -0x1, PT ;  /* 0xffffffff0000780c */ /* 0x000fda0003f04270 */
[----:B------:R-:W-:Y:S05]  /*0250*/  @P0 BRA `(.L_x_3005) ;  /* 0xfffffffc00e80947 */ /* 0x000fea000383ffff */
.L_x_3004:
[----:B------:R-:W-:Y:S05]  /*0260*/  WARPSYNC.ALL ;  /* 0x0000000000007948 */ /* 0x000fea0003800000 */
[----:B------:R-:W-:Y:S06]  /*0270*/  BAR.SYNC.DEFER_BLOCKING 0x0 ;  /* 0x0000000000007b1d */ /* 0x000fec0000010000 */
[----:B------:R-:W-:Y:S05]  /*0280*/  BRA `(.L_x_3006) ;  /* 0x0000004c00dc7947 */ /* 0x000fea0003800000 */
.L_x_3003:
        /* <DEDUP_REMOVED lines=37> */
.L_x_3018:
[----:B-1----:R-:W0:Y:S01]  /*04e0*/  S2R R0, SR_TID.X ;  /* 0x0000000000007919 */ /* 0x002e220000002100 */
[----:B------:R-:W-:Y:S01]  /*04f0*/  ULOP3.LUT UR9, UR11, 0x1, URZ, 0xc0, !UPT ;  /* 0x000000010b097892 */ /* 0x000fe2000f8ec03f */
[----:B--2---:R-:W1:Y:S01]  /*0500*/  LDC.64 R4, c[0x0][0x238] ;  /* 0x00008e00ff047b82 */ /* 0x004e620000000a00 */
[----:B------:R-:W-:Y:S01]  /*0510*/  USHF.L.U32 UR10, UR17, 0x5, URZ ;  /* 0x00000005110a7899 */ /* 0x000fe2000800063f */
[----:B------:R-:W-:Y:S01]  /*0520*/  STL [R1+0x48], R43 ;  /* 0x0000482b01007387 */ /* 0x000fe20000100800 */
[----:B------:R-:W-:Y:S02]  /*0530*/  UIMAD UR14, UR9, 0x140, URZ ;  /* 0x00000140090e78a4 */ /* 0x000fe4000f8e023f */
[----:B------:R-:W-:Y:S01]  /*0540*/  USHF.R.U64 UR15, UR11, 0x1, UR5 ;  /* 0x000000010b0f7899 */ /* 0x000fe20008001205 */
[----:B------:R-:W-:Y:S01]  /*0550*/  STL [R1+0x44], R44 ;  /* 0x0000442c01007387 */ /* 0x000fe20000100800 */
[----:B------:R-:W-:Y:S01]  /*0560*/  ULOP3.LUT UR10, UR10, 0x3e0, URZ, 0xc0, !UPT ;  /* 0x000003e00a0a7892 */ /* 0x000fe2000f8ec03f */
[----:B------:R-:W2:Y:S01]  /*0570*/  LDC.64 R8, c[0x0][0x240] ;  /* 0x00009000ff087b82 */ /* 0x000ea20000000a00 */
[----:B------:R-:W-:Y:S01]  /*0580*/  USHF.R.U32.HI UR9, URZ, 0x1, UR5 ;  /* 0x000000013f097899 */ /* 0x000fe20008011605 */
[----:B------:R-:W-:Y:S01]  /*0590*/  STL [R1+0x40], R45 ;  /* 0x0000402d01007387 */ /* 0x000fe20000100800 */
[----:B------:R-:W-:Y:S01]  /*05a0*/  MOV R7, UR15 ;  /* 0x0000000f00077c02 */ /* 0x000fe20008000f00 */
[----:B------:R-:W-:Y:S01]  /*05b0*/  ULDC.64 UR18, c[0x0][0x248] ;  /* 0x0000920000127ab9 */ /* 0x000fe20000000a00 */
[----:B------:R-:W-:Y:S01]  /*05c0*/  ULDC.64 UR20, c[0x0][0x228] ;  /* 0x00008a0000147ab9 */ /* 0x000fe20000000a00 */
[----:B------:R-:W-:Y:S04]  /*05d0*/  STL [R1+0x3c], R46 ;  /* 0x00003c2e01007387 */ /* 0x000fe80000100800 */
[----:B------:R-:W-:Y:S04]  /*05e0*/  STL [R1+0x38], R47 ;  /* 0x0000382f01007387 */ /* 0x000fe80000100800 */
[----:B------:R-:W-:Y:S04]  /*05f0*/  STL [R1+0x34], R48 ;  /* 0x0000343001007387 */ /* 0x000fe80000100800 */
        /* <DEDUP_REMOVED lines=10> */
[----:B------:R-:W-:-:S04]  /*06a0*/  IMAD.WIDE.U32 R2, R26, -0x33333333, RZ ;  /* 0xcccccccd1a027825 */ /* 0x000fc800078e00ff */
[----:B------:R-:W-:Y:S01]  /*06b0*/  IMAD.WIDE.U32 R18, R7, 0xa0000, R26 ;  /* 0x000a000007127825 */ /* 0x000fe200078e001a */
[----:B------:R-:W-:-:S04]  /*06c0*/  SHF.R.U32.HI R6, RZ, 0x5, R3 ;  /* 0x00000005ff067819 */ /* 0x000fc80000011603 */
[----:B------:R-:W-:Y:S01]  /*06d0*/  LEA R2, P0, R7, R6, 0x4 ;  /* 0x0000000607027211 */ /* 0x000fe200078020ff */
[----:B------:R0:W-:Y:S01]  /*06e0*/  STL [R1+0x1c], R6 ;  /* 0x00001c0601007387 */ /* 0x0001e20000100800 */
[----:B------:R-:W-:Y:S01]  /*06f0*/  IADD3 R3, R19, UR9, RZ ;  /* 0x0000000913037c10 */ /* 0x000fe2000fffe0ff */
[----:B-1----:R-:W-:Y:S01]  /*0700*/  IMAD.WIDE R4, R26, 0x2, R4 ;  /* 0x000000021a047825 */ /* 0x002fe200078e0204 */
[----:B------:R-:W-:Y:S01]  /*0710*/  LEA.HI.X R7, R7, RZ, R0, 0x4, P0 ;  /* 0x000000ff07077211 */ /* 0x000fe200000f2400 */
[----:B------:R-:W-:Y:S01]  /*0720*/  ULDC UR9, c[0x0][0x250] ;  /* 0x0000940000097ab9 */ /* 0x000fe20000000800 */
[----:B------:R-:W-:Y:S02]  /*0730*/  LEA R38, P0, R2, UR18, 0x3 ;  /* 0x0000001202267c11 */ /* 0x000fe4000f8018ff */
[----:B------:R-:W-:Y:S01]  /*0740*/  IADD3 R0, P1, R29, R18, RZ ;  /* 0x000000121d007210 */ /* 0x000fe20007f3e0ff */
[----:B--2---:R-:W-:Y:S01]  /*0750*/  IMAD.WIDE R26, R26, 0x2, R8 ;  /* 0x000000021a1a7825 */ /* 0x004fe200078e0208 */
[----:B------:R-:W-:Y:S01]  /*0760*/  LEA.HI.X R39, R2, UR19, R7, 0x3, P0 ;  /* 0x0000001302277c11 */ /* 0x000fe200080f1c07 */
[----:B------:R-:W-:Y:S01]  /*0770*/  ULDC.64 UR18, c[0x0][0x230] ;  /* 0x00008c0000127ab9 */ /* 0x000fe20000000a00 */
[----:B------:R-:W-:Y:S01]  /*0780*/  IADD3.X R7, RZ, R3, RZ, P1, !PT ;  /* 0x00000003ff077210 */ /* 0x000fe20000ffe4ff */
[----:B------:R-:W2:Y:S01]  /*0790*/  LDG.E.64.CONSTANT R4, desc[UR12][R4.64] ;  /* 0x0000000c04047981 */ /* 0x000ea2000c1e9b00 */
[----:B------:R-:W-:-:S02]  /*07a0*/  SHF.L.U32 R13, R0, 0x1, RZ ;  /* 0x00000001000d7819 */ /* 0x000fc400000006ff */
[----:B------:R-:W-:Y:S01]  /*07b0*/  SHF.L.U64.HI R12, R0, 0x1, R7 ;  /* 0x00000001000c7819 */ /* 0x000fe20000010207 */
[----:B------:R-:W3:Y:S01]  /*07c0*/  LDG.E.64.CONSTANT R38, desc[UR12][R38.64] ;  /* 0x0000000c26267981 */ /* 0x000ee2000c1e9b00 */
[----:B0-----:R-:W-:Y:S02]  /*07d0*/  IADD3 R6, P0, R13, UR18, RZ ;  /* 0x000000120d067c10 */ /* 0x001fe4000ff1e0ff */
[----:B------:R-:W-:Y:S01]  /*07e0*/  IADD3 R9, R29, 0xa00, RZ ;  /* 0x00000a001d097810 */ /* 0x000fe20007ffe0ff */
[----:B------:R-:W4:Y:S01]  /*07f0*/  LDG.E.64.CONSTANT R26, desc[UR12][R26.64] ;  /* 0x0000000c1a1a7981 */ /* 0x000f22000c1e9b00 */
[----:B------:R-:W-:-:S03]  /*0800*/  IADD3.X R7, R12, UR19, RZ, P0, !PT ;  /* 0x000000130c077c10 */ /* 0x000fc600087fe4ff */
[----:B------:R-:W-:Y:S04]  /*0810*/  STL [R1+0x14], R13 ;  /* 0x0000140d01007387 */ /* 0x000fe80000100800 */
[----:B------:R-:W5:Y:S01]  /*0820*/  LDG.E.64.CONSTANT R6, desc[UR12][R6.64] ;  /* 0x0000000c06067981 */ /* 0x000f62000c1e9b00 */
[----:B------:R-:W-:-:S04]  /*0830*/  IADD3 R9, P0, R9, R18, RZ ;  /* 0x0000001209097210 */ /* 0x000fc80007f1e0ff */
[----:B------:R-:W-:Y:S02]  /*0840*/  IADD3.X R0, RZ, R3, RZ, P0, !PT ;  /* 0x00000003ff007210 */ /* 0x000fe400007fe4ff */
[C---:B------:R-:W-:Y:S02]  /*0850*/  SHF.L.U32 R11, R9.reuse, 0x1, RZ ;  /* 0x00000001090b7819 */ /* 0x040fe400000006ff */
[----:B------:R-:W-:Y:S02]  /*0860*/  SHF.L.U64.HI R10, R9, 0x1, R0 ;  /* 0x00000001090a7819 */ /* 0x000fe40000010200 */
[----:B------:R-:W-:-:S04]  /*0870*/  IADD3 R24, P0, R11, UR18, RZ ;  /* 0x000000120b187c10 */ /* 0x000fc8000ff1e0ff */
[----:B------:R-:W-:-:S06]  /*0880*/  IADD3.X R25, R10, UR19, RZ, P0, !PT ;  /* 0x000000130a197c10 */ /* 0x000fcc00087fe4ff */
[----:B------:R-:W2:Y:S01]  /*0890*/  LDG.E.64.CONSTANT R24, desc[UR12][R24.64] ;  /* 0x0000000c18187981 */ /* 0x000ea2000c1e9b00 */
[----:B------:R-:W-:-:S04]  /*08a0*/  IADD3 R9, R29, 0x1400, RZ ;  /* 0x000014001d097810 */ /* 0x000fc80007ffe0ff */
[----:B------:R-:W-:-:S04]  /*08b0*/  IADD3 R9, P0, R9, R18, RZ ;  /* 0x0000001209097210 */ /* 0x000fc80007f1e0ff */
[----:B------:R-:W-:Y:S02]  /*08c0*/  IADD3.X R0, RZ, R3, RZ, P0, !PT ;  /* 0x00000003ff007210 */ /* 0x000fe400007fe4ff */
[C---:B------:R-:W-:Y:S02]  /*08d0*/  SHF.L.U32 R23, R9.reuse, 0x1, RZ ;  /* 0x0000000109177819 */ /* 0x040fe400000006ff */
[----:B------:R-:W-:Y:S02]  /*08e0*/  SHF.L.U64.HI R22, R9, 0x1, R0 ;  /* 0x0000000109167819 */ /* 0x000fe40000010200 */
[----:B------:R-:W-:-:S04]  /*08f0*/  IADD3 R20, P0, R23, UR18, RZ ;  /* 0x0000001217147c10 */ /* 0x000fc8000ff1e0ff */
[----:B------:R-:W-:-:S06]  /*0900*/  IADD3.X R21, R22, UR19, RZ, P0, !PT ;  /* 0x0000001316157c10 */ /* 0x000fcc00087fe4ff */
[----:B------:R-:W2:Y:S01]  /*0910*/  LDG.E.64.CONSTANT R20, desc[UR12][R20.64] ;  /* 0x0000000c14147981 */ /* 0x000ea2000c1e9b00 */
[----:B------:R-:W-:-:S04]  /*0920*/  IADD3 R16, P0, R13, UR20, RZ ;  /* 0x000000140d107c10 */ /* 0x000fc8000ff1e0ff */
[----:B------:R-:W-:-:S06]  /*0930*/  IADD3.X R17, R12, UR21, RZ, P0, !PT ;  /* 0x000000150c117c10 */ /* 0x000fcc00087fe4ff */
[----:B------:R-:W2:Y:S01]  /*0940*/  LDG.E.64.CONSTANT R16, desc[UR12][R16.64] ;  /* 0x0000000c10107981 */ /* 0x000ea2000c1e9b00 */
[----:B------:R-:W-:Y:S02]  /*0950*/  IADD3 R14, P0, R11, UR20, RZ ;  /* 0x000000140b0e7c10 */ /* 0x000fe4000ff1e0ff */
[----:B------:R-:W-:Y:S02]  /*0960*/  IADD3 R9, R29, 0x1e00, RZ ;  /* 0x00001e001d097810 */ /* 0x000fe40007ffe0ff */
[----:B------:R-:W-:Y:S02]  /*0970*/  IADD3.X R15, R10, UR21, RZ, P0, !PT ;  /* 0x000000150a0f7c10 */ /* 0x000fe400087fe4ff */
[----:B------:R-:W-:Y:S01]  /*0980*/  IADD3 R9, P1, R9, R18, RZ ;  /* 0x0000001209097210 */ /* 0x000fe20007f3e0ff */
[----:B------:R0:W-:Y:S03]  /*0990*/  STL [R1+0x18], R12 ;  /* 0x0000180c01007387 */ /* 0x0001e60000100800 */
[----:B------:R-:W-:Y:S01]  /*09a0*/  IADD3.X R0, RZ, R3, RZ, P1, !PT ;  /* 0x00000003ff007210 */ /* 0x000fe20000ffe4ff */
[----:B------:R-:W2:Y:S01]  /*09b0*/  LDG.E.64.CONSTANT R14, desc[UR12][R14.64] ;  /* 0x0000000c0e0e7981 */ /* 0x000ea2000c1e9b00 */
[----:B------:R-:W-:-:S02]  /*09c0*/  SHF.L.U32 R91, R9, 0x1, RZ ;  /* 0x00000001095b7819 */ /* 0x000fc400000006ff */
[----:B------:R-:W-:Y:S02]  /*09d0*/  SHF.L.U64.HI R28, R9, 0x1, R0 ;  /* 0x00000001091c7819 */ /* 0x000fe40000010200 */
[----:B0-----:R-:W-:-:S04]  /*09e0*/  IADD3 R12, P0, R91, UR18, RZ ;  /* 0x000000125b0c7c10 */ /* 0x001fc8000ff1e0ff */
[----:B------:R-:W-:-:S06]  /*09f0*/  IADD3.X R13, R28, UR19, RZ, P0, !PT ;  /* 0x000000131c0d7c10 */ /* 0x000fcc00087fe4ff */
[----:B------:R-:W2:Y:S01]  /*0a00*/  LDG.E.64.CONSTANT R12, desc[UR12][R12.64] ;  /* 0x0000000c0c0c7981 */ /* 0x000ea2000c1e9b00 */
[----:B------:R-:W-:-:S04]  /*0a10*/  IADD3 R9, R29, 0x2800, RZ ;  /* 0x000028001d097810 */ /* 0x000fc80007ffe0ff */
[----:B------:R-:W-:Y:S01]  /*0a20*/  IADD3 R9, P0, R9, R18, RZ ;  /* 0x0000001209097210 */ /* 0x000fe20007f1e0ff */
[----:B------:R-:W-:Y:S03]  /*0a30*/  STL [R1+0xc], R11 ;  /* 0x00000c0b01007387 */ /* 0x000fe60000100800 */
[----:B------:R-:W-:Y:S02]  /*0a40*/  IADD3.X R90, RZ, R3, RZ, P0, !PT ;  /* 0x00000003ff5a7210 */ /* 0x000fe400007fe4ff */
[C---:B------:R-:W-:Y:S01]  /*0a50*/  SHF.L.U32 R89, R9.reuse, 0x1, RZ ;  /* 0x0000000109597819 */ /* 0x040fe200000006ff */
[----:B------:R0:W-:Y:S01]  /*0a60*/  STL [R1+0x10], R10 ;  /* 0x0000100a01007387 */ /* 0x0001e20000100800 */
[----:B------:R-:W-:Y:S02]  /*0a70*/  SHF.L.U64.HI R90, R9, 0x1, R90 ;  /* 0x00000001095a7819 */ /* 0x000fe4000001025a */
[----:B0-----:R-:W-:-:S04]  /*0a80*/  IADD3 R10, P0, R89, UR18, RZ ;  /* 0x00000012590a7c10 */ /* 0x001fc8000ff1e0ff */
[----:B------:R-:W-:Y:S02]  /*0a90*/  IADD3.X R11, R90, UR19, RZ, P0, !PT ;  /* 0x000000135a0b7c10 */ /* 0x000fe400087fe4ff */
[----:B------:R-:W-:-:S04]  /*0aa0*/  IADD3 R8, P0, R23, UR20, RZ ;  /* 0x0000001417087c10 */ /* 0x000fc8000ff1e0ff */
[----:B------:R-:W2:Y:S01]  /*0ab0*/  LDG.E.64.CONSTANT R10, desc[UR12][R10.64] ;  /* 0x0000000c0a0a7981 */ /* 0x000ea2000c1e9b00 */
[----:B------:R-:W-:-:S06]  /*0ac0*/  IADD3.X R9, R22, UR21, RZ, P0, !PT ;  /* 0x0000001516097c10 */ /* 0x000fcc00087fe4ff */
[----:B------:R-:W2:Y:S04]  /*0ad0*/  LDG.E.64.CONSTANT R8, desc[UR12][R8.64] ;  /* 0x0000000c08087981 */ /* 0x000ea8000c1e9b00 */
[----:B------:R0:W-:Y:S04]  /*0ae0*/  STL [R1+0x4], R23 ;  /* 0x0000041701007387 */ /* 0x0001e80000100800 */
[----:B------:R-:W-:Y:S04]  /*0af0*/  STL [R1+0x8], R22 ;  /* 0x0000081601007387 */ /* 0x000fe80000100800 */
[----:B------:R1:W-:Y:S01]  /*0b00*/  STL [R1], R28 ;  /* 0x0000001c01007387 */ /* 0x0003e20000100800 */
[----:B------:R-:W-:-:S02]  /*0b10*/  IADD3 R86, R29, 0x3c00, RZ ;  /* 0x00003c001d567810 */ /* 0x000fc40007ffe0ff */
[----:B------:R-:W-:Y:S01]  /*0b20*/  IADD3 R83, R29, 0x4600, RZ ;  /* 0x000046001d537810 */ /* 0x000fe20007ffe0ff */
[----:B---3--:R-:W-:Y:S01]  /*0b30*/  FADD.FTZ R2, R39, UR9 ;  /* 0x0000000927027e21 */ /* 0x008fe20008010000 */
[--C-:B-----5:R-:W-:Y:S02]  /*0b40*/  HADD2.F32 R33, -RZ, R7.reuse.H0_H0 ;  /* 0x20000007ff217230 */ /* 0x120fe40000004100 */
[----:B------:R-:W-:Y:S01]  /*0b50*/  HADD2.F32 R35, -RZ, R7.H1_H1 ;  /* 0x30000007ff237230 */ /* 0x000fe20000004100 */
[----:B------:R-:W-:Y:S01]  /*0b60*/  IADD3 R7, R29, 0x3200, RZ ;  /* 0x000032001d077810 */ /* 0x000fe20007ffe0ff */
[--C-:B------:R-:W-:Y:S02]  /*0b70*/  HADD2.F32 R19, -RZ, R6.reuse.H0_H0 ;  /* 0x20000006ff137230 */ /* 0x100fe40000004100 */
[----:B------:R-:W-:Y:S01]  /*0b80*/  HADD2.F32 R31, -RZ, R6.H1_H1 ;  /* 0x30000006ff1f7230 */ /* 0x000fe20000004100 */
[----:B------:R-:W-:Y:S02]  /*0b90*/  IADD3 R6, P0, R91, UR20, RZ ;  /* 0x000000145b067c10 */ /* 0x000fe4000ff1e0ff */
[----:B------:R-:W-:Y:S01]  /*0ba0*/  IADD3 R87, P1, R7, R18, RZ ;  /* 0x0000001207577210 */ /* 0x000fe20007f3e0ff */
[----:B------:R-:W3:Y:S01]  /*0bb0*/  MUFU.RSQ R2, R2 ;  /* 0x0000000200027308 */ /* 0x000ee20000001400 */
[----:B------:R-:W-:-:S02]  /*0bc0*/  IADD3.X R7, R28, UR21, RZ, P0, !PT ;  /* 0x000000151c077c10 */ /* 0x000fc400087fe4ff */
[----:B------:R-:W-:-:S04]  /*0bd0*/  IADD3.X R88, RZ, R3, RZ, P1, !PT ;  /* 0x00000003ff587210 */ /* 0x000fc80000ffe4ff */
[----:B------:R-:W5:Y:S01]  /*0be0*/  LDG.E.64.CONSTANT R6, desc[UR12][R6.64] ;  /* 0x0000000c06067981 */ /* 0x000f62000c1e9b00 */
[C---:B------:R-:W-:Y:S02]  /*0bf0*/  SHF.L.U64.HI R88, R87.reuse, 0x1, R88 ;  /* 0x0000000157587819 */ /* 0x040fe40000010258 */
[----:B------:R-:W-:Y:S01]  /*0c00*/  SHF.L.U32 R87, R87, 0x1, RZ ;  /* 0x0000000157577819 */ /* 0x000fe200000006ff */
[--C-:B----4-:R-:W-:Y:S02]  /*0c10*/  HADD2.F32 R93, -RZ, R26.reuse.H0_H0 ;  /* 0x2000001aff5d7230 */ /* 0x110fe40000004100 */
[----:B------:R-:W-:Y:S01]  /*0c20*/  HADD2.F32 R43, -RZ, R26.H1_H1 ;  /* 0x3000001aff2b7230 */ /* 0x000fe20000004100 */
[----:B------:R-:W-:Y:S01]  /*0c30*/  IADD3 R26, P0, R87, UR18, RZ ;  /* 0x00000012571a7c10 */ /* 0x000fe2000ff1e0ff */
[----:B------:R-:W-:Y:S01]  /*0c40*/  FADD.FTZ R31, -R38, R31 ;  /* 0x0000001f261f7221 */ /* 0x000fe20000010100 */
[--C-:B------:R-:W-:Y:S02]  /*0c50*/  HADD2.F32 R53, -RZ, R27.reuse.H0_H0 ;  /* 0x2000001bff357230 */ /* 0x100fe40000004100 */
[----:B------:R-:W-:-:S02]  /*0c60*/  HADD2.F32 R46, -RZ, R27.H1_H1 ;  /* 0x3000001bff2e7230 */ /* 0x000fc40000004100 */
[----:B------:R-:W-:Y:S01]  /*0c70*/  HADD2.F32 R47, -RZ, R27.H0_H0 ;  /* 0x2000001bff2f7230 */ /* 0x000fe20000004100 */
[----:B------:R-:W-:Y:S01]  /*0c80*/  IADD3.X R27, R88, UR19, RZ, P0, !PT ;  /* 0x00000013581b7c10 */ /* 0x000fe200087fe4ff */
[----:B---3--:R-:W-:Y:S01]  /*0c90*/  FMUL.FTZ R80, R2, R31 ;  /* 0x0000001f02507220 */ /* 0x008fe20000410000 */
[C---:B------:R-:W-:Y:S01]  /*0ca0*/  FADD.FTZ R33, -R38.reuse, R33 ;  /* 0x0000002126217221 */ /* 0x040fe20000010100 */
[----:B--2---:R-:W-:Y:S02]  /*0cb0*/  HADD2.F32 R31, -RZ, R24.H1_H1 ;  /* 0x30000018ff1f7230 */ /* 0x004fe40000004100 */
[----:B------:R-:W-:Y:S01]  /*0cc0*/  FADD.FTZ R19, -R38, R19 ;  /* 0x0000001326137221 */ /* 0x000fe20000010100 */
[C---:B------:R-:W-:Y:S01]  /*0cd0*/  FMUL.FTZ R82, R2.reuse, R33 ;  /* 0x0000002102527220 */ /* 0x040fe20000410000 */
[----:B------:R-:W2:Y:S01]  /*0ce0*/  LDG.E.64.CONSTANT R26, desc[UR12][R26.64] ;  /* 0x0000000c1a1a7981 */ /* 0x000ea2000c1e9b00 */
[--C-:B------:R-:W-:Y:S02]  /*0cf0*/  HADD2.F32 R33, -RZ, R25.reuse.H0_H0 ;  /* 0x20000019ff217230 */ /* 0x100fe40000004100 */
[----:B------:R-:W-:Y:S01]  /*0d00*/  FMUL.FTZ R81, R2, R19 ;  /* 0x0000001302517220 */ /* 0x000fe20000410000 */
[----:B------:R-:W-:Y:S01]  /*0d10*/  FADD.FTZ R31, -R38, R31 ;  /* 0x0000001f261f7221 */ /* 0x000fe20000010100 */
[----:B------:R-:W-:-:S02]  /*0d20*/  HADD2.F32 R25, -RZ, R25.H1_H1 ;  /* 0x30000019ff197230 */ /* 0x000fc40000004100 */
[----:B------:R-:W-:Y:S01]  /*0d30*/  HADD2.F32 R19, -RZ, R24.H0_H0 ;  /* 0x20000018ff137230 */ /* 0x000fe20000004100 */
[----:B------:R-:W-:Y:S01]  /*0d40*/  IADD3 R24, P0, R89, UR20, RZ ;  /* 0x0000001459187c10 */ /* 0x000fe2000ff1e0ff */
[----:B------:R-:W-:Y:S01]  /*0d50*/  FMUL.FTZ R76, R2, R31 ;  /* 0x0000001f024c7220 */ /* 0x000fe20000410000 */
[----:B------:R-:W-:Y:S02]  /*0d60*/  FADD.FTZ R31, -R38, R25 ;  /* 0x00000019261f7221 */ /* 0x000fe40000010100 */
[----:B------:R-:W-:-:S06]  /*0d70*/  IADD3.X R25, R90, UR21, RZ, P0, !PT ;  /* 0x000000155a197c10 */ /* 0x000fcc00087fe4ff */
[----:B------:R-:W3:Y:S01]  /*0d80*/  LDG.E.64.CONSTANT R24, desc[UR12][R24.64] ;  /* 0x0000000c18187981 */ /* 0x000ee2000c1e9b00 */
[----:B------:R-:W-:Y:S02]  /*0d90*/  HADD2.F32 R44, -RZ, R5.H0_H0 ;  /* 0x20000005ff2c7230 */ /* 0x000fe40000004100 */
[--C-:B------:R-:W-:Y:S02]  /*0da0*/  HADD2.F32 R0, -RZ, R4.reuse.H0_H0 ;  /* 0x20000004ff007230 */ /* 0x100fe40000004100 */
[----:B0-----:R-:W-:Y:S02]  /*0db0*/  HADD2.F32 R23, -RZ, R4.H1_H1 ;  /* 0x30000004ff177230 */ /* 0x001fe40000004100 */
[----:B------:R-:W-:Y:S01]  /*0dc0*/  FFMA.FTZ R53, R82, R44, R53 ;  /* 0x0000002c52357223 */ /* 0x000fe20000010035 */
[----:B------:R-:W-:-:S03]  /*0dd0*/  FFMA.FTZ R32, R81, R0, R93 ;  /* 0x0000000051207223 */ /* 0x000fc6000001005d */
[----:B------:R-:W-:Y:S01]  /*0de0*/  FMUL.FTZ R39, R53, -1.4426950216293334961 ;  /* 0xbfb8aa3b35277820 */ /* 0x000fe20000410000 */
[----:B------:R-:W-:Y:S01]  /*0df0*/  FFMA.FTZ R30, R23, R76, R43 ;  /* 0x0000004c171e7223 */ /* 0x000fe2000001002b */
[----:B------:R-:W-:-:S03]  /*0e00*/  FMUL.FTZ R55, R32, -1.4426950216293334961 ;  /* 0xbfb8aa3b20377820 */ /* 0x000fc60000410000 */
[----:B-1----:R-:W-:Y:S01]  /*0e10*/  FMUL.FTZ R28, R30, -1.4426950216293334961 ;  /* 0xbfb8aa3b1e1c7820 */ /* 0x002fe20000410000 */
[----:B------:R-:W0:Y:S01]  /*0e20*/  MUFU.EX2 R39, R39 ;  /* 0x0000002700277308 */ /* 0x000e220000000800 */
[----:B------:R-:W-:Y:S01]  /*0e30*/  FMUL.FTZ R74, R2, R31 ;  /* 0x0000001f024a7220 */ /* 0x000fe20000410000 */
[----:B------:R-:W-:-:S06]  /*0e40*/  HADD2.F32 R31, -RZ, R20.H1_H1 ;  /* 0x30000014ff1f7230 */ /* 0x000fcc0000004100 */
[----:B------:R-:W1:Y:S01]  /*0e50*/  MUFU.EX2 R55, R55 ;  /* 0x0000003700377308 */ /* 0x000e620000000800 */
[----:B------:R-:W-:Y:S01]  /*0e60*/  FFMA.FTZ R54, R80, R23, R43 ;  /* 0x0000001750367223 */ /* 0x000fe2000001002b */
[C---:B------:R-:W-:Y:S01]  /*0e70*/  FADD.FTZ R33, -R38.reuse, R33 ;  /* 0x0000002126217221 */ /* 0x040fe20000010100 */
[----:B------:R-:W-:Y:S01]  /*0e80*/  FADD.FTZ R57, -R38, R31 ;  /* 0x0000001f26397221 */ /* 0x000fe20000010100 */
[----:B------:R-:W-:-:S04]  /*0e90*/  HADD2.F32 R31, -RZ, R21.H0_H0 ;  /* 0x20000015ff1f7230 */ /* 0x000fc80000004100 */
[----:B------:R-:W4:Y:S01]  /*0ea0*/  MUFU.EX2 R28, R28 ;  /* 0x0000001c001c7308 */ /* 0x000f220000000800 */
[----:B------:R-:W-:Y:S02]  /*0eb0*/  HADD2.F32 R21, -RZ, R21.H1_H1 ;  /* 0x30000015ff157230 */ /* 0x000fe40000004100 */
[----:B------:R-:W-:Y:S01]  /*0ec0*/  FMUL.FTZ R51, R54, -1.4426950216293334961 ;  /* 0xbfb8aa3b36337820 */ /* 0x000fe20000410000 */
[----:B------:R-:W-:Y:S01]  /*0ed0*/  FADD.FTZ R35, -R38, R35 ;  /* 0x0000002326237221 */ /* 0x000fe20000010100 */
[--C-:B------:R-:W-:Y:S02]  /*0ee0*/  HADD2.F32 R52, -RZ, R5.reuse.H0_H0 ;  /* 0x20000005ff347230 */ /* 0x100fe40000004100 */
[----:B------:R-:W-:Y:S01]  /*0ef0*/  FMUL.FTZ R75, R2, R33 ;  /* 0x00000021024b7220 */ /* 0x000fe20000410000 */
[----:B------:R-:W-:Y:S01]  /*0f00*/  IADD3 R86, P0, R86, R18, RZ ;  /* 0x0000001256567210 */ /* 0x000fe20007f1e0ff */
[----:B------:R-:W-:Y:S01]  /*0f10*/  FMUL.FTZ R78, R2, R35 ;  /* 0x00000023024e7220 */ /* 0x000fe20000410000 */
[----:B------:R-:W-:Y:S01]  /*0f20*/  FADD.FTZ R70, -R38, R21 ;  /* 0x0000001526467221 */ /* 0x000fe20000010100 */
[----:B------:R-:W-:Y:S01]  /*0f30*/  FFMA.FTZ R35, R52, R75, R47 ;  /* 0x0000004b34237223 */ /* 0x000fe2000001002f */
[----:B0-----:R-:W-:Y:S01]  /*0f40*/  FADD.FTZ R21, R39, 1 ;  /* 0x3f80000027157421 */ /* 0x001fe20000010000 */
[----:B------:R-:W0:Y:S01]  /*0f50*/  MUFU.EX2 R51, R51 ;  /* 0x0000003300337308 */ /* 0x000e220000000800 */
[----:B------:R-:W-:Y:S01]  /*0f60*/  IADD3.X R39, RZ, R3, RZ, P0, !PT ;  /* 0x00000003ff277210 */ /* 0x000fe200007fe4ff */
[----:B------:R-:W-:-:S02]  /*0f70*/  HADD2.F32 R22, -RZ, R5.H1_H1 ;  /* 0x30000005ff167230 */ /* 0x000fc40000004100 */
[----:B-1----:R-:W-:Y:S01]  /*0f80*/  FADD.FTZ R55, R55, 1 ;  /* 0x3f80000037377421 */ /* 0x002fe20000010000 */
[----:B------:R-:W-:Y:S01]  /*0f90*/  SHF.L.U32 R85, R86, 0x1, RZ ;  /* 0x0000000156557819 */ /* 0x000fe200000006ff */
[----:B------:R-:W-:Y:S01]  /*0fa0*/  FMUL.FTZ R33, R35, -1.4426950216293334961 ;  /* 0xbfb8aa3b23217820 */ /* 0x000fe20000410000 */
[----:B------:R-:W-:Y:S01]  /*0fb0*/  FADD.FTZ R77, -R38, R19 ;  /* 0x00000013264d7221 */ /* 0x000fe20000010100 */
[----:B------:R-:W-:Y:S01]  /*0fc0*/  SHF.L.U64.HI R86, R86, 0x1, R39 ;  /* 0x0000000156567819 */ /* 0x000fe20000010227 */
[----:B------:R-:W-:Y:S01]  /*0fd0*/  MUFU.RCP R58, R55 ;  /* 0x00000037003a7308 */ /* 0x000fe20000001000 */
[----:B----4-:R-:W-:Y:S01]  /*0fe0*/  FADD.FTZ R39, R28, 1 ;  /* 0x3f8000001c277421 */ /* 0x010fe20000010000 */
[----:B------:R-:W-:Y:S01]  /*0ff0*/  FFMA.FTZ R19, R78, R22, R46 ;  /* 0x000000164e137223 */ /* 0x000fe2000001002e */
[----:B------:R-:W-:Y:S01]  /*1000*/  IADD3 R28, P0, R85, UR18, RZ ;  /* 0x00000012551c7c10 */ /* 0x000fe2000ff1e0ff */
[----:B------:R-:W-:Y:S02]  /*1010*/  FMUL.FTZ R77, R2, R77 ;  /* 0x0000004d024d7220 */ /* 0x000fe40000410000 */
[----:B------:R-:W-:Y:S01]  /*1020*/  FMUL.FTZ R41, R19, -1.4426950216293334961 ;  /* 0xbfb8aa3b13297820 */ /* 0x000fe20000410000 */
[----:B------:R-:W-:Y:S01]  /*1030*/  IADD3.X R29, R86, UR19, RZ, P0, !PT ;  /* 0x00000013561d7c10 */ /* 0x000fe200087fe4ff */
[----:B------:R-:W1:Y:S01]  /*1040*/  MUFU.EX2 R33, R33 ;  /* 0x0000002100217308 */ /* 0x000e620000000800 */
[----:B------:R-:W-:Y:S01]  /*1050*/  FFMA.FTZ R36, R0, R77, R93 ;  /* 0x0000004d00247223 */ /* 0x000fe2000001005d */
[----:B------:R-:W-:-:S02]  /*1060*/  HADD2.F32 R37, -RZ, R20.H0_H0 ;  /* 0x20000014ff257230 */ /* 0x000fc40000004100 */
[----:B0-----:R-:W-:Y:S01]  /*1070*/  FADD.FTZ R51, R51, 1 ;  /* 0x3f80000033337421 */ /* 0x001fe20000010000 */
[----:B------:R-:W-:Y:S01]  /*1080*/  FMUL.FTZ R61, R36, -1.4426950216293334961 ;  /* 0xbfb8aa3b243d7820 */ /* 0x000fe20000410000 */
[----:B------:R-:W4:Y:S02]  /*1090*/  LDG.E.64.CONSTANT R28, desc[UR12][R28.64] ;  /* 0x0000000c1c1c7981 */ /* 0x000f24000c1e9b00 */
[----:B------:R-:W0:Y:S01]  /*10a0*/  MUFU.EX2 R41, R41 ;  /* 0x0000002900297308 */ /* 0x000e220000000800 */
[----:B------:R-:W-:Y:S01]  /*10b0*/  FADD.FTZ R73, -R38, R37 ;  /* 0x0000002526497221 */ /* 0x000fe20000010100 */
[----:B------:R-:W-:Y:S01]  /*10c0*/  FFMA.FTZ R37, R22, R74, R46 ;  /* 0x0000004a16257223 */ /* 0x000fe2000001002e */
[----:B------:R-:W-:Y:S01]  /*10d0*/  FMUL.FTZ R72, R2, R57 ;  /* 0x0000003902487220 */ /* 0x000fe20000410000 */
[----:B------:R-:W-:-:S04]  /*10e0*/  IADD3 R83, P1, R83, R18, RZ ;  /* 0x0000001253537210 */ /* 0x000fc80007f3e0ff */
[----:B------:R0:W-:Y:S01]  /*10f0*/  MUFU.RCP R59, R51 ;  /* 0x00000033003b7308 */ /* 0x0001e20000001000 */
[----:B-1----:R-:W-:Y:S01]  /*1100*/  FADD.FTZ R33, R33, 1 ;  /* 0x3f80000021217421 */ /* 0x002fe20000010000 */
[----:B------:R-:W-:-:S06]  /*1110*/  FMUL.FTZ R60, R37, -1.4426950216293334961 ;  /* 0xbfb8aa3b253c7820 */ /* 0x000fcc0000410000 */
[----:B------:R-:W1:Y:S01]  /*1120*/  MUFU.EX2 R61, R61 ;  /* 0x0000003d003d7308 */ /* 0x000e620000000800 */
[----:B0-----:R-:W-:Y:S01]  /*1130*/  FADD.FTZ R51, -R58, 1 ;  /* 0x3f8000003a337421 */ /* 0x001fe20000010100 */
[----:B------:R-:W-:-:S03]  /*1140*/  FADD.FTZ R71, -R38, R31 ;  /* 0x0000001f26477221 */ /* 0x000fc60000010100 */
[----:B------:R-:W-:Y:S01]  /*1150*/  FFMA.FTZ R18, R32, R51, 1 ;  /* 0x3f80000020127423 */ /* 0x000fe20000010033 */
[----:B------:R-:W-:Y:S01]  /*1160*/  IADD3 R32, P0, R87, UR20, RZ ;  /* 0x0000001457207c10 */ /* 0x000fe2000ff1e0ff */
[----:B------:R-:W-:Y:S01]  /*1170*/  FFMA.FTZ R31, R23, R72, R43 ;  /* 0x00000048171f7223 */ /* 0x000fe2000001002b */
[C---:B------:R-:W-:Y:S01]  /*1180*/  FMUL.FTZ R73, R2.reuse, R73 ;  /* 0x0000004902497220 */ /* 0x040fe20000410000 */
[----:B------:R0:W-:Y:S01]  /*1190*/  MUFU.RCP R51, R33 ;  /* 0x0000002100337308 */ /* 0x0001e20000001000 */
[----:B------:R-:W-:Y:S01]  /*11a0*/  FMUL.FTZ R71, R2, R71 ;  /* 0x0000004702477220 */ /* 0x000fe20000410000 */
[----:B------:R-:W-:Y:S01]  /*11b0*/  FMUL.FTZ R20, R31, -1.4426950216293334961 ;  /* 0xbfb8aa3b1f147820 */ /* 0x000fe20000410000 */
[----:B------:R-:W-:Y:S01]  /*11c0*/  FADD.FTZ R41, R41, 1 ;  /* 0x3f80000029297421 */ /* 0x000fe20000010000 */
[----:B------:R-:W-:-:S04]  /*11d0*/  FFMA.FTZ R4, R0, R73, R93 ;  /* 0x0000004900047223 */ /* 0x000fc8000001005d */
[----:B------:R-:W1:Y:S01]  /*11e0*/  MUFU.RCP R21, R21 ;  /* 0x0000001500157308 */ /* 0x000e620000001000 */
[----:B0-----:R-:W-:Y:S01]  /*11f0*/  IADD3.X R33, R88, UR21, RZ, P0, !PT ;  /* 0x0000001558217c10 */ /* 0x001fe200087fe4ff */
[----:B------:R-:W-:Y:S01]  /*1200*/  FFMA.FTZ R34, R52, R71, R47 ;  /* 0x0000004734227223 */ /* 0x000fe2000001002f */
[----:B------:R-:W-:-:S04]  /*1210*/  FMUL.FTZ R56, R4, -1.4426950216293334961 ;  /* 0xbfb8aa3b04387820 */ /* 0x000fc80000410000 */
[----:B------:R-:W4:Y:S01]  /*1220*/  LDG.E.64.CONSTANT R32, desc[UR12][R32.64] ;  /* 0x0000000c20207981 */ /* 0x000f22000c1e9b00 */
[----:B------:R-:W0:Y:S01]  /*1230*/  MUFU.EX2 R60, R60 ;  /* 0x0000003c003c7308 */ /* 0x000e220000000800 */
[----:B------:R-:W-:-:S07]  /*1240*/  FMUL.FTZ R50, R34, -1.4426950216293334961 ;  /* 0xbfb8aa3b22327820 */ /* 0x000fce0000410000 */
[----:B------:R1:W0:Y:S08]  /*1250*/  MUFU.RCP R55, R41 ;  /* 0x0000002900377308 */ /* 0x0002300000001000 */
[----:B------:R-:W0:Y:S01]  /*1260*/  MUFU.EX2 R20, R20 ;  /* 0x0000001400147308 */ /* 0x000e220000000800 */
[----:B-1----:R-:W-:Y:S01]  /*1270*/  FADD.FTZ R41, R61, 1 ;  /* 0x3f8000003d297421 */ /* 0x002fe20000010000 */
[----:B------:R-:W-:Y:S01]  /*1280*/  FADD.FTZ R63, -R59, 1 ;  /* 0x3f8000003b3f7421 */ /* 0x000fe20000010100 */
[----:B------:R-:W-:-:S05]  /*1290*/  FADD.FTZ R61, -R21, 1 ;  /* 0x3f800000153d7421 */ /* 0x000fca0000010100 */
[----:B------:R-:W1:Y:S01]  /*12a0*/  MUFU.EX2 R56, R56 ;  /* 0x0000003800387308 */ /* 0x000e620000000800 */
[----:B0-----:R-:W-:-:S07]  /*12b0*/  FADD.FTZ R62, R60, 1 ;  /* 0x3f8000003c3e7421 */ /* 0x001fce0000010000 */
[----:B------:R-:W-:Y:S01]  /*12c0*/  MUFU.RCP R41, R41 ;  /* 0x0000002900297308 */ /* 0x000fe20000001000 */
[----:B------:R-:W-:Y:S01]  /*12d0*/  FFMA.FTZ R60, R54, R63, 1 ;  /* 0x3f800000363c7423 */ /* 0x000fe2000001003f */
[----:B------:R-:W-:-:S06]  /*12e0*/  FFMA.FTZ R54, R53, R61, 1 ;  /* 0x3f80000035367423 */ /* 0x000fcc000001003d */
[----:B------:R-:W0:Y:S01]  /*12f0*/  MUFU.EX2 R50, R50 ;  /* 0x0000003200327308 */ /* 0x000e220000000800 */
[----:B------:R-:W-:Y:S01]  /*1300*/  FADD.FTZ R61, -R55, 1 ;  /* 0x3f800000373d7421 */ /* 0x000fe20000010100 */
[----:B------:R-:W-:Y:S01]  /*1310*/  FMUL.FTZ R18, R58, R18 ;  /* 0x000000123a127220 */ /* 0x000fe20000410000 */
[----:B------:R-:W-:-:S05]  /*1320*/  HADD2.F32 R58, -RZ, R16.H0_H0 ;  /* 0x20000010ff3a7230 */ /* 0x000fca0000004100 */
[----:B------:R-:W0:Y:S01]  /*1330*/  MUFU.RCP R39, R39 ;  /* 0x0000002700277308 */ /* 0x000e220000001000 */
[----:B------:R-:W-:Y:S02]  /*1340*/  HADD2.F32 R16, -RZ, R16.H1_H1 ;  /* 0x30000010ff107230 */ /* 0x000fe40000004100 */
[----:B------:R-:W-:Y:S01]  /*1350*/  FADD.FTZ R20, R20, 1 ;  /* 0x3f80000014147421 */ /* 0x000fe20000010000 */
[----:B------:R-:W-:Y:S01]  /*1360*/  FMUL.FTZ R60, R59, R60 ;  /* 0x0000003c3b3c7220 */ /* 0x000fe20000410000 */
[----:B------:R-:W-:-:S03]  /*1370*/  FFMA.FTZ R61, R19, R61, 1 ;  /* 0x3f800000133d7423 */ /* 0x000fc6000001003d */
[----:B------:R-:W0:Y:S01]  /*1380*/  MUFU.RCP R53, R62 ;  /* 0x0000003e00357308 */ /* 0x000e220000001000 */
[----:B------:R-:W-:Y:S01]  /*1390*/  FMUL.FTZ R19, R21, R54 ;  /* 0x0000003615137220 */ /* 0x000fe20000410000 */
[----:B-1----:R-:W-:Y:S01]  /*13a0*/  FADD.FTZ R56, R56, 1 ;  /* 0x3f80000038387421 */ /* 0x002fe20000010000 */
[----:B------:R-:W-:Y:S01]  /*13b0*/  FMUL.FTZ R21, R58, R18 ;  /* 0x000000123a157220 */ /* 0x000fe20000410000 */
[----:B------:R-:W-:-:S04]  /*13c0*/  HADD2.F32 R18, -RZ, R17.H0_H0 ;  /* 0x20000011ff127230 */ /* 0x000fc80000004100 */
[----:B------:R1:W-:Y:S01]  /*13d0*/  MUFU.RCP R54, R20 ;  /* 0x0000001400367308 */ /* 0x0003e20000001000 */
[----:B0-----:R-:W-:Y:S01]  /*13e0*/  FADD.FTZ R50, R50, 1 ;  /* 0x3f80000032327421 */ /* 0x001fe20000010000 */
[----:B------:R-:W-:Y:S02]  /*13f0*/  HADD2.F32 R17, -RZ, R17.H1_H1 ;  /* 0x30000011ff117230 */ /* 0x000fe40000004100 */
[----:B------:R-:W-:Y:S01]  /*1400*/  FMUL.FTZ R61, R55, R61 ;  /* 0x0000003d373d7220 */ /* 0x000fe20000410000 */
[----:B-1----:R-:W-:Y:S01]  /*1410*/  FMUL.FTZ R20, R16, R60 ;  /* 0x0000003c10147220 */ /* 0x002fe20000410000 */
[----:B------:R-:W-:Y:S02]  /*1420*/  FADD.FTZ R16, -R41, 1 ;  /* 0x3f80000029107421 */ /* 0x000fe40000010100 */
[----:B------:R-:W0:Y:S02]  /*1430*/  MUFU.RCP R56, R56 ;  /* 0x0000003800387308 */ /* 0x000e240000001000 */
[----:B------:R-:W-:Y:S01]  /*1440*/  FFMA.FTZ R36, R36, R16, 1 ;  /* 0x3f80000024247423 */ /* 0x000fe20000010010 */
[----:B------:R-:W-:Y:S01]  /*1450*/  FADD.FTZ R16, -R39, 1 ;  /* 0x3f80000027107421 */ /* 0x000fe20000010100 */
[----:B------:R-:W-:Y:S01]  /*1460*/  FMUL.FTZ R19, R18, R19 ;  /* 0x0000001312137220 */ /* 0x000fe20000410000 */
[----:B------:R-:W-:-:S03]  /*1470*/  FMUL.FTZ R18, R17, R61 ;  /* 0x0000003d11127220 */ /* 0x000fc60000410000 */
[----:B------:R1:W0:Y:S01]  /*1480*/  MUFU.RCP R58, R50 ;  /* 0x00000032003a7308 */ /* 0x0002220000001000 */
[----:B------:R-:W-:Y:S01]  /*1490*/  FADD.FTZ R17, -R53, 1 ;  /* 0x3f80000035117421 */ /* 0x000fe20000010100 */
[----:B------:R-:W-:Y:S01]  /*14a0*/  FFMA.FTZ R16, R30, R16, 1 ;  /* 0x3f8000001e107423 */ /* 0x000fe20000010010 */
[----:B-1----:R-:W-:Y:S02]  /*14b0*/  FADD.FTZ R50, -R51, 1 ;  /* 0x3f80000033327421 */ /* 0x002fe40000010100 */
[----:B------:R-:W-:Y:S01]  /*14c0*/  FFMA.FTZ R17, R37, R17, 1 ;  /* 0x3f80000025117423 */ /* 0x000fe20000010011 */
[----:B------:R-:W-:Y:S01]  /*14d0*/  FMUL.FTZ R16, R39, R16 ;  /* 0x0000001027107220 */ /* 0x000fe20000410000 */
[----:B------:R-:W-:Y:S01]  /*14e0*/  FFMA.FTZ R50, R35, R50, 1 ;  /* 0x3f80000023327423 */ /* 0x000fe20000010032 */
[--C-:B------:R-:W-:Y:S02]  /*14f0*/  HADD2.F32 R39, -RZ, R14.reuse.H0_H0 ;  /* 0x2000000eff277230 */ /* 0x100fe40000004100 */
[----:B------:R-:W-:-:S02]  /*1500*/  HADD2.F32 R37, -RZ, R14.H1_H1 ;  /* 0x3000000eff257230 */ /* 0x000fc40000004100 */
[----:B------:R-:W-:Y:S01]  /*1510*/  FMUL.FTZ R50, R51, R50 ;  /* 0x0000003233327220 */ /* 0x000fe20000410000 */
[--C-:B------:R-:W-:Y:S02]  /*1520*/  HADD2.F32 R14, -RZ, R15.reuse.H0_H0 ;  /* 0x2000000fff0e7230 */ /* 0x100fe40000004100 */
[----:B------:R-:W-:Y:S01]  /*1530*/  FMUL.FTZ R53, R53, R17 ;  /* 0x0000001135357220 */ /* 0x000fe20000410000 */
[----:B------:R-:W-:Y:S02]  /*1540*/  HADD2.F32 R35, -RZ, R15.H1_H1 ;  /* 0x3000000fff237230 */ /* 0x000fe40000004100 */
[----:B------:R-:W-:Y:S01]  /*1550*/  FMUL.FTZ R16, R37, R16 ;  /* 0x0000001025107220 */ /* 0x000fe20000410000 */
[----:B------:R-:W-:Y:S02]  /*1560*/  FMUL.FTZ R15, R14, R50 ;  /* 0x000000320e0f7220 */ /* 0x000fe40000410000 */
[----:B------:R-:W-:Y:S01]  /*1570*/  FMUL.FTZ R14, R35, R53 ;  /* 0x00000035230e7220 */ /* 0x000fe20000410000 */
[----:B0-----:R-:W-:Y:S01]  /*1580*/  FADD.FTZ R35, -R56, 1 ;  /* 0x3f80000038237421 */ /* 0x001fe20000010100 */
[----:B------:R-:W-:Y:S01]  /*1590*/  FMUL.FTZ R36, R41, R36 ;  /* 0x0000002429247220 */ /* 0x000fe20000410000 */
[----:B------:R-:W-:-:S02]  /*15a0*/  FADD.FTZ R37, -R58, 1 ;  /* 0x3f8000003a257421 */ /* 0x000fc40000010100 */
[----:B------:R-:W-:Y:S01]  /*15b0*/  FFMA.FTZ R35, R4, R35, 1 ;  /* 0x3f80000004237423 */ /* 0x000fe20000010023 */
[----:B------:R-:W-:Y:S01]  /*15c0*/  FMUL.FTZ R17, R39, R36 ;  /* 0x0000002427117220 */ /* 0x000fe20000410000 */
[----:B------:R-:W-:Y:S01]  /*15d0*/  FFMA.FTZ R4, R34, R37, 1 ;  /* 0x3f80000022047423 */ /* 0x000fe20000010025 */
[--C-:B------:R-:W-:Y:S02]  /*15e0*/  HADD2.F32 R36, -RZ, R12.reuse.H0_H0 ;  /* 0x2000000cff247230 */ /* 0x100fe40000004100 */
[----:B------:R-:W-:Y:S01]  /*15f0*/  HADD2.F32 R37, -RZ, R12.H1_H1 ;  /* 0x3000000cff257230 */ /* 0x000fe20000004100 */
[----:B------:R-:W-:Y:S02]  /*1600*/  IADD3.X R84, RZ, R3, RZ, P1, !PT ;  /* 0x00000003ff547210 */ /* 0x000fe40000ffe4ff */
[C---:B------:R-:W-:Y:S01]  /*1610*/  FADD.FTZ R69, -R38.reuse, R36 ;  /* 0x0000002426457221 */ /* 0x040fe20000010100 */
[----:B------:R-:W-:Y:S01]  /*1620*/  IADD3 R36, P0, R85, UR20, RZ ;  /* 0x0000001455247c10 */ /* 0x000fe2000ff1e0ff */
[----:B------:R-:W-:Y:S01]  /*1630*/  FADD.FTZ R37, -R38, R37 ;  /* 0x0000002526257221 */ /* 0x000fe20000010100 */
[----:B------:R-:W-:-:S02]  /*1640*/  SHF.L.U64.HI R84, R83, 0x1, R84 ;  /* 0x0000000153547819 */ /* 0x000fc40000010254 */
[----:B------:R-:W-:Y:S01]  /*1650*/  SHF.L.U32 R83, R83, 0x1, RZ ;  /* 0x0000000153537819 */ /* 0x000fe200000006ff */
[----:B------:R-:W-:Y:S01]  /*1660*/  FMUL.FTZ R68, R2, R37 ;  /* 0x0000002502447220 */ /* 0x000fe20000410000 */
[----:B------:R-:W-:Y:S01]  /*1670*/  IADD3.X R37, R86, UR21, RZ, P0, !PT ;  /* 0x0000001556257c10 */ /* 0x000fe200087fe4ff */
[----:B------:R-:W-:Y:S01]  /*1680*/  FMUL.FTZ R70, R2, R70 ;  /* 0x0000004602467220 */ /* 0x000fe20000410000 */
[----:B------:R-:W-:-:S03]  /*1690*/  IADD3 R50, P1, R83, UR18, RZ ;  /* 0x0000001253327c10 */ /* 0x000fc6000ff3e0ff */
[----:B------:R-:W-:Y:S01]  /*16a0*/  FFMA.FTZ R57, R22, R70, R46 ;  /* 0x0000004616397223 */ /* 0x000fe2000001002e */
[----:B------:R-:W4:Y:S01]  /*16b0*/  LDG.E.64.CONSTANT R36, desc[UR12][R36.64] ;  /* 0x0000000c24247981 */ /* 0x000f22000c1e9b00 */
[----:B------:R-:W-:Y:S02]  /*16c0*/  IADD3.X R51, R84, UR19, RZ, P1, !PT ;  /* 0x0000001354337c10 */ /* 0x000fe40008ffe4ff */
[----:B------:R-:W-:-:S04]  /*16d0*/  FMUL.FTZ R40, R57, -1.4426950216293334961 ;  /* 0xbfb8aa3b39287820 */ /* 0x000fc80000410000 */
[----:B------:R-:W4:Y:S02]  /*16e0*/  LDG.E.64.CONSTANT R50, desc[UR12][R50.64] ;  /* 0x0000000c32327981 */ /* 0x000f24000c1e9b00 */
[----:B------:R-:W0:Y:S01]  /*16f0*/  MUFU.EX2 R40, R40 ;  /* 0x0000002800287308 */ /* 0x000e220000000800 */
[----:B------:R-:W-:Y:S01]  /*1700*/  FMUL.FTZ R69, R2, R69 ;  /* 0x0000004502457220 */ /* 0x000fe20000410000 */
[----:B------:R-:W-:Y:S02]  /*1710*/  HADD2.F32 R67, -RZ, R13.H0_H0 ;  /* 0x2000000dff437230 */ /* 0x000fe40000004100 */
[----:B0-----:R-:W-:Y:S01]  /*1720*/  FADD.FTZ R30, R40, 1 ;  /* 0x3f800000281e7421 */ /* 0x001fe20000010000 */
[----:B------:R-:W-:-:S05]  /*1730*/  FADD.FTZ R40, -R54, 1 ;  /* 0x3f80000036287421 */ /* 0x000fca0000010100 */
[----:B------:R-:W0:Y:S01]  /*1740*/  MUFU.RCP R30, R30 ;  /* 0x0000001e001e7308 */ /* 0x000e220000001000 */
[----:B------:R-:W-:-:S04]  /*1750*/  FFMA.FTZ R31, R31, R40, 1 ;  /* 0x3f8000001f1f7423 */ /* 0x000fc80000010028 */
[----:B------:R-:W-:Y:S01]  /*1760*/  FMUL.FTZ R12, R54, R31 ;  /* 0x0000001f360c7220 */ /* 0x000fe20000410000 */
[----:B------:R-:W-:Y:S01]  /*1770*/  FFMA.FTZ R31, R0, R69, R93 ;  /* 0x00000045001f7223 */ /* 0x000fe2000001005d */
[----:B------:R-:W-:Y:S01]  /*1780*/  FADD.FTZ R67, -R38, R67 ;  /* 0x0000004326437221 */ /* 0x000fe20000010100 */
[----:B------:R-:W-:Y:S01]  /*1790*/  FMUL.FTZ R56, R56, R35 ;  /* 0x0000002338387220 */ /* 0x000fe20000410000 */
[----:B------:R-:W-:Y:S01]  /*17a0*/  FFMA.FTZ R35, R23, R68, R43 ;  /* 0x0000004417237223 */ /* 0x000fe2000001002b */
[----:B------:R-:W-:Y:S01]  /*17b0*/  FMUL.FTZ R54, R31, -1.4426950216293334961 ;  /* 0xbfb8aa3b1f367820 */ /* 0x000fe20000410000 */
[----:B------:R-:W-:Y:S02]  /*17c0*/  HADD2.F32 R66, -RZ, R13.H1_H1 ;  /* 0x3000000dff427230 */ /* 0x000fe40000004100 */
[----:B------:R-:W-:Y:S01]  /*17d0*/  FMUL.FTZ R67, R2, R67 ;  /* 0x0000004302437220 */ /* 0x000fe20000410000 */
[----:B------:R-:W-:Y:S01]  /*17e0*/  FMUL.FTZ R34, R35, -1.4426950216293334961 ;  /* 0xbfb8aa3b23227820 */ /* 0x000fe20000410000 */
[----:B0-----:R-:W-:Y:S01]  /*17f0*/  FADD.FTZ R39, -R30, 1 ;  /* 0x3f8000001e277421 */ /* 0x001fe20000010100 */
[----:B------:R-:W0:Y:S01]  /*1800*/  MUFU.EX2 R54, R54 ;  /* 0x0000003600367308 */ /* 0x000e220000000800 */
[----:B------:R-:W-:-:S02]  /*1810*/  FADD.FTZ R66, -R38, R66 ;  /* 0x0000004226427221 */ /* 0x000fc40000010100 */
[----:B------:R-:W-:Y:S01]  /*1820*/  FFMA.FTZ R57, R57, R39, 1 ;  /* 0x3f80000039397423 */ /* 0x000fe20000010027 */
[----:B------:R-:W-:Y:S01]  /*1830*/  FFMA.FTZ R39, R52, R67, R47 ;  /* 0x0000004334277223 */ /* 0x000fe2000001002f */
[----:B------:R-:W-:-:S03]  /*1840*/  FMUL.FTZ R66, R2, R66 ;  /* 0x0000004202427220 */ /* 0x000fc60000410000 */
[----:B------:R-:W1:Y:S01]  /*1850*/  MUFU.EX2 R34, R34 ;  /* 0x0000002200227308 */ /* 0x000e620000000800 */
[----:B------:R-:W-:Y:S01]  /*1860*/  FMUL.FTZ R41, R39, -1.4426950216293334961 ;  /* 0xbfb8aa3b27297820 */ /* 0x000fe20000410000 */
[--C-:B------:R-:W-:Y:S02]  /*1870*/  HADD2.F32 R65, -RZ, R10.reuse.H0_H0 ;  /* 0x2000000aff417230 */ /* 0x100fe40000004100 */
[----:B------:R-:W-:Y:S01]  /*1880*/  FFMA.FTZ R40, R22, R66, R46 ;  /* 0x0000004216287223 */ /* 0x000fe2000001002e */
[----:B------:R-:W-:Y:S02]  /*1890*/  HADD2.F32 R64, -RZ, R10.H1_H1 ;  /* 0x3000000aff407230 */ /* 0x000fe40000004100 */
[----:B------:R-:W-:Y:S01]  /*18a0*/  HADD2.F32 R10, -RZ, R11.H0_H0 ;  /* 0x2000000bff0a7230 */ /* 0x000fe20000004100 */
[----:B------:R-:W5:Y:S01]  /*18b0*/  MUFU.EX2 R41, R41 ;  /* 0x0000002900297308 */ /* 0x000f620000000800 */
[----:B------:R-:W-:Y:S01]  /*18c0*/  FADD.FTZ R65, -R38, R65 ;  /* 0x0000004126417221 */ /* 0x000fe20000010100 */
[----:B------:R-:W-:Y:S01]  /*18d0*/  FMUL.FTZ R53, R40, -1.4426950216293334961 ;  /* 0xbfb8aa3b28357820 */ /* 0x000fe20000410000 */
[----:B------:R-:W-:-:S02]  /*18e0*/  HADD2.F32 R13, -RZ, R8.H0_H0 ;  /* 0x20000008ff0d7230 */ /* 0x000fc40000004100 */
[----:B------:R-:W-:Y:S02]  /*18f0*/  HADD2.F32 R11, -RZ, R11.H1_H1 ;  /* 0x3000000bff0b7230 */ /* 0x000fe40000004100 */
[----:B------:R-:W-:Y:S02]  /*1900*/  HADD2.F32 R8, -RZ, R8.H1_H1 ;  /* 0x30000008ff087230 */ /* 0x000fe40000004100 */
[----:B------:R-:W-:Y:S01]  /*1910*/  FMUL.FTZ R65, R2, R65 ;  /* 0x0000004102417220 */ /* 0x000fe20000410000 */
[----:B0-----:R-:W-:Y:S01]  /*1920*/  FADD.FTZ R54, R54, 1 ;  /* 0x3f80000036367421 */ /* 0x001fe20000010000 */
[C---:B------:R-:W-:Y:S01]  /*1930*/  FADD.FTZ R64, -R38.reuse, R64 ;  /* 0x0000004026407221 */ /* 0x040fe20000010100 */
[----:B------:R-:W0:Y:S01]  /*1940*/  MUFU.EX2 R53, R53 ;  /* 0x0000003500357308 */ /* 0x000e220000000800 */
[----:B------:R-:W-:Y:S01]  /*1950*/  FADD.FTZ R62, -R38, R11 ;  /* 0x0000000b263e7221 */ /* 0x000fe20000010100 */
[----:B------:R-:W-:Y:S01]  /*1960*/  FMUL.FTZ R58, R58, R4 ;  /* 0x000000043a3a7220 */ /* 0x000fe20000410000 */
[----:B------:R-:W-:Y:S01]  /*1970*/  FMUL.FTZ R12, R8, R12 ;  /* 0x0000000c080c7220 */ /* 0x000fe20000410000 */
[----:B------:R-:W-:-:S02]  /*1980*/  HADD2.F32 R11, -RZ, R9.H0_H0 ;  /* 0x20000009ff0b7230 */ /* 0x000fc40000004100 */
[----:B------:R-:W-:Y:S01]  /*1990*/  FFMA.FTZ R3, R0, R65, R93 ;  /* 0x0000004100037223 */ /* 0x000fe2000001005d */
[----:B------:R-:W-:Y:S01]  /*19a0*/  FMUL.FTZ R64, R2, R64 ;  /* 0x0000004002407220 */ /* 0x000fe20000410000 */
[----:B-1----:R-:W-:Y:S01]  /*19b0*/  FADD.FTZ R34, R34, 1 ;  /* 0x3f80000022227421 */ /* 0x002fe20000010000 */
[----:B------:R-:W1:Y:S01]  /*19c0*/  MUFU.RCP R8, R54 ;  /* 0x0000003600087308 */ /* 0x000e620000001000 */
[----:B------:R-:W-:Y:S01]  /*19d0*/  FMUL.FTZ R55, R3, -1.4426950216293334961 ;  /* 0xbfb8aa3b03377820 */ /* 0x000fe20000410000 */
[----:B------:R-:W-:Y:S01]  /*19e0*/  FMUL.FTZ R11, R11, R58 ;  /* 0x0000003a0b0b7220 */ /* 0x000fe20000410000 */
[----:B------:R-:W-:Y:S01]  /*19f0*/  FFMA.FTZ R4, R23, R64, R43 ;  /* 0x0000004017047223 */ /* 0x000fe2000001002b */
[----:B------:R-:W-:Y:S01]  /*1a00*/  FADD.FTZ R63, -R38, R10 ;  /* 0x0000000a263f7221 */ /* 0x000fe20000010100 */
[----:B------:R-:W-:Y:S02]  /*1a10*/  HADD2.F32 R9, -RZ, R9.H1_H1 ;  /* 0x30000009ff097230 */ /* 0x000fe40000004100 */
[----:B------:R-:W-:Y:S01]  /*1a20*/  FMUL.FTZ R10, R30, R57 ;  /* 0x000000391e0a7220 */ /* 0x000fe20000410000 */
[----:B------:R2:W3:Y:S01]  /*1a30*/  MUFU.RCP R58, R34 ;  /* 0x00000022003a7308 */ /* 0x0004e20000001000 */
[----:B-----5:R-:W-:Y:S01]  /*1a40*/  FADD.FTZ R41, R41, 1 ;  /* 0x3f80000029297421 */ /* 0x020fe20000010000 */
[----:B------:R-:W-:Y:S01]  /*1a50*/  FMUL.FTZ R62, R2, R62 ;  /* 0x0000003e023e7220 */ /* 0x000fe20000410000 */
[----:B------:R-:W-:Y:S01]  /*1a60*/  FMUL.FTZ R57, R4, -1.4426950216293334961 ;  /* 0xbfb8aa3b04397820 */ /* 0x000fe20000410000 */
[----:B------:R-:W-:Y:S01]  /*1a70*/  FMUL.FTZ R63, R2, R63 ;  /* 0x0000003f023f7220 */ /* 0x000fe20000410000 */
[----:B------:R-:W-:-:S03]  /*1a80*/  FMUL.FTZ R10, R9, R10 ;  /* 0x0000000a090a7220 */ /* 0x000fc60000410000 */
[----:B------:R-:W5:Y:S01]  /*1a90*/  MUFU.EX2 R55, R55 ;  /* 0x0000003700377308 */ /* 0x000f620000000800 */
[----:B--2---:R-:W-:Y:S01]  /*1aa0*/  FFMA.FTZ R34, R22, R62, R46 ;  /* 0x0000003e16227223 */ /* 0x004fe2000001002e */
[----:B------:R-:W-:-:S06]  /*1ab0*/  FFMA.FTZ R30, R52, R63, R47 ;  /* 0x0000003f341e7223 */ /* 0x000fcc000001002f */
[----:B------:R0:W2:Y:S01]  /*1ac0*/  MUFU.RCP R9, R41 ;  /* 0x0000002900097308 */ /* 0x0000a20000001000 */
[----:B------:R-:W-:Y:S01]  /*1ad0*/  FMUL.FTZ R54, R34, -1.4426950216293334961 ;  /* 0xbfb8aa3b22367820 */ /* 0x000fe20000410000 */
[----:B------:R-:W-:Y:S01]  /*1ae0*/  FMUL.FTZ R13, R13, R56 ;  /* 0x000000380d0d7220 */ /* 0x000fe20000410000 */
[----:B------:R-:W-:-:S05]  /*1af0*/  FMUL.FTZ R56, R30, -1.4426950216293334961 ;  /* 0xbfb8aa3b1e387820 */ /* 0x000fca0000410000 */
[----:B------:R-:W2:Y:S01]  /*1b00*/  MUFU.EX2 R57, R57 ;  /* 0x0000003900397308 */ /* 0x000ea20000000800 */
[----:B0-----:R-:W-:Y:S01]  /*1b10*/  FADD.FTZ R41, R53, 1 ;  /* 0x3f80000035297421 */ /* 0x001fe20000010000 */
[----:B-1----:R-:W-:-:S04]  /*1b20*/  FADD.FTZ R53, -R8, 1 ;  /* 0x3f80000008357421 */ /* 0x002fc80000010100 */
[----:B------:R-:W-:Y:S01]  /*1b30*/  FFMA.FTZ R53, R31, R53, 1 ;  /* 0x3f8000001f357423 */ /* 0x000fe20000010035 */
[----:B---3--:R-:W-:Y:S01]  /*1b40*/  FADD.FTZ R31, -R58, 1 ;  /* 0x3f8000003a1f7421 */ /* 0x008fe20000010100 */
[----:B------:R-:W0:Y:S03]  /*1b50*/  MUFU.RCP R41, R41 ;  /* 0x0000002900297308 */ /* 0x000e260000001000 */
[----:B------:R-:W-:-:S05]  /*1b60*/  FFMA.FTZ R35, R35, R31, 1 ;  /* 0x3f80000023237423 */ /* 0x000fca000001001f */
[----:B------:R-:W1:Y:S01]  /*1b70*/  MUFU.EX2 R54, R54 ;  /* 0x0000003600367308 */ /* 0x000e620000000800 */
[----:B-----5:R-:W-:Y:S01]  /*1b80*/  FADD.FTZ R31, R55, 1 ;  /* 0x3f800000371f7421 */ /* 0x020fe20000010000 */
[----:B--2---:R-:W-:-:S06]  /*1b90*/  FADD.FTZ R55, -R9, 1 ;  /* 0x3f80000009377421 */ /* 0x004fcc0000010100 */
[----:B------:R-:W2:Y:S01]  /*1ba0*/  MUFU.EX2 R56, R56 ;  /* 0x0000003800387308 */ /* 0x000ea20000000800 */
[----:B------:R-:W-:Y:S01]  /*1bb0*/  FMUL.FTZ R53, R8, R53 ;  /* 0x0000003508357220 */ /* 0x000fe20000410000 */
[----:B------:R-:W-:Y:S01]  /*1bc0*/  FMUL.FTZ R8, R58, R35 ;  /* 0x000000233a087220 */ /* 0x000fe20000410000 */
[----:B------:R-:W-:Y:S01]  /*1bd0*/  FADD.FTZ R35, R57, 1 ;  /* 0x3f80000039237421 */ /* 0x000fe20000010000 */
[----:B------:R-:W-:Y:S01]  /*1be0*/  FFMA.FTZ R55, R39, R55, 1 ;  /* 0x3f80000027377423 */ /* 0x000fe20000010037 */
[----:B0-----:R-:W-:-:S03]  /*1bf0*/  FADD.FTZ R39, -R41, 1 ;  /* 0x3f80000029277421 */ /* 0x001fc60000010100 */
[----:B------:R-:W-:Y:S01]  /*1c00*/  FMUL.FTZ R55, R9, R55 ;  /* 0x0000003709377220 */ /* 0x000fe20000410000 */
[----:B------:R-:W0:Y:S01]  /*1c10*/  MUFU.RCP R31, R31 ;  /* 0x0000001f001f7308 */ /* 0x000e220000001000 */
[--C-:B------:R-:W-:Y:S02]  /*1c20*/  HADD2.F32 R9, -RZ, R6.reuse.H0_H0 ;  /* 0x20000006ff097230 */ /* 0x100fe40000004100 */
[----:B-1----:R-:W-:Y:S01]  /*1c30*/  FADD.FTZ R54, R54, 1 ;  /* 0x3f80000036367421 */ /* 0x002fe20000010000 */
[----:B------:R-:W-:-:S04]  /*1c40*/  HADD2.F32 R6, -RZ, R6.H1_H1 ;  /* 0x30000006ff067230 */ /* 0x000fc80000004100 */
[----:B------:R-:W1:Y:S01]  /*1c50*/  MUFU.RCP R35, R35 ;  /* 0x0000002300237308 */ /* 0x000e620000001000 */
[----:B--2---:R-:W-:Y:S01]  /*1c60*/  FADD.FTZ R57, R56, 1 ;  /* 0x3f80000038397421 */ /* 0x004fe20000010000 */
[----:B------:R-:W-:Y:S01]  /*1c70*/  FFMA.FTZ R56, R40, R39, 1 ;  /* 0x3f80000028387423 */ /* 0x000fe20000010027 */
[----:B------:R-:W-:Y:S01]  /*1c80*/  FMUL.FTZ R9, R9, R53 ;  /* 0x0000003509097220 */ /* 0x000fe20000410000 */
[----:B------:R-:W-:-:S04]  /*1c90*/  IADD3 R40, P0, R83, UR20, RZ ;  /* 0x0000001453287c10 */ /* 0x000fc8000ff1e0ff */
[----:B------:R2:W3:Y:S01]  /*1ca0*/  MUFU.RCP R53, R54 ;  /* 0x0000003600357308 */ /* 0x0004e20000001000 */
[----:B------:R-:W-:Y:S01]  /*1cb0*/  FMUL.FTZ R56, R41, R56 ;  /* 0x0000003829387220 */ /* 0x000fe20000410000 */
[----:B------:R-:W-:Y:S01]  /*1cc0*/  IADD3.X R41, R84, UR21, RZ, P0, !PT ;  /* 0x0000001554297c10 */ /* 0x000fe200087fe4ff */
[----:B------:R-:W-:Y:S01]  /*1cd0*/  FMUL.FTZ R8, R6, R8 ;  /* 0x0000000806087220 */ /* 0x000fe20000410000 */
[----:B------:R-:W-:-:S04]  /*1ce0*/  HADD2.F32 R6, -RZ, R7.H1_H1 ;  /* 0x30000007ff067230 */ /* 0x000fc80000004100 */
[----:B------:R-:W5:Y:S01]  /*1cf0*/  MUFU.RCP R39, R57 ;  /* 0x0000003900277308 */ /* 0x000f620000001000 */
[----:B--2---:R-:W-:Y:S01]  /*1d00*/  HADD2.F32 R54, -RZ, R7.H0_H0 ;  /* 0x20000007ff367230 */ /* 0x004fe20000004100 */
[----:B------:R-:W2:Y:S01]  /*1d10*/  LDG.E.64.CONSTANT R40, desc[UR12][R40.64] ;  /* 0x0000000c28287981 */ /* 0x000ea2000c1e9b00 */
[--C-:B------:R-:W-:Y:S02]  /*1d20*/  HADD2.F32 R61, -RZ, R26.reuse.H0_H0 ;  /* 0x2000001aff3d7230 */ /* 0x100fe40000004100 */
[----:B------:R-:W-:Y:S01]  /*1d30*/  FMUL.FTZ R6, R6, R56 ;  /* 0x0000003806067220 */ /* 0x000fe20000410000 */
[----:B------:R-:W-:Y:S01]  /*1d40*/  FMUL.FTZ R7, R54, R55 ;  /* 0x0000003736077220 */ /* 0x000fe20000410000 */
[----:B0-----:R-:W-:Y:S01]  /*1d50*/  FADD.FTZ R54, -R31, 1 ;  /* 0x3f8000001f367421 */ /* 0x001fe20000010100 */
[----:B-1----:R-:W-:Y:S01]  /*1d60*/  FADD.FTZ R56, -R35, 1 ;  /* 0x3f80000023387421 */ /* 0x002fe20000010100 */
[----:B------:R-:W-:Y:S02]  /*1d70*/  FADD.FTZ R61, -R38, R61 ;  /* 0x0000003d263d7221 */ /* 0x000fe40000010100 */
[----:B------:R-:W-:Y:S01]  /*1d80*/  FFMA.FTZ R3, R3, R54, 1 ;  /* 0x3f80000003037423 */ /* 0x000fe20000010036 */
[----:B------:R-:W-:Y:S01]  /*1d90*/  FFMA.FTZ R54, R4, R56, 1 ;  /* 0x3f80000004367423 */ /* 0x000fe20000010038 */
[----:B---3--:R-:W-:Y:S01]  /*1da0*/  FADD.FTZ R4, -R53, 1 ;  /* 0x3f80000035047421 */ /* 0x008fe20000010100 */
[----:B------:R-:W-:-:S02]  /*1db0*/  HADD2.F32 R26, -RZ, R26.H1_H1 ;  /* 0x3000001aff1a7230 */ /* 0x000fc40000004100 */
[----:B------:R-:W-:Y:S01]  /*1dc0*/  FMUL.FTZ R61, R2, R61 ;  /* 0x0000003d023d7220 */ /* 0x000fe20000410000 */
[----:B------:R-:W-:Y:S01]  /*1dd0*/  FFMA.FTZ R34, R34, R4, 1 ;  /* 0x3f80000022227423 */ /* 0x000fe20000010004 */
[----:B------:R-:W-:Y:S01]  /*1de0*/  FMUL.FTZ R4, R31, R3 ;  /* 0x000000031f047220 */ /* 0x000fe20000410000 */
[----:B------:R-:W-:Y:S01]  /*1df0*/  FADD.FTZ R56, -R38, R26 ;  /* 0x0000001a26387221 */ /* 0x000fe20000010100 */
[----:B------:R-:W-:Y:S01]  /*1e00*/  FMUL.FTZ R3, R35, R54 ;  /* 0x0000003623037220 */ /* 0x000fe20000410000 */
[----:B------:R-:W-:Y:S01]  /*1e10*/  FFMA.FTZ R26, R0, R61, R93 ;  /* 0x0000003d001a7223 */ /* 0x000fe2000001005d */
[--C-:B------:R-:W-:Y:S02]  /*1e20*/  HADD2.F32 R31, -RZ, R27.reuse.H0_H0 ;  /* 0x2000001bff1f7230 */ /* 0x100fe40000004100 */
[----:B-----5:R-:W-:Y:S01]  /*1e30*/  FADD.FTZ R55, -R39, 1 ;  /* 0x3f80000027377421 */ /* 0x020fe20000010100 */
[--C-:B------:R-:W-:Y:S02]  /*1e40*/  HADD2.F32 R54, -RZ, R24.reuse.H0_H0 ;  /* 0x20000018ff367230 */ /* 0x100fe40000004100 */
[----:B------:R-:W-:Y:S01]  /*1e50*/  FMUL.FTZ R35, R26, -1.4426950216293334961 ;  /* 0xbfb8aa3b1a237820 */ /* 0x000fe20000410000 */
[----:B------:R-:W-:Y:S01]  /*1e60*/  FMUL.FTZ R56, R2, R56 ;  /* 0x0000003802387220 */ /* 0x000fe20000410000 */
[----:B------:R-:W-:Y:S01]  /*1e70*/  FFMA.FTZ R30, R30, R55, 1 ;  /* 0x3f8000001e1e7423 */ /* 0x000fe20000010037 */
[----:B------:R-:W-:Y:S01]  /*1e80*/  FADD.FTZ R31, -R38, R31 ;  /* 0x0000001f261f7221 */ /* 0x000fe20000010100 */
[----:B------:R-:W-:Y:S01]  /*1e90*/  FMUL.FTZ R4, R54, R4 ;  /* 0x0000000436047220 */ /* 0x000fe20000410000 */
[----:B------:R-:W-:Y:S01]  /*1ea0*/  FMUL.FTZ R53, R53, R34 ;  /* 0x0000002235357220 */ /* 0x000fe20000410000 */
[----:B------:R-:W-:Y:S01]  /*1eb0*/  HADD2.F32 R54, -RZ, R24.H1_H1 ;  /* 0x30000018ff367230 */ /* 0x000fe20000004100 */
[----:B------:R0:W1:Y:S01]  /*1ec0*/  MUFU.EX2 R34, R35 ;  /* 0x0000002300227308 */ /* 0x0000620000000800 */
[----:B------:R-:W-:Y:S01]  /*1ed0*/  FMUL.FTZ R39, R39, R30 ;  /* 0x0000001e27277220 */ /* 0x000fe20000410000 */
[----:B------:R-:W-:Y:S01]  /*1ee0*/  FMUL.FTZ R55, R2, R31 ;  /* 0x0000001f02377220 */ /* 0x000fe20000410000 */
[----:B------:R-:W-:Y:S01]  /*1ef0*/  FFMA.FTZ R30, R23, R56, R43 ;  /* 0x00000038171e7223 */ /* 0x000fe2000001002b */
[----:B------:R-:W-:Y:S01]  /*1f00*/  FMUL.FTZ R3, R54, R3 ;  /* 0x0000000336037220 */ /* 0x000fe20000410000 */
[----:B------:R-:W-:-:S02]  /*1f10*/  HADD2.F32 R54, -RZ, R27.H1_H1 ;  /* 0x3000001bff367230 */ /* 0x000fc40000004100 */
[----:B------:R-:W-:Y:S01]  /*1f20*/  FFMA.FTZ R31, R52, R55, R47 ;  /* 0x00000037341f7223 */ /* 0x000fe2000001002f */
[----:B0-----:R-:W-:-:S03]  /*1f30*/  FMUL.FTZ R35, R30, -1.4426950216293334961 ;  /* 0xbfb8aa3b1e237820 */ /* 0x001fc60000410000 */
[----:B------:R-:W-:Y:S01]  /*1f40*/  FMUL.FTZ R57, R31, -1.4426950216293334961 ;  /* 0xbfb8aa3b1f397820 */ /* 0x000fe20000410000 */
[----:B------:R-:W-:Y:S01]  /*1f50*/  FADD.FTZ R54, -R38, R54 ;  /* 0x0000003626367221 */ /* 0x000fe20000010100 */
[----:B------:R-:W0:Y:S03]  /*1f60*/  MUFU.EX2 R24, R35 ;  /* 0x0000002300187308 */ /* 0x000e260000000800 */
[----:B------:R-:W-:Y:S01]  /*1f70*/  FMUL.FTZ R54, R2, R54 ;  /* 0x0000003602367220 */ /* 0x000fe20000410000 */
[----:B-1----:R-:W-:-:S04]  /*1f80*/  FADD.FTZ R34, R34, 1 ;  /* 0x3f80000022227421 */ /* 0x002fc80000010000 */
[----:B------:R-:W1:Y:S01]  /*1f90*/  MUFU.EX2 R57, R57 ;  /* 0x0000003900397308 */ /* 0x000e620000000800 */
[----:B------:R-:W-:-:S07]  /*1fa0*/  FFMA.FTZ R27, R22, R54, R46 ;  /* 0x00000036161b7223 */ /* 0x000fce000001002e */
[----:B------:R3:W5:Y:S01]  /*1fb0*/  MUFU.RCP R35, R34 ;  /* 0x0000002200237308 */ /* 0x0007620000001000 */
[----:B0-----:R-:W-:Y:S01]  /*1fc0*/  FADD.FTZ R59, R24, 1 ;  /* 0x3f800000183b7421 */ /* 0x001fe20000010000 */
[----:B---3--:R-:W-:Y:S01]  /*1fd0*/  FMUL.FTZ R34, R27, -1.4426950216293334961 ;  /* 0xbfb8aa3b1b227820 */ /* 0x008fe20000410000 */
[----:B-1----:R-:W-:-:S05]  /*1fe0*/  FADD.FTZ R57, R57, 1 ;  /* 0x3f80000039397421 */ /* 0x002fca0000010000 */
[----:B------:R-:W0:Y:S01]  /*1ff0*/  MUFU.EX2 R34, R34 ;  /* 0x0000002200227308 */ /* 0x000e220000000800 */
[----:B------:R-:W-:-:S07]  /*2000*/  HADD2.F32 R58, -RZ, R25.H0_H0 ;  /* 0x20000019ff3a7230 */ /* 0x000fce0000004100 */
[----:B------:R-:W1:Y:S01]  /*2010*/  MUFU.RCP R59, R59 ;  /* 0x0000003b003b7308 */ /* 0x000e620000001000 */
[----:B------:R-:W-:Y:S01]  /*2020*/  FMUL.FTZ R24, R58, R39 ;  /* 0x000000273a187220 */ /* 0x000fe20000410000 */
[----:B-----5:R-:W-:-:S06]  /*2030*/  FADD.FTZ R39, -R35, 1 ;  /* 0x3f80000023277421 */ /* 0x020fcc0000010100 */
[----:B------:R-:W3:Y:S01]  /*2040*/  MUFU.RCP R57, R57 ;  /* 0x0000003900397308 */ /* 0x000ee20000001000 */
[----:B------:R-:W-:Y:S01]  /*2050*/  FFMA.FTZ R39, R26, R39, 1 ;  /* 0x3f8000001a277423 */ /* 0x000fe20000010027 */
[----:B0-----:R-:W-:-:S03]  /*2060*/  FADD.FTZ R26, R34, 1 ;  /* 0x3f800000221a7421 */ /* 0x001fc60000010000 */
[----:B------:R-:W-:-:S03]  /*2070*/  FMUL.FTZ R34, R35, R39 ;  /* 0x0000002723227220 */ /* 0x000fc60000410000 */
[----:B------:R1:W0:Y:S02]  /*2080*/  MUFU.RCP R39, R26 ;  /* 0x0000001a00277308 */ /* 0x0002240000001000 */
[----:B-1----:R-:W-:-:S04]  /*2090*/  FADD.FTZ R26, -R59, 1 ;  /* 0x3f8000003b1a7421 */ /* 0x002fc80000010100 */
[----:B------:R-:W-:Y:S01]  /*20a0*/  FFMA.FTZ R30, R30, R26, 1 ;  /* 0x3f8000001e1e7423 */ /* 0x000fe2000001001a */
[----:B---3--:R-:W-:-:S04]  /*20b0*/  FADD.FTZ R26, -R57, 1 ;  /* 0x3f800000391a7421 */ /* 0x008fc80000010100 */
[----:B------:R-:W-:Y:S01]  /*20c0*/  FFMA.FTZ R26, R31, R26, 1 ;  /* 0x3f8000001f1a7423 */ /* 0x000fe2000001001a */
[----:B------:R-:W-:Y:S01]  /*20d0*/  FMUL.FTZ R31, R59, R30 ;  /* 0x0000001e3b1f7220 */ /* 0x000fe20000410000 */
[----:B----4-:R-:W-:Y:S02]  /*20e0*/  HADD2.F32 R30, -RZ, R28.H0_H0 ;  /* 0x2000001cff1e7230 */ /* 0x010fe40000004100 */
[----:B------:R-:W-:-:S03]  /*20f0*/  FMUL.FTZ R57, R57, R26 ;  /* 0x0000001a39397220 */ /* 0x000fc60000410000 */
[----:B------:R-:W-:Y:S01]  /*2100*/  FADD.FTZ R26, -R38, R30 ;  /* 0x0000001e261a7221 */ /* 0x000fe20000010100 */
[----:B0-----:R-:W-:-:S03]  /*2110*/  FADD.FTZ R35, -R39, 1 ;  /* 0x3f80000027237421 */ /* 0x001fc60000010100 */
[----:B------:R-:W-:Y:S01]  /*2120*/  FMUL.FTZ R26, R2, R26 ;  /* 0x0000001a021a7220 */ /* 0x000fe20000410000 */
[----:B------:R-:W-:-:S03]  /*2130*/  FFMA.FTZ R30, R27, R35, 1 ;  /* 0x3f8000001b1e7423 */ /* 0x000fc60000010023 */
[----:B------:R-:W-:-:S04]  /*2140*/  FFMA.FTZ R35, R0, R26, R93 ;  /* 0x0000001a00237223 */ /* 0x000fc8000001005d */
[----:B------:R-:W-:Y:S01]  /*2150*/  FMUL.FTZ R58, R35, -1.4426950216293334961 ;  /* 0xbfb8aa3b233a7820 */ /* 0x000fe20000410000 */
[----:B------:R-:W-:Y:S02]  /*2160*/  HADD2.F32 R28, -RZ, R28.H1_H1 ;  /* 0x3000001cff1c7230 */ /* 0x000fe40000004100 */
[----:B------:R-:W-:Y:S02]  /*2170*/  HADD2.F32 R27, -RZ, R32.H0_H0 ;  /* 0x20000020ff1b7230 */ /* 0x000fe40000004100 */
[----:B------:R-:W-:Y:S01]  /*2180*/  FMUL.FTZ R39, R39, R30 ;  /* 0x0000001e27277220 */ /* 0x000fe20000410000 */
[--C-:B------:R-:W-:Y:S01]  /*2190*/  HADD2.F32 R30, -RZ, R29.reuse.H1_H1 ;  /* 0x3000001dff1e7230 */ /* 0x100fe20000004100 */
[----:B------:R-:W0:Y:S01]  /*21a0*/  MUFU.EX2 R58, R58 ;  /* 0x0000003a003a7308 */ /* 0x000e220000000800 */
[----:B------:R-:W-:Y:S01]  /*21b0*/  FADD.FTZ R28, -R38, R28 ;  /* 0x0000001c261c7221 */ /* 0x000fe20000010100 */
[----:B------:R-:W-:Y:S01]  /*21c0*/  FMUL.FTZ R27, R27, R34 ;  /* 0x000000221b1b7220 */ /* 0x000fe20000410000 */
[----:B------:R-:W-:-:S02]  /*21d0*/  HADD2.F32 R34, -RZ, R29.H0_H0 ;  /* 0x2000001dff227230 */ /* 0x000fc40000004100 */
[----:B------:R-:W-:Y:S01]  /*21e0*/  FADD.FTZ R30, -R38, R30 ;  /* 0x0000001e261e7221 */ /* 0x000fe20000010100 */
[----:B------:R-:W-:Y:S02]  /*21f0*/  HADD2.F32 R25, -RZ, R25.H1_H1 ;  /* 0x30000019ff197230 */ /* 0x000fe40000004100 */
[----:B------:R-:W-:Y:S01]  /*2200*/  FMUL.FTZ R28, R2, R28 ;  /* 0x0000001c021c7220 */ /* 0x000fe20000410000 */
[----:B------:R-:W-:Y:S01]  /*2210*/  FADD.FTZ R34, -R38, R34 ;  /* 0x0000002226227221 */ /* 0x000fe20000010100 */
[C---:B------:R-:W-:Y:S01]  /*2220*/  FMUL.FTZ R30, R2.reuse, R30 ;  /* 0x0000001e021e7220 */ /* 0x040fe20000410000 */
[----:B------:R-:W-:Y:S01]  /*2230*/  FMUL.FTZ R25, R25, R53 ;  /* 0x0000003519197220 */ /* 0x000fe20000410000 */
[----:B------:R-:W-:Y:S01]  /*2240*/  FFMA.FTZ R53, R23, R28, R43 ;  /* 0x0000001c17357223 */ /* 0x000fe2000001002b */
[----:B------:R-:W-:Y:S01]  /*2250*/  FMUL.FTZ R29, R2, R34 ;  /* 0x00000022021d7220 */ /* 0x000fe20000410000 */
[----:B------:R-:W-:Y:S02]  /*2260*/  FFMA.FTZ R34, R22, R30, R46 ;  /* 0x0000001e16227223 */ /* 0x000fe4000001002e */
[----:B------:R-:W-:Y:S01]  /*2270*/  FMUL.FTZ R79, R53, -1.4426950216293334961 ;  /* 0xbfb8aa3b354f7820 */ /* 0x000fe20000410000 */
[----:B0-----:R-:W-:Y:S01]  /*2280*/  FADD.FTZ R58, R58, 1 ;  /* 0x3f8000003a3a7421 */ /* 0x001fe20000010000 */
[----:B------:R-:W-:-:S04]  /*2290*/  FMUL.FTZ R60, R34, -1.4426950216293334961 ;  /* 0xbfb8aa3b223c7820 */ /* 0x000fc80000410000 */
[----:B------:R-:W0:Y:S01]  /*22a0*/  MUFU.EX2 R79, R79 ;  /* 0x0000004f004f7308 */ /* 0x000e220000000800 */
[----:B------:R-:W-:Y:S01]  /*22b0*/  FFMA.FTZ R59, R52, R29, R47 ;  /* 0x0000001d343b7223 */ /* 0x000fe2000001002f */
[----:B------:R-:W-:-:S06]  /*22c0*/  HADD2.F32 R32, -RZ, R32.H1_H1 ;  /* 0x30000020ff207230 */ /* 0x000fcc0000004100 */
[----:B------:R-:W1:Y:S08]  /*22d0*/  MUFU.RCP R58, R58 ;  /* 0x0000003a003a7308 */ /* 0x000e700000001000 */
[----:B------:R-:W3:Y:S01]  /*22e0*/  MUFU.EX2 R60, R60 ;  /* 0x0000003c003c7308 */ /* 0x000ee20000000800 */
[----:B------:R-:W-:Y:S01]  /*22f0*/  FMUL.FTZ R92, R59, -1.4426950216293334961 ;  /* 0xbfb8aa3b3b5c7820 */ /* 0x000fe20000410000 */
[----:B------:R-:W-:Y:S01]  /*2300*/  FMUL.FTZ R31, R32, R31 ;  /* 0x0000001f201f7220 */ /* 0x000fe20000410000 */
[----:B------:R-:W-:-:S02]  /*2310*/  HADD2.F32 R32, -RZ, R33.H0_H0 ;  /* 0x20000021ff207230 */ /* 0x000fc40000004100 */
[----:B0-----:R-:W-:-:S03]  /*2320*/  FADD.FTZ R79, R79, 1 ;  /* 0x3f8000004f4f7421 */ /* 0x001fc60000010000 */
[----:B------:R-:W0:Y:S01]  /*2330*/  MUFU.EX2 R92, R92 ;  /* 0x0000005c005c7308 */ /* 0x000e220000000800 */
[----:B------:R-:W-:Y:S01]  /*2340*/  FMUL.FTZ R32, R32, R57 ;  /* 0x0000003920207220 */ /* 0x000fe20000410000 */
[----:B-1----:R-:W-:-:S04]  /*2350*/  FADD.FTZ R57, -R58, 1 ;  /* 0x3f8000003a397421 */ /* 0x002fc80000010100 */
[----:B------:R-:W-:Y:S01]  /*2360*/  FFMA.FTZ R57, R35, R57, 1 ;  /* 0x3f80000023397423 */ /* 0x000fe20000010039 */
[----:B---3--:R-:W-:Y:S01]  /*2370*/  FADD.FTZ R60, R60, 1 ;  /* 0x3f8000003c3c7421 */ /* 0x008fe20000010000 */
[----:B------:R-:W1:Y:S08]  /*2380*/  MUFU.RCP R79, R79 ;  /* 0x0000004f004f7308 */ /* 0x000e700000001000 */
[----:B------:R1:W3:Y:S01]  /*2390*/  MUFU.RCP R35, R60 ;  /* 0x0000003c00237308 */ /* 0x0002e20000001000 */
[----:B0-----:R-:W-:Y:S01]  /*23a0*/  FADD.FTZ R92, R92, 1 ;  /* 0x3f8000005c5c7421 */ /* 0x001fe20000010000 */
[----:B------:R-:W-:-:S05]  /*23b0*/  HADD2.F32 R33, -RZ, R33.H1_H1 ;  /* 0x30000021ff217230 */ /* 0x000fca0000004100 */
[----:B------:R-:W-:Y:S01]  /*23c0*/  FMUL.FTZ R33, R33, R39 ;  /* 0x0000002721217220 */ /* 0x000fe20000410000 */
[----:B------:R-:W0:Y:S01]  /*23d0*/  MUFU.RCP R92, R92 ;  /* 0x0000005c005c7308 */ /* 0x000e220000001000 */
[----:B-1----:R-:W-:-:S04]  /*23e0*/  FADD.FTZ R60, -R79, 1 ;  /* 0x3f8000004f3c7421 */ /* 0x002fc80000010100 */
[----:B------:R-:W-:Y:S01]  /*23f0*/  FFMA.FTZ R60, R53, R60, 1 ;  /* 0x3f800000353c7423 */ /* 0x000fe2000001003c */
[----:B---3--:R-:W-:-:S03]  /*2400*/  FADD.FTZ R39, -R35, 1 ;  /* 0x3f80000023277421 */ /* 0x008fc60000010100 */
[----:B------:R-:W-:Y:S01]  /*2410*/  FMUL.FTZ R60, R79, R60 ;  /* 0x0000003c4f3c7220 */ /* 0x000fe20000410000 */
[----:B------:R-:W-:Y:S01]  /*2420*/  FFMA.FTZ R39, R34, R39, 1 ;  /* 0x3f80000022277423 */ /* 0x000fe20000010027 */
[--C-:B------:R-:W-:Y:S02]  /*2430*/  HADD2.F32 R34, -RZ, R36.reuse.H0_H0 ;  /* 0x20000024ff227230 */ /* 0x100fe40000004100 */
[----:B------:R-:W-:Y:S02]  /*2440*/  HADD2.F32 R36, -RZ, R36.H1_H1 ;  /* 0x30000024ff247230 */ /* 0x000fe40000004100 */
[----:B------:R-:W-:-:S03]  /*2450*/  FMUL.FTZ R45, R35, R39 ;  /* 0x00000027232d7220 */ /* 0x000fc60000410000 */
[----:B------:R-:W-:Y:S01]  /*2460*/  FMUL.FTZ R35, R36, R60 ;  /* 0x0000003c24237220 */ /* 0x000fe20000410000 */
[----:B------:R-:W-:Y:S02]  /*2470*/  HADD2.F32 R60, -RZ, R50.H0_H0 ;  /* 0x20000032ff3c7230 */ /* 0x000fe40000004100 */
[----:B0-----:R-:W-:-:S03]  /*2480*/  FADD.FTZ R53, -R92, 1 ;  /* 0x3f8000005c357421 */ /* 0x001fc60000010100 */
[----:B------:R-:W-:Y:S01]  /*2490*/  FADD.FTZ R60, -R38, R60 ;  /* 0x0000003c263c7221 */ /* 0x000fe20000010100 */
[----:B------:R-:W-:Y:S01]  /*24a0*/  FFMA.FTZ R53, R59, R53, 1 ;  /* 0x3f8000003b357423 */ /* 0x000fe20000010035 */
[----:B------:R-:W-:Y:S02]  /*24b0*/  FMUL.FTZ R57, R58, R57 ;  /* 0x000000393a397220 */ /* 0x000fe40000410000 */
[----:B------:R-:W-:Y:S01]  /*24c0*/  FMUL.FTZ R60, R2, R60 ;  /* 0x0000003c023c7220 */ /* 0x000fe20000410000 */
[----:B------:R-:W-:Y:S01]  /*24d0*/  FMUL.FTZ R53, R92, R53 ;  /* 0x000000355c357220 */ /* 0x000fe20000410000 */
[----:B------:R-:W-:Y:S01]  /*24e0*/  FMUL.FTZ R34, R34, R57 ;  /* 0x0000003922227220 */ /* 0x000fe20000410000 */
[----:B------:R-:W-:Y:S02]  /*24f0*/  HADD2.F32 R59, -RZ, R50.H1_H1 ;  /* 0x30000032ff3b7230 */ /* 0x000fe40000004100 */
[----:B------:R-:W-:Y:S01]  /*2500*/  FFMA.FTZ R92, R0, R60, R93 ;  /* 0x0000003c005c7223 */ /* 0x000fe2000001005d */
[----:B------:R-:W-:-:S02]  /*2510*/  HADD2.F32 R57, -RZ, R51.H1_H1 ;  /* 0x30000033ff397230 */ /* 0x000fc40000004100 */
[----:B------:R-:W-:Y:S02]  /*2520*/  HADD2.F32 R93, -RZ, R37.H0_H0 ;  /* 0x20000025ff5d7230 */ /* 0x000fe40000004100 */
[C---:B------:R-:W-:Y:S01]  /*2530*/  FADD.FTZ R59, -R38.reuse, R59 ;  /* 0x0000003b263b7221 */ /* 0x040fe20000010100 */
[----:B------:R-:W-:Y:S02]  /*2540*/  FADD.FTZ R57, -R38, R57 ;  /* 0x0000003926397221 */ /* 0x000fe40000010100 */
[----:B------:R-:W-:Y:S01]  /*2550*/  FMUL.FTZ R36, R93, R53 ;  /* 0x000000355d247220 */ /* 0x000fe20000410000 */
[----:B------:R-:W-:Y:S01]  /*2560*/  FMUL.FTZ R53, R0, R21 ;  /* 0x0000001500357220 */ /* 0x000fe20000410000 */
[----:B------:R-:W-:Y:S02]  /*2570*/  HADD2.F32 R58, -RZ, R51.H0_H0 ;  /* 0x20000033ff3a7230 */ /* 0x000fe40000004100 */
[C---:B------:R-:W-:Y:S01]  /*2580*/  FMUL.FTZ R59, R2.reuse, R59 ;  /* 0x0000003b023b7220 */ /* 0x040fe20000410000 */
[----:B------:R-:W-:Y:S01]  /*2590*/  FMUL.FTZ R57, R2, R57 ;  /* 0x0000003902397220 */ /* 0x000fe20000410000 */
[----:B------:R-:W-:Y:S01]  /*25a0*/  FFMA.FTZ R53, R81, R53, RZ ;  /* 0x0000003551357223 */ /* 0x000fe200000100ff */
[C---:B------:R-:W-:Y:S01]  /*25b0*/  FMUL.FTZ R93, R23.reuse, R20 ;  /* 0x00000014175d7220 */ /* 0x040fe20000410000 */
[----:B------:R-:W-:Y:S01]  /*25c0*/  FADD.FTZ R58, -R38, R58 ;  /* 0x0000003a263a7221 */ /* 0x000fe20000010100 */
[C---:B------:R-:W-:Y:S01]  /*25d0*/  FFMA.FTZ R38, R23.reuse, R59, R43 ;  /* 0x0000003b17267223 */ /* 0x040fe2000001002b */
[----:B------:R-:W-:Y:S01]  /*25e0*/  FFMA.FTZ R50, R22, R57, R46 ;  /* 0x0000003916327223 */ /* 0x000fe2000001002e */
[----:B------:R-:W-:Y:S01]  /*25f0*/  FFMA.FTZ R46, R80, R93, R53 ;  /* 0x0000005d502e7223 */ /* 0x000fe20000010035 */
[----:B------:R-:W-:Y:S01]  /*2600*/  FFMA.FTZ R53, R0, R21, RZ ;  /* 0x0000001500357223 */ /* 0x000fe200000100ff */
[----:B------:R-:W-:Y:S01]  /*2610*/  FMUL.FTZ R58, R2, R58 ;  /* 0x0000003a023a7220 */ /* 0x000fe20000410000 */
[----:B------:R-:W-:Y:S01]  /*2620*/  FMUL.FTZ R51, R38, -1.4426950216293334961 ;  /* 0xbfb8aa3b26337820 */ /* 0x000fe20000410000 */
[----:B------:R-:W-:Y:S01]  /*2630*/  FMUL.FTZ R79, R92, -1.4426950216293334961 ;  /* 0xbfb8aa3b5c4f7820 */ /* 0x000fe20000410000 */
[----:B------:R-:W-:Y:S01]  /*2640*/  FFMA.FTZ R93, R23, R20, R53 ;  /* 0x00000014175d7223 */ /* 0x000fe20000010035 */
[----:B------:R-:W-:Y:S01]  /*2650*/  FFMA.FTZ R39, R52, R58, R47 ;  /* 0x0000003a34277223 */ /* 0x000fe2000001002f */
[----:B------:R-:W-:Y:S01]  /*2660*/  HADD2.F32 R37, -RZ, R37.H1_H1 ;  /* 0x30000025ff257230 */ /* 0x000fe20000004100 */
[----:B------:R-:W3:Y:S01]  /*2670*/  LDL.LU R43, [R1+0x48] ;  /* 0x00004800012b7983 */ /* 0x000ee20000300800 */
[----:B------:R-:W0:Y:S01]  /*2680*/  MUFU.EX2 R51, R51 ;  /* 0x0000003300337308 */ /* 0x000e220000000800 */
[----:B------:R-:W-:Y:S01]  /*2690*/  FFMA.FTZ R47, R44, R19, R93 ;  /* 0x000000132c2f7223 */ /* 0x000fe2000001005d */
[----:B------:R-:W-:-:S06]  /*26a0*/  FMUL.FTZ R93, R39, -1.4426950216293334961 ;  /* 0xbfb8aa3b275d7820 */ /* 0x000fcc0000410000 */
[----:B------:R-:W1:Y:S01]  /*26b0*/  MUFU.EX2 R93, R93 ;  /* 0x0000005d005d7308 */ /* 0x000e620000000800 */
[----:B0-----:R-:W-:-:S07]  /*26c0*/  FADD.FTZ R51, R51, 1 ;  /* 0x3f80000033337421 */ /* 0x001fce0000010000 */
[----:B------:R-:W0:Y:S08]  /*26d0*/  MUFU.EX2 R79, R79 ;  /* 0x0000004f004f7308 */ /* 0x000e300000000800 */
[----:B------:R4:W-:Y:S01]  /*26e0*/  MUFU.RCP R53, R51 ;  /* 0x0000003300357308 */ /* 0x0009e20000001000 */
[----:B-1----:R-:W-:Y:S01]  /*26f0*/  FADD.FTZ R93, R93, 1 ;  /* 0x3f8000005d5d7421 */ /* 0x002fe20000010000 */
[----:B----4-:R-:W-:Y:S01]  /*2700*/  FMUL.FTZ R51, R44, R19 ;  /* 0x000000132c337220 */ /* 0x010fe20000410000 */
[----:B0-----:R-:W-:Y:S01]  /*2710*/  FADD.FTZ R79, R79, 1 ;  /* 0x3f8000004f4f7421 */ /* 0x001fe20000010000 */
[----:B------:R-:W-:Y:S01]  /*2720*/  FMUL.FTZ R37, R37, R45 ;  /* 0x0000002d25257220 */ /* 0x000fe20000410000 */
[----:B------:R-:W4:Y:S01]  /*2730*/  LDL.LU R44, [R1+0x44] ;  /* 0x00004400012c7983 */ /* 0x000f220000300800 */
[----:B------:R-:W-:-:S02]  /*2740*/  FFMA.FTZ R46, R82, R51, R46 ;  /* 0x00000033522e7223 */ /* 0x000fc4000001002e */
[----:B------:R0:W-:Y:S02]  /*2750*/  MUFU.RCP R51, R93 ;  /* 0x0000005d00337308 */ /* 0x0001e40000001000 */
[----:B0-----:R-:W-:-:S06]  /*2760*/  FMUL.FTZ R93, R50, -1.4426950216293334961 ;  /* 0xbfb8aa3b325d7820 */ /* 0x001fcc0000410000 */
[----:B------:R-:W0:Y:S08]  /*2770*/  MUFU.EX2 R93, R93 ;  /* 0x0000005d005d7308 */ /* 0x000e300000000800 */
[----:B------:R-:W1:Y:S01]  /*2780*/  MUFU.RCP R79, R79 ;  /* 0x0000004f004f7308 */ /* 0x000e620000001000 */
[----:B0-----:R-:W-:-:S07]  /*2790*/  FADD.FTZ R93, R93, 1 ;  /* 0x3f8000005d5d7421 */ /* 0x001fce0000010000 */
[----:B------:R-:W0:Y:S01]  /*27a0*/  MUFU.RCP R93, R93 ;  /* 0x0000005d005d7308 */ /* 0x000e220000001000 */
[----:B-1----:R-:W-:-:S04]  /*27b0*/  FADD.FTZ R45, -R79, 1 ;  /* 0x3f8000004f2d7421 */ /* 0x002fc80000010100 */
[----:B------:R-:W-:Y:S01]  /*27c0*/  FFMA.FTZ R45, R92, R45, 1 ;  /* 0x3f8000005c2d7423 */ /* 0x000fe2000001002d */
[----:B------:R-:W-:-:S04]  /*27d0*/  FADD.FTZ R92, -R53, 1 ;  /* 0x3f800000355c7421 */ /* 0x000fc80000010100 */
[----:B------:R-:W-:Y:S01]  /*27e0*/  FFMA.FTZ R92, R38, R92, 1 ;  /* 0x3f800000265c7423 */ /* 0x000fe2000001005c */
[----:B------:R-:W-:-:S04]  /*27f0*/  FADD.FTZ R38, -R51, 1 ;  /* 0x3f80000033267421 */ /* 0x000fc80000010100 */
[----:B------:R-:W-:Y:S01]  /*2800*/  FFMA.FTZ R38, R39, R38, 1 ;  /* 0x3f80000027267423 */ /* 0x000fe20000010026 */
[----:B0-----:R-:W-:-:S04]  /*2810*/  FADD.FTZ R39, -R93, 1 ;  /* 0x3f8000005d277421 */ /* 0x001fc80000010100 */
[----:B------:R-:W-:Y:S01]  /*2820*/  FFMA.FTZ R39, R50, R39, 1 ;  /* 0x3f80000032277423 */ /* 0x000fe20000010027 */
[----:B------:R-:W-:Y:S01]  /*2830*/  FMUL.FTZ R51, R51, R38 ;  /* 0x0000002633337220 */ /* 0x000fe20000410000 */
[--C-:B--2---:R-:W-:Y:S02]  /*2840*/  HADD2.F32 R38, -RZ, R40.reuse.H0_H0 ;  /* 0x20000028ff267230 */ /* 0x104fe40000004100 */
[----:B------:R-:W-:Y:S01]  /*2850*/  FMUL.FTZ R93, R93, R39 ;  /* 0x000000275d5d7220 */ /* 0x000fe20000410000 */
[----:B------:R-:W-:Y:S02]  /*2860*/  HADD2.F32 R39, -RZ, R40.H1_H1 ;  /* 0x30000028ff277230 */ /* 0x000fe40000004100 */
[----:B------:R-:W-:Y:S02]  /*2870*/  HADD2.F32 R40, -RZ, R41.H0_H0 ;  /* 0x20000029ff287230 */ /* 0x000fe40000004100 */
[----:B------:R-:W-:-:S03]  /*2880*/  FMUL.FTZ R50, R22, R18 ;  /* 0x0000001216327220 */ /* 0x000fc60000410000 */
[----:B------:R-:W-:Y:S01]  /*2890*/  FMUL.FTZ R40, R40, R51 ;  /* 0x0000003328287220 */ /* 0x000fe20000410000 */
        /* <DEDUP_REMOVED lines=13> */
[----:B------:R-:W-:Y:S01]  /*2970*/  FMUL.FTZ R50, R52, R11 ;  /* 0x0000000b34327220 */ /* 0x000fe20000410000 */
[----:B------:R-:W-:Y:S01]  /*2980*/  FMUL.FTZ R92, R53, R92 ;  /* 0x0000005c355c7220 */ /* 0x000fe20000410000 */
[C---:B------:R-:W-:Y:S02]  /*2990*/  FFMA.FTZ R53, R22.reuse, R18, R47 ;  /* 0x0000001216357223 */ /* 0x040fe4000001002f */
[----:B------:R-:W-:Y:S01]  /*29a0*/  FFMA.FTZ R51, R71, R50, R51 ;  /* 0x0000003247337223 */ /* 0x000fe20000010033 */
[----:B------:R-:W-:-:S04]  /*29b0*/  FMUL.FTZ R50, R22, R10 ;  /* 0x0000000a16327220 */ /* 0x000fc80000410000 */
[----:B------:R-:W-:Y:S01]  /*29c0*/  FFMA.FTZ R51, R70, R50, R51 ;  /* 0x0000003246337223 */ /* 0x000fe20000010033 */
[C---:B------:R-:W-:Y:S01]  /*29d0*/  FFMA.FTZ R50, R0.reuse, R17, R53 ;  /* 0x0000001100327223 */ /* 0x040fe20000010035 */
[----:B------:R-:W-:-:S03]  /*29e0*/  FMUL.FTZ R53, R0, R9 ;  /* 0x0000000900357220 */ /* 0x000fc60000410000 */
[----:B------:R-:W-:Y:S01]  /*29f0*/  FFMA.FTZ R50, R23, R16, R50 ;  /* 0x0000001017327223 */ /* 0x000fe20000010032 */
[----:B------:R-:W-:-:S03]  /*2a00*/  FFMA.FTZ R51, R69, R53, R51 ;  /* 0x0000003545337223 */ /* 0x000fc60000010033 */
        /* <DEDUP_REMOVED lines=48> */
[----:B------:R-:W-:Y:S01]  /*2d10*/  FMUL.FTZ R53, R22, R37 ;  /* 0x0000002516357220 */ /* 0x000fe20000410000 */
[----:B------:R-:W-:Y:S01]  /*2d20*/  FMUL.FTZ R38, R38, R79 ;  /* 0x0000004f26267220 */ /* 0x000fe20000410000 */
[----:B------:R-:W-:Y:S01]  /*2d30*/  FMUL.FTZ R39, R39, R92 ;  /* 0x0000005c27277220 */ /* 0x000fe20000410000 */
[C---:B------:R-:W-:Y:S01]  /*2d40*/  FFMA.FTZ R50, R23.reuse, R35, R50 ;  /* 0x0000002317327223 */ /* 0x040fe20000010032 */
[----:B------:R-:W-:Y:S01]  /*2d50*/  FFMA.FTZ R51, R30, R53, R51 ;  /* 0x000000351e337223 */ /* 0x000fe20000010033 */
[----:B------:R-:W-:Y:S01]  /*2d60*/  FMUL.FTZ R53, R0, R38 ;  /* 0x0000002600357220 */ /* 0x000fe20000410000 */
[----:B------:R-:W2:Y:S01]  /*2d70*/  LDL.LU R45, [R1+0x40] ;  /* 0x00004000012d7983 */ /* 0x000ea20000300800 */
[----:B------:R-:W-:Y:S01]  /*2d80*/  FFMA.FTZ R50, R52, R36, R50 ;  /* 0x0000002434327223 */ /* 0x000fe20000010032 */
[----:B------:R-:W-:Y:S01]  /*2d90*/  HFMA2.MMA R79, -RZ, RZ, 0, 2.384185791015625e-06 ;  /* 0x00000028ff4f7435 */ /* 0x000fe200000001ff */
[----:B------:R-:W-:Y:S01]  /*2da0*/  FFMA.FTZ R51, R60, R53, R51 ;  /* 0x000000353c337223 */ /* 0x000fe20000010033 */
[----:B------:R-:W-:Y:S01]  /*2db0*/  FMUL.FTZ R53, R23, R39 ;  /* 0x0000002717357220 */ /* 0x000fe20000410000 */
[----:B------:R-:W-:Y:S01]  /*2dc0*/  FFMA.FTZ R50, R22, R37, R50 ;  /* 0x0000002516327223 */ /* 0x000fe20000010032 */
[----:B------:R-:W5:Y:S02]  /*2dd0*/  LDL.LU R46, [R1+0x3c] ;  /* 0x00003c00012e7983 */ /* 0x000f640000300800 */
[----:B------:R-:W-:Y:S01]  /*2de0*/  FFMA.FTZ R51, R59, R53, R51 ;  /* 0x000000353b337223 */ /* 0x000fe20000010033 */
[----:B------:R-:W-:Y:S01]  /*2df0*/  FFMA.FTZ R53, R0, R38, R50 ;  /* 0x0000002600357223 */ /* 0x000fe20000010032 */
[----:B------:R-:W5:Y:S02]  /*2e00*/  LDL.LU R47, [R1+0x38] ;  /* 0x00003800012f7983 */ /* 0x000f640000300800 */
[----:B------:R-:W-:-:S02]  /*2e10*/  IMAD R79, R48, R79, UR8 ;  /* 0x00000008304f7e24 */ /* 0x000fc4000f8e024f */
[----:B------:R-:W-:Y:S01]  /*2e20*/  FFMA.FTZ R53, R23, R39, R53 ;  /* 0x0000002717357223 */ /* 0x000fe20000010035 */
[CC--:B------:R-:W-:Y:S01]  /*2e30*/  FMUL.FTZ R50, R52.reuse, R40.reuse ;  /* 0x0000002834327220 */ /* 0x0c0fe20000410000 */
[----:B------:R-:W5:Y:S02]  /*2e40*/  LDL.LU R48, [R1+0x34] ;  /* 0x0000340001307983 */ /* 0x000f640000300800 */
[----:B------:R-:W-:Y:S01]  /*2e50*/  FFMA.FTZ R53, R52, R40, R53 ;  /* 0x0000002834357223 */ /* 0x000fe20000010035 */
[----:B------:R-:W-:Y:S02]  /*2e60*/  LEA R52, R49, R79, 0x3 ;  /* 0x0000004f31347211 */ /* 0x000fe400078e18ff */
[----:B------:R-:W5:Y:S01]  /*2e70*/  LDL.LU R49, [R1+0x30] ;  /* 0x0000300001317983 */ /* 0x000f620000300800 */
[----:B------:R-:W-:Y:S01]  /*2e80*/  UIADD3 UR9, UP0, UR11, 0x8, URZ ;  /* 0x000000080b097890 */ /* 0x000fe2000ff1e03f */
[----:B------:R-:W0:Y:S01]  /*2e90*/  S2R R92, SR_TID.X ;  /* 0x00000000005c7919 */ /* 0x000e220000002100 */
[----:B------:R-:W-:-:S02]  /*2ea0*/  FFMA.FTZ R42, R81, R21, R42 ;  /* 0x00000015512a7223 */ /* 0x000fc4000001002a */
[----:B------:R-:W-:Y:S02]  /*2eb0*/  UIADD3.X UR10, URZ, UR5, URZ, UP0, !UPT ;  /* 0x000000053f0a7290 */ /* 0x000fe400087fe43f */
[----:B------:R-:W-:Y:S01]  /*2ec0*/  UISETP.GE.U32.AND UP0, UPT, UR9, UR16, UPT ;  /* 0x000000100900728c */ /* 0x000fe2000bf06070 */
[----:B------:R-:W-:Y:S01]  /*2ed0*/  FFMA.FTZ R42, R77, R17, R42 ;  /* 0x000000114d2a7223 */ /* 0x000fe2000001002a */
[----:B------:R-:W-:Y:S02]  /*2ee0*/  HADD2.F32 R41, -RZ, R41.H1_H1 ;  /* 0x30000029ff297230 */ /* 0x000fe40000004100 */
[----:B------:R-:W-:Y:S01]  /*2ef0*/  UISETP.GE.AND.EX UP0, UPT, UR10, UR7, UPT, UP0 ;  /* 0x000000070a00728c */ /* 0x000fe2000bf06300 */
[----:B------:R-:W-:Y:S02]  /*2f00*/  FFMA.FTZ R42, R73, R13, R42 ;  /* 0x0000000d492a7223 */ /* 0x000fe4000001002a */
[----:B------:R-:W-:Y:S01]  /*2f10*/  FMUL.FTZ R41, R41, R93 ;  /* 0x0000005d29297220 */ /* 0x000fe20000410000 */
[----:B------:R-:W-:Y:S01]  /*2f20*/  FFMA.FTZ R51, R58, R50, R51 ;  /* 0x000000323a337223 */ /* 0x000fe20000010033 */
[----:B------:R-:W-:Y:S01]  /*2f30*/  FFMA.FTZ R42, R69, R9, R42 ;  /* 0x00000009452a7223 */ /* 0x000fe2000001002a */
[----:B------:R-:W-:Y:S01]  /*2f40*/  PLOP3.LUT P0, PT, PT, PT, UP0, 0x80, 0x0 ;  /* 0x000000000000781c */ /* 0x000fe20003f0f008 */
[----:B------:R-:W-:Y:S01]  /*2f50*/  FMUL.FTZ R50, R22, R41 ;  /* 0x0000002916327220 */ /* 0x000fe20000410000 */
[----:B---3--:R-:W-:-:S04]  /*2f60*/  FADD.FTZ R43, R21, R43 ;  /* 0x0000002b152b7221 */ /* 0x008fc80000010000 */
[----:B------:R-:W-:-:S04]  /*2f70*/  FADD.FTZ R43, R43, R17 ;  /* 0x000000112b2b7221 */ /* 0x000fc80000010000 */
[----:B------:R-:W-:-:S04]  /*2f80*/  FADD.FTZ R43, R43, R13 ;  /* 0x0000000d2b2b7221 */ /* 0x000fc80000010000 */
[----:B------:R-:W-:Y:S01]  /*2f90*/  FADD.FTZ R43, R43, R9 ;  /* 0x000000092b2b7221 */ /* 0x000fe20000010000 */
[----:B------:R-:W-:Y:S01]  /*2fa0*/  FFMA.FTZ R42, R65, R4, R42 ;  /* 0x00000004412a7223 */ /* 0x000fe2000001002a */
[----:B------:R-:W-:Y:S02]  /*2fb0*/  FFMA.FTZ R51, R57, R50, R51 ;  /* 0x0000003239337223 */ /* 0x000fe40000010033 */
[----:B------:R-:W-:Y:S01]  /*2fc0*/  FADD.FTZ R43, R43, R4 ;  /* 0x000000042b2b7221 */ /* 0x000fe20000010000 */
[----:B------:R-:W-:Y:S01]  /*2fd0*/  FFMA.FTZ R50, R22, R41, R53 ;  /* 0x0000002916327223 */ /* 0x000fe20000010035 */
[----:B------:R-:W-:Y:S01]  /*2fe0*/  FFMA.FTZ R42, R61, R27, R42 ;  /* 0x0000001b3d2a7223 */ /* 0x000fe2000001002a */
[----:B----4-:R-:W-:-:S04]  /*2ff0*/  FFMA.FTZ R44, R80, R20, R44 ;  /* 0x00000014502c7223 */ /* 0x010fc8000001002c */
[----:B------:R-:W-:-:S04]  /*3000*/  FFMA.FTZ R44, R76, R16, R44 ;  /* 0x000000104c2c7223 */ /* 0x000fc8000001002c */
[----:B------:R-:W-:-:S04]  /*3010*/  FFMA.FTZ R44, R72, R12, R44 ;  /* 0x0000000c482c7223 */ /* 0x000fc8000001002c */
[----:B------:R-:W-:-:S04]  /*3020*/  FFMA.FTZ R44, R68, R8, R44 ;  /* 0x00000008442c7223 */ /* 0x000fc8000001002c */
[----:B------:R-:W-:Y:S01]  /*3030*/  FFMA.FTZ R44, R64, R3, R44 ;  /* 0x00000003402c7223 */ /* 0x000fe2000001002c */
[----:B------:R-:W-:-:S03]  /*3040*/  FADD.FTZ R43, R43, R27 ;  /* 0x0000001b2b2b7221 */ /* 0x000fc60000010000 */
[----:B------:R-:W-:Y:S01]  /*3050*/  FFMA.FTZ R44, R56, R31, R44 ;  /* 0x0000001f382c7223 */ /* 0x000fe2000001002c */
[----:B------:R1:W-:Y:S01]  /*3060*/  STS.64 [R52], R50 ;  /* 0x0000003234007388 */ /* 0x0003e20000000a00 */
[----:B------:R-:W-:Y:S01]  /*3070*/  FFMA.FTZ R42, R26, R34, R42 ;  /* 0x000000221a2a7223 */ /* 0x000fe2000001002a */
[----:B------:R-:W-:Y:S01]  /*3080*/  FADD.FTZ R43, R43, R34 ;  /* 0x000000222b2b7221 */ /* 0x000fe20000010000 */
[----:B------:R-:W-:Y:S01]  /*3090*/  FFMA.FTZ R44, R28, R35, R44 ;  /* 0x000000231c2c7223 */ /* 0x000fe2000001002c */
[----:B0-----:R-:W-:Y:S01]  /*30a0*/  ISETP.GT.U32.AND P1, PT, R92, 0x1f, PT ;  /* 0x0000001f5c00780c */ /* 0x001fe20003f24070 */
[----:B------:R-:W-:Y:S01]  /*30b0*/  FFMA.FTZ R42, R60, R38, R42 ;  /* 0x000000263c2a7223 */ /* 0x000fe2000001002a */
[----:B------:R-:W-:Y:S01]  /*30c0*/  FADD.FTZ R43, R43, R38 ;  /* 0x000000262b2b7221 */ /* 0x000fe20000010000 */
[----:B------:R-:W-:Y:S01]  /*30d0*/  FFMA.FTZ R44, R59, R39, R44 ;  /* 0x000000273b2c7223 */ /* 0x000fe2000001002c */
[----:B--2---:R-:W-:Y:S01]  /*30e0*/  FADD.FTZ R45, R20, R45 ;  /* 0x0000002d142d7221 */ /* 0x004fe20000010000 */
[----:B-----5:R-:W-:Y:S01]  /*30f0*/  FFMA.FTZ R46, R82, R19, R46 ;  /* 0x00000013522e7223 */ /* 0x020fe2000001002e */
[----:B------:R-:W-:-:S02]  /*3100*/  FADD.FTZ R47, R19, R47 ;  /* 0x0000002f132f7221 */ /* 0x000fc40000010000 */
[----:B------:R-:W-:Y:S01]  /*3110*/  FADD.FTZ R45, R45, R16 ;  /* 0x000000102d2d7221 */ /* 0x000fe20000010000 */
[----:B------:R-:W-:Y:S01]  /*3120*/  FFMA.FTZ R48, R78, R18, R48 ;  /* 0x000000124e307223 */ /* 0x000fe20000010030 */
[----:B------:R-:W-:Y:S01]  /*3130*/  FFMA.FTZ R46, R75, R15, R46 ;  /* 0x0000000f4b2e7223 */ /* 0x000fe2000001002e */
[----:B------:R-:W-:Y:S01]  /*3140*/  FADD.FTZ R49, R18, R49 ;  /* 0x0000003112317221 */ /* 0x000fe20000010000 */
[----:B------:R-:W-:Y:S01]  /*3150*/  FADD.FTZ R47, R47, R15 ;  /* 0x0000000f2f2f7221 */ /* 0x000fe20000010000 */
[----:B------:R-:W-:Y:S02]  /*3160*/  FFMA.FTZ R48, R74, R14, R48 ;  /* 0x0000000e4a307223 */ /* 0x000fe40000010030 */
[----:B------:R-:W-:Y:S01]  /*3170*/  FADD.FTZ R49, R49, R14 ;  /* 0x0000000e31317221 */ /* 0x000fe20000010000 */
[----:B------:R-:W-:Y:S01]  /*3180*/  FADD.FTZ R45, R45, R12 ;  /* 0x0000000c2d2d7221 */ /* 0x000fe20000010000 */
        /* <DEDUP_REMOVED lines=30> */
[----:B-1----:R-:W-:Y:S05]  /*3370*/  @!P0 BRA `(.L_x_3007) ;  /* 0x0000000000e08947 */ /* 0x002fea0003800000 */
[----:B------:R-:W0:Y:S01]  /*3380*/  S2UR UR15, SR_CgaCtaId ;  /* 0x00000000000f79c3 */ /* 0x000e220000008800 */
[----:B------:R-:W-:Y:S01]  /*3390*/  UMOV UR5, 0x400 ;  /* 0x0000040000057882 */ /* 0x000fe20000000000 */
[----:B------:R-:W-:Y:S01]  /*33a0*/  SHF.L.U32 R51, R92, 0x1, RZ ;  /* 0x000000015c337819 */ /* 0x000fe200000006ff */
[----:B------:R-:W2:Y:S03]  /*33b0*/  LDL R53, [R1+0x28] ;  /* 0x0000280001357983 */ /* 0x000ea60000100800 */
        /* <DEDUP_REMOVED lines=13> */
[----:B0-----:R-:W5:Y:S01]  /*3490*/  LDL R52, [R1+0x2c] ;  /* 0x00002c0001347983 */ /* 0x001f620000100800 */
        /* <DEDUP_REMOVED lines=14> */
[-C--:B-----5:R-:W-:Y:S02]  /*3580*/  LEA R50, R52, R79.reuse, 0x3 ;  /* 0x0000004f34327211 */ /* 0x0a0fe400078e18ff */
[----:B--2---:R-:W-:-:S04]  /*3590*/  LEA R52, R53, R79, 0x3 ;  /* 0x0000004f35347211 */ /* 0x004fc800078e18ff */
        /* <DEDUP_REMOVED lines=20> */
[----:B0-----:R-:W-:-:S05]  /*36e0*/  IMAD.WIDE.U32 R52, R52, 0x4, R92 ;  /* 0x0000000434347825 */ /* 0x001fca00078e005c */
[----:B------:R0:W-:Y:S02]  /*36f0*/  STG.E.64 desc[UR12][R52.64+0x8000], R50 ;  /* 0x0080003234007986 */ /* 0x0001e4000c101b0c */
.L_x_3007:
[----:B------:R-:W-:Y:S01]  /*3700*/  BSSY B0, `(.L_x_3008) ;  /* 0x000006e000007945 */ /* 0x000fe20003800000 */
[----:B0-----:R-:W-:-:S03]  /*3710*/  CS2R R50, SRZ ;  /* 0x0000000000327805 */ /* 0x001fc6000001ff00 */
[----:B------:R-:W-:Y:S05]  /*3720*/  @P1 BRA `(.L_x_3009) ;  /* 0x0000000400ac1947 */ /* 0x000fea0003800000 */
[----:B------:R-:W0:Y:S01]  /*3730*/  S2R R53, SR_TID.X ;  /* 0x0000000000357919 */ /* 0x000e220000002100 */
[----:B------:R-:W-:Y:S01]  /*3740*/  USHF.L.U32 UR5, UR11, 0x3, URZ ;  /* 0x000000030b057899 */ /* 0x000fe2000800063f */
[----:B------:R-:W-:Y:S01]  /*3750*/  MOV R50, 0x28 ;  /* 0x0000002800327802 */ /* 0x000fe20000000f00 */
[----:B------:R-:W-:Y:S02]  /*3760*/  HFMA2.MMA R51, -RZ, RZ, 0, 2.384185791015625e-06 ;  /* 0x00000028ff337435 */ /* 0x000fe400000001ff */
[----:B------:R-:W-:-:S06]  /*3770*/  ULOP3.LUT UR5, UR5, 0x8, URZ, 0xc0, !UPT ;  /* 0x0000000805057892 */ /* 0x000fcc000f8ec03f */
        /* <DEDUP_REMOVED lines=102> */
.L_x_3009:
[----:B------:R-:W-:Y:S05]  /*3de0*/  BSYNC B0 ;  /* 0x0000000000007941 */ /* 0x000fea0003800000 */
.L_x_3008:
        /* <DEDUP_REMOVED lines=24> */
.L_x_3011:
[----:B------:R-:W-:Y:S05]  /*3f70*/  BSYNC B0 ;  /* 0x0000000000007941 */ /* 0x000fea0003800000 */
.L_x_3010:
        /* <DEDUP_REMOVED lines=17> */
.L_x_3014:
[----:B------:R-:W2:Y:S04]  /*4090*/  LD.E.STRONG.GPU R53, desc[UR12][R50.64] ;  /* 0x0000000c32357980 */ /* 0x000ea8000c10f900 */
[----:B--2---:R-:W-:Y:S01]  /*40a0*/  CCTL.IVALL ;  /* 0x00000000ff00798f */ /* 0x004fe20002000000 */
[----:B------:R-:W-:Y:S05]  /*40b0*/  YIELD ;  /* 0x0000000000007946 */ /* 0x000fea0003800000 */
[----:B-----5:R-:W-:-:S04]  /*40c0*/  LOP3.LUT R53, R53, R52, RZ, 0x3c, !PT ;  /* 0x0000003435357212 */ /* 0x020fc800078e3cff */
[----:B------:R-:W-:-:S13]  /*40d0*/  ISETP.GT.AND P1, PT, R53, -0x1, PT ;  /* 0xffffffff3500780c */ /* 0x000fda0003f24270 */
[----:B------:R-:W-:Y:S05]  /*40e0*/  @P1 BRA `(.L_x_3014) ;  /* 0xfffffffc00e81947 */ /* 0x000fea000383ffff */
.L_x_3013:
[----:B------:R-:W-:Y:S05]  /*40f0*/  WARPSYNC.ALL ;  /* 0x0000000000007948 */ /* 0x000fea0003800000 */
[----:B------:R-:W-:Y:S06]  /*4100*/  BAR.SYNC.DEFER_BLOCKING 0x0 ;  /* 0x0000000000007b1d */ /* 0x000fec0000010000 */
[----:B------:R-:W-:Y:S05]  /*4110*/  BRA `(.L_x_3015) ;  /* 0x0000000000687947 */ /* 0x000fea0003800000 */
.L_x_3012:
        /* <DEDUP_REMOVED lines=18> */
.L_x_3017:
[----:B------:R-:W2:Y:S04]  /*4240*/  LD.E.STRONG.GPU R53, desc[UR12][R50.64] ;  /* 0x0000000c32357980 */ /* 0x000ea8000c10f900 */
[----:B--2---:R-:W-:Y:S01]  /*4250*/  CCTL.IVALL ;  /* 0x00000000ff00798f */ /* 0x004fe20002000000 */
[----:B------:R-:W-:Y:S05]  /*4260*/  YIELD ;  /* 0x0000000000007946 */ /* 0x000fea0003800000 */
[----:B-----5:R-:W-:-:S04]  /*4270*/  LOP3.LUT R53, R53, R52, RZ, 0x3c, !PT ;  /* 0x0000003435357212 */ /* 0x020fc800078e3cff */
[----:B------:R-:W-:-:S13]  /*4280*/  ISETP.GT.AND P1, PT, R53, -0x1, PT ;  /* 0xffffffff3500780c */ /* 0x000fda0003f24270 */
[----:B------:R-:W-:Y:S05]  /*4290*/  @P1 BRA `(.L_x_3017) ;  /* 0xfffffffc00e81947 */ /* 0x000fea000383ffff */
.L_x_3016:
[----:B------:R-:W-:Y:S05]  /*42a0*/  WARPSYNC.ALL ;  /* 0x0000000000007948 */ /* 0x000fea0003800000 */
[----:B------:R-:W-:Y:S06]  /*42b0*/  BAR.SYNC.DEFER_BLOCKING 0x0 ;  /* 0x0000000000007b1d */ /* 0x000fec0000010000 */
.L_x_3015:
        /* <DEDUP_REMOVED lines=12> */
[----:B-1----:R-:W-:-:S06]  /*4380*/  @!P1 IMAD.WIDE.U32 R50, R50, 0x4, R52 ;  /* 0x0000000432329825 */ /* 0x002fcc00078e0034 */
[----:B------:R-:W3:Y:S01]  /*4390*/  @!P1 LDG.E.64 R50, desc[UR12][R50.64] ;  /* 0x0000000c32329981 */ /* 0x000ee2000c1e1b00 */
[----:B------:R-:W-:Y:S01]  /*43a0*/  HFMA2.MMA R52, -RZ, RZ, 0, 0 ;  /* 0x00000000ff347435 */ /* 0x000fe200000001ff */
[----:B------:R-:W0:Y:S01]  /*43b0*/  S2UR UR14, SR_CgaCtaId ;  /* 0x00000000000e79c3 */ /* 0x000e220000008800 */
[----:B------:R-:W-:Y:S01]  /*43c0*/  UMOV UR5, 0x400 ;  /* 0x0000040000057882 */ /* 0x000fe20000000000 */
[----:B------:R-:W-:Y:S02]  /*43d0*/  USHF.L.U32 UR11, UR11, 0x3, URZ ;  /* 0x000000030b0b7899 */ /* 0x000fe4000800063f */
[----:B------:R-:W-:Y:S02]  /*43e0*/  UIADD3 UR5, UR5, 0x3480, URZ ;  /* 0x0000348005057890 */ /* 0x000fe4000fffe03f */
[----:B------:R-:W-:Y:S02]  /*43f0*/  ULOP3.LUT UR11, UR11, 0x8, URZ, 0xc0, !UPT ;  /* 0x000000080b0b7892 */ /* 0x000fe4000f8ec03f */
[----:B0-----:R-:W-:-:S03]  /*4400*/  ULEA UR5, UR14, UR5, 0x18 ;  /* 0x000000050e057291 */ /* 0x001fc6000f8ec03f */
[----:B------:R-:W-:Y:S01]  /*4410*/  ULDC.64 UR14, c[0x0][0x210] ;  /* 0x00008400000e7ab9 */ /* 0x000fe20000000a00 */
        /* <DEDUP_REMOVED lines=25> */
[----:B------:R-:W-:Y:S02]  /*45b0*/  @!P1 SHF.R.U32.HI R52, RZ, 0x2, R92 ;  /* 0x00000002ff349819 */ /* 0x000fe4000001165c */
        /* <DEDUP_REMOVED lines=10> */
[C-C-:B------:R-:W-:Y:S01]  /*4660*/  FFMA.FTZ R17, R0.reuse, R17, -R52.reuse ;  /* 0x0000001100117223 */ /* 0x140fe20000010834 */
[C-C-:B------:R-:W-:Y:S01]  /*4670*/  FFMA.FTZ R13, R0.reuse, R13, -R52.reuse ;  /* 0x0000000d000d7223 */ /* 0x140fe20000010834 */
[C-C-:B------:R-:W-:Y:S01]  /*4680*/  FFMA.FTZ R9, R0.reuse, R9, -R52.reuse ;  /* 0x0000000900097223 */ /* 0x140fe20000010834 */
[C-C-:B------:R-:W-:Y:S01]  /*4690*/  FFMA.FTZ R4, R0.reuse, R4, -R52.reuse ;  /* 0x0000000400047223 */ /* 0x140fe20000010834 */
[C-C-:B------:R-:W-:Y:S01]  /*46a0*/  FFMA.FTZ R27, R0.reuse, R27, -R52.reuse ;  /* 0x0000001b001b7223 */ /* 0x140fe20000010834 */
[C-C-:B------:R-:W-:Y:S01]  /*46b0*/  FFMA.FTZ R34, R0.reuse, R34, -R52.reuse ;  /* 0x0000002200227223 */ /* 0x140fe20000010834 */
[----:B------:R-:W-:Y:S01]  /*46c0*/  FFMA.FTZ R0, R0, R38, -R52 ;  /* 0x0000002600007223 */ /* 0x000fe20000010834 */
[----:B------:R-:W-:-:S02]  /*46d0*/  HADD2.F32 R38, -RZ, R5.H0_H0 ;  /* 0x20000005ff267230 */ /* 0x000fc40000004100 */
[----:B------:R-:W-:Y:S02]  /*46e0*/  HADD2.F32 R5, -RZ, R5.H0_H0 ;  /* 0x20000005ff057230 */ /* 0x000fe40000004100 */
        /* <DEDUP_REMOVED lines=20> */
[C---:B------:R-:W-:Y:S01]  /*4830*/  FMUL.FTZ R0, R2.reuse, R19 ;  /* 0x0000001302007220 */ /* 0x040fe20000410000 */
[----:B------:R-:W-:Y:S01]  /*4840*/  FMUL.FTZ R39, R2, R39 ;  /* 0x0000002702277220 */ /* 0x000fe20000410000 */
[----:B------:R-:W-:-:S02]  /*4850*/  FFMA.FTZ R5, R5, R40, -R52 ;  /* 0x0000002805057223 */ /* 0x000fc40000010834 */
[----:B------:R-:W4:Y:S02]  /*4860*/  LDL.LU R40, [R1+0xc] ;  /* 0x00000c0001287983 */ /* 0x000f240000300800 */
[----:B------:R-:W-:Y:S02]  /*4870*/  F2FP.F16.F32.PACK_AB R0, R39, R0 ;  /* 0x000000002700723e */ /* 0x000fe400000000ff */
[----:B------:R-:W5:Y:S01]  /*4880*/  LDL.LU R39, [R1+0x10] ;  /* 0x0000100001277983 */ /* 0x000f620000300800 */
[----:B------:R-:W-:-:S03]  /*4890*/  FFMA.FTZ R29, R29, -R53, R36 ;  /* 0x800000351d1d7223 */ /* 0x000fc60000010024 */
[----:B------:R-:W5:Y:S04]  /*48a0*/  LDL.LU R38, [R1+0x4] ;  /* 0x0000040001267983 */ /* 0x000f680000300800 */
[----:B------:R-:W5:Y:S01]  /*48b0*/  LDL.LU R36, [R1+0x8] ;  /* 0x0000080001247983 */ /* 0x000f620000300800 */
[-C--:B------:R-:W-:Y:S01]  /*48c0*/  FFMA.FTZ R27, R61, -R53.reuse, R27 ;  /* 0x800000353d1b7223 */ /* 0x080fe2000001001b */
[-C--:B------:R-:W-:Y:S02]  /*48d0*/  FFMA.FTZ R61, R26, -R53.reuse, R34 ;  /* 0x800000351a3d7223 */ /* 0x080fe40000010022 */
[----:B------:R-:W5:Y:S01]  /*48e0*/  LDL.LU R34, [R1] ;  /* 0x0000000001227983 */ /* 0x000f620000300800 */
[-C--:B------:R-:W-:Y:S01]  /*48f0*/  FFMA.FTZ R21, R81, -R53.reuse, R21 ;  /* 0x8000003551157223 */ /* 0x080fe20000010015 */
[----:B------:R-:W-:Y:S01]  /*4900*/  FFMA.FTZ R20, R80, -R53, R20 ;  /* 0x8000003550147223 */ /* 0x000fe20000010014 */
        /* <DEDUP_REMOVED lines=8> */
[----:B------:R-:W-:Y:S01]  /*4990*/  FFMA.FTZ R22, R22, R41, -R52 ;  /* 0x0000002916167223 */ /* 0x000fe20000010834 */
        /* <DEDUP_REMOVED lines=53> */
[----:B------:R-:W-:-:S02]  /*4cf0*/  PRMT R7, R0, 0x7632, R7 ;  /* 0x0000763200077816 */ /* 0x000fc40000000007 */
[----:B------:R-:W-:Y:S02]  /*4d00*/  F2FP.F16.F32.PACK_AB R17, R6, R17 ;  /* 0x000000110611723e */ /* 0x000fe400000000ff */
[----:B------:R-:W-:Y:S02]  /*4d10*/  F2FP.F16.F32.PACK_AB R32, R51, R32 ;  /* 0x000000203320723e */ /* 0x000fe400000000ff */
[----:B------:R-:W-:Y:S02]  /*4d20*/  F2FP.F16.F32.PACK_AB R13, R16, R13 ;  /* 0x0000000d100d723e */ /* 0x000fe400000000ff */
[----:B------:R-:W-:Y:S02]  /*4d30*/  PRMT R23, R17, 0x7632, R23 ;  /* 0x0000763211177816 */ /* 0x000fe40000000017 */
[----:B------:R-:W-:Y:S02]  /*4d40*/  F2FP.F16.F32.PACK_AB R15, R24, R15 ;  /* 0x0000000f180f723e */ /* 0x000fe400000000ff */
[----:B------:R-:W-:-:S02]  /*4d50*/  F2FP.F16.F32.PACK_AB R9, R12, R9 ;  /* 0x000000090c09723e */ /* 0x000fc400000000ff */
[----:B------:R-:W-:Y:S02]  /*4d60*/  F2FP.F16.F32.PACK_AB R11, R26, R11 ;  /* 0x0000000b1a0b723e */ /* 0x000fe400000000ff */
[----:B------:R-:W-:Y:S02]  /*4d70*/  PRMT R12, R9, 0x7632, R12 ;  /* 0x00007632090c7816 */ /* 0x000fe4000000000c */
[----:B------:R-:W-:Y:S02]  /*4d80*/  F2FP.F16.F32.PACK_AB R14, R14, R65 ;  /* 0x000000410e0e723e */ /* 0x000fe400000000ff */
[----:B------:R-:W-:Y:S02]  /*4d90*/  F2FP.F16.F32.PACK_AB R22, R22, R63 ;  /* 0x0000003f1616723e */ /* 0x000fe400000000ff */
[----:B------:R-:W-:Y:S02]  /*4da0*/  F2FP.F16.F32.PACK_AB R10, R10, R27 ;  /* 0x0000001b0a0a723e */ /* 0x000fe400000000ff */
[----:B------:R-:W-:-:S02]  /*4db0*/  F2FP.F16.F32.PACK_AB R20, R20, R55 ;  /* 0x000000371414723e */ /* 0x000fc400000000ff */
[----:B------:R-:W-:Y:S02]  /*4dc0*/  F2FP.F16.F32.PACK_AB R28, R28, R61 ;  /* 0x0000003d1c1c723e */ /* 0x000fe400000000ff */
[----:B------:R-:W-:Y:S02]  /*4dd0*/  F2FP.F16.F32.PACK_AB R18, R18, R29 ;  /* 0x0000001d1212723e */ /* 0x000fe400000000ff */
[----:B------:R-:W-:Y:S02]  /*4de0*/  F2FP.F16.F32.PACK_AB R8, R8, R75 ;  /* 0x0000004b0808723e */ /* 0x000fe400000000ff */
[----:B------:R-:W-:Y:S02]  /*4df0*/  F2FP.F16.F32.PACK_AB R19, R30, R19 ;  /* 0x000000131e13723e */ /* 0x000fe400000000ff */
[----:B---3--:R-:W-:-:S04]  /*4e00*/  IADD3 R4, P1, R92, UR14, RZ ;  /* 0x0000000e5c047c10 */ /* 0x008fc8000ff3e0ff */
[----:B--2---:R-:W-:-:S05]  /*4e10*/  IADD3.X R5, R79, UR15, RZ, P1, !PT ;  /* 0x0000000f4f057c10 */ /* 0x004fca0008ffe4ff */
[----:B------:R-:W-:Y:S04]  /*4e20*/  STG.E.U16 desc[UR12][R4.64+0x2], R3 ;  /* 0x0000020304007986 */ /* 0x000fe8000c10150c */
[----:B------:R0:W-:Y:S04]  /*4e30*/  STG.E.U16 desc[UR12][R4.64+0x4], R0 ;  /* 0x0000040004007986 */ /* 0x0001e8000c10150c */
[----:B------:R-:W-:Y:S04]  /*4e40*/  STG.E.U16 desc[UR12][R4.64], R21 ;  /* 0x0000001504007986 */ /* 0x000fe8000c10150c */
[----:B------:R1:W-:Y:S01]  /*4e50*/  STG.E.U16 desc[UR12][R4.64+0x6], R7 ;  /* 0x0000060704007986 */ /* 0x0003e2000c10150c */
[----:B0-----:R-:W-:-:S02]  /*4e60*/  PRMT R0, R32, 0x7632, R0 ;  /* 0x0000763220007816 */ /* 0x001fc40000000000 */
[----:B-1----:R-:W-:Y:S01]  /*4e70*/  PRMT R5, R13, 0x7632, R5 ;  /* 0x000076320d057816 */ /* 0x002fe20000000005 */
[----:B------:R-:W-:Y:S01]  /*4e80*/  ULOP3.LUT UR4, UR4, 0x1, URZ, 0x3c, !UPT ;  /* 0x0000000104047892 */ /* 0x000fe2000f8e3c3f */
[----:B------:R-:W-:Y:S01]  /*4e90*/  UMOV UR5, UR10 ;  /* 0x0000000a00057c82 */ /* 0x000fe20008000000 */
[----:B------:R-:W-:Y:S01]  /*4ea0*/  UMOV UR11, UR9 ;  /* 0x00000009000b7c82 */ /* 0x000fe20008000000 */
[----:B----4-:R-:W-:-:S04]  /*4eb0*/  IADD3 R2, P1, R40, UR14, RZ ;  /* 0x0000000e28027c10 */ /* 0x010fc8000ff3e0ff */
[----:B-----5:R-:W-:Y:S02]  /*4ec0*/  IADD3.X R3, R39, UR15, RZ, P1, !PT ;  /* 0x0000000f27037c10 */ /* 0x020fe40008ffe4ff */
[----:B------:R-:W-:-:S04]  /*4ed0*/  IADD3 R6, P1, R38, UR14, RZ ;  /* 0x0000000e26067c10 */ /* 0x000fc8000ff3e0ff */
[----:B------:R-:W-:Y:S02]  /*4ee0*/  IADD3.X R7, R36, UR15, RZ, P1, !PT ;  /* 0x0000000f24077c10 */ /* 0x000fe40008ffe4ff */
[----:B------:R-:W-:Y:S01]  /*4ef0*/  IADD3 R4, P1, R91, UR14, RZ ;  /* 0x0000000e5b047c10 */ /* 0x000fe2000ff3e0ff */
[----:B------:R-:W-:Y:S04]  /*4f00*/  STG.E.U16 desc[UR12][R2.64], R17 ;  /* 0x0000001102007986 */ /* 0x000fe8000c10150c */
[----:B------:R-:W-:Y:S04]  /*4f10*/  STG.E.U16 desc[UR12][R2.64+0x2], R23 ;  /* 0x0000021702007986 */ /* 0x000fe8000c10150c */
[----:B------:R-:W-:Y:S04]  /*4f20*/  STG.E.U16 desc[UR12][R2.64+0x4], R32 ;  /* 0x0000042002007986 */ /* 0x000fe8000c10150c */
[----:B------:R0:W-:Y:S04]  /*4f30*/  STG.E.U16 desc[UR12][R2.64+0x6], R0 ;  /* 0x0000060002007986 */ /* 0x0001e8000c10150c */
[----:B------:R1:W-:Y:S01]  /*4f40*/  STG.E.U16 desc[UR12][R6.64+0x2], R5 ;  /* 0x0000020506007986 */ /* 0x0003e2000c10150c */
[----:B0-----:R-:W-:-:S02]  /*4f50*/  PRMT R3, R15, 0x7632, R3 ;  /* 0x000076320f037816 */ /* 0x001fc40000000003 */
[----:B------:R-:W-:Y:S02]  /*4f60*/  PRMT R0, R11, 0x7632, R0 ;  /* 0x000076320b007816 */ /* 0x000fe40000000000 */
[----:B-1----:R-:W-:Y:S02]  /*4f70*/  IADD3.X R5, R34, UR15, RZ, P1, !PT ;  /* 0x0000000f22057c10 */ /* 0x002fe40008ffe4ff */
[----:B------:R-:W-:Y:S01]  /*4f80*/  IADD3 R2, P1, R89, UR14, RZ ;  /* 0x0000000e59027c10 */ /* 0x000fe2000ff3e0ff */
[----:B------:R-:W-:Y:S04]  /*4f90*/  STG.E.U16 desc[UR12][R6.64], R13 ;  /* 0x0000000d06007986 */ /* 0x000fe8000c10150c */
[----:B------:R-:W-:Y:S04]  /*4fa0*/  STG.E.U16 desc[UR12][R6.64+0x4], R15 ;  /* 0x0000040f06007986 */ /* 0x000fe8000c10150c */
[----:B------:R0:W-:Y:S04]  /*4fb0*/  STG.E.U16 desc[UR12][R6.64+0x6], R3 ;  /* 0x0000060306007986 */ /* 0x0001e8000c10150c */
[----:B------:R-:W-:Y:S04]  /*4fc0*/  STG.E.U16 desc[UR12][R4.64], R9 ;  /* 0x0000000904007986 */ /* 0x000fe8000c10150c */
[----:B------:R-:W-:Y:S04]  /*4fd0*/  STG.E.U16 desc[UR12][R4.64+0x2], R12 ;  /* 0x0000020c04007986 */ /* 0x000fe8000c10150c */
[----:B------:R-:W-:Y:S01]  /*4fe0*/  STG.E.U16 desc[UR12][R4.64+0x4], R11 ;  /* 0x0000040b04007986 */ /* 0x000fe2000c10150c */
[----:B0-----:R-:W-:-:S02]  /*4ff0*/  IADD3.X R3, R90, UR15, RZ, P1, !PT ;  /* 0x0000000f5a037c10 */ /* 0x001fc40008ffe4ff */
[----:B------:R-:W-:Y:S01]  /*5000*/  PRMT R7, R14, 0x7632, R7 ;  /* 0x000076320e077816 */ /* 0x000fe20000000007 */
[----:B------:R0:W-:Y:S01]  /*5010*/  STG.E.U16 desc[UR12][R4.64+0x6], R0 ;  /* 0x0000060004007986 */ /* 0x0001e2000c10150c */
[----:B------:R-:W-:-:S03]  /*5020*/  IADD3 R6, P1, R87, UR14, RZ ;  /* 0x0000000e57067c10 */ /* 0x000fc6000ff3e0ff */
[----:B------:R-:W-:Y:S01]  /*5030*/  STG.E.U16 desc[UR12][R2.64], R14 ;  /* 0x0000000e02007986 */ /* 0x000fe2000c10150c */
[----:B0-----:R-:W-:-:S03]  /*5040*/  PRMT R5, R22, 0x7632, R5 ;  /* 0x0000763216057816 */ /* 0x001fc60000000005 */
[----:B------:R0:W-:Y:S01]  /*5050*/  STG.E.U16 desc[UR12][R2.64+0x2], R7 ;  /* 0x0000020702007986 */ /* 0x0001e2000c10150c */
[----:B------:R-:W-:-:S03]  /*5060*/  PRMT R0, R10, 0x7632, R0 ;  /* 0x000076320a007816 */ /* 0x000fc60000000000 */
[----:B------:R-:W-:Y:S04]  /*5070*/  STG.E.U16 desc[UR12][R2.64+0x4], R22 ;  /* 0x0000041602007986 */ /* 0x000fe8000c10150c */
[----:B------:R1:W-:Y:S01]  /*5080*/  STG.E.U16 desc[UR12][R2.64+0x6], R5 ;  /* 0x0000060502007986 */ /* 0x0003e2000c10150c */
[----:B0-----:R-:W-:Y:S02]  /*5090*/  IADD3.X R7, R88, UR15, RZ, P1, !PT ;  /* 0x0000000f58077c10 */ /* 0x001fe40008ffe4ff */
[----:B------:R-:W-:Y:S02]  /*50a0*/  IADD3 R4, P1, R85, UR14, RZ ;  /* 0x0000000e55047c10 */ /* 0x000fe4000ff3e0ff */
[----:B-1----:R-:W-:Y:S01]  /*50b0*/  PRMT R3, R20, 0x7632, R3 ;  /* 0x0000763214037816 */ /* 0x002fe20000000003 */
        /* <DEDUP_REMOVED lines=20> */
.L_x_3006:
        /* <DEDUP_REMOVED lines=56> */
.L_x_3035:
        /* <DEDUP_REMOVED lines=46> */
.L_x_3022:
[----:B------:R-:W-:Y:S05]  /*5860*/  BSYNC B1 ;  /* 0x0000000000017941 */ /* 0x000fea0003800000 */
.L_x_3021:
        /* <DEDUP_REMOVED lines=21> */
.L_x_3025:
        /* <DEDUP_REMOVED lines=55> */
.L_x_3024:
[----:B------:R-:W-:Y:S05]  /*5d30*/  BSYNC B1 ;  /* 0x0000000000017941 */ /* 0x000fea0003800000 */
.L_x_3023:
        /* <DEDUP_REMOVED lines=35> */
.L_x_3027:
[----:B------:R-:W-:Y:S05]  /*5f70*/  BSYNC B1 ;  /* 0x0000000000017941 */ /* 0x000fea0003800000 */
.L_x_3026:
        /* <DEDUP_REMOVED lines=15> */
.L_x_3020:
[----:B------:R-:W-:Y:S05]  /*6070*/  BSYNC B0 ;  /* 0x0000000000007941 */ /* 0x000fea0003800000 */
.L_x_3019:
        /* <DEDUP_REMOVED lines=49> */
.L_x_3044:
        /* <DEDUP_REMOVED lines=45> */
.L_x_3054:
        /* <DEDUP_REMOVED lines=39> */
.L_x_3064:
[----:B--2---:R-:W-:Y:S01]  /*68d0*/  FADD.FTZ R17, R25, R23 ;  /* 0x0000001719117221 */ /* 0x004fe20000010000 */
[----:B------:R-:W-:Y:S02]  /*68e0*/  @!P1 F2FP.F16.F32.PACK_AB R15, RZ, R31 ;  /* 0x0000001fff0f923e */ /* 0x000fe400000000ff */
[----:B------:R-:W-:Y:S02]  /*68f0*/  LEA.HI R26, R16, 0x3c, RZ, 0x1c ;  /* 0x0000003c101a7811 */ /* 0x000fe400078fe0ff */
[----:B------:R-:W-:Y:S01]  /*6900*/  @!P1 F2FP.F16.F32.PACK_AB R17, RZ, R17 ;  /* 0x00000011ff11923e */ /* 0x000fe200000000ff */
[----:B------:R3:W-:Y:S04]  /*6910*/  @!P1 STG.E.U16 desc[UR12][R18.64+0x50], R15 ;  /* 0x0000500f12009986 */ /* 0x0007e8000c10150c */
[----:B------:R3:W-:Y:S02]  /*6920*/  @!P1 STG.E.U16 desc[UR12][R20.64+0x50], R17 ;  /* 0x0000501114009986 */ /* 0x0007e4000c10150c */
.L_x_3030:
[----:B------:R-:W-:Y:S05]  /*6930*/  BSYNC B0 ;  /* 0x0000000000007941 */ /* 0x000fea0003800000 */
.L_x_3029:
        /* <DEDUP_REMOVED lines=161> */
.L_x_3098:
        /* <DEDUP_REMOVED lines=9> */
.L_x_3028:
        /* <DEDUP_REMOVED lines=8> */
.L_x_3031:
[----:B------:R-:W-:Y:S01]  /*7460*/  HFMA2.MMA R17, -RZ, RZ, 0, 4.76837158203125e-07 ;  /* 0x00000008ff117435 */ /* 0x000fe200000001ff */
[----:B-1----:R-:W-:Y:S02]  /*7470*/  MOV R24, R18 ;  /* 0x0000001200187202 */ /* 0x002fe40000000f00 */
[----:B------:R-:W-:Y:S02]  /*7480*/  MOV R22, 0x101f ;  /* 0x0000101f00167802 */ /* 0x000fe40000000f00 */
[----:B0-----:R-:W-:-:S07]  /*7490*/  MOV R15, 0xffff ;  /* 0x0000ffff000f7802 */ /* 0x001fce0000000f00 */
[----:B--2---:R-:W-:Y:S05]  /*74a0*/  WARPSYNC.COLLECTIVE R15, `(.L_x_3036) ;  /* 0x000000000f087348 */ /* 0x004fea0003c00000 */
[----:B------:R0:W1:Y:S02]  /*74b0*/  SHFL.BFLY P2, R23, R24, R17, R22 ;  /* 0x0c00001118177389 */ /* 0x0000640000040016 */
[----:B012---:R-:W-:Y:S01]  /*74c0*/  ENDCOLLECTIVE ;  /* 0x000000000000791b */ /* 0x007fe20003800000 */
.L_x_3036:
[----:B------:R-:W-:Y:S02]  /*74d0*/  MOV R24, R19 ;  /* 0x0000001300187202 */ /* 0x000fe40000000f00 */
[----:B------:R-:W-:-:S07]  /*74e0*/  MOV R21, R23 ;  /* 0x0000001700157202 */ /* 0x000fce0000000f00 */
[----:B------:R-:W-:Y:S05]  /*74f0*/  WARPSYNC.COLLECTIVE R15, `(.L_x_3037) ;  /* 0x000000000f087348 */ /* 0x000fea0003c00000 */
[----:B------:R0:W1:Y:S02]  /*7500*/  SHFL.BFLY P2, R23, R24, R17, R22 ;  /* 0x0c00001118177389 */ /* 0x0000640000040016 */
[----:B01----:R-:W-:Y:S01]  /*7510*/  ENDCOLLECTIVE ;  /* 0x000000000000791b */ /* 0x003fe20003800000 */
.L_x_3037:
[----:B------:R-:W-:Y:S01]  /*7520*/  FADD.FTZ R21, R21, R18 ;  /* 0x0000001215157221 */ /* 0x000fe20000010000 */
[----:B------:R-:W-:-:S04]  /*7530*/  HFMA2.MMA R17, -RZ, RZ, 0, 2.384185791015625e-07 ;  /* 0x00000004ff117435 */ /* 0x000fc800000001ff */
[----:B------:R-:W-:Y:S02]  /*7540*/  MOV R24, R21 ;  /* 0x0000001500187202 */ /* 0x000fe40000000f00 */
[----:B------:R-:W-:-:S07]  /*7550*/  MOV R20, R23 ;  /* 0x0000001700147202 */ /* 0x000fce0000000f00 */
[----:B------:R-:W-:Y:S05]  /*7560*/  WARPSYNC.COLLECTIVE R15, `(.L_x_3038) ;  /* 0x000000000f087348 */ /* 0x000fea0003c00000 */
[----:B------:R0:W1:Y:S02]  /*7570*/  SHFL.BFLY P2, R23, R24, R17, R22 ;  /* 0x0c00001118177389 */ /* 0x0000640000040016 */
[----:B01----:R-:W-:Y:S01]  /*7580*/  ENDCOLLECTIVE ;  /* 0x000000000000791b */ /* 0x003fe20003800000 */
.L_x_3038:
[----:B------:R-:W-:-:S05]  /*7590*/  FADD.FTZ R20, R20, R19 ;  /* 0x0000001314147221 */ /* 0x000fca0000010000 */
[----:B------:R-:W-:Y:S02]  /*75a0*/  MOV R24, R20 ;  /* 0x0000001400187202 */ /* 0x000fe40000000f00 */
[----:B------:R-:W-:-:S07]  /*75b0*/  MOV R26, R23 ;  /* 0x00000017001a7202 */ /* 0x000fce0000000f00 */
[----:B------:R-:W-:Y:S05]  /*75c0*/  WARPSYNC.COLLECTIVE R15, `(.L_x_3039) ;  /* 0x000000000f087348 */ /* 0x000fea0003c00000 */
[----:B------:R0:W1:Y:S02]  /*75d0*/  SHFL.BFLY P2, R23, R24, R17, R22 ;  /* 0x0c00001118177389 */ /* 0x0000640000040016 */
[----:B01----:R-:W-:Y:S01]  /*75e0*/  ENDCOLLECTIVE ;  /* 0x000000000000791b */ /* 0x003fe20003800000 */
.L_x_3039:
[----:B------:R-:W-:Y:S01]  /*75f0*/  FADD.FTZ R26, R21, R26 ;  /* 0x0000001a151a7221 */ /* 0x000fe20000010000 */
[----:B------:R-:W-:-:S04]  /*7600*/  HFMA2.MMA R17, -RZ, RZ, 0, 1.1920928955078125e-07 ;  /* 0x00000002ff117435 */ /* 0x000fc800000001ff */
[----:B------:R-:W-:Y:S02]  /*7610*/  MOV R24, R26 ;  /* 0x0000001a00187202 */ /* 0x000fe40000000f00 */
[----:B------:R-:W-:-:S07]  /*7620*/  MOV R25, R23 ;  /* 0x0000001700197202 */ /* 0x000fce0000000f00 */
[----:B------:R-:W-:Y:S05]  /*7630*/  WARPSYNC.COLLECTIVE R15, `(.L_x_3040) ;  /* 0x000000000f087348 */ /* 0x000fea0003c00000 */
[----:B------:R0:W1:Y:S02]  /*7640*/  SHFL.BFLY P2, R23, R24, R17, R22 ;  /* 0x0c00001118177389 */ /* 0x0000640000040016 */
[----:B01----:R-:W-:Y:S01]  /*7650*/  ENDCOLLECTIVE ;  /* 0x000000000000791b */ /* 0x003fe20003800000 */
.L_x_3040:
[----:B------:R-:W-:-:S05]  /*7660*/  FADD.FTZ R25, R20, R25 ;  /* 0x0000001914197221 */ /* 0x000fca0000010000 */
[----:B------:R-:W-:Y:S02]  /*7670*/  MOV R24, R25 ;  /* 0x0000001900187202 */ /* 0x000fe40000000f00 */
[----:B------:R-:W-:-:S07]  /*7680*/  MOV R27, R23 ;  /* 0x00000017001b7202 */ /* 0x000fce0000000f00 */
[----:B------:R-:W-:Y:S05]  /*7690*/  WARPSYNC.COLLECTIVE R15, `(.L_x_3041) ;  /* 0x000000000f087348 */ /* 0x000fea0003c00000 */
[----:B------:R0:W1:Y:S02]  /*76a0*/  SHFL.BFLY P2, R23, R24, R17, R22 ;  /* 0x0c00001118177389 */ /* 0x0000640000040016 */
[----:B01----:R-:W-:Y:S01]  /*76b0*/  ENDCOLLECTIVE ;  /* 0x000000000000791b */ /* 0x003fe20003800000 */
.L_x_3041:
[----:B------:R-:W-:Y:S01]  /*76c0*/  FADD.FTZ R27, R26, R27 ;  /* 0x0000001b1a1b7221 */ /* 0x000fe20000010000 */
[----:B------:R-:W-:-:S04]  /*76d0*/  HFMA2.MMA R17, -RZ, RZ, 0, 5.9604644775390625e-08 ;  /* 0x00000001ff117435 */ /* 0x000fc800000001ff */
[----:B------:R-:W-:Y:S02]  /*76e0*/  MOV R24, R27 ;  /* 0x0000001b00187202 */ /* 0x000fe40000000f00 */
[----:B------:R-:W-:-:S07]  /*76f0*/  MOV R18, R23 ;  /* 0x0000001700127202 */ /* 0x000fce0000000f00 */
[----:B------:R-:W-:Y:S05]  /*7700*/  WARPSYNC.COLLECTIVE R15, `(.L_x_3042) ;  /* 0x000000000f087348 */ /* 0x000fea0003c00000 */
[----:B------:R0:W1:Y:S02]  /*7710*/  SHFL.BFLY P2, R23, R24, R17, R22 ;  /* 0x0c00001118177389 */ /* 0x0000640000040016 */
[----:B01----:R-:W-:Y:S01]  /*7720*/  ENDCOLLECTIVE ;  /* 0x000000000000791b */ /* 0x003fe20003800000 */
.L_x_3042:
[----:B------:R-:W-:-:S05]  /*7730*/  FADD.FTZ R28, R25, R18 ;  /* 0x00000012191c7221 */ /* 0x000fca0000010000 */
[----:B------:R-:W-:Y:S02]  /*7740*/  MOV R24, R28 ;  /* 0x0000001c00187202 */ /* 0x000fe40000000f00 */
[----:B------:R-:W-:-:S07]  /*7750*/  MOV R30, R23 ;  /* 0x00000017001e7202 */ /* 0x000fce0000000f00 */
[----:B------:R-:W-:Y:S05]  /*7760*/  WARPSYNC.COLLECTIVE R15, `(.L_x_3043) ;  /* 0x000000000f087348 */ /* 0x000fea0003c00000 */
[----:B------:R0:W1:Y:S02]  /*7770*/  SHFL.BFLY P2, R23, R24, R17, R22 ;  /* 0x0c00001118177389 */ /* 0x0000640000040016 */
[----:B01----:R-:W-:Y:S01]  /*7780*/  ENDCOLLECTIVE ;  /* 0x000000000000791b */ /* 0x003fe20003800000 */
.L_x_3043:
[----:B------:R-:W-:Y:S01]  /*7790*/  FADD.FTZ R30, R27, R30 ;  /* 0x0000001e1b1e7221 */ /* 0x000fe20000010000 */
[----:B------:R-:W-:Y:S06]  /*77a0*/  BRA `(.L_x_3044) ;  /* 0xffffffe800f87947 */ /* 0x000fec000383ffff */
.L_x_3032:
        /* <DEDUP_REMOVED lines=8> */
.L_x_3046:
[----:B------:R-:W-:Y:S05]  /*7830*/  BSYNC B1 ;  /* 0x0000000000017941 */ /* 0x000fea0003800000 */
.L_x_3045:
        /* <DEDUP_REMOVED lines=8> */
.L_x_3047:
[----:B------:R-:W-:Y:S01]  /*78c0*/  FADD.FTZ R28, R28, R25 ;  /* 0x000000191c1c7221 */ /* 0x000fe20000010000 */
[----:B------:R-:W-:-:S04]  /*78d0*/  HFMA2.MMA R17, -RZ, RZ, 0, 2.384185791015625e-07 ;  /* 0x00000004ff117435 */ /* 0x000fc800000001ff */
[----:B------:R-:W-:Y:S02]  /*78e0*/  MOV R24, R28 ;  /* 0x0000001c00187202 */ /* 0x000fe40000000f00 */
[----:B------:R-:W-:-:S07]  /*78f0*/  MOV R27, R23 ;  /* 0x00000017001b7202 */ /* 0x000fce0000000f00 */
[----:B------:R-:W-:Y:S05]  /*7900*/  WARPSYNC.COLLECTIVE R15, `(.L_x_3048) ;  /* 0x000000000f087348 */ /* 0x000fea0003c00000 */
[----:B------:R0:W1:Y:S02]  /*7910*/  SHFL.BFLY P2, R23, R24, R17, R22 ;  /* 0x0c00001118177389 */ /* 0x0000640000040016 */
[----:B01----:R-:W-:Y:S01]  /*7920*/  ENDCOLLECTIVE ;  /* 0x000000000000791b */ /* 0x003fe20003800000 */
.L_x_3048:
[----:B------:R-:W-:-:S05]  /*7930*/  FADD.FTZ R27, R27, R26 ;  /* 0x0000001a1b1b7221 */ /* 0x000fca0000010000 */
[----:B------:R-:W-:Y:S02]  /*7940*/  MOV R24, R27 ;  /* 0x0000001b00187202 */ /* 0x000fe40000000f00 */
[----:B------:R-:W-:-:S07]  /*7950*/  MOV R29, R23 ;  /* 0x00000017001d7202 */ /* 0x000fce0000000f00 */
[----:B------:R-:W-:Y:S05]  /*7960*/  WARPSYNC.COLLECTIVE R15, `(.L_x_3049) ;  /* 0x000000000f087348 */ /* 0x000fea0003c00000 */
[----:B------:R0:W1:Y:S02]  /*7970*/  SHFL.BFLY P2, R23, R24, R17, R22 ;  /* 0x0c00001118177389 */ /* 0x0000640000040016 */
[----:B01----:R-:W-:Y:S01]  /*7980*/  ENDCOLLECTIVE ;  /* 0x000000000000791b */ /* 0x003fe20003800000 */
.L_x_3049:
[----:B------:R-:W-:Y:S01]  /*7990*/  FADD.FTZ R29, R28, R29 ;  /* 0x0000001d1c1d7221 */ /* 0x000fe20000010000 */
[----:B------:R-:W-:-:S04]  /*79a0*/  HFMA2.MMA R17, -RZ, RZ, 0, 1.1920928955078125e-07 ;  /* 0x00000002ff117435 */ /* 0x000fc800000001ff */
[----:B------:R-:W-:Y:S02]  /*79b0*/  MOV R24, R29 ;  /* 0x0000001d00187202 */ /* 0x000fe40000000f00 */
[----:B------:R-:W-:-:S07]  /*79c0*/  MOV R30, R23 ;  /* 0x00000017001e7202 */ /* 0x000fce0000000f00 */
[----:B------:R-:W-:Y:S05]  /*79d0*/  WARPSYNC.COLLECTIVE R15, `(.L_x_3050) ;  /* 0x000000000f087348 */ /* 0x000fea0003c00000 */
[----:B------:R0:W1:Y:S02]  /*79e0*/  SHFL.BFLY P2, R23, R24, R17, R22 ;  /* 0x0c00001118177389 */ /* 0x0000640000040016 */
[----:B01----:R-:W-:Y:S01]  /*79f0*/  ENDCOLLECTIVE ;  /* 0x000000000000791b */ /* 0x003fe20003800000 */
.L_x_3050:
[----:B------:R-:W-:-:S05]  /*7a00*/  FADD.FTZ R30, R27, R30 ;  /* 0x0000001e1b1e7221 */ /* 0x000fca0000010000 */
[----:B------:R-:W-:Y:S02]  /*7a10*/  MOV R24, R30 ;  /* 0x0000001e00187202 */ /* 0x000fe40000000f00 */
[----:B------:R-:W-:-:S07]  /*7a20*/  MOV R32, R23 ;  /* 0x0000001700207202 */ /* 0x000fce0000000f00 */
[----:B------:R-:W-:Y:S05]  /*7a30*/  WARPSYNC.COLLECTIVE R15, `(.L_x_3051) ;  /* 0x000000000f087348 */ /* 0x000fea0003c00000 */
[----:B------:R0:W1:Y:S02]  /*7a40*/  SHFL.BFLY P2, R23, R24, R17, R22 ;  /* 0x0c00001118177389 */ /* 0x0000640000040016 */
[----:B01----:R-:W-:Y:S01]  /*7a50*/  ENDCOLLECTIVE ;  /* 0x000000000000791b */ /* 0x003fe20003800000 */
.L_x_3051:
[----:B------:R-:W-:Y:S01]  /*7a60*/  FADD.FTZ R32, R29, R32 ;  /* 0x000000201d207221 */ /* 0x000fe20000010000 */
[----:B------:R-:W-:-:S04]  /*7a70*/  HFMA2.MMA R17, -RZ, RZ, 0, 5.9604644775390625e-08 ;  /* 0x00000001ff117435 */ /* 0x000fc800000001ff */
[----:B------:R-:W-:Y:S02]  /*7a80*/  MOV R24, R32 ;  /* 0x0000002000187202 */ /* 0x000fe40000000f00 */
[----:B------:R-:W-:-:S07]  /*7a90*/  MOV R25, R23 ;  /* 0x0000001700197202 */ /* 0x000fce0000000f00 */
[----:B------:R-:W-:Y:S05]  /*7aa0*/  WARPSYNC.COLLECTIVE R15, `(.L_x_3052) ;  /* 0x000000000f087348 */ /* 0x000fea0003c00000 */
[----:B------:R0:W1:Y:S02]  /*7ab0*/  SHFL.BFLY P2, R23, R24, R17, R22 ;  /* 0x0c00001118177389 */ /* 0x0000640000040016 */
[----:B01----:R-:W-:Y:S01]  /*7ac0*/  ENDCOLLECTIVE ;  /* 0x000000000000791b */ /* 0x003fe20003800000 */
.L_x_3052:
[----:B------:R-:W-:-:S05]  /*7ad0*/  FADD.FTZ R25, R30, R25 ;  /* 0x000000191e197221 */ /* 0x000fca0000010000 */
[----:B------:R-:W-:Y:S02]  /*7ae0*/  MOV R24, R25 ;  /* 0x0000001900187202 */ /* 0x000fe40000000f00 */
[----:B------:R-:W-:-:S07]  /*7af0*/  MOV R31, R23 ;  /* 0x00000017001f7202 */ /* 0x000fce0000000f00 */
[----:B------:R-:W-:Y:S05]  /*7b00*/  WARPSYNC.COLLECTIVE R15, `(.L_x_3053) ;  /* 0x000000000f087348 */ /* 0x000fea0003c00000 */
[----:B------:R0:W1:Y:S02]  /*7b10*/  SHFL.BFLY P2, R23, R24, R17, R22 ;  /* 0x0c00001118177389 */ /* 0x0000640000040016 */
[----:B01----:R-:W-:Y:S01]  /*7b20*/  ENDCOLLECTIVE ;  /* 0x000000000000791b */ /* 0x003fe20003800000 */
.L_x_3053:
[----:B------:R-:W-:Y:S01]  /*7b30*/  FADD.FTZ R31, R32, R31 ;  /* 0x0000001f201f7221 */ /* 0x000fe20000010000 */
[----:B------:R-:W-:Y:S06]  /*7b40*/  BRA `(.L_x_3054) ;  /* 0xffffffe800c47947 */ /* 0x000fec000383ffff */
.L_x_3033:
        /* <DEDUP_REMOVED lines=8> */
.L_x_3056:
[----:B------:R-:W-:Y:S05]  /*7bd0*/  BSYNC B1 ;  /* 0x0000000000017941 */ /* 0x000fea0003800000 */
.L_x_3055:
        /* <DEDUP_REMOVED lines=8> */
.L_x_3057:
[----:B------:R-:W-:Y:S01]  /*7c60*/  FADD.FTZ R28, R28, R25 ;  /* 0x000000191c1c7221 */ /* 0x000fe20000010000 */
[----:B------:R-:W-:-:S04]  /*7c70*/  HFMA2.MMA R17, -RZ, RZ, 0, 2.384185791015625e-07 ;  /* 0x00000004ff117435 */ /* 0x000fc800000001ff */
[----:B------:R-:W-:Y:S02]  /*7c80*/  MOV R24, R28 ;  /* 0x0000001c00187202 */ /* 0x000fe40000000f00 */
[----:B------:R-:W-:-:S07]  /*7c90*/  MOV R27, R23 ;  /* 0x00000017001b7202 */ /* 0x000fce0000000f00 */
[----:B------:R-:W-:Y:S05]  /*7ca0*/  WARPSYNC.COLLECTIVE R15, `(.L_x_3058) ;  /* 0x000000000f087348 */ /* 0x000fea0003c00000 */
[----:B------:R0:W1:Y:S02]  /*7cb0*/  SHFL.BFLY P2, R23, R24, R17, R22 ;  /* 0x0c00001118177389 */ /* 0x0000640000040016 */
[----:B01----:R-:W-:Y:S01]  /*7cc0*/  ENDCOLLECTIVE ;  /* 0x000000000000791b */ /* 0x003fe20003800000 */
.L_x_3058:
[----:B------:R-:W-:-:S05]  /*7cd0*/  FADD.FTZ R27, R27, R26 ;  /* 0x0000001a1b1b7221 */ /* 0x000fca0000010000 */
[----:B------:R-:W-:Y:S02]  /*7ce0*/  MOV R24, R27 ;  /* 0x0000001b00187202 */ /* 0x000fe40000000f00 */
[----:B------:R-:W-:-:S07]  /*7cf0*/  MOV R29, R23 ;  /* 0x00000017001d7202 */ /* 0x000fce0000000f00 */
[----:B------:R-:W-:Y:S05]  /*7d00*/  WARPSYNC.COLLECTIVE R15, `(.L_x_3059) ;  /* 0x000000000f087348 */ /* 0x000fea0003c00000 */
[----:B------:R0:W1:Y:S02]  /*7d10*/  SHFL.BFLY P2, R23, R24, R17, R22 ;  /* 0x0c00001118177389 */ /* 0x0000640000040016 */
[----:B01----:R-:W-:Y:S01]  /*7d20*/  ENDCOLLECTIVE ;  /* 0x000000000000791b */ /* 0x003fe20003800000 */
.L_x_3059:
[----:B------:R-:W-:Y:S01]  /*7d30*/  FADD.FTZ R29, R28, R29 ;  /* 0x0000001d1c1d7221 */ /* 0x000fe20000010000 */
[----:B------:R-:W-:-:S04]  /*7d40*/  HFMA2.MMA R17, -RZ, RZ, 0, 1.1920928955078125e-07 ;  /* 0x00000002ff117435 */ /* 0x000fc800000001ff */
[----:B------:R-:W-:Y:S02]  /*7d50*/  MOV R24, R29 ;  /* 0x0000001d00187202 */ /* 0x000fe40000000f00 */
[----:B------:R-:W-:-:S07]  /*7d60*/  MOV R30, R23 ;  /* 0x00000017001e7202 */ /* 0x000fce0000000f00 */
[----:B------:R-:W-:Y:S05]  /*7d70*/  WARPSYNC.COLLECTIVE R15, `(.L_x_3060) ;  /* 0x000000000f087348 */ /* 0x000fea0003c00000 */
[----:B------:R0:W1:Y:S02]  /*7d80*/  SHFL.BFLY P2, R23, R24, R17, R22 ;  /* 0x0c00001118177389 */ /* 0x0000640000040016 */
[----:B01----:R-:W-:Y:S01]  /*7d90*/  ENDCOLLECTIVE ;  /* 0x000000000000791b */ /* 0x003fe20003800000 */
.L_x_3060:
[----:B------:R-:W-:-:S05]  /*7da0*/  FADD.FTZ R30, R27, R30 ;  /* 0x0000001e1b1e7221 */ /* 0x000fca0000010000 */
[----:B------:R-:W-:Y:S02]  /*7db0*/  MOV R24, R30 ;  /* 0x0000001e00187202 */ /* 0x000fe40000000f00 */
[----:B------:R-:W-:-:S07]  /*7dc0*/  MOV R32, R23 ;  /* 0x0000001700207202 */ /* 0x000fce0000000f00 */
[----:B------:R-:W-:Y:S05]  /*7dd0*/  WARPSYNC.COLLECTIVE R15, `(.L_x_3061) ;  /* 0x000000000f087348 */ /* 0x000fea0003c00000 */
[----:B------:R0:W1:Y:S02]  /*7de0*/  SHFL.BFLY P2, R23, R24, R17, R22 ;  /* 0x0c00001118177389 */ /* 0x0000640000040016 */
[----:B01----:R-:W-:Y:S01]  /*7df0*/  ENDCOLLECTIVE ;  /* 0x000000000000791b */ /* 0x003fe20003800000 */
.L_x_3061:
[----:B------:R-:W-:Y:S01]  /*7e00*/  FADD.FTZ R32, R29, R32 ;  /* 0x000000201d207221 */ /* 0x000fe20000010000 */
[----:B------:R-:W-:-:S04]  /*7e10*/  HFMA2.MMA R17, -RZ, RZ, 0, 5.9604644775390625e-08 ;  /* 0x00000001ff117435 */ /* 0x000fc800000001ff */
[----:B------:R-:W-:Y:S02]  /*7e20*/  MOV R24, R32 ;  /* 0x0000002000187202 */ /* 0x000fe40000000f00 */
[----:B------:R-:W-:-:S07]  /*7e30*/  MOV R25, R23 ;  /* 0x0000001700197202 */ /* 0x000fce0000000f00 */
[----:B------:R-:W-:Y:S05]  /*7e40*/  WARPSYNC.COLLECTIVE R15, `(.L_x_3062) ;  /* 0x000000000f087348 */ /* 0x000fea0003c00000 */
[----:B------:R0:W1:Y:S02]  /*7e50*/  SHFL.BFLY P2, R23, R24, R17, R22 ;  /* 0x0c00001118177389 */ /* 0x0000640000040016 */
[----:B01----:R-:W-:Y:S01]  /*7e60*/  ENDCOLLECTIVE ;  /* 0x000000000000791b */ /* 0x003fe20003800000 */
.L_x_3062:
[----:B------:R-:W-:-:S05]  /*7e70*/  FADD.FTZ R25, R30, R25 ;  /* 0x000000191e197221 */ /* 0x000fca0000010000 */
[----:B------:R-:W-:Y:S02]  /*7e80*/  MOV R24, R25 ;  /* 0x0000001900187202 */ /* 0x000fe40000000f00 */
[----:B------:R-:W-:-:S07]  /*7e90*/  MOV R31, R23 ;  /* 0x00000017001f7202 */ /* 0x000fce0000000f00 */
[----:B------:R-:W-:Y:S05]  /*7ea0*/  WARPSYNC.COLLECTIVE R15, `(.L_x_3063) ;  /* 0x000000000f087348 */ /* 0x000fea0003c00000 */
[----:B------:R0:W1:Y:S02]  /*7eb0*/  SHFL.BFLY P2, R23, R24, R17, R22 ;  /* 0x0c00001118177389 */ /* 0x0000640000040016 */
[----:B01----:R-:W-:Y:S01]  /*7ec0*/  ENDCOLLECTIVE ;  /* 0x000000000000791b */ /* 0x003fe20003800000 */
.L_x_3063:
[----:B------:R-:W-:Y:S01]  /*7ed0*/  FADD.FTZ R31, R32, R31 ;  /* 0x0000001f201f7221 */ /* 0x000fe20000010000 */
[----:B------:R-:W-:Y:S06]  /*7ee0*/  BRA `(.L_x_3064) ;  /* 0xffffffe800787947 */ /* 0x000fec000383ffff */
.L_x_3034:
        /* <DEDUP_REMOVED lines=8> */
.L_x_3066:
[----:B------:R-:W-:Y:S05]  /*7f70*/  BSYNC B0 ;  /* 0x0000000000007941 */ /* 0x000fea0003800000 */
.L_x_3065:
        /* <DEDUP_REMOVED lines=10> */
.L_x_3067:
        /* <DEDUP_REMOVED lines=17> */
.L_x_3068:
[----:B------:R-:W-:Y:S01]  /*8130*/  HFMA2.MMA R25, -RZ, RZ, 0, 0 ;  /* 0x00000000ff197435 */ /* 0x000fe200000001ff */
[----:B------:R-:W-:Y:S02]  /*8140*/  MOV R24, R18 ;  /* 0x0000001200187202 */ /* 0x000fe40000000f00 */
[----:B------:R-:W-:-:S08]  /*8150*/  MOV R20, R23 ;  /* 0x0000001700147202 */ /* 0x000fd00000000f00 */
[----:B------:R-:W-:Y:S05]  /*8160*/  WARPSYNC.COLLECTIVE R15, `(.L_x_3069) ;  /* 0x000000000f087348 */ /* 0x000fea0003c00000 */
[----:B------:R0:W1:Y:S02]  /*8170*/  SHFL.BFLY P2, R23, R24, R17, R22 ;  /* 0x0c00001118177389 */ /* 0x0000640000040016 */
[----:B01----:R-:W-:Y:S01]  /*8180*/  ENDCOLLECTIVE ;  /* 0x000000000000791b */ /* 0x003fe20003800000 */
.L_x_3069:
        /* <DEDUP_REMOVED lines=9> */
.L_x_3070:
[----:B------:R-:W-:Y:S02]  /*8220*/  MOV R24, R21 ;  /* 0x0000001500187202 */ /* 0x000fe40000000f00 */
[----:B------:R-:W-:-:S07]  /*8230*/  MOV R19, R23 ;  /* 0x0000001700137202 */ /* 0x000fce0000000f00 */
[----:B------:R-:W-:Y:S05]  /*8240*/  WARPSYNC.COLLECTIVE R15, `(.L_x_3071) ;  /* 0x000000000f087348 */ /* 0x000fea0003c00000 */
[----:B------:R0:W1:Y:S02]  /*8250*/  SHFL.BFLY P2, R23, R24, R17, R22 ;  /* 0x0c00001118177389 */ /* 0x0000640000040016 */
[----:B01----:R-:W-:Y:S01]  /*8260*/  ENDCOLLECTIVE ;  /* 0x000000000000791b */ /* 0x003fe20003800000 */
.L_x_3071:
        /* <DEDUP_REMOVED lines=9> */
.L_x_3072:
        /* <DEDUP_REMOVED lines=10> */
.L_x_3073:
[----:B------:R-:W-:Y:S01]  /*83a0*/  FADD.FTZ R19, R19, R28 ;  /* 0x0000001c13137221 */ /* 0x000fe20000010000 */
[----:B------:R-:W-:Y:S01]  /*83b0*/  HFMA2.MMA R17, -RZ, RZ, 0, 4.76837158203125e-07 ;  /* 0x00000008ff117435 */ /* 0x000fe200000001ff */
[----:B------:R-:W-:Y:S02]  /*83c0*/  MOV R24, R25 ;  /* 0x0000001900187202 */ /* 0x000fe40000000f00 */
[----:B------:R-:W-:-:S08]  /*83d0*/  MOV R27, R23 ;  /* 0x00000017001b7202 */ /* 0x000fd00000000f00 */
[----:B------:R-:W-:Y:S05]  /*83e0*/  WARPSYNC.COLLECTIVE R15, `(.L_x_3074) ;  /* 0x000000000f087348 */ /* 0x000fea0003c00000 */
[----:B------:R0:W1:Y:S02]  /*83f0*/  SHFL.BFLY P2, R23, R24, R17, R22 ;  /* 0x0c00001118177389 */ /* 0x0000640000040016 */
[----:B01----:R-:W-:Y:S01]  /*8400*/  ENDCOLLECTIVE ;  /* 0x000000000000791b */ /* 0x003fe20003800000 */
.L_x_3074:
[----:B------:R-:W-:Y:S02]  /*8410*/  @!P0 MOV R33, R36 ;  /* 0x0000002400218202 */ /* 0x000fe40000000f00 */
[----:B------:R-:W-:Y:S02]  /*8420*/  @!P0 MOV R31, R35 ;  /* 0x00000023001f8202 */ /* 0x000fe40000000f00 */
[----:B------:R-:W-:Y:S02]  /*8430*/  MOV R24, R29 ;  /* 0x0000001d00187202 */ /* 0x000fe40000000f00 */
[----:B------:R-:W-:-:S07]  /*8440*/  MOV R30, R23 ;  /* 0x00000017001e7202 */ /* 0x000fce0000000f00 */
[----:B------:R-:W-:Y:S05]  /*8450*/  WARPSYNC.COLLECTIVE R15, `(.L_x_3075) ;  /* 0x000000000f087348 */ /* 0x000fea0003c00000 */
[----:B------:R0:W1:Y:S02]  /*8460*/  SHFL.BFLY P2, R23, R24, R17, R22 ;  /* 0x0c00001118177389 */ /* 0x0000640000040016 */
[----:B01----:R-:W-:Y:S01]  /*8470*/  ENDCOLLECTIVE ;  /* 0x000000000000791b */ /* 0x003fe20003800000 */
.L_x_3075:
[----:B------:R-:W-:Y:S01]  /*8480*/  FADD.FTZ R30, R30, R25 ;  /* 0x000000191e1e7221 */ /* 0x000fe20000010000 */
[----:B------:R-:W-:-:S04]  /*8490*/  HFMA2.MMA R17, -RZ, RZ, 0, 2.384185791015625e-07 ;  /* 0x00000004ff117435 */ /* 0x000fc800000001ff */
[----:B------:R-:W-:Y:S02]  /*84a0*/  MOV R24, R30 ;  /* 0x0000001e00187202 */ /* 0x000fe40000000f00 */
[----:B------:R-:W-:-:S07]  /*84b0*/  MOV R32, R23 ;  /* 0x0000001700207202 */ /* 0x000fce0000000f00 */
[----:B------:R-:W-:Y:S05]  /*84c0*/  WARPSYNC.COLLECTIVE R15, `(.L_x_3076) ;  /* 0x000000000f087348 */ /* 0x000fea0003c00000 */
[----:B------:R0:W1:Y:S02]  /*84d0*/  SHFL.BFLY P2, R23, R24, R17, R22 ;  /* 0x0c00001118177389 */ /* 0x0000640000040016 */
[----:B01----:R-:W-:Y:S01]  /*84e0*/  ENDCOLLECTIVE ;  /* 0x000000000000791b */ /* 0x003fe20003800000 */
.L_x_3076:
[----:B------:R-:W-:-:S05]  /*84f0*/  FADD.FTZ R32, R32, R29 ;  /* 0x0000001d20207221 */ /* 0x000fca0000010000 */
[----:B------:R-:W-:Y:S02]  /*8500*/  MOV R24, R32 ;  /* 0x0000002000187202 */ /* 0x000fe40000000f00 */
[----:B------:R-:W-:-:S07]  /*8510*/  MOV R25, R23 ;  /* 0x0000001700197202 */ /* 0x000fce0000000f00 */
[----:B------:R-:W-:Y:S05]  /*8520*/  WARPSYNC.COLLECTIVE R15, `(.L_x_3077) ;  /* 0x000000000f087348 */ /* 0x000fea0003c00000 */
[----:B------:R0:W1:Y:S02]  /*8530*/  SHFL.BFLY P2, R23, R24, R17, R22 ;  /* 0x0c00001118177389 */ /* 0x0000640000040016 */
[----:B01----:R-:W-:Y:S01]  /*8540*/  ENDCOLLECTIVE ;  /* 0x000000000000791b */ /* 0x003fe20003800000 */
.L_x_3077:
[----:B------:R-:W-:Y:S01]  /*8550*/  FADD.FTZ R25, R30, R25 ;  /* 0x000000191e197221 */ /* 0x000fe20000010000 */
[----:B------:R-:W-:-:S04]  /*8560*/  HFMA2.MMA R17, -RZ, RZ, 0, 1.1920928955078125e-07 ;  /* 0x00000002ff117435 */ /* 0x000fc800000001ff */
[----:B------:R-:W-:Y:S02]  /*8570*/  MOV R24, R25 ;  /* 0x0000001900187202 */ /* 0x000fe40000000f00 */
[----:B------:R-:W-:-:S07]  /*8580*/  MOV R29, R23 ;  /* 0x00000017001d7202 */ /* 0x000fce0000000f00 */
[----:B------:R-:W-:Y:S05]  /*8590*/  WARPSYNC.COLLECTIVE R15, `(.L_x_3078) ;  /* 0x000000000f087348 */ /* 0x000fea0003c00000 */
[----:B------:R0:W1:Y:S02]  /*85a0*/  SHFL.BFLY P2, R23, R24, R17, R22 ;  /* 0x0c00001118177389 */ /* 0x0000640000040016 */
[----:B01----:R-:W-:Y:S01]  /*85b0*/  ENDCOLLECTIVE ;  /* 0x000000000000791b */ /* 0x003fe20003800000 */
.L_x_3078:
[----:B------:R-:W-:-:S05]  /*85c0*/  FADD.FTZ R29, R32, R29 ;  /* 0x0000001d201d7221 */ /* 0x000fca0000010000 */
[----:B------:R-:W-:Y:S02]  /*85d0*/  MOV R24, R29 ;  /* 0x0000001d00187202 */ /* 0x000fe40000000f00 */
[----:B------:R-:W-:-:S07]  /*85e0*/  MOV R20, R23 ;  /* 0x0000001700147202 */ /* 0x000fce0000000f00 */
[----:B------:R-:W-:Y:S05]  /*85f0*/  WARPSYNC.COLLECTIVE R15, `(.L_x_3079) ;  /* 0x000000000f087348 */ /* 0x000fea0003c00000 */
[----:B------:R0:W1:Y:S02]  /*8600*/  SHFL.BFLY P2, R23, R24, R17, R22 ;  /* 0x0c00001118177389 */ /* 0x0000640000040016 */
[----:B01----:R-:W-:Y:S01]  /*8610*/  ENDCOLLECTIVE ;  /* 0x000000000000791b */ /* 0x003fe20003800000 */
.L_x_3079:
        /* <DEDUP_REMOVED lines=8> */
.L_x_3080:
[----:B------:R-:W-:-:S05]  /*86a0*/  FADD.FTZ R34, R29, R34 ;  /* 0x000000221d227221 */ /* 0x000fca0000010000 */
[----:B------:R-:W-:Y:S02]  /*86b0*/  MOV R24, R34 ;  /* 0x0000002200187202 */ /* 0x000fe40000000f00 */
[----:B------:R-:W-:-:S07]  /*86c0*/  MOV R36, R23 ;  /* 0x0000001700247202 */ /* 0x000fce0000000f00 */
[----:B------:R-:W-:Y:S05]  /*86d0*/  WARPSYNC.COLLECTIVE R15, `(.L_x_3081) ;  /* 0x000000000f087348 */ /* 0x000fea0003c00000 */
[----:B------:R0:W1:Y:S02]  /*86e0*/  SHFL.BFLY P2, R23, R24, R17, R22 ;  /* 0x0c00001118177389 */ /* 0x0000640000040016 */
[----:B01----:R-:W-:Y:S01]  /*86f0*/  ENDCOLLECTIVE ;  /* 0x000000000000791b */ /* 0x003fe20003800000 */
.L_x_3081:
[----:B------:R-:W-:Y:S01]  /*8700*/  FADD.FTZ R25, R25, R36 ;  /* 0x0000002419197221 */ /* 0x000fe20000010000 */
[----:B------:R-:W-:Y:S01]  /*8710*/  HFMA2.MMA R17, -RZ, RZ, 0, 4.76837158203125e-07 ;  /* 0x00000008ff117435 */ /* 0x000fe200000001ff */
[----:B------:R-:W-:Y:S02]  /*8720*/  MOV R24, R31 ;  /* 0x0000001f00187202 */ /* 0x000fe40000000f00 */
[----:B------:R-:W-:-:S08]  /*8730*/  MOV R35, R23 ;  /* 0x0000001700237202 */ /* 0x000fd00000000f00 */
[----:B------:R-:W-:Y:S05]  /*8740*/  WARPSYNC.COLLECTIVE R15, `(.L_x_3082) ;  /* 0x000000000f087348 */ /* 0x000fea0003c00000 */
[----:B------:R0:W1:Y:S02]  /*8750*/  SHFL.BFLY P2, R23, R24, R17, R22 ;  /* 0x0c00001118177389 */ /* 0x0000640000040016 */
[----:B01----:R-:W-:Y:S01]  /*8760*/  ENDCOLLECTIVE ;  /* 0x000000000000791b */ /* 0x003fe20003800000 */
.L_x_3082:
[----:B------:R-:W-:Y:S02]  /*8770*/  MOV R24, R33 ;  /* 0x0000002100187202 */ /* 0x000fe40000000f00 */
[----:B------:R-:W-:-:S07]  /*8780*/  MOV R38, R23 ;  /* 0x0000001700267202 */ /* 0x000fce0000000f00 */
[----:B------:R-:W-:Y:S05]  /*8790*/  WARPSYNC.COLLECTIVE R15, `(.L_x_3083) ;  /* 0x000000000f087348 */ /* 0x000fea0003c00000 */
[----:B------:R0:W1:Y:S02]  /*87a0*/  SHFL.BFLY P2, R23, R24, R17, R22 ;  /* 0x0c00001118177389 */ /* 0x0000640000040016 */
[----:B01----:R-:W-:Y:S01]  /*87b0*/  ENDCOLLECTIVE ;  /* 0x000000000000791b */ /* 0x003fe20003800000 */
.L_x_3083:
[----:B------:R-:W-:Y:S01]  /*87c0*/  FADD.FTZ R38, R38, R31 ;  /* 0x0000001f26267221 */ /* 0x000fe20000010000 */
[----:B------:R-:W-:-:S04]  /*87d0*/  HFMA2.MMA R17, -RZ, RZ, 0, 2.384185791015625e-07 ;  /* 0x00000004ff117435 */ /* 0x000fc800000001ff */
[----:B------:R-:W-:Y:S02]  /*87e0*/  MOV R24, R38 ;  /* 0x0000002600187202 */ /* 0x000fe40000000f00 */
[----:B------:R-:W-:-:S07]  /*87f0*/  MOV R40, R23 ;  /* 0x0000001700287202 */ /* 0x000fce0000000f00 */
[----:B------:R-:W-:Y:S05]  /*8800*/  WARPSYNC.COLLECTIVE R15, `(.L_x_3084) ;  /* 0x000000000f087348 */ /* 0x000fea0003c00000 */
[----:B------:R0:W1:Y:S02]  /*8810*/  SHFL.BFLY P2, R23, R24, R17, R22 ;  /* 0x0c00001118177389 */ /* 0x0000640000040016 */
[----:B01----:R-:W-:Y:S01]  /*8820*/  ENDCOLLECTIVE ;  /* 0x000000000000791b */ /* 0x003fe20003800000 */
.L_x_3084:
[----:B------:R-:W-:-:S05]  /*8830*/  FADD.FTZ R40, R40, R33 ;  /* 0x0000002128287221 */ /* 0x000fca0000010000 */
[----:B------:R-:W-:Y:S02]  /*8840*/  MOV R24, R40 ;  /* 0x0000002800187202 */ /* 0x000fe40000000f00 */
[----:B------:R-:W-:-:S07]  /*8850*/  MOV R31, R23 ;  /* 0x00000017001f7202 */ /* 0x000fce0000000f00 */
[----:B------:R-:W-:Y:S05]  /*8860*/  WARPSYNC.COLLECTIVE R15, `(.L_x_3085) ;  /* 0x000000000f087348 */ /* 0x000fea0003c00000 */
[----:B------:R0:W1:Y:S02]  /*8870*/  SHFL.BFLY P2, R23, R24, R17, R22 ;  /* 0x0c00001118177389 */ /* 0x0000640000040016 */
[----:B01----:R-:W-:Y:S01]  /*8880*/  ENDCOLLECTIVE ;  /* 0x000000000000791b */ /* 0x003fe20003800000 */
.L_x_3085:
        /* <DEDUP_REMOVED lines=10> */
.L_x_3086:
        /* <DEDUP_REMOVED lines=9> */
.L_x_3087:
        /* <DEDUP_REMOVED lines=8> */
.L_x_3088:
        /* <DEDUP_REMOVED lines=10> */
.L_x_3089:
        /* <DEDUP_REMOVED lines=9> */
.L_x_3090:
[----:B------:R-:W-:Y:S01]  /*8b70*/  FADD.FTZ R41, R41, R42 ;  /* 0x0000002a29297221 */ /* 0x000fe20000010000 */
[----:B------:R-:W-:Y:S02]  /*8b80*/  MOV R24, R39 ;  /* 0x0000002700187202 */ /* 0x000fe40000000f00 */
[----:B------:R-:W-:-:S07]  /*8b90*/  MOV R46, R23 ;  /* 0x00000017002e7202 */ /* 0x000fce0000000f00 */
[----:B------:R-:W-:Y:S05]  /*8ba0*/  WARPSYNC.COLLECTIVE R15, `(.L_x_3091) ;  /* 0x000000000f087348 */ /* 0x000fea0003c00000 */
[----:B------:R0:W1:Y:S02]  /*8bb0*/  SHFL.BFLY P2, R23, R24, R17, R22 ;  /* 0x0c00001118177389 */ /* 0x0000640000040016 */
[----:B01----:R-:W-:Y:S01]  /*8bc0*/  ENDCOLLECTIVE ;  /* 0x000000000000791b */ /* 0x003fe20003800000 */
.L_x_3091:
[----:B------:R-:W-:Y:S01]  /*8bd0*/  FADD.FTZ R46, R46, R37 ;  /* 0x000000252e2e7221 */ /* 0x000fe20000010000 */
[----:B------:R-:W-:-:S04]  /*8be0*/  HFMA2.MMA R17, -RZ, RZ, 0, 2.384185791015625e-07 ;  /* 0x00000004ff117435 */ /* 0x000fc800000001ff */
[----:B------:R-:W-:Y:S02]  /*8bf0*/  MOV R24, R46 ;  /* 0x0000002e00187202 */ /* 0x000fe40000000f00 */
[----:B------:R-:W-:-:S07]  /*8c00*/  MOV R44, R23 ;  /* 0x00000017002c7202 */ /* 0x000fce0000000f00 */
[----:B------:R-:W-:Y:S05]  /*8c10*/  WARPSYNC.COLLECTIVE R15, `(.L_x_3092) ;  /* 0x000000000f087348 */ /* 0x000fea0003c00000 */
[----:B------:R0:W1:Y:S02]  /*8c20*/  SHFL.BFLY P2, R23, R24, R17, R22 ;  /* 0x0c00001118177389 */ /* 0x0000640000040016 */
[----:B01----:R-:W-:Y:S01]  /*8c30*/  ENDCOLLECTIVE ;  /* 0x000000000000791b */ /* 0x003fe20003800000 */
.L_x_3092:
[----:B------:R-:W-:Y:S01]  /*8c40*/  FADD.FTZ R38, R44, R39 ;  /* 0x000000272c267221 */ /* 0x000fe20000010000 */
[----:B------:R-:W-:-:S04]  /*8c50*/  FADD.FTZ R44, R18, R27 ;  /* 0x0000001b122c7221 */ /* 0x000fc80000010000 */
[----:B------:R-:W-:Y:S02]  /*8c60*/  MOV R24, R38 ;  /* 0x0000002600187202 */ /* 0x000fe40000000f00 */
[----:B------:R-:W-:-:S07]  /*8c70*/  MOV R37, R23 ;  /* 0x0000001700257202 */ /* 0x000fce0000000f00 */
[----:B------:R-:W-:Y:S05]  /*8c80*/  WARPSYNC.COLLECTIVE R15, `(.L_x_3093) ;  /* 0x000000000f087348 */ /* 0x000fea0003c00000 */
[----:B------:R0:W1:Y:S02]  /*8c90*/  SHFL.BFLY P2, R23, R24, R17, R22 ;  /* 0x0c00001118177389 */ /* 0x0000640000040016 */
[----:B01----:R-:W-:Y:S01]  /*8ca0*/  ENDCOLLECTIVE ;  /* 0x000000000000791b */ /* 0x003fe20003800000 */
.L_x_3093:
        /* <DEDUP_REMOVED lines=13> */
.L_x_3094:
        /* <DEDUP_REMOVED lines=12> */
.L_x_3095:
        /* <DEDUP_REMOVED lines=19> */
.L_x_3096:
        /* <DEDUP_REMOVED lines=8> */
.L_x_3097:
[----:B------:R-:W-:Y:S01]  /*8ff0*/  FADD.FTZ R33, R46, R33 ;  /* 0x000000212e217221 */ /* 0x000fe20000010000 */
[----:B------:R-:W-:Y:S06]  /*9000*/  BRA `(.L_x_3098) ;  /* 0xffffffe000d07947 */ /* 0x000fec000383ffff */
.L_x_3099:
        /* <DEDUP_REMOVED lines=15> */
.L_x_3513:


//--------------------- .text._ZN13group_norm_v218gn_bwd_cuda_kernelI6__halfLi320ELi3ELi16ELi40ELi1024ELb1ELb1ELi32ELi320ELi320ELi4ELb1ELi10ELb0ELb0ELNS_15WgradSyncMethodE3ENS_16CompileConditionILi900EEEEEvPT_S6_S6_PKS5_S8_S8_S8_PKfflPfPj --------------------------
	.section	.text._ZN13group_norm_v218gn_bwd_cuda_kernelI6__halfLi320ELi3ELi16ELi40ELi1024ELb1ELb1ELi32ELi320ELi320ELi4ELb1ELi10ELb0ELb0ELNS_15WgradSyncMethodE3ENS_16CompileConditionILi900EEEEEvPT_S6_S6_PKS5_S8_S8_S8_PKfflPfPj,"ax",@progbits
	.align	128
        .global         _ZN13group_norm_v218gn_bwd_cuda_kernelI6__halfLi320ELi3ELi16ELi40ELi1024ELb1ELb1ELi32ELi320ELi320ELi4ELb1ELi10ELb0ELb0ELNS_15WgradSyncMethodE3ENS_16CompileConditionILi900EEEEEvPT_S6_S6_PKS5_S8_S8_S8_PKfflPfPj
        .type           _ZN13group_norm_v218gn_bwd_cuda_kernelI6__halfLi320ELi3ELi16ELi40ELi1024ELb1ELb1ELi32ELi320ELi320ELi4ELb1ELi10ELb0ELb0ELNS_15WgradSyncMethodE3ENS_16CompileConditionILi900EEEEEvPT_S6_S6_PKS5_S8_S8_S8_PKfflPfPj,@function
        .size           _ZN13group_norm_v218gn_bwd_cuda_kernelI6__halfLi320ELi3ELi16ELi40ELi1024ELb1ELb1ELi32ELi320ELi320ELi4ELb1ELi10ELb0ELb0ELNS_15WgradSyncMethodE3ENS_16CompileConditionILi900EEEEEvPT_S6_S6_PKS5_S8_S8_S8_PKfflPfPj,(.L_x_3514 - _ZN13group_norm_v218gn_bwd_cuda_kernelI6__halfLi320ELi3ELi16ELi40ELi1024ELb1ELb1ELi32ELi320ELi320ELi4ELb1ELi10ELb0ELb0ELNS_15WgradSyncMethodE3ENS_16CompileConditionILi900EEEEEvPT_S6_S6_PKS5_S8_S8_S8_PKfflPfPj)
        .other          _ZN13group_norm_v218gn_bwd_cuda_kernelI6__halfLi320ELi3ELi16ELi40ELi1024ELb1ELb1ELi32ELi320ELi320ELi4ELb1ELi10ELb0ELb0ELNS_15WgradSyncMethodE3ENS_16CompileConditionILi900EEEEEvPT_S6_S6_PKS5_S8_S8_S8_PKfflPfPj,@"STO_CUDA_ENTRY STV_DEFAULT"
_ZN13group_norm_v218gn_bwd_cuda_kernelI6__halfLi320ELi3ELi16ELi40ELi1024ELb1ELb1ELi32ELi320ELi320ELi4ELb1ELi10ELb0ELb0ELNS_15WgradSyncMethodE3ENS_16CompileConditionILi900EEEEEvPT_S6_S6_PKS5_S8_S8_S8_PKfflPfPj:
.text._ZN13group_norm_v218gn_bwd_cuda_kernelI6__halfLi320ELi3ELi16ELi40ELi1024ELb1ELb1ELi32ELi320ELi320ELi4ELb1ELi10ELb0ELb0ELNS_15WgradSyncMethodE3ENS_16CompileConditionILi900EEEEEvPT_S6_S6_PKS5_S8_S8_S8_PKfflPfPj:
        /* <DEDUP_REMOVED lines=32> */
.L_x_3102:
[----:B------:R-:W2:Y:S04]  /*0200*/  LD.E.STRONG.GPU R0, desc[UR12][R2.64] ;  /* 0x0000000c02007980 */ /* 0x000ea8000c10f900 */
[----:B--2---:R-:W-:Y:S01]  /*0210*/  CCTL.IVALL ;  /* 0x00000000ff00798f */ /* 0x004fe20002000000 */
[----:B------:R-:W-:Y:S05]  /*0220*/  YIELD ;  /* 0x0000000000007946 */ /* 0x000fea0003800000 */
[----:B-----5:R-:W-:-:S04]  /*0230*/  LOP3.LUT R0, R0, R5, RZ, 0x3c, !PT ;  /* 0x0000000500007212 */ /* 0x020fc800078e3cff */
[----:B------:R-:W-:-:S13]  /*0240*/  ISETP.GT.AND P0, PT, R0, -0x1, PT ;  /* 0xffffffff0000780c */ /* 0x000fda0003f04270 */
[----:B------:R-:W-:Y:S05]  /*0250*/  @P0 BRA `(.L_x_3102) ;  /* 0xfffffffc00e80947 */ /* 0x000fea000383ffff */
.L_x_3101:
[----:B------:R-:W-:Y:S05]  /*0260*/  WARPSYNC.ALL ;  /* 0x0000000000007948 */ /* 0x000fea0003800000 */
[----:B------:R-:W-:Y:S06]  /*0270*/  BAR.SYNC.DEFER_BLOCKING 0x0 ;  /* 0x0000000000007b1d */ /* 0x000fec0000010000 */
[----:B------:R-:W-:Y:S05]  /*0280*/  BRA `(.L_x_3103) ;  /* 0x0000005800407947 */ /* 0x000fea0003800000 */
.L_x_3100:
[----:B------:R-:W0:Y:S01]  /*0290*/  S2R R9, SR_TID.X ;  /* 0x0000000000097919 */ /* 0x000e220000002100 */
[----:B------:R-:W1:Y:S01]  /*02a0*/  S2UR UR8, SR_CgaCtaId ;  /* 0x00000000000879c3 */ /* 0x000e620000008800 */
[----:B------:R-:W-:Y:S01]  /*02b0*/  UMOV UR4, 0x400 ;  /* 0x0000040000047882 */ /* 0x000fe20000000000 */
[----:B------:R-:W-:Y:S01]  /*02c0*/  CS2R R28, SRZ ;  /* 0x00000000001c7805 */ /* 0x000fe2000001ff00 */
[----:B------:R-:W-:-:S04]  /*02d0*/  UIADD3 UR4, UR4, 0x2800, URZ ;  /* 0x0000280004047890 */ /* 0x000fc8000fffe03f */
        /* <DEDUP_REMOVED lines=32> */
[----:B------:R1:W-:Y:S04]  /*04e0*/  STL [R1+0x30], RZ ;  /* 0x000030ff01007387 */ /* 0x0003e80000100800 */
[----:B------:R1:W-:Y:S04]  /*04f0*/  STL [R1+0x28], RZ ;  /* 0x000028ff01007387 */ /* 0x0003e80000100800 */
[----:B------:R1:W-:Y:S02]  /*0500*/  STL [R1+0x18], RZ ;  /* 0x000018ff01007387 */ /* 0x0003e40000100800 */
.L_x_3115:
[----:B-12---:R-:W0:Y:S01]  /*0510*/  S2R R0, SR_TID.X ;  /* 0x0000000000007919 */ /* 0x006e220000002100 */
[----:B------:R-:W-:Y:S01]  /*0520*/  ULOP3.LUT UR9, UR11, 0x1, URZ, 0xc0, !UPT ;  /* 0x000000010b097892 */ /* 0x000fe2000f8ec03f */
[----:B------:R-:W1:Y:S01]  /*0530*/  LDC.64 R16, c[0x0][0x240] ;  /* 0x00009000ff107b82 */ /* 0x000e620000000a00 */
[----:B------:R-:W-:Y:S01]  /*0540*/  USHF.L.U32 UR10, UR17, 0x5, URZ ;  /* 0x00000005110a7899 */ /* 0x000fe2000800063f */
[----:B-----5:R-:W-:Y:S01]  /*0550*/  STL [R1+0xf4], R28 ;  /* 0x0000f41c01007387 */ /* 0x020fe20000100800 */
[----:B------:R-:W-:Y:S02]  /*0560*/  UIMAD UR14, UR9, 0x140, URZ ;  /* 0x00000140090e78a4 */ /* 0x000fe4000f8e023f */
[----:B------:R-:W-:Y:S01]  /*0570*/  USHF.R.U64 UR15, UR11, 0x1, UR5 ;  /* 0x000000010b0f7899 */ /* 0x000fe20008001205 */
[----:B------:R-:W-:Y:S01]  /*0580*/  STL [R1+0xf0], R29 ;  /* 0x0000f01d01007387 */ /* 0x000fe20000100800 */
[----:B------:R-:W-:Y:S02]  /*0590*/  ULOP3.LUT UR10, UR10, 0x3e0, URZ, 0xc0, !UPT ;  /* 0x000003e00a0a7892 */ /* 0x000fe4000f8ec03f */
[----:B------:R-:W-:Y:S01]  /*05a0*/  USHF.R.U32.HI UR9, URZ, 0x1, UR5 ;  /* 0x000000013f097899 */ /* 0x000fe20008011605 */
[----:B------:R-:W-:Y:S01]  /*05b0*/  ULDC.64 UR18, c[0x0][0x248] ;  /* 0x0000920000127ab9 */ /* 0x000fe20000000a00 */
[----:B------:R-:W-:Y:S01]  /*05c0*/  ULDC.64 UR20, c[0x0][0x228] ;  /* 0x00008a0000147ab9 */ /* 0x000fe20000000a00 */
[----:B0-----:R-:W-:-:S05]  /*05d0*/  IMAD.WIDE.U32 R2, R0, -0x33333333, RZ ;  /* 0xcccccccd00027825 */ /* 0x001fca00078e00ff */
[----:B------:R-:W-:-:S04]  /*05e0*/  SHF.R.U32.HI R49, RZ, 0x6, R3 ;  /* 0x00000006ff317819 */ /* 0x000fc80000011603 */
        /* <DEDUP_REMOVED lines=8> */
[----:B------:R-:W-:Y:S02]  /*0670*/  SHF.R.U32.HI R6, RZ, 0x5, R5 ;  /* 0x00000005ff067819 */ /* 0x000fe40000011605 */
[----:B------:R-:W-:-:S03]  /*0680*/  MOV R5, UR15 ;  /* 0x0000000f00057c02 */ /* 0x000fc60008000f00 */
[----:B------:R0:W-:Y:S01]  /*0690*/  STL [R1+0xa8], R6 ;  /* 0x0000a80601007387 */ /* 0x0001e20000100800 */
[C---:B------:R-:W-:Y:S01]  /*06a0*/  LEA R8, P0, R5.reuse, R6, 0x4 ;  /* 0x0000000605087211 */ /* 0x040fe200078020ff */
[----:B0-----:R-:W-:-:S03]  /*06b0*/  IMAD.WIDE.U32 R6, R5, 0xa0000, R2 ;  /* 0x000a000005067825 */ /* 0x001fc600078e0002 */
[----:B------:R-:W-:Y:S02]  /*06c0*/  LEA.HI.X R3, R5, RZ, R0, 0x4, P0 ;  /* 0x000000ff05037211 */ /* 0x000fe400000f2400 */
[----:B------:R-:W-:Y:S01]  /*06d0*/  LEA R22, P0, R8, UR18, 0x3 ;  /* 0x0000001208167c11 */ /* 0x000fe2000f8018ff */
[----:B------:R-:W0:Y:S01]  /*06e0*/  LDC.64 R4, c[0x0][0x238] ;  /* 0x00008e00ff047b82 */ /* 0x000e220000000a00 */
[----:B------:R-:W-:Y:S01]  /*06f0*/  IADD3 R26, R7, UR9, RZ ;  /* 0x00000009071a7c10 */ /* 0x000fe2000fffe0ff */
[----:B-1----:R-:W-:Y:S01]  /*0700*/  IMAD.WIDE R16, R2, 0x2, R16 ;  /* 0x0000000202107825 */ /* 0x002fe200078e0210 */
[----:B------:R-:W-:Y:S01]  /*0710*/  IADD3 R0, P1, R33, R6, RZ ;  /* 0x0000000621007210 */ /* 0x000fe20007f3e0ff */
[----:B------:R-:W-:Y:S01]  /*0720*/  ULDC UR9, c[0x0][0x250] ;  /* 0x0000940000097ab9 */ /* 0x000fe20000000800 */
[----:B------:R-:W-:Y:S01]  /*0730*/  LEA.HI.X R23, R8, UR19, R3, 0x3, P0 ;  /* 0x0000001308177c11 */ /* 0x000fe200080f1c03 */
[----:B------:R-:W-:Y:S01]  /*0740*/  ULDC.64 UR18, c[0x0][0x230] ;  /* 0x00008c0000127ab9 */ /* 0x000fe20000000a00 */
[----:B------:R-:W-:Y:S01]  /*0750*/  IADD3.X R3, RZ, R26, RZ, P1, !PT ;  /* 0x0000001aff037210 */ /* 0x000fe20000ffe4ff */
[----:B------:R-:W2:Y:S01]  /*0760*/  LDG.E.64.CONSTANT R16, desc[UR12][R16.64] ;  /* 0x0000000c10107981 */ /* 0x000ea2000c1e9b00 */
[----:B------:R-:W-:-:S02]  /*0770*/  SHF.L.U32 R18, R0, 0x1, RZ ;  /* 0x0000000100127819 */ /* 0x000fc400000006ff */
[----:B------:R-:W-:Y:S01]  /*0780*/  SHF.L.U64.HI R15, R0, 0x1, R3 ;  /* 0x00000001000f7819 */ /* 0x000fe20000010203 */
[----:B------:R-:W3:Y:S01]  /*0790*/  LDG.E.64.CONSTANT R22, desc[UR12][R22.64] ;  /* 0x0000000c16167981 */ /* 0x000ee2000c1e9b00 */
[----:B------:R-:W-:Y:S02]  /*07a0*/  IADD3 R20, P0, R18, UR18, RZ ;  /* 0x0000001212147c10 */ /* 0x000fe4000ff1e0ff */
[----:B------:R-:W-:Y:S01]  /*07b0*/  IADD3 R3, R33, 0xa00, RZ ;  /* 0x00000a0021037810 */ /* 0x000fe20007ffe0ff */
[----:B------:R1:W-:Y:S01]  /*07c0*/  STL [R1+0x78], R18 ;  /* 0x0000781201007387 */ /* 0x0003e20000100800 */
[----:B------:R-:W-:Y:S02]  /*07d0*/  IADD3.X R21, R15, UR19, RZ, P0, !PT ;  /* 0x000000130f157c10 */ /* 0x000fe400087fe4ff */
[----:B------:R-:W-:Y:S01]  /*07e0*/  IADD3 R3, P0, R3, R6, RZ ;  /* 0x0000000603037210 */ /* 0x000fe20007f1e0ff */
[----:B------:R-:W-:Y:S03]  /*07f0*/  STL [R1+0xa0], R15 ;  /* 0x0000a00f01007387 */ /* 0x000fe60000100800 */
[----:B------:R-:W-:Y:S01]  /*0800*/  IADD3.X R0, RZ, R26, RZ, P0, !PT ;  /* 0x0000001aff007210 */ /* 0x000fe200007fe4ff */
[----:B------:R-:W4:Y:S01]  /*0810*/  LDG.E.64.CONSTANT R20, desc[UR12][R20.64] ;  /* 0x0000000c14147981 */ /* 0x000f22000c1e9b00 */
[C---:B------:R-:W-:Y:S01]  /*0820*/  SHF.L.U32 R14, R3.reuse, 0x1, RZ ;  /* 0x00000001030e7819 */ /* 0x040fe200000006ff */
[----:B0-----:R-:W-:Y:S01]  /*0830*/  IMAD.WIDE R4, R2, 0x2, R4 ;  /* 0x0000000202047825 */ /* 0x001fe200078e0204 */
[----:B------:R-:W-:-:S02]  /*0840*/  SHF.L.U64.HI R13, R3, 0x1, R0 ;  /* 0x00000001030d7819 */ /* 0x000fc40000010200 */
[----:B------:R-:W-:Y:S02]  /*0850*/  IADD3 R8, P0, R14, UR18, RZ ;  /* 0x000000120e087c10 */ /* 0x000fe4000ff1e0ff */
[----:B------:R-:W-:Y:S01]  /*0860*/  IADD3 R3, R33, 0x1400, RZ ;  /* 0x0000140021037810 */ /* 0x000fe20007ffe0ff */
[----:B------:R-:W-:Y:S01]  /*0870*/  STL [R1+0x98], R14 ;  /* 0x0000980e01007387 */ /* 0x000fe20000100800 */
[----:B------:R-:W-:Y:S02]  /*0880*/  IADD3.X R9, R13, UR19, RZ, P0, !PT ;  /* 0x000000130d097c10 */ /* 0x000fe400087fe4ff */
[----:B------:R-:W-:Y:S01]  /*0890*/  IADD3 R3, P0, R3, R6, RZ ;  /* 0x0000000603037210 */ /* 0x000fe20007f1e0ff */
[----:B------:R-:W4:Y:S03]  /*08a0*/  LDG.E.64.CONSTANT R4, desc[UR12][R4.64] ;  /* 0x0000000c04047981 */ /* 0x000f26000c1e9b00 */
[----:B------:R-:W-:Y:S01]  /*08b0*/  IADD3.X R0, RZ, R26, RZ, P0, !PT ;  /* 0x0000001aff007210 */ /* 0x000fe200007fe4ff */
[----:B------:R-:W-:Y:S01]  /*08c0*/  STL [R1+0x9c], R13 ;  /* 0x00009c0d01007387 */ /* 0x000fe20000100800 */
[----:B------:R-:W-:-:S02]  /*08d0*/  SHF.L.U32 R11, R3, 0x1, RZ ;  /* 0x00000001030b7819 */ /* 0x000fc400000006ff */
[----:B------:R-:W-:Y:S01]  /*08e0*/  SHF.L.U64.HI R10, R3, 0x1, R0 ;  /* 0x00000001030a7819 */ /* 0x000fe20000010200 */
[----:B------:R-:W4:Y:S01]  /*08f0*/  LDG.E.64.CONSTANT R8, desc[UR12][R8.64] ;  /* 0x0000000c08087981 */ /* 0x000f22000c1e9b00 */
[----:B------:R-:W-:Y:S02]  /*0900*/  IADD3 R24, P0, R11, UR18, RZ ;  /* 0x000000120b187c10 */ /* 0x000fe4000ff1e0ff */
[----:B------:R-:W-:Y:S02]  /*0910*/  IADD3 R3, R33, 0x1e00, RZ ;  /* 0x00001e0021037810 */ /* 0x000fe40007ffe0ff */
[----:B------:R-:W-:Y:S02]  /*0920*/  IADD3.X R25, R10, UR19, RZ, P0, !PT ;  /* 0x000000130a197c10 */ /* 0x000fe400087fe4ff */
[----:B------:R-:W-:-:S04]  /*0930*/  IADD3 R3, P0, R3, R6, RZ ;  /* 0x0000000603037210 */ /* 0x000fc80007f1e0ff */
[----:B------:R-:W-:Y:S01]  /*0940*/  IADD3.X R0, RZ, R26, RZ, P0, !PT ;  /* 0x0000001aff007210 */ /* 0x000fe200007fe4ff */
[----:B------:R-:W-:Y:S01]  /*0950*/  STL [R1+0x90], R11 ;  /* 0x0000900b01007387 */ /* 0x000fe20000100800 */
[C---:B------:R-:W-:Y:S02]  /*0960*/  SHF.L.U32 R12, R3.reuse, 0x1, RZ ;  /* 0x00000001030c7819 */ /* 0x040fe400000006ff */
[----:B------:R-:W-:Y:S01]  /*0970*/  SHF.L.U64.HI R29, R3, 0x1, R0 ;  /* 0x00000001031d7819 */ /* 0x000fe20000010200 */
[----:B------:R-:W4:Y:S01]  /*0980*/  LDG.E.64.CONSTANT R24, desc[UR12][R24.64] ;  /* 0x0000000c18187981 */ /* 0x000f22000c1e9b00 */
[----:B------:R-:W-:-:S04]  /*0990*/  IADD3 R34, P0, R12, UR18, RZ ;  /* 0x000000120c227c10 */ /* 0x000fc8000ff1e0ff */
[----:B------:R-:W-:Y:S02]  /*09a0*/  IADD3.X R35, R29, UR19, RZ, P0, !PT ;  /* 0x000000131d237c10 */ /* 0x000fe400087fe4ff */
[----:B------:R-:W-:Y:S02]  /*09b0*/  IADD3 R42, P0, R18, UR20, RZ ;  /* 0x00000014122a7c10 */ /* 0x000fe4000ff1e0ff */
[----:B------:R-:W-:Y:S02]  /*09c0*/  IADD3 R3, R33, 0x2800, RZ ;  /* 0x0000280021037810 */ /* 0x000fe40007ffe0ff */
[----:B------:R-:W-:Y:S01]  /*09d0*/  IADD3.X R43, R15, UR21, RZ, P0, !PT ;  /* 0x000000150f2b7c10 */ /* 0x000fe200087fe4ff */
[----:B------:R0:W-:Y:S01]  /*09e0*/  STL [R1+0x94], R10 ;  /* 0x0000940a01007387 */ /* 0x0001e20000100800 */
[----:B------:R-:W-:Y:S02]  /*09f0*/  IADD3 R30, P0, R14, UR20, RZ ;  /* 0x000000140e1e7c10 */ /* 0x000fe4000ff1e0ff */
[----:B------:R-:W-:Y:S01]  /*0a00*/  IADD3 R3, P1, R3, R6, RZ ;  /* 0x0000000603037210 */ /* 0x000fe20007f3e0ff */
[----:B------:R-:W4:Y:S01]  /*0a10*/  LDG.E.64.CONSTANT R34, desc[UR12][R34.64] ;  /* 0x0000000c22227981 */ /* 0x000f22000c1e9b00 */
[----:B------:R-:W-:-:S02]  /*0a20*/  IADD3.X R31, R13, UR21, RZ, P0, !PT ;  /* 0x000000150d1f7c10 */ /* 0x000fc400087fe4ff */
[----:B-1----:R-:W-:Y:S01]  /*0a30*/  IADD3 R18, P0, R11, UR20, RZ ;  /* 0x000000140b127c10 */ /* 0x002fe2000ff1e0ff */
[----:B------:R-:W4:Y:S01]  /*0a40*/  LDG.E.64.CONSTANT R42, desc[UR12][R42.64] ;  /* 0x0000000c2a2a7981 */ /* 0x000f22000c1e9b00 */
[----:B------:R-:W-:Y:S02]  /*0a50*/  IADD3.X R0, RZ, R26, RZ, P1, !PT ;  /* 0x0000001aff007210 */ /* 0x000fe40000ffe4ff */
[C---:B------:R-:W-:Y:S01]  /*0a60*/  SHF.L.U32 R27, R3.reuse, 0x1, RZ ;  /* 0x00000001031b7819 */ /* 0x040fe200000006ff */
[----:B------:R1:W-:Y:S01]  /*0a70*/  STL [R1+0x88], R12 ;  /* 0x0000880c01007387 */ /* 0x0003e20000100800 */
[----:B------:R-:W-:Y:S02]  /*0a80*/  IADD3.X R19, R10, UR21, RZ, P0, !PT ;  /* 0x000000150a137c10 */ /* 0x000fe400087fe4ff */
[----:B------:R-:W-:Y:S01]  /*0a90*/  SHF.L.U64.HI R36, R3, 0x1, R0 ;  /* 0x0000000103247819 */ /* 0x000fe20000010200 */
[----:B------:R-:W4:Y:S01]  /*0aa0*/  LDG.E.64.CONSTANT R30, desc[UR12][R30.64] ;  /* 0x0000000c1e1e7981 */ /* 0x000f22000c1e9b00 */
[----:B0-----:R-:W-:-:S03]  /*0ab0*/  IADD3 R10, P0, R27, UR18, RZ ;  /* 0x000000121b0a7c10 */ /* 0x001fc6000ff1e0ff */
[----:B------:R-:W-:Y:S01]  /*0ac0*/  STL [R1+0x8c], R29 ;  /* 0x00008c1d01007387 */ /* 0x000fe20000100800 */
[----:B------:R-:W-:-:S03]  /*0ad0*/  IADD3.X R11, R36, UR19, RZ, P0, !PT ;  /* 0x00000013240b7c10 */ /* 0x000fc600087fe4ff */
[----:B------:R-:W4:Y:S04]  /*0ae0*/  LDG.E.64.CONSTANT R18, desc[UR12][R18.64] ;  /* 0x0000000c12127981 */ /* 0x000f28000c1e9b00 */
[----:B------:R-:W4:Y:S01]  /*0af0*/  LDG.E.64.CONSTANT R10, desc[UR12][R10.64] ;  /* 0x0000000c0a0a7981 */ /* 0x000f22000c1e9b00 */
[----:B------:R-:W-:-:S04]  /*0b00*/  IADD3 R3, R33, 0x3200, RZ ;  /* 0x0000320021037810 */ /* 0x000fc80007ffe0ff */
[----:B------:R-:W-:-:S04]  /*0b10*/  IADD3 R3, P0, R3, R6, RZ ;  /* 0x0000000603037210 */ /* 0x000fc80007f1e0ff */
[----:B------:R-:W-:Y:S02]  /*0b20*/  IADD3.X R0, RZ, R26, RZ, P0, !PT ;  /* 0x0000001aff007210 */ /* 0x000fe400007fe4ff */
[C---:B------:R-:W-:Y:S02]  /*0b30*/  SHF.L.U32 R58, R3.reuse, 0x1, RZ ;  /* 0x00000001033a7819 */ /* 0x040fe400000006ff */
[----:B------:R-:W-:Y:S01]  /*0b40*/  SHF.L.U64.HI R28, R3, 0x1, R0 ;  /* 0x00000001031c7819 */ /* 0x000fe20000010200 */
[----:B------:R-:W-:Y:S04]  /*0b50*/  STL [R1+0x80], R27 ;  /* 0x0000801b01007387 */ /* 0x000fe80000100800 */
[----:B------:R-:W-:Y:S01]  /*0b60*/  STL [R1+0x84], R36 ;  /* 0x0000842401007387 */ /* 0x000fe20000100800 */
[----:B-1----:R-:W-:-:S04]  /*0b70*/  IADD3 R12, P0, R12, UR20, RZ ;  /* 0x000000140c0c7c10 */ /* 0x002fc8000ff1e0ff */
[----:B------:R-:W-:Y:S01]  /*0b80*/  IADD3.X R13, R29, UR21, RZ, P0, !PT ;  /* 0x000000151d0d7c10 */ /* 0x000fe200087fe4ff */
[----:B---3--:R-:W-:Y:S01]  /*0b90*/  FADD.FTZ R2, R23, UR9 ;  /* 0x0000000917027e21 */ /* 0x008fe20008010000 */
[--C-:B--2---:R-:W-:Y:S02]  /*0ba0*/  HADD2.F32 R60, -RZ, R16.reuse.H0_H0 ;  /* 0x20000010ff3c7230 */ /* 0x104fe40000004100 */
[----:B------:R-:W-:Y:S02]  /*0bb0*/  HADD2.F32 R61, -RZ, R16.H1_H1 ;  /* 0x30000010ff3d7230 */ /* 0x000fe40000004100 */
[----:B------:R-:W-:Y:S01]  /*0bc0*/  HADD2.F32 R44, -RZ, R17.H0_H0 ;  /* 0x20000011ff2c7230 */ /* 0x000fe20000004100 */
[----:B------:R-:W0:Y:S01]  /*0bd0*/  MUFU.RSQ R2, R2 ;  /* 0x0000000200027308 */ /* 0x000e220000001400 */
[----:B------:R-:W-:Y:S01]  /*0be0*/  IADD3 R14, P1, R58, UR18, RZ ;  /* 0x000000123a0e7c10 */ /* 0x000fe2000ff3e0ff */
[----:B------:R-:W-:Y:S01]  /*0bf0*/  HFMA2.MMA R57, -RZ, RZ, 0, 2.384185791015625e-06 ;  /* 0x00000028ff397435 */ /* 0x000fe200000001ff */
[----:B------:R-:W2:Y:S01]  /*0c00*/  LDG.E.64.CONSTANT R12, desc[UR12][R12.64] ;  /* 0x0000000c0c0c7981 */ /* 0x000ea2000c1e9b00 */
[----:B----4-:R-:W-:-:S05]  /*0c10*/  HADD2.F32 R3, -RZ, R20.H0_H0 ;  /* 0x20000014ff037230 */ /* 0x010fca0000004100 */
[----:B------:R-:W-:Y:S01]  /*0c20*/  FADD.FTZ R3, -R22, R3 ;  /* 0x0000000316037221 */ /* 0x000fe20000010100 */
[----:B------:R-:W-:-:S03]  /*0c30*/  HADD2.F32 R20, -RZ, R20.H1_H1 ;  /* 0x30000014ff147230 */ /* 0x000fc60000004100 */
[----:B0-----:R-:W-:Y:S01]  /*0c40*/  FMUL.FTZ R7, R2, R3 ;  /* 0x0000000302077220 */ /* 0x001fe20000410000 */
[----:B------:R-:W-:-:S05]  /*0c50*/  HADD2.F32 R0, -RZ, R4.H0_H0 ;  /* 0x20000004ff007230 */ /* 0x000fca0000004100 */
[----:B------:R-:W-:Y:S01]  /*0c60*/  FFMA.FTZ R50, R7, R0, R60 ;  /* 0x0000000007327223 */ /* 0x000fe2000001003c */
[----:B------:R-:W-:Y:S01]  /*0c70*/  FADD.FTZ R20, -R22, R20 ;  /* 0x0000001416147221 */ /* 0x000fe20000010100 */
[----:B------:R-:W-:Y:S02]  /*0c80*/  HADD2.F32 R3, -RZ, R4.H1_H1 ;  /* 0x30000004ff037230 */ /* 0x000fe40000004100 */
[--C-:B------:R-:W-:Y:S02]  /*0c90*/  HADD2.F32 R4, -RZ, R5.reuse.H0_H0 ;  /* 0x20000005ff047230 */ /* 0x100fe40000004100 */
[----:B------:R-:W-:Y:S01]  /*0ca0*/  HADD2.F32 R5, -RZ, R5.H1_H1 ;  /* 0x30000005ff057230 */ /* 0x000fe20000004100 */
[----:B------:R0:W-:Y:S04]  /*0cb0*/  STL [R1+0x118], R11 ;  /* 0x0001180b01007387 */ /* 0x0001e80000100800 */
[----:B------:R-:W-:Y:S04]  /*0cc0*/  STL [R1+0x74], R58 ;  /* 0x0000743a01007387 */ /* 0x000fe80000100800 */
[----:B------:R-:W-:Y:S04]  /*0cd0*/  STL [R1+0x7c], R28 ;  /* 0x00007c1c01007387 */ /* 0x000fe80000100800 */
[----:B------:R1:W-:Y:S01]  /*0ce0*/  STL [R1+0x60], R7 ;  /* 0x0000600701007387 */ /* 0x0003e20000100800 */
[----:B0-----:R-:W-:Y:S01]  /*0cf0*/  FMUL.FTZ R11, R2, R20 ;  /* 0x00000014020b7220 */ /* 0x001fe20000410000 */
[----:B-1----:R-:W-:-:S05]  /*0d00*/  HADD2.F32 R7, -RZ, R21.H0_H0 ;  /* 0x20000015ff077230 */ /* 0x002fca0000004100 */
[----:B------:R-:W-:Y:S01]  /*0d10*/  FADD.FTZ R16, -R22, R7 ;  /* 0x0000000716107221 */ /* 0x000fe20000010100 */
[----:B------:R-:W-:Y:S01]  /*0d20*/  HADD2.F32 R7, -RZ, R21.H1_H1 ;  /* 0x30000015ff077230 */ /* 0x000fe20000004100 */
[----:B------:R0:W-:Y:S01]  /*0d30*/  STL [R1+0x3c], R11 ;  /* 0x00003c0b01007387 */ /* 0x0001e20000100800 */
[----:B------:R-:W-:Y:S01]  /*0d40*/  FFMA.FTZ R46, R11, R3, R61 ;  /* 0x000000030b2e7223 */ /* 0x000fe2000001003d */
[----:B------:R-:W-:Y:S02]  /*0d50*/  FMUL.FTZ R16, R2, R16 ;  /* 0x0000001002107220 */ /* 0x000fe40000410000 */
[----:B------:R-:W-:Y:S01]  /*0d60*/  FADD.FTZ R7, -R22, R7 ;  /* 0x0000000716077221 */ /* 0x000fe20000010100 */
[----:B------:R-:W-:Y:S03]  /*0d70*/  STL [R1], R44 ;  /* 0x0000002c01007387 */ /* 0x000fe60000100800 */
[----:B------:R-:W-:Y:S01]  /*0d80*/  FMUL.FTZ R29, R2, R7 ;  /* 0x00000007021d7220 */ /* 0x000fe20000410000 */
[----:B0-----:R-:W-:Y:S01]  /*0d90*/  HADD2.F32 R11, -RZ, R17.H1_H1 ;  /* 0x30000011ff0b7230 */ /* 0x001fe20000004100 */
[----:B------:R-:W-:Y:S04]  /*0da0*/  STL [R1+0x54], R16 ;  /* 0x0000541001007387 */ /* 0x000fe80000100800 */
[----:B------:R-:W-:Y:S01]  /*0db0*/  STL [R1+0x4], R11 ;  /* 0x0000040b01007387 */ /* 0x000fe20000100800 */
[----:B------:R-:W-:-:S03]  /*0dc0*/  FFMA.FTZ R45, R29, R5, R11 ;  /* 0x000000051d2d7223 */ /* 0x000fc6000001000b */
[----:B------:R-:W-:Y:S04]  /*0dd0*/  STL [R1+0x4c], R29 ;  /* 0x00004c1d01007387 */ /* 0x000fe80000100800 */
[----:B------:R0:W-:Y:S04]  /*0de0*/  STL [R1+0x110], R29 ;  /* 0x0001101d01007387 */ /* 0x0001e80000100800 */
[----:B0-----:R-:W3:Y:S01]  /*0df0*/  LDL.LU R29, [R1+0x4] ;  /* 0x00000400011d7983 */ /* 0x001ee20000300800 */
[----:B------:R-:W-:Y:S01]  /*0e00*/  FMUL.FTZ R53, R50, -1.4426950216293334961 ;  /* 0xbfb8aa3b32357820 */ /* 0x000fe20000410000 */
[----:B------:R-:W-:Y:S01]  /*0e10*/  FFMA.FTZ R41, R16, R4, R44 ;  /* 0x0000000410297223 */ /* 0x000fe2000001002c */
[----:B------:R-:W-:-:S02]  /*0e20*/  HADD2.F32 R16, -RZ, R8.H0_H0 ;  /* 0x20000008ff107230 */ /* 0x000fc40000004100 */
[----:B------:R-:W-:Y:S02]  /*0e30*/  FMUL.FTZ R32, R45, -1.4426950216293334961 ;  /* 0xbfb8aa3b2d207820 */ /* 0x000fe40000410000 */
[----:B------:R-:W0:Y:S01]  /*0e40*/  MUFU.EX2 R53, R53 ;  /* 0x0000003500357308 */ /* 0x000e220000000800 */
[----:B------:R-:W-:Y:S01]  /*0e50*/  FMUL.FTZ R54, R46, -1.4426950216293334961 ;  /* 0xbfb8aa3b2e367820 */ /* 0x000fe20000410000 */
[----:B------:R-:W-:Y:S01]  /*0e60*/  FMUL.FTZ R55, R41, -1.4426950216293334961 ;  /* 0xbfb8aa3b29377820 */ /* 0x000fe20000410000 */
[----:B------:R-:W-:Y:S01]  /*0e70*/  FADD.FTZ R16, -R22, R16 ;  /* 0x0000001016107221 */ /* 0x000fe20000010100 */
[----:B------:R-:W-:-:S04]  /*0e80*/  HADD2.F32 R17, -RZ, R8.H1_H1 ;  /* 0x30000008ff117230 */ /* 0x000fc80000004100 */
[----:B------:R-:W1:Y:S01]  /*0e90*/  MUFU.EX2 R32, R32 ;  /* 0x0000002000207308 */ /* 0x000e620000000800 */
[----:B------:R-:W-:Y:S01]  /*0ea0*/  FMUL.FTZ R11, R2, R16 ;  /* 0x00000010020b7220 */ /* 0x000fe20000410000 */
[----:B------:R-:W-:Y:S01]  /*0eb0*/  IADD3 R16, P0, R27, UR20, RZ ;  /* 0x000000141b107c10 */ /* 0x000fe2000ff1e0ff */
[----:B------:R-:W-:-:S05]  /*0ec0*/  HADD2.F32 R7, -RZ, R9.H0_H0 ;  /* 0x20000009ff077230 */ /* 0x000fca0000004100 */
[----:B------:R-:W4:Y:S01]  /*0ed0*/  MUFU.EX2 R54, R54 ;  /* 0x0000003600367308 */ /* 0x000f220000000800 */
[----:B------:R-:W-:Y:S02]  /*0ee0*/  HADD2.F32 R20, -RZ, R9.H1_H1 ;  /* 0x30000009ff147230 */ /* 0x000fe40000004100 */
[----:B------:R-:W-:-:S05]  /*0ef0*/  FFMA.FTZ R27, R0, R11, R60 ;  /* 0x0000000b001b7223 */ /* 0x000fca000001003c */
[----:B------:R-:W4:Y:S01]  /*0f00*/  MUFU.EX2 R55, R55 ;  /* 0x0000003700377308 */ /* 0x000f220000000800 */
[C---:B------:R-:W-:Y:S01]  /*0f10*/  FADD.FTZ R9, -R22.reuse, R17 ;  /* 0x0000001116097221 */ /* 0x040fe20000010100 */
[----:B0-----:R-:W-:Y:S01]  /*0f20*/  FADD.FTZ R53, R53, 1 ;  /* 0x3f80000035357421 */ /* 0x001fe20000010000 */
[----:B------:R0:W-:Y:S01]  /*0f30*/  STL [R1+0x44], R11 ;  /* 0x0000440b01007387 */ /* 0x0001e20000100800 */
[----:B------:R-:W-:Y:S01]  /*0f40*/  FMUL.FTZ R51, R27, -1.4426950216293334961 ;  /* 0xbfb8aa3b1b337820 */ /* 0x000fe20000410000 */
[----:B------:R-:W-:Y:S01]  /*0f50*/  IADD3 R8, R33, 0x3c00, RZ ;  /* 0x00003c0021087810 */ /* 0x000fe20007ffe0ff */
[C---:B------:R-:W-:Y:S01]  /*0f60*/  FADD.FTZ R20, -R22.reuse, R20 ;  /* 0x0000001416147221 */ /* 0x040fe20000010100 */
[----:B------:R-:W-:Y:S01]  /*0f70*/  FADD.FTZ R7, -R22, R7 ;  /* 0x0000000716077221 */ /* 0x000fe20000010100 */
[----:B------:R-:W-:Y:S01]  /*0f80*/  IADD3.X R15, R28, UR19, RZ, P1, !PT ;  /* 0x000000131c0f7c10 */ /* 0x000fe20008ffe4ff */
[----:B------:R-:W4:Y:S01]  /*0f90*/  MUFU.RCP R53, R53 ;  /* 0x0000003500357308 */ /* 0x000f220000001000 */
[----:B------:R-:W-:Y:S01]  /*0fa0*/  IADD3.X R17, R36, UR21, RZ, P0, !PT ;  /* 0x0000001524117c10 */ /* 0x000fe200087fe4ff */
[----:B0-----:R-:W-:Y:S01]  /*0fb0*/  FMUL.FTZ R11, R2, R9 ;  /* 0x00000009020b7220 */ /* 0x001fe20000410000 */
[----:B------:R-:W-:Y:S01]  /*0fc0*/  IADD3 R8, P1, R8, R6, RZ ;  /* 0x0000000608087210 */ /* 0x000fe20007f3e0ff */
[C---:B------:R-:W-:Y:S01]  /*0fd0*/  FMUL.FTZ R23, R2.reuse, R20 ;  /* 0x0000001402177220 */ /* 0x040fe20000410000 */
[----:B------:R-:W-:Y:S01]  /*0fe0*/  FMUL.FTZ R7, R2, R7 ;  /* 0x0000000702077220 */ /* 0x000fe20000410000 */
[----:B------:R-:W-:-:S02]  /*0ff0*/  FFMA.FTZ R36, R3, R11, R61 ;  /* 0x0000000b03247223 */ /* 0x000fc4000001003d */
[----:B------:R-:W0:Y:S01]  /*1000*/  MUFU.EX2 R51, R51 ;  /* 0x0000003300337308 */ /* 0x000e220000000800 */
[----:B-1----:R-:W-:Y:S01]  /*1010*/  FADD.FTZ R32, R32, 1 ;  /* 0x3f80000020207421 */ /* 0x002fe20000010000 */
[----:B----4-:R-:W-:Y:S01]  /*1020*/  FADD.FTZ R54, R54, 1 ;  /* 0x3f80000036367421 */ /* 0x010fe20000010000 */
[----:B------:R-:W-:Y:S01]  /*1030*/  FADD.FTZ R55, R55, 1 ;  /* 0x3f80000037377421 */ /* 0x000fe20000010000 */
[----:B------:R-:W-:Y:S01]  /*1040*/  IADD3.X R9, RZ, R26, RZ, P1, !PT ;  /* 0x0000001aff097210 */ /* 0x000fe20000ffe4ff */
[----:B------:R-:W-:Y:S01]  /*1050*/  FMUL.FTZ R47, R36, -1.4426950216293334961 ;  /* 0xbfb8aa3b242f7820 */ /* 0x000fe20000410000 */
[----:B------:R1:W-:Y:S01]  /*1060*/  STL [R1+0x5c], R11 ;  /* 0x00005c0b01007387 */ /* 0x0003e20000100800 */
[----:B------:R-:W-:Y:S01]  /*1070*/  FFMA.FTZ R37, R4, R7, R44 ;  /* 0x0000000704257223 */ /* 0x000fe2000001002c */
[----:B------:R4:W-:Y:S01]  /*1080*/  MUFU.RCP R56, R32 ;  /* 0x0000002000387308 */ /* 0x0009e20000001000 */
[----:B------:R-:W-:Y:S01]  /*1090*/  SHF.L.U64.HI R59, R8, 0x1, R9 ;  /* 0x00000001083b7819 */ /* 0x000fe20000010209 */
[----:B------:R0:W-:Y:S01]  /*10a0*/  STL [R1+0x40], R7 ;  /* 0x0000400701007387 */ /* 0x0001e20000100800 */
[----:B------:R-:W-:Y:S01]  /*10b0*/  FMUL.FTZ R9, R37, -1.4426950216293334961 ;  /* 0xbfb8aa3b25097820 */ /* 0x000fe20000410000 */
[----:B------:R-:W-:-:S02]  /*10c0*/  IMAD R52, R52, R57, UR8 ;  /* 0x0000000834347e24 */ /* 0x000fc4000f8e0239 */
[----:B------:R-:W2:Y:S01]  /*10d0*/  LDG.E.64.CONSTANT R14, desc[UR12][R14.64] ;  /* 0x0000000c0e0e7981 */ /* 0x000ea2000c1e9b00 */
[----:B-1----:R-:W-:Y:S01]  /*10e0*/  SHF.L.U32 R11, R8, 0x1, RZ ;  /* 0x00000001080b7819 */ /* 0x002fe200000006ff */
[----:B------:R-:W1:Y:S02]  /*10f0*/  MUFU.RCP R54, R54 ;  /* 0x0000003600367308 */ /* 0x000e640000001000 */
[----:B------:R-:W2:Y:S01]  /*1100*/  LDG.E.64.CONSTANT R16, desc[UR12][R16.64] ;  /* 0x0000000c10107981 */ /* 0x000ea2000c1e9b00 */
[--C-:B0-----:R-:W-:Y:S01]  /*1110*/  HADD2.F32 R7, -RZ, R24.reuse.H0_H0 ;  /* 0x20000018ff077230 */ /* 0x101fe20000004100 */
[----:B------:R-:W-:Y:S02]  /*1120*/  IADD3 R20, P0, R11, UR18, RZ ;  /* 0x000000120b147c10 */ /* 0x000fe4000ff1e0ff */
[----:B------:R-:W-:Y:S02]  /*1130*/  STL [R1+0x70], R11 ;  /* 0x0000700b01007387 */ /* 0x000fe40000100800 */
[----:B------:R-:W0:Y:S02]  /*1140*/  MUFU.RCP R55, R55 ;  /* 0x0000003700377308 */ /* 0x000e240000001000 */
[----:B------:R-:W-:Y:S01]  /*1150*/  STL [R1+0x6c], R59 ;  /* 0x00006c3b01007387 */ /* 0x000fe20000100800 */
[----:B------:R-:W-:Y:S01]  /*1160*/  HADD2.F32 R8, -RZ, R24.H1_H1 ;  /* 0x30000018ff087230 */ /* 0x000fe20000004100 */
[----:B------:R-:W-:-:S04]  /*1170*/  IADD3.X R21, R59, UR19, RZ, P0, !PT ;  /* 0x000000133b157c10 */ /* 0x000fc800087fe4ff */
[----:B------:R-:W0:Y:S01]  /*1180*/  MUFU.EX2 R47, R47 ;  /* 0x0000002f002f7308 */ /* 0x000e220000000800 */
[----:B------:R-:W-:Y:S01]  /*1190*/  STL [R1+0x58], R23 ;  /* 0x0000581701007387 */ /* 0x000fe20000100800 */
[----:B------:R-:W-:Y:S01]  /*11a0*/  FADD.FTZ R7, -R22, R7 ;  /* 0x0000000716077221 */ /* 0x000fe20000010100 */
[----:B----4-:R-:W-:Y:S01]  /*11b0*/  IADD3 R32, P0, R58, UR20, RZ ;  /* 0x000000143a207c10 */ /* 0x010fe2000ff1e0ff */
[----:B------:R-:W-:Y:S01]  /*11c0*/  FADD.FTZ R58, -R53, 1 ;  /* 0x3f800000353a7421 */ /* 0x000fe20000010100 */
[----:B------:R-:W-:-:S03]  /*11d0*/  FADD.FTZ R51, R51, 1 ;  /* 0x3f80000033337421 */ /* 0x000fc60000010000 */
[----:B------:R-:W4:Y:S01]  /*11e0*/  MUFU.EX2 R9, R9 ;  /* 0x0000000900097308 */ /* 0x000f220000000800 */
[----:B------:R-:W-:Y:S01]  /*11f0*/  FADD.FTZ R8, -R22, R8 ;  /* 0x0000000816087221 */ /* 0x000fe20000010100 */
[----:B------:R-:W-:Y:S01]  /*1200*/  FMUL.FTZ R7, R2, R7 ;  /* 0x0000000702077220 */ /* 0x000fe20000410000 */
[----:B------:R-:W-:Y:S01]  /*1210*/  IADD3 R57, R33, 0x4600, RZ ;  /* 0x0000460021397810 */ /* 0x000fe20007ffe0ff */
[----:B------:R-:W-:Y:S01]  /*1220*/  FFMA.FTZ R58, R50, R58, 1 ;  /* 0x3f800000323a7423 */ /* 0x000fe2000001003a */
[----:B------:R-:W-:Y:S01]  /*1230*/  FMUL.FTZ R8, R2, R8 ;  /* 0x0000000802087220 */ /* 0x000fe20000410000 */
[----:B------:R-:W-:Y:S01]  /*1240*/  IADD3.X R33, R28, UR21, RZ, P0, !PT ;  /* 0x000000151c217c10 */ /* 0x000fe200087fe4ff */
[----:B------:R-:W2:Y:S01]  /*1250*/  LDG.E.64.CONSTANT R20, desc[UR12][R20.64] ;  /* 0x0000000c14147981 */ /* 0x000ea2000c1e9b00 */
[----:B------:R4:W-:Y:S01]  /*1260*/  MUFU.RCP R50, R51 ;  /* 0x0000003300327308 */ /* 0x0009e20000001000 */
[----:B------:R-:W-:Y:S01]  /*1270*/  LEA R28, R49, R52, 0x3 ;  /* 0x00000034311c7211 */ /* 0x000fe200078e18ff */
[----:B-1----:R-:W-:Y:S01]  /*1280*/  FADD.FTZ R52, -R54, 1 ;  /* 0x3f80000036347421 */ /* 0x002fe20000010100 */
[----:B------:R1:W-:Y:S01]  /*1290*/  STL [R1+0x50], R7 ;  /* 0x0000500701007387 */ /* 0x0003e20000100800 */
[----:B------:R-:W-:Y:S01]  /*12a0*/  IADD3 R49, P0, R57, R6, RZ ;  /* 0x0000000639317210 */ /* 0x000fe20007f1e0ff */
[----:B0-----:R-:W-:Y:S01]  /*12b0*/  FADD.FTZ R6, -R55, 1 ;  /* 0x3f80000037067421 */ /* 0x001fe20000010100 */
[----:B------:R-:W-:Y:S01]  /*12c0*/  FADD.FTZ R47, R47, 1 ;  /* 0x3f8000002f2f7421 */ /* 0x000fe20000010000 */
[----:B----4-:R-:W-:Y:S01]  /*12d0*/  FADD.FTZ R9, R9, 1 ;  /* 0x3f80000009097421 */ /* 0x010fe20000010000 */
[----:B------:R-:W-:Y:S01]  /*12e0*/  FADD.FTZ R51, -R56, 1 ;  /* 0x3f80000038337421 */ /* 0x000fe20000010100 */
[----:B------:R0:W-:Y:S01]  /*12f0*/  STL [R1+0x48], R8 ;  /* 0x0000480801007387 */ /* 0x0001e20000100800 */
[----:B-1----:R-:W-:-:S02]  /*1300*/  FFMA.FTZ R7, R0, R7, R60 ;  /* 0x0000000700077223 */ /* 0x002fc4000001003c */
[----:B------:R-:W-:Y:S01]  /*1310*/  FFMA.FTZ R51, R45, R51, 1 ;  /* 0x3f8000002d337423 */ /* 0x000fe20000010033 */
[----:B------:R-:W-:Y:S01]  /*1320*/  FFMA.FTZ R52, R46, R52, 1 ;  /* 0x3f8000002e347423 */ /* 0x000fe20000010034 */
[----:B------:R-:W-:Y:S01]  /*1330*/  FFMA.FTZ R6, R41, R6, 1 ;  /* 0x3f80000029067423 */ /* 0x000fe20000010006 */
[----:B------:R-:W-:Y:S01]  /*1340*/  FMUL.FTZ R39, R7, -1.4426950216293334961 ;  /* 0xbfb8aa3b07277820 */ /* 0x000fe20000410000 */
[----:B------:R-:W-:Y:S01]  /*1350*/  MUFU.RCP R46, R47 ;  /* 0x0000002f002e7308 */ /* 0x000fe20000001000 */
[----:B------:R-:W-:Y:S02]  /*1360*/  HADD2.F32 R45, -RZ, R34.H0_H0 ;  /* 0x20000022ff2d7230 */ /* 0x000fe40000004100 */
[----:B------:R-:W-:Y:S01]  /*1370*/  FMUL.FTZ R41, R56, R51 ;  /* 0x0000003338297220 */ /* 0x000fe20000410000 */
[----:B------:R-:W-:Y:S01]  /*1380*/  FMUL.FTZ R55, R55, R6 ;  /* 0x0000000637377220 */ /* 0x000fe20000410000 */
[--C-:B------:R-:W-:Y:S02]  /*1390*/  HADD2.F32 R6, -RZ, R42.reuse.H0_H0 ;  /* 0x2000002aff067230 */ /* 0x100fe40000004100 */
[----:B------:R-:W-:Y:S01]  /*13a0*/  FMUL.FTZ R58, R53, R58 ;  /* 0x0000003a353a7220 */ /* 0x000fe20000410000 */
[----:B------:R-:W-:Y:S01]  /*13b0*/  FADD.FTZ R45, -R22, R45 ;  /* 0x0000002d162d7221 */ /* 0x000fe20000010100 */
[----:B------:R-:W4:Y:S01]  /*13c0*/  LDG.E.64.CONSTANT R32, desc[UR12][R32.64] ;  /* 0x0000000c20207981 */ /* 0x000f22000c1e9b00 */
[----:B------:R-:W-:Y:S01]  /*13d0*/  MUFU.EX2 R39, R39 ;  /* 0x0000002700277308 */ /* 0x000fe20000000800 */
[----:B------:R-:W-:Y:S01]  /*13e0*/  FMUL.FTZ R6, R6, R58 ;  /* 0x0000003a06067220 */ /* 0x000fe20000410000 */
[----:B------:R-:W-:-:S06]  /*13f0*/  HADD2.F32 R42, -RZ, R42.H1_H1 ;  /* 0x3000002aff2a7230 */ /* 0x000fcc0000004100 */
[----:B------:R-:W1:Y:S01]  /*1400*/  MUFU.RCP R47, R9 ;  /* 0x00000009002f7308 */ /* 0x000e620000001000 */
[----:B0-----:R-:W-:Y:S01]  /*1410*/  FFMA.FTZ R8, R3, R8, R61 ;  /* 0x0000000803087223 */ /* 0x001fe2000001003d */
[----:B------:R-:W-:Y:S01]  /*1420*/  FMUL.FTZ R52, R54, R52 ;  /* 0x0000003436347220 */ /* 0x000fe20000410000 */
[----:B------:R-:W-:Y:S02]  /*1430*/  IADD3.X R26, RZ, R26, RZ, P0, !PT ;  /* 0x0000001aff1a7210 */ /* 0x000fe400007fe4ff */
[----:B------:R-:W-:Y:S02]  /*1440*/  FMUL.FTZ R40, R8, -1.4426950216293334961 ;  /* 0xbfb8aa3b08287820 */ /* 0x000fe40000410000 */
[----:B------:R-:W-:-:S04]  /*1450*/  SHF.L.U64.HI R53, R49, 0x1, R26 ;  /* 0x0000000131357819 */ /* 0x000fc8000001021a */
[----:B------:R-:W-:Y:S01]  /*1460*/  MUFU.EX2 R40, R40 ;  /* 0x0000002800287308 */ /* 0x000fe20000000800 */
[----:B------:R-:W-:Y:S01]  /*1470*/  SHF.L.U32 R54, R49, 0x1, RZ ;  /* 0x0000000131367819 */ /* 0x000fe200000006ff */
[----:B-1----:R-:W-:-:S04]  /*1480*/  FADD.FTZ R26, -R47, 1 ;  /* 0x3f8000002f1a7421 */ /* 0x002fc80000010100 */
[----:B------:R-:W-:Y:S01]  /*1490*/  FFMA.FTZ R49, R37, R26, 1 ;  /* 0x3f80000025317423 */ /* 0x000fe2000001001a */
[----:B------:R-:W-:-:S05]  /*14a0*/  HADD2.F32 R34, -RZ, R34.H1_H1 ;  /* 0x30000022ff227230 */ /* 0x000fca0000004100 */
[----:B------:R-:W-:Y:S01]  /*14b0*/  FADD.FTZ R34, -R22, R34 ;  /* 0x0000002216227221 */ /* 0x000fe20000010100 */
[----:B------:R-:W-:Y:S01]  /*14c0*/  IADD3 R26, P0, R54, UR18, RZ ;  /* 0x00000012361a7c10 */ /* 0x000fe2000ff1e0ff */
[----:B---3--:R-:W-:-:S04]  /*14d0*/  FFMA.FTZ R38, R5, R23, R29 ;  /* 0x0000001705267223 */ /* 0x008fc8000001001d */
[----:B------:R-:W-:Y:S01]  /*14e0*/  FMUL.FTZ R48, R38, -1.4426950216293334961 ;  /* 0xbfb8aa3b26307820 */ /* 0x000fe20000410000 */
[----:B------:R-:W-:-:S05]  /*14f0*/  HADD2.F32 R23, -RZ, R25.H0_H0 ;  /* 0x20000019ff177230 */ /* 0x000fca0000004100 */
[----:B------:R-:W0:Y:S01]  /*1500*/  MUFU.EX2 R48, R48 ;  /* 0x0000003000307308 */ /* 0x000e220000000800 */
[----:B------:R-:W-:Y:S01]  /*1510*/  FADD.FTZ R23, -R22, R23 ;  /* 0x0000001716177221 */ /* 0x000fe20000010100 */
[----:B------:R-:W-:-:S03]  /*1520*/  HADD2.F32 R25, -RZ, R25.H1_H1 ;  /* 0x30000019ff197230 */ /* 0x000fc60000004100 */
[----:B------:R-:W-:Y:S02]  /*1530*/  FMUL.FTZ R23, R2, R23 ;  /* 0x0000001702177220 */ /* 0x000fe40000410000 */
[----:B------:R-:W-:-:S03]  /*1540*/  FADD.FTZ R25, -R22, R25 ;  /* 0x0000001916197221 */ /* 0x000fc60000010100 */
[----:B------:R1:W-:Y:S01]  /*1550*/  STL [R1+0x38], R23 ;  /* 0x0000381701007387 */ /* 0x0003e20000100800 */
[----:B------:R-:W-:Y:S01]  /*1560*/  FMUL.FTZ R24, R2, R25 ;  /* 0x0000001902187220 */ /* 0x000fe20000410000 */
[----:B0-----:R-:W-:Y:S01]  /*1570*/  FADD.FTZ R51, R48, 1 ;  /* 0x3f80000030337421 */ /* 0x001fe20000010000 */
[----:B-1----:R-:W-:-:S03]  /*1580*/  FFMA.FTZ R23, R4, R23, R44 ;  /* 0x0000001704177223 */ /* 0x002fc6000001002c */
[----:B------:R0:W-:Y:S01]  /*1590*/  STL [R1+0x24], R24 ;  /* 0x0000241801007387 */ /* 0x0001e20000100800 */
[----:B------:R-:W-:Y:S01]  /*15a0*/  FMUL.FTZ R44, R23, -1.4426950216293334961 ;  /* 0xbfb8aa3b172c7820 */ /* 0x000fe20000410000 */
[----:B------:R-:W1:Y:S02]  /*15b0*/  MUFU.RCP R51, R51 ;  /* 0x0000003300337308 */ /* 0x000e640000001000 */
[----:B------:R3:W-:Y:S01]  /*15c0*/  STL [R1+0xa4], R28 ;  /* 0x0000a41c01007387 */ /* 0x0007e20000100800 */
[----:B0-----:R-:W-:-:S05]  /*15d0*/  FFMA.FTZ R24, R5, R24, R29 ;  /* 0x0000001805187223 */ /* 0x001fca000001001d */
[----:B------:R-:W0:Y:S01]  /*15e0*/  MUFU.EX2 R44, R44 ;  /* 0x0000002c002c7308 */ /* 0x000e220000000800 */
[----:B---3--:R-:W-:Y:S01]  /*15f0*/  FMUL.FTZ R28, R2, R45 ;  /* 0x0000002d021c7220 */ /* 0x008fe20000410000 */
[----:B------:R-:W-:Y:S01]  /*1600*/  FMUL.FTZ R25, R24, -1.4426950216293334961 ;  /* 0xbfb8aa3b18197820 */ /* 0x000fe20000410000 */
[--C-:B------:R-:W-:Y:S02]  /*1610*/  HADD2.F32 R45, -RZ, R43.reuse.H0_H0 ;  /* 0x2000002bff2d7230 */ /* 0x100fe40000004100 */
[----:B------:R-:W-:Y:S01]  /*1620*/  HADD2.F32 R48, -RZ, R43.H1_H1 ;  /* 0x3000002bff307230 */ /* 0x000fe20000004100 */
[----:B------:R-:W-:Y:S01]  /*1630*/  STL [R1+0x20], R28 ;  /* 0x0000201c01007387 */ /* 0x000fe20000100800 */
[----:B------:R-:W-:Y:S01]  /*1640*/  FMUL.FTZ R43, R42, R52 ;  /* 0x000000342a2b7220 */ /* 0x000fe20000410000 */
[----:B------:R-:W3:Y:S02]  /*1650*/  MUFU.EX2 R25, R25 ;  /* 0x0000001900197308 */ /* 0x000ee40000000800 */
[----:B------:R1:W-:Y:S01]  /*1660*/  STL [R1+0x114], R6 ;  /* 0x0001140601007387 */ /* 0x0003e20000100800 */
[----:B------:R-:W-:-:S04]  /*1670*/  FADD.FTZ R52, -R46, 1 ;  /* 0x3f8000002e347421 */ /* 0x000fc80000010100 */
[----:B------:R-:W-:Y:S01]  /*1680*/  FFMA.FTZ R52, R36, R52, 1 ;  /* 0x3f80000024347423 */ /* 0x000fe20000010034 */
[----:B-1----:R-:W4:Y:S01]  /*1690*/  LDL.LU R6, [R1] ;  /* 0x0000000001067983 */ /* 0x002f220000300800 */
[----:B------:R-:W-:Y:S01]  /*16a0*/  FADD.FTZ R36, R39, 1 ;  /* 0x3f80000027247421 */ /* 0x000fe20000010000 */
[----:B------:R-:W-:Y:S01]  /*16b0*/  FADD.FTZ R39, -R51, 1 ;  /* 0x3f80000033277421 */ /* 0x000fe20000010100 */
[----:B0-----:R-:W-:-:S03]  /*16c0*/  FADD.FTZ R44, R44, 1 ;  /* 0x3f8000002c2c7421 */ /* 0x001fc60000010000 */
[----:B------:R-:W-:Y:S01]  /*16d0*/  FFMA.FTZ R37, R38, R39, 1 ;  /* 0x3f80000026257423 */ /* 0x000fe20000010027 */
[----:B------:R-:W0:Y:S01]  /*16e0*/  MUFU.RCP R36, R36 ;  /* 0x0000002400247308 */ /* 0x000e220000001000 */
[----:B------:R-:W-:Y:S01]  /*16f0*/  FMUL.FTZ R39, R46, R52 ;  /* 0x000000342e277220 */ /* 0x000fe20000410000 */
[----:B------:R-:W-:Y:S01]  /*1700*/  FMUL.FTZ R41, R48, R41 ;  /* 0x0000002930297220 */ /* 0x000fe20000410000 */
[----:B------:R-:W-:Y:S01]  /*1710*/  FADD.FTZ R48, -R50, 1 ;  /* 0x3f80000032307421 */ /* 0x000fe20000010100 */
[----:B------:R-:W-:-:S04]  /*1720*/  FMUL.FTZ R38, R47, R49 ;  /* 0x000000312f267220 */ /* 0x000fc80000410000 */
[----:B------:R1:W2:Y:S01]  /*1730*/  MUFU.RCP R46, R44 ;  /* 0x0000002c002e7308 */ /* 0x0002a20000001000 */
[----:B---3--:R-:W-:Y:S01]  /*1740*/  FADD.FTZ R25, R25, 1 ;  /* 0x3f80000019197421 */ /* 0x008fe20000010000 */
[--C-:B------:R-:W-:Y:S02]  /*1750*/  HADD2.F32 R47, -RZ, R35.reuse.H1_H1 ;  /* 0x30000023ff2f7230 */ /* 0x100fe40000004100 */
[----:B------:R-:W-:Y:S01]  /*1760*/  FFMA.FTZ R27, R27, R48, 1 ;  /* 0x3f8000001b1b7423 */ /* 0x000fe20000010030 */
[----:B------:R-:W-:Y:S01]  /*1770*/  FADD.FTZ R48, R40, 1 ;  /* 0x3f80000028307421 */ /* 0x000fe20000010000 */
[----:B------:R-:W-:Y:S02]  /*1780*/  HADD2.F32 R49, -RZ, R35.H0_H0 ;  /* 0x20000023ff317230 */ /* 0x000fe40000004100 */
[----:B------:R-:W-:Y:S01]  /*1790*/  FADD.FTZ R47, -R22, R47 ;  /* 0x0000002f162f7221 */ /* 0x000fe20000010100 */
[----:B------:R-:W-:Y:S01]  /*17a0*/  FMUL.FTZ R40, R50, R27 ;  /* 0x0000001b32287220 */ /* 0x000fe20000410000 */
[----:B------:R-:W3:Y:S01]  /*17b0*/  MUFU.RCP R25, R25 ;  /* 0x0000001900197308 */ /* 0x000ee20000001000 */
[----:B------:R-:W-:Y:S01]  /*17c0*/  FFMA.FTZ R9, R0, R28, R60 ;  /* 0x0000001c00097223 */ /* 0x000fe2000001003c */
[----:B------:R-:W-:-:S02]  /*17d0*/  HADD2.F32 R50, -RZ, R31.H1_H1 ;  /* 0x3000001fff327230 */ /* 0x000fc40000004100 */
[----:B------:R-:W-:Y:S01]  /*17e0*/  FMUL.FTZ R37, R51, R37 ;  /* 0x0000002533257220 */ /* 0x000fe20000410000 */
[C---:B------:R-:W-:Y:S01]  /*17f0*/  FMUL.FTZ R28, R2.reuse, R34 ;  /* 0x00000022021c7220 */ /* 0x040fe20000410000 */
[----:B------:R-:W-:Y:S01]  /*1800*/  FMUL.FTZ R51, R2, R47 ;  /* 0x0000002f02337220 */ /* 0x000fe20000410000 */
[--C-:B------:R-:W-:Y:S02]  /*1810*/  HADD2.F32 R34, -RZ, R30.reuse.H0_H0 ;  /* 0x2000001eff227230 */ /* 0x100fe40000004100 */
[----:B------:R-:W-:Y:S01]  /*1820*/  FADD.FTZ R49, -R22, R49 ;  /* 0x0000003116317221 */ /* 0x000fe20000010100 */
[----:B------:R-:W-:Y:S01]  /*1830*/  HADD2.F32 R47, -RZ, R31.H0_H0 ;  /* 0x2000001fff2f7230 */ /* 0x000fe20000004100 */
[----:B------:R-:W-:Y:S01]  /*1840*/  STL [R1+0x68], R53 ;  /* 0x0000683501007387 */ /* 0x000fe20000100800 */
[----:B------:R-:W-:Y:S02]  /*1850*/  HADD2.F32 R30, -RZ, R30.H1_H1 ;  /* 0x3000001eff1e7230 */ /* 0x000fe40000004100 */
[----:B0-----:R-:W-:Y:S01]  /*1860*/  FADD.FTZ R31, -R36, 1 ;  /* 0x3f800000241f7421 */ /* 0x001fe20000010100 */
[----:B------:R-:W-:Y:S01]  /*1870*/  FMUL.FTZ R37, R50, R37 ;  /* 0x0000002532257220 */ /* 0x000fe20000410000 */
[----:B------:R-:W-:Y:S01]  /*1880*/  STL [R1+0x64], R54 ;  /* 0x0000643601007387 */ /* 0x000fe20000100800 */
[----:B-1----:R-:W-:Y:S01]  /*1890*/  FFMA.FTZ R44, R3, R28, R61 ;  /* 0x0000001c032c7223 */ /* 0x002fe2000001003d */
[----:B--2---:R-:W-:-:S02]  /*18a0*/  FADD.FTZ R50, -R46, 1 ;  /* 0x3f8000002e327421 */ /* 0x004fc40000010100 */
[----:B------:R0:W-:Y:S01]  /*18b0*/  STL [R1+0x14], R28 ;  /* 0x0000141c01007387 */ /* 0x0001e20000100800 */
[----:B------:R-:W-:Y:S01]  /*18c0*/  FFMA.FTZ R31, R7, R31, 1 ;  /* 0x3f800000071f7423 */ /* 0x000fe2000001001f */
[----:B------:R-:W-:Y:S01]  /*18d0*/  FMUL.FTZ R39, R30, R39 ;  /* 0x000000271e277220 */ /* 0x000fe20000410000 */
[----:B------:R-:W-:Y:S01]  /*18e0*/  FFMA.FTZ R50, R23, R50, 1 ;  /* 0x3f80000017327423 */ /* 0x000fe20000010032 */
[----:B------:R-:W-:Y:S02]  /*18f0*/  HADD2.F32 R23, -RZ, R18.H0_H0 ;  /* 0x20000012ff177230 */ /* 0x000fe40000004100 */
[----:B------:R-:W-:Y:S01]  /*1900*/  FMUL.FTZ R36, R36, R31 ;  /* 0x0000001f24247220 */ /* 0x000fe20000410000 */
[----:B0-----:R-:W-:Y:S01]  /*1910*/  FMUL.FTZ R28, R2, R49 ;  /* 0x00000031021c7220 */ /* 0x001fe20000410000 */
[----:B------:R-:W-:Y:S01]  /*1920*/  FFMA.FTZ R30, R5, R51, R29 ;  /* 0x00000033051e7223 */ /* 0x000fe2000001001d */
[----:B------:R-:W-:-:S03]  /*1930*/  FMUL.FTZ R38, R47, R38 ;  /* 0x000000262f267220 */ /* 0x000fc60000410000 */
[----:B------:R-:W-:Y:S01]  /*1940*/  STL [R1+0x10], R28 ;  /* 0x0000101c01007387 */ /* 0x000fe20000100800 */
[----:B------:R-:W-:-:S03]  /*1950*/  FMUL.FTZ R36, R23, R36 ;  /* 0x0000002417247220 */ /* 0x000fc60000410000 */
[----:B------:R-:W-:Y:S04]  /*1960*/  STL [R1+0xf8], R28 ;  /* 0x0000f81c01007387 */ /* 0x000fe80000100800 */
[----:B------:R-:W-:Y:S04]  /*1970*/  STL [R1+0x10c], R39 ;  /* 0x00010c2701007387 */ /* 0x000fe80000100800 */
[----:B------:R3:W-:Y:S01]  /*1980*/  STL [R1+0xc], R51 ;  /* 0x00000c3301007387 */ /* 0x0007e20000100800 */
[----:B------:R-:W-:-:S03]  /*1990*/  IADD3.X R27, R53, UR19, RZ, P0, !PT ;  /* 0x00000013351b7c10 */ /* 0x000fc600087fe4ff */
[----:B------:R-:W-:Y:S01]  /*19a0*/  STL [R1+0x108], R38 ;  /* 0x0001082601007387 */ /* 0x000fe20000100800 */
[----:B---3--:R-:W-:-:S03]  /*19b0*/  FADD.FTZ R51, -R25, 1 ;  /* 0x3f80000019337421 */ /* 0x008fc60000010100 */
[----:B------:R-:W-:Y:S01]  /*19c0*/  STL [R1+0x104], R36 ;  /* 0x0001042401007387 */ /* 0x000fe20000100800 */
[----:B------:R-:W-:Y:S01]  /*19d0*/  FFMA.FTZ R51, R24, R51, 1 ;  /* 0x3f80000018337423 */ /* 0x000fe20000010033 */
[----:B------:R-:W-:Y:S02]  /*19e0*/  IADD3 R24, P0, R11, UR20, RZ ;  /* 0x000000140b187c10 */ /* 0x000fe4000ff1e0ff */
[----:B------:R-:W2:Y:S04]  /*19f0*/  LDG.E.64.CONSTANT R26, desc[UR12][R26.64] ;  /* 0x0000000c1a1a7981 */ /* 0x000ea8000c1e9b00 */
[----:B------:R-:W3:Y:S01]  /*1a00*/  LDL.LU R11, [R1+0x118] ;  /* 0x00011800010b7983 */ /* 0x000ee20000300800 */
[----:B------:R-:W0:Y:S01]  /*1a10*/  MUFU.RCP R48, R48 ;  /* 0x0000003000307308 */ /* 0x000e220000001000 */
[----:B------:R-:W-:Y:S01]  /*1a20*/  FMUL.FTZ R42, R45, R55 ;  /* 0x000000372d2a7220 */ /* 0x000fe20000410000 */
[----:B------:R-:W-:Y:S01]  /*1a30*/  FMUL.FTZ R45, R9, -1.4426950216293334961 ;  /* 0xbfb8aa3b092d7820 */ /* 0x000fe20000410000 */
[----:B------:R-:W-:Y:S01]  /*1a40*/  FMUL.FTZ R40, R34, R40 ;  /* 0x0000002822287220 */ /* 0x000fe20000410000 */
[----:B------:R-:W-:-:S04]  /*1a50*/  FMUL.FTZ R35, R44, -1.4426950216293334961 ;  /* 0xbfb8aa3b2c237820 */ /* 0x000fc80000410000 */
[----:B------:R-:W1:Y:S01]  /*1a60*/  MUFU.EX2 R45, R45 ;  /* 0x0000002d002d7308 */ /* 0x000e620000000800 */
[----:B------:R-:W-:Y:S01]  /*1a70*/  FMUL.FTZ R47, R30, -1.4426950216293334961 ;  /* 0xbfb8aa3b1e2f7820 */ /* 0x000fe20000410000 */
[----:B0-----:R-:W-:-:S06]  /*1a80*/  FADD.FTZ R7, -R48, 1 ;  /* 0x3f80000030077421 */ /* 0x001fcc0000010100 */
[----:B------:R-:W0:Y:S01]  /*1a90*/  MUFU.EX2 R35, R35 ;  /* 0x0000002300237308 */ /* 0x000e220000000800 */
[----:B------:R-:W-:Y:S01]  /*1aa0*/  FFMA.FTZ R7, R8, R7, 1 ;  /* 0x3f80000008077423 */ /* 0x000fe20000010007 */
[----:B------:R-:W-:Y:S01]  /*1ab0*/  FMUL.FTZ R8, R25, R51 ;  /* 0x0000003319087220 */ /* 0x000fe20000410000 */
[----:B------:R-:W-:-:S05]  /*1ac0*/  IADD3.X R25, R59, UR21, RZ, P0, !PT ;  /* 0x000000153b197c10 */ /* 0x000fca00087fe4ff */
[----:B------:R-:W0:Y:S01]  /*1ad0*/  MUFU.EX2 R47, R47 ;  /* 0x0000002f002f7308 */ /* 0x000e220000000800 */
[----:B------:R-:W2:Y:S01]  /*1ae0*/  LDG.E.64.CONSTANT R24, desc[UR12][R24.64] ;  /* 0x0000000c18187981 */ /* 0x000ea2000c1e9b00 */
[----:B-1----:R-:W-:Y:S01]  /*1af0*/  FADD.FTZ R45, R45, 1 ;  /* 0x3f8000002d2d7421 */ /* 0x002fe20000010000 */
[----:B------:R-:W-:Y:S01]  /*1b00*/  FMUL.FTZ R7, R48, R7 ;  /* 0x0000000730077220 */ /* 0x000fe20000410000 */
[----:B------:R-:W-:-:S04]  /*1b10*/  HADD2.F32 R18, -RZ, R18.H1_H1 ;  /* 0x30000012ff127230 */ /* 0x000fc80000004100 */
[----:B------:R-:W1:Y:S01]  /*1b20*/  MUFU.RCP R48, R45 ;  /* 0x0000002d00307308 */ /* 0x000e620000001000 */
[----:B0-----:R-:W-:Y:S01]  /*1b30*/  FADD.FTZ R31, R35, 1 ;  /* 0x3f800000231f7421 */ /* 0x001fe20000010000 */
[----:B------:R-:W-:Y:S01]  /*1b40*/  FMUL.FTZ R50, R46, R50 ;  /* 0x000000322e327220 */ /* 0x000fe20000410000 */
[----:B------:R-:W-:Y:S01]  /*1b50*/  FMUL.FTZ R35, R18, R7 ;  /* 0x0000000712237220 */ /* 0x000fe20000410000 */
[----:B------:R-:W-:Y:S02]  /*1b60*/  HADD2.F32 R18, -RZ, R10.H0_H0 ;  /* 0x2000000aff127230 */ /* 0x000fe40000004100 */
[----:B------:R-:W-:-:S03]  /*1b70*/  HADD2.F32 R23, -RZ, R19.H0_H0 ;  /* 0x20000013ff177230 */ /* 0x000fc60000004100 */
[----:B------:R-:W-:Y:S01]  /*1b80*/  FADD.FTZ R18, -R22, R18 ;  /* 0x0000001216127221 */ /* 0x000fe20000010100 */
[----:B------:R-:W-:Y:S01]  /*1b90*/  FADD.FTZ R47, R47, 1 ;  /* 0x3f8000002f2f7421 */ /* 0x000fe20000010000 */
[----:B------:R-:W-:Y:S02]  /*1ba0*/  HADD2.F32 R19, -RZ, R19.H1_H1 ;  /* 0x30000013ff137230 */ /* 0x000fe40000004100 */
[----:B------:R-:W-:-:S03]  /*1bb0*/  HADD2.F32 R59, -RZ, R10.H1_H1 ;  /* 0x3000000aff3b7230 */ /* 0x000fc60000004100 */
[----:B------:R-:W-:Y:S01]  /*1bc0*/  FMUL.FTZ R8, R19, R8 ;  /* 0x0000000813087220 */ /* 0x000fe20000410000 */
[----:B------:R-:W-:Y:S01]  /*1bd0*/  MUFU.RCP R47, R47 ;  /* 0x0000002f002f7308 */ /* 0x000fe20000001000 */
[----:B-1----:R-:W-:Y:S01]  /*1be0*/  FADD.FTZ R45, -R48, 1 ;  /* 0x3f800000302d7421 */ /* 0x002fe20000010100 */
[----:B------:R-:W-:-:S03]  /*1bf0*/  FADD.FTZ R59, -R22, R59 ;  /* 0x0000003b163b7221 */ /* 0x000fc60000010100 */
[----:B------:R-:W-:-:S03]  /*1c00*/  FFMA.FTZ R45, R9, R45, 1 ;  /* 0x3f800000092d7423 */ /* 0x000fc6000001002d */
[----:B------:R-:W0:Y:S01]  /*1c10*/  MUFU.RCP R31, R31 ;  /* 0x0000001f001f7308 */ /* 0x000e220000001000 */
[----:B------:R-:W-:Y:S01]  /*1c20*/  FMUL.FTZ R59, R2, R59 ;  /* 0x0000003b023b7220 */ /* 0x000fe20000410000 */
[----:B------:R-:W-:-:S03]  /*1c30*/  FMUL.FTZ R7, R23, R50 ;  /* 0x0000003217077220 */ /* 0x000fc60000410000 */
[----:B------:R-:W-:Y:S01]  /*1c40*/  FFMA.FTZ R23, R3, R59, R61 ;  /* 0x0000003b03177223 */ /* 0x000fe2000001003d */
[----:B------:R-:W-:Y:S01]  /*1c50*/  FMUL.FTZ R48, R48, R45 ;  /* 0x0000002d30307220 */ /* 0x000fe20000410000 */
[----:B0-----:R-:W-:-:S04]  /*1c60*/  FADD.FTZ R10, -R31, 1 ;  /* 0x3f8000001f0a7421 */ /* 0x001fc80000010100 */
[----:B------:R-:W-:-:S04]  /*1c70*/  FFMA.FTZ R10, R44, R10, 1 ;  /* 0x3f8000002c0a7423 */ /* 0x000fc8000001000a */
[----:B------:R-:W-:Y:S01]  /*1c80*/  FMUL.FTZ R10, R31, R10 ;  /* 0x0000000a1f0a7220 */ /* 0x000fe20000410000 */
[----:B------:R-:W-:-:S05]  /*1c90*/  HADD2.F32 R50, -RZ, R14.H0_H0 ;  /* 0x2000000eff327230 */ /* 0x000fca0000004100 */
[----:B------:R-:W-:-:S04]  /*1ca0*/  FADD.FTZ R50, -R22, R50 ;  /* 0x0000003216327221 */ /* 0x000fc80000010100 */
[----:B------:R-:W-:Y:S01]  /*1cb0*/  FMUL.FTZ R56, R2, R50 ;  /* 0x0000003202387220 */ /* 0x000fe20000410000 */
[----:B----4-:R-:W-:-:S04]  /*1cc0*/  FFMA.FTZ R34, R4, R28, R6 ;  /* 0x0000001c04227223 */ /* 0x010fc80000010006 */
[----:B------:R-:W-:-:S06]  /*1cd0*/  FMUL.FTZ R49, R34, -1.4426950216293334961 ;  /* 0xbfb8aa3b22317820 */ /* 0x000fcc0000410000 */
[----:B------:R-:W0:Y:S01]  /*1ce0*/  MUFU.EX2 R49, R49 ;  /* 0x0000003100317308 */ /* 0x000e220000000800 */
[----:B------:R-:W-:Y:S01]  /*1cf0*/  FMUL.FTZ R28, R2, R18 ;  /* 0x00000012021c7220 */ /* 0x000fe20000410000 */
[----:B0-----:R-:W-:-:S06]  /*1d00*/  FADD.FTZ R46, R49, 1 ;  /* 0x3f800000312e7421 */ /* 0x001fcc0000010000 */
[----:B------:R-:W0:Y:S01]  /*1d10*/  MUFU.RCP R46, R46 ;  /* 0x0000002e002e7308 */ /* 0x000e220000001000 */
[----:B------:R-:W-:-:S04]  /*1d20*/  FFMA.FTZ R19, R0, R28, R60 ;  /* 0x0000001c00137223 */ /* 0x000fc8000001003c */
[----:B------:R-:W-:-:S06]  /*1d30*/  FMUL.FTZ R9, R19, -1.4426950216293334961 ;  /* 0xbfb8aa3b13097820 */ /* 0x000fcc0000410000 */
[----:B------:R-:W1:Y:S01]  /*1d40*/  MUFU.EX2 R9, R9 ;  /* 0x0000000900097308 */ /* 0x000e620000000800 */
[----:B0-----:R-:W-:Y:S01]  /*1d50*/  FADD.FTZ R18, -R46, 1 ;  /* 0x3f8000002e127421 */ /* 0x001fe20000010100 */
[----:B------:R-:W-:-:S04]  /*1d60*/  FADD.FTZ R49, -R47, 1 ;  /* 0x3f8000002f317421 */ /* 0x000fc80000010100 */
[----:B------:R-:W-:-:S04]  /*1d70*/  FFMA.FTZ R49, R30, R49, 1 ;  /* 0x3f8000001e317423 */ /* 0x000fc80000010031 */
[----:B------:R-:W-:Y:S01]  /*1d80*/  FMUL.FTZ R47, R47, R49 ;  /* 0x000000312f2f7220 */ /* 0x000fe20000410000 */
[--C-:B------:R-:W-:Y:S02]  /*1d90*/  HADD2.F32 R49, -RZ, R12.reuse.H0_H0 ;  /* 0x2000000cff317230 */ /* 0x100fe40000004100 */
[----:B-1----:R-:W-:Y:S01]  /*1da0*/  FADD.FTZ R51, R9, 1 ;  /* 0x3f80000009337421 */ /* 0x002fe20000010000 */
[----:B------:R-:W-:Y:S02]  /*1db0*/  HADD2.F32 R12, -RZ, R12.H1_H1 ;  /* 0x3000000cff0c7230 */ /* 0x000fe40000004100 */
[----:B------:R-:W-:Y:S01]  /*1dc0*/  FMUL.FTZ R9, R49, R48 ;  /* 0x0000003031097220 */ /* 0x000fe20000410000 */
[--C-:B---3--:R-:W-:Y:S02]  /*1dd0*/  HADD2.F32 R58, -RZ, R11.reuse.H0_H0 ;  /* 0x2000000bff3a7230 */ /* 0x108fe40000004100 */
[----:B------:R-:W-:Y:S02]  /*1de0*/  HADD2.F32 R57, -RZ, R11.H1_H1 ;  /* 0x3000000bff397230 */ /* 0x000fe40000004100 */
[----:B------:R-:W-:Y:S01]  /*1df0*/  FFMA.FTZ R11, R34, R18, 1 ;  /* 0x3f800000220b7423 */ /* 0x000fe20000010012 */
[----:B------:R-:W-:Y:S01]  /*1e00*/  FADD.FTZ R58, -R22, R58 ;  /* 0x0000003a163a7221 */ /* 0x000fe20000010100 */
[----:B------:R-:W-:-:S03]  /*1e10*/  FMUL.FTZ R18, R23, -1.4426950216293334961 ;  /* 0xbfb8aa3b17127820 */ /* 0x000fc60000410000 */
[----:B------:R-:W-:Y:S01]  /*1e20*/  FMUL.FTZ R58, R2, R58 ;  /* 0x0000003a023a7220 */ /* 0x000fe20000410000 */
[----:B------:R-:W-:Y:S02]  /*1e30*/  FADD.FTZ R57, -R22, R57 ;  /* 0x0000003916397221 */ /* 0x000fe40000010100 */
[----:B------:R-:W0:Y:S01]  /*1e40*/  MUFU.EX2 R18, R18 ;  /* 0x0000001200127308 */ /* 0x000e220000000800 */
[----:B------:R-:W-:Y:S01]  /*1e50*/  FFMA.FTZ R34, R4, R58, R6 ;  /* 0x0000003a04227223 */ /* 0x000fe20000010006 */
[----:B------:R-:W-:-:S03]  /*1e60*/  FMUL.FTZ R57, R2, R57 ;  /* 0x0000003902397220 */ /* 0x000fc60000410000 */
[----:B------:R-:W-:Y:S01]  /*1e70*/  FMUL.FTZ R45, R34, -1.4426950216293334961 ;  /* 0xbfb8aa3b222d7820 */ /* 0x000fe20000410000 */
[----:B------:R-:W-:Y:S01]  /*1e80*/  FFMA.FTZ R44, R5, R57, R29 ;  /* 0x00000039052c7223 */ /* 0x000fe2000001001d */
[----:B------:R-:W-:Y:S01]  /*1e90*/  FMUL.FTZ R11, R46, R11 ;  /* 0x0000000b2e0b7220 */ /* 0x000fe20000410000 */
[----:B------:R-:W-:Y:S02]  /*1ea0*/  MUFU.RCP R48, R51 ;  /* 0x0000003300307308 */ /* 0x000fe40000001000 */
[----:B------:R-:W-:Y:S01]  /*1eb0*/  FMUL.FTZ R46, R44, -1.4426950216293334961 ;  /* 0xbfb8aa3b2c2e7820 */ /* 0x000fe20000410000 */
[----:B------:R-:W-:Y:S01]  /*1ec0*/  FMUL.FTZ R10, R12, R10 ;  /* 0x0000000a0c0a7220 */ /* 0x000fe20000410000 */
[----:B------:R-:W-:-:S04]  /*1ed0*/  HADD2.F32 R12, -RZ, R13.H0_H0 ;  /* 0x2000000dff0c7230 */ /* 0x000fc80000004100 */
[----:B------:R-:W1:Y:S01]  /*1ee0*/  MUFU.EX2 R45, R45 ;  /* 0x0000002d002d7308 */ /* 0x000e620000000800 */
[----:B0-----:R-:W-:Y:S01]  /*1ef0*/  FADD.FTZ R18, R18, 1 ;  /* 0x3f80000012127421 */ /* 0x001fe20000010000 */
[----:B------:R-:W-:Y:S01]  /*1f00*/  FMUL.FTZ R11, R12, R11 ;  /* 0x0000000b0c0b7220 */ /* 0x000fe20000410000 */
[----:B------:R-:W-:-:S05]  /*1f10*/  HADD2.F32 R12, -RZ, R13.H1_H1 ;  /* 0x3000000dff0c7230 */ /* 0x000fca0000004100 */
[----:B------:R-:W0:Y:S01]  /*1f20*/  MUFU.EX2 R46, R46 ;  /* 0x0000002e002e7308 */ /* 0x000e220000000800 */
[----:B------:R-:W-:Y:S01]  /*1f30*/  FMUL.FTZ R12, R12, R47 ;  /* 0x0000002f0c0c7220 */ /* 0x000fe20000410000 */
[----:B------:R-:W-:-:S06]  /*1f40*/  HADD2.F32 R47, -RZ, R14.H1_H1 ;  /* 0x3000000eff2f7230 */ /* 0x000fcc0000004100 */
[----:B------:R3:W4:Y:S01]  /*1f50*/  MUFU.RCP R49, R18 ;  /* 0x0000001200317308 */ /* 0x0007220000001000 */
[----:B-1----:R-:W-:Y:S01]  /*1f60*/  FADD.FTZ R14, R45, 1 ;  /* 0x3f8000002d0e7421 */ /* 0x002fe20000010000 */
[----:B------:R-:W-:Y:S01]  /*1f70*/  FADD.FTZ R45, -R48, 1 ;  /* 0x3f800000302d7421 */ /* 0x000fe20000010100 */
[----:B------:R-:W-:-:S03]  /*1f80*/  FADD.FTZ R47, -R22, R47 ;  /* 0x0000002f162f7221 */ /* 0x000fc60000010100 */
[----:B------:R-:W-:Y:S01]  /*1f90*/  FFMA.FTZ R45, R19, R45, 1 ;  /* 0x3f800000132d7423 */ /* 0x000fe2000001002d */
[----:B---3--:R-:W-:Y:S01]  /*1fa0*/  FFMA.FTZ R18, R0, R56, R60 ;  /* 0x0000003800127223 */ /* 0x008fe2000001003c */
[----:B------:R-:W1:Y:S01]  /*1fb0*/  MUFU.RCP R14, R14 ;  /* 0x0000000e000e7308 */ /* 0x000e620000001000 */
[----:B0-----:R-:W-:Y:S02]  /*1fc0*/  FADD.FTZ R46, R46, 1 ;  /* 0x3f8000002e2e7421 */ /* 0x001fe40000010000 */
[----:B------:R-:W-:Y:S01]  /*1fd0*/  FMUL.FTZ R13, R18, -1.4426950216293334961 ;  /* 0xbfb8aa3b120d7820 */ /* 0x000fe20000410000 */
[----:B------:R-:W-:Y:S01]  /*1fe0*/  FMUL.FTZ R55, R2, R47 ;  /* 0x0000002f02377220 */ /* 0x000fe20000410000 */
[----:B------:R-:W-:-:S03]  /*1ff0*/  FMUL.FTZ R48, R48, R45 ;  /* 0x0000002d30307220 */ /* 0x000fc60000410000 */
[----:B------:R4:W0:Y:S01]  /*2000*/  MUFU.RCP R45, R46 ;  /* 0x0000002e002d7308 */ /* 0x0008220000001000 */
[----:B------:R-:W-:-:S07]  /*2010*/  FFMA.FTZ R19, R3, R55, R61 ;  /* 0x0000003703137223 */ /* 0x000fce000001003d */
[----:B------:R-:W3:Y:S01]  /*2020*/  MUFU.EX2 R13, R13 ;  /* 0x0000000d000d7308 */ /* 0x000ee20000000800 */
[----:B----4-:R-:W-:-:S04]  /*2030*/  FADD.FTZ R46, -R49, 1 ;  /* 0x3f800000312e7421 */ /* 0x010fc80000010100 */
[----:B------:R-:W-:Y:S01]  /*2040*/  FFMA.FTZ R46, R23, R46, 1 ;  /* 0x3f800000172e7423 */ /* 0x000fe2000001002e */
[----:B------:R-:W-:-:S03]  /*2050*/  FMUL.FTZ R23, R19, -1.4426950216293334961 ;  /* 0xbfb8aa3b13177820 */ /* 0x000fc60000410000 */
[----:B------:R-:W-:Y:S01]  /*2060*/  FMUL.FTZ R49, R49, R46 ;  /* 0x0000002e31317220 */ /* 0x000fe20000410000 */
[----:B-1----:R-:W-:Y:S02]  /*2070*/  FADD.FTZ R46, -R14, 1 ;  /* 0x3f8000000e2e7421 */ /* 0x002fe40000010100 */
[----:B------:R-:W1:Y:S02]  /*2080*/  MUFU.EX2 R23, R23 ;  /* 0x0000001700177308 */ /* 0x000e640000000800 */
[----:B------:R-:W-:Y:S01]  /*2090*/  FFMA.FTZ R46, R34, R46, 1 ;  /* 0x3f800000222e7423 */ /* 0x000fe2000001002e */
[----:B0-----:R-:W-:Y:S01]  /*20a0*/  FADD.FTZ R34, -R45, 1 ;  /* 0x3f8000002d227421 */ /* 0x001fe20000010100 */
[----:B---3--:R-:W-:-:S03]  /*20b0*/  FADD.FTZ R13, R13, 1 ;  /* 0x3f8000000d0d7421 */ /* 0x008fc60000010000 */
[----:B------:R-:W-:Y:S02]  /*20c0*/  FFMA.FTZ R44, R44, R34, 1 ;  /* 0x3f8000002c2c7423 */ /* 0x000fe40000010022 */
[----:B------:R0:W3:Y:S01]  /*20d0*/  MUFU.RCP R34, R13 ;  /* 0x0000000d00227308 */ /* 0x0000e20000001000 */
[----:B------:R-:W-:Y:S01]  /*20e0*/  FMUL.FTZ R46, R14, R46 ;  /* 0x0000002e0e2e7220 */ /* 0x000fe20000410000 */
[----:B------:R-:W-:Y:S01]  /*20f0*/  FMUL.FTZ R45, R45, R44 ;  /* 0x0000002c2d2d7220 */ /* 0x000fe20000410000 */
[--C-:B------:R-:W-:Y:S02]  /*2100*/  HADD2.F32 R14, -RZ, R16.reuse.H0_H0 ;  /* 0x20000010ff0e7230 */ /* 0x100fe40000004100 */
[----:B0-----:R-:W-:Y:S02]  /*2110*/  HADD2.F32 R13, -RZ, R15.H0_H0 ;  /* 0x2000000fff0d7230 */ /* 0x001fe40000004100 */
[----:B-1----:R-:W-:Y:S01]  /*2120*/  FADD.FTZ R44, R23, 1 ;  /* 0x3f800000172c7421 */ /* 0x002fe20000010000 */
[----:B------:R-:W-:-:S02]  /*2130*/  HADD2.F32 R23, -RZ, R16.H1_H1 ;  /* 0x30000010ff177230 */ /* 0x000fc40000004100 */
[----:B------:R-:W-:Y:S01]  /*2140*/  FADD.FTZ R13, -R22, R13 ;  /* 0x0000000d160d7221 */ /* 0x000fe20000010100 */
[----:B------:R-:W-:Y:S02]  /*2150*/  IADD3 R30, P0, R54, UR20, RZ ;  /* 0x00000014361e7c10 */ /* 0x000fe4000ff1e0ff */
[----:B------:R-:W0:Y:S01]  /*2160*/  MUFU.RCP R44, R44 ;  /* 0x0000002c002c7308 */ /* 0x000e220000001000 */
[----:B------:R-:W-:Y:S01]  /*2170*/  FMUL.FTZ R54, R2, R13 ;  /* 0x0000000d02367220 */ /* 0x000fe20000410000 */
[----:B------:R-:W-:Y:S01]  /*2180*/  FMUL.FTZ R13, R14, R48 ;  /* 0x000000300e0d7220 */ /* 0x000fe20000410000 */
[----:B------:R-:W-:Y:S02]  /*2190*/  FMUL.FTZ R14, R23, R49 ;  /* 0x00000031170e7220 */ /* 0x000fe40000410000 */
[----:B------:R-:W-:Y:S01]  /*21a0*/  FFMA.FTZ R23, R4, R54, R6 ;  /* 0x0000003604177223 */ /* 0x000fe20000010006 */
[----:B------:R-:W-:-:S03]  /*21b0*/  HADD2.F32 R16, -RZ, R17.H0_H0 ;  /* 0x20000011ff107230 */ /* 0x000fc60000004100 */
[----:B------:R-:W-:Y:S01]  /*21c0*/  FMUL.FTZ R47, R23, -1.4426950216293334961 ;  /* 0xbfb8aa3b172f7820 */ /* 0x000fe20000410000 */
[----:B------:R-:W-:Y:S01]  /*21d0*/  IADD3.X R31, R53, UR21, RZ, P0, !PT ;  /* 0x00000015351f7c10 */ /* 0x000fe200087fe4ff */
[----:B------:R-:W-:Y:S02]  /*21e0*/  HADD2.F32 R53, -RZ, R15.H1_H1 ;  /* 0x3000000fff357230 */ /* 0x000fe40000004100 */
[----:B------:R-:W-:Y:S01]  /*21f0*/  FMUL.FTZ R15, R16, R46 ;  /* 0x0000002e100f7220 */ /* 0x000fe20000410000 */
[----:B---3--:R-:W-:Y:S01]  /*2200*/  FADD.FTZ R46, -R34, 1 ;  /* 0x3f800000222e7421 */ /* 0x008fe20000010100 */
[----:B------:R-:W1:Y:S01]  /*2210*/  MUFU.EX2 R47, R47 ;  /* 0x0000002f002f7308 */ /* 0x000e620000000800 */
[----:B------:R-:W-:Y:S01]  /*2220*/  FADD.FTZ R53, -R22, R53 ;  /* 0x0000003516357221 */ /* 0x000fe20000010100 */
[----:B------:R-:W-:Y:S02]  /*2230*/  HADD2.F32 R16, -RZ, R17.H1_H1 ;  /* 0x30000011ff107230 */ /* 0x000fe40000004100 */
[----:B------:R-:W-:Y:S01]  /*2240*/  FFMA.FTZ R17, R18, R46, 1 ;  /* 0x3f80000012117423 */ /* 0x000fe2000001002e */
[----:B0-----:R-:W-:Y:S01]  /*2250*/  FADD.FTZ R18, -R44, 1 ;  /* 0x3f8000002c127421 */ /* 0x001fe20000010100 */
[----:B------:R-:W-:Y:S01]  /*2260*/  FMUL.FTZ R53, R2, R53 ;  /* 0x0000003502357220 */ /* 0x000fe20000410000 */
[--C-:B------:R-:W-:Y:S01]  /*2270*/  HADD2.F32 R51, -RZ, R20.reuse.H1_H1 ;  /* 0x30000014ff337230 */ /* 0x100fe20000004100 */
[----:B------:R-:W-:Y:S01]  /*2280*/  STL [R1+0x100], R7 ;  /* 0x0001000701007387 */ /* 0x000fe20000100800 */
[----:B------:R-:W-:Y:S01]  /*2290*/  FFMA.FTZ R18, R19, R18, 1 ;  /* 0x3f80000013127423 */ /* 0x000fe20000010012 */
[----:B------:R-:W-:-:S02]  /*22a0*/  HADD2.F32 R19, -RZ, R20.H0_H0 ;  /* 0x20000014ff137230 */ /* 0x000fc40000004100 */
[----:B------:R-:W-:Y:S01]  /*22b0*/  FFMA.FTZ R46, R5, R53, R29 ;  /* 0x00000035052e7223 */ /* 0x000fe2000001001d */
[----:B------:R-:W-:Y:S01]  /*22c0*/  FMUL.FTZ R17, R34, R17 ;  /* 0x0000001122117220 */ /* 0x000fe20000410000 */
[----:B------:R-:W-:Y:S01]  /*22d0*/  HADD2.F32 R49, -RZ, R21.H0_H0 ;  /* 0x20000015ff317230 */ /* 0x000fe20000004100 */
[----:B------:R-:W3:Y:S01]  /*22e0*/  LDG.E.64.CONSTANT R30, desc[UR12][R30.64] ;  /* 0x0000000c1e1e7981 */ /* 0x000ee2000c1e9b00 */
[----:B------:R-:W-:Y:S01]  /*22f0*/  FMUL.FTZ R34, R46, -1.4426950216293334961 ;  /* 0xbfb8aa3b2e227820 */ /* 0x000fe20000410000 */
[----:B------:R-:W-:Y:S01]  /*2300*/  FADD.FTZ R19, -R22, R19 ;  /* 0x0000001316137221 */ /* 0x000fe20000010100 */
[----:B-1----:R-:W-:-:S03]  /*2310*/  FADD.FTZ R47, R47, 1 ;  /* 0x3f8000002f2f7421 */ /* 0x002fc60000010000 */
[----:B------:R-:W-:Y:S01]  /*2320*/  FMUL.FTZ R52, R2, R19 ;  /* 0x0000001302347220 */ /* 0x000fe20000410000 */
[----:B------:R-:W0:Y:S08]  /*2330*/  MUFU.EX2 R34, R34 ;  /* 0x0000002200227308 */ /* 0x000e300000000800 */
[----:B------:R-:W1:Y:S01]  /*2340*/  MUFU.RCP R19, R47 ;  /* 0x0000002f00137308 */ /* 0x000e620000001000 */
[----:B------:R-:W-:Y:S01]  /*2350*/  FADD.FTZ R51, -R22, R51 ;  /* 0x0000003316337221 */ /* 0x000fe20000010100 */
[----:B------:R-:W-:Y:S01]  /*2360*/  FMUL.FTZ R18, R44, R18 ;  /* 0x000000122c127220 */ /* 0x000fe20000410000 */
[----:B------:R-:W-:-:S02]  /*2370*/  FFMA.FTZ R44, R0, R52, R60 ;  /* 0x00000034002c7223 */ /* 0x000fc4000001003c */
[----:B------:R-:W-:Y:S01]  /*2380*/  FMUL.FTZ R51, R2, R51 ;  /* 0x0000003302337220 */ /* 0x000fe20000410000 */
[----:B------:R-:W-:Y:S01]  /*2390*/  FMUL.FTZ R16, R16, R45 ;  /* 0x0000002d10107220 */ /* 0x000fe20000410000 */
[----:B------:R-:W-:Y:S01]  /*23a0*/  FMUL.FTZ R45, R44, -1.4426950216293334961 ;  /* 0xbfb8aa3b2c2d7820 */ /* 0x000fe20000410000 */
[----:B0-----:R-:W-:Y:S01]  /*23b0*/  FADD.FTZ R20, R34, 1 ;  /* 0x3f80000022147421 */ /* 0x001fe20000010000 */
[----:B------:R-:W-:Y:S01]  /*23c0*/  FFMA.FTZ R34, R3, R51, R61 ;  /* 0x0000003303227223 */ /* 0x000fe2000001003d */
[----:B-1----:R-:W-:-:S03]  /*23d0*/  FADD.FTZ R47, -R19, 1 ;  /* 0x3f800000132f7421 */ /* 0x002fc60000010100 */
[----:B------:R-:W0:Y:S01]  /*23e0*/  MUFU.EX2 R45, R45 ;  /* 0x0000002d002d7308 */ /* 0x000e220000000800 */
[----:B------:R-:W-:Y:S01]  /*23f0*/  FFMA.FTZ R47, R23, R47, 1 ;  /* 0x3f800000172f7423 */ /* 0x000fe2000001002f */
[----:B------:R-:W-:-:S06]  /*2400*/  FMUL.FTZ R23, R34, -1.4426950216293334961 ;  /* 0xbfb8aa3b22177820 */ /* 0x000fcc0000410000 */
[----:B------:R-:W1:Y:S08]  /*2410*/  MUFU.RCP R20, R20 ;  /* 0x0000001400147308 */ /* 0x000e700000001000 */
[----:B------:R-:W4:Y:S01]  /*2420*/  MUFU.EX2 R23, R23 ;  /* 0x0000001700177308 */ /* 0x000f220000000800 */
[----:B0-----:R-:W-:Y:S01]  /*2430*/  FADD.FTZ R45, R45, 1 ;  /* 0x3f8000002d2d7421 */ /* 0x001fe20000010000 */
[----:B------:R-:W-:-:S06]  /*2440*/  FMUL.FTZ R19, R19, R47 ;  /* 0x0000002f13137220 */ /* 0x000fcc0000410000 */
[----:B------:R-:W0:Y:S01]  /*2450*/  MUFU.RCP R45, R45 ;  /* 0x0000002d002d7308 */ /* 0x000e220000001000 */
[----:B-1----:R-:W-:-:S04]  /*2460*/  FADD.FTZ R47, -R20, 1 ;  /* 0x3f800000142f7421 */ /* 0x002fc80000010100 */
[----:B------:R-:W-:Y:S01]  /*2470*/  FFMA.FTZ R47, R46, R47, 1 ;  /* 0x3f8000002e2f7423 */ /* 0x000fe2000001002f */
[----:B----4-:R-:W-:Y:S01]  /*2480*/  FADD.FTZ R23, R23, 1 ;  /* 0x3f80000017177421 */ /* 0x010fe20000010000 */
[--C-:B------:R-:W-:Y:S02]  /*2490*/  HADD2.F32 R46, -RZ, R32.reuse.H0_H0 ;  /* 0x20000020ff2e7230 */ /* 0x100fe40000004100 */
[----:B------:R-:W-:-:S03]  /*24a0*/  HADD2.F32 R32, -RZ, R32.H1_H1 ;  /* 0x30000020ff207230 */ /* 0x000fc60000004100 */
[----:B------:R-:W1:Y:S02]  /*24b0*/  MUFU.RCP R23, R23 ;  /* 0x0000001700177308 */ /* 0x000e640000001000 */
[----:B------:R-:W-:Y:S01]  /*24c0*/  FMUL.FTZ R18, R32, R18 ;  /* 0x0000001220127220 */ /* 0x000fe20000410000 */
[----:B------:R-:W-:Y:S02]  /*24d0*/  HADD2.F32 R32, -RZ, R33.H0_H0 ;  /* 0x20000021ff207230 */ /* 0x000fe40000004100 */
[----:B------:R-:W-:-:S03]  /*24e0*/  FADD.FTZ R49, -R22, R49 ;  /* 0x0000003116317221 */ /* 0x000fc60000010100 */
[----:B------:R-:W-:Y:S01]  /*24f0*/  FMUL.FTZ R19, R32, R19 ;  /* 0x0000001320137220 */ /* 0x000fe20000410000 */
[----:B0-----:R-:W-:Y:S01]  /*2500*/  FADD.FTZ R32, -R45, 1 ;  /* 0x3f8000002d207421 */ /* 0x001fe20000010100 */
[----:B------:R-:W-:Y:S01]  /*2510*/  FMUL.FTZ R49, R2, R49 ;  /* 0x0000003102317220 */ /* 0x000fe20000410000 */
[----:B------:R-:W-:Y:S02]  /*2520*/  FMUL.FTZ R20, R20, R47 ;  /* 0x0000002f14147220 */ /* 0x000fe40000410000 */
[----:B------:R-:W-:Y:S01]  /*2530*/  FFMA.FTZ R44, R44, R32, 1 ;  /* 0x3f8000002c2c7423 */ /* 0x000fe20000010020 */
[----:B------:R-:W-:Y:S01]  /*2540*/  FFMA.FTZ R47, R4, R49, R6 ;  /* 0x00000031042f7223 */ /* 0x000fe20000010006 */
[----:B-1----:R-:W-:Y:S01]  /*2550*/  FADD.FTZ R32, -R23, 1 ;  /* 0x3f80000017207421 */ /* 0x002fe20000010100 */
[----:B------:R-:W-:-:S03]  /*2560*/  HADD2.F32 R21, -RZ, R21.H1_H1 ;  /* 0x30000015ff157230 */ /* 0x000fc60000004100 */
[----:B------:R-:W-:Y:S01]  /*2570*/  FFMA.FTZ R34, R34, R32, 1 ;  /* 0x3f80000022227423 */ /* 0x000fe20000010020 */
[----:B------:R-:W-:Y:S01]  /*2580*/  FMUL.FTZ R32, R47, -1.4426950216293334961 ;  /* 0xbfb8aa3b2f207820 */ /* 0x000fe20000410000 */
[----:B------:R-:W-:-:S05]  /*2590*/  FADD.FTZ R21, -R22, R21 ;  /* 0x0000001516157221 */ /* 0x000fca0000010100 */
[----:B------:R-:W0:Y:S01]  /*25a0*/  MUFU.EX2 R32, R32 ;  /* 0x0000002000207308 */ /* 0x000e220000000800 */
[----:B------:R-:W-:Y:S01]  /*25b0*/  FMUL.FTZ R50, R2, R21 ;  /* 0x0000001502327220 */ /* 0x000fe20000410000 */
[----:B------:R1:W-:Y:S03]  /*25c0*/  STL [R1+0xfc], R8 ;  /* 0x0000fc0801007387 */ /* 0x0003e60000100800 */
[----:B------:R-:W-:Y:S01]  /*25d0*/  FFMA.FTZ R21, R5, R50, R29 ;  /* 0x0000003205157223 */ /* 0x000fe2000001001d */
[----:B-1----:R-:W-:-:S03]  /*25e0*/  FMUL.FTZ R8, R23, R34 ;  /* 0x0000002217087220 */ /* 0x002fc60000410000 */
[----:B------:R-:W-:Y:S01]  /*25f0*/  FMUL.FTZ R23, R21, -1.4426950216293334961 ;  /* 0xbfb8aa3b15177820 */ /* 0x000fe20000410000 */
[----:B0-----:R-:W-:-:S05]  /*2600*/  FADD.FTZ R32, R32, 1 ;  /* 0x3f80000020207421 */ /* 0x001fca0000010000 */
[----:B------:R-:W0:Y:S01]  /*2610*/  MUFU.EX2 R23, R23 ;  /* 0x0000001700177308 */ /* 0x000e220000000800 */
[--C-:B--2---:R-:W-:Y:S02]  /*2620*/  HADD2.F32 R48, -RZ, R26.reuse.H0_H0 ;  /* 0x2000001aff307230 */ /* 0x104fe40000004100 */
[----:B------:R-:W-:Y:S01]  /*2630*/  FMUL.FTZ R17, R46, R17 ;  /* 0x000000112e117220 */ /* 0x000fe20000410000 */
[----:B------:R-:W-:-:S04]  /*2640*/  HADD2.F32 R46, -RZ, R26.H1_H1 ;  /* 0x3000001aff2e7230 */ /* 0x000fc80000004100 */
[----:B------:R-:W1:Y:S01]  /*2650*/  MUFU.RCP R32, R32 ;  /* 0x0000002000207308 */ /* 0x000e620000001000 */
[C---:B------:R-:W-:Y:S01]  /*2660*/  FADD.FTZ R48, -R22.reuse, R48 ;  /* 0x0000003016307221 */ /* 0x040fe20000010100 */
[----:B------:R-:W-:Y:S01]  /*2670*/  FADD.FTZ R46, -R22, R46 ;  /* 0x0000002e162e7221 */ /* 0x000fe20000010100 */
[----:B------:R2:W-:Y:S01]  /*2680*/  STL [R1+0x8], R28 ;  /* 0x0000081c01007387 */ /* 0x0005e20000100800 */
[----:B------:R-:W-:Y:S02]  /*2690*/  HADD2.F32 R33, -RZ, R33.H1_H1 ;  /* 0x30000021ff217230 */ /* 0x000fe40000004100 */
[C---:B------:R-:W-:Y:S01]  /*26a0*/  FMUL.FTZ R48, R2.reuse, R48 ;  /* 0x0000003002307220 */ /* 0x040fe20000410000 */
[----:B------:R-:W-:-:S03]  /*26b0*/  FMUL.FTZ R46, R2, R46 ;  /* 0x0000002e022e7220 */ /* 0x000fc60000410000 */
[----:B------:R-:W-:Y:S01]  /*26c0*/  FFMA.FTZ R26, R0, R48, R60 ;  /* 0x00000030001a7223 */ /* 0x000fe2000001003c */
[----:B0-----:R-:W-:Y:S01]  /*26d0*/  FADD.FTZ R23, R23, 1 ;  /* 0x3f80000017177421 */ /* 0x001fe20000010000 */
[----:B--2---:R-:W-:Y:S01]  /*26e0*/  FMUL.FTZ R28, R45, R44 ;  /* 0x0000002c2d1c7220 */ /* 0x004fe20000410000 */
[--C-:B------:R-:W-:Y:S02]  /*26f0*/  HADD2.F32 R45, -RZ, R27.reuse.H0_H0 ;  /* 0x2000001bff2d7230 */ /* 0x100fe40000004100 */
[----:B------:R-:W-:Y:S02]  /*2700*/  HADD2.F32 R27, -RZ, R27.H1_H1 ;  /* 0x3000001bff1b7230 */ /* 0x000fe40000004100 */
[----:B------:R-:W-:Y:S01]  /*2710*/  FMUL.FTZ R20, R33, R20 ;  /* 0x0000001421147220 */ /* 0x000fe20000410000 */
[----:B------:R-:W-:Y:S01]  /*2720*/  FFMA.FTZ R33, R3, R46, R61 ;  /* 0x0000002e03217223 */ /* 0x000fe2000001003d */
[----:B------:R-:W-:Y:S01]  /*2730*/  FADD.FTZ R45, -R22, R45 ;  /* 0x0000002d162d7221 */ /* 0x000fe20000010100 */
[----:B------:R-:W-:Y:S01]  /*2740*/  FMUL.FTZ R60, R26, -1.4426950216293334961 ;  /* 0xbfb8aa3b1a3c7820 */ /* 0x000fe20000410000 */
[----:B------:R-:W-:Y:S01]  /*2750*/  FADD.FTZ R27, -R22, R27 ;  /* 0x0000001b161b7221 */ /* 0x000fe20000010100 */
[----:B------:R0:W-:Y:S01]  /*2760*/  MUFU.RCP R61, R23 ;  /* 0x00000017003d7308 */ /* 0x0001e20000001000 */
[----:B-1----:R-:W-:Y:S01]  /*2770*/  FADD.FTZ R22, -R32, 1 ;  /* 0x3f80000020167421 */ /* 0x002fe20000010100 */
[C---:B------:R-:W-:Y:S01]  /*2780*/  FMUL.FTZ R45, R2.reuse, R45 ;  /* 0x0000002d022d7220 */ /* 0x040fe20000410000 */
[----:B------:R-:W-:-:S02]  /*2790*/  FMUL.FTZ R44, R2, R27 ;  /* 0x0000001b022c7220 */ /* 0x000fc40000410000 */
[----:B------:R-:W-:Y:S01]  /*27a0*/  FFMA.FTZ R47, R47, R22, 1 ;  /* 0x3f8000002f2f7423 */ /* 0x000fe20000010016 */
[----:B------:R-:W-:Y:S02]  /*27b0*/  FMUL.FTZ R22, R33, -1.4426950216293334961 ;  /* 0xbfb8aa3b21167820 */ /* 0x000fe40000410000 */
[----:B------:R-:W1:Y:S01]  /*27c0*/  MUFU.EX2 R60, R60 ;  /* 0x0000003c003c7308 */ /* 0x000e620000000800 */
[----:B------:R-:W-:Y:S01]  /*27d0*/  FFMA.FTZ R34, R4, R45, R6 ;  /* 0x0000002d04227223 */ /* 0x000fe20000010006 */
[----:B------:R-:W-:Y:S01]  /*27e0*/  FFMA.FTZ R27, R5, R44, R29 ;  /* 0x0000002c051b7223 */ /* 0x000fe2000001001d */
[----:B------:R-:W-:Y:S01]  /*27f0*/  FMUL.FTZ R47, R32, R47 ;  /* 0x0000002f202f7220 */ /* 0x000fe20000410000 */
[----:B------:R-:W2:Y:S01]  /*2800*/  LDL.LU R6, [R1+0x114] ;  /* 0x0001140001067983 */ /* 0x000ea20000300800 */
[----:B0-----:R-:W-:Y:S01]  /*2810*/  FMUL.FTZ R23, R34, -1.4426950216293334961 ;  /* 0xbfb8aa3b22177820 */ /* 0x001fe20000410000 */
[----:B------:R-:W-:Y:S02]  /*2820*/  FMUL.FTZ R32, R27, -1.4426950216293334961 ;  /* 0xbfb8aa3b1b207820 */ /* 0x000fe40000410000 */
[----:B------:R-:W0:Y:S08]  /*2830*/  MUFU.EX2 R22, R22 ;  /* 0x0000001600167308 */ /* 0x000e300000000800 */
[----:B------:R4:W-:Y:S01]  /*2840*/  MUFU.EX2 R7, R32 ;  /* 0x0000002000077308 */ /* 0x0009e20000000800 */
[----:B-1----:R-:W-:-:S07]  /*2850*/  FADD.FTZ R60, R60, 1 ;  /* 0x3f8000003c3c7421 */ /* 0x002fce0000010000 */
[----:B------:R-:W1:Y:S01]  /*2860*/  MUFU.EX2 R23, R23 ;  /* 0x0000001700177308 */ /* 0x000e620000000800 */
[----:B----4-:R-:W-:-:S04]  /*2870*/  FADD.FTZ R32, -R61, 1 ;  /* 0x3f8000003d207421 */ /* 0x010fc80000010100 */
[----:B------:R-:W-:Y:S01]  /*2880*/  FFMA.FTZ R32, R21, R32, 1 ;  /* 0x3f80000015207423 */ /* 0x000fe20000010020 */
[----:B------:R4:W-:Y:S01]  /*2890*/  STL [R1+0xbc], R2 ;  /* 0x0000bc0201007387 */ /* 0x0009e20000100800 */
[----:B0-----:R-:W-:Y:S01]  /*28a0*/  FADD.FTZ R22, R22, 1 ;  /* 0x3f80000016167421 */ /* 0x001fe20000010000 */
[--C-:B------:R-:W-:Y:S02]  /*28b0*/  HADD2.F32 R21, -RZ, R24.reuse.H0_H0 ;  /* 0x20000018ff157230 */ /* 0x100fe40000004100 */
[----:B------:R-:W-:Y:S01]  /*28c0*/  HADD2.F32 R24, -RZ, R24.H1_H1 ;  /* 0x30000018ff187230 */ /* 0x000fe20000004100 */
[----:B------:R-:W2:Y:S01]  /*28d0*/  LDL R29, [R1+0x54] ;  /* 0x00005400011d7983 */ /* 0x000ea20000100800 */
[----:B----4-:R-:W-:Y:S01]  /*28e0*/  FMUL.FTZ R2, R61, R32 ;  /* 0x000000203d027220 */ /* 0x010fe20000410000 */
[----:B-1----:R-:W-:Y:S01]  /*28f0*/  FADD.FTZ R23, R23, 1 ;  /* 0x3f80000017177421 */ /* 0x002fe20000010000 */
[----:B------:R-:W0:Y:S01]  /*2900*/  MUFU.RCP R32, R60 ;  /* 0x0000003c00207308 */ /* 0x000e220000001000 */
[----:B------:R-:W4:Y:S04]  /*2910*/  LDL R39, [R1+0x44] ;  /* 0x0000440001277983 */ /* 0x000f280000100800 */
[----:B------:R-:W4:Y:S03]  /*2920*/  LDL R38, [R1+0x5c] ;  /* 0x00005c0001267983 */ /* 0x000f260000100800 */
[----:B------:R1:W0:Y:S01]  /*2930*/  MUFU.RCP R60, R22 ;  /* 0x00000016003c7308 */ /* 0x0002220000001000 */
[----:B------:R-:W4:Y:S01]  /*2940*/  LDL R36, [R1+0x58] ;  /* 0x0000580001247983 */ /* 0x000f220000100800 */
[----:B-1----:R-:W-:Y:S01]  /*2950*/  FMUL.FTZ R22, R24, R8 ;  /* 0x0000000818167220 */ /* 0x002fe20000410000 */
[----:B------:R-:W-:-:S05]  /*2960*/  HADD2.F32 R24, -RZ, R25.H0_H0 ;  /* 0x20000019ff187230 */ /* 0x000fca0000004100 */
[----:B------:R1:W0:Y:S01]  /*2970*/  MUFU.RCP R61, R23 ;  /* 0x00000017003d7308 */ /* 0x0002220000001000 */
[----:B------:R-:W-:Y:S01]  /*2980*/  FMUL.FTZ R21, R21, R28 ;  /* 0x0000001c15157220 */ /* 0x000fe20000410000 */
[----:B------:R-:W-:Y:S01]  /*2990*/  HADD2.F32 R25, -RZ, R25.H1_H1 ;  /* 0x30000019ff197230 */ /* 0x000fe20000004100 */
[----:B------:R-:W4:Y:S04]  /*29a0*/  LDL R8, [R1+0x38] ;  /* 0x0000380001087983 */ /* 0x000f280000100800 */
[----:B------:R-:W4:Y:S01]  /*29b0*/  LDL R28, [R1+0x24] ;  /* 0x00002400011c7983 */ /* 0x000f220000100800 */
[----:B-1----:R-:W-:Y:S01]  /*29c0*/  FMUL.FTZ R23, R24, R47 ;  /* 0x0000002f18177220 */ /* 0x002fe20000410000 */
[----:B0-----:R-:W-:Y:S01]  /*29d0*/  FADD.FTZ R47, -R32, 1 ;  /* 0x3f800000202f7421 */ /* 0x001fe20000010100 */
[----:B------:R-:W-:-:S02]  /*29e0*/  FADD.FTZ R24, R7, 1 ;  /* 0x3f80000007187421 */ /* 0x000fc40000010000 */
[----:B------:R-:W4:Y:S01]  /*29f0*/  LDL R7, [R1+0x48] ;  /* 0x0000480001077983 */ /* 0x000f220000100800 */
[----:B------:R-:W-:Y:S02]  /*2a00*/  FFMA.FTZ R26, R26, R47, 1 ;  /* 0x3f8000001a1a7423 */ /* 0x000fe4000001002f */
[----:B------:R0:W1:Y:S02]  /*2a10*/  MUFU.RCP R47, R24 ;  /* 0x00000018002f7308 */ /* 0x0000640000001000 */
[----:B0-----:R-:W-:-:S04]  /*2a20*/  FADD.FTZ R24, -R60, 1 ;  /* 0x3f8000003c187421 */ /* 0x001fc80000010100 */
[----:B------:R-:W-:Y:S01]  /*2a30*/  FFMA.FTZ R33, R33, R24, 1 ;  /* 0x3f80000021217423 */ /* 0x000fe20000010018 */
[----:B------:R-:W-:-:S04]  /*2a40*/  FADD.FTZ R24, -R61, 1 ;  /* 0x3f8000003d187421 */ /* 0x000fc80000010100 */
[----:B------:R-:W-:Y:S01]  /*2a50*/  FFMA.FTZ R34, R34, R24, 1 ;  /* 0x3f80000022227423 */ /* 0x000fe20000010018 */
[----:B------:R-:W-:Y:S01]  /*2a60*/  FMUL.FTZ R24, R25, R2 ;  /* 0x0000000219187220 */ /* 0x000fe20000410000 */
[----:B------:R-:W-:Y:S01]  /*2a70*/  FMUL.FTZ R25, R32, R26 ;  /* 0x0000001a20197220 */ /* 0x000fe20000410000 */
[----:B------:R-:W-:Y:S01]  /*2a80*/  FMUL.FTZ R26, R60, R33 ;  /* 0x000000213c1a7220 */ /* 0x000fe20000410000 */
[----:B------:R-:W-:Y:S01]  /*2a90*/  FMUL.FTZ R34, R61, R34 ;  /* 0x000000223d227220 */ /* 0x000fe20000410000 */
[----:B------:R-:W4:Y:S04]  /*2aa0*/  LDL R60, [R1+0x60] ;  /* 0x00006000013c7983 */ /* 0x000f280000100800 */
[----:B------:R-:W4:Y:S01]  /*2ab0*/  LDL R33, [R1+0x3c] ;  /* 0x00003c0001217983 */ /* 0x000f220000100800 */
[----:B-1----:R-:W-:-:S03]  /*2ac0*/  FADD.FTZ R32, -R47, 1 ;  /* 0x3f8000002f207421 */ /* 0x002fc60000010100 */
[----:B------:R-:W4:Y:S01]  /*2ad0*/  LDL R2, [R1+0xc] ;  /* 0x00000c0001027983 */ /* 0x000f220000100800 */
[----:B------:R-:W-:-:S03]  /*2ae0*/  FFMA.FTZ R32, R27, R32, 1 ;  /* 0x3f8000001b207423 */ /* 0x000fc60000010020 */
[----:B------:R-:W4:Y:S01]  /*2af0*/  LDL R61, [R1+0x8] ;  /* 0x00000800013d7983 */ /* 0x000f220000100800 */
[----:B------:R-:W-:-:S03]  /*2b00*/  FMUL.FTZ R47, R47, R32 ;  /* 0x000000202f2f7220 */ /* 0x000fc60000410000 */
[----:B------:R-:W4:Y:S01]  /*2b10*/  LDL R32, [R1+0x40] ;  /* 0x0000400001207983 */ /* 0x000f220000100800 */
[--C-:B---3--:R-:W-:Y:S02]  /*2b20*/  HADD2.F32 R27, -RZ, R30.reuse.H0_H0 ;  /* 0x2000001eff1b7230 */ /* 0x108fe40000004100 */
[----:B------:R-:W-:-:S03]  /*2b30*/  HADD2.F32 R30, -RZ, R30.H1_H1 ;  /* 0x3000001eff1e7230 */ /* 0x000fc60000004100 */
[----:B------:R-:W-:Y:S02]  /*2b40*/  FMUL.FTZ R25, R27, R25 ;  /* 0x000000191b197220 */ /* 0x000fe40000410000 */
[----:B------:R-:W-:Y:S01]  /*2b50*/  FMUL.FTZ R26, R30, R26 ;  /* 0x0000001a1e1a7220 */ /* 0x000fe20000410000 */
[----:B------:R-:W-:Y:S01]  /*2b60*/  FMUL.FTZ R30, R3, R43 ;  /* 0x0000002b031e7220 */ /* 0x000fe20000410000 */
[----:B--2---:R-:W-:-:S04]  /*2b70*/  FMUL.FTZ R27, R0, R6 ;  /* 0x00000006001b7220 */ /* 0x004fc80000410000 */
[----:B----4-:R-:W-:-:S04]  /*2b80*/  FFMA.FTZ R27, R60, R27, RZ ;  /* 0x0000001b3c1b7223 */ /* 0x010fc800000100ff */
[----:B------:R-:W-:Y:S01]  /*2b90*/  FFMA.FTZ R27, R33, R30, R27 ;  /* 0x0000001e211b7223 */ /* 0x000fe2000001001b */
[----:B------:R-:W-:-:S04]  /*2ba0*/  FMUL.FTZ R30, R4, R42 ;  /* 0x0000002a041e7220 */ /* 0x000fc80000410000 */
[----:B------:R-:W-:Y:S02]  /*2bb0*/  FFMA.FTZ R27, R29, R30, R27 ;  /* 0x0000001e1d1b7223 */ /* 0x000fe4000001001b */
[----:B------:R-:W2:Y:S01]  /*2bc0*/  LDL.LU R29, [R1+0x110] ;  /* 0x00011000011d7983 */ /* 0x000ea20000300800 */
[----:B------:R-:W-:-:S04]  /*2bd0*/  FMUL.FTZ R30, R5, R41 ;  /* 0x00000029051e7220 */ /* 0x000fc80000410000 */
[----:B--2---:R-:W-:Y:S01]  /*2be0*/  FFMA.FTZ R27, R29, R30, R27 ;  /* 0x0000001e1d1b7223 */ /* 0x004fe2000001001b */
[----:B------:R-:W-:-:S04]  /*2bf0*/  FMUL.FTZ R30, R0, R40 ;  /* 0x00000028001e7220 */ /* 0x000fc80000410000 */
[----:B------:R-:W-:Y:S02]  /*2c00*/  FFMA.FTZ R27, R39, R30, R27 ;  /* 0x0000001e271b7223 */ /* 0x000fe4000001001b */
[----:B------:R-:W2:Y:S02]  /*2c10*/  LDL.LU R39, [R1+0x10c] ;  /* 0x00010c0001277983 */ /* 0x000ea40000300800 */
[----:B--2---:R-:W-:-:S04]  /*2c20*/  FMUL.FTZ R30, R3, R39 ;  /* 0x00000027031e7220 */ /* 0x004fc80000410000 */
[----:B------:R-:W-:Y:S02]  /*2c30*/  FFMA.FTZ R30, R38, R30, R27 ;  /* 0x0000001e261e7223 */ /* 0x000fe4000001001b */
[----:B------:R-:W2:Y:S02]  /*2c40*/  LDL.LU R38, [R1+0x108] ;  /* 0x0001080001267983 */ /* 0x000ea40000300800 */
[----:B--2---:R-:W-:-:S04]  /*2c50*/  FMUL.FTZ R27, R4, R38 ;  /* 0x00000026041b7220 */ /* 0x004fc80000410000 */
[----:B------:R-:W-:Y:S01]  /*2c60*/  FFMA.FTZ R30, R32, R27, R30 ;  /* 0x0000001b201e7223 */ /* 0x000fe2000001001e */
[----:B------:R-:W-:-:S04]  /*2c70*/  FMUL.FTZ R32, R5, R37 ;  /* 0x0000002505207220 */ /* 0x000fc80000410000 */
[----:B------:R-:W-:Y:S02]  /*2c80*/  FFMA.FTZ R30, R36, R32, R30 ;  /* 0x00000020241e7223 */ /* 0x000fe4000001001e */
[----:B------:R-:W2:Y:S04]  /*2c90*/  LDL.LU R36, [R1+0x104] ;  /* 0x0001040001247983 */ /* 0x000ea80000300800 */
[----:B------:R-:W3:Y:S01]  /*2ca0*/  LDL R32, [R1+0x50] ;  /* 0x0000500001207983 */ /* 0x000ee20000100800 */
[----:B------:R-:W-:-:S05]  /*2cb0*/  HADD2.F32 R27, -RZ, R31.H0_H0 ;  /* 0x2000001fff1b7230 */ /* 0x000fca0000004100 */
[----:B------:R-:W-:Y:S01]  /*2cc0*/  FMUL.FTZ R27, R27, R34 ;  /* 0x000000221b1b7220 */ /* 0x000fe20000410000 */
[----:B------:R-:W-:-:S05]  /*2cd0*/  HADD2.F32 R34, -RZ, R31.H1_H1 ;  /* 0x3000001fff227230 */ /* 0x000fca0000004100 */
[----:B------:R-:W-:Y:S02]  /*2ce0*/  FMUL.FTZ R34, R34, R47 ;  /* 0x0000002f22227220 */ /* 0x000fe40000410000 */
[----:B------:R-:W4:Y:S01]  /*2cf0*/  LDL R47, [R1+0x14] ;  /* 0x00001400012f7983 */ /* 0x000f220000100800 */
[----:B--2---:R-:W-:-:S04]  /*2d00*/  FMUL.FTZ R31, R0, R36 ;  /* 0x00000024001f7220 */ /* 0x004fc80000410000 */
[----:B---3--:R-:W-:Y:S01]  /*2d10*/  FFMA.FTZ R31, R32, R31, R30 ;  /* 0x0000001f201f7223 */ /* 0x008fe2000001001e */
[----:B------:R-:W-:-:S04]  /*2d20*/  FMUL.FTZ R32, R3, R35 ;  /* 0x0000002303207220 */ /* 0x000fc80000410000 */
[----:B------:R-:W-:Y:S02]  /*2d30*/  FFMA.FTZ R31, R7, R32, R31 ;  /* 0x00000020071f7223 */ /* 0x000fe4000001001f */
[----:B------:R-:W2:Y:S01]  /*2d40*/  LDL.LU R7, [R1+0x100] ;  /* 0x0001000001077983 */ /* 0x000ea20000300800 */
[----:B------:R-:W-:Y:S01]  /*2d50*/  FFMA.FTZ R30, R0, R6, RZ ;  /* 0x00000006001e7223 */ /* 0x000fe200000100ff */
[----:B--2---:R-:W-:-:S04]  /*2d60*/  FMUL.FTZ R32, R4, R7 ;  /* 0x0000000704207220 */ /* 0x004fc80000410000 */
[----:B------:R-:W-:Y:S02]  /*2d70*/  FFMA.FTZ R32, R8, R32, R31 ;  /* 0x0000002008207223 */ /* 0x000fe4000001001f */
[----:B------:R-:W2:Y:S01]  /*2d80*/  LDL.LU R8, [R1+0xfc] ;  /* 0x0000fc0001087983 */ /* 0x000ea20000300800 */
[----:B------:R-:W-:-:S04]  /*2d90*/  FFMA.FTZ R30, R3, R43, R30 ;  /* 0x0000002b031e7223 */ /* 0x000fc8000001001e */
[----:B------:R-:W-:-:S04]  /*2da0*/  FFMA.FTZ R30, R4, R42, R30 ;  /* 0x0000002a041e7223 */ /* 0x000fc8000001001e */
[----:B------:R-:W-:-:S04]  /*2db0*/  FFMA.FTZ R30, R5, R41, R30 ;  /* 0x00000029051e7223 */ /* 0x000fc8000001001e */
[----:B------:R-:W-:Y:S01]  /*2dc0*/  FFMA.FTZ R30, R0, R40, R30 ;  /* 0x00000028001e7223 */ /* 0x000fe2000001001e */
[----:B--2---:R-:W-:-:S04]  /*2dd0*/  FMUL.FTZ R31, R5, R8 ;  /* 0x00000008051f7220 */ /* 0x004fc80000410000 */
[----:B------:R-:W-:Y:S02]  /*2de0*/  FFMA.FTZ R31, R28, R31, R32 ;  /* 0x0000001f1c1f7223 */ /* 0x000fe40000010020 */
[----:B------:R-:W2:Y:S04]  /*2df0*/  LDL.LU R28, [R1+0xf8] ;  /* 0x0000f800011c7983 */ /* 0x000ea80000300800 */
[----:B------:R0:W-:Y:S04]  /*2e00*/  STL [R1+0xec], R40 ;  /* 0x0000ec2801007387 */ /* 0x0001e80000100800 */
[----:B0-----:R-:W3:Y:S01]  /*2e10*/  LDL R40, [R1+0x20] ;  /* 0x0000200001287983 */ /* 0x001ee20000100800 */
[----:B------:R-:W-:Y:S01]  /*2e20*/  FMUL.FTZ R32, R0, R9 ;  /* 0x0000000900207220 */ /* 0x000fe20000410000 */
[----:B------:R-:W-:-:S04]  /*2e30*/  FFMA.FTZ R30, R3, R39, R30 ;  /* 0x00000027031e7223 */ /* 0x000fc8000001001e */
[----:B------:R-:W-:Y:S01]  /*2e40*/  FFMA.FTZ R30, R4, R38, R30 ;  /* 0x00000026041e7223 */ /* 0x000fe2000001001e */
[----:B------:R0:W-:Y:S03]  /*2e50*/  STL [R1+0xe8], R39 ;  /* 0x0000e82701007387 */ /* 0x0001e60000100800 */
[----:B------:R-:W-:Y:S01]  /*2e60*/  FFMA.FTZ R30, R5, R37, R30 ;  /* 0x00000025051e7223 */ /* 0x000fe2000001001e */
[----:B------:R1:W-:Y:S04]  /*2e70*/  STL [R1+0xe4], R38 ;  /* 0x0000e42601007387 */ /* 0x0003e80000100800 */
[----:B------:R1:W-:Y:S01]  /*2e80*/  STL [R1+0xe0], R37 ;  /* 0x0000e02501007387 */ /* 0x0003e20000100800 */
[----:B------:R-:W-:-:S04]  /*2e90*/  FFMA.FTZ R30, R0, R36, R30 ;  /* 0x00000024001e7223 */ /* 0x000fc8000001001e */
[----:B------:R-:W-:-:S04]  /*2ea0*/  FFMA.FTZ R30, R3, R35, R30 ;  /* 0x00000023031e7223 */ /* 0x000fc8000001001e */
[----:B------:R-:W-:-:S04]  /*2eb0*/  FFMA.FTZ R30, R4, R7, R30 ;  /* 0x00000007041e7223 */ /* 0x000fc8000001001e */
[----:B------:R-:W-:-:S04]  /*2ec0*/  FFMA.FTZ R30, R5, R8, R30 ;  /* 0x00000008051e7223 */ /* 0x000fc8000001001e */
[----:B------:R-:W-:-:S04]  /*2ed0*/  FFMA.FTZ R30, R0, R9, R30 ;  /* 0x00000009001e7223 */ /* 0x000fc8000001001e */
[----:B------:R-:W-:-:S04]  /*2ee0*/  FFMA.FTZ R30, R3, R10, R30 ;  /* 0x0000000a031e7223 */ /* 0x000fc8000001001e */
[----:B------:R-:W-:Y:S01]  /*2ef0*/  FFMA.FTZ R30, R4, R11, R30 ;  /* 0x0000000b041e7223 */ /* 0x000fe2000001001e */
[----:B---3--:R-:W-:Y:S01]  /*2f00*/  FFMA.FTZ R31, R40, R32, R31 ;  /* 0x00000020281f7223 */ /* 0x008fe2000001001f */
[----:B------:R-:W-:-:S04]  /*2f10*/  FMUL.FTZ R32, R3, R10 ;  /* 0x0000000a03207220 */ /* 0x000fc80000410000 */
[----:B----4-:R-:W-:Y:S01]  /*2f20*/  FFMA.FTZ R32, R47, R32, R31 ;  /* 0x000000202f207223 */ /* 0x010fe2000001001f */
[----:B------:R-:W-:-:S04]  /*2f30*/  FMUL.FTZ R31, R4, R11 ;  /* 0x0000000b041f7220 */ /* 0x000fc80000410000 */
[----:B--2---:R-:W-:Y:S01]  /*2f40*/  FFMA.FTZ R31, R28, R31, R32 ;  /* 0x0000001f1c1f7223 */ /* 0x004fe20000010020 */
[----:B------:R-:W-:Y:S01]  /*2f50*/  FMUL.FTZ R32, R5, R12 ;  /* 0x0000000c05207220 */ /* 0x000fe20000410000 */
[----:B------:R-:W2:Y:S04]  /*2f60*/  LDL.LU R28, [R1+0x28] ;  /* 0x00002800011c7983 */ /* 0x000ea80000300800 */
[----:B------:R-:W3:Y:S01]  /*2f70*/  LDL.LU R40, [R1+0x18] ;  /* 0x0000180001287983 */ /* 0x000ee20000300800 */
[----:B------:R-:W-:-:S03]  /*2f80*/  FFMA.FTZ R31, R2, R32, R31 ;  /* 0x00000020021f7223 */ /* 0x000fc6000001001f */
[----:B------:R-:W3:Y:S04]  /*2f90*/  LDL R47, [R1+0x54] ;  /* 0x00005400012f7983 */ /* 0x000ee80000100800 */
[----:B0-----:R-:W4:Y:S04]  /*2fa0*/  LDL R39, [R1+0x44] ;  /* 0x0000440001277983 */ /* 0x001f280000100800 */
[----:B-1----:R-:W4:Y:S04]  /*2fb0*/  LDL R38, [R1+0x5c] ;  /* 0x00005c0001267983 */ /* 0x002f280000100800 */
[----:B------:R-:W4:Y:S01]  /*2fc0*/  LDL R37, [R1+0x40] ;  /* 0x0000400001257983 */ /* 0x000f220000100800 */
[----:B------:R-:W-:-:S03]  /*2fd0*/  FMUL.FTZ R32, R0, R13 ;  /* 0x0000000d00207220 */ /* 0x000fc60000410000 */
[----:B------:R0:W-:Y:S01]  /*2fe0*/  STL [R1+0xdc], R36 ;  /* 0x0000dc2401007387 */ /* 0x0001e20000100800 */
[----:B------:R-:W-:Y:S01]  /*2ff0*/  FFMA.FTZ R32, R61, R32, R31 ;  /* 0x000000203d207223 */ /* 0x000fe2000001001f */
[----:B------:R-:W-:Y:S02]  /*3000*/  FMUL.FTZ R31, R3, R14 ;  /* 0x0000000e031f7220 */ /* 0x000fe40000410000 */
[----:B0-----:R-:W4:Y:S04]  /*3010*/  LDL R36, [R1+0x58] ;  /* 0x0000580001247983 */ /* 0x001f280000100800 */
[----:B------:R0:W-:Y:S01]  /*3020*/  STL [R1+0xd8], R35 ;  /* 0x0000d82301007387 */ /* 0x0001e20000100800 */
[----:B------:R-:W-:-:S03]  /*3030*/  FFMA.FTZ R31, R59, R31, R32 ;  /* 0x0000001f3b1f7223 */ /* 0x000fc60000010020 */
[----:B0-----:R-:W4:Y:S04]  /*3040*/  LDL R35, [R1+0x50] ;  /* 0x0000500001237983 */ /* 0x001f280000100800 */
[----:B------:R0:W-:Y:S04]  /*3050*/  STL [R1+0xc0], R2 ;  /* 0x0000c00201007387 */ /* 0x0001e80000100800 */
[----:B0-----:R-:W3:Y:S04]  /*3060*/  LDL.LU R2, [R1+0x30] ;  /* 0x0000300001027983 */ /* 0x001ee80000300800 */
[----:B------:R0:W-:Y:S04]  /*3070*/  STL [R1+0xd4], R7 ;  /* 0x0000d40701007387 */ /* 0x0001e80000100800 */
[----:B0-----:R-:W4:Y:S04]  /*3080*/  LDL R7, [R1+0x48] ;  /* 0x0000480001077983 */ /* 0x001f280000100800 */
[----:B------:R0:W-:Y:S04]  /*3090*/  STL [R1+0xc4], R61 ;  /* 0x0000c43d01007387 */ /* 0x0001e80000100800 */
[----:B0-----:R-:W4:Y:S04]  /*30a0*/  LDL.LU R61, [R1+0xa4] ;  /* 0x0000a400013d7983 */ /* 0x001f280000300800 */
[----:B------:R0:W-:Y:S04]  /*30b0*/  STL [R1+0xd0], R8 ;  /* 0x0000d00801007387 */ /* 0x0001e80000100800 */
[----:B0-----:R-:W4:Y:S04]  /*30c0*/  LDL R8, [R1+0x38] ;  /* 0x0000380001087983 */ /* 0x001f280000100800 */
[----:B------:R0:W-:Y:S04]  /*30d0*/  STL [R1+0xc8], R59 ;  /* 0x0000c83b01007387 */ /* 0x0001e80000100800 */
[----:B0-----:R-:W4:Y:S01]  /*30e0*/  LDL R59, [R1+0x20] ;  /* 0x00002000013b7983 */ /* 0x001f220000100800 */
[----:B------:R-:W-:Y:S01]  /*30f0*/  FMUL.FTZ R32, R4, R15 ;  /* 0x0000000f04207220 */ /* 0x000fe20000410000 */
[----:B------:R-:W-:-:S03]  /*3100*/  FFMA.FTZ R30, R5, R12, R30 ;  /* 0x0000000c051e7223 */ /* 0x000fc6000001001e */
[----:B------:R-:W-:Y:S01]  /*3110*/  FFMA.FTZ R31, R58, R32, R31 ;  /* 0x000000203a1f7223 */ /* 0x000fe2000001001f */
        /* <DEDUP_REMOVED lines=32> */
[CC--:B------:R-:W-:Y:S02]  /*3320*/  FMUL.FTZ R31, R3.reuse, R26.reuse ;  /* 0x0000001a031f7220 */ /* 0x0c0fe40000410000 */
        /* <DEDUP_REMOVED lines=9> */
[----:B--2---:R-:W-:Y:S01]  /*33c0*/  FFMA.FTZ R33, R33, R43, R28 ;  /* 0x0000002b21217223 */ /* 0x004fe2000001001c */
[----:B---3--:R-:W-:-:S03]  /*33d0*/  FFMA.FTZ R60, R60, R6, R2 ;  /* 0x000000063c3c7223 */ /* 0x008fc60000010002 */
[----:B----4-:R-:W-:Y:S04]  /*33e0*/  STS.64 [R61], R30 ;  /* 0x0000001e3d007388 */ /* 0x010fe80000000a00 */
[----:B------:R0:W-:Y:S04]  /*33f0*/  STL [R1+0xcc], R59 ;  /* 0x0000cc3b01007387 */ /* 0x0001e80000100800 */
[----:B0-----:R-:W2:Y:S04]  /*3400*/  LDL R59, [R1+0x24] ;  /* 0x00002400013b7983 */ /* 0x001ea80000100800 */
[----:B------:R-:W3:Y:S04]  /*3410*/  LDL.LU R32, [R1+0x1c] ;  /* 0x00001c0001207983 */ /* 0x000ee80000300800 */
[----:B------:R-:W4:Y:S04]  /*3420*/  LDL.LU R30, [R1+0x34] ;  /* 0x00003400011e7983 */ /* 0x000f280000300800 */
[----:B------:R-:W3:Y:S04]  /*3430*/  LDL.LU R31, [R1+0x2c] ;  /* 0x00002c00011f7983 */ /* 0x000ee80000300800 */
[----:B------:R-:W4:Y:S04]  /*3440*/  LDL R61, [R1+0x14] ;  /* 0x00001400013d7983 */ /* 0x000f280000100800 */
[----:B------:R-:W3:Y:S04]  /*3450*/  LDL R2, [R1+0x10] ;  /* 0x0000100001027983 */ /* 0x000ee80000100800 */
[----:B------:R-:W2:Y:S01]  /*3460*/  LDL.LU R28, [R1+0xf4] ;  /* 0x0000f400011c7983 */ /* 0x000ea20000300800 */
[----:B------:R-:W-:-:S02]  /*3470*/  FFMA.FTZ R47, R47, R42, R40 ;  /* 0x0000002a2f2f7223 */ /* 0x000fc40000010028 */
[----:B------:R-:W0:Y:S01]  /*3480*/  S2R R40, SR_TID.X ;  /* 0x0000000000287919 */ /* 0x000e220000002100 */
[----:B------:R-:W-:Y:S01]  /*3490*/  BAR.SYNC.DEFER_BLOCKING 0x0 ;  /* 0x0000000000007b1d */ /* 0x000fe20000010000 */
[----:B0-----:R-:W-:Y:S01]  /*34a0*/  ISETP.GT.U32.AND P1, PT, R40, 0x1f, PT ;  /* 0x0000001f2800780c */ /* 0x001fe20003f24070 */
[----:B--2---:R-:W-:-:S04]  /*34b0*/  FFMA.FTZ R28, R29, R41, R28 ;  /* 0x000000291d1c7223 */ /* 0x004fc8000001001c */
[----:B------:R-:W2:Y:S04]  /*34c0*/  LDL.LU R29, [R1+0xf0] ;  /* 0x0000f000011d7983 */ /* 0x000ea80000300800 */
[----:B------:R-:W4:Y:S02]  /*34d0*/  LDL.LU R40, [R1+0xec] ;  /* 0x0000ec0001287983 */ /* 0x000f240000300800 */
[----:B----4-:R-:W-:Y:S02]  /*34e0*/  FFMA.FTZ R60, R39, R40, R60 ;  /* 0x00000028273c7223 */ /* 0x010fe4000001003c */
[----:B------:R-:W4:Y:S02]  /*34f0*/  LDL.LU R39, [R1+0xe8] ;  /* 0x0000e80001277983 */ /* 0x000f240000300800 */
[----:B----4-:R-:W-:-:S02]  /*3500*/  FFMA.FTZ R33, R38, R39, R33 ;  /* 0x0000002726217223 */ /* 0x010fc40000010021 */
[----:B------:R-:W4:Y:S02]  /*3510*/  LDL.LU R38, [R1+0xe4] ;  /* 0x0000e40001267983 */ /* 0x000f240000300800 */
[----:B----4-:R-:W-:Y:S02]  /*3520*/  FFMA.FTZ R47, R37, R38, R47 ;  /* 0x00000026252f7223 */ /* 0x010fe4000001002f */
        /* <DEDUP_REMOVED lines=10> */
[----:B------:R-:W4:Y:S01]  /*35d0*/  LDL.LU R59, [R1+0xcc] ;  /* 0x0000cc00013b7983 */ /* 0x000f220000300800 */
[----:B------:R-:W-:Y:S01]  /*35e0*/  FFMA.FTZ R33, R61, R10, R33 ;  /* 0x0000000a3d217223 */ /* 0x000fe20000010021 */
[----:B---3--:R-:W-:Y:S01]  /*35f0*/  FFMA.FTZ R47, R2, R11, R47 ;  /* 0x0000000b022f7223 */ /* 0x008fe2000001002f */
[----:B------:R-:W-:Y:S01]  /*3600*/  FADD.FTZ R30, R6, R30 ;  /* 0x0000001e061e7221 */ /* 0x000fe20000010000 */
[----:B------:R-:W-:Y:S01]  /*3610*/  FADD.FTZ R31, R43, R31 ;  /* 0x0000001f2b1f7221 */ /* 0x000fe20000010000 */
[----:B------:R-:W-:Y:S02]  /*3620*/  FADD.FTZ R32, R42, R32 ;  /* 0x000000202a207221 */ /* 0x000fe40000010000 */
[----:B------:R-:W-:Y:S01]  /*3630*/  FADD.FTZ R30, R30, R40 ;  /* 0x000000281e1e7221 */ /* 0x000fe20000010000 */
[----:B----4-:R-:W-:Y:S02]  /*3640*/  FFMA.FTZ R60, R59, R9, R60 ;  /* 0x000000093b3c7223 */ /* 0x010fe4000001003c */
[----:B------:R-:W3:Y:S04]  /*3650*/  LDL.LU R59, [R1+0xc8] ;  /* 0x0000c800013b7983 */ /* 0x000ee80000300800 */
[----:B------:R-:W4:Y:S04]  /*3660*/  LDL.LU R61, [R1+0xc4] ;  /* 0x0000c400013d7983 */ /* 0x000f280000300800 */
[----:B------:R-:W4:Y:S01]  /*3670*/  LDL.LU R2, [R1+0xc0] ;  /* 0x0000c00001027983 */ /* 0x000f220000300800 */
[----:B------:R-:W-:Y:S01]  /*3680*/  FADD.FTZ R31, R31, R39 ;  /* 0x000000271f1f7221 */ /* 0x000fe20000010000 */
[----:B------:R-:W-:Y:S01]  /*3690*/  FADD.FTZ R32, R32, R38 ;  /* 0x0000002620207221 */ /* 0x000fe20000010000 */
[----:B------:R-:W-:-:S02]  /*36a0*/  FADD.FTZ R30, R30, R36 ;  /* 0x000000241e1e7221 */ /* 0x000fc40000010000 */
[----:B------:R-:W-:Y:S01]  /*36b0*/  FADD.FTZ R31, R31, R35 ;  /* 0x000000231f1f7221 */ /* 0x000fe20000010000 */
[----:B------:R-:W-:Y:S01]  /*36c0*/  FADD.FTZ R32, R32, R7 ;  /* 0x0000000720207221 */ /* 0x000fe20000010000 */
[----:B------:R-:W-:Y:S02]  /*36d0*/  FADD.FTZ R30, R30, R9 ;  /* 0x000000091e1e7221 */ /* 0x000fe40000010000 */
[----:B------:R-:W-:Y:S01]  /*36e0*/  FADD.FTZ R31, R31, R10 ;  /* 0x0000000a1f1f7221 */ /* 0x000fe20000010000 */
[----:B------:R-:W-:Y:S01]  /*36f0*/  FADD.FTZ R32, R32, R11 ;  /* 0x0000000b20207221 */ /* 0x000fe20000010000 */
[----:B------:R-:W-:Y:S01]  /*3700*/  FADD.FTZ R30, R30, R13 ;  /* 0x0000000d1e1e7221 */ /* 0x000fe20000010000 */
[----:B------:R-:W-:Y:S01]  /*3710*/  FFMA.FTZ R47, R58, R15, R47 ;  /* 0x0000000f3a2f7223 */ /* 0x000fe2000001002f */
        /* <DEDUP_REMOVED lines=8> */
[----:B------:R-:W-:Y:S01]  /*37a0*/  UIADD3 UR9, UP0, UR11, 0xa, URZ ;  /* 0x0000000a0b097890 */ /* 0x000fe2000ff1e03f */
[----:B------:R-:W-:Y:S01]  /*37b0*/  FADD.FTZ R31, R31, R22 ;  /* 0x000000161f1f7221 */ /* 0x000fe20000010000 */
[----:B------:R-:W-:Y:S01]  /*37c0*/  FADD.FTZ R32, R32, R23 ;  /* 0x0000001720207221 */ /* 0x000fe20000010000 */
[----:B------:R-:W-:Y:S01]  /*37d0*/  FADD.FTZ R30, R30, R25 ;  /* 0x000000191e1e7221 */ /* 0x000fe20000010000 */
[----:B--2---:R-:W-:Y:S01]  /*37e0*/  FADD.FTZ R29, R41, R29 ;  /* 0x0000001d291d7221 */ /* 0x004fe20000010000 */
[----:B------:R-:W-:Y:S01]  /*37f0*/  FFMA.FTZ R47, R45, R27, R47 ;  /* 0x0000001b2d2f7223 */ /* 0x000fe2000001002f */
[----:B------:R-:W-:Y:S01]  /*3800*/  UIADD3.X UR10, URZ, UR5, URZ, UP0, !UPT ;  /* 0x000000053f0a7290 */ /* 0x000fe200087fe43f */
[----:B------:R-:W-:Y:S01]  /*3810*/  FADD.FTZ R32, R32, R27 ;  /* 0x0000001b20207221 */ /* 0x000fe20000010000 */
[----:B------:R-:W-:Y:S01]  /*3820*/  UISETP.GE.U32.AND UP0, UPT, UR9, UR16, UPT ;  /* 0x000000100900728c */ /* 0x000fe2000bf06070 */
[----:B------:R-:W-:-:S03]  /*3830*/  FADD.FTZ R29, R29, R37 ;  /* 0x000000251d1d7221 */ /* 0x000fc60000010000 */
[----:B------:R-:W-:Y:S01]  /*3840*/  UISETP.GE.AND.EX UP0, UPT, UR10, UR7, UPT, UP0 ;  /* 0x000000070a00728c */ /* 0x000fe2000bf06300 */
[----:B------:R-:W-:-:S04]  /*3850*/  FADD.FTZ R29, R29, R8 ;  /* 0x000000081d1d7221 */ /* 0x000fc80000010000 */
[----:B------:R-:W-:Y:S01]  /*3860*/  FADD.FTZ R29, R29, R12 ;  /* 0x0000000c1d1d7221 */ /* 0x000fe20000010000 */
[----:B------:R-:W-:-:S03]  /*3870*/  PLOP3.LUT P0, PT, PT, PT, UP0, 0x80, 0x0 ;  /* 0x000000000000781c */ /* 0x000fc60003f0f008 */
[----:B------:R-:W-:-:S04]  /*3880*/  FADD.FTZ R29, R29, R16 ;  /* 0x000000101d1d7221 */ /* 0x000fc80000010000 */
[----:B------:R-:W-:-:S04]  /*3890*/  FADD.FTZ R29, R29, R20 ;  /* 0x000000141d1d7221 */ /* 0x000fc80000010000 */
[----:B------:R-:W-:-:S04]  /*38a0*/  FADD.FTZ R29, R29, R24 ;  /* 0x000000181d1d7221 */ /* 0x000fc80000010000 */
[----:B------:R-:W-:Y:S01]  /*38b0*/  FADD.FTZ R29, R29, R34 ;  /* 0x000000221d1d7221 */ /* 0x000fe20000010000 */
[----:B---3--:R-:W-:Y:S01]  /*38c0*/  FFMA.FTZ R33, R59, R14, R33 ;  /* 0x0000000e3b217223 */ /* 0x008fe20000010021 */
[----:B----4-:R-:W-:-:S04]  /*38d0*/  FFMA.FTZ R60, R61, R13, R60 ;  /* 0x0000000d3d3c7223 */ /* 0x010fc8000001003c */
[----:B------:R-:W-:Y:S01]  /*38e0*/  FFMA.FTZ R60, R56, R17, R60 ;  /* 0x00000011383c7223 */ /* 0x000fe2000001003c */
[----:B------:R-:W-:-:S03]  /*38f0*/  FFMA.FTZ R33, R55, R18, R33 ;  /* 0x0000001237217223 */ /* 0x000fc60000010021 */
[----:B------:R-:W-:Y:S01]  /*3900*/  FFMA.FTZ R60, R52, R21, R60 ;  /* 0x00000015343c7223 */ /* 0x000fe2000001003c */
[----:B------:R-:W-:-:S03]  /*3910*/  FFMA.FTZ R33, R51, R22, R33 ;  /* 0x0000001633217223 */ /* 0x000fc60000010021 */
[----:B------:R-:W-:Y:S01]  /*3920*/  FFMA.FTZ R61, R48, R25, R60 ;  /* 0x00000019303d7223 */ /* 0x000fe2000001003c */
[----:B------:R-:W-:Y:S01]  /*3930*/  FFMA.FTZ R28, R2, R12, R28 ;  /* 0x0000000c021c7223 */ /* 0x000fe2000001001c */
[----:B------:R-:W-:Y:S01]  /*3940*/  FFMA.FTZ R60, R46, R26, R33 ;  /* 0x0000001a2e3c7223 */ /* 0x000fe20000010021 */
[----:B------:R0:W5:Y:S04]  /*3950*/  LDL.LU R2, [R1+0xbc] ;  /* 0x0000bc0001027983 */ /* 0x0001680000300800 */
[----:B------:R1:W-:Y:S04]  /*3960*/  STL [R1+0x30], R61 ;  /* 0x0000303d01007387 */ /* 0x0003e80000100800 */
[----:B------:R0:W-:Y:S01]  /*3970*/  STL [R1+0x34], R30 ;  /* 0x0000341e01007387 */ /* 0x0001e20000100800 */
[----:B-1----:R-:W-:-:S03]  /*3980*/  FADD.FTZ R61, R31, R26 ;  /* 0x0000001a1f3d7221 */ /* 0x002fc60000010000 */
[----:B------:R0:W-:Y:S04]  /*3990*/  STL [R1+0x28], R60 ;  /* 0x0000283c01007387 */ /* 0x0001e80000100800 */
[----:B------:R0:W-:Y:S04]  /*39a0*/  STL [R1+0x18], R47 ;  /* 0x0000182f01007387 */ /* 0x0001e80000100800 */
[----:B------:R0:W-:Y:S04]  /*39b0*/  STL [R1+0x2c], R61 ;  /* 0x00002c3d01007387 */ /* 0x0001e80000100800 */
[----:B------:R0:W-:Y:S01]  /*39c0*/  STL [R1+0x1c], R32 ;  /* 0x00001c2001007387 */ /* 0x0001e20000100800 */
[----:B------:R-:W-:-:S04]  /*39d0*/  FFMA.FTZ R28, R57, R16, R28 ;  /* 0x00000010391c7223 */ /* 0x000fc8000001001c */
[----:B------:R-:W-:-:S04]  /*39e0*/  FFMA.FTZ R28, R53, R20, R28 ;  /* 0x00000014351c7223 */ /* 0x000fc8000001001c */
[----:B------:R-:W-:-:S04]  /*39f0*/  FFMA.FTZ R28, R50, R24, R28 ;  /* 0x00000018321c7223 */ /* 0x000fc8000001001c */
[----:B------:R-:W-:Y:S01]  /*3a00*/  FFMA.FTZ R28, R44, R34, R28 ;  /* 0x000000222c1c7223 */ /* 0x000fe2000001001c */
[----:B0-----:R-:W-:Y:S06]  /*3a10*/  @!P0 BRA `(.L_x_3104) ;  /* 0x0000000400048947 */ /* 0x001fec0003800000 */
[----:B------:R0:W-:Y:S04]  /*3a20*/  STL.64 [R1+0xc8], R4 ;  /* 0x0000c80401007387 */ /* 0x0001e80000100a00 */
[----:B0-----:R-:W2:Y:S01]  /*3a30*/  LDL R4, [R1+0x30] ;  /* 0x0000300001047983 */ /* 0x001ea20000100800 */
[----:B------:R-:W-:Y:S01]  /*3a40*/  MOV R5, R30 ;  /* 0x0000001e00057202 */ /* 0x000fe20000000f00 */
[----:B------:R-:W0:Y:S01]  /*3a50*/  S2UR UR15, SR_CgaCtaId ;  /* 0x00000000000f79c3 */ /* 0x000e220000008800 */
[----:B------:R-:W-:Y:S01]  /*3a60*/  UMOV UR5, 0x400 ;  /* 0x0000040000057882 */ /* 0x000fe20000000000 */
[----:B------:R-:W1:Y:S01]  /*3a70*/  S2R R30, SR_TID.X ;  /* 0x00000000001e7919 */ /* 0x000e620000002100 */
[----:B-----5:R3:W-:Y:S04]  /*3a80*/  STL.64 [R1+0xc0], R2 ;  /* 0x0000c00201007387 */ /* 0x0207e80000100a00 */
[----:B------:R-:W4:Y:S01]  /*3a90*/  LDL R33, [R1+0xb4] ;  /* 0x0000b40001217983 */ /* 0x000f220000100800 */
[----:B---3--:R-:W-:-:S02]  /*3aa0*/  MOV R3, R32 ;  /* 0x0000002000037202 */ /* 0x008fc40000000f00 */
[----:B------:R-:W-:Y:S01]  /*3ab0*/  MOV R2, R47 ;  /* 0x0000002f00027202 */ /* 0x000fe20000000f00 */
[----:B0-----:R-:W-:Y:S01]  /*3ac0*/  ULEA UR5, UR15, UR5, 0x18 ;  /* 0x000000050f057291 */ /* 0x001fe2000f8ec03f */
[----:B-1----:R-:W-:-:S05]  /*3ad0*/  SHF.L.U32 R31, R30, 0x1, RZ ;  /* 0x000000011e1f7819 */ /* 0x002fca00000006ff */
[----:B------:R-:W-:Y:S02]  /*3ae0*/  LEA R30, R30, UR5, 0x5 ;  /* 0x000000051e1e7c11 */ /* 0x000fe4000f8e28ff */
[----:B------:R-:W-:-:S04]  /*3af0*/  LOP3.LUT R31, R31, 0x18, RZ, 0xc0, !PT ;  /* 0x000000181f1f7812 */ /* 0x000fc800078ec0ff */
[----:B------:R-:W-:-:S05]  /*3b00*/  IADD3 R32, R30, R31, RZ ;  /* 0x0000001f1e207210 */ /* 0x000fca0007ffe0ff */
[----:B--2---:R0:W-:Y:S02]  /*3b10*/  STS.64 [R32], R4 ;  /* 0x0000000420007388 */ /* 0x0041e40000000a00 */
[----:B0-----:R-:W-:Y:S02]  /*3b20*/  LOP3.LUT R32, R31, 0x8, RZ, 0x3c, !PT ;  /* 0x000000081f207812 */ /* 0x001fe400078e3cff */
[----:B------:R0:W5:Y:S02]  /*3b30*/  LDL.LU.64 R4, [R1+0xc8] ;  /* 0x0000c80001047983 */ /* 0x0001640000300a00 */
[----:B------:R-:W-:-:S05]  /*3b40*/  IADD3 R32, R30, R32, RZ ;  /* 0x000000201e207210 */ /* 0x000fca0007ffe0ff */
[----:B------:R1:W-:Y:S02]  /*3b50*/  STS.64 [R32], R60 ;  /* 0x0000003c20007388 */ /* 0x0003e40000000a00 */
[----:B-1----:R-:W-:Y:S02]  /*3b60*/  LOP3.LUT R32, R31, 0x10, RZ, 0x3c, !PT ;  /* 0x000000101f207812 */ /* 0x002fe400078e3cff */
[----:B------:R-:W2:Y:S02]  /*3b70*/  LDL R61, [R1+0xb0] ;  /* 0x0000b000013d7983 */ /* 0x000ea40000100800 */
[----:B------:R-:W-:-:S05]  /*3b80*/  IADD3 R32, R30, R32, RZ ;  /* 0x000000201e207210 */ /* 0x000fca0007ffe0ff */
[----:B------:R1:W-:Y:S04]  /*3b90*/  STS.64 [R32], R2 ;  /* 0x0000000220007388 */ /* 0x0003e80000000a00 */
[----:B-1----:R0:W5:Y:S04]  /*3ba0*/  LDL.LU.64 R2, [R1+0xc0] ;  /* 0x0000c00001027983 */ /* 0x0021680000300a00 */
[----:B------:R-:W3:Y:S04]  /*3bb0*/  LDL R32, [R1+0xb8] ;  /* 0x0000b80001207983 */ /* 0x000ee80000100800 */
[----:B------:R-:W2:Y:S01]  /*3bc0*/  LDL R60, [R1+0xac] ;  /* 0x0000ac00013c7983 */ /* 0x000ea20000100800 */
[----:B------:R-:W1:Y:S02]  /*3bd0*/  S2R R31, SR_TID.X ;  /* 0x00000000001f7919 */ /* 0x000e640000002100 */
[----:B-1----:R-:W-:-:S04]  /*3be0*/  SHF.R.S32.HI R47, RZ, 0x1f, R31 ;  /* 0x0000001fff2f7819 */ /* 0x002fc8000001141f */
        /* <DEDUP_REMOVED lines=12> */
[-C--:B---3--:R-:W-:Y:S02]  /*3cb0*/  LEA R30, R32, R47.reuse, 0x3 ;  /* 0x0000002f201e7211 */ /* 0x088fe400078e18ff */
[----:B----4-:R-:W-:-:S04]  /*3cc0*/  LEA R32, R33, R47, 0x3 ;  /* 0x0000002f21207211 */ /* 0x010fc800078e18ff */
[----:B------:R-:W1:Y:S04]  /*3cd0*/  LDS.64 R30, [R30] ;  /* 0x000000001e1e7984 */ /* 0x000e680000000a00 */
[----:B------:R-:W3:Y:S01]  /*3ce0*/  LDS.64 R32, [R32+0xa00] ;  /* 0x000a000020207984 */ /* 0x000ee20000000a00 */
[----:B-1----:R-:W-:Y:S01]  /*3cf0*/  FADD.FTZ R30, RZ, R30 ;  /* 0x0000001eff1e7221 */ /* 0x002fe20000010000 */
[----:B------:R-:W-:-:S03]  /*3d00*/  FADD.FTZ R31, RZ, R31 ;  /* 0x0000001fff1f7221 */ /* 0x000fc60000010000 */
[----:B---3--:R-:W-:Y:S01]  /*3d10*/  FADD.FTZ R32, R30, R32 ;  /* 0x000000201e207221 */ /* 0x008fe20000010000 */
[----:B--2---:R-:W-:Y:S01]  /*3d20*/  LEA R30, R61, R47, 0x3 ;  /* 0x0000002f3d1e7211 */ /* 0x004fe200078e18ff */
[----:B------:R-:W-:-:S05]  /*3d30*/  FADD.FTZ R33, R31, R33 ;  /* 0x000000211f217221 */ /* 0x000fca0000010000 */
[----:B------:R-:W1:Y:S02]  /*3d40*/  LDS.64 R30, [R30+0x1400] ;  /* 0x001400001e1e7984 */ /* 0x000e640000000a00 */
[----:B-1----:R-:W-:Y:S01]  /*3d50*/  FADD.FTZ R32, R32, R30 ;  /* 0x0000001e20207221 */ /* 0x002fe20000010000 */
[----:B------:R-:W-:Y:S01]  /*3d60*/  LEA R30, R60, R47, 0x3 ;  /* 0x0000002f3c1e7211 */ /* 0x000fe200078e18ff */
[----:B------:R-:W-:Y:S01]  /*3d70*/  FADD.FTZ R33, R33, R31 ;  /* 0x0000001f21217221 */ /* 0x000fe20000010000 */
[----:B------:R-:W1:Y:S04]  /*3d80*/  LDC.64 R60, c[0x0][0x260] ;  /* 0x00009800ff3c7b82 */ /* 0x000e680000000a00 */
[----:B------:R-:W2:Y:S01]  /*3d90*/  LDS.64 R30, [R30+0x1e00] ;  /* 0x001e00001e1e7984 */ /* 0x000ea20000000a00 */
[----:B------:R-:W3:Y:S01]  /*3da0*/  S2R R47, SR_TID.X ;  /* 0x00000000002f7919 */ /* 0x000ee20000002100 */
[----:B--2---:R-:W-:Y:S01]  /*3db0*/  FADD.FTZ R30, R32, R30 ;  /* 0x0000001e201e7221 */ /* 0x004fe20000010000 */
[----:B------:R-:W-:-:S05]  /*3dc0*/  MOV R32, UR5 ;  /* 0x0000000500207c02 */ /* 0x000fca0008000f00 */
[----:B---3--:R-:W-:-:S05]  /*3dd0*/  IMAD R32, R32, 0x280, R47 ;  /* 0x0000028020207824 */ /* 0x008fca00078e022f */
[----:B------:R-:W-:-:S04]  /*3de0*/  IADD3 R32, R32, UR14, RZ ;  /* 0x0000000e20207c10 */ /* 0x000fc8000fffe0ff */
[----:B------:R-:W-:Y:S01]  /*3df0*/  SHF.L.U32 R32, R32, 0x1, RZ ;  /* 0x0000000120207819 */ /* 0x000fe200000006ff */
[----:B------:R-:W-:-:S04]  /*3e00*/  FADD.FTZ R31, R33, R31 ;  /* 0x0000001f211f7221 */ /* 0x000fc80000010000 */
[----:B-1----:R-:W-:-:S05]  /*3e10*/  IMAD.WIDE.U32 R32, R32, 0x4, R60 ;  /* 0x0000000420207825 */ /* 0x002fca00078e003c */
[----:B------:R0:W-:Y:S02]  /*3e20*/  STG.E.64 desc[UR12][R32.64+0xa000], R30 ;  /* 0x00a0001e20007986 */ /* 0x0001e4000c101b0c */
.L_x_3104:
[----:B------:R-:W-:Y:S01]  /*3e30*/  BSSY B0, `(.L_x_3105) ;  /* 0x000006e000007945 */ /* 0x000fe20003800000 */
[----:B0-----:R-:W-:-:S03]  /*3e40*/  CS2R R30, SRZ ;  /* 0x00000000001e7805 */ /* 0x001fc6000001ff00 */
[----:B------:R-:W-:Y:S05]  /*3e50*/  @P1 BRA `(.L_x_3106) ;  /* 0x0000000400ac1947 */ /* 0x000fea0003800000 */
[----:B------:R-:W0:Y:S01]  /*3e60*/  S2R R33, SR_TID.X ;  /* 0x0000000000217919 */ /* 0x000e220000002100 */
[----:B------:R-:W-:Y:S01]  /*3e70*/  USHF.L.U32 UR5, UR11, 0x3, URZ ;  /* 0x000000030b057899 */ /* 0x000fe2000800063f */
[----:B------:R-:W-:Y:S01]  /*3e80*/  MOV R30, 0x28 ;  /* 0x00000028001e7802 */ /* 0x000fe20000000f00 */
[----:B------:R-:W-:Y:S02]  /*3e90*/  HFMA2.MMA R31, -RZ, RZ, 0, 2.384185791015625e-06 ;  /* 0x00000028ff1f7435 */ /* 0x000fe400000001ff */
[----:B------:R-:W-:Y:S01]  /*3ea0*/  ULOP3.LUT UR5, UR5, 0x8, URZ, 0xc0, !UPT ;  /* 0x0000000805057892 */ /* 0x000fe2000f8ec03f */
[----:B------:R-:W-:-:S05]  /*3eb0*/  HFMA2.MMA R61, -RZ, RZ, 0, 2.384185791015625e-06 ;  /* 0x00000028ff3d7435 */ /* 0x000fca00000001ff */
        /* <DEDUP_REMOVED lines=101> */
.L_x_3106:
[----:B------:R-:W-:Y:S05]  /*4510*/  BSYNC B0 ;  /* 0x0000000000007941 */ /* 0x000fea0003800000 */
.L_x_3105:
        /* <DEDUP_REMOVED lines=24> */
.L_x_3108:
[----:B------:R-:W-:Y:S05]  /*46a0*/  BSYNC B0 ;  /* 0x0000000000007941 */ /* 0x000fea0003800000 */
.L_x_3107:
        /* <DEDUP_REMOVED lines=17> */
.L_x_3111:
[----:B------:R-:W2:Y:S04]  /*47c0*/  LD.E.STRONG.GPU R33, desc[UR12][R30.64] ;  /* 0x0000000c1e217980 */ /* 0x000ea8000c10f900 */
[----:B--2---:R-:W-:Y:S01]  /*47d0*/  CCTL.IVALL ;  /* 0x00000000ff00798f */ /* 0x004fe20002000000 */
[----:B------:R-:W-:Y:S05]  /*47e0*/  YIELD ;  /* 0x0000000000007946 */ /* 0x000fea0003800000 */
[----:B-----5:R-:W-:-:S04]  /*47f0*/  LOP3.LUT R33, R33, R32, RZ, 0x3c, !PT ;  /* 0x0000002021217212 */ /* 0x020fc800078e3cff */
[----:B------:R-:W-:-:S13]  /*4800*/  ISETP.GT.AND P1, PT, R33, -0x1, PT ;  /* 0xffffffff2100780c */ /* 0x000fda0003f24270 */
[----:B------:R-:W-:Y:S05]  /*4810*/  @P1 BRA `(.L_x_3111) ;  /* 0xfffffffc00e81947 */ /* 0x000fea000383ffff */
.L_x_3110:
[----:B------:R-:W-:Y:S05]  /*4820*/  WARPSYNC.ALL ;  /* 0x0000000000007948 */ /* 0x000fea0003800000 */
[----:B------:R-:W-:Y:S06]  /*4830*/  BAR.SYNC.DEFER_BLOCKING 0x0 ;  /* 0x0000000000007b1d */ /* 0x000fec0000010000 */
[----:B------:R-:W-:Y:S05]  /*4840*/  BRA `(.L_x_3112) ;  /* 0x0000000000687947 */ /* 0x000fea0003800000 */
.L_x_3109:
        /* <DEDUP_REMOVED lines=18> */
.L_x_3114:
[----:B------:R-:W2:Y:S04]  /*4970*/  LD.E.STRONG.GPU R33, desc[UR12][R30.64] ;  /* 0x0000000c1e217980 */ /* 0x000ea8000c10f900 */
[----:B--2---:R-:W-:Y:S01]  /*4980*/  CCTL.IVALL ;  /* 0x00000000ff00798f */ /* 0x004fe20002000000 */
[----:B------:R-:W-:Y:S05]  /*4990*/  YIELD ;  /* 0x0000000000007946 */ /* 0x000fea0003800000 */
[----:B-----5:R-:W-:-:S04]  /*49a0*/  LOP3.LUT R33, R33, R32, RZ, 0x3c, !PT ;  /* 0x0000002021217212 */ /* 0x020fc800078e3cff */
[----:B------:R-:W-:-:S13]  /*49b0*/  ISETP.GT.AND P1, PT, R33, -0x1, PT ;  /* 0xffffffff2100780c */ /* 0x000fda0003f24270 */
[----:B------:R-:W-:Y:S05]  /*49c0*/  @P1 BRA `(.L_x_3114) ;  /* 0xfffffffc00e81947 */ /* 0x000fea000383ffff */
.L_x_3113:
[----:B------:R-:W-:Y:S05]  /*49d0*/  WARPSYNC.ALL ;  /* 0x0000000000007948 */ /* 0x000fea0003800000 */
[----:B------:R-:W-:Y:S06]  /*49e0*/  BAR.SYNC.DEFER_BLOCKING 0x0 ;  /* 0x0000000000007b1d */ /* 0x000fec0000010000 */
.L_x_3112:
[----:B------:R-:W1:Y:S01]  /*49f0*/  S2R R60, SR_TID.X ;  /* 0x00000000003c7919 */ /* 0x000e620000002100 */
[----:B------:R-:W2:Y:S01]  /*4a00*/  LDL.LU R47, [R1+0xa8] ;  /* 0x0000a800012f7983 */ /* 0x000ea20000300800 */
[----:B0-----:R-:W-:Y:S01]  /*4a10*/  MOV R31, UR4 ;  /* 0x00000004001f7c02 */ /* 0x001fe20008000f00 */
[----:B------:R-:W0:Y:S01]  /*4a20*/  S2UR UR14, SR_CgaCtaId ;  /* 0x00000000000e79c3 */ /* 0x000e220000008800 */
[----:B------:R-:W-:Y:S01]  /*4a30*/  UMOV UR5, 0x400 ;  /* 0x0000040000057882 */ /* 0x000fe20000000000 */
[----:B------:R-:W-:Y:S01]  /*4a40*/  USHF.L.U32 UR11, UR11, 0x3, URZ ;  /* 0x000000030b0b7899 */ /* 0x000fe2000800063f */
[----:B------:R-:W-:Y:S01]  /*4a50*/  STL [R1+0xd4], R48 ;  /* 0x0000d43001007387 */ /* 0x000fe20000100800 */
[----:B-1----:R-:W-:Y:S01]  /*4a60*/  ISETP.GT.U32.AND P1, PT, R60, 0xff, PT ;  /* 0x000000ff3c00780c */ /* 0x002fe20003f24070 */
[----:B------:R-:W-:Y:S02]  /*4a70*/  UIADD3 UR5, UR5, 0x3480, URZ ;  /* 0x0000348005057890 */ /* 0x000fe4000fffe03f */
[----:B------:R-:W-:Y:S10]  /*4a80*/  STL [R1+0xd0], R46 ;  /* 0x0000d02e01007387 */ /* 0x000ff40000100800 */
[----:B------:R-:W1:Y:S08]  /*4a90*/  @!P1 LDC R30, c[0x0][0x10] ;  /* 0x00000400ff1e9b82 */ /* 0x000e700000000800 */
[----:B------:R-:W3:Y:S01]  /*4aa0*/  @!P1 LDC.64 R32, c[0x0][0x260] ;  /* 0x00009800ff209b82 */ /* 0x000ee20000000a00 */
[----:B0-----:R-:W-:Y:S01]  /*4ab0*/  ULEA UR5, UR14, UR5, 0x18 ;  /* 0x000000050e057291 */ /* 0x001fe2000f8ec03f */
[----:B-----5:R-:W-:Y:S01]  /*4ac0*/  STL [R1+0xcc], R2 ;  /* 0x0000cc0201007387 */ /* 0x020fe20000100800 */
[----:B------:R-:W-:Y:S01]  /*4ad0*/  ULOP3.LUT UR11, UR11, 0x8, URZ, 0xc0, !UPT ;  /* 0x000000080b0b7892 */ /* 0x000fe2000f8ec03f */
[----:B------:R-:W-:-:S02]  /*4ae0*/  ULDC.64 UR14, c[0x0][0x210] ;  /* 0x00008400000e7ab9 */ /* 0x000fc40000000a00 */
[----:B------:R-:W-:Y:S04]  /*4af0*/  STL [R1+0xc8], R45 ;  /* 0x0000c82d01007387 */ /* 0x000fe80000100800 */
[----:B------:R-:W-:Y:S04]  /*4b00*/  STL [R1+0xc4], R44 ;  /* 0x0000c42c01007387 */ /* 0x000fe80000100800 */
[----:B------:R-:W-:Y:S01]  /*4b10*/  STL [R1+0xc0], R29 ;  /* 0x0000c01d01007387 */ /* 0x000fe20000100800 */
[----:B-1----:R-:W-:Y:S01]  /*4b20*/  @!P1 IMAD R30, R30, R31, UR6 ;  /* 0x000000061e1e9e24 */ /* 0x002fe2000f8e021f */
[----:B------:R-:W-:-:S02]  /*4b30*/  @!P1 LOP3.LUT R31, R60, 0x7fffffe0, RZ, 0xc0, !PT ;  /* 0x7fffffe03c1f9812 */ /* 0x000fc400078ec0ff */
[----:B------:R-:W-:Y:S02]  /*4b40*/  STL [R1+0xbc], R28 ;  /* 0x0000bc1c01007387 */ /* 0x000fe40000100800 */
[----:B------:R-:W-:Y:S02]  /*4b50*/  @!P1 LEA R30, R30, R31, 0x8 ;  /* 0x0000001f1e1e9211 */ /* 0x000fe400078e40ff */
[----:B------:R-:W-:-:S04]  /*4b60*/  @!P1 LOP3.LUT R31, R60, 0x1f, RZ, 0xc0, !PT ;  /* 0x0000001f3c1f9812 */ /* 0x000fc800078ec0ff */
[----:B------:R-:W-:-:S04]  /*4b70*/  @!P1 IADD3 R30, R30, R31, RZ ;  /* 0x0000001f1e1e9210 */ /* 0x000fc80007ffe0ff */
[----:B------:R-:W-:-:S05]  /*4b80*/  @!P1 SHF.L.U32 R30, R30, 0x1, RZ ;  /* 0x000000011e1e9819 */ /* 0x000fca00000006ff */
[----:B---3--:R-:W-:-:S06]  /*4b90*/  @!P1 IMAD.WIDE.U32 R30, R30, 0x4, R32 ;  /* 0x000000041e1e9825 */ /* 0x008fcc00078e0020 */
[----:B------:R-:W3:Y:S01]  /*4ba0*/  @!P1 LDG.E.64 R30, desc[UR12][R30.64] ;  /* 0x0000000c1e1e9981 */ /* 0x000ee2000c1e1b00 */
[----:B------:R-:W-:-:S06]  /*4bb0*/  HFMA2.MMA R32, -RZ, RZ, 0, 0 ;  /* 0x00000000ff207435 */ /* 0x000fcc00000001ff */
        /* <DEDUP_REMOVED lines=29> */
[----:B--2---:R-:W-:Y:S02]  /*4d90*/  IADD3 R30, R47, -UR11, RZ ;  /* 0x8000000b2f1e7c10 */ /* 0x004fe4000fffe0ff */
[----:B------:R-:W2:Y:S02]  /*4da0*/  LDL.LU R47, [R1+0x60] ;  /* 0x00006000012f7983 */ /* 0x000ea40000300800 */
[----:B------:R-:W-:Y:S01]  /*4db0*/  LEA R30, R30, UR5, 0x3 ;  /* 0x000000051e1e7c11 */ /* 0x000fe2000f8e18ff */
[----:B------:R-:W-:Y:S06]  /*4dc0*/  BAR.SYNC.DEFER_BLOCKING 0x0 ;  /* 0x0000000000007b1d */ /* 0x000fec0000010000 */
[----:B------:R-:W3:Y:S04]  /*4dd0*/  LDL.LU R31, [R1+0x3c] ;  /* 0x00003c00011f7983 */ /* 0x000ee80000300800 */
[----:B------:R-:W4:Y:S04]  /*4de0*/  LDL.LU R48, [R1+0x54] ;  /* 0x0000540001307983 */ /* 0x000f280000300800 */
[----:B------:R-:W4:Y:S04]  /*4df0*/  LDL.LU R46, [R1+0x4c] ;  /* 0x00004c00012e7983 */ /* 0x000f280000300800 */
[----:B------:R-:W4:Y:S04]  /*4e00*/  LDL.LU R2, [R1+0x44] ;  /* 0x0000440001027983 */ /* 0x000f280000300800 */
[----:B------:R0:W1:Y:S04]  /*4e10*/  LDS.64 R32, [R30] ;  /* 0x000000001e207984 */ /* 0x0000680000000a00 */
[----:B------:R-:W4:Y:S04]  /*4e20*/  LDL.LU R45, [R1+0x5c] ;  /* 0x00005c00012d7983 */ /* 0x000f280000300800 */
[----:B------:R-:W4:Y:S04]  /*4e30*/  LDL.LU R44, [R1+0x40] ;  /* 0x00004000012c7983 */ /* 0x000f280000300800 */
[----:B------:R-:W4:Y:S04]  /*4e40*/  LDL.LU R29, [R1+0x58] ;  /* 0x00005800011d7983 */ /* 0x000f280000300800 */
[----:B------:R-:W4:Y:S04]  /*4e50*/  LDL.LU R28, [R1+0x50] ;  /* 0x00005000011c7983 */ /* 0x000f280000300800 */
[----:B0-----:R-:W4:Y:S01]  /*4e60*/  LDL.LU R30, [R1+0x38] ;  /* 0x00003800011e7983 */ /* 0x001f220000300800 */
[C-C-:B-1----:R-:W-:Y:S01]  /*4e70*/  FFMA.FTZ R6, R0.reuse, R6, -R32.reuse ;  /* 0x0000000600067223 */ /* 0x142fe20000010820 */
[C-C-:B------:R-:W-:Y:S01]  /*4e80*/  FFMA.FTZ R40, R0.reuse, R40, -R32.reuse ;  /* 0x0000002800287223 */ /* 0x140fe20000010820 */
[C-C-:B------:R-:W-:Y:S01]  /*4e90*/  FFMA.FTZ R36, R0.reuse, R36, -R32.reuse ;  /* 0x0000002400247223 */ /* 0x140fe20000010820 */
[C-C-:B------:R-:W-:Y:S01]  /*4ea0*/  FFMA.FTZ R9, R0.reuse, R9, -R32.reuse ;  /* 0x0000000900097223 */ /* 0x140fe20000010820 */
[C-C-:B------:R-:W-:Y:S01]  /*4eb0*/  FFMA.FTZ R13, R0.reuse, R13, -R32.reuse ;  /* 0x0000000d000d7223 */ /* 0x140fe20000010820 */
[C-C-:B------:R-:W-:Y:S01]  /*4ec0*/  FFMA.FTZ R17, R0.reuse, R17, -R32.reuse ;  /* 0x0000001100117223 */ /* 0x140fe20000010820 */
[C-C-:B------:R-:W-:Y:S01]  /*4ed0*/  FFMA.FTZ R21, R0.reuse, R21, -R32.reuse ;  /* 0x0000001500157223 */ /* 0x140fe20000010820 */
[----:B------:R-:W-:-:S02]  /*4ee0*/  FFMA.FTZ R0, R0, R25, -R32 ;  /* 0x0000001900007223 */ /* 0x000fc40000010820 */
        /* <DEDUP_REMOVED lines=9> */
[----:B------:R-:W4:Y:S01]  /*4f80*/  LDL.LU R60, [R1+0x20] ;  /* 0x00002000013c7983 */ /* 0x000f220000300800 */
        /* <DEDUP_REMOVED lines=17> */
[----:B--2---:R-:W-:-:S02]  /*50a0*/  FFMA.FTZ R6, R47, -R33, R6 ;  /* 0x800000212f067223 */ /* 0x004fc40000010006 */
[----:B------:R-:W2:Y:S04]  /*50b0*/  LDL.LU R47, [R1+0x14] ;  /* 0x00001400012f7983 */ /* 0x000ea80000300800 */
[----:B------:R-:W2:Y:S04]  /*50c0*/  LDL.LU R34, [R1+0x10] ;  /* 0x0000100001227983 */ /* 0x000ea80000300800 */
[----:B------:R-:W2:Y:S01]  /*50d0*/  LDL.LU R32, [R1+0xc] ;  /* 0x00000c0001207983 */ /* 0x000ea20000300800 */
[----:B---3--:R-:W-:-:S03]  /*50e0*/  FFMA.FTZ R43, R31, -R33, R43 ;  /* 0x800000211f2b7223 */ /* 0x008fc6000001002b */
[----:B------:R-:W3:Y:S01]  /*50f0*/  LDL.LU R31, [R1+0x8] ;  /* 0x00000800011f7983 */ /* 0x000ee20000300800 */
[----:B----4-:R-:W-:-:S03]  /*5100*/  FFMA.FTZ R42, R48, -R33, R42 ;  /* 0x80000021302a7223 */ /* 0x010fc6000001002a */
[----:B------:R-:W4:Y:S01]  /*5110*/  LDL.LU R48, [R1+0xd4] ;  /* 0x0000d40001307983 */ /* 0x000f220000300800 */
[----:B------:R-:W-:-:S03]  /*5120*/  FFMA.FTZ R41, R46, -R33, R41 ;  /* 0x800000212e297223 */ /* 0x000fc60000010029 */
        /* <DEDUP_REMOVED lines=8> */
[----:B------:R0:W5:Y:S01]  /*51b0*/  LDL.LU R29, [R1+0xc0] ;  /* 0x0000c000011d7983 */ /* 0x0001620000300800 */
[----:B------:R-:W-:-:S03]  /*51c0*/  FFMA.FTZ R36, R28, -R33, R36 ;  /* 0x800000211c247223 */ /* 0x000fc60000010024 */
[----:B------:R0:W5:Y:S01]  /*51d0*/  LDL.LU R28, [R1+0xbc] ;  /* 0x0000bc00011c7983 */ /* 0x0001620000300800 */
[----:B------:R-:W-:-:S03]  /*51e0*/  FFMA.FTZ R7, R30, -R33, R7 ;  /* 0x800000211e077223 */ /* 0x000fc60000010007 */
[----:B------:R-:W4:Y:S01]  /*51f0*/  LDL.LU R30, [R1+0x78] ;  /* 0x00007800011e7983 */ /* 0x000f220000300800 */
[----:B------:R-:W-:-:S03]  /*5200*/  FFMA.FTZ R35, R25, -R33, R35 ;  /* 0x8000002119237223 */ /* 0x000fc60000010023 */
[----:B------:R-:W4:Y:S01]  /*5210*/  LDL.LU R25, [R1+0xa0] ;  /* 0x0000a00001197983 */ /* 0x000f220000300800 */
[----:B--2---:R-:W-:-:S03]  /*5220*/  FFMA.FTZ R11, R34, -R33, R11 ;  /* 0x80000021220b7223 */ /* 0x004fc6000001000b */
[----:B------:R-:W2:Y:S01]  /*5230*/  LDL.LU R34, [R1+0x98] ;  /* 0x0000980001227983 */ /* 0x000ea20000300800 */
[----:B------:R-:W-:-:S03]  /*5240*/  FFMA.FTZ R12, R32, -R33, R12 ;  /* 0x80000021200c7223 */ /* 0x000fc6000001000c */
[----:B------:R-:W2:Y:S01]  /*5250*/  LDL.LU R32, [R1+0x9c] ;  /* 0x00009c0001207983 */ /* 0x000ea20000300800 */
[----:B---3--:R-:W-:-:S03]  /*5260*/  FFMA.FTZ R13, R31, -R33, R13 ;  /* 0x800000211f0d7223 */ /* 0x008fc6000001000d */
[----:B------:R-:W3:Y:S01]  /*5270*/  LDL.LU R31, [R1+0x90] ;  /* 0x00009000011f7983 */ /* 0x000ee20000300800 */
[-C--:B------:R-:W-:Y:S01]  /*5280*/  FFMA.FTZ R8, R61, -R33.reuse, R8 ;  /* 0x800000213d087223 */ /* 0x080fe20000010008 */
[-C--:B------:R-:W-:Y:S01]  /*5290*/  FFMA.FTZ R9, R60, -R33.reuse, R9 ;  /* 0x800000213c097223 */ /* 0x080fe20000010009 */
[-C--:B------:R-:W-:Y:S01]  /*52a0*/  FFMA.FTZ R10, R47, -R33.reuse, R10 ;  /* 0x800000212f0a7223 */ /* 0x080fe2000001000a */
[-C--:B------:R-:W-:Y:S01]  /*52b0*/  FFMA.FTZ R14, R59, -R33.reuse, R14 ;  /* 0x800000213b0e7223 */ /* 0x080fe2000001000e */
[-C--:B------:R-:W-:Y:S01]  /*52c0*/  FFMA.FTZ R15, R58, -R33.reuse, R15 ;  /* 0x800000213a0f7223 */ /* 0x080fe2000001000f */
[-C--:B------:R-:W-:Y:S01]  /*52d0*/  FFMA.FTZ R16, R57, -R33.reuse, R16 ;  /* 0x8000002139107223 */ /* 0x080fe20000010010 */
[----:B------:R-:W-:Y:S01]  /*52e0*/  FFMA.FTZ R17, R56, -R33, R17 ;  /* 0x8000002138117223 */ /* 0x000fe20000010011 */
[C---:B----4-:R-:W-:Y:S01]  /*52f0*/  FMUL.FTZ R42, R2.reuse, R42 ;  /* 0x0000002a022a7220 */ /* 0x050fe20000410000 */
        /* <DEDUP_REMOVED lines=18> */
[----:B------:R-:W-:Y:S01]  /*5420*/  FMUL.FTZ R37, R2, R37 ;  /* 0x0000002502257220 */ /* 0x000fe20000410000 */
[----:B------:R-:W-:-:S02]  /*5430*/  IADD3 R4, P1, R30, UR14, RZ ;  /* 0x0000000e1e047c10 */ /* 0x000fc4000ff3e0ff */
[----:B------:R-:W4:Y:S01]  /*5440*/  LDL.LU R30, [R1+0x94] ;  /* 0x00009400011e7983 */ /* 0x000f220000300800 */
[C---:B------:R-:W-:Y:S01]  /*5450*/  FMUL.FTZ R36, R2.reuse, R36 ;  /* 0x0000002402247220 */ /* 0x040fe20000410000 */
[C---:B------:R-:W-:Y:S02]  /*5460*/  FMUL.FTZ R35, R2.reuse, R35 ;  /* 0x0000002302237220 */ /* 0x040fe40000410000 */
[----:B------:R-:W4:Y:S01]  /*5470*/  LDL.LU R42, [R1+0x88] ;  /* 0x00008800012a7983 */ /* 0x000f220000300800 */
        /* <DEDUP_REMOVED lines=21> */
[----:B------:R-:W-:Y:S01]  /*55d0*/  IADD3.X R5, R25, UR15, RZ, P1, !PT ;  /* 0x0000000f19057c10 */ /* 0x000fe20008ffe4ff */
[----:B------:R-:W-:Y:S01]  /*55e0*/  FMUL.FTZ R25, R2, R3 ;  /* 0x0000000302197220 */ /* 0x000fe20000410000 */
[----:B--2---:R-:W-:-:S02]  /*55f0*/  IADD3 R2, P1, R34, UR14, RZ ;  /* 0x0000000e22027c10 */ /* 0x004fc4000ff3e0ff */
[----:B------:R-:W2:Y:S01]  /*5600*/  LDL.LU R34, [R1+0x8c] ;  /* 0x00008c0001227983 */ /* 0x000ea20000300800 */
[----:B------:R-:W-:Y:S02]  /*5610*/  F2FP.F16.F32.PACK_AB R6, R43, R6 ;  /* 0x000000062b06723e */ /* 0x000fe400000000ff */
[----:B------:R-:W-:Y:S02]  /*5620*/  PRMT R26, R41, 0x7632, R26 ;  /* 0x00007632291a7816 */ /* 0x000fe4000000001a */
[----:B------:R-:W-:Y:S02]  /*5630*/  PRMT R3, R6, 0x7632, R3 ;  /* 0x0000763206037816 */ /* 0x000fe40000000003 */
[----:B------:R-:W-:Y:S02]  /*5640*/  F2FP.F16.F32.PACK_AB R39, R39, R40 ;  /* 0x000000282727723e */ /* 0x000fe400000000ff */
[----:B------:R-:W-:Y:S01]  /*5650*/  F2FP.F16.F32.PACK_AB R37, R37, R38 ;  /* 0x000000262525723e */ /* 0x000fe200000000ff */
[----:B------:R1:W-:Y:S01]  /*5660*/  STG.E.U16 desc[UR12][R4.64+0x2], R3 ;  /* 0x0000020304007986 */ /* 0x0003e2000c10150c */
[----:B------:R-:W-:-:S03]  /*5670*/  PRMT R27, R39, 0x7632, R27 ;  /* 0x00007632271b7816 */ /* 0x000fc6000000001b */
[----:B------:R0:W-:Y:S04]  /*5680*/  STG.E.U16 desc[UR12][R4.64], R6 ;  /* 0x0000000604007986 */ /* 0x0001e8000c10150c */
[----:B------:R-:W-:Y:S01]  /*5690*/  STG.E.U16 desc[UR12][R4.64+0x4], R41 ;  /* 0x0000042904007986 */ /* 0x000fe2000c10150c */
[----:B-1----:R-:W-:-:S03]  /*56a0*/  IADD3.X R3, R32, UR15, RZ, P1, !PT ;  /* 0x0000000f20037c10 */ /* 0x002fc60008ffe4ff */
[----:B------:R3:W-:Y:S01]  /*56b0*/  STG.E.U16 desc[UR12][R4.64+0x6], R26 ;  /* 0x0000061a04007986 */ /* 0x0007e2000c10150c */
[----:B0-----:R-:W-:-:S03]  /*56c0*/  PRMT R6, R37, 0x7632, R6 ;  /* 0x0000763225067816 */ /* 0x001fc60000000006 */
[----:B------:R-:W2:Y:S01]  /*56d0*/  LDL.LU R32, [R1+0x80] ;  /* 0x0000800001207983 */ /* 0x000ea20000300800 */
[----:B------:R-:W-:Y:S02]  /*56e0*/  F2FP.F16.F32.PACK_AB R35, R35, R36 ;  /* 0x000000242323723e */ /* 0x000fe400000000ff */
[----:B------:R-:W-:Y:S01]  /*56f0*/  F2FP.F16.F32.PACK_AB R7, R8, R7 ;  /* 0x000000070807723e */ /* 0x000fe200000000ff */
[----:B------:R-:W-:Y:S01]  /*5700*/  STG.E.U16 desc[UR12][R2.64], R39 ;  /* 0x0000002702007986 */ /* 0x000fe2000c10150c */
[----:B---3--:R-:W-:-:S03]  /*5710*/  IADD3 R4, P1, R31, UR14, RZ ;  /* 0x0000000e1f047c10 */ /* 0x008fc6000ff3e0ff */
[----:B------:R0:W-:Y:S01]  /*5720*/  STG.E.U16 desc[UR12][R2.64+0x2], R27 ;  /* 0x0000021b02007986 */ /* 0x0001e2000c10150c */
[----:B------:R-:W-:-:S03]  /*5730*/  F2FP.F16.F32.PACK_AB R9, R10, R9 ;  /* 0x000000090a09723e */ /* 0x000fc600000000ff */
[----:B------:R-:W3:Y:S01]  /*5740*/  LDL.LU R31, [R1+0x84] ;  /* 0x00008400011f7983 */ /* 0x000ee20000300800 */
[----:B----4-:R-:W-:-:S03]  /*5750*/  IADD3.X R5, R30, UR15, RZ, P1, !PT ;  /* 0x0000000f1e057c10 */ /* 0x010fc60008ffe4ff */
[----:B------:R-:W-:Y:S04]  /*5760*/  STG.E.U16 desc[UR12][R2.64+0x4], R37 ;  /* 0x0000042502007986 */ /* 0x000fe8000c10150c */
[----:B------:R1:W-:Y:S01]  /*5770*/  STG.E.U16 desc[UR12][R2.64+0x6], R6 ;  /* 0x0000060602007986 */ /* 0x0003e2000c10150c */
[----:B------:R-:W-:-:S03]  /*5780*/  PRMT R8, R35, 0x7632, R8 ;  /* 0x0000763223087816 */ /* 0x000fc60000000008 */
[----:B------:R-:W4:Y:S01]  /*5790*/  LDL.LU R30, [R1+0x74] ;  /* 0x00007400011e7983 */ /* 0x000f220000300800 */
[----:B------:R-:W-:Y:S02]  /*57a0*/  PRMT R10, R7, 0x7632, R10 ;  /* 0x00007632070a7816 */ /* 0x000fe4000000000a */
[----:B------:R-:W-:Y:S01]  /*57b0*/  F2FP.F16.F32.PACK_AB R11, R12, R11 ;  /* 0x0000000b0c0b723e */ /* 0x000fe200000000ff */
[----:B0-----:R-:W4:Y:S01]  /*57c0*/  LDL.LU R27, [R1+0x7c] ;  /* 0x00007c00011b7983 */ /* 0x001f220000300800 */
[----:B-1----:R-:W-:-:S03]  /*57d0*/  IADD3 R2, P1, R42, UR14, RZ ;  /* 0x0000000e2a027c10 */ /* 0x002fc6000ff3e0ff */
[----:B------:R-:W4:Y:S01]  /*57e0*/  LDL.LU R26, [R1+0x70] ;  /* 0x00007000011a7983 */ /* 0x000f220000300800 */
[----:B------:R-:W-:-:S03]  /*57f0*/  PRMT R12, R9, 0x7632, R12 ;  /* 0x00007632090c7816 */ /* 0x000fc6000000000c */
[----:B------:R-:W-:Y:S04]  /*5800*/  STG.E.U16 desc[UR12][R4.64], R35 ;  /* 0x0000002304007986 */ /* 0x000fe8000c10150c */
[----:B------:R-:W-:Y:S04]  /*5810*/  STG.E.U16 desc[UR12][R4.64+0x2], R8 ;  /* 0x0000020804007986 */ /* 0x000fe8000c10150c */
[----:B------:R0:W-:Y:S04]  /*5820*/  STG.E.U16 desc[UR12][R4.64+0x4], R7 ;  /* 0x0000040704007986 */ /* 0x0001e8000c10150c */
[----:B------:R-:W-:Y:S01]  /*5830*/  STG.E.U16 desc[UR12][R4.64+0x6], R10 ;  /* 0x0000060a04007986 */ /* 0x000fe2000c10150c */
[----:B0-----:R-:W-:-:S02]  /*5840*/  PRMT R7, R11, 0x7632, R7 ;  /* 0x000076320b077816 */ /* 0x001fc40000000007 */
[----:B--2---:R-:W-:-:S05]  /*5850*/  IADD3.X R3, R34, UR15, RZ, P1, !PT ;  /* 0x0000000f22037c10 */ /* 0x004fca0008ffe4ff */
[----:B------:R0:W-:Y:S04]  /*5860*/  STG.E.U16 desc[UR12][R2.64+0x2], R12 ;  /* 0x0000020c02007986 */ /* 0x0001e8000c10150c */
[----:B------:R1:W-:Y:S04]  /*5870*/  STG.E.U16 desc[UR12][R2.64+0x4], R11 ;  /* 0x0000040b02007986 */ /* 0x0003e8000c10150c */
[----:B0-----:R-:W2:Y:S04]  /*5880*/  LDL.LU R12, [R1+0x6c] ;  /* 0x00006c00010c7983 */ /* 0x001ea80000300800 */
[----:B-1----:R-:W2:Y:S04]  /*5890*/  LDL.LU R11, [R1+0x64] ;  /* 0x00006400010b7983 */ /* 0x002ea80000300800 */
[----:B------:R-:W2:Y:S01]  /*58a0*/  LDL.LU R10, [R1+0x68] ;  /* 0x00006800010a7983 */ /* 0x000ea20000300800 */
[----:B------:R-:W-:-:S02]  /*58b0*/  F2FP.F16.F32.PACK_AB R13, R14, R13 ;  /* 0x0000000d0e0d723e */ /* 0x000fc400000000ff */
[----:B------:R-:W-:Y:S02]  /*58c0*/  IADD3 R4, P1, R32, UR14, RZ ;  /* 0x0000000e20047c10 */ /* 0x000fe4000ff3e0ff */
[----:B------:R-:W-:Y:S01]  /*58d0*/  F2FP.F16.F32.PACK_AB R15, R16, R15 ;  /* 0x0000000f100f723e */ /* 0x000fe200000000ff */
[----:B------:R-:W-:Y:S01]  /*58e0*/  STG.E.U16 desc[UR12][R2.64], R9 ;  /* 0x0000000902007986 */ /* 0x000fe2000c10150c */
[----:B------:R-:W-:-:S03]  /*58f0*/  PRMT R8, R13, 0x7632, R8 ;  /* 0x000076320d087816 */ /* 0x000fc60000000008 */
[----:B------:R0:W-:Y:S01]  /*5900*/  STG.E.U16 desc[UR12][R2.64+0x6], R7 ;  /* 0x0000060702007986 */ /* 0x0001e2000c10150c */
[----:B------:R-:W-:Y:S02]  /*5910*/  F2FP.F16.F32.PACK_AB R17, R18, R17 ;  /* 0x000000111211723e */ /* 0x000fe400000000ff */
[----:B------:R-:W-:Y:S02]  /*5920*/  F2FP.F16.F32.PACK_AB R19, R20, R19 ;  /* 0x000000131413723e */ /* 0x000fe400000000ff */
[----:B---3--:R-:W-:Y:S02]  /*5930*/  IADD3.X R5, R31, UR15, RZ, P1, !PT ;  /* 0x0000000f1f057c10 */ /* 0x008fe40008ffe4ff */
[----:B0-----:R-:W-:-:S03]  /*5940*/  PRMT R3, R15, 0x7632, R3 ;  /* 0x000076320f037816 */ /* 0x001fc60000000003 */
[----:B------:R-:W-:Y:S01]  /*5950*/  STG.E.U16 desc[UR12][R4.64], R13 ;  /* 0x0000000d04007986 */ /* 0x000fe2000c10150c */
[----:B----4-:R-:W-:-:S03]  /*5960*/  IADD3 R6, P1, R30, UR14, RZ ;  /* 0x0000000e1e067c10 */ /* 0x010fc6000ff3e0ff */
[----:B------:R-:W-:Y:S01]  /*5970*/  STG.E.U16 desc[UR12][R4.64+0x2], R8 ;  /* 0x0000020804007986 */ /* 0x000fe2000c10150c */
[----:B------:R-:W-:Y:S02]  /*5980*/  PRMT R9, R17, 0x7632, R9 ;  /* 0x0000763211097816 */ /* 0x000fe40000000009 */
[----:B------:R-:W-:Y:S01]  /*5990*/  IADD3.X R7, R27, UR15, RZ, P1, !PT ;  /* 0x0000000f1b077c10 */ /* 0x000fe20008ffe4ff */
[----:B------:R-:W-:Y:S01]  /*59a0*/  STG.E.U16 desc[UR12][R4.64+0x4], R15 ;  /* 0x0000040f04007986 */ /* 0x000fe2000c10150c */
[----:B------:R-:W-:-:S03]  /*59b0*/  F2FP.F16.F32.PACK_AB R21, R22, R21 ;  /* 0x000000151615723e */ /* 0x000fc600000000ff */
[----:B------:R0:W-:Y:S01]  /*59c0*/  STG.E.U16 desc[UR12][R4.64+0x6], R3 ;  /* 0x0000060304007986 */ /* 0x0001e2000c10150c */
[----:B------:R-:W-:Y:S02]  /*59d0*/  IADD3 R2, P1, R26, UR14, RZ ;  /* 0x0000000e1a027c10 */ /* 0x000fe4000ff3e0ff */
[----:B------:R-:W-:Y:S01]  /*59e0*/  F2FP.F16.F32.PACK_AB R23, R24, R23 ;  /* 0x000000171817723e */ /* 0x000fe200000000ff */
[----:B------:R-:W-:Y:S01]  /*59f0*/  STG.E.U16 desc[UR12][R6.64], R17 ;  /* 0x0000001106007986 */ /* 0x000fe2000c10150c */
[----:B0-----:R-:W-:-:S03]  /*5a00*/  PRMT R5, R19, 0x7632, R5 ;  /* 0x0000763213057816 */ /* 0x001fc60000000005 */
[----:B------:R-:W-:Y:S01]  /*5a10*/  STG.E.U16 desc[UR12][R6.64+0x2], R9 ;  /* 0x0000020906007986 */ /* 0x000fe2000c10150c */
[----:B------:R-:W-:-:S03]  /*5a20*/  PRMT R8, R23, 0x7632, R8 ;  /* 0x0000763217087816 */ /* 0x000fc60000000008 */
[----:B------:R-:W-:Y:S01]  /*5a30*/  STG.E.U16 desc[UR12][R6.64+0x4], R19 ;  /* 0x0000041306007986 */ /* 0x000fe2000c10150c */
[----:B------:R-:W-:-:S03]  /*5a40*/  F2FP.F16.F32.PACK_AB R0, R25, R0 ;  /* 0x000000001900723e */ /* 0x000fc600000000ff */
[----:B------:R0:W-:Y:S01]  /*5a50*/  STG.E.U16 desc[UR12][R6.64+0x6], R5 ;  /* 0x0000060506007986 */ /* 0x0001e2000c10150c */
[----:B------:R-:W-:Y:S02]  /*5a60*/  F2FP.F16.F32.PACK_AB R33, R33, R45 ;  /* 0x0000002d2121723e */ /* 0x000fe400000000ff */
[----:B0-----:R-:W-:Y:S02]  /*5a70*/  PRMT R7, R21, 0x7632, R7 ;  /* 0x0000763215077816 */ /* 0x001fe40000000007 */
[----:B------:R-:W-:Y:S01]  /*5a80*/  PRMT R6, R33, 0x7632, R6 ;  /* 0x0000763221067816 */ /* 0x000fe20000000006 */
[----:B------:R-:W-:Y:S01]  /*5a90*/  ULOP3.LUT UR4, UR4, 0x1, URZ, 0x3c, !UPT ;  /* 0x0000000104047892 */ /* 0x000fe2000f8e3c3f */
[----:B------:R-:W-:Y:S01]  /*5aa0*/  UMOV UR5, UR10 ;  /* 0x0000000a00057c82 */ /* 0x000fe20008000000 */
[----:B------:R-:W-:Y:S01]  /*5ab0*/  UMOV UR11, UR9 ;  /* 0x00000009000b7c82 */ /* 0x000fe20008000000 */
[----:B--2---:R-:W-:Y:S02]  /*5ac0*/  IADD3.X R3, R12, UR15, RZ, P1, !PT ;  /* 0x0000000f0c037c10 */ /* 0x004fe40008ffe4ff */
[----:B------:R-:W-:-:S03]  /*5ad0*/  IADD3 R4, P1, R11, UR14, RZ ;  /* 0x0000000e0b047c10 */ /* 0x000fc6000ff3e0ff */
[----:B------:R-:W-:Y:S01]  /*5ae0*/  STG.E.U16 desc[UR12][R2.64], R21 ;  /* 0x0000001502007986 */ /* 0x000fe2000c10150c */
[----:B------:R-:W-:-:S03]  /*5af0*/  IADD3.X R5, R10, UR15, RZ, P1, !PT ;  /* 0x0000000f0a057c10 */ /* 0x000fc60008ffe4ff */
[----:B------:R-:W-:Y:S04]  /*5b00*/  STG.E.U16 desc[UR12][R2.64+0x2], R7 ;  /* 0x0000020702007986 */ /* 0x000fe8000c10150c */
        /* <DEDUP_REMOVED lines=8> */
.L_x_3103:
        /* <DEDUP_REMOVED lines=56> */
.L_x_3132:
        /* <DEDUP_REMOVED lines=45> */
.L_x_3119:
[----:B------:R-:W-:Y:S05]  /*61e0*/  BSYNC B1 ;  /* 0x0000000000017941 */ /* 0x000fea0003800000 */
.L_x_3118:
        /* <DEDUP_REMOVED lines=21> */
.L_x_3122:
[----:B------:R-:W2:Y:S04]  /*6340*/  LDG.E.64 R16, desc[UR12][R14.64+-0x19000] ;  /* 0xfe70000c0e107981 */ /* 0x000ea8000c1e1b00 */
[----:B------:R-:W3:Y:S04]  /*6350*/  LDG.E.64 R18, desc[UR12][R14.64+-0xc800] ;  /* 0xff38000c0e127981 */ /* 0x000ee8000c1e1b00 */
[----:B------:R-:W4:Y:S04]  /*6360*/  LDG.E.64 R20, desc[UR12][R14.64] ;  /* 0x0000000c0e147981 */ /* 0x000f28000c1e1b00 */
        /* <DEDUP_REMOVED lines=52> */
.L_x_3121:
[----:B------:R-:W-:Y:S05]  /*66b0*/  BSYNC B1 ;  /* 0x0000000000017941 */ /* 0x000fea0003800000 */
.L_x_3120:
        /* <DEDUP_REMOVED lines=11> */
[----:B------:R-:W4:Y:S04]  /*6770*/  LDG.E.64 R26, desc[UR12][R14.64+0x25800] ;  /* 0x0258000c0e1a7981 */ /* 0x000f28000c1e1b00 */
[----:B-----5:R-:W4:Y:S04]  /*6780*/  LDG.E.64 R28, desc[UR12][R14.64+0x32000] ;  /* 0x0320000c0e1c7981 */ /* 0x020f28000c1e1b00 */
[----:B------:R0:W4:Y:S01]  /*6790*/  LDG.E.64 R30, desc[UR12][R14.64+0x3e800] ;  /* 0x03e8000c0e1e7981 */ /* 0x000122000c1e1b00 */
        /* <DEDUP_REMOVED lines=21> */
.L_x_3124:
[----:B------:R-:W-:Y:S05]  /*68f0*/  BSYNC B1 ;  /* 0x0000000000017941 */ /* 0x000fea0003800000 */
.L_x_3123:
        /* <DEDUP_REMOVED lines=15> */
.L_x_3117:
[----:B------:R-:W-:Y:S05]  /*69f0*/  BSYNC B0 ;  /* 0x0000000000007941 */ /* 0x000fea0003800000 */
.L_x_3116:
        /* <DEDUP_REMOVED lines=50> */
.L_x_3141:
        /* <DEDUP_REMOVED lines=28> */
[----:B-----5:R-:W-:Y:S01]  /*6ee0*/  MOV R29, 0xffff ;  /* 0x0000ffff001d7802 */ /* 0x020fe20000000f00 */
        /* <DEDUP_REMOVED lines=17> */
.L_x_3151:
        /* <DEDUP_REMOVED lines=41> */
.L_x_3161:
[----:B--2---:R-:W-:Y:S01]  /*7290*/  FADD.FTZ R15, R14, R30 ;  /* 0x0000001e0e0f7221 */ /* 0x004fe20000010000 */
[----:B------:R-:W-:-:S04]  /*72a0*/  @!P1 F2FP.F16.F32.PACK_AB R14, RZ, R24 ;  /* 0x00000018ff0e923e */ /* 0x000fc800000000ff */
[----:B------:R-:W-:Y:S01]  /*72b0*/  @!P1 F2FP.F16.F32.PACK_AB R15, RZ, R15 ;  /* 0x0000000fff0f923e */ /* 0x000fe200000000ff */
[----:B------:R3:W-:Y:S03]  /*72c0*/  @!P1 STG.E.U16 desc[UR12][R16.64+0x50], R14 ;  /* 0x0000500e10009986 */ /* 0x0007e6000c10150c */
[----:B------:R-:W-:Y:S02]  /*72d0*/  PRMT R20, R15, 0x7610, R20 ;  /* 0x000076100f147816 */ /* 0x000fe40000000014 */
[----:B------:R-:W-:-:S03]  /*72e0*/  LEA.HI R15, R56, 0x3c, RZ, 0x1c ;  /* 0x0000003c380f7811 */ /* 0x000fc600078fe0ff */
[----:B------:R3:W-:Y:S04]  /*72f0*/  @!P1 STG.E.U16 desc[UR12][R18.64+0x50], R20 ;  /* 0x0000501412009986 */ /* 0x0007e8000c10150c */
.L_x_3127:
[----:B------:R-:W-:Y:S05]  /*7300*/  BSYNC B0 ;  /* 0x0000000000007941 */ /* 0x000fea0003800000 */
.L_x_3126:
        /* <DEDUP_REMOVED lines=38> */
[----:B-----5:R-:W-:Y:S02]  /*7570*/  MOV R29, 0xffff ;  /* 0x0000ffff001d7802 */ /* 0x020fe40000000f00 */
        /* <DEDUP_REMOVED lines=22> */
[----:B------:R-:W3:Y:S01]  /*76e0*/  SHFL.BFLY PT, R30, R17, 0x4, 0x101f ;  /* 0x0c901f00111e7f89 */ /* 0x000ee200000e0000 */
        /* <DEDUP_REMOVED lines=103> */
.L_x_3195:
        /* <DEDUP_REMOVED lines=9> */
.L_x_3125:
        /* <DEDUP_REMOVED lines=8> */
.L_x_3128:
[----:B-----5:R-:W-:Y:S01]  /*7e70*/  HFMA2.MMA R28, -RZ, RZ, 0, 4.76837158203125e-07 ;  /* 0x00000008ff1c7435 */ /* 0x020fe200000001ff */
[----:B-1----:R-:W-:Y:S02]  /*7e80*/  MOV R29, R14 ;  /* 0x0000000e001d7202 */ /* 0x002fe40000000f00 */
[----:B------:R-:W-:Y:S02]  /*7e90*/  MOV R27, 0x101f ;  /* 0x0000101f001b7802 */ /* 0x000fe40000000f00 */
[----:B------:R-:W-:-:S07]  /*7ea0*/  MOV R26, 0xffff ;  /* 0x0000ffff001a7802 */ /* 0x000fce0000000f00 */
[----:B0-2---:R-:W-:Y:S05]  /*7eb0*/  WARPSYNC.COLLECTIVE R26, `(.L_x_3133) ;  /* 0x000000001a087348 */ /* 0x005fea0003c00000 */
[----:B------:R1:W3:Y:S02]  /*7ec0*/  SHFL.BFLY P2, R30, R29, R28, R27 ;  /* 0x0c00001c1d1e7389 */ /* 0x0002e4000004001b */
[----:B0123--:R-:W-:Y:S01]  /*7ed0*/  ENDCOLLECTIVE ;  /* 0x000000000000791b */ /* 0x00ffe20003800000 */
.L_x_3133:
[----:B------:R-:W-:Y:S02]  /*7ee0*/  MOV R29, R15 ;  /* 0x0000000f001d7202 */ /* 0x000fe40000000f00 */
[----:B------:R-:W-:-:S07]  /*7ef0*/  MOV R17, R30 ;  /* 0x0000001e00117202 */ /* 0x000fce0000000f00 */
[----:B------:R-:W-:Y:S05]  /*7f00*/  WARPSYNC.COLLECTIVE R26, `(.L_x_3134) ;  /* 0x000000001a087348 */ /* 0x000fea0003c00000 */
[----:B------:R0:W1:Y:S02]  /*7f10*/  SHFL.BFLY P2, R30, R29, R28, R27 ;  /* 0x0c00001c1d1e7389 */ /* 0x000064000004001b */
[----:B01----:R-:W-:Y:S01]  /*7f20*/  ENDCOLLECTIVE ;  /* 0x000000000000791b */ /* 0x003fe20003800000 */
.L_x_3134:
[----:B------:R-:W-:Y:S01]  /*7f30*/  FADD.FTZ R17, R17, R14 ;  /* 0x0000000e11117221 */ /* 0x000fe20000010000 */
[----:B------:R-:W-:-:S04]  /*7f40*/  HFMA2.MMA R28, -RZ, RZ, 0, 2.384185791015625e-07 ;  /* 0x00000004ff1c7435 */ /* 0x000fc800000001ff */
[----:B------:R-:W-:Y:S02]  /*7f50*/  MOV R29, R17 ;  /* 0x00000011001d7202 */ /* 0x000fe40000000f00 */
[----:B------:R-:W-:-:S07]  /*7f60*/  MOV R16, R30 ;  /* 0x0000001e00107202 */ /* 0x000fce0000000f00 */
[----:B------:R-:W-:Y:S05]  /*7f70*/  WARPSYNC.COLLECTIVE R26, `(.L_x_3135) ;  /* 0x000000001a087348 */ /* 0x000fea0003c00000 */
[----:B------:R0:W1:Y:S02]  /*7f80*/  SHFL.BFLY P2, R30, R29, R28, R27 ;  /* 0x0c00001c1d1e7389 */ /* 0x000064000004001b */
[----:B01----:R-:W-:Y:S01]  /*7f90*/  ENDCOLLECTIVE ;  /* 0x000000000000791b */ /* 0x003fe20003800000 */
.L_x_3135:
[----:B------:R-:W-:-:S05]  /*7fa0*/  FADD.FTZ R16, R16, R15 ;  /* 0x0000000f10107221 */ /* 0x000fca0000010000 */
[----:B------:R-:W-:Y:S02]  /*7fb0*/  MOV R29, R16 ;  /* 0x00000010001d7202 */ /* 0x000fe40000000f00 */
[----:B------:R-:W-:-:S07]  /*7fc0*/  MOV R18, R30 ;  /* 0x0000001e00127202 */ /* 0x000fce0000000f00 */
[----:B------:R-:W-:Y:S05]  /*7fd0*/  WARPSYNC.COLLECTIVE R26, `(.L_x_3136) ;  /* 0x000000001a087348 */ /* 0x000fea0003c00000 */
[----:B------:R0:W1:Y:S02]  /*7fe0*/  SHFL.BFLY P2, R30, R29, R28, R27 ;  /* 0x0c00001c1d1e7389 */ /* 0x000064000004001b */
[----:B01----:R-:W-:Y:S01]  /*7ff0*/  ENDCOLLECTIVE ;  /* 0x000000000000791b */ /* 0x003fe20003800000 */
.L_x_3136:
[----:B------:R-:W-:Y:S01]  /*8000*/  FADD.FTZ R18, R17, R18 ;  /* 0x0000001211127221 */ /* 0x000fe20000010000 */
[----:B------:R-:W-:-:S04]  /*8010*/  HFMA2.MMA R28, -RZ, RZ, 0, 1.1920928955078125e-07 ;  /* 0x00000002ff1c7435 */ /* 0x000fc800000001ff */
[----:B------:R-:W-:Y:S02]  /*8020*/  MOV R29, R18 ;  /* 0x00000012001d7202 */ /* 0x000fe40000000f00 */
[----:B------:R-:W-:-:S07]  /*8030*/  MOV R19, R30 ;  /* 0x0000001e00137202 */ /* 0x000fce0000000f00 */
[----:B------:R-:W-:Y:S05]  /*8040*/  WARPSYNC.COLLECTIVE R26, `(.L_x_3137) ;  /* 0x000000001a087348 */ /* 0x000fea0003c00000 */
[----:B------:R0:W1:Y:S02]  /*8050*/  SHFL.BFLY P2, R30, R29, R28, R27 ;  /* 0x0c00001c1d1e7389 */ /* 0x000064000004001b */
[----:B01----:R-:W-:Y:S01]  /*8060*/  ENDCOLLECTIVE ;  /* 0x000000000000791b */ /* 0x003fe20003800000 */
.L_x_3137:
[----:B------:R-:W-:-:S05]  /*8070*/  FADD.FTZ R19, R16, R19 ;  /* 0x0000001310137221 */ /* 0x000fca0000010000 */
[----:B------:R-:W-:Y:S02]  /*8080*/  MOV R29, R19 ;  /* 0x00000013001d7202 */ /* 0x000fe40000000f00 */
[----:B------:R-:W-:-:S07]  /*8090*/  MOV R21, R30 ;  /* 0x0000001e00157202 */ /* 0x000fce0000000f00 */
[----:B------:R-:W-:Y:S05]  /*80a0*/  WARPSYNC.COLLECTIVE R26, `(.L_x_3138) ;  /* 0x000000001a087348 */ /* 0x000fea0003c00000 */
[----:B------:R0:W1:Y:S02]  /*80b0*/  SHFL.BFLY P2, R30, R29, R28, R27 ;  /* 0x0c00001c1d1e7389 */ /* 0x000064000004001b */
[----:B01----:R-:W-:Y:S01]  /*80c0*/  ENDCOLLECTIVE ;  /* 0x000000000000791b */ /* 0x003fe20003800000 */
.L_x_3138:
[----:B------:R-:W-:Y:S01]  /*80d0*/  FADD.FTZ R21, R18, R21 ;  /* 0x0000001512157221 */ /* 0x000fe20000010000 */
[----:B------:R-:W-:-:S04]  /*80e0*/  HFMA2.MMA R28, -RZ, RZ, 0, 5.9604644775390625e-08 ;  /* 0x00000001ff1c7435 */ /* 0x000fc800000001ff */
[----:B------:R-:W-:Y:S02]  /*80f0*/  MOV R29, R21 ;  /* 0x00000015001d7202 */ /* 0x000fe40000000f00 */
[----:B------:R-:W-:-:S07]  /*8100*/  MOV R14, R30 ;  /* 0x0000001e000e7202 */ /* 0x000fce0000000f00 */
[----:B------:R-:W-:Y:S05]  /*8110*/  WARPSYNC.COLLECTIVE R26, `(.L_x_3139) ;  /* 0x000000001a087348 */ /* 0x000fea0003c00000 */
[----:B------:R0:W1:Y:S02]  /*8120*/  SHFL.BFLY P2, R30, R29, R28, R27 ;  /* 0x0c00001c1d1e7389 */ /* 0x000064000004001b */
[----:B01----:R-:W-:Y:S01]  /*8130*/  ENDCOLLECTIVE ;  /* 0x000000000000791b */ /* 0x003fe20003800000 */
.L_x_3139:
[----:B------:R-:W-:-:S05]  /*8140*/  FADD.FTZ R14, R19, R14 ;  /* 0x0000000e130e7221 */ /* 0x000fca0000010000 */
[----:B------:R-:W-:Y:S02]  /*8150*/  MOV R29, R14 ;  /* 0x0000000e001d7202 */ /* 0x000fe40000000f00 */
[----:B------:R-:W-:-:S07]  /*8160*/  MOV R20, R30 ;  /* 0x0000001e00147202 */ /* 0x000fce0000000f00 */
[----:B------:R-:W-:Y:S05]  /*8170*/  WARPSYNC.COLLECTIVE R26, `(.L_x_3140) ;  /* 0x000000001a087348 */ /* 0x000fea0003c00000 */
[----:B------:R0:W1:Y:S02]  /*8180*/  SHFL.BFLY P2, R30, R29, R28, R27 ;  /* 0x0c00001c1d1e7389 */ /* 0x000064000004001b */
[----:B01----:R-:W-:Y:S01]  /*8190*/  ENDCOLLECTIVE ;  /* 0x000000000000791b */ /* 0x003fe20003800000 */
.L_x_3140:
[----:B------:R-:W-:Y:S01]  /*81a0*/  FADD.FTZ R20, R21, R20 ;  /* 0x0000001415147221 */ /* 0x000fe20000010000 */
[----:B------:R-:W-:Y:S06]  /*81b0*/  BRA `(.L_x_3141) ;  /* 0xffffffe800d87947 */ /* 0x000fec000383ffff */
.L_x_3129:
[----:B-----5:R-:W-:Y:S01]  /*81c0*/  HFMA2.MMA R28, -RZ, RZ, 0, 4.76837158203125e-07 ;  /* 0x00000008ff1c7435 */ /* 0x020fe200000001ff */
[----:B------:R-:W-:Y:S01]  /*81d0*/  BSSY B1, `(.L_x_3142) ;  /* 0x0000007000017945 */ /* 0x000fe20003800000 */
[----:B-1----:R-:W-:Y:S02]  /*81e0*/  MOV R29, R14 ;  /* 0x0000000e001d7202 */ /* 0x002fe40000000f00 */
[----:B------:R-:W-:Y:S02]  /*81f0*/  MOV R27, 0x101f ;  /* 0x0000101f001b7802 */ /* 0x000fe40000000f00 */
[----:B------:R-:W-:-:S07]  /*8200*/  MOV R26, 0xffff ;  /* 0x0000ffff001a7802 */ /* 0x000fce0000000f00 */
[----:B0-2---:R-:W-:Y:S05]  /*8210*/  WARPSYNC.COLLECTIVE R26, `(.L_x_3143) ;  /* 0x000000001a087348 */ /* 0x005fea0003c00000 */
[----:B------:R1:W3:Y:S02]  /*8220*/  SHFL.BFLY P2, R30, R29, R28, R27 ;  /* 0x0c00001c1d1e7389 */ /* 0x0002e4000004001b */
[----:B0123--:R-:W-:Y:S01]  /*8230*/  ENDCOLLECTIVE ;  /* 0x000000000000791b */ /* 0x00ffe20003800000 */
.L_x_3143:
[----:B------:R-:W-:Y:S05]  /*8240*/  BSYNC B1 ;  /* 0x0000000000017941 */ /* 0x000fea0003800000 */
.L_x_3142:
        /* <DEDUP_REMOVED lines=8> */
.L_x_3144:
[----:B------:R-:W-:Y:S01]  /*82d0*/  FADD.FTZ R21, R21, R14 ;  /* 0x0000000e15157221 */ /* 0x000fe20000010000 */
[----:B------:R-:W-:-:S04]  /*82e0*/  HFMA2.MMA R28, -RZ, RZ, 0, 2.384185791015625e-07 ;  /* 0x00000004ff1c7435 */ /* 0x000fc800000001ff */
[----:B------:R-:W-:Y:S02]  /*82f0*/  MOV R29, R21 ;  /* 0x00000015001d7202 */ /* 0x000fe40000000f00 */
[----:B------:R-:W-:-:S07]  /*8300*/  MOV R20, R30 ;  /* 0x0000001e00147202 */ /* 0x000fce0000000f00 */
[----:B------:R-:W-:Y:S05]  /*8310*/  WARPSYNC.COLLECTIVE R26, `(.L_x_3145) ;  /* 0x000000001a087348 */ /* 0x000fea0003c00000 */
[----:B------:R0:W1:Y:S02]  /*8320*/  SHFL.BFLY P2, R30, R29, R28, R27 ;  /* 0x0c00001c1d1e7389 */ /* 0x000064000004001b */
[----:B01----:R-:W-:Y:S01]  /*8330*/  ENDCOLLECTIVE ;  /* 0x000000000000791b */ /* 0x003fe20003800000 */
.L_x_3145:
[----:B------:R-:W-:-:S05]  /*8340*/  FADD.FTZ R20, R20, R15 ;  /* 0x0000000f14147221 */ /* 0x000fca0000010000 */
[----:B------:R-:W-:Y:S02]  /*8350*/  MOV R29, R20 ;  /* 0x00000014001d7202 */ /* 0x000fe40000000f00 */
[----:B------:R-:W-:-:S07]  /*8360*/  MOV R22, R30 ;  /* 0x0000001e00167202 */ /* 0x000fce0000000f00 */
[----:B------:R-:W-:Y:S05]  /*8370*/  WARPSYNC.COLLECTIVE R26, `(.L_x_3146) ;  /* 0x000000001a087348 */ /* 0x000fea0003c00000 */
[----:B------:R0:W1:Y:S02]  /*8380*/  SHFL.BFLY P2, R30, R29, R28, R27 ;  /* 0x0c00001c1d1e7389 */ /* 0x000064000004001b */
[----:B01----:R-:W-:Y:S01]  /*8390*/  ENDCOLLECTIVE ;  /* 0x000000000000791b */ /* 0x003fe20003800000 */
.L_x_3146:
[----:B------:R-:W-:Y:S01]  /*83a0*/  FADD.FTZ R22, R21, R22 ;  /* 0x0000001615167221 */ /* 0x000fe20000010000 */
[----:B------:R-:W-:-:S04]  /*83b0*/  HFMA2.MMA R28, -RZ, RZ, 0, 1.1920928955078125e-07 ;  /* 0x00000002ff1c7435 */ /* 0x000fc800000001ff */
[----:B------:R-:W-:Y:S02]  /*83c0*/  MOV R29, R22 ;  /* 0x00000016001d7202 */ /* 0x000fe40000000f00 */
[----:B------:R-:W-:-:S07]  /*83d0*/  MOV R23, R30 ;  /* 0x0000001e00177202 */ /* 0x000fce0000000f00 */
[----:B------:R-:W-:Y:S05]  /*83e0*/  WARPSYNC.COLLECTIVE R26, `(.L_x_3147) ;  /* 0x000000001a087348 */ /* 0x000fea0003c00000 */
[----:B------:R0:W1:Y:S02]  /*83f0*/  SHFL.BFLY P2, R30, R29, R28, R27 ;  /* 0x0c00001c1d1e7389 */ /* 0x000064000004001b */
[----:B01----:R-:W-:Y:S01]  /*8400*/  ENDCOLLECTIVE ;  /* 0x000000000000791b */ /* 0x003fe20003800000 */
.L_x_3147:
[----:B------:R-:W-:-:S05]  /*8410*/  FADD.FTZ R23, R20, R23 ;  /* 0x0000001714177221 */ /* 0x000fca0000010000 */
[----:B------:R-:W-:Y:S02]  /*8420*/  MOV R29, R23 ;  /* 0x00000017001d7202 */ /* 0x000fe40000000f00 */
[----:B------:R-:W-:-:S07]  /*8430*/  MOV R25, R30 ;  /* 0x0000001e00197202 */ /* 0x000fce0000000f00 */
[----:B------:R-:W-:Y:S05]  /*8440*/  WARPSYNC.COLLECTIVE R26, `(.L_x_3148) ;  /* 0x000000001a087348 */ /* 0x000fea0003c00000 */
[----:B------:R0:W1:Y:S02]  /*8450*/  SHFL.BFLY P2, R30, R29, R28, R27 ;  /* 0x0c00001c1d1e7389 */ /* 0x000064000004001b */
[----:B01----:R-:W-:Y:S01]  /*8460*/  ENDCOLLECTIVE ;  /* 0x000000000000791b */ /* 0x003fe20003800000 */
.L_x_3148:
[----:B------:R-:W-:Y:S01]  /*8470*/  FADD.FTZ R25, R22, R25 ;  /* 0x0000001916197221 */ /* 0x000fe20000010000 */
[----:B------:R-:W-:-:S04]  /*8480*/  HFMA2.MMA R28, -RZ, RZ, 0, 5.9604644775390625e-08 ;  /* 0x00000001ff1c7435 */ /* 0x000fc800000001ff */
[----:B------:R-:W-:Y:S02]  /*8490*/  MOV R29, R25 ;  /* 0x00000019001d7202 */ /* 0x000fe40000000f00 */
[----:B------:R-:W-:-:S07]  /*84a0*/  MOV R14, R30 ;  /* 0x0000001e000e7202 */ /* 0x000fce0000000f00 */
[----:B------:R-:W-:Y:S05]  /*84b0*/  WARPSYNC.COLLECTIVE R26, `(.L_x_3149) ;  /* 0x000000001a087348 */ /* 0x000fea0003c00000 */
[----:B------:R0:W1:Y:S02]  /*84c0*/  SHFL.BFLY P2, R30, R29, R28, R27 ;  /* 0x0c00001c1d1e7389 */ /* 0x000064000004001b */
[----:B01----:R-:W-:Y:S01]  /*84d0*/  ENDCOLLECTIVE ;  /* 0x000000000000791b */ /* 0x003fe20003800000 */
.L_x_3149:
[----:B------:R-:W-:-:S05]  /*84e0*/  FADD.FTZ R14, R23, R14 ;  /* 0x0000000e170e7221 */ /* 0x000fca0000010000 */
[----:B------:R-:W-:Y:S02]  /*84f0*/  MOV R29, R14 ;  /* 0x0000000e001d7202 */ /* 0x000fe40000000f00 */
[----:B------:R-:W-:-:S07]  /*8500*/  MOV R24, R30 ;  /* 0x0000001e00187202 */ /* 0x000fce0000000f00 */
[----:B------:R-:W-:Y:S05]  /*8510*/  WARPSYNC.COLLECTIVE R26, `(.L_x_3150) ;  /* 0x000000001a087348 */ /* 0x000fea0003c00000 */
[----:B------:R0:W1:Y:S02]  /*8520*/  SHFL.BFLY P2, R30, R29, R28, R27 ;  /* 0x0c00001c1d1e7389 */ /* 0x000064000004001b */
[----:B01----:R-:W-:Y:S01]  /*8530*/  ENDCOLLECTIVE ;  /* 0x000000000000791b */ /* 0x003fe20003800000 */
.L_x_3150:
[----:B------:R-:W-:Y:S01]  /*8540*/  FADD.FTZ R24, R25, R24 ;  /* 0x0000001819187221 */ /* 0x000fe20000010000 */
[----:B------:R-:W-:Y:S06]  /*8550*/  BRA `(.L_x_3151) ;  /* 0xffffffe800a87947 */ /* 0x000fec000383ffff */
.L_x_3130:
        /* <DEDUP_REMOVED lines=8> */
.L_x_3153:
[----:B------:R-:W-:Y:S05]  /*85e0*/  BSYNC B1 ;  /* 0x0000000000017941 */ /* 0x000fea0003800000 */
.L_x_3152:
        /* <DEDUP_REMOVED lines=8> */
.L_x_3154:
[----:B------:R-:W-:Y:S01]  /*8670*/  FADD.FTZ R21, R21, R14 ;  /* 0x0000000e15157221 */ /* 0x000fe20000010000 */
[----:B------:R-:W-:-:S04]  /*8680*/  HFMA2.MMA R28, -RZ, RZ, 0, 2.384185791015625e-07 ;  /* 0x00000004ff1c7435 */ /* 0x000fc800000001ff */
[----:B------:R-:W-:Y:S02]  /*8690*/  MOV R29, R21 ;  /* 0x00000015001d7202 */ /* 0x000fe40000000f00 */
[----:B------:R-:W-:-:S07]  /*86a0*/  MOV R20, R30 ;  /* 0x0000001e00147202 */ /* 0x000fce0000000f00 */
[----:B------:R-:W-:Y:S05]  /*86b0*/  WARPSYNC.COLLECTIVE R26, `(.L_x_3155) ;  /* 0x000000001a087348 */ /* 0x000fea0003c00000 */
[----:B------:R0:W1:Y:S02]  /*86c0*/  SHFL.BFLY P2, R30, R29, R28, R27 ;  /* 0x0c00001c1d1e7389 */ /* 0x000064000004001b */
[----:B01----:R-:W-:Y:S01]  /*86d0*/  ENDCOLLECTIVE ;  /* 0x000000000000791b */ /* 0x003fe20003800000 */
.L_x_3155:
[----:B------:R-:W-:-:S05]  /*86e0*/  FADD.FTZ R20, R20, R15 ;  /* 0x0000000f14147221 */ /* 0x000fca0000010000 */
[----:B------:R-:W-:Y:S02]  /*86f0*/  MOV R29, R20 ;  /* 0x00000014001d7202 */ /* 0x000fe40000000f00 */
[----:B------:R-:W-:-:S07]  /*8700*/  MOV R22, R30 ;  /* 0x0000001e00167202 */ /* 0x000fce0000000f00 */
[----:B------:R-:W-:Y:S05]  /*8710*/  WARPSYNC.COLLECTIVE R26, `(.L_x_3156) ;  /* 0x000000001a087348 */ /* 0x000fea0003c00000 */
[----:B------:R0:W1:Y:S02]  /*8720*/  SHFL.BFLY P2, R30, R29, R28, R27 ;  /* 0x0c00001c1d1e7389 */ /* 0x000064000004001b */
[----:B01----:R-:W-:Y:S01]  /*8730*/  ENDCOLLECTIVE ;  /* 0x000000000000791b */ /* 0x003fe20003800000 */
.L_x_3156:
[----:B------:R-:W-:Y:S01]  /*8740*/  FADD.FTZ R22, R21, R22 ;  /* 0x0000001615167221 */ /* 0x000fe20000010000 */
[----:B------:R-:W-:-:S04]  /*8750*/  HFMA2.MMA R28, -RZ, RZ, 0, 1.1920928955078125e-07 ;  /* 0x00000002ff1c7435 */ /* 0x000fc800000001ff */
[----:B------:R-:W-:Y:S02]  /*8760*/  MOV R29, R22 ;  /* 0x00000016001d7202 */ /* 0x000fe40000000f00 */
[----:B------:R-:W-:-:S07]  /*8770*/  MOV R23, R30 ;  /* 0x0000001e00177202 */ /* 0x000fce0000000f00 */
[----:B------:R-:W-:Y:S05]  /*8780*/  WARPSYNC.COLLECTIVE R26, `(.L_x_3157) ;  /* 0x000000001a087348 */ /* 0x000fea0003c00000 */
[----:B------:R0:W1:Y:S02]  /*8790*/  SHFL.BFLY P2, R30, R29, R28, R27 ;  /* 0x0c00001c1d1e7389 */ /* 0x000064000004001b */
[----:B01----:R-:W-:Y:S01]  /*87a0*/  ENDCOLLECTIVE ;  /* 0x000000000000791b */ /* 0x003fe20003800000 */
.L_x_3157:
[----:B------:R-:W-:-:S05]  /*87b0*/  FADD.FTZ R23, R20, R23 ;  /* 0x0000001714177221 */ /* 0x000fca0000010000 */
[----:B------:R-:W-:Y:S02]  /*87c0*/  MOV R29, R23 ;  /* 0x00000017001d7202 */ /* 0x000fe40000000f00 */
[----:B------:R-:W-:-:S07]  /*87d0*/  MOV R25, R30 ;  /* 0x0000001e00197202 */ /* 0x000fce0000000f00 */
[----:B------:R-:W-:Y:S05]  /*87e0*/  WARPSYNC.COLLECTIVE R26, `(.L_x_3158) ;  /* 0x000000001a087348 */ /* 0x000fea0003c00000 */
[----:B------:R0:W1:Y:S02]  /*87f0*/  SHFL.BFLY P2, R30, R29, R28, R27 ;  /* 0x0c00001c1d1e7389 */ /* 0x000064000004001b */
[----:B01----:R-:W-:Y:S01]  /*8800*/  ENDCOLLECTIVE ;  /* 0x000000000000791b */ /* 0x003fe20003800000 */
.L_x_3158:
[----:B------:R-:W-:Y:S01]  /*8810*/  FADD.FTZ R25, R22, R25 ;  /* 0x0000001916197221 */ /* 0x000fe20000010000 */
[----:B------:R-:W-:-:S04]  /*8820*/  HFMA2.MMA R28, -RZ, RZ, 0, 5.9604644775390625e-08 ;  /* 0x00000001ff1c7435 */ /* 0x000fc800000001ff */
[----:B------:R-:W-:Y:S02]  /*8830*/  MOV R29, R25 ;  /* 0x00000019001d7202 */ /* 0x000fe40000000f00 */
[----:B------:R-:W-:-:S07]  /*8840*/  MOV R14, R30 ;  /* 0x0000001e000e7202 */ /* 0x000fce0000000f00 */
[----:B------:R-:W-:Y:S05]  /*8850*/  WARPSYNC.COLLECTIVE R26, `(.L_x_3159) ;  /* 0x000000001a087348 */ /* 0x000fea0003c00000 */
[----:B------:R0:W1:Y:S02]  /*8860*/  SHFL.BFLY P2, R30, R29, R28, R27 ;  /* 0x0c00001c1d1e7389 */ /* 0x000064000004001b */
[----:B01----:R-:W-:Y:S01]  /*8870*/  ENDCOLLECTIVE ;  /* 0x000000000000791b */ /* 0x003fe20003800000 */
.L_x_3159:
[----:B------:R-:W-:-:S05]  /*8880*/  FADD.FTZ R14, R23, R14 ;  /* 0x0000000e170e7221 */ /* 0x000fca0000010000 */
[----:B------:R-:W-:Y:S02]  /*8890*/  MOV R29, R14 ;  /* 0x0000000e001d7202 */ /* 0x000fe40000000f00 */
[----:B------:R-:W-:-:S07]  /*88a0*/  MOV R24, R30 ;  /* 0x0000001e00187202 */ /* 0x000fce0000000f00 */
[----:B------:R-:W-:Y:S05]  /*88b0*/  WARPSYNC.COLLECTIVE R26, `(.L_x_3160) ;  /* 0x000000001a087348 */ /* 0x000fea0003c00000 */
[----:B------:R0:W1:Y:S02]  /*88c0*/  SHFL.BFLY P2, R30, R29, R28, R27 ;  /* 0x0c00001c1d1e7389 */ /* 0x000064000004001b */
[----:B01----:R-:W-:Y:S01]  /*88d0*/  ENDCOLLECTIVE ;  /* 0x000000000000791b */ /* 0x003fe20003800000 */
.L_x_3160:
[----:B------:R-:W-:Y:S01]  /*88e0*/  FADD.FTZ R24, R25, R24 ;  /* 0x0000001819187221 */ /* 0x000fe20000010000 */
[----:B------:R-:W-:Y:S06]  /*88f0*/  BRA `(.L_x_3161) ;  /* 0xffffffe800647947 */ /* 0x000fec000383ffff */
.L_x_3131:
        /* <DEDUP_REMOVED lines=8> */
.L_x_3163:
[----:B------:R-:W-:Y:S05]  /*8980*/  BSYNC B0 ;  /* 0x0000000000007941 */ /* 0x000fea0003800000 */
.L_x_3162:
        /* <DEDUP_REMOVED lines=10> */
.L_x_3164:
        /* <DEDUP_REMOVED lines=17> */
.L_x_3165:
[----:B------:R-:W-:Y:S02]  /*8b40*/  MOV R29, R17 ;  /* 0x00000011001d7202 */ /* 0x000fe40000000f00 */
[----:B------:R-:W-:-:S07]  /*8b50*/  MOV R16, R30 ;  /* 0x0000001e00107202 */ /* 0x000fce0000000f00 */
[----:B------:R-:W-:Y:S05]  /*8b60*/  WARPSYNC.COLLECTIVE R26, `(.L_x_3166) ;  /* 0x000000001a087348 */ /* 0x000fea0003c00000 */
[----:B------:R0:W1:Y:S02]  /*8b70*/  SHFL.BFLY P2, R30, R29, R28, R27 ;  /* 0x0c00001c1d1e7389 */ /* 0x000064000004001b */
[----:B01----:R-:W-:Y:S01]  /*8b80*/  ENDCOLLECTIVE ;  /* 0x000000000000791b */ /* 0x003fe20003800000 */
.L_x_3166:
        /* <DEDUP_REMOVED lines=13> */
.L_x_3167:
[----:B------:R0:W1:Y:S04]  /*8c60*/  @!P0 LDS R37, [R22] ;  /* 0x0000000016258984 */ /* 0x0000680000000800 */
[----:B------:R0:W2:Y:S01]  /*8c70*/  @!P0 LDS R38, [R22+0x500] ;  /* 0x0005000016268984 */ /* 0x0000a20000000800 */
[----:B------:R-:W-:Y:S02]  /*8c80*/  MOV R29, R14 ;  /* 0x0000000e001d7202 */ /* 0x000fe40000000f00 */
[----:B------:R-:W-:-:S07]  /*8c90*/  MOV R16, R30 ;  /* 0x0000001e00107202 */ /* 0x000fce0000000f00 */
[----:B012---:R-:W-:Y:S05]  /*8ca0*/  WARPSYNC.COLLECTIVE R26, `(.L_x_3168) ;  /* 0x000000001a087348 */ /* 0x007fea0003c00000 */
[----:B------:R3:W4:Y:S02]  /*8cb0*/  SHFL.BFLY P2, R30, R29, R28, R27 ;  /* 0x0c00001c1d1e7389 */ /* 0x000724000004001b */
[----:B01234-:R-:W-:Y:S01]  /*8cc0*/  ENDCOLLECTIVE ;  /* 0x000000000000791b */ /* 0x01ffe20003800000 */
.L_x_3168:
        /* <DEDUP_REMOVED lines=9> */
.L_x_3169:
[----:B------:R-:W-:Y:S02]  /*8d60*/  MOV R29, R17 ;  /* 0x00000011001d7202 */ /* 0x000fe40000000f00 */
[----:B------:R-:W-:-:S07]  /*8d70*/  MOV R19, R30 ;  /* 0x0000001e00137202 */ /* 0x000fce0000000f00 */
[----:B------:R-:W-:Y:S05]  /*8d80*/  WARPSYNC.COLLECTIVE R26, `(.L_x_3170) ;  /* 0x000000001a087348 */ /* 0x000fea0003c00000 */
[----:B------:R0:W1:Y:S02]  /*8d90*/  SHFL.BFLY P2, R30, R29, R28, R27 ;  /* 0x0c00001c1d1e7389 */ /* 0x000064000004001b */
[----:B01----:R-:W-:Y:S01]  /*8da0*/  ENDCOLLECTIVE ;  /* 0x000000000000791b */ /* 0x003fe20003800000 */
.L_x_3170:
[----:B------:R-:W-:Y:S01]  /*8db0*/  FADD.FTZ R16, R16, R19 ;  /* 0x0000001310107221 */ /* 0x000fe20000010000 */
[----:B------:R-:W-:Y:S01]  /*8dc0*/  HFMA2.MMA R28, -RZ, RZ, 0, 4.76837158203125e-07 ;  /* 0x00000008ff1c7435 */ /* 0x000fe200000001ff */
[----:B------:R-:W-:Y:S02]  /*8dd0*/  MOV R29, R32 ;  /* 0x00000020001d7202 */ /* 0x000fe40000000f00 */
[----:B------:R-:W-:-:S08]  /*8de0*/  MOV R14, R30 ;  /* 0x0000001e000e7202 */ /* 0x000fd00000000f00 */
[----:B------:R-:W-:Y:S05]  /*8df0*/  WARPSYNC.COLLECTIVE R26, `(.L_x_3171) ;  /* 0x000000001a087348 */ /* 0x000fea0003c00000 */
[----:B------:R0:W1:Y:S02]  /*8e00*/  SHFL.BFLY P2, R30, R29, R28, R27 ;  /* 0x0c00001c1d1e7389 */ /* 0x000064000004001b */
[----:B01----:R-:W-:Y:S01]  /*8e10*/  ENDCOLLECTIVE ;  /* 0x000000000000791b */ /* 0x003fe20003800000 */
.L_x_3171:
[----:B------:R-:W-:Y:S01]  /*8e20*/  FADD.FTZ R44, R17, R14 ;  /* 0x0000000e112c7221 */ /* 0x000fe20000010000 */
[----:B------:R-:W-:Y:S02]  /*8e30*/  MOV R29, R34 ;  /* 0x00000022001d7202 */ /* 0x000fe40000000f00 */
[----:B------:R-:W-:-:S07]  /*8e40*/  MOV R31, R30 ;  /* 0x0000001e001f7202 */ /* 0x000fce0000000f00 */
[----:B------:R-:W-:Y:S05]  /*8e50*/  WARPSYNC.COLLECTIVE R26, `(.L_x_3172) ;  /* 0x000000001a087348 */ /* 0x000fea0003c00000 */
[----:B------:R0:W1:Y:S02]  /*8e60*/  SHFL.BFLY P2, R30, R29, R28, R27 ;  /* 0x0c00001c1d1e7389 */ /* 0x000064000004001b */
[----:B01----:R-:W-:Y:S01]  /*8e70*/  ENDCOLLECTIVE ;  /* 0x000000000000791b */ /* 0x003fe20003800000 */
.L_x_3172:
[----:B------:R-:W-:Y:S01]  /*8e80*/  FADD.FTZ R31, R31, R32 ;  /* 0x000000201f1f7221 */ /* 0x000fe20000010000 */
[----:B------:R-:W-:-:S04]  /*8e90*/  HFMA2.MMA R28, -RZ, RZ, 0, 2.384185791015625e-07 ;  /* 0x00000004ff1c7435 */ /* 0x000fc800000001ff */
[----:B------:R-:W-:Y:S02]  /*8ea0*/  MOV R29, R31 ;  /* 0x0000001f001d7202 */ /* 0x000fe40000000f00 */
[----:B------:R-:W-:-:S07]  /*8eb0*/  MOV R33, R30 ;  /* 0x0000001e00217202 */ /* 0x000fce0000000f00 */
[----:B------:R-:W-:Y:S05]  /*8ec0*/  WARPSYNC.COLLECTIVE R26, `(.L_x_3173) ;  /* 0x000000001a087348 */ /* 0x000fea0003c00000 */
[----:B------:R0:W1:Y:S02]  /*8ed0*/  SHFL.BFLY P2, R30, R29, R28, R27 ;  /* 0x0c00001c1d1e7389 */ /* 0x000064000004001b */
[----:B01----:R-:W-:Y:S01]  /*8ee0*/  ENDCOLLECTIVE ;  /* 0x000000000000791b */ /* 0x003fe20003800000 */
.L_x_3173:
[----:B------:R-:W-:-:S05]  /*8ef0*/  FADD.FTZ R33, R33, R34 ;  /* 0x0000002221217221 */ /* 0x000fca0000010000 */
[----:B------:R-:W-:Y:S02]  /*8f00*/  MOV R29, R33 ;  /* 0x00000021001d7202 */ /* 0x000fe40000000f00 */
[----:B------:R-:W-:-:S07]  /*8f10*/  MOV R20, R30 ;  /* 0x0000001e00147202 */ /* 0x000fce0000000f00 */
[----:B------:R-:W-:Y:S05]  /*8f20*/  WARPSYNC.COLLECTIVE R26, `(.L_x_3174) ;  /* 0x000000001a087348 */ /* 0x000fea0003c00000 */
[----:B------:R0:W1:Y:S02]  /*8f30*/  SHFL.BFLY P2, R30, R29, R28, R27 ;  /* 0x0c00001c1d1e7389 */ /* 0x000064000004001b */
[----:B01----:R-:W-:Y:S01]  /*8f40*/  ENDCOLLECTIVE ;  /* 0x000000000000791b */ /* 0x003fe20003800000 */
.L_x_3174:
[----:B------:R-:W-:Y:S01]  /*8f50*/  FADD.FTZ R35, R31, R20 ;  /* 0x000000141f237221 */ /* 0x000fe20000010000 */
[----:B------:R-:W-:-:S04]  /*8f60*/  HFMA2.MMA R28, -RZ, RZ, 0, 1.1920928955078125e-07 ;  /* 0x00000002ff1c7435 */ /* 0x000fc800000001ff */
[----:B------:R-:W-:Y:S02]  /*8f70*/  MOV R29, R35 ;  /* 0x00000023001d7202 */ /* 0x000fe40000000f00 */
[----:B------:R-:W-:-:S07]  /*8f80*/  MOV R36, R30 ;  /* 0x0000001e00247202 */ /* 0x000fce0000000f00 */
[----:B------:R-:W-:Y:S05]  /*8f90*/  WARPSYNC.COLLECTIVE R26, `(.L_x_3175) ;  /* 0x000000001a087348 */ /* 0x000fea0003c00000 */
[----:B------:R0:W1:Y:S02]  /*8fa0*/  SHFL.BFLY P2, R30, R29, R28, R27 ;  /* 0x0c00001c1d1e7389 */ /* 0x000064000004001b */
[----:B01----:R-:W-:Y:S01]  /*8fb0*/  ENDCOLLECTIVE ;  /* 0x000000000000791b */ /* 0x003fe20003800000 */
.L_x_3175:
[----:B------:R-:W-:-:S05]  /*8fc0*/  FADD.FTZ R36, R33, R36 ;  /* 0x0000002421247221 */ /* 0x000fca0000010000 */
[----:B------:R-:W-:Y:S02]  /*8fd0*/  MOV R29, R36 ;  /* 0x00000024001d7202 */ /* 0x000fe40000000f00 */
[----:B------:R-:W-:-:S07]  /*8fe0*/  MOV R18, R30 ;  /* 0x0000001e00127202 */ /* 0x000fce0000000f00 */
[----:B------:R-:W-:Y:S05]  /*8ff0*/  WARPSYNC.COLLECTIVE R26, `(.L_x_3176) ;  /* 0x000000001a087348 */ /* 0x000fea0003c00000 */
[----:B------:R0:W1:Y:S02]  /*9000*/  SHFL.BFLY P2, R30, R29, R28, R27 ;  /* 0x0c00001c1d1e7389 */ /* 0x000064000004001b */
[----:B01----:R-:W-:Y:S01]  /*9010*/  ENDCOLLECTIVE ;  /* 0x000000000000791b */ /* 0x003fe20003800000 */
.L_x_3176:
        /* <DEDUP_REMOVED lines=8> */
.L_x_3177:
[----:B------:R-:W-:Y:S01]  /*90a0*/  FADD.FTZ R36, R36, R21 ;  /* 0x0000001524247221 */ /* 0x000fe20000010000 */
[----:B------:R-:W-:-:S04]  /*90b0*/  HFMA2.MMA R21, -RZ, RZ, 0, 0 ;  /* 0x00000000ff157435 */ /* 0x000fc800000001ff */
[----:B------:R-:W-:Y:S02]  /*90c0*/  MOV R29, R36 ;  /* 0x00000024001d7202 */ /* 0x000fe40000000f00 */
[----:B------:R-:W-:-:S07]  /*90d0*/  MOV R34, R30 ;  /* 0x0000001e00227202 */ /* 0x000fce0000000f00 */
[----:B------:R-:W-:Y:S05]  /*90e0*/  WARPSYNC.COLLECTIVE R26, `(.L_x_3178) ;  /* 0x000000001a087348 */ /* 0x000fea0003c00000 */
[----:B------:R0:W1:Y:S02]  /*90f0*/  SHFL.BFLY P2, R30, R29, R28, R27 ;  /* 0x0c00001c1d1e7389 */ /* 0x000064000004001b */
[----:B01----:R-:W-:Y:S01]  /*9100*/  ENDCOLLECTIVE ;  /* 0x000000000000791b */ /* 0x003fe20003800000 */
.L_x_3178:
[----:B------:R-:W-:Y:S01]  /*9110*/  FADD.FTZ R34, R35, R34 ;  /* 0x0000002223227221 */ /* 0x000fe20000010000 */
[----:B------:R-:W-:Y:S01]  /*9120*/  HFMA2.MMA R28, -RZ, RZ, 0, 4.76837158203125e-07 ;  /* 0x00000008ff1c7435 */ /* 0x000fe200000001ff */
[----:B------:R-:W-:Y:S02]  /*9130*/  MOV R29, R24 ;  /* 0x00000018001d7202 */ /* 0x000fe40000000f00 */
[----:B------:R-:W-:-:S08]  /*9140*/  MOV R33, R30 ;  /* 0x0000001e00217202 */ /* 0x000fd00000000f00 */
[----:B------:R-:W-:Y:S05]  /*9150*/  WARPSYNC.COLLECTIVE R26, `(.L_x_3179) ;  /* 0x000000001a087348 */ /* 0x000fea0003c00000 */
[----:B------:R0:W1:Y:S02]  /*9160*/  SHFL.BFLY P2, R30, R29, R28, R27 ;  /* 0x0c00001c1d1e7389 */ /* 0x000064000004001b */
[----:B01----:R-:W-:Y:S01]  /*9170*/  ENDCOLLECTIVE ;  /* 0x000000000000791b */ /* 0x003fe20003800000 */
.L_x_3179:
[----:B------:R-:W-:Y:S01]  /*9180*/  FADD.FTZ R33, R36, R33 ;  /* 0x0000002124217221 */ /* 0x000fe20000010000 */
[----:B------:R-:W-:Y:S02]  /*9190*/  MOV R29, R23 ;  /* 0x00000017001d7202 */ /* 0x000fe40000000f00 */
[----:B------:R-:W-:-:S07]  /*91a0*/  MOV R37, R30 ;  /* 0x0000001e00257202 */ /* 0x000fce0000000f00 */
[----:B------:R-:W-:Y:S05]  /*91b0*/  WARPSYNC.COLLECTIVE R26, `(.L_x_3180) ;  /* 0x000000001a087348 */ /* 0x000fea0003c00000 */
[----:B------:R0:W1:Y:S02]  /*91c0*/  SHFL.BFLY P2, R30, R29, R28, R27 ;  /* 0x0c00001c1d1e7389 */ /* 0x000064000004001b */
[----:B01----:R-:W-:Y:S01]  /*91d0*/  ENDCOLLECTIVE ;  /* 0x000000000000791b */ /* 0x003fe20003800000 */
.L_x_3180:
        /* <DEDUP_REMOVED lines=8> */
.L_x_3181:
        /* <DEDUP_REMOVED lines=8> */
.L_x_3182:
        /* <DEDUP_REMOVED lines=10> */
.L_x_3183:
[----:B------:R0:W1:Y:S04]  /*9380*/  @!P0 LDS R22, [R39] ;  /* 0x0000000027168984 */ /* 0x0000680000000800 */
[----:B------:R0:W2:Y:S01]  /*9390*/  @!P0 LDS R20, [R39+0x500] ;  /* 0x0005000027148984 */ /* 0x0000a20000000800 */
[----:B------:R-:W-:Y:S02]  /*93a0*/  MOV R29, R37 ;  /* 0x00000025001d7202 */ /* 0x000fe40000000f00 */
[----:B------:R-:W-:-:S07]  /*93b0*/  MOV R23, R30 ;  /* 0x0000001e00177202 */ /* 0x000fce0000000f00 */
[----:B012---:R-:W-:Y:S05]  /*93c0*/  WARPSYNC.COLLECTIVE R26, `(.L_x_3184) ;  /* 0x000000001a087348 */ /* 0x007fea0003c00000 */
[----:B------:R3:W4:Y:S02]  /*93d0*/  SHFL.BFLY P2, R30, R29, R28, R27 ;  /* 0x0c00001c1d1e7389 */ /* 0x000724000004001b */
[----:B01234-:R-:W-:Y:S01]  /*93e0*/  ENDCOLLECTIVE ;  /* 0x000000000000791b */ /* 0x01ffe20003800000 */
.L_x_3184:
        /* <DEDUP_REMOVED lines=9> */
.L_x_3185:
        /* <DEDUP_REMOVED lines=9> */
.L_x_3186:
[----:B------:R-:W-:Y:S01]  /*9510*/  FADD.FTZ R38, R38, R39 ;  /* 0x0000002726267221 */ /* 0x000fe20000010000 */
[----:B------:R-:W-:Y:S01]  /*9520*/  HFMA2.MMA R28, -RZ, RZ, 0, 4.76837158203125e-07 ;  /* 0x00000008ff1c7435 */ /* 0x000fe200000001ff */
[----:B------:R-:W-:Y:S02]  /*9530*/  MOV R29, R21 ;  /* 0x00000015001d7202 */ /* 0x000fe40000000f00 */
[----:B------:R-:W-:-:S08]  /*9540*/  MOV R40, R30 ;  /* 0x0000001e00287202 */ /* 0x000fd00000000f00 */
[----:B------:R-:W-:Y:S05]  /*9550*/  WARPSYNC.COLLECTIVE R26, `(.L_x_3187) ;  /* 0x000000001a087348 */ /* 0x000fea0003c00000 */
[----:B------:R0:W1:Y:S02]  /*9560*/  SHFL.BFLY P2, R30, R29, R28, R27 ;  /* 0x0c00001c1d1e7389 */ /* 0x000064000004001b */
[----:B01----:R-:W-:Y:S01]  /*9570*/  ENDCOLLECTIVE ;  /* 0x000000000000791b */ /* 0x003fe20003800000 */
.L_x_3187:
[----:B------:R-:W-:Y:S01]  /*9580*/  FADD.FTZ R37, R37, R40 ;  /* 0x0000002825257221 */ /* 0x000fe20000010000 */
[----:B------:R-:W-:Y:S02]  /*9590*/  MOV R29, R18 ;  /* 0x00000012001d7202 */ /* 0x000fe40000000f00 */
[----:B------:R-:W-:-:S07]  /*95a0*/  MOV R42, R30 ;  /* 0x0000001e002a7202 */ /* 0x000fce0000000f00 */
[----:B------:R-:W-:Y:S05]  /*95b0*/  WARPSYNC.COLLECTIVE R26, `(.L_x_3188) ;  /* 0x000000001a087348 */ /* 0x000fea0003c00000 */
[----:B------:R0:W1:Y:S02]  /*95c0*/  SHFL.BFLY P2, R30, R29, R28, R27 ;  /* 0x0c00001c1d1e7389 */ /* 0x000064000004001b */
[----:B01----:R-:W-:Y:S01]  /*95d0*/  ENDCOLLECTIVE ;  /* 0x000000000000791b */ /* 0x003fe20003800000 */
.L_x_3188:
[----:B------:R-:W-:Y:S01]  /*95e0*/  FADD.FTZ R42, R42, R21 ;  /* 0x000000152a2a7221 */ /* 0x000fe20000010000 */
[----:B------:R-:W-:-:S04]  /*95f0*/  HFMA2.MMA R28, -RZ, RZ, 0, 2.384185791015625e-07 ;  /* 0x00000004ff1c7435 */ /* 0x000fc800000001ff */
[----:B------:R-:W-:Y:S02]  /*9600*/  MOV R29, R42 ;  /* 0x0000002a001d7202 */ /* 0x000fe40000000f00 */
[----:B------:R-:W-:-:S07]  /*9610*/  MOV R23, R30 ;  /* 0x0000001e00177202 */ /* 0x000fce0000000f00 */
[----:B------:R-:W-:Y:S05]  /*9620*/  WARPSYNC.COLLECTIVE R26, `(.L_x_3189) ;  /* 0x000000001a087348 */ /* 0x000fea0003c00000 */
[----:B------:R0:W1:Y:S02]  /*9630*/  SHFL.BFLY P2, R30, R29, R28, R27 ;  /* 0x0c00001c1d1e7389 */ /* 0x000064000004001b */
[----:B01----:R-:W-:Y:S01]  /*9640*/  ENDCOLLECTIVE ;  /* 0x000000000000791b */ /* 0x003fe20003800000 */
.L_x_3189:
        /* <DEDUP_REMOVED lines=8> */
.L_x_3190:
        /* <DEDUP_REMOVED lines=12> */
.L_x_3191:
        /* <DEDUP_REMOVED lines=13> */
.L_x_3192:
        /* <DEDUP_REMOVED lines=14> */
.L_x_3193:
        /* <DEDUP_REMOVED lines=11> */
.L_x_3194:
[----:B------:R-:W-:Y:S01]  /*99f0*/  FADD.FTZ R35, R42, R35 ;  /* 0x000000232a237221 */ /* 0x000fe20000010000 */
[----:B------:R-:W-:Y:S06]  /*9a00*/  BRA `(.L_x_3195) ;  /* 0xffffffe000d47947 */ /* 0x000fec000383ffff */
.L_x_3196:
        /* <DEDUP_REMOVED lines=15> */
.L_x_3514:


//--------------------- .text._ZN13group_norm_v218gn_bwd_cuda_kernelI6__halfLi320ELi3ELi16ELi40ELi1024ELb1ELb1ELi32ELi320ELi320ELi4ELb1ELi12ELb0ELb0ELNS_15WgradSyncMethodE3ENS_16CompileConditionILi900EEEEEvPT_S6_S6_PKS5_S8_S8_S8_PKfflPfPj --------------------------
	.section	.text._ZN13group_norm_v218gn_bwd_cuda_kernelI6__halfLi320ELi3ELi16ELi40ELi1024ELb1ELb1ELi32ELi320ELi320ELi4ELb1ELi12ELb0ELb0ELNS_15WgradSyncMethodE3ENS_16CompileConditionILi900EEEEEvPT_S6_S6_PKS5_S8_S8_S8_PKfflPfPj,"ax",@progbits
	.align	128
        .global         _ZN13group_norm_v218gn_bwd_cuda_kernelI6__halfLi320ELi3ELi16ELi40ELi1024ELb1ELb1ELi32ELi320ELi320ELi4ELb1ELi12ELb0ELb0ELNS_15WgradSyncMethodE3ENS_16CompileConditionILi900EEEEEvPT_S6_S6_PKS5_S8_S8_S8_PKfflPfPj
        .type           _ZN13group_norm_v218gn_bwd_cuda_kernelI6__halfLi320ELi3ELi16ELi40ELi1024ELb1ELb1ELi32ELi320ELi320ELi4ELb1ELi12ELb0ELb0ELNS_15WgradSyncMethodE3ENS_16CompileConditionILi900EEEEEvPT_S6_S6_PKS5_S8_S8_S8_PKfflPfPj,@function
        .size           _ZN13group_norm_v218gn_bwd_cuda_kernelI6__halfLi320ELi3ELi16ELi40ELi1024ELb1ELb1ELi32ELi320ELi320ELi4ELb1ELi12ELb0ELb0ELNS_15WgradSyncMethodE3ENS_16CompileConditionILi900EEEEEvPT_S6_S6_PKS5_S8_S8_S8_PKfflPfPj,(.L_x_3515 - _ZN13group_norm_v218gn_bwd_cuda_kernelI6__halfLi320ELi3ELi16ELi40ELi1024ELb1ELb1ELi32ELi320ELi320ELi4ELb1ELi12ELb0ELb0ELNS_15WgradSyncMethodE3ENS_16CompileConditionILi900EEEEEvPT_S6_S6_PKS5_S8_S8_S8_PKfflPfPj)
        .other          _ZN13group_norm_v218gn_bwd_cuda_kernelI6__halfLi320ELi3ELi16ELi40ELi1024ELb1ELb1ELi32ELi320ELi320ELi4ELb1ELi12ELb0ELb0ELNS_15WgradSyncMethodE3ENS_16CompileConditionILi900EEEEEvPT_S6_S6_PKS5_S8_S8_S8_PKfflPfPj,@"STO_CUDA_ENTRY STV_DEFAULT"
_ZN13group_norm_v218gn_bwd_cuda_kernelI6__halfLi320ELi3ELi16ELi40ELi1024ELb1ELb1ELi32ELi320ELi320ELi4ELb1ELi12ELb0ELb0ELNS_15WgradSyncMethodE3ENS_16CompileConditionILi900EEEEEvPT_S6_S6_PKS5_S8_S8_S8_PKfflPfPj:
.text._ZN13group_norm_v218gn_bwd_cuda_kernelI6__halfLi320ELi3ELi16ELi40ELi1024ELb1ELb1ELi32ELi320ELi320ELi4ELb1ELi12ELb0ELb0ELNS_15WgradSyncMethodE3ENS_16CompileConditionILi900EEEEEvPT_S6_S6_PKS5_S8_S8_S8_PKfflPfPj:
        /* <DEDUP_REMOVED lines=32> */
.L_x_3199:
[----:B------:R-:W2:Y:S04]  /*0200*/  LD.E.STRONG.GPU R0, desc[UR12][R2.64] ;  /* 0x0000000c02007980 */ /* 0x000ea8000c10f900 */
[----:B--2---:R-:W-:Y:S01]  /*0210*/  CCTL.IVALL ;  /* 0x00000000ff00798f */ /* 0x004fe20002000000 */
[----:B------:R-:W-:Y:S05]  /*0220*/  YIELD ;  /* 0x0000000000007946 */ /* 0x000fea0003800000 */
[----:B-----5:R-:W-:-:S04]  /*0230*/  LOP3.LUT R0, R0, R5, RZ, 0x3c, !PT ;  /* 0x0000000500007212 */ /* 0x020fc800078e3cff */
[----:B------:R-:W-:-:S13]  /*0240*/  ISETP.GT.AND P0, PT, R0, -0x1, PT ;  /* 0xffffffff0000780c */ /* 0x000fda0003f04270 */
[----:B------:R-:W-:Y:S05]  /*0250*/  @P0 BRA `(.L_x_3199) ;  /* 0xfffffffc00e80947 */ /* 0x000fea000383ffff */
.L_x_3198:
[----:B------:R-:W-:Y:S05]  /*0260*/  WARPSYNC.ALL ;  /* 0x0000000000007948 */ /* 0x000fea0003800000 */
[----:B------:R-:W-:Y:S06]  /*0270*/  BAR.SYNC.DEFER_BLOCKING 0x0 ;  /* 0x0000000000007b1d */ /* 0x000fec0000010000 */
[----:B------:R-:W-:Y:S05]  /*0280*/  BRA `(.L_x_3200) ;  /* 0x0000005800407947 */ /* 0x000fea0003800000 */
.L_x_3197:
        /* <DEDUP_REMOVED lines=40> */
.L_x_3212:
        /* <DEDUP_REMOVED lines=914> */
.L_x_3201:
        /* <DEDUP_REMOVED lines=110> */
.L_x_3203:
[----:B------:R-:W-:Y:S05]  /*4510*/  BSYNC B0 ;  /* 0x0000000000007941 */ /* 0x000fea0003800000 */
.L_x_3202:
        /* <DEDUP_REMOVED lines=24> */
.L_x_3205:
[----:B------:R-:W-:Y:S05]  /*46a0*/  BSYNC B0 ;  /* 0x0000000000007941 */ /* 0x000fea0003800000 */
.L_x_3204:
        /* <DEDUP_REMOVED lines=17> */
.L_x_3208:
[----:B------:R-:W2:Y:S04]  /*47c0*/  LD.E.STRONG.GPU R33, desc[UR12][R30.64] ;  /* 0x0000000c1e217980 */ /* 0x000ea8000c10f900 */
[----:B--2---:R-:W-:Y:S01]  /*47d0*/  CCTL.IVALL ;  /* 0x00000000ff00798f */ /* 0x004fe20002000000 */
[----:B------:R-:W-:Y:S05]  /*47e0*/  YIELD ;  /* 0x0000000000007946 */ /* 0x000fea0003800000 */
[----:B-----5:R-:W-:-:S04]  /*47f0*/  LOP3.LUT R33, R33, R32, RZ, 0x3c, !PT ;  /* 0x0000002021217212 */ /* 0x020fc800078e3cff */
[----:B------:R-:W-:-:S13]  /*4800*/  ISETP.GT.AND P1, PT, R33, -0x1, PT ;  /* 0xffffffff2100780c */ /* 0x000fda0003f24270 */
[----:B------:R-:W-:Y:S05]  /*4810*/  @P1 BRA `(.L_x_3208) ;  /* 0xfffffffc00e81947 */ /* 0x000fea000383ffff */
.L_x_3207:
[----:B------:R-:W-:Y:S05]  /*4820*/  WARPSYNC.ALL ;  /* 0x0000000000007948 */ /* 0x000fea0003800000 */
[----:B------:R-:W-:Y:S06]  /*4830*/  BAR.SYNC.DEFER_BLOCKING 0x0 ;  /* 0x0000000000007b1d */ /* 0x000fec0000010000 */
[----:B------:R-:W-:Y:S05]  /*4840*/  BRA `(.L_x_3209) ;  /* 0x0000000000687947 */ /* 0x000fea0003800000 */
.L_x_3206:
        /* <DEDUP_REMOVED lines=18> */
.L_x_3211:
[----:B------:R-:W2:Y:S04]  /*4970*/  LD.E.STRONG.GPU R33, desc[UR12][R30.64] ;  /* 0x0000000c1e217980 */ /* 0x000ea8000c10f900 */
[----:B--2---:R-:W-:Y:S01]  /*4980*/  CCTL.IVALL ;  /* 0x00000000ff00798f */ /* 0x004fe20002000000 */
[----:B------:R-:W-:Y:S05]  /*4990*/  YIELD ;  /* 0x0000000000007946 */ /* 0x000fea0003800000 */
[----:B-----5:R-:W-:-:S04]  /*49a0*/  LOP3.LUT R33, R33, R32, RZ, 0x3c, !PT ;  /* 0x0000002021217212 */ /* 0x020fc800078e3cff */
[----:B------:R-:W-:-:S13]  /*49b0*/  ISETP.GT.AND P1, PT, R33, -0x1, PT ;  /* 0xffffffff2100780c */ /* 0x000fda0003f24270 */
[----:B------:R-:W-:Y:S05]  /*49c0*/  @P1 BRA `(.L_x_3211) ;  /* 0xfffffffc00e81947 */ /* 0x000fea000383ffff */
.L_x_3210:
[----:B------:R-:W-:Y:S05]  /*49d0*/  WARPSYNC.ALL ;  /* 0x0000000000007948 */ /* 0x000fea0003800000 */
[----:B------:R-:W-:Y:S06]  /*49e0*/  BAR.SYNC.DEFER_BLOCKING 0x0 ;  /* 0x0000000000007b1d */ /* 0x000fec0000010000 */
.L_x_3209:
        /* <DEDUP_REMOVED lines=282> */
.L_x_3200:
        /* <DEDUP_REMOVED lines=56> */
.L_x_3229:
        /* <DEDUP_REMOVED lines=45> */
.L_x_3216:
[----:B------:R-:W-:Y:S05]  /*61e0*/  BSYNC B1 ;  /* 0x0000000000017941 */ /* 0x000fea0003800000 */
.L_x_3215:
        /* <DEDUP_REMOVED lines=21> */
.L_x_3219:
        /* <DEDUP_REMOVED lines=55> */
.L_x_3218:
[----:B------:R-:W-:Y:S05]  /*66b0*/  BSYNC B1 ;  /* 0x0000000000017941 */ /* 0x000fea0003800000 */
.L_x_3217:
        /* <DEDUP_REMOVED lines=35> */
.L_x_3221:
[----:B------:R-:W-:Y:S05]  /*68f0*/  BSYNC B1 ;  /* 0x0000000000017941 */ /* 0x000fea0003800000 */
.L_x_3220:
        /* <DEDUP_REMOVED lines=15> */
.L_x_3214:
[----:B------:R-:W-:Y:S05]  /*69f0*/  BSYNC B0 ;  /* 0x0000000000007941 */ /* 0x000fea0003800000 */
.L_x_3213:
        /* <DEDUP_REMOVED lines=50> */
.L_x_3238:
        /* <DEDUP_REMOVED lines=46> */
.L_x_3248:
        /* <DEDUP_REMOVED lines=41> */
.L_x_3258:
[----:B--2---:R-:W-:Y:S01]  /*7290*/  FADD.FTZ R15, R14, R30 ;  /* 0x0000001e0e0f7221 */ /* 0x004fe20000010000 */
[----:B------:R-:W-:-:S04]  /*72a0*/  @!P1 F2FP.F16.F32.PACK_AB R14, RZ, R24 ;  /* 0x00000018ff0e923e */ /* 0x000fc800000000ff */
[----:B------:R-:W-:Y:S01]  /*72b0*/  @!P1 F2FP.F16.F32.PACK_AB R15, RZ, R15 ;  /* 0x0000000fff0f923e */ /* 0x000fe200000000ff */
[----:B------:R3:W-:Y:S03]  /*72c0*/  @!P1 STG.E.U16 desc[UR12][R16.64+0x50], R14 ;  /* 0x0000500e10009986 */ /* 0x0007e6000c10150c */
[----:B------:R-:W-:Y:S02]  /*72d0*/  PRMT R20, R15, 0x7610, R20 ;  /* 0x000076100f147816 */ /* 0x000fe40000000014 */
[----:B------:R-:W-:-:S03]  /*72e0*/  LEA.HI R15, R56, 0x3c, RZ, 0x1c ;  /* 0x0000003c380f7811 */ /* 0x000fc600078fe0ff */
[----:B------:R3:W-:Y:S04]  /*72f0*/  @!P1 STG.E.U16 desc[UR12][R18.64+0x50], R20 ;  /* 0x0000501412009986 */ /* 0x0007e8000c10150c */
.L_x_3224:
[----:B------:R-:W-:Y:S05]  /*7300*/  BSYNC B0 ;  /* 0x0000000000007941 */ /* 0x000fea0003800000 */
.L_x_3223:
        /* <DEDUP_REMOVED lines=165> */
.L_x_3292:
        /* <DEDUP_REMOVED lines=9> */
.L_x_3222:
        /* <DEDUP_REMOVED lines=8> */
.L_x_3225:
[----:B-----5:R-:W-:Y:S01]  /*7e70*/  HFMA2.MMA R28, -RZ, RZ, 0, 4.76837158203125e-07 ;  /* 0x00000008ff1c7435 */ /* 0x020fe200000001ff */
[----:B-1----:R-:W-:Y:S02]  /*7e80*/  MOV R29, R14 ;  /* 0x0000000e001d7202 */ /* 0x002fe40000000f00 */
[----:B------:R-:W-:Y:S02]  /*7e90*/  MOV R27, 0x101f ;  /* 0x0000101f001b7802 */ /* 0x000fe40000000f00 */
[----:B------:R-:W-:-:S07]  /*7ea0*/  MOV R26, 0xffff ;  /* 0x0000ffff001a7802 */ /* 0x000fce0000000f00 */
[----:B0-2---:R-:W-:Y:S05]  /*7eb0*/  WARPSYNC.COLLECTIVE R26, `(.L_x_3230) ;  /* 0x000000001a087348 */ /* 0x005fea0003c00000 */
[----:B------:R1:W3:Y:S02]  /*7ec0*/  SHFL.BFLY P2, R30, R29, R28, R27 ;  /* 0x0c00001c1d1e7389 */ /* 0x0002e4000004001b */
[----:B0123--:R-:W-:Y:S01]  /*7ed0*/  ENDCOLLECTIVE ;  /* 0x000000000000791b */ /* 0x00ffe20003800000 */
.L_x_3230:
[----:B------:R-:W-:Y:S02]  /*7ee0*/  MOV R29, R15 ;  /* 0x0000000f001d7202 */ /* 0x000fe40000000f00 */
[----:B------:R-:W-:-:S07]  /*7ef0*/  MOV R17, R30 ;  /* 0x0000001e00117202 */ /* 0x000fce0000000f00 */
[----:B------:R-:W-:Y:S05]  /*7f00*/  WARPSYNC.COLLECTIVE R26, `(.L_x_3231) ;  /* 0x000000001a087348 */ /* 0x000fea0003c00000 */
[----:B------:R0:W1:Y:S02]  /*7f10*/  SHFL.BFLY P2, R30, R29, R28, R27 ;  /* 0x0c00001c1d1e7389 */ /* 0x000064000004001b */
[----:B01----:R-:W-:Y:S01]  /*7f20*/  ENDCOLLECTIVE ;  /* 0x000000000000791b */ /* 0x003fe20003800000 */
.L_x_3231:
[----:B------:R-:W-:Y:S01]  /*7f30*/  FADD.FTZ R17, R17, R14 ;  /* 0x0000000e11117221 */ /* 0x000fe20000010000 */
[----:B------:R-:W-:-:S04]  /*7f40*/  HFMA2.MMA R28, -RZ, RZ, 0, 2.384185791015625e-07 ;  /* 0x00000004ff1c7435 */ /* 0x000fc800000001ff */
[----:B------:R-:W-:Y:S02]  /*7f50*/  MOV R29, R17 ;  /* 0x00000011001d7202 */ /* 0x000fe40000000f00 */
[----:B------:R-:W-:-:S07]  /*7f60*/  MOV R16, R30 ;  /* 0x0000001e00107202 */ /* 0x000fce0000000f00 */
[----:B------:R-:W-:Y:S05]  /*7f70*/  WARPSYNC.COLLECTIVE R26, `(.L_x_3232) ;  /* 0x000000001a087348 */ /* 0x000fea0003c00000 */
[----:B------:R0:W1:Y:S02]  /*7f80*/  SHFL.BFLY P2, R30, R29, R28, R27 ;  /* 0x0c00001c1d1e7389 */ /* 0x000064000004001b */
[----:B01----:R-:W-:Y:S01]  /*7f90*/  ENDCOLLECTIVE ;  /* 0x000000000000791b */ /* 0x003fe20003800000 */
.L_x_3232:
[----:B------:R-:W-:-:S05]  /*7fa0*/  FADD.FTZ R16, R16, R15 ;  /* 0x0000000f10107221 */ /* 0x000fca0000010000 */
[----:B------:R-:W-:Y:S02]  /*7fb0*/  MOV R29, R16 ;  /* 0x00000010001d7202 */ /* 0x000fe40000000f00 */
[----:B------:R-:W-:-:S07]  /*7fc0*/  MOV R18, R30 ;  /* 0x0000001e00127202 */ /* 0x000fce0000000f00 */
[----:B------:R-:W-:Y:S05]  /*7fd0*/  WARPSYNC.COLLECTIVE R26, `(.L_x_3233) ;  /* 0x000000001a087348 */ /* 0x000fea0003c00000 */
[----:B------:R0:W1:Y:S02]  /*7fe0*/  SHFL.BFLY P2, R30, R29, R28, R27 ;  /* 0x0c00001c1d1e7389 */ /* 0x000064000004001b */
[----:B01----:R-:W-:Y:S01]  /*7ff0*/  ENDCOLLECTIVE ;  /* 0x000000000000791b */ /* 0x003fe20003800000 */
.L_x_3233:
[----:B------:R-:W-:Y:S01]  /*8000*/  FADD.FTZ R18, R17, R18 ;  /* 0x0000001211127221 */ /* 0x000fe20000010000 */
[----:B------:R-:W-:-:S04]  /*8010*/  HFMA2.MMA R28, -RZ, RZ, 0, 1.1920928955078125e-07 ;  /* 0x00000002ff1c7435 */ /* 0x000fc800000001ff */
[----:B------:R-:W-:Y:S02]  /*8020*/  MOV R29, R18 ;  /* 0x00000012001d7202 */ /* 0x000fe40000000f00 */
[----:B------:R-:W-:-:S07]  /*8030*/  MOV R19, R30 ;  /* 0x0000001e00137202 */ /* 0x000fce0000000f00 */
[----:B------:R-:W-:Y:S05]  /*8040*/  WARPSYNC.COLLECTIVE R26, `(.L_x_3234) ;  /* 0x000000001a087348 */ /* 0x000fea0003c00000 */
[----:B------:R0:W1:Y:S02]  /*8050*/  SHFL.BFLY P2, R30, R29, R28, R27 ;  /* 0x0c00001c1d1e7389 */ /* 0x000064000004001b */
[----:B01----:R-:W-:Y:S01]  /*8060*/  ENDCOLLECTIVE ;  /* 0x000000000000791b */ /* 0x003fe20003800000 */
.L_x_3234:
[----:B------:R-:W-:-:S05]  /*8070*/  FADD.FTZ R19, R16, R19 ;  /* 0x0000001310137221 */ /* 0x000fca0000010000 */
[----:B------:R-:W-:Y:S02]  /*8080*/  MOV R29, R19 ;  /* 0x00000013001d7202 */ /* 0x000fe40000000f00 */
[----:B------:R-:W-:-:S07]  /*8090*/  MOV R21, R30 ;  /* 0x0000001e00157202 */ /* 0x000fce0000000f00 */
[----:B------:R-:W-:Y:S05]  /*80a0*/  WARPSYNC.COLLECTIVE R26, `(.L_x_3235) ;  /* 0x000000001a087348 */ /* 0x000fea0003c00000 */
[----:B------:R0:W1:Y:S02]  /*80b0*/  SHFL.BFLY P2, R30, R29, R28, R27 ;  /* 0x0c00001c1d1e7389 */ /* 0x000064000004001b */
[----:B01----:R-:W-:Y:S01]  /*80c0*/  ENDCOLLECTIVE ;  /* 0x000000000000791b */ /* 0x003fe20003800000 */
.L_x_3235:
[----:B------:R-:W-:Y:S01]  /*80d0*/  FADD.FTZ R21, R18, R21 ;  /* 0x0000001512157221 */ /* 0x000fe20000010000 */
[----:B------:R-:W-:-:S04]  /*80e0*/  HFMA2.MMA R28, -RZ, RZ, 0, 5.9604644775390625e-08 ;  /* 0x00000001ff1c7435 */ /* 0x000fc800000001ff */
[----:B------:R-:W-:Y:S02]  /*80f0*/  MOV R29, R21 ;  /* 0x00000015001d7202 */ /* 0x000fe40000000f00 */
[----:B------:R-:W-:-:S07]  /*8100*/  MOV R14, R30 ;  /* 0x0000001e000e7202 */ /* 0x000fce0000000f00 */
[----:B------:R-:W-:Y:S05]  /*8110*/  WARPSYNC.COLLECTIVE R26, `(.L_x_3236) ;  /* 0x000000001a087348 */ /* 0x000fea0003c00000 */
[----:B------:R0:W1:Y:S02]  /*8120*/  SHFL.BFLY P2, R30, R29, R28, R27 ;  /* 0x0c00001c1d1e7389 */ /* 0x000064000004001b */
[----:B01----:R-:W-:Y:S01]  /*8130*/  ENDCOLLECTIVE ;  /* 0x000000000000791b */ /* 0x003fe20003800000 */
.L_x_3236:
[----:B------:R-:W-:-:S05]  /*8140*/  FADD.FTZ R14, R19, R14 ;  /* 0x0000000e130e7221 */ /* 0x000fca0000010000 */
[----:B------:R-:W-:Y:S02]  /*8150*/  MOV R29, R14 ;  /* 0x0000000e001d7202 */ /* 0x000fe40000000f00 */
[----:B------:R-:W-:-:S07]  /*8160*/  MOV R20, R30 ;  /* 0x0000001e00147202 */ /* 0x000fce0000000f00 */
[----:B------:R-:W-:Y:S05]  /*8170*/  WARPSYNC.COLLECTIVE R26, `(.L_x_3237) ;  /* 0x000000001a087348 */ /* 0x000fea0003c00000 */
[----:B------:R0:W1:Y:S02]  /*8180*/  SHFL.BFLY P2, R30, R29, R28, R27 ;  /* 0x0c00001c1d1e7389 */ /* 0x000064000004001b */
[----:B01----:R-:W-:Y:S01]  /*8190*/  ENDCOLLECTIVE ;  /* 0x000000000000791b */ /* 0x003fe20003800000 */
.L_x_3237:
[----:B------:R-:W-:Y:S01]  /*81a0*/  FADD.FTZ R20, R21, R20 ;  /* 0x0000001415147221 */ /* 0x000fe20000010000 */
[----:B------:R-:W-:Y:S06]  /*81b0*/  BRA `(.L_x_3238) ;  /* 0xffffffe800d87947 */ /* 0x000fec000383ffff */
.L_x_3226:
        /* <DEDUP_REMOVED lines=8> */
.L_x_3240:
[----:B------:R-:W-:Y:S05]  /*8240*/  BSYNC B1 ;  /* 0x0000000000017941 */ /* 0x000fea0003800000 */
.L_x_3239:
        /* <DEDUP_REMOVED lines=8> */
.L_x_3241:
[----:B------:R-:W-:Y:S01]  /*82d0*/  FADD.FTZ R21, R21, R14 ;  /* 0x0000000e15157221 */ /* 0x000fe20000010000 */
[----:B------:R-:W-:-:S04]  /*82e0*/  HFMA2.MMA R28, -RZ, RZ, 0, 2.384185791015625e-07 ;  /* 0x00000004ff1c7435 */ /* 0x000fc800000001ff */
[----:B------:R-:W-:Y:S02]  /*82f0*/  MOV R29, R21 ;  /* 0x00000015001d7202 */ /* 0x000fe40000000f00 */
[----:B------:R-:W-:-:S07]  /*8300*/  MOV R20, R30 ;  /* 0x0000001e00147202 */ /* 0x000fce0000000f00 */
[----:B------:R-:W-:Y:S05]  /*8310*/  WARPSYNC.COLLECTIVE R26, `(.L_x_3242) ;  /* 0x000000001a087348 */ /* 0x000fea0003c00000 */
[----:B------:R0:W1:Y:S02]  /*8320*/  SHFL.BFLY P2, R30, R29, R28, R27 ;  /* 0x0c00001c1d1e7389 */ /* 0x000064000004001b */
[----:B01----:R-:W-:Y:S01]  /*8330*/  ENDCOLLECTIVE ;  /* 0x000000000000791b */ /* 0x003fe20003800000 */
.L_x_3242:
[----:B------:R-:W-:-:S05]  /*8340*/  FADD.FTZ R20, R20, R15 ;  /* 0x0000000f14147221 */ /* 0x000fca0000010000 */
[----:B------:R-:W-:Y:S02]  /*8350*/  MOV R29, R20 ;  /* 0x00000014001d7202 */ /* 0x000fe40000000f00 */
[----:B------:R-:W-:-:S07]  /*8360*/  MOV R22, R30 ;  /* 0x0000001e00167202 */ /* 0x000fce0000000f00 */
[----:B------:R-:W-:Y:S05]  /*8370*/  WARPSYNC.COLLECTIVE R26, `(.L_x_3243) ;  /* 0x000000001a087348 */ /* 0x000fea0003c00000 */
[----:B------:R0:W1:Y:S02]  /*8380*/  SHFL.BFLY P2, R30, R29, R28, R27 ;  /* 0x0c00001c1d1e7389 */ /* 0x000064000004001b */
[----:B01----:R-:W-:Y:S01]  /*8390*/  ENDCOLLECTIVE ;  /* 0x000000000000791b */ /* 0x003fe20003800000 */
.L_x_3243:
[----:B------:R-:W-:Y:S01]  /*83a0*/  FADD.FTZ R22, R21, R22 ;  /* 0x0000001615167221 */ /* 0x000fe20000010000 */
[----:B------:R-:W-:-:S04]  /*83b0*/  HFMA2.MMA R28, -RZ, RZ, 0, 1.1920928955078125e-07 ;  /* 0x00000002ff1c7435 */ /* 0x000fc800000001ff */
[----:B------:R-:W-:Y:S02]  /*83c0*/  MOV R29, R22 ;  /* 0x00000016001d7202 */ /* 0x000fe40000000f00 */
[----:B------:R-:W-:-:S07]  /*83d0*/  MOV R23, R30 ;  /* 0x0000001e00177202 */ /* 0x000fce0000000f00 */
[----:B------:R-:W-:Y:S05]  /*83e0*/  WARPSYNC.COLLECTIVE R26, `(.L_x_3244) ;  /* 0x000000001a087348 */ /* 0x000fea0003c00000 */
[----:B------:R0:W1:Y:S02]  /*83f0*/  SHFL.BFLY P2, R30, R29, R28, R27 ;  /* 0x0c00001c1d1e7389 */ /* 0x000064000004001b */
[----:B01----:R-:W-:Y:S01]  /*8400*/  ENDCOLLECTIVE ;  /* 0x000000000000791b */ /* 0x003fe20003800000 */
.L_x_3244:
[----:B------:R-:W-:-:S05]  /*8410*/  FADD.FTZ R23, R20, R23 ;  /* 0x0000001714177221 */ /* 0x000fca0000010000 */
[----:B------:R-:W-:Y:S02]  /*8420*/  MOV R29, R23 ;  /* 0x00000017001d7202 */ /* 0x000fe40000000f00 */
[----:B------:R-:W-:-:S07]  /*8430*/  MOV R25, R30 ;  /* 0x0000001e00197202 */ /* 0x000fce0000000f00 */
[----:B------:R-:W-:Y:S05]  /*8440*/  WARPSYNC.COLLECTIVE R26, `(.L_x_3245) ;  /* 0x000000001a087348 */ /* 0x000fea0003c00000 */
[----:B------:R0:W1:Y:S02]  /*8450*/  SHFL.BFLY P2, R30, R29, R28, R27 ;  /* 0x0c00001c1d1e7389 */ /* 0x000064000004001b */
[----:B01----:R-:W-:Y:S01]  /*8460*/  ENDCOLLECTIVE ;  /* 0x000000000000791b */ /* 0x003fe20003800000 */
.L_x_3245:
[----:B------:R-:W-:Y:S01]  /*8470*/  FADD.FTZ R25, R22, R25 ;  /* 0x0000001916197221 */ /* 0x000fe20000010000 */
[----:B------:R-:W-:-:S04]  /*8480*/  HFMA2.MMA R28, -RZ, RZ, 0, 5.9604644775390625e-08 ;  /* 0x00000001ff1c7435 */ /* 0x000fc800000001ff */
[----:B------:R-:W-:Y:S02]  /*8490*/  MOV R29, R25 ;  /* 0x00000019001d7202 */ /* 0x000fe40000000f00 */
[----:B------:R-:W-:-:S07]  /*84a0*/  MOV R14, R30 ;  /* 0x0000001e000e7202 */ /* 0x000fce0000000f00 */
[----:B------:R-:W-:Y:S05]  /*84b0*/  WARPSYNC.COLLECTIVE R26, `(.L_x_3246) ;  /* 0x000000001a087348 */ /* 0x000fea0003c00000 */
[----:B------:R0:W1:Y:S02]  /*84c0*/  SHFL.BFLY P2, R30, R29, R28, R27 ;  /* 0x0c00001c1d1e7389 */ /* 0x000064000004001b */
[----:B01----:R-:W-:Y:S01]  /*84d0*/  ENDCOLLECTIVE ;  /* 0x000000000000791b */ /* 0x003fe20003800000 */
.L_x_3246:
[----:B------:R-:W-:-:S05]  /*84e0*/  FADD.FTZ R14, R23, R14 ;  /* 0x0000000e170e7221 */ /* 0x000fca0000010000 */
[----:B------:R-:W-:Y:S02]  /*84f0*/  MOV R29, R14 ;  /* 0x0000000e001d7202 */ /* 0x000fe40000000f00 */
[----:B------:R-:W-:-:S07]  /*8500*/  MOV R24, R30 ;  /* 0x0000001e00187202 */ /* 0x000fce0000000f00 */
[----:B------:R-:W-:Y:S05]  /*8510*/  WARPSYNC.COLLECTIVE R26, `(.L_x_3247) ;  /* 0x000000001a087348 */ /* 0x000fea0003c00000 */
[----:B------:R0:W1:Y:S02]  /*8520*/  SHFL.BFLY P2, R30, R29, R28, R27 ;  /* 0x0c00001c1d1e7389 */ /* 0x000064000004001b */
[----:B01----:R-:W-:Y:S01]  /*8530*/  ENDCOLLECTIVE ;  /* 0x000000000000791b */ /* 0x003fe20003800000 */
.L_x_3247:
[----:B------:R-:W-:Y:S01]  /*8540*/  FADD.FTZ R24, R25, R24 ;  /* 0x0000001819187221 */ /* 0x000fe20000010000 */
[----:B------:R-:W-:Y:S06]  /*8550*/  BRA `(.L_x_3248) ;  /* 0xffffffe800a87947 */ /* 0x000fec000383ffff */
.L_x_3227:
        /* <DEDUP_REMOVED lines=8> */
.L_x_3250:
[----:B------:R-:W-:Y:S05]  /*85e0*/  BSYNC B1 ;  /* 0x0000000000017941 */ /* 0x000fea0003800000 */
.L_x_3249:
        /* <DEDUP_REMOVED lines=8> */
.L_x_3251:
[----:B------:R-:W-:Y:S01]  /*8670*/  FADD.FTZ R21, R21, R14 ;  /* 0x0000000e15157221 */ /* 0x000fe20000010000 */
[----:B------:R-:W-:-:S04]  /*8680*/  HFMA2.MMA R28, -RZ, RZ, 0, 2.384185791015625e-07 ;  /* 0x00000004ff1c7435 */ /* 0x000fc800000001ff */
[----:B------:R-:W-:Y:S02]  /*8690*/  MOV R29, R21 ;  /* 0x00000015001d7202 */ /* 0x000fe40000000f00 */
[----:B------:R-:W-:-:S07]  /*86a0*/  MOV R20, R30 ;  /* 0x0000001e00147202 */ /* 0x000fce0000000f00 */
[----:B------:R-:W-:Y:S05]  /*86b0*/  WARPSYNC.COLLECTIVE R26, `(.L_x_3252) ;  /* 0x000000001a087348 */ /* 0x000fea0003c00000 */
[----:B------:R0:W1:Y:S02]  /*86c0*/  SHFL.BFLY P2, R30, R29, R28, R27 ;  /* 0x0c00001c1d1e7389 */ /* 0x000064000004001b */
[----:B01----:R-:W-:Y:S01]  /*86d0*/  ENDCOLLECTIVE ;  /* 0x000000000000791b */ /* 0x003fe20003800000 */
.L_x_3252:
[----:B------:R-:W-:-:S05]  /*86e0*/  FADD.FTZ R20, R20, R15 ;  /* 0x0000000f14147221 */ /* 0x000fca0000010000 */
[----:B------:R-:W-:Y:S02]  /*86f0*/  MOV R29, R20 ;  /* 0x00000014001d7202 */ /* 0x000fe40000000f00 */
[----:B------:R-:W-:-:S07]  /*8700*/  MOV R22, R30 ;  /* 0x0000001e00167202 */ /* 0x000fce0000000f00 */
[----:B------:R-:W-:Y:S05]  /*8710*/  WARPSYNC.COLLECTIVE R26, `(.L_x_3253) ;  /* 0x000000001a087348 */ /* 0x000fea0003c00000 */
[----:B------:R0:W1:Y:S02]  /*8720*/  SHFL.BFLY P2, R30, R29, R28, R27 ;  /* 0x0c00001c1d1e7389 */ /* 0x000064000004001b */
[----:B01----:R-:W-:Y:S01]  /*8730*/  ENDCOLLECTIVE ;  /* 0x000000000000791b */ /* 0x003fe20003800000 */
.L_x_3253:
[----:B------:R-:W-:Y:S01]  /*8740*/  FADD.FTZ R22, R21, R22 ;  /* 0x0000001615167221 */ /* 0x000fe20000010000 */
[----:B------:R-:W-:-:S04]  /*8750*/  HFMA2.MMA R28, -RZ, RZ, 0, 1.1920928955078125e-07 ;  /* 0x00000002ff1c7435 */ /* 0x000fc800000001ff */
[----:B------:R-:W-:Y:S02]  /*8760*/  MOV R29, R22 ;  /* 0x00000016001d7202 */ /* 0x000fe40000000f00 */
[----:B------:R-:W-:-:S07]  /*8770*/  MOV R23, R30 ;  /* 0x0000001e00177202 */ /* 0x000fce0000000f00 */
[----:B------:R-:W-:Y:S05]  /*8780*/  WARPSYNC.COLLECTIVE R26, `(.L_x_3254) ;  /* 0x000000001a087348 */ /* 0x000fea0003c00000 */
[----:B------:R0:W1:Y:S02]  /*8790*/  SHFL.BFLY P2, R30, R29, R28, R27 ;  /* 0x0c00001c1d1e7389 */ /* 0x000064000004001b */
[----:B01----:R-:W-:Y:S01]  /*87a0*/  ENDCOLLECTIVE ;  /* 0x000000000000791b */ /* 0x003fe20003800000 */
.L_x_3254:
[----:B------:R-:W-:-:S05]  /*87b0*/  FADD.FTZ R23, R20, R23 ;  /* 0x0000001714177221 */ /* 0x000fca0000010000 */
[----:B------:R-:W-:Y:S02]  /*87c0*/  MOV R29, R23 ;  /* 0x00000017001d7202 */ /* 0x000fe40000000f00 */
[----:B------:R-:W-:-:S07]  /*87d0*/  MOV R25, R30 ;  /* 0x0000001e00197202 */ /* 0x000fce0000000f00 */
[----:B------:R-:W-:Y:S05]  /*87e0*/  WARPSYNC.COLLECTIVE R26, `(.L_x_3255) ;  /* 0x000000001a087348 */ /* 0x000fea0003c00000 */
[----:B------:R0:W1:Y:S02]  /*87f0*/  SHFL.BFLY P2, R30, R29, R28, R27 ;  /* 0x0c00001c1d1e7389 */ /* 0x000064000004001b */
[----:B01----:R-:W-:Y:S01]  /*8800*/  ENDCOLLECTIVE ;  /* 0x000000000000791b */ /* 0x003fe20003800000 */
.L_x_3255:
[----:B------:R-:W-:Y:S01]  /*8810*/  FADD.FTZ R25, R22, R25 ;  /* 0x0000001916197221 */ /* 0x000fe20000010000 */
[----:B------:R-:W-:-:S04]  /*8820*/  HFMA2.MMA R28, -RZ, RZ, 0, 5.9604644775390625e-08 ;  /* 0x00000001ff1c7435 */ /* 0x000fc800000001ff */
[----:B------:R-:W-:Y:S02]  /*8830*/  MOV R29, R25 ;  /* 0x00000019001d7202 */ /* 0x000fe40000000f00 */
[----:B------:R-:W-:-:S07]  /*8840*/  MOV R14, R30 ;  /* 0x0000001e000e7202 */ /* 0x000fce0000000f00 */
[----:B------:R-:W-:Y:S05]  /*8850*/  WARPSYNC.COLLECTIVE R26, `(.L_x_3256) ;  /* 0x000000001a087348 */ /* 0x000fea0003c00000 */
[----:B------:R0:W1:Y:S02]  /*8860*/  SHFL.BFLY P2, R30, R29, R28, R27 ;  /* 0x0c00001c1d1e7389 */ /* 0x000064000004001b */
[----:B01----:R-:W-:Y:S01]  /*8870*/  ENDCOLLECTIVE ;  /* 0x000000000000791b */ /* 0x003fe20003800000 */
.L_x_3256:
[----:B------:R-:W-:-:S05]  /*8880*/  FADD.FTZ R14, R23, R14 ;  /* 0x0000000e170e7221 */ /* 0x000fca0000010000 */
[----:B------:R-:W-:Y:S02]  /*8890*/  MOV R29, R14 ;  /* 0x0000000e001d7202 */ /* 0x000fe40000000f00 */
[----:B------:R-:W-:-:S07]  /*88a0*/  MOV R24, R30 ;  /* 0x0000001e00187202 */ /* 0x000fce0000000f00 */
[----:B------:R-:W-:Y:S05]  /*88b0*/  WARPSYNC.COLLECTIVE R26, `(.L_x_3257) ;  /* 0x000000001a087348 */ /* 0x000fea0003c00000 */
[----:B------:R0:W1:Y:S02]  /*88c0*/  SHFL.BFLY P2, R30, R29, R28, R27 ;  /* 0x0c00001c1d1e7389 */ /* 0x000064000004001b */
[----:B01----:R-:W-:Y:S01]  /*88d0*/  ENDCOLLECTIVE ;  /* 0x000000000000791b */ /* 0x003fe20003800000 */
.L_x_3257:
[----:B------:R-:W-:Y:S01]  /*88e0*/  FADD.FTZ R24, R25, R24 ;  /* 0x0000001819187221 */ /* 0x000fe20000010000 */
[----:B------:R-:W-:Y:S06]  /*88f0*/  BRA `(.L_x_3258) ;  /* 0xffffffe800647947 */ /* 0x000fec000383ffff */
.L_x_3228:
        /* <DEDUP_REMOVED lines=8> */
.L_x_3260:
[----:B------:R-:W-:Y:S05]  /*8980*/  BSYNC B0 ;  /* 0x0000000000007941 */ /* 0x000fea0003800000 */
.L_x_3259:
        /* <DEDUP_REMOVED lines=10> */
.L_x_3261:
        /* <DEDUP_REMOVED lines=17> */
.L_x_3262:
[----:B------:R-:W-:Y:S02]  /*8b40*/  MOV R29, R17 ;  /* 0x00000011001d7202 */ /* 0x000fe40000000f00 */
[----:B------:R-:W-:-:S07]  /*8b50*/  MOV R16, R30 ;  /* 0x0000001e00107202 */ /* 0x000fce0000000f00 */
[----:B------:R-:W-:Y:S05]  /*8b60*/  WARPSYNC.COLLECTIVE R26, `(.L_x_3263) ;  /* 0x000000001a087348 */ /* 0x000fea0003c00000 */
[----:B------:R0:W1:Y:S02]  /*8b70*/  SHFL.BFLY P2, R30, R29, R28, R27 ;  /* 0x0c00001c1d1e7389 */ /* 0x000064000004001b */
[----:B01----:R-:W-:Y:S01]  /*8b80*/  ENDCOLLECTIVE ;  /* 0x000000000000791b */ /* 0x003fe20003800000 */
.L_x_3263:
        /* <DEDUP_REMOVED lines=13> */
.L_x_3264:
[----:B------:R0:W1:Y:S04]  /*8c60*/  @!P0 LDS R37, [R22] ;  /* 0x0000000016258984 */ /* 0x0000680000000800 */
[----:B------:R0:W2:Y:S01]  /*8c70*/  @!P0 LDS R38, [R22+0x500] ;  /* 0x0005000016268984 */ /* 0x0000a20000000800 */
[----:B------:R-:W-:Y:S02]  /*8c80*/  MOV R29, R14 ;  /* 0x0000000e001d7202 */ /* 0x000fe40000000f00 */
[----:B------:R-:W-:-:S07]  /*8c90*/  MOV R16, R30 ;  /* 0x0000001e00107202 */ /* 0x000fce0000000f00 */
[----:B012---:R-:W-:Y:S05]  /*8ca0*/  WARPSYNC.COLLECTIVE R26, `(.L_x_3265) ;  /* 0x000000001a087348 */ /* 0x007fea0003c00000 */
[----:B------:R3:W4:Y:S02]  /*8cb0*/  SHFL.BFLY P2, R30, R29, R28, R27 ;  /* 0x0c00001c1d1e7389 */ /* 0x000724000004001b */
[----:B01234-:R-:W-:Y:S01]  /*8cc0*/  ENDCOLLECTIVE ;  /* 0x000000000000791b */ /* 0x01ffe20003800000 */
.L_x_3265:
        /* <DEDUP_REMOVED lines=9> */
.L_x_3266:
[----:B------:R-:W-:Y:S02]  /*8d60*/  MOV R29, R17 ;  /* 0x00000011001d7202 */ /* 0x000fe40000000f00 */
[----:B------:R-:W-:-:S07]  /*8d70*/  MOV R19, R30 ;  /* 0x0000001e00137202 */ /* 0x000fce0000000f00 */
[----:B------:R-:W-:Y:S05]  /*8d80*/  WARPSYNC.COLLECTIVE R26, `(.L_x_3267) ;  /* 0x000000001a087348 */ /* 0x000fea0003c00000 */
[----:B------:R0:W1:Y:S02]  /*8d90*/  SHFL.BFLY P2, R30, R29, R28, R27 ;  /* 0x0c00001c1d1e7389 */ /* 0x000064000004001b */
[----:B01----:R-:W-:Y:S01]  /*8da0*/  ENDCOLLECTIVE ;  /* 0x000000000000791b */ /* 0x003fe20003800000 */
.L_x_3267:
[----:B------:R-:W-:Y:S01]  /*8db0*/  FADD.FTZ R16, R16, R19 ;  /* 0x0000001310107221 */ /* 0x000fe20000010000 */
[----:B------:R-:W-:Y:S01]  /*8dc0*/  HFMA2.MMA R28, -RZ, RZ, 0, 4.76837158203125e-07 ;  /* 0x00000008ff1c7435 */ /* 0x000fe200000001ff */
[----:B------:R-:W-:Y:S02]  /*8dd0*/  MOV R29, R32 ;  /* 0x00000020001d7202 */ /* 0x000fe40000000f00 */
[----:B------:R-:W-:-:S08]  /*8de0*/  MOV R14, R30 ;  /* 0x0000001e000e7202 */ /* 0x000fd00000000f00 */
[----:B------:R-:W-:Y:S05]  /*8df0*/  WARPSYNC.COLLECTIVE R26, `(.L_x_3268) ;  /* 0x000000001a087348 */ /* 0x000fea0003c00000 */
[----:B------:R0:W1:Y:S02]  /*8e00*/  SHFL.BFLY P2, R30, R29, R28, R27 ;  /* 0x0c00001c1d1e7389 */ /* 0x000064000004001b */
[----:B01----:R-:W-:Y:S01]  /*8e10*/  ENDCOLLECTIVE ;  /* 0x000000000000791b */ /* 0x003fe20003800000 */
.L_x_3268:
[----:B------:R-:W-:Y:S01]  /*8e20*/  FADD.FTZ R44, R17, R14 ;  /* 0x0000000e112c7221 */ /* 0x000fe20000010000 */
[----:B------:R-:W-:Y:S02]  /*8e30*/  MOV R29, R34 ;  /* 0x00000022001d7202 */ /* 0x000fe40000000f00 */
[----:B------:R-:W-:-:S07]  /*8e40*/  MOV R31, R30 ;  /* 0x0000001e001f7202 */ /* 0x000fce0000000f00 */
[----:B------:R-:W-:Y:S05]  /*8e50*/  WARPSYNC.COLLECTIVE R26, `(.L_x_3269) ;  /* 0x000000001a087348 */ /* 0x000fea0003c00000 */
[----:B------:R0:W1:Y:S02]  /*8e60*/  SHFL.BFLY P2, R30, R29, R28, R27 ;  /* 0x0c00001c1d1e7389 */ /* 0x000064000004001b */
[----:B01----:R-:W-:Y:S01]  /*8e70*/  ENDCOLLECTIVE ;  /* 0x000000000000791b */ /* 0x003fe20003800000 */
.L_x_3269:
[----:B------:R-:W-:Y:S01]  /*8e80*/  FADD.FTZ R31, R31, R32 ;  /* 0x000000201f1f7221 */ /* 0x000fe20000010000 */
[----:B------:R-:W-:-:S04]  /*8e90*/  HFMA2.MMA R28, -RZ, RZ, 0, 2.384185791015625e-07 ;  /* 0x00000004ff1c7435 */ /* 0x000fc800000001ff */
[----:B------:R-:W-:Y:S02]  /*8ea0*/  MOV R29, R31 ;  /* 0x0000001f001d7202 */ /* 0x000fe40000000f00 */
[----:B------:R-:W-:-:S07]  /*8eb0*/  MOV R33, R30 ;  /* 0x0000001e00217202 */ /* 0x000fce0000000f00 */
[----:B------:R-:W-:Y:S05]  /*8ec0*/  WARPSYNC.COLLECTIVE R26, `(.L_x_3270) ;  /* 0x000000001a087348 */ /* 0x000fea0003c00000 */
[----:B------:R0:W1:Y:S02]  /*8ed0*/  SHFL.BFLY P2, R30, R29, R28, R27 ;  /* 0x0c00001c1d1e7389 */ /* 0x000064000004001b */
[----:B01----:R-:W-:Y:S01]  /*8ee0*/  ENDCOLLECTIVE ;  /* 0x000000000000791b */ /* 0x003fe20003800000 */
.L_x_3270:
[----:B------:R-:W-:-:S05]  /*8ef0*/  FADD.FTZ R33, R33, R34 ;  /* 0x0000002221217221 */ /* 0x000fca0000010000 */
[----:B------:R-:W-:Y:S02]  /*8f00*/  MOV R29, R33 ;  /* 0x00000021001d7202 */ /* 0x000fe40000000f00 */
[----:B------:R-:W-:-:S07]  /*8f10*/  MOV R20, R30 ;  /* 0x0000001e00147202 */ /* 0x000fce0000000f00 */
[----:B------:R-:W-:Y:S05]  /*8f20*/  WARPSYNC.COLLECTIVE R26, `(.L_x_3271) ;  /* 0x000000001a087348 */ /* 0x000fea0003c00000 */
[----:B------:R0:W1:Y:S02]  /*8f30*/  SHFL.BFLY P2, R30, R29, R28, R27 ;  /* 0x0c00001c1d1e7389 */ /* 0x000064000004001b */
[----:B01----:R-:W-:Y:S01]  /*8f40*/  ENDCOLLECTIVE ;  /* 0x000000000000791b */ /* 0x003fe20003800000 */
.L_x_3271:
[----:B------:R-:W-:Y:S01]  /*8f50*/  FADD.FTZ R35, R31, R20 ;  /* 0x000000141f237221 */ /* 0x000fe20000010000 */
[----:B------:R-:W-:-:S04]  /*8f60*/  HFMA2.MMA R28, -RZ, RZ, 0, 1.1920928955078125e-07 ;  /* 0x00000002ff1c7435 */ /* 0x000fc800000001ff */
[----:B------:R-:W-:Y:S02]  /*8f70*/  MOV R29, R35 ;  /* 0x00000023001d7202 */ /* 0x000fe40000000f00 */
[----:B------:R-:W-:-:S07]  /*8f80*/  MOV R36, R30 ;  /* 0x0000001e00247202 */ /* 0x000fce0000000f00 */
[----:B------:R-:W-:Y:S05]  /*8f90*/  WARPSYNC.COLLECTIVE R26, `(.L_x_3272) ;  /* 0x000000001a087348 */ /* 0x000fea0003c00000 */
[----:B------:R0:W1:Y:S02]  /*8fa0*/  SHFL.BFLY P2, R30, R29, R28, R27 ;  /* 0x0c00001c1d1e7389 */ /* 0x000064000004001b */
[----:B01----:R-:W-:Y:S01]  /*8fb0*/  ENDCOLLECTIVE ;  /* 0x000000000000791b */ /* 0x003fe20003800000 */
.L_x_3272:
[----:B------:R-:W-:-:S05]  /*8fc0*/  FADD.FTZ R36, R33, R36 ;  /* 0x0000002421247221 */ /* 0x000fca0000010000 */
[----:B------:R-:W-:Y:S02]  /*8fd0*/  MOV R29, R36 ;  /* 0x00000024001d7202 */ /* 0x000fe40000000f00 */
[----:B------:R-:W-:-:S07]  /*8fe0*/  MOV R18, R30 ;  /* 0x0000001e00127202 */ /* 0x000fce0000000f00 */
[----:B------:R-:W-:Y:S05]  /*8ff0*/  WARPSYNC.COLLECTIVE R26, `(.L_x_3273) ;  /* 0x000000001a087348 */ /* 0x000fea0003c00000 */
[----:B------:R0:W1:Y:S02]  /*9000*/  SHFL.BFLY P2, R30, R29, R28, R27 ;  /* 0x0c00001c1d1e7389 */ /* 0x000064000004001b */
[----:B01----:R-:W-:Y:S01]  /*9010*/  ENDCOLLECTIVE ;  /* 0x000000000000791b */ /* 0x003fe20003800000 */
.L_x_3273:
        /* <DEDUP_REMOVED lines=8> */
.L_x_3274:
[----:B------:R-:W-:Y:S01]  /*90a0*/  FADD.FTZ R36, R36, R21 ;  /* 0x0000001524247221 */ /* 0x000fe20000010000 */
[----:B------:R-:W-:-:S04]  /*90b0*/  HFMA2.MMA R21, -RZ, RZ, 0, 0 ;  /* 0x00000000ff157435 */ /* 0x000fc800000001ff */
[----:B------:R-:W-:Y:S02]  /*90c0*/  MOV R29, R36 ;  /* 0x00000024001d7202 */ /* 0x000fe40000000f00 */
[----:B------:R-:W-:-:S07]  /*90d0*/  MOV R34, R30 ;  /* 0x0000001e00227202 */ /* 0x000fce0000000f00 */
[----:B------:R-:W-:Y:S05]  /*90e0*/  WARPSYNC.COLLECTIVE R26, `(.L_x_3275) ;  /* 0x000000001a087348 */ /* 0x000fea0003c00000 */
[----:B------:R0:W1:Y:S02]  /*90f0*/  SHFL.BFLY P2, R30, R29, R28, R27 ;  /* 0x0c00001c1d1e7389 */ /* 0x000064000004001b */
[----:B01----:R-:W-:Y:S01]  /*9100*/  ENDCOLLECTIVE ;  /* 0x000000000000791b */ /* 0x003fe20003800000 */
.L_x_3275:
[----:B------:R-:W-:Y:S01]  /*9110*/  FADD.FTZ R34, R35, R34 ;  /* 0x0000002223227221 */ /* 0x000fe20000010000 */
[----:B------:R-:W-:Y:S01]  /*9120*/  HFMA2.MMA R28, -RZ, RZ, 0, 4.76837158203125e-07 ;  /* 0x00000008ff1c7435 */ /* 0x000fe200000001ff */
[----:B------:R-:W-:Y:S02]  /*9130*/  MOV R29, R24 ;  /* 0x00000018001d7202 */ /* 0x000fe40000000f00 */
[----:B------:R-:W-:-:S08]  /*9140*/  MOV R33, R30 ;  /* 0x0000001e00217202 */ /* 0x000fd00000000f00 */
[----:B------:R-:W-:Y:S05]  /*9150*/  WARPSYNC.COLLECTIVE R26, `(.L_x_3276) ;  /* 0x000000001a087348 */ /* 0x000fea0003c00000 */
[----:B------:R0:W1:Y:S02]  /*9160*/  SHFL.BFLY P2, R30, R29, R28, R27 ;  /* 0x0c00001c1d1e7389 */ /* 0x000064000004001b */
[----:B01----:R-:W-:Y:S01]  /*9170*/  ENDCOLLECTIVE ;  /* 0x000000000000791b */ /* 0x003fe20003800000 */
.L_x_3276:
[----:B------:R-:W-:Y:S01]  /*9180*/  FADD.FTZ R33, R36, R33 ;  /* 0x0000002124217221 */ /* 0x000fe20000010000 */
[----:B------:R-:W-:Y:S02]  /*9190*/  MOV R29, R23 ;  /* 0x00000017001d7202 */ /* 0x000fe40000000f00 */
[----:B------:R-:W-:-:S07]  /*91a0*/  MOV R37, R30 ;  /* 0x0000001e00257202 */ /* 0x000fce0000000f00 */
[----:B------:R-:W-:Y:S05]  /*91b0*/  WARPSYNC.COLLECTIVE R26, `(.L_x_3277) ;  /* 0x000000001a087348 */ /* 0x000fea0003c00000 */
[----:B------:R0:W1:Y:S02]  /*91c0*/  SHFL.BFLY P2, R30, R29, R28, R27 ;  /* 0x0c00001c1d1e7389 */ /* 0x000064000004001b */
[----:B01----:R-:W-:Y:S01]  /*91d0*/  ENDCOLLECTIVE ;  /* 0x000000000000791b */ /* 0x003fe20003800000 */
.L_x_3277:
        /* <DEDUP_REMOVED lines=8> */
.L_x_3278:
        /* <DEDUP_REMOVED lines=8> */
.L_x_3279:
        /* <DEDUP_REMOVED lines=10> */
.L_x_3280:
[----:B------:R0:W1:Y:S04]  /*9380*/  @!P0 LDS R22, [R39] ;  /* 0x0000000027168984 */ /* 0x0000680000000800 */
[----:B------:R0:W2:Y:S01]  /*9390*/  @!P0 LDS R20, [R39+0x500] ;  /* 0x0005000027148984 */ /* 0x0000a20000000800 */
[----:B------:R-:W-:Y:S02]  /*93a0*/  MOV R29, R37 ;  /* 0x00000025001d7202 */ /* 0x000fe40000000f00 */
[----:B------:R-:W-:-:S07]  /*93b0*/  MOV R23, R30 ;  /* 0x0000001e00177202 */ /* 0x000fce0000000f00 */
[----:B012---:R-:W-:Y:S05]  /*93c0*/  WARPSYNC.COLLECTIVE R26, `(.L_x_3281) ;  /* 0x000000001a087348 */ /* 0x007fea0003c00000 */
[----:B------:R3:W4:Y:S02]  /*93d0*/  SHFL.BFLY P2, R30, R29, R28, R27 ;  /* 0x0c00001c1d1e7389 */ /* 0x000724000004001b */
[----:B01234-:R-:W-:Y:S01]  /*93e0*/  ENDCOLLECTIVE ;  /* 0x000000000000791b */ /* 0x01ffe20003800000 */
.L_x_3281:
        /* <DEDUP_REMOVED lines=9> */
.L_x_3282:
        /* <DEDUP_REMOVED lines=9> */
.L_x_3283:
[----:B------:R-:W-:Y:S01]  /*9510*/  FADD.FTZ R38, R38, R39 ;  /* 0x0000002726267221 */ /* 0x000fe20000010000 */
[----:B------:R-:W-:Y:S01]  /*9520*/  HFMA2.MMA R28, -RZ, RZ, 0, 4.76837158203125e-07 ;  /* 0x00000008ff1c7435 */ /* 0x000fe200000001ff */
[----:B------:R-:W-:Y:S02]  /*9530*/  MOV R29, R21 ;  /* 0x00000015001d7202 */ /* 0x000fe40000000f00 */
[----:B------:R-:W-:-:S08]  /*9540*/  MOV R40, R30 ;  /* 0x0000001e00287202 */ /* 0x000fd00000000f00 */
[----:B------:R-:W-:Y:S05]  /*9550*/  WARPSYNC.COLLECTIVE R26, `(.L_x_3284) ;  /* 0x000000001a087348 */ /* 0x000fea0003c00000 */
[----:B------:R0:W1:Y:S02]  /*9560*/  SHFL.BFLY P2, R30, R29, R28, R27 ;  /* 0x0c00001c1d1e7389 */ /* 0x000064000004001b */
[----:B01----:R-:W-:Y:S01]  /*9570*/  ENDCOLLECTIVE ;  /* 0x000000000000791b */ /* 0x003fe20003800000 */
.L_x_3284:
[----:B------:R-:W-:Y:S01]  /*9580*/  FADD.FTZ R37, R37, R40 ;  /* 0x0000002825257221 */ /* 0x000fe20000010000 */
[----:B------:R-:W-:Y:S02]  /*9590*/  MOV R29, R18 ;  /* 0x00000012001d7202 */ /* 0x000fe40000000f00 */
[----:B------:R-:W-:-:S07]  /*95a0*/  MOV R42, R30 ;  /* 0x0000001e002a7202 */ /* 0x000fce0000000f00 */
[----:B------:R-:W-:Y:S05]  /*95b0*/  WARPSYNC.COLLECTIVE R26, `(.L_x_3285) ;  /* 0x000000001a087348 */ /* 0x000fea0003c00000 */
[----:B------:R0:W1:Y:S02]  /*95c0*/  SHFL.BFLY P2, R30, R29, R28, R27 ;  /* 0x0c00001c1d1e7389 */ /* 0x000064000004001b */
[----:B01----:R-:W-:Y:S01]  /*95d0*/  ENDCOLLECTIVE ;  /* 0x000000000000791b */ /* 0x003fe20003800000 */
.L_x_3285:
[----:B------:R-:W-:Y:S01]  /*95e0*/  FADD.FTZ R42, R42, R21 ;  /* 0x000000152a2a7221 */ /* 0x000fe20000010000 */
[----:B------:R-:W-:-:S04]  /*95f0*/  HFMA2.MMA R28, -RZ, RZ, 0, 2.384185791015625e-07 ;  /* 0x00000004ff1c7435 */ /* 0x000fc800000001ff */
[----:B------:R-:W-:Y:S02]  /*9600*/  MOV R29, R42 ;  /* 0x0000002a001d7202 */ /* 0x000fe40000000f00 */
[----:B------:R-:W-:-:S07]  /*9610*/  MOV R23, R30 ;  /* 0x0000001e00177202 */ /* 0x000fce0000000f00 */
[----:B------:R-:W-:Y:S05]  /*9620*/  WARPSYNC.COLLECTIVE R26, `(.L_x_3286) ;  /* 0x000000001a087348 */ /* 0x000fea0003c00000 */
[----:B------:R0:W1:Y:S02]  /*9630*/  SHFL.BFLY P2, R30, R29, R28, R27 ;  /* 0x0c00001c1d1e7389 */ /* 0x000064000004001b */
[----:B01----:R-:W-:Y:S01]  /*9640*/  ENDCOLLECTIVE ;  /* 0x000000000000791b */ /* 0x003fe20003800000 */
.L_x_3286:
        /* <DEDUP_REMOVED lines=8> */
.L_x_3287:
        /* <DEDUP_REMOVED lines=12> */
.L_x_3288:
        /* <DEDUP_REMOVED lines=13> */
.L_x_3289:
        /* <DEDUP_REMOVED lines=14> */
.L_x_3290:
        /* <DEDUP_REMOVED lines=11> */
.L_x_3291:
[----:B------:R-:W-:Y:S01]  /*99f0*/  FADD.FTZ R35, R42, R35 ;  /* 0x000000232a237221 */ /* 0x000fe20000010000 */
[----:B------:R-:W-:Y:S06]  /*9a00*/  BRA `(.L_x_3292) ;  /* 0xffffffe000d47947 */ /* 0x000fec000383ffff */
.L_x_3293:
        /* <DEDUP_REMOVED lines=15> */
.L_x_3515:


//--------------------- .text._ZN13group_norm_v214gn_cuda_kernelI6__halfLi320ELi3ELi32ELi20ELi1024ELb0ELi8ELi320ELi320ELi4ELb1ELi2ELb0ELb0ENS_16CompileConditionILi900EEEEEvPT_PKS4_S7_S7_flPfS8_Pj --------------------------
	.section	.text._ZN13group_norm_v214gn_cuda_kernelI6__halfLi320ELi3ELi32ELi20ELi1024ELb0ELi8ELi320ELi320ELi4ELb1ELi2ELb0ELb0ENS_16CompileConditionILi900EEEEEvPT_PKS4_S7_S7_flPfS8_Pj,"ax",@progbits
	.align	128
        .global         _ZN13group_norm_v214gn_cuda_kernelI6__halfLi320ELi3ELi32ELi20ELi1024ELb0ELi8ELi320ELi320ELi4ELb1ELi2ELb0ELb0ENS_16CompileConditionILi900EEEEEvPT_PKS4_S7_S7_flPfS8_Pj
        .type           _ZN13group_norm_v214gn_cuda_kernelI6__halfLi320ELi3ELi32ELi20ELi1024ELb0ELi8ELi320ELi320ELi4ELb1ELi2ELb0ELb0ENS_16CompileConditionILi900EEEEEvPT_PKS4_S7_S7_flPfS8_Pj,@function
        .size           _ZN13group_norm_v214gn_cuda_kernelI6__halfLi320ELi3ELi32ELi20ELi1024ELb0ELi8ELi320ELi320ELi4ELb1ELi2ELb0ELb0ENS_16CompileConditionILi900EEEEEvPT_PKS4_S7_S7_flPfS8_Pj,(.L_x_3516 - _ZN13group_norm_v214gn_cuda_kernelI6__halfLi320ELi3ELi32ELi20ELi1024ELb0ELi8ELi320ELi320ELi4ELb1ELi2ELb0ELb0ENS_16CompileConditionILi900EEEEEvPT_PKS4_S7_S7_flPfS8_Pj)
        .other          _ZN13group_norm_v214gn_cuda_kernelI6__halfLi320ELi3ELi32ELi20ELi1024ELb0ELi8ELi320ELi320ELi4ELb1ELi2ELb0ELb0ENS_16CompileConditionILi900EEEEEvPT_PKS4_S7_S7_flPfS8_Pj,@"STO_CUDA_ENTRY STV_DEFAULT"
_ZN13group_norm_v214gn_cuda_kernelI6__halfLi320ELi3ELi32ELi20ELi1024ELb0ELi8ELi320ELi320ELi4ELb1ELi2ELb0ELb0ENS_16CompileConditionILi900EEEEEvPT_PKS4_S7_S7_flPfS8_Pj:
.text._ZN13group_norm_v214gn_cuda_kernelI6__halfLi320ELi3ELi32ELi20ELi1024ELb0ELi8ELi320ELi320ELi4ELb1ELi2ELb0ELb0ENS_16CompileConditionILi900EEEEEvPT_PKS4_S7_S7_flPfS8_Pj:
        /* <DEDUP_REMOVED lines=8> */
[----:B------:R-:W-:Y:S01]  /*0080*/  ULDC.64 UR4, c[0x0][0x220] ;  /* 0x0000880000047ab9 */ /* 0x000fe20000000a00 */
[----:B------:R-:W-:Y:S01]  /*0090*/  ULDC.64 UR6, c[0x0][0x228] ;  /* 0x00008a0000067ab9 */ /* 0x000fe20000000a00 */
[----:B------:R-:W-:Y:S01]  /*00a0*/  ULDC.64 UR8, c[0x0][0x208] ;  /* 0x0000820000087ab9 */ /* 0x000fe20000000a00 */
[----:B0-----:R-:W-:Y:S01]  /*00b0*/  IMAD.WIDE.U32 R2, R42, -0x33333333, RZ ;  /* 0xcccccccd2a027825 */ /* 0x001fe200078e00ff */
[----:B------:R-:W-:-:S04]  /*00c0*/  LOP3.LUT R2, R43, 0x1, RZ, 0xc0, !PT ;  /* 0x000000012b027812 */ /* 0x000fc800078ec0ff */
[----:B------:R-:W-:-:S05]  /*00d0*/  SHF.R.U32.HI R23, RZ, 0x6, R3 ;  /* 0x00000006ff177819 */ /* 0x000fca0000011603 */
[----:B------:R-:W-:-:S04]  /*00e0*/  IMAD R5, R23, -0x50, R42 ;  /* 0xffffffb017057824 */ /* 0x000fc800078e022a */
[----:B------:R-:W-:-:S05]  /*00f0*/  IMAD R0, R2, 0x50, R5 ;  /* 0x0000005002007824 */ /* 0x000fca00078e0205 */
[----:B------:R-:W-:-:S04]  /*0100*/  SHF.L.U32 R0, R0, 0x2, RZ ;  /* 0x0000000200007819 */ /* 0x000fc800000006ff */
        /* <DEDUP_REMOVED lines=8> */
[----:B------:R-:W0:Y:S01]  /*0190*/  S2UR UR5, SR_CgaCtaId ;  /* 0x00000000000579c3 */ /* 0x000e220000008800 */
[----:B------:R-:W-:Y:S01]  /*01a0*/  SHF.L.U32 R41, R43, 0x4, RZ ;  /* 0x000000042b297819 */ /* 0x000fe200000006ff */
[----:B------:R-:W-:Y:S01]  /*01b0*/  UMOV UR4, 0x400 ;  /* 0x0000040000047882 */ /* 0x000fe20000000000 */
[----:B------:R-:W-:Y:S01]  /*01c0*/  IMAD R4, R2, 0x140, RZ ;  /* 0x0000014002047824 */ /* 0x000fe200078e02ff */
[----:B------:R-:W1:Y:S01]  /*01d0*/  S2R R39, SR_CTAID.X ;  /* 0x0000000000277919 */ /* 0x000e620000002500 */
[----:B------:R-:W-:-:S02]  /*01e0*/  LOP3.LUT R41, R41, 0x10, RZ, 0xc0, !PT ;  /* 0x0000001029297812 */ /* 0x000fc400078ec0ff */
[C---:B------:R-:W-:Y:S02]  /*01f0*/  SHF.L.U32 R40, R42.reuse, 0x3, RZ ;  /* 0x000000032a287819 */ /* 0x040fe400000006ff */
[-C--:B------:R-:W-:Y:S02]  /*0200*/  LEA.HI R7, R42, R41.reuse, RZ, 0x1e ;  /* 0x000000292a077211 */ /* 0x080fe400078ff0ff */
[----:B------:R-:W-:Y:S02]  /*0210*/  LEA R2, R5, R4, 0x2 ;  /* 0x0000000405027211 */ /* 0x000fe400078e10ff */
[----:B------:R-:W-:Y:S01]  /*0220*/  IADD3 R6, RZ, -R41, RZ ;  /* 0x80000029ff067210 */ /* 0x000fe20007ffe0ff */
[----:B------:R-:W-:Y:S01]  /*0230*/  IMAD R7, R7, 0x14, -R4 ;  /* 0x0000001407077824 */ /* 0x000fe200078e0a04 */
[----:B------:R-:W-:Y:S01]  /*0240*/  LOP3.LUT R10, R40, 0x18, RZ, 0xc0, !PT ;  /* 0x00000018280a7812 */ /* 0x000fe200078ec0ff */
[----:B------:R-:W-:Y:S01]  /*0250*/  IMAD.WIDE.U32 R2, R2, -0x33333333, RZ ;  /* 0xcccccccd02027825 */ /* 0x000fe200078e00ff */
[----:B------:R-:W-:-:S02]  /*0260*/  MOV R2, R6 ;  /* 0x0000000600027202 */ /* 0x000fc40000000f00 */
[C---:B------:R-:W-:Y:S02]  /*0270*/  IADD3 R4, R7.reuse, 0x4, RZ ;  /* 0x0000000407047810 */ /* 0x040fe40007ffe0ff */
[C---:B------:R-:W-:Y:S02]  /*0280*/  IADD3 R8, R7.reuse, 0xc, RZ ;  /* 0x0000000c07087810 */ /* 0x040fe40007ffe0ff */
[----:B------:R-:W-:Y:S01]  /*0290*/  IADD3 R9, R7, 0x10, RZ ;  /* 0x0000001007097810 */ /* 0x000fe20007ffe0ff */
[----:B0-----:R-:W-:Y:S01]  /*02a0*/  ULEA UR6, UR5, UR4, 0x18 ;  /* 0x0000000405067291 */ /* 0x001fe2000f8ec03f */
[----:B------:R-:W-:Y:S01]  /*02b0*/  LEA.HI R2, R3, R2, RZ, 0x1c ;  /* 0x0000000203027211 */ /* 0x000fe200078fe0ff */
[----:B------:R-:W-:Y:S01]  /*02c0*/  UIADD3 UR4, UR4, 0xc80, URZ ;  /* 0x00000c8004047890 */ /* 0x000fe2000fffe03f */
[----:B------:R-:W-:Y:S02]  /*02d0*/  SHF.R.S32.HI R3, RZ, 0x2, R7 ;  /* 0x00000002ff037819 */ /* 0x000fe40000011407 */
[----:B------:R-:W-:Y:S01]  /*02e0*/  SHF.R.S32.HI R4, RZ, 0x2, R4 ;  /* 0x00000002ff047819 */ /* 0x000fe20000011404 */
[----:B------:R-:W-:Y:S01]  /*02f0*/  ULEA UR5, UR5, UR4, 0x18 ;  /* 0x0000000405057291 */ /* 0x000fe2000f8ec03f */
[----:B------:R-:W-:-:S02]  /*0300*/  MOV R12, UR6 ;  /* 0x00000006000c7c02 */ /* 0x000fc40008000f00 */
[----:B------:R-:W-:Y:S01]  /*0310*/  SHF.R.S32.HI R8, RZ, 0x2, R8 ;  /* 0x00000002ff087819 */ /* 0x000fe20000011408 */
[----:B------:R-:W-:Y:S01]  /*0320*/  UMOV UR4, URZ ;  /* 0x0000003f00047c82 */ /* 0x000fe20008000000 */
[----:B------:R-:W-:Y:S01]  /*0330*/  SHF.R.S32.HI R11, RZ, 0x2, R9 ;  /* 0x00000002ff0b7819 */ /* 0x000fe20000011409 */
[--C-:B------:R-:W-:Y:S01]  /*0340*/  IMAD R6, R5, 0x28, R12.reuse ;  /* 0x0000002805067824 */ /* 0x100fe200078e020c */
[----:B------:R-:W-:Y:S01]  /*0350*/  IADD3 R5, R7, 0x8, RZ ;  /* 0x0000000807057810 */ /* 0x000fe20007ffe0ff */
[--C-:B------:R-:W-:Y:S02]  /*0360*/  IMAD R3, R3, 0x28, R12.reuse ;  /* 0x0000002803037824 */ /* 0x100fe400078e020c */
[--C-:B------:R-:W-:Y:S01]  /*0370*/  IMAD R9, R8, 0x28, R12.reuse ;  /* 0x0000002808097824 */ /* 0x100fe200078e020c */
[----:B------:R-:W-:Y:S01]  /*0380*/  SHF.R.S32.HI R7, RZ, 0x2, R5 ;  /* 0x00000002ff077819 */ /* 0x000fe20000011405 */
[--C-:B------:R-:W-:Y:S01]  /*0390*/  IMAD R5, R4, 0x28, R12.reuse ;  /* 0x0000002804057824 */ /* 0x100fe200078e020c */
[----:B------:R-:W-:Y:S01]  /*03a0*/  HFMA2.MMA R8, -RZ, RZ, 0, 0 ;  /* 0x00000000ff087435 */ /* 0x000fe200000001ff */
[--C-:B------:R-:W-:Y:S01]  /*03b0*/  IMAD R11, R11, 0x28, R12.reuse ;  /* 0x000000280b0b7824 */ /* 0x100fe200078e020c */
[----:B------:R-:W-:Y:S01]  /*03c0*/  IADD3 R38, R3, R10, RZ ;  /* 0x0000000a03267210 */ /* 0x000fe20007ffe0ff */
[----:B------:R-:W-:Y:S01]  /*03d0*/  IMAD R7, R7, 0x28, R12 ;  /* 0x0000002807077824 */ /* 0x000fe200078e020c */
[----:B------:R-:W-:-:S02]  /*03e0*/  IADD3 R16, R10, R5, RZ ;  /* 0x000000050a107210 */ /* 0x000fc40007ffe0ff */
[C---:B------:R-:W-:Y:S02]  /*03f0*/  IADD3 R12, R10.reuse, R9, RZ ;  /* 0x000000090a0c7210 */ /* 0x040fe40007ffe0ff */
[C---:B------:R-:W-:Y:S02]  /*0400*/  IADD3 R14, R10.reuse, R7, RZ ;  /* 0x000000070a0e7210 */ /* 0x040fe40007ffe0ff */
[----:B------:R-:W-:Y:S02]  /*0410*/  IADD3 R10, R10, R11, RZ ;  /* 0x0000000b0a0a7210 */ /* 0x000fe40007ffe0ff */
[----:B------:R-:W-:Y:S02]  /*0420*/  LEA R6, R23, R6, 0x3 ;  /* 0x0000000617067211 */ /* 0x000fe400078e18ff */
[----:B-1----:R-:W-:-:S07]  /*0430*/  LEA R4, R2, UR5, 0x3 ;  /* 0x0000000502047c11 */ /* 0x002fce000f8e18ff */
.L_x_3304:
[----:B--2---:R-:W-:Y:S01]  /*0440*/  SHF.L.U32 R2, R39, 0x3, RZ ;  /* 0x0000000327027819 */ /* 0x004fe200000006ff */
[----:B------:R-:W-:Y:S01]  /*0450*/  IMAD R5, R8, 0xa0000, RZ ;  /* 0x000a000008057824 */ /* 0x000fe200078e02ff */
[----:B------:R-:W-:Y:S01]  /*0460*/  MOV R22, R0 ;  /* 0x0000000000167202 */ /* 0x000fe20000000f00 */
[----:B------:R-:W-:Y:S01]  /*0470*/  ULDC.64 UR6, c[0x0][0x218] ;  /* 0x0000860000067ab9 */ /* 0x000fe20000000a00 */
[----:B------:R-:W-:-:S04]  /*0480*/  LOP3.LUT R2, R2, 0x3f8, RZ, 0xc0, !PT ;  /* 0x000003f802027812 */ /* 0x000fc800078ec0ff */
[----:B------:R-:W-:Y:S02]  /*0490*/  IADD3 R2, R2, R23, RZ ;  /* 0x0000001702027210 */ /* 0x000fe40007ffe0ff */
[----:B------:R-:W-:-:S03]  /*04a0*/  MOV R23, RZ ;  /* 0x000000ff00177202 */ /* 0x000fc60000000f00 */
[----:B------:R-:W-:Y:S02]  /*04b0*/  IMAD R3, R2, 0x280, RZ ;  /* 0x0000028002037824 */ /* 0x000fe400078e02ff */
[----:B------:R-:W-:-:S03]  /*04c0*/  IMAD.WIDE.U32 R22, R17, 0xa0000, R22 ;  /* 0x000a000011167825 */ /* 0x000fc600078e0016 */
[----:B------:R-:W-:Y:S02]  /*04d0*/  IADD3 R13, R3, 0xa00, RZ ;  /* 0x00000a00030d7810 */ /* 0x000fe40007ffe0ff */
        /* <DEDUP_REMOVED lines=9> */
[----:B------:R-:W-:-:S06]  /*0570*/  LEA.HI.X R23, R13, UR7, R0, 0x1, P0 ;  /* 0x000000070d177c11 */ /* 0x000fcc00080f0c00 */
[----:B------:R-:W3:Y:S01]  /*0580*/  LDG.E.64.CONSTANT R22, desc[UR8][R22.64] ;  /* 0x0000000816167981 */ /* 0x000ee2000c1e9b00 */
[----:B------:R-:W-:Y:S01]  /*0590*/  ISETP.GT.U32.AND P0, PT, R42, 0x3f, PT ;  /* 0x0000003f2a00780c */ /* 0x000fe20003f04070 */
[----:B------:R-:W-:Y:S01]  /*05a0*/  BSSY B0, `(.L_x_3294) ;  /* 0x000002c000007945 */ /* 0x000fe20003800000 */
[----:B------:R-:W-:Y:S01]  /*05b0*/  CS2R R30, SRZ ;  /* 0x00000000001e7805 */ /* 0x000fe2000001ff00 */
[--C-:B--2---:R-:W-:Y:S02]  /*05c0*/  HADD2.F32 R3, -RZ, R24.reuse.H0_H0 ;  /* 0x20000018ff037230 */ /* 0x104fe40000004100 */
[----:B------:R-:W-:Y:S02]  /*05d0*/  HADD2.F32 R11, -RZ, R24.H1_H1 ;  /* 0x30000018ff0b7230 */ /* 0x000fe40000004100 */
[--C-:B------:R-:W-:Y:S02]  /*05e0*/  HADD2.F32 R9, -RZ, R25.reuse.H0_H0 ;  /* 0x20000019ff097230 */ /* 0x100fe40000004100 */
[----:B------:R-:W-:Y:S01]  /*05f0*/  FFMA.FTZ R28, R3, R3, RZ ;  /* 0x00000003031c7223 */ /* 0x000fe200000100ff */
[----:B------:R-:W-:Y:S01]  /*0600*/  FADD.FTZ R26, RZ, R3 ;  /* 0x00000003ff1a7221 */ /* 0x000fe20000010000 */
[----:B------:R-:W-:-:S02]  /*0610*/  HADD2.F32 R7, -RZ, R25.H1_H1 ;  /* 0x30000019ff077230 */ /* 0x000fc40000004100 */
[----:B------:R-:W-:Y:S01]  /*0620*/  FFMA.FTZ R28, R11, R11, R28 ;  /* 0x0000000b0b1c7223 */ /* 0x000fe2000001001c */
[----:B------:R-:W-:-:S03]  /*0630*/  FADD.FTZ R26, R26, R11 ;  /* 0x0000000b1a1a7221 */ /* 0x000fc60000010000 */
[----:B------:R-:W-:Y:S01]  /*0640*/  FFMA.FTZ R28, R9, R9, R28 ;  /* 0x00000009091c7223 */ /* 0x000fe2000001001c */
[----:B------:R-:W-:Y:S01]  /*0650*/  FADD.FTZ R26, R26, R9 ;  /* 0x000000091a1a7221 */ /* 0x000fe20000010000 */
[--C-:B---3--:R-:W-:Y:S02]  /*0660*/  HADD2.F32 R5, -RZ, R22.reuse.H0_H0 ;  /* 0x20000016ff057230 */ /* 0x108fe40000004100 */
[----:B------:R-:W-:Y:S01]  /*0670*/  FFMA.FTZ R28, R7, R7, R28 ;  /* 0x00000007071c7223 */ /* 0x000fe2000001001c */
[----:B------:R-:W-:Y:S01]  /*0680*/  FADD.FTZ R26, R26, R7 ;  /* 0x000000071a1a7221 */ /* 0x000fe20000010000 */
[----:B------:R-:W-:Y:S02]  /*0690*/  HADD2.F32 R47, -RZ, R22.H1_H1 ;  /* 0x30000016ff2f7230 */ /* 0x000fe40000004100 */
[----:B------:R-:W-:Y:S01]  /*06a0*/  FFMA.FTZ R28, R5, R5, R28 ;  /* 0x00000005051c7223 */ /* 0x000fe2000001001c */
[----:B------:R-:W-:Y:S01]  /*06b0*/  FADD.FTZ R26, R26, R5 ;  /* 0x000000051a1a7221 */ /* 0x000fe20000010000 */
[----:B------:R-:W-:-:S02]  /*06c0*/  HADD2.F32 R45, -RZ, R23.H0_H0 ;  /* 0x20000017ff2d7230 */ /* 0x000fc40000004100 */
[----:B------:R-:W-:Y:S01]  /*06d0*/  FFMA.FTZ R28, R47, R47, R28 ;  /* 0x0000002f2f1c7223 */ /* 0x000fe2000001001c */
[----:B------:R-:W-:Y:S01]  /*06e0*/  FADD.FTZ R26, R26, R47 ;  /* 0x0000002f1a1a7221 */ /* 0x000fe20000010000 */
[----:B------:R-:W-:Y:S02]  /*06f0*/  HADD2.F32 R49, -RZ, R23.H1_H1 ;  /* 0x30000017ff317230 */ /* 0x000fe40000004100 */
        /* <DEDUP_REMOVED lines=22> */
.L_x_3295:
[----:B------:R-:W-:Y:S05]  /*0860*/  BSYNC B0 ;  /* 0x0000000000007941 */ /* 0x000fea0003800000 */
.L_x_3294:
        /* <DEDUP_REMOVED lines=23> */
.L_x_3297:
[----:B------:R-:W-:Y:S05]  /*09e0*/  BSYNC B0 ;  /* 0x0000000000007941 */ /* 0x000fea0003800000 */
.L_x_3296:
        /* <DEDUP_REMOVED lines=12> */
.L_x_3299:
[----:B------:R-:W2:Y:S04]  /*0ab0*/  LD.E.STRONG.GPU R24, desc[UR8][R22.64] ;  /* 0x0000000816187980 */ /* 0x000ea8000c10f900 */
[----:B--2---:R-:W-:Y:S01]  /*0ac0*/  CCTL.IVALL ;  /* 0x00000000ff00798f */ /* 0x004fe20002000000 */
[----:B------:R-:W-:Y:S05]  /*0ad0*/  YIELD ;  /* 0x0000000000007946 */ /* 0x000fea0003800000 */
[----:B-----5:R-:W-:-:S04]  /*0ae0*/  LOP3.LUT R24, R24, R25, RZ, 0x3c, !PT ;  /* 0x0000001918187212 */ /* 0x020fc800078e3cff */
[----:B------:R-:W-:-:S13]  /*0af0*/  ISETP.GT.AND P1, PT, R24, -0x1, PT ;  /* 0xffffffff1800780c */ /* 0x000fda0003f24270 */
[----:B------:R-:W-:Y:S05]  /*0b00*/  @P1 BRA `(.L_x_3299) ;  /* 0xfffffffc00e81947 */ /* 0x000fea000383ffff */
.L_x_3298:
[----:B------:R-:W-:Y:S05]  /*0b10*/  WARPSYNC.ALL ;  /* 0x0000000000007948 */ /* 0x000fea0003800000 */
[----:B------:R-:W-:Y:S06]  /*0b20*/  BAR.SYNC.DEFER_BLOCKING 0x0 ;  /* 0x0000000000007b1d */ /* 0x000fec0000010000 */
[----:B------:R-:W-:Y:S04]  /*0b30*/  BSSY B0, `(.L_x_3300) ;  /* 0x0000031000007945 */ /* 0x000fe80003800000 */
[----:B------:R-:W-:Y:S05]  /*0b40*/  @P0 BRA `(.L_x_3301) ;  /* 0x0000000000bc0947 */ /* 0x000fea0003800000 */
[----:B0-----:R-:W0:Y:S01]  /*0b50*/  LDC R22, c[0x0][0x10] ;  /* 0x00000400ff167b82 */ /* 0x001e220000000800 */
[----:B------:R-:W-:Y:S02]  /*0b60*/  LOP3.LUT R23, R40, 0x7fffff80, RZ, 0xc0, !PT ;  /* 0x7fffff8028177812 */ /* 0x000fe400078ec0ff */
[----:B------:R-:W-:-:S05]  /*0b70*/  LOP3.LUT R25, R42, 0xf, RZ, 0xc0, !PT ;  /* 0x0000000f2a197812 */ /* 0x000fca00078ec0ff */
[----:B------:R-:W1:Y:S01]  /*0b80*/  LDC.64 R36, c[0x0][0x248] ;  /* 0x00009200ff247b82 */ /* 0x000e620000000a00 */
[----:B0-----:R-:W-:-:S05]  /*0b90*/  IMAD R22, R22, UR4, R43 ;  /* 0x0000000416167c24 */ /* 0x001fca000f8e022b */
[----:B------:R-:W-:-:S04]  /*0ba0*/  LEA R22, R22, R23, 0xb ;  /* 0x0000001716167211 */ /* 0x000fc800078e58ff */
[----:B------:R-:W-:-:S04]  /*0bb0*/  IADD3 R22, R22, R25, RZ ;  /* 0x0000001916167210 */ /* 0x000fc80007ffe0ff */
[----:B------:R-:W-:-:S04]  /*0bc0*/  SHF.L.U32 R35, R22, 0x1, RZ ;  /* 0x0000000116237819 */ /* 0x000fc800000006ff */
[C---:B------:R-:W-:Y:S01]  /*0bd0*/  IADD3 R25, R35.reuse, 0x20, RZ ;  /* 0x0000002023197810 */ /* 0x040fe20007ffe0ff */
[C---:B-1----:R-:W-:Y:S01]  /*0be0*/  IMAD.WIDE.U32 R22, R35.reuse, 0x4, R36 ;  /* 0x0000000423167825 */ /* 0x042fe200078e0024 */
[----:B------:R-:W-:-:S03]  /*0bf0*/  IADD3 R27, R35, 0x40, RZ ;  /* 0x00000040231b7810 */ /* 0x000fc60007ffe0ff */
[--C-:B------:R-:W-:Y:S02]  /*0c00*/  IMAD.WIDE.U32 R24, R25, 0x4, R36.reuse ;  /* 0x0000000419187825 */ /* 0x100fe400078e0024 */
[----:B------:R-:W2:Y:S01]  /*0c10*/  LDG.E.64 R22, desc[UR8][R22.64] ;  /* 0x0000000816167981 */ /* 0x000ea2000c1e1b00 */
[----:B------:R-:W-:Y:S01]  /*0c20*/  IADD3 R29, R35, 0x60, RZ ;  /* 0x00000060231d7810 */ /* 0x000fe20007ffe0ff */
[--C-:B------:R-:W-:Y:S01]  /*0c30*/  IMAD.WIDE.U32 R26, R27, 0x4, R36.reuse ;  /* 0x000000041b1a7825 */ /* 0x100fe200078e0024 */
[----:B------:R-:W-:Y:S01]  /*0c40*/  IADD3 R31, R35, 0x80, RZ ;  /* 0x00000080231f7810 */ /* 0x000fe20007ffe0ff */
[----:B------:R-:W3:Y:S02]  /*0c50*/  LDG.E.64 R24, desc[UR8][R24.64] ;  /* 0x0000000818187981 */ /* 0x000ee4000c1e1b00 */
[--C-:B------:R-:W-:Y:S01]  /*0c60*/  IMAD.WIDE.U32 R28, R29, 0x4, R36.reuse ;  /* 0x000000041d1c7825 */ /* 0x100fe200078e0024 */
[----:B------:R-:W-:Y:S01]  /*0c70*/  IADD3 R33, R35, 0xa0, RZ ;  /* 0x000000a023217810 */ /* 0x000fe20007ffe0ff */
[----:B------:R-:W4:Y:S02]  /*0c80*/  LDG.E.64 R26, desc[UR8][R26.64] ;  /* 0x000000081a1a7981 */ /* 0x000f24000c1e1b00 */
[--C-:B------:R-:W-:Y:S01]  /*0c90*/  IMAD.WIDE.U32 R30, R31, 0x4, R36.reuse ;  /* 0x000000041f1e7825 */ /* 0x100fe200078e0024 */
[----:B------:R-:W-:Y:S01]  /*0ca0*/  IADD3 R51, R35, 0xc0, RZ ;  /* 0x000000c023337810 */ /* 0x000fe20007ffe0ff */
[----:B------:R-:W4:Y:S02]  /*0cb0*/  LDG.E.64 R28, desc[UR8][R28.64] ;  /* 0x000000081c1c7981 */ /* 0x000f24000c1e1b00 */
[--C-:B------:R-:W-:Y:S01]  /*0cc0*/  IMAD.WIDE.U32 R32, R33, 0x4, R36.reuse ;  /* 0x0000000421207825 */ /* 0x100fe200078e0024 */
[----:B------:R-:W-:Y:S01]  /*0cd0*/  IADD3 R53, R35, 0xe0, RZ ;  /* 0x000000e023357810 */ /* 0x000fe20007ffe0ff */
[----:B------:R-:W4:Y:S02]  /*0ce0*/  LDG.E.64 R30, desc[UR8][R30.64] ;  /* 0x000000081e1e7981 */ /* 0x000f24000c1e1b00 */
[----:B------:R-:W-:-:S02]  /*0cf0*/  IMAD.WIDE.U32 R34, R51, 0x4, R36 ;  /* 0x0000000433227825 */ /* 0x000fc400078e0024 */
[----:B------:R-:W4:Y:S02]  /*0d00*/  LDG.E.64 R32, desc[UR8][R32.64] ;  /* 0x0000000820207981 */ /* 0x000f24000c1e1b00 */
[----:B------:R-:W-:Y:S02]  /*0d10*/  IMAD.WIDE.U32 R36, R53, 0x4, R36 ;  /* 0x0000000435247825 */ /* 0x000fe400078e0024 */
        /* <DEDUP_REMOVED lines=18> */
.L_x_3301:
[----:B------:R-:W-:Y:S05]  /*0e40*/  BSYNC B0 ;  /* 0x0000000000007941 */ /* 0x000fea0003800000 */
.L_x_3300:
        /* <DEDUP_REMOVED lines=18> */
[----:B------:R-:W-:-:S03]  /*0f70*/  @!P0 LOP3.LUT R24, R24, 0x7ffffff8, RZ, 0xc0, !PT ;  /* 0x7ffffff818188812 */ /* 0x000fc600078ec0ff */
[----:B------:R-:W1:Y:S01]  /*0f80*/  SHFL.BFLY PT, R29, R26, 0x1, 0x1f ;  /* 0x0c201f001a1d7f89 */ /* 0x000e6200000e0000 */
[----:B0-----:R-:W-:-:S04]  /*0f90*/  FADD.FTZ R28, R27, R28 ;  /* 0x0000001c1b1c7221 */ /* 0x001fc80000010000 */
[----:B------:R-:W-:Y:S01]  /*0fa0*/  @!P0 FMUL.FTZ R22, R28, 4.8828125727595761418e-05 ;  /* 0x384ccccd1c168820 */ /* 0x000fe20000410000 */
[----:B-1----:R-:W-:-:S03]  /*0fb0*/  FADD.FTZ R28, R26, R29 ;  /* 0x0000001d1a1c7221 */ /* 0x002fc60000010000 */
[----:B------:R-:W-:-:S04]  /*0fc0*/  @!P0 FMUL.FTZ R23, R22, R22 ;  /* 0x0000001616178220 */ /* 0x000fc80000410000 */
[----:B------:R-:W-:-:S05]  /*0fd0*/  @!P0 FFMA.FTZ R23, R28, 4.8828125727595761418e-05, -R23 ;  /* 0x384ccccd1c178823 */ /* 0x000fca0000010817 */
[----:B------:R-:W-:-:S05]  /*0fe0*/  @!P0 FMNMX.FTZ R23, RZ, R23, !PT ;  /* 0x00000017ff178209 */ /* 0x000fca0007810000 */
[----:B------:R0:W-:Y:S01]  /*0ff0*/  @!P0 STS.64 [R24+UR5], R22 ;  /* 0x0000001618008988 */ /* 0x0001e20008000a05 */
[----:B------:R-:W-:Y:S01]  /*1000*/  BAR.SYNC.DEFER_BLOCKING 0x0 ;  /* 0x0000000000007b1d */ /* 0x000fe20000010000 */
[----:B------:R-:W-:-:S04]  /*1010*/  LOP3.LUT P0, RZ, R39, 0x7f, RZ, 0xc0, !PT ;  /* 0x0000007f27ff7812 */ /* 0x000fc8000780c0ff */
[----:B------:R-:W-:-:S04]  /*1020*/  ISETP.GT.U32.OR P0, PT, R42, 0xf, P0 ;  /* 0x0000000f2a00780c */ /* 0x000fc80000704470 */
[----:B------:R-:W-:-:S13]  /*1030*/  ISETP.EQ.OR.EX P0, PT, RZ, UR7, P0, P1 ;  /* 0x00000007ff007c0c */ /* 0x000fda0008702710 */
[----:B0-----:R-:W-:Y:S05]  /*1040*/  @P0 BRA `(.L_x_3303) ;  /* 0x0000000000200947 */ /* 0x001fea0003800000 */
        /* <DEDUP_REMOVED lines=8> */
.L_x_3303:
[----:B------:R-:W-:Y:S05]  /*10d0*/  BSYNC B0 ;  /* 0x0000000000007941 */ /* 0x000fea0003800000 */
.L_x_3302:
[----:B0-----:R-:W0:Y:S01]  /*10e0*/  LDS.64 R22, [R4] ;  /* 0x0000000004167984 */ /* 0x001e220000000a00 */
[----:B------:R-:W-:Y:S01]  /*10f0*/  IMAD.WIDE.U32 R24, R42, -0x33333333, RZ ;  /* 0xcccccccd2a187825 */ /* 0x000fe200078e00ff */
[----:B------:R-:W-:Y:S01]  /*1100*/  ULDC.64 UR10, c[0x0][0x210] ;  /* 0x00008400000a7ab9 */ /* 0x000fe20000000a00 */
[----:B------:R-:W-:Y:S01]  /*1110*/  ULDC UR6, c[0x0][0x230] ;  /* 0x00008c0000067ab9 */ /* 0x000fe20000000800 */
[----:B------:R-:W-:Y:S01]  /*1120*/  LEA R24, P1, R13, UR10, 0x1 ;  /* 0x0000000a0d187c11 */ /* 0x000fe2000f8208ff */
[----:B-----5:R-:W-:Y:S01]  /*1130*/  HADD2.F32 R30, -RZ, R20.H0_H0 ;  /* 0x20000014ff1e7230 */ /* 0x020fe20000004100 */
[----:B------:R-:W-:Y:S01]  /*1140*/  LEA R26, P0, R15, UR10, 0x1 ;  /* 0x0000000a0f1a7c11 */ /* 0x000fe2000f8008ff */
[----:B------:R-:W-:-:S03]  /*1150*/  ULOP3.LUT UR4, UR4, 0x1, URZ, 0x3c, !UPT ;  /* 0x0000000104047892 */ /* 0x000fc6000f8e3c3f */
[----:B------:R-:W-:Y:S01]  /*1160*/  LEA.HI.X R27, R15, UR11, R2, 0x1, P0 ;  /* 0x0000000b0f1b7c11 */ /* 0x000fe200080f0c02 */
[----:B------:R-:W-:Y:S01]  /*1170*/  HADD2.F32 R2, -RZ, R19.H1_H1 ;  /* 0x30000013ff027230 */ /* 0x000fe20000004100 */
[----:B------:R-:W-:-:S04]  /*1180*/  IADD3 R17, P0, R17, 0x1, RZ ;  /* 0x0000000111117810 */ /* 0x000fc80007f1e0ff */
[----:B------:R-:W-:Y:S01]  /*1190*/  IADD3.X R8, RZ, R8, RZ, P0, !PT ;  /* 0x00000008ff087210 */ /* 0x000fe200007fe4ff */
[----:B0-----:R-:W-:Y:S01]  /*11a0*/  FADD.FTZ R28, R23, UR6 ;  /* 0x00000006171c7e21 */ /* 0x001fe20008010000 */
[----:B------:R-:W-:Y:S01]  /*11b0*/  SHF.R.U32.HI R23, RZ, 0x6, R25 ;  /* 0x00000006ff177819 */ /* 0x000fe20000011619 */
[----:B------:R-:W-:Y:S01]  /*11c0*/  FADD.FTZ R11, R11, -R22 ;  /* 0x800000160b0b7221 */ /* 0x000fe20000010000 */
[----:B------:R-:W-:Y:S01]  /*11d0*/  LEA.HI.X R25, R13, UR11, R0, 0x1, P1 ;  /* 0x0000000b0d197c11 */ /* 0x000fe200088f0c00 */
[--C-:B------:R-:W-:Y:S01]  /*11e0*/  FADD.FTZ R13, R3, -R22.reuse ;  /* 0x80000016030d7221 */ /* 0x100fe20000010000 */
[----:B------:R0:W1:Y:S01]  /*11f0*/  MUFU.RSQ R0, R28 ;  /* 0x0000001c00007308 */ /* 0x0000620000001400 */
[--C-:B------:R-:W-:Y:S01]  /*1200*/  FADD.FTZ R15, R9, -R22.reuse ;  /* 0x80000016090f7221 */ /* 0x100fe20000010000 */
[--C-:B------:R-:W-:Y:S01]  /*1210*/  FADD.FTZ R29, R7, -R22.reuse ;  /* 0x80000016071d7221 */ /* 0x100fe20000010000 */
[--C-:B------:R-:W-:Y:S01]  /*1220*/  FADD.FTZ R31, R5, -R22.reuse ;  /* 0x80000016051f7221 */ /* 0x100fe20000010000 */
[--C-:B------:R-:W-:Y:S01]  /*1230*/  FADD.FTZ R47, R47, -R22.reuse ;  /* 0x800000162f2f7221 */ /* 0x100fe20000010000 */
[--C-:B------:R-:W-:Y:S01]  /*1240*/  FADD.FTZ R45, R45, -R22.reuse ;  /* 0x800000162d2d7221 */ /* 0x100fe20000010000 */
[----:B------:R-:W-:Y:S01]  /*1250*/  FADD.FTZ R49, R49, -R22 ;  /* 0x8000001631317221 */ /* 0x000fe20000010000 */
[----:B------:R-:W-:Y:S01]  /*1260*/  HADD2.F32 R9, -RZ, R18.H0_H0 ;  /* 0x20000012ff097230 */ /* 0x000fe20000004100 */
[----:B------:R-:W-:Y:S01]  /*1270*/  ULDC.64 UR6, c[0x0][0x238] ;  /* 0x00008e0000067ab9 */ /* 0x000fe20000000a00 */
[----:B0-----:R-:W-:Y:S01]  /*1280*/  HADD2.F32 R28, -RZ, R20.H1_H1 ;  /* 0x30000014ff1c7230 */ /* 0x001fe20000004100 */
[----:B------:R-:W-:Y:S01]  /*1290*/  ISETP.GE.U32.AND P0, PT, R17, UR6, PT ;  /* 0x0000000611007c0c */ /* 0x000fe2000bf06070 */
[----:B------:R-:W-:-:S02]  /*12a0*/  HADD2.F32 R7, -RZ, R18.H1_H1 ;  /* 0x30000012ff077230 */ /* 0x000fc40000004100 */
[----:B------:R-:W-:Y:S01]  /*12b0*/  HADD2.F32 R5, -RZ, R21.H0_H0 ;  /* 0x20000015ff057230 */ /* 0x000fe20000004100 */
[----:B------:R-:W-:Y:S01]  /*12c0*/  ISETP.GE.AND.EX P0, PT, R8, UR7, PT, P0 ;  /* 0x0000000708007c0c */ /* 0x000fe2000bf06300 */
[----:B------:R-:W-:Y:S02]  /*12d0*/  HADD2.F32 R22, -RZ, R19.H0_H0 ;  /* 0x20000013ff167230 */ /* 0x000fe40000004100 */
[----:B------:R-:W-:Y:S02]  /*12e0*/  HADD2.F32 R3, -RZ, R21.H1_H1 ;  /* 0x30000015ff037230 */ /* 0x000fe40000004100 */
[----:B-1----:R-:W-:Y:S01]  /*12f0*/  FMUL.FTZ R13, R13, R0 ;  /* 0x000000000d0d7220 */ /* 0x002fe20000410000 */
        /* <DEDUP_REMOVED lines=8> */
[----:B------:R-:W-:Y:S01]  /*1380*/  FFMA.FTZ R32, R32, R28, R7 ;  /* 0x0000001c20207223 */ /* 0x000fe20000010007 */
[----:B------:R-:W-:Y:S01]  /*1390*/  FFMA.FTZ R15, R15, R5, R22 ;  /* 0x000000050f0f7223 */ /* 0x000fe20000010016 */
[----:B------:R-:W-:Y:S01]  /*13a0*/  FFMA.FTZ R0, R29, R3, R2 ;  /* 0x000000031d007223 */ /* 0x000fe20000010002 */
[----:B------:R-:W-:Y:S01]  /*13b0*/  FFMA.FTZ R31, R30, R31, R9 ;  /* 0x0000001f1e1f7223 */ /* 0x000fe20000010009 */
[----:B------:R-:W-:Y:S01]  /*13c0*/  FFMA.FTZ R28, R28, R47, R7 ;  /* 0x0000002f1c1c7223 */ /* 0x000fe20000010007 */
[----:B------:R-:W-:Y:S01]  /*13d0*/  FFMA.FTZ R45, R5, R45, R22 ;  /* 0x0000002d052d7223 */ /* 0x000fe20000010016 */
[----:B------:R-:W-:Y:S01]  /*13e0*/  FFMA.FTZ R2, R3, R49, R2 ;  /* 0x0000003103027223 */ /* 0x000fe20000010002 */
[----:B------:R-:W-:-:S02]  /*13f0*/  F2FP.F16.F32.PACK_AB R13, R32, R13 ;  /* 0x0000000d200d723e */ /* 0x000fc400000000ff */
[----:B------:R-:W-:Y:S02]  /*1400*/  F2FP.F16.F32.PACK_AB R15, R0, R15 ;  /* 0x0000000f000f723e */ /* 0x000fe400000000ff */
[----:B------:R-:W-:Y:S01]  /*1410*/  F2FP.F16.F32.PACK_AB R31, R28, R31 ;  /* 0x0000001f1c1f723e */ /* 0x000fe200000000ff */
[----:B------:R-:W-:Y:S01]  /*1420*/  STG.E.U16 desc[UR8][R26.64], R13 ;  /* 0x0000000d1a007986 */ /* 0x000fe2000c101508 */
[----:B------:R-:W-:Y:S02]  /*1430*/  F2FP.F16.F32.PACK_AB R45, R2, R45 ;  /* 0x0000002d022d723e */ /* 0x000fe400000000ff */
[----:B------:R-:W-:Y:S01]  /*1440*/  PRMT R0, R13, 0x7632, R0 ;  /* 0x000076320d007816 */ /* 0x000fe20000000000 */
[----:B------:R-:W-:Y:S01]  /*1450*/  STG.E.U16 desc[UR8][R26.64+0x4], R15 ;  /* 0x0000040f1a007986 */ /* 0x000fe2000c101508 */
[----:B------:R-:W-:Y:S02]  /*1460*/  PRMT R3, R15, 0x7632, R3 ;  /* 0x000076320f037816 */ /* 0x000fe40000000003 */
[----:B------:R-:W-:Y:S01]  /*1470*/  PRMT R2, R31, 0x7632, R2 ;  /* 0x000076321f027816 */ /* 0x000fe20000000002 */
[----:B------:R0:W-:Y:S01]  /*1480*/  STG.E.U16 desc[UR8][R26.64+0x2], R0 ;  /* 0x000002001a007986 */ /* 0x0001e2000c101508 */
[----:B------:R-:W-:-:S03]  /*1490*/  PRMT R5, R45, 0x7632, R5 ;  /* 0x000076322d057816 */ /* 0x000fc60000000005 */
[----:B------:R1:W-:Y:S04]  /*14a0*/  STG.E.U16 desc[UR8][R26.64+0x6], R3 ;  /* 0x000006031a007986 */ /* 0x0003e8000c101508 */
[----:B------:R2:W-:Y:S04]  /*14b0*/  STG.E.U16 desc[UR8][R24.64], R31 ;  /* 0x0000001f18007986 */ /* 0x0005e8000c101508 */
[----:B------:R2:W-:Y:S01]  /*14c0*/  STG.E.U16 desc[UR8][R24.64+0x2], R2 ;  /* 0x0000020218007986 */ /* 0x0005e2000c101508 */
[----:B0-----:R-:W-:-:S03]  /*14d0*/  LOP3.LUT R0, R43, 0x1, RZ, 0xc0, !PT ;  /* 0x000000012b007812 */ /* 0x001fc600078ec0ff */
[----:B------:R2:W-:Y:S01]  /*14e0*/  STG.E.U16 desc[UR8][R24.64+0x4], R45 ;  /* 0x0000042d18007986 */ /* 0x0005e2000c101508 */
[----:B-1----:R-:W-:-:S03]  /*14f0*/  IMAD R3, R23, -0x50, R42 ;  /* 0xffffffb017037824 */ /* 0x002fc600078e022a */
[----:B------:R2:W-:Y:S01]  /*1500*/  STG.E.U16 desc[UR8][R24.64+0x6], R5 ;  /* 0x0000060518007986 */ /* 0x0005e2000c101508 */
[----:B------:R-:W-:-:S05]  /*1510*/  IMAD R0, R0, 0x50, R3 ;  /* 0x0000005000007824 */ /* 0x000fca00078e0203 */
[----:B------:R-:W-:Y:S01]  /*1520*/  SHF.L.U32 R0, R0, 0x2, RZ ;  /* 0x0000000200007819 */ /* 0x000fe200000006ff */
[----:B------:R-:W-:Y:S06]  /*1530*/  @!P0 BRA `(.L_x_3304) ;  /* 0xffffffec00c08947 */ /* 0x000fec000383ffff */
[----:B------:R-:W-:Y:S05]  /*1540*/  EXIT ;  /* 0x000000000000794d */ /* 0x000fea0003800000 */
.L_x_3305:
        /* <DEDUP_REMOVED lines=11> */
.L_x_3516:


//--------------------- .text._ZN13group_norm_v214gn_cuda_kernelI6__halfLi320ELi1ELi32ELi20ELi1024ELb0ELi16ELi320ELi320ELi4ELb1ELi2ELb0ELb0ENS_16CompileConditionILi900EEEEEvPT_PKS4_S7_S7_flPfS8_Pj --------------------------
	.section	.text._ZN13group_norm_v214gn_cuda_kernelI6__halfLi320ELi1ELi32ELi20ELi1024ELb0ELi16ELi320ELi320ELi4ELb1ELi2ELb0ELb0ENS_16CompileConditionILi900EEEEEvPT_PKS4_S7_S7_flPfS8_Pj,"ax",@progbits
	.align	128
        .global         _ZN13group_norm_v214gn_cuda_kernelI6__halfLi320ELi1ELi32ELi20ELi1024ELb0ELi16ELi320ELi320ELi4ELb1ELi2ELb0ELb0ENS_16CompileConditionILi900EEEEEvPT_PKS4_S7_S7_flPfS8_Pj
        .type           _ZN13group_norm_v214gn_cuda_kernelI6__halfLi320ELi1ELi32ELi20ELi1024ELb0ELi16ELi320ELi320ELi4ELb1ELi2ELb0ELb0ENS_16CompileConditionILi900EEEEEvPT_PKS4_S7_S7_flPfS8_Pj,@function
        .size           _ZN13group_norm_v214gn_cuda_kernelI6__halfLi320ELi1ELi32ELi20ELi1024ELb0ELi16ELi320ELi320ELi4ELb1ELi2ELb0ELb0ENS_16CompileConditionILi900EEEEEvPT_PKS4_S7_S7_flPfS8_Pj,(.L_x_3517 - _ZN13group_norm_v214gn_cuda_kernelI6__halfLi320ELi1ELi32ELi20ELi1024ELb0ELi16ELi320ELi320ELi4ELb1ELi2ELb0ELb0ENS_16CompileConditionILi900EEEEEvPT_PKS4_S7_S7_flPfS8_Pj)
        .other          _ZN13group_norm_v214gn_cuda_kernelI6__halfLi320ELi1ELi32ELi20ELi1024ELb0ELi16ELi320ELi320ELi4ELb1ELi2ELb0ELb0ENS_16CompileConditionILi900EEEEEvPT_PKS4_S7_S7_flPfS8_Pj,@"STO_CUDA_ENTRY STV_DEFAULT"
_ZN13group_norm_v214gn_cuda_kernelI6__halfLi320ELi1ELi32ELi20ELi1024ELb0ELi16ELi320ELi320ELi4ELb1ELi2ELb0ELb0ENS_16CompileConditionILi900EEEEEvPT_PKS4_S7_S7_flPfS8_Pj:
.text._ZN13group_norm_v214gn_cuda_kernelI6__halfLi320ELi1ELi32ELi20ELi1024ELb0ELi16ELi320ELi320ELi4ELb1ELi2ELb0ELb0ENS_16CompileConditionILi900EEEEEvPT_PKS4_S7_S7_flPfS8_Pj:
        /* <DEDUP_REMOVED lines=9> */
[C---:B------:R-:W-:Y:S01]  /*0090*/  LOP3.LUT R0, R4.reuse, 0x1, RZ, 0xc0, !PT ;  /* 0x0000000104007812 */ /* 0x040fe200078ec0ff */
[----:B------:R-:W-:Y:S01]  /*00a0*/  UMOV UR4, 0x400 ;  /* 0x0000040000047882 */ /* 0x000fe20000000000 */
[----:B------:R-:W2:Y:S01]  /*00b0*/  S2R R8, SR_CTAID.X ;  /* 0x0000000000087919 */ /* 0x000ea20000002500 */
[----:B------:R-:W-:Y:S01]  /*00c0*/  SHF.L.U32 R2, R4, 0x4, RZ ;  /* 0x0000000404027819 */ /* 0x000fe200000006ff */
[----:B------:R-:W-:Y:S01]  /*00d0*/  ULDC.64 UR8, c[0x0][0x208] ;  /* 0x0000820000087ab9 */ /* 0x000fe20000000a00 */
[----:B------:R-:W-:Y:S02]  /*00e0*/  IMAD R0, R0, 0x140, RZ ;  /* 0x0000014000007824 */ /* 0x000fe400078e02ff */
[----:B------:R-:W-:Y:S01]  /*00f0*/  LOP3.LUT R14, R2, 0x10, RZ, 0xc0, !PT ;  /* 0x00000010020e7812 */ /* 0x000fe200078ec0ff */
[----:B------:R-:W3:Y:S03]  /*0100*/  LDC.64 R56, c[0x0][0x250] ;  /* 0x00009400ff387b82 */ /* 0x000ee60000000a00 */
[----:B------:R-:W-:Y:S01]  /*0110*/  IADD3 R17, RZ, -R14, RZ ;  /* 0x8000000eff117210 */ /* 0x000fe20007ffe0ff */
[----:B-1----:R-:W-:-:S02]  /*0120*/  ULEA UR6, UR5, UR4, 0x18 ;  /* 0x0000000405067291 */ /* 0x002fc4000f8ec03f */
[----:B------:R-:W-:-:S04]  /*0130*/  UIADD3 UR4, UR4, 0xc80, URZ ;  /* 0x00000c8004047890 */ /* 0x000fc8000fffe03f */
[----:B------:R-:W-:Y:S01]  /*0140*/  MOV R16, UR6 ;  /* 0x0000000600107c02 */ /* 0x000fe20008000f00 */
[----:B0-----:R-:W-:Y:S01]  /*0150*/  IMAD.WIDE.U32 R6, R3, -0x33333333, RZ ;  /* 0xcccccccd03067825 */ /* 0x001fe200078e00ff */
[----:B------:R-:W-:Y:S01]  /*0160*/  ULDC.64 UR6, c[0x0][0x240] ;  /* 0x0000900000067ab9 */ /* 0x000fe20000000a00 */
[----:B------:R-:W-:Y:S01]  /*0170*/  ULEA UR5, UR5, UR4, 0x18 ;  /* 0x0000000405057291 */ /* 0x000fe2000f8ec03f */
[----:B------:R-:W-:Y:S01]  /*0180*/  ISETP.EQ.U32.AND P1, PT, RZ, UR6, PT ;  /* 0x00000006ff007c0c */ /* 0x000fe2000bf22070 */
[----:B---3--:R-:W-:Y:S01]  /*0190*/  IMAD.WIDE.U32 R56, R4, 0x4, R56 ;  /* 0x0000000404387825 */ /* 0x008fe200078e0038 */
[----:B------:R-:W-:Y:S01]  /*01a0*/  SHF.R.U32.HI R10, RZ, 0x6, R7 ;  /* 0x00000006ff0a7819 */ /* 0x000fe20000011607 */
[----:B------:R-:W-:Y:S01]  /*01b0*/  UMOV UR4, URZ ;  /* 0x0000003f00047c82 */ /* 0x000fe20008000000 */
[--C-:B------:R-:W-:Y:S02]  /*01c0*/  SHF.R.U32.HI R7, RZ, 0x2, R3.reuse ;  /* 0x00000002ff077819 */ /* 0x100fe40000011603 */
[----:B--2---:R-:W-:Y:S01]  /*01d0*/  ISETP.NE.AND P2, PT, R8, RZ, PT ;  /* 0x000000ff0800720c */ /* 0x004fe20003f45270 */
[----:B------:R-:W-:Y:S01]  /*01e0*/  IMAD R5, R10, -0x50, R3 ;  /* 0xffffffb00a057824 */ /* 0x000fe200078e0203 */
[----:B------:R-:W-:-:S02]  /*01f0*/  IADD3 R9, R7, R14, RZ ;  /* 0x0000000e07097210 */ /* 0x000fc40007ffe0ff */
[----:B------:R-:W-:Y:S01]  /*0200*/  SHF.L.U32 R13, R7, 0x6, RZ ;  /* 0x00000006070d7819 */ /* 0x000fe200000006ff */
[C---:B------:R-:W-:Y:S01]  /*0210*/  IMAD R40, R5.reuse, 0x28, R16 ;  /* 0x0000002805287824 */ /* 0x040fe200078e0210 */
[----:B------:R-:W-:Y:S01]  /*0220*/  LEA R6, R5, R0, 0x2 ;  /* 0x0000000005067211 */ /* 0x000fe200078e10ff */
[----:B------:R-:W-:Y:S01]  /*0230*/  IMAD R9, R9, 0x14, -R0 ;  /* 0x0000001409097824 */ /* 0x000fe200078e0a00 */
[C---:B------:R-:W-:Y:S02]  /*0240*/  LOP3.LUT P0, RZ, R8.reuse, 0x3f, RZ, 0xc0, !PT ;  /* 0x0000003f08ff7812 */ /* 0x040fe4000780c0ff */
[----:B------:R-:W-:Y:S01]  /*0250*/  LOP3.LUT R2, R8, 0x3f, RZ, 0xc0, !PT ;  /* 0x0000003f08027812 */ /* 0x000fe200078ec0ff */
[----:B------:R-:W-:Y:S01]  /*0260*/  IMAD.WIDE.U32 R6, R6, -0x33333333, RZ ;  /* 0xcccccccd06067825 */ /* 0x000fe200078e00ff */
[----:B------:R-:W-:Y:S02]  /*0270*/  IADD3 R6, R9, 0x4, RZ ;  /* 0x0000000409067810 */ /* 0x000fe40007ffe0ff */
[----:B------:R-:W-:-:S02]  /*0280*/  LEA R40, R10, R40, 0x3 ;  /* 0x000000280a287211 */ /* 0x000fc400078e18ff */
[----:B------:R-:W-:Y:S02]  /*0290*/  LEA.HI R17, R7, R17, RZ, 0x1c ;  /* 0x0000001107117211 */ /* 0x000fe400078fe0ff */
[C---:B------:R-:W-:Y:S02]  /*02a0*/  IADD3 R7, R9.reuse, 0x8, RZ ;  /* 0x0000000809077810 */ /* 0x040fe40007ffe0ff */
[C---:B------:R-:W-:Y:S02]  /*02b0*/  IADD3 R8, R9.reuse, 0xc, RZ ;  /* 0x0000000c09087810 */ /* 0x040fe40007ffe0ff */
[----:B------:R-:W-:Y:S02]  /*02c0*/  IADD3 R10, R9, 0x10, RZ ;  /* 0x00000010090a7810 */ /* 0x000fe40007ffe0ff */
[----:B------:R-:W-:Y:S02]  /*02d0*/  SHF.R.S32.HI R0, RZ, 0x2, R9 ;  /* 0x00000002ff007819 */ /* 0x000fe40000011409 */
[----:B------:R-:W-:-:S02]  /*02e0*/  SHF.R.S32.HI R6, RZ, 0x2, R6 ;  /* 0x00000002ff067819 */ /* 0x000fc40000011406 */
[----:B------:R-:W-:Y:S01]  /*02f0*/  SHF.R.S32.HI R7, RZ, 0x2, R7 ;  /* 0x00000002ff077819 */ /* 0x000fe20000011407 */
[----:B------:R-:W-:Y:S01]  /*0300*/  IMAD R0, R0, 0x28, R16 ;  /* 0x0000002800007824 */ /* 0x000fe200078e0210 */
[----:B------:R-:W-:Y:S01]  /*0310*/  SHF.R.S32.HI R9, RZ, 0x2, R8 ;  /* 0x00000002ff097819 */ /* 0x000fe20000011408 */
[----:B------:R-:W-:Y:S01]  /*0320*/  IMAD R8, R6, 0x28, R16 ;  /* 0x0000002806087824 */ /* 0x000fe200078e0210 */
[----:B------:R-:W-:Y:S02]  /*0330*/  SHF.L.U32 R5, R3, 0x3, RZ ;  /* 0x0000000303057819 */ /* 0x000fe400000006ff */
[----:B------:R-:W-:Y:S01]  /*0340*/  SHF.R.S32.HI R15, RZ, 0x2, R10 ;  /* 0x00000002ff0f7819 */ /* 0x000fe2000001140a */
[----:B------:R-:W-:Y:S01]  /*0350*/  IMAD R10, R7, 0x28, R16 ;  /* 0x00000028070a7824 */ /* 0x000fe200078e0210 */
[----:B------:R-:W-:Y:S01]  /*0360*/  LOP3.LUT R2, R13, 0xffffffc0, R2, 0xe2, !PT ;  /* 0xffffffc00d027812 */ /* 0x000fe200078ee202 */
[--C-:B------:R-:W-:Y:S01]  /*0370*/  IMAD R12, R9, 0x28, R16.reuse ;  /* 0x00000028090c7824 */ /* 0x100fe200078e0210 */
[----:B------:R-:W-:Y:S01]  /*0380*/  LOP3.LUT R13, R5, 0x18, RZ, 0xc0, !PT ;  /* 0x00000018050d7812 */ /* 0x000fe200078ec0ff */
[----:B------:R-:W-:Y:S01]  /*0390*/  IMAD R16, R15, 0x28, R16 ;  /* 0x000000280f107824 */ /* 0x000fe200078e0210 */
[----:B------:R-:W-:-:S02]  /*03a0*/  ISETP.GT.U32.OR P0, PT, R3, 0xf, P0 ;  /* 0x0000000f0300780c */ /* 0x000fc40000704470 */
[C---:B------:R-:W-:Y:S02]  /*03b0*/  IADD3 R7, R13.reuse, R8, RZ ;  /* 0x000000080d077210 */ /* 0x040fe40007ffe0ff */
[C---:B------:R-:W-:Y:S02]  /*03c0*/  IADD3 R8, R13.reuse, R10, RZ ;  /* 0x0000000a0d087210 */ /* 0x040fe40007ffe0ff */
[----:B------:R-:W-:Y:S02]  /*03d0*/  IADD3 R6, R0, R13, RZ ;  /* 0x0000000d00067210 */ /* 0x000fe40007ffe0ff */
[C---:B------:R-:W-:Y:S01]  /*03e0*/  IADD3 R9, R13.reuse, R12, RZ ;  /* 0x0000000c0d097210 */ /* 0x040fe20007ffe0ff */
[----:B------:R-:W-:Y:S01]  /*03f0*/  HFMA2.MMA R12, -RZ, RZ, 0, 0 ;  /* 0x00000000ff0c7435 */ /* 0x000fe200000001ff */
[----:B------:R-:W-:Y:S02]  /*0400*/  IADD3 R10, R13, R16, RZ ;  /* 0x000000100d0a7210 */ /* 0x000fe40007ffe0ff */
[----:B------:R-:W-:-:S02]  /*0410*/  MOV R0, 0x7fffffc1 ;  /* 0x7fffffc100007802 */ /* 0x000fc40000000f00 */
[----:B------:R-:W-:Y:S02]  /*0420*/  SHF.R.U32.HI R15, RZ, 0x4, R3 ;  /* 0x00000004ff0f7819 */ /* 0x000fe40000011603 */
[----:B------:R-:W-:Y:S02]  /*0430*/  IADD3 R13, R14, R3, RZ ;  /* 0x000000030e0d7210 */ /* 0x000fe40007ffe0ff */
[----:B------:R-:W-:Y:S02]  /*0440*/  ISETP.EQ.OR.EX P0, PT, RZ, UR7, P0, P1 ;  /* 0x00000007ff007c0c */ /* 0x000fe40008702710 */
[----:B------:R-:W-:Y:S02]  /*0450*/  SEL R14, R0, 0x1, !P2 ;  /* 0x00000001000e7807 */ /* 0x000fe40005000000 */
[----:B------:R-:W-:Y:S02]  /*0460*/  LEA R15, R15, UR5, 0x3 ;  /* 0x000000050f0f7c11 */ /* 0x000fe4000f8e18ff */
[----:B------:R-:W-:-:S02]  /*0470*/  SHF.R.S32.HI R16, RZ, 0x1f, R13 ;  /* 0x0000001fff107819 */ /* 0x000fc4000001140d */
[----:B------:R-:W-:-:S07]  /*0480*/  LEA R17, R17, UR5, 0x3 ;  /* 0x0000000511117c11 */ /* 0x000fce000f8e18ff */
.L_x_3312:
[----:B------:R-:W0:Y:S01]  /*0490*/  S2UR UR6, SR_CTAID.X ;  /* 0x00000000000679c3 */ /* 0x000e220000002500 */
[----:B-1----:R-:W-:Y:S01]  /*04a0*/  IMAD.WIDE.U32 R18, R3, -0x33333333, RZ ;  /* 0xcccccccd03127825 */ /* 0x002fe200078e00ff */
[----:B------:R-:W-:Y:S01]  /*04b0*/  LOP3.LUT R24, R4, 0x1, RZ, 0xc0, !PT ;  /* 0x0000000104187812 */ /* 0x000fe200078ec0ff */
[----:B------:R-:W-:Y:S01]  /*04c0*/  ULDC.64 UR10, c[0x0][0x228] ;  /* 0x00008a00000a7ab9 */ /* 0x000fe20000000a00 */
[----:B------:R-:W-:Y:S02]  /*04d0*/  MOV R25, RZ ;  /* 0x000000ff00197202 */ /* 0x000fe40000000f00 */
[----:B------:R-:W-:-:S05]  /*04e0*/  SHF.R.U32.HI R18, RZ, 0x6, R19 ;  /* 0x00000006ff127819 */ /* 0x000fca0000011613 */
[----:B------:R-:W-:-:S04]  /*04f0*/  IMAD R19, R18, -0x50, R3 ;  /* 0xffffffb012137824 */ /* 0x000fc800078e0203 */
[----:B------:R-:W-:Y:S02]  /*0500*/  IMAD R24, R24, 0x50, R19 ;  /* 0x0000005018187824 */ /* 0x000fe400078e0213 */
[----:B------:R-:W-:-:S03]  /*0510*/  IMAD R19, R12, 0xa0000, RZ ;  /* 0x000a00000c137824 */ /* 0x000fc600078e02ff */
[----:B------:R-:W-:Y:S01]  /*0520*/  SHF.L.U32 R24, R24, 0x2, RZ ;  /* 0x0000000218187819 */ /* 0x000fe200000006ff */
[----:B0-----:R-:W-:-:S04]  /*0530*/  USHF.L.U32 UR6, UR6, 0x4, URZ ;  /* 0x0000000406067899 */ /* 0x001fc8000800063f */
[----:B------:R-:W-:Y:S01]  /*0540*/  IMAD.WIDE.U32 R38, R11, 0xa0000, R24 ;  /* 0x000a00000b267825 */ /* 0x000fe200078e0018 */
[----:B------:R-:W-:-:S04]  /*0550*/  ULOP3.LUT UR6, UR6, 0x3f0, URZ, 0xc0, !UPT ;  /* 0x000003f006067892 */ /* 0x000fc8000f8ec03f */
[----:B------:R-:W-:Y:S02]  /*0560*/  IADD3 R39, R39, R19, RZ ;  /* 0x0000001327277210 */ /* 0x000fe40007ffe0ff */
[----:B------:R-:W-:Y:S01]  /*0570*/  IADD3 R0, R18, UR6, RZ ;  /* 0x0000000612007c10 */ /* 0x000fe2000fffe0ff */
[----:B------:R-:W-:-:S04]  /*0580*/  ULDC.64 UR6, c[0x0][0x218] ;  /* 0x0000860000067ab9 */ /* 0x000fc80000000a00 */
        /* <DEDUP_REMOVED lines=35> */
[----:B------:R-:W-:Y:S01]  /*07c0*/  ISETP.NE.AND P2, PT, R3, RZ, PT ;  /* 0x000000ff0300720c */ /* 0x000fe20003f45270 */
[--C-:B--2---:R-:W-:Y:S02]  /*07d0*/  HADD2.F32 R0, -RZ, R28.reuse.H0_H0 ;  /* 0x2000001cff007230 */ /* 0x104fe40000004100 */
[----:B------:R-:W-:-:S02]  /*07e0*/  HADD2.F32 R42, -RZ, R28.H1_H1 ;  /* 0x3000001cff2a7230 */ /* 0x000fc40000004100 */
[--C-:B------:R-:W-:Y:S02]  /*07f0*/  HADD2.F32 R41, -RZ, R29.reuse.H0_H0 ;  /* 0x2000001dff297230 */ /* 0x100fe40000004100 */
[----:B------:R-:W-:Y:S01]  /*0800*/  FFMA.FTZ R43, R0, R0, RZ ;  /* 0x00000000002b7223 */ /* 0x000fe200000100ff */
[----:B------:R-:W-:Y:S01]  /*0810*/  FADD.FTZ R37, RZ, R0 ;  /* 0x00000000ff257221 */ /* 0x000fe20000010000 */
[----:B------:R-:W-:Y:S02]  /*0820*/  HADD2.F32 R44, -RZ, R29.H1_H1 ;  /* 0x3000001dff2c7230 */ /* 0x000fe40000004100 */
        /* <DEDUP_REMOVED lines=15> */
[----:B------:R-:W-:Y:S01]  /*0920*/  FADD.FTZ R29, R28, R45 ;  /* 0x0000002d1c1d7221 */ /* 0x000fe20000010000 */
[--C-:B----4-:R-:W-:Y:S02]  /*0930*/  HADD2.F32 R47, -RZ, R32.reuse.H0_H0 ;  /* 0x20000020ff2f7230 */ /* 0x110fe40000004100 */
[----:B------:R-:W-:Y:S01]  /*0940*/  FFMA.FTZ R30, R48, R48, R31 ;  /* 0x00000030301e7223 */ /* 0x000fe2000001001f */
[----:B------:R-:W-:Y:S01]  /*0950*/  FADD.FTZ R28, R29, R48 ;  /* 0x000000301d1c7221 */ /* 0x000fe20000010000 */
[----:B------:R-:W-:-:S02]  /*0960*/  HADD2.F32 R50, -RZ, R32.H1_H1 ;  /* 0x30000020ff327230 */ /* 0x000fc40000004100 */
[----:B------:R-:W-:Y:S01]  /*0970*/  FFMA.FTZ R31, R47, R47, R30 ;  /* 0x0000002f2f1f7223 */ /* 0x000fe2000001001e */
[----:B------:R-:W-:Y:S01]  /*0980*/  FADD.FTZ R29, R28, R47 ;  /* 0x0000002f1c1d7221 */ /* 0x000fe20000010000 */
[--C-:B------:R-:W-:Y:S02]  /*0990*/  HADD2.F32 R49, -RZ, R33.reuse.H0_H0 ;  /* 0x20000021ff317230 */ /* 0x100fe40000004100 */
        /* <DEDUP_REMOVED lines=11> */
[--C-:B------:R-:W-:Y:S02]  /*0a50*/  HADD2.F32 R53, -RZ, R35.reuse.H0_H0 ;  /* 0x20000023ff357230 */ /* 0x100fe40000004100 */
[----:B------:R-:W-:Y:S01]  /*0a60*/  FFMA.FTZ R30, R54, R54, R31 ;  /* 0x00000036361e7223 */ /* 0x000fe2000001001f */
[----:B------:R-:W-:Y:S01]  /*0a70*/  FADD.FTZ R28, R29, R54 ;  /* 0x000000361d1c7221 */ /* 0x000fe20000010000 */
[----:B------:R-:W-:-:S02]  /*0a80*/  HADD2.F32 R55, -RZ, R35.H1_H1 ;  /* 0x30000023ff377230 */ /* 0x000fc40000004100 */
        /* <DEDUP_REMOVED lines=12> */
[----:B------:R-:W-:Y:S01]  /*0b50*/  @!P1 FADD.FTZ R58, RZ, R29 ;  /* 0x0000001dff3a9221 */ /* 0x000fe20000010000 */
[----:B------:R-:W-:-:S02]  /*0b60*/  CS2R R28, SRZ ;  /* 0x00000000001c7805 */ /* 0x000fc4000001ff00 */
[----:B-1----:R-:W-:Y:S01]  /*0b70*/  @!P1 FADD.FTZ R59, R59, R30 ;  /* 0x0000001e3b3b9221 */ /* 0x002fe20000010000 */
[----:B------:R-:W-:-:S03]  /*0b80*/  @!P1 FADD.FTZ R58, R58, R31 ;  /* 0x0000001f3a3a9221 */ /* 0x000fc60000010000 */
[----:B--2---:R-:W-:Y:S01]  /*0b90*/  @!P1 FADD.FTZ R59, R59, R32 ;  /* 0x000000203b3b9221 */ /* 0x004fe20000010000 */
[----:B------:R-:W-:-:S03]  /*0ba0*/  @!P1 FADD.FTZ R58, R58, R33 ;  /* 0x000000213a3a9221 */ /* 0x000fc60000010000 */
        /* <DEDUP_REMOVED lines=16> */
[----:B------:R-:W-:-:S04]  /*0cb0*/  LEA R29, R29, R2, 0xa ;  /* 0x000000021d1d7211 */ /* 0x000fc800078e50ff */
[----:B------:R-:W-:Y:S01]  /*0cc0*/  SHF.L.U32 R33, R29, 0x1, RZ ;  /* 0x000000011d217819 */ /* 0x000fe200000006ff */
[----:B--2---:R-:W-:-:S04]  /*0cd0*/  FADD.FTZ R29, R34, R37 ;  /* 0x00000025221d7221 */ /* 0x004fc80000010000 */
[----:B-1----:R-:W-:-:S05]  /*0ce0*/  IMAD.WIDE.U32 R30, R33, 0x4, R30 ;  /* 0x00000004211e7825 */ /* 0x002fca00078e001e */
[----:B------:R3:W-:Y:S02]  /*0cf0*/  STG.E.64 desc[UR8][R30.64], R28 ;  /* 0x0000001c1e007986 */ /* 0x0007e4000c101b08 */
.L_x_3307:
[----:B------:R-:W-:Y:S05]  /*0d00*/  BSYNC B0 ;  /* 0x0000000000007941 */ /* 0x000fea0003800000 */
.L_x_3306:
[----:B------:R-:W-:Y:S06]  /*0d10*/  BAR.SYNC.DEFER_BLOCKING 0x0 ;  /* 0x0000000000007b1d */ /* 0x000fec0000010000 */
[----:B------:R-:W-:Y:S05]  /*0d20*/  @P2 BRA `(.L_x_3308) ;  /* 0x0000000000282947 */ /* 0x000fea0003800000 */
[----:B------:R-:W-:Y:S06]  /*0d30*/  MEMBAR.ALL.GPU ;  /* 0x0000000000007992 */ /* 0x000fec000000a000 */
[----:B------:R-:W-:-:S00]  /*0d40*/  ERRBAR ;  /* 0x00000000000079ab */ /* 0x000fc00000000000 */
[----:B------:R-:W-:Y:S06]  /*0d50*/  CGAERRBAR ;  /* 0x00000000000075ab */ /* 0x000fec0000000000 */
[----:B---3--:R3:W5:Y:S02]  /*0d60*/  ATOM.E.ADD.STRONG.GPU PT, R28, desc[UR8][R56.64], R14 ;  /* 0x0000000e381c798a */ /* 0x00876400081ee1c8 */
.L_x_3309:
[----:B------:R-:W4:Y:S04]  /*0d70*/  LD.E.STRONG.GPU R29, desc[UR8][R56.64] ;  /* 0x00000008381d7980 */ /* 0x000f28000c10f900 */
[----:B----4-:R-:W-:Y:S01]  /*0d80*/  CCTL.IVALL ;  /* 0x00000000ff00798f */ /* 0x010fe20002000000 */
[----:B------:R-:W-:Y:S05]  /*0d90*/  YIELD ;  /* 0x0000000000007946 */ /* 0x000fea0003800000 */
[----:B-----5:R-:W-:-:S04]  /*0da0*/  LOP3.LUT R29, R29, R28, RZ, 0x3c, !PT ;  /* 0x0000001c1d1d7212 */ /* 0x020fc800078e3cff */
[----:B------:R-:W-:-:S13]  /*0db0*/  ISETP.GT.AND P1, PT, R29, -0x1, PT ;  /* 0xffffffff1d00780c */ /* 0x000fda0003f24270 */
[----:B------:R-:W-:Y:S05]  /*0dc0*/  @P1 BRA `(.L_x_3309) ;  /* 0xfffffffc00e81947 */ /* 0x000fea000383ffff */
.L_x_3308:
[----:B------:R-:W-:Y:S01]  /*0dd0*/  ISETP.GT.U32.AND P1, PT, R3, 0xff, PT ;  /* 0x000000ff0300780c */ /* 0x000fe20003f24070 */
[----:B------:R-:W-:Y:S05]  /*0de0*/  WARPSYNC.ALL ;  /* 0x0000000000007948 */ /* 0x000fea0003800000 */
[----:B------:R-:W-:Y:S01]  /*0df0*/  BAR.SYNC.DEFER_BLOCKING 0x0 ;  /* 0x0000000000007b1d */ /* 0x000fe20000010000 */
[----:B---3--:R-:W-:-:S05]  /*0e00*/  CS2R R28, SRZ ;  /* 0x00000000001c7805 */ /* 0x008fca000001ff00 */
[----:B------:R-:W-:Y:S04]  /*0e10*/  BSSY B0, `(.L_x_3310) ;  /* 0x000001d000007945 */ /* 0x000fe80003800000 */
[----:B------:R-:W-:Y:S05]  /*0e20*/  @P1 BRA `(.L_x_3311) ;  /* 0x00000000006c1947 */ /* 0x000fea0003800000 */
[----:B------:R-:W3:Y:S01]  /*0e30*/  LDC R29, c[0x0][0x10] ;  /* 0x00000400ff1d7b82 */ /* 0x000ee20000000800 */
[----:B------:R-:W-:Y:S02]  /*0e40*/  SHF.R.U32.HI R30, RZ, 0x4, R3 ;  /* 0x00000004ff1e7819 */ /* 0x000fe40000011603 */
[----:B------:R-:W-:-:S05]  /*0e50*/  LOP3.LUT R28, R3, 0xf, RZ, 0xc0, !PT ;  /* 0x0000000f031c7812 */ /* 0x000fca00078ec0ff */
[----:B01----:R-:W0:Y:S01]  /*0e60*/  LDC.64 R34, c[0x0][0x248] ;  /* 0x00009200ff227b82 */ /* 0x003e220000000a00 */
[----:B---3--:R-:W-:-:S05]  /*0e70*/  IMAD R29, R29, UR4, R4 ;  /* 0x000000041d1d7c24 */ /* 0x008fca000f8e0204 */
[----:B------:R-:W-:-:S04]  /*0e80*/  LEA R29, R29, R30, 0x4 ;  /* 0x0000001e1d1d7211 */ /* 0x000fc800078e20ff */
[----:B------:R-:W-:-:S04]  /*0e90*/  LEA R28, R29, R28, 0x6 ;  /* 0x0000001c1d1c7211 */ /* 0x000fc800078e30ff */
[----:B------:R-:W-:-:S04]  /*0ea0*/  SHF.L.U32 R33, R28, 0x1, RZ ;  /* 0x000000011c217819 */ /* 0x000fc800000006ff */
[C---:B------:R-:W-:Y:S01]  /*0eb0*/  IADD3 R31, R33.reuse, 0x20, RZ ;  /* 0x00000020211f7810 */ /* 0x040fe20007ffe0ff */
[C---:B0-----:R-:W-:Y:S01]  /*0ec0*/  IMAD.WIDE.U32 R28, R33.reuse, 0x4, R34 ;  /* 0x00000004211c7825 */ /* 0x041fe200078e0022 */
[----:B--2---:R-:W-:-:S03]  /*0ed0*/  IADD3 R37, R33, 0x40, RZ ;  /* 0x0000004021257810 */ /* 0x004fc60007ffe0ff */
[--C-:B------:R-:W-:Y:S01]  /*0ee0*/  IMAD.WIDE.U32 R30, R31, 0x4, R34.reuse ;  /* 0x000000041f1e7825 */ /* 0x100fe200078e0022 */
[----:B------:R-:W-:Y:S01]  /*0ef0*/  IADD3 R59, R33, 0x60, RZ ;  /* 0x00000060213b7810 */ /* 0x000fe20007ffe0ff */
[----:B------:R-:W2:Y:S02]  /*0f00*/  LDG.E.64 R28, desc[UR8][R28.64] ;  /* 0x000000081c1c7981 */ /* 0x000ea4000c1e1b00 */
[--C-:B------:R-:W-:Y:S02]  /*0f10*/  IMAD.WIDE.U32 R32, R37, 0x4, R34.reuse ;  /* 0x0000000425207825 */ /* 0x100fe400078e0022 */
[----:B------:R-:W3:Y:S02]  /*0f20*/  LDG.E.64 R30, desc[UR8][R30.64] ;  /* 0x000000081e1e7981 */ /* 0x000ee4000c1e1b00 */
        /* <DEDUP_REMOVED lines=11> */
.L_x_3311:
[----:B------:R-:W-:Y:S05]  /*0fe0*/  BSYNC B0 ;  /* 0x0000000000007941 */ /* 0x000fea0003800000 */
.L_x_3310:
[----:B------:R-:W3:Y:S01]  /*0ff0*/  SHFL.BFLY PT, R30, R29, 0x8, 0x1f ;  /* 0x0d001f001d1e7f89 */ /* 0x000ee200000e0000 */
[----:B------:R-:W-:Y:S01]  /*1000*/  LOP3.LUT P1, RZ, R3, 0xffffff0f, RZ, 0xc0, !PT ;  /* 0xffffff0f03ff7812 */ /* 0x000fe2000782c0ff */
[----:B------:R-:W-:Y:S01]  /*1010*/  ULDC.64 UR6, c[0x0][0x210] ;  /* 0x0000840000067ab9 */ /* 0x000fe20000000a00 */
[--C-:B--2--5:R-:W-:Y:S01]  /*1020*/  HADD2.F32 R37, -RZ, R25.reuse.H0_H0 ;  /* 0x20000019ff257230 */ /* 0x124fe20000004100 */
[----:B------:R-:W2:Y:S01]  /*1030*/  SHFL.BFLY PT, R31, R28, 0x8, 0x1f ;  /* 0x0d001f001c1f7f89 */ /* 0x000ea200000e0000 */
[C---:B------:R-:W-:Y:S01]  /*1040*/  LEA R58, P3, R22.reuse, UR6, 0x1 ;  /* 0x00000006163a7c11 */ /* 0x040fe2000f8608ff */
[----:B------:R-:W-:Y:S01]  /*1050*/  HADD2.F32 R25, -RZ, R25.H1_H1 ;  /* 0x30000019ff197230 */ /* 0x000fe20000004100 */
[----:B------:R-:W-:Y:S02]  /*1060*/  ULOP3.LUT UR4, UR4, 0x1, URZ, 0x3c, !UPT ;  /* 0x0000000104047892 */ /* 0x000fe4000f8e3c3f */
[----:B------:R-:W-:Y:S01]  /*1070*/  LEA.HI.X R59, R22, UR7, R23, 0x1, P3 ;  /* 0x00000007163b7c11 */ /* 0x000fe200098f0c17 */
[----:B------:R-:W-:-:S02]  /*1080*/  HADD2.F32 R23, -RZ, R26.H0_H0 ;  /* 0x2000001aff177230 */ /* 0x000fc40000004100 */
[----:B---3--:R-:W-:Y:S01]  /*1090*/  FADD.FTZ R30, R30, R29 ;  /* 0x0000001d1e1e7221 */ /* 0x008fe20000010000 */
[----:B--2---:R-:W-:-:S04]  /*10a0*/  FADD.FTZ R31, R31, R28 ;  /* 0x0000001c1f1f7221 */ /* 0x004fc80000010000 */
[----:B------:R-:W2:Y:S04]  /*10b0*/  SHFL.BFLY PT, R33, R30, 0x4, 0x1f ;  /* 0x0c801f001e217f89 */ /* 0x000ea800000e0000 */
[----:B0-----:R-:W0:Y:S01]  /*10c0*/  SHFL.BFLY PT, R32, R31, 0x4, 0x1f ;  /* 0x0c801f001f207f89 */ /* 0x001e2200000e0000 */
[----:B--2---:R-:W-:Y:S01]  /*10d0*/  FADD.FTZ R33, R30, R33 ;  /* 0x000000211e217221 */ /* 0x004fe20000010000 */
[----:B0-----:R-:W-:-:S04]  /*10e0*/  FADD.FTZ R32, R31, R32 ;  /* 0x000000201f207221 */ /* 0x001fc80000010000 */
[----:B------:R-:W0:Y:S04]  /*10f0*/  SHFL.BFLY PT, R34, R33, 0x2, 0x1f ;  /* 0x0c401f0021227f89 */ /* 0x000e2800000e0000 */
[----:B-1----:R-:W1:Y:S01]  /*1100*/  SHFL.BFLY PT, R35, R32, 0x2, 0x1f ;  /* 0x0c401f0020237f89 */ /* 0x002e6200000e0000 */
[----:B0-----:R-:W-:Y:S01]  /*1110*/  FADD.FTZ R34, R33, R34 ;  /* 0x0000002221227221 */ /* 0x001fe20000010000 */
[----:B-1----:R-:W-:-:S04]  /*1120*/  FADD.FTZ R35, R32, R35 ;  /* 0x0000002320237221 */ /* 0x002fc80000010000 */
[----:B------:R-:W0:Y:S01]  /*1130*/  SHFL.BFLY PT, R29, R34, 0x1, 0x1f ;  /* 0x0c201f00221d7f89 */ /* 0x000e2200000e0000 */
[----:B------:R-:W1:Y:S03]  /*1140*/  @!P0 LDC.64 R32, c[0x0][0x240] ;  /* 0x00009000ff208b82 */ /* 0x000e660000000a00 */
[----:B------:R-:W2:Y:S01]  /*1150*/  SHFL.BFLY PT, R36, R35, 0x1, 0x1f ;  /* 0x0c201f0023247f89 */ /* 0x000ea200000e0000 */
[----:B0-----:R-:W-:Y:S01]  /*1160*/  @!P1 FADD.FTZ R28, R34, R29 ;  /* 0x0000001d221c9221 */ /* 0x001fe20000010000 */
[----:B------:R-:W-:-:S03]  /*1170*/  LEA R34, P2, R18, UR6, 0x1 ;  /* 0x0000000612227c11 */ /* 0x000fc6000f8408ff */
[----:B------:R-:W-:Y:S01]  /*1180*/  @!P1 FMUL.FTZ R28, R28, 4.8828125727595761418e-05 ;  /* 0x384ccccd1c1c9820 */ /* 0x000fe20000410000 */
[----:B--2---:R-:W-:Y:S01]  /*1190*/  @!P1 FADD.FTZ R30, R35, R36 ;  /* 0x00000024231e9221 */ /* 0x004fe20000010000 */
[----:B------:R-:W-:Y:S02]  /*11a0*/  LEA.HI.X R35, R18, UR7, R19, 0x1, P2 ;  /* 0x0000000712237c11 */ /* 0x000fe400090f0c13 */
[----:B------:R-:W-:Y:S01]  /*11b0*/  @!P1 FMUL.FTZ R29, R28, R28 ;  /* 0x0000001c1c1d9220 */ /* 0x000fe20000410000 */
[----:B------:R-:W-:Y:S02]  /*11c0*/  LEA R60, P2, R20, UR6, 0x1 ;  /* 0x00000006143c7c11 */ /* 0x000fe4000f8408ff */
[----:B------:R-:W-:Y:S01]  /*11d0*/  LEA R18, P4, R38, UR6, 0x1 ;  /* 0x0000000626127c11 */ /* 0x000fe2000f8808ff */
[----:B------:R-:W-:Y:S01]  /*11e0*/  @!P1 FFMA.FTZ R29, R30, 4.8828125727595761418e-05, -R29 ;  /* 0x384ccccd1e1d9823 */ /* 0x000fe2000001081d */
[----:B------:R-:W-:Y:S01]  /*11f0*/  ULDC UR6, c[0x0][0x230] ;  /* 0x00008c0000067ab9 */ /* 0x000fe20000000800 */
[----:B------:R-:W-:-:S03]  /*1200*/  LEA.HI.X R61, R20, UR7, R21, 0x1, P2 ;  /* 0x00000007143d7c11 */ /* 0x000fc600090f0c15 */
[----:B------:R-:W-:-:S05]  /*1210*/  @!P1 FMNMX.FTZ R29, RZ, R29, !PT ;  /* 0x0000001dff1d9209 */ /* 0x000fca0007810000 */
[----:B------:R-:W-:Y:S01]  /*1220*/  @!P1 STS.64 [R15], R28 ;  /* 0x0000001c0f009388 */ /* 0x000fe20000000a00 */
[----:B------:R-:W-:Y:S01]  /*1230*/  BAR.SYNC.DEFER_BLOCKING 0x0 ;  /* 0x0000000000007b1d */ /* 0x000fe20000010000 */
[----:B------:R-:W-:-:S04]  /*1240*/  @!P0 LEA R36, P1, R11, R13, 0x5 ;  /* 0x0000000d0b248211 */ /* 0x000fc800078228ff */
[----:B------:R-:W-:Y:S02]  /*1250*/  @!P0 LEA.HI.X R19, R11, R16, R12, 0x5, P1 ;  /* 0x000000100b138211 */ /* 0x000fe400008f2c0c */
[----:B-1----:R-:W-:-:S04]  /*1260*/  @!P0 LEA R32, P1, R36, R32, 0x3 ;  /* 0x0000002024208211 */ /* 0x002fc800078218ff */
[----:B------:R-:W-:Y:S02]  /*1270*/  @!P0 LEA.HI.X R33, R36, R33, R19, 0x3, P1 ;  /* 0x0000002124218211 */ /* 0x000fe400008f1c13 */
[----:B------:R-:W-:Y:S02]  /*1280*/  LEA.HI.X R19, R38, UR7, R39, 0x1, P4 ;  /* 0x0000000726137c11 */ /* 0x000fe4000a0f0c27 */
[----:B------:R-:W-:-:S04]  /*1290*/  IADD3 R11, P1, R11, 0x1, RZ ;  /* 0x000000010b0b7810 */ /* 0x000fc80007f3e0ff */
[----:B------:R-:W-:Y:S01]  /*12a0*/  IADD3.X R12, RZ, R12, RZ, P1, !PT ;  /* 0x0000000cff0c7210 */ /* 0x000fe20000ffe4ff */
[----:B------:R-:W0:Y:S04]  /*12b0*/  LDS.64 R28, [R17] ;  /* 0x00000000111c7984 */ /* 0x000e280000000a00 */
[----:B------:R-:W1:Y:S01]  /*12c0*/  @!P0 LDS.64 R30, [R5+UR5] ;  /* 0x00000005051e8984 */ /* 0x000e620008000a00 */
[----:B0-----:R-:W-:Y:S01]  /*12d0*/  FADD.FTZ R21, R29, UR6 ;  /* 0x000000061d157e21 */ /* 0x001fe20008010000 */
[--C-:B------:R-:W-:Y:S01]  /*12e0*/  FADD.FTZ R22, R43, -R28.reuse ;  /* 0x8000001c2b167221 */ /* 0x100fe20000010000 */
[--C-:B------:R-:W-:Y:S01]  /*12f0*/  FADD.FTZ R0, R0, -R28.reuse ;  /* 0x8000001c00007221 */ /* 0x100fe20000010000 */
[--C-:B------:R-:W-:Y:S01]  /*1300*/  FADD.FTZ R42, R42, -R28.reuse ;  /* 0x8000001c2a2a7221 */ /* 0x100fe20000010000 */
[----:B-1----:R0:W-:Y:S01]  /*1310*/  @!P0 STG.E.64 desc[UR8][R32.64], R30 ;  /* 0x0000001e20008986 */ /* 0x0021e2000c101b08 */
        /* <DEDUP_REMOVED lines=12> */
[----:B------:R-:W-:Y:S01]  /*13e0*/  ULDC.64 UR6, c[0x0][0x238] ;  /* 0x00008e0000067ab9 */ /* 0x000fe20000000a00 */
[--C-:B0-----:R-:W-:Y:S01]  /*13f0*/  FADD.FTZ R30, R49, -R28.reuse ;  /* 0x8000001c311e7221 */ /* 0x101fe20000010000 */
[----:B------:R-:W-:Y:S01]  /*1400*/  FADD.FTZ R32, R51, -R28 ;  /* 0x8000001c33207221 */ /* 0x000fe20000010000 */
[----:B------:R-:W-:Y:S01]  /*1410*/  HADD2.F32 R28, -RZ, R24.H0_H0 ;  /* 0x20000018ff1c7230 */ /* 0x000fe20000004100 */
[----:B------:R-:W-:Y:S01]  /*1420*/  ISETP.GE.U32.AND P1, PT, R11, UR6, PT ;  /* 0x000000060b007c0c */ /* 0x000fe2000bf26070 */
[----:B------:R-:W-:-:S02]  /*1430*/  HADD2.F32 R31, -RZ, R26.H1_H1 ;  /* 0x3000001aff1f7230 */ /* 0x000fc40000004100 */
        /* <DEDUP_REMOVED lines=17> */
[----:B------:R-:W-:-:S02]  /*1550*/  HADD2.F32 R29, -RZ, R24.H1_H1 ;  /* 0x30000018ff1d7230 */ /* 0x000fc40000004100 */
[--C-:B------:R-:W-:Y:S01]  /*1560*/  FFMA.FTZ R22, R0, R28, R23.reuse ;  /* 0x0000001c00167223 */ /* 0x100fe20000010017 */
[--C-:B------:R-:W-:Y:S02]  /*1570*/  HADD2.F32 R26, -RZ, R27.reuse.H0_H0 ;  /* 0x2000001bff1a7230 */ /* 0x100fe40000004100 */
[----:B------:R-:W-:Y:S01]  /*1580*/  FFMA.FTZ R0, R28, R38, R23 ;  /* 0x000000261c007223 */ /* 0x000fe20000010017 */
[----:B------:R-:W-:Y:S02]  /*1590*/  HADD2.F32 R24, -RZ, R27.H1_H1 ;  /* 0x3000001bff187230 */ /* 0x000fe40000004100 */
[--C-:B------:R-:W-:Y:S01]  /*15a0*/  FFMA.FTZ R33, R42, R29, R31.reuse ;  /* 0x0000001d2a217223 */ /* 0x100fe2000001001f */
[C-C-:B------:R-:W-:Y:S01]  /*15b0*/  FFMA.FTZ R46, R29.reuse, R46, R31.reuse ;  /* 0x0000002e1d2e7223 */ /* 0x140fe2000001001f */
[C-C-:B------:R-:W-:Y:S01]  /*15c0*/  FFMA.FTZ R27, R29.reuse, R50, R31.reuse ;  /* 0x000000321d1b7223 */ /* 0x140fe2000001001f */
[----:B------:R-:W-:Y:S01]  /*15d0*/  FFMA.FTZ R54, R29, R54, R31 ;  /* 0x000000361d367223 */ /* 0x000fe2000001001f */
[----:B------:R-:W-:Y:S01]  /*15e0*/  FFMA.FTZ R20, R20, R37, R26 ;  /* 0x0000002514147223 */ /* 0x000fe2000001001a */
[----:B------:R-:W-:Y:S01]  /*15f0*/  FFMA.FTZ R29, R44, R25, R24 ;  /* 0x000000192c1d7223 */ /* 0x000fe20000010018 */
[--C-:B------:R-:W-:Y:S01]  /*1600*/  FFMA.FTZ R36, R37, R36, R26.reuse ;  /* 0x0000002425247223 */ /* 0x100fe2000001001a */
[----:B------:R-:W-:Y:S01]  /*1610*/  F2FP.F16.F32.PACK_AB R22, R33, R22 ;  /* 0x000000162116723e */ /* 0x000fe200000000ff */
[----:B------:R-:W-:Y:S01]  /*1620*/  FFMA.FTZ R30, R37, R30, R26 ;  /* 0x0000001e251e7223 */ /* 0x000fe2000001001a */
[--C-:B------:R-:W-:Y:S01]  /*1630*/  FFMA.FTZ R31, R25, R52, R24.reuse ;  /* 0x00000034191f7223 */ /* 0x100fe20000010018 */
[----:B------:R-:W-:Y:S01]  /*1640*/  F2FP.F16.F32.PACK_AB R20, R29, R20 ;  /* 0x000000141d14723e */ /* 0x000fe200000000ff */
[----:B------:R-:W-:Y:S01]  /*1650*/  FFMA.FTZ R29, R25, R48, R24 ;  /* 0x00000030191d7223 */ /* 0x000fe20000010018 */
[----:B------:R-:W-:Y:S01]  /*1660*/  FFMA.FTZ R23, R28, R32, R23 ;  /* 0x000000201c177223 */ /* 0x000fe20000010017 */
[----:B------:R-:W-:Y:S01]  /*1670*/  FFMA.FTZ R53, R37, R53, R26 ;  /* 0x0000003525357223 */ /* 0x000fe2000001001a */
[----:B------:R-:W-:Y:S01]  /*1680*/  FFMA.FTZ R24, R25, R55, R24 ;  /* 0x0000003719187223 */ /* 0x000fe20000010018 */
[----:B------:R-:W-:Y:S01]  /*1690*/  PRMT R25, R22, 0x7632, R25 ;  /* 0x0000763216197816 */ /* 0x000fe20000000019 */
[----:B------:R0:W-:Y:S01]  /*16a0*/  STG.E.U16 desc[UR8][R34.64], R22 ;  /* 0x0000001622007986 */ /* 0x0001e2000c101508 */
        /* <DEDUP_REMOVED lines=8> */
[----:B------:R-:W-:Y:S01]  /*1730*/  STG.E.U16 desc[UR8][R34.64+0x6], R26 ;  /* 0x0000061a22007986 */ /* 0x000fe2000c101508 */
[----:B0-----:R-:W-:-:S02]  /*1740*/  PRMT R22, R36, 0x7632, R22 ;  /* 0x0000763224167816 */ /* 0x001fc40000000016 */
[----:B------:R-:W-:Y:S01]  /*1750*/  F2FP.F16.F32.PACK_AB R53, R24, R53 ;  /* 0x000000351835723e */ /* 0x000fe200000000ff */
[----:B------:R0:W-:Y:S01]  /*1760*/  STG.E.U16 desc[UR8][R60.64], R21 ;  /* 0x000000153c007986 */ /* 0x0001e2000c101508 */
[----:B------:R-:W-:Y:S02]  /*1770*/  PRMT R28, R21, 0x7632, R28 ;  /* 0x00007632151c7816 */ /* 0x000fe4000000001c */
[----:B------:R-:W-:Y:S01]  /*1780*/  PRMT R29, R0, 0x7632, R29 ;  /* 0x00007632001d7816 */ /* 0x000fe2000000001d */
[----:B------:R2:W-:Y:S01]  /*1790*/  STG.E.U16 desc[UR8][R60.64+0x6], R22 ;  /* 0x000006163c007986 */ /* 0x0005e2000c101508 */
[----:B-1----:R-:W-:Y:S02]  /*17a0*/  PRMT R20, R30, 0x7632, R20 ;  /* 0x000076321e147816 */ /* 0x002fe40000000014 */
[----:B------:R-:W-:Y:S01]  /*17b0*/  ISETP.GE.AND.EX P1, PT, R12, UR7, PT, P1 ;  /* 0x000000070c007c0c */ /* 0x000fe2000bf26310 */
        /* <DEDUP_REMOVED lines=14> */
.L_x_3313:
        /* <DEDUP_REMOVED lines=14> */
.L_x_3517:


//--------------------- .text._ZN13group_norm_v214gn_cuda_kernelI6__halfLi320ELi3ELi32ELi20ELi1024ELb0ELi16ELi320ELi320ELi4ELb1ELi5ELb0ELb0ENS_16CompileConditionILi900EEEEEvPT_PKS4_S7_S7_flPfS8_Pj --------------------------
	.section	.text._ZN13group_norm_v214gn_cuda_kernelI6__halfLi320ELi3ELi32ELi20ELi1024ELb0ELi16ELi320ELi320ELi4ELb1ELi5ELb0ELb0ENS_16CompileConditionILi900EEEEEvPT_PKS4_S7_S7_flPfS8_Pj,"ax",@progbits
	.align	128
        .global         _ZN13group_norm_v214gn_cuda_kernelI6__halfLi320ELi3ELi32ELi20ELi1024ELb0ELi16ELi320ELi320ELi4ELb1ELi5ELb0ELb0ENS_16CompileConditionILi900EEEEEvPT_PKS4_S7_S7_flPfS8_Pj
        .type           _ZN13group_norm_v214gn_cuda_kernelI6__halfLi320ELi3ELi32ELi20ELi1024ELb0ELi16ELi320ELi320ELi4ELb1ELi5ELb0ELb0ENS_16CompileConditionILi900EEEEEvPT_PKS4_S7_S7_flPfS8_Pj,@function
        .size           _ZN13group_norm_v214gn_cuda_kernelI6__halfLi320ELi3ELi32ELi20ELi1024ELb0ELi16ELi320ELi320ELi4ELb1ELi5ELb0ELb0ENS_16CompileConditionILi900EEEEEvPT_PKS4_S7_S7_flPfS8_Pj,(.L_x_3518 - _ZN13group_norm_v214gn_cuda_kernelI6__halfLi320ELi3ELi32ELi20ELi1024ELb0ELi16ELi320ELi320ELi4ELb1ELi5ELb0ELb0ENS_16CompileConditionILi900EEEEEvPT_PKS4_S7_S7_flPfS8_Pj)
        .other          _ZN13group_norm_v214gn_cuda_kernelI6__halfLi320ELi3ELi32ELi20ELi1024ELb0ELi16ELi320ELi320ELi4ELb1ELi5ELb0ELb0ENS_16CompileConditionILi900EEEEEvPT_PKS4_S7_S7_flPfS8_Pj,@"STO_CUDA_ENTRY STV_DEFAULT"
_ZN13group_norm_v214gn_cuda_kernelI6__halfLi320ELi3ELi32ELi20ELi1024ELb0ELi16ELi320ELi320ELi4ELb1ELi5ELb0ELb0ENS_16CompileConditionILi900EEEEEvPT_PKS4_S7_S7_flPfS8_Pj:
.text._ZN13group_norm_v214gn_cuda_kernelI6__halfLi320ELi3ELi32ELi20ELi1024ELb0ELi16ELi320ELi320ELi4ELb1ELi5ELb0ELb0ENS_16CompileConditionILi900EEEEEvPT_PKS4_S7_S7_flPfS8_Pj:
        /* <DEDUP_REMOVED lines=23> */
.L_x_3326:
[----:B--2---:R-:W-:Y:S01]  /*0170*/  IMAD.WIDE.U32 R10, R2, -0x33333333, RZ ;  /* 0xcccccccd020a7825 */ /* 0x004fe200078e00ff */
        /* <DEDUP_REMOVED lines=11> */
[----:B------:R-:W-:Y:S01]  /*0230*/  IMAD R11, R11, 0xa0000, RZ ;  /* 0x000a00000b0b7824 */ /* 0x000fe200078e02ff */
[----:B------:R-:W-:-:S03]  /*0240*/  LEA R16, R10, R29, 0x2 ;  /* 0x0000001d0a107211 */ /* 0x000fc600078e10ff */
[----:B------:R-:W-:Y:S01]  /*0250*/  IMAD R12, R3, 0x280, RZ ;  /* 0x00000280030c7824 */ /* 0x000fe200078e02ff */
[----:B------:R-:W-:-:S04]  /*0260*/  SHF.R.S32.HI R17, RZ, 0x1f, R16 ;  /* 0x0000001fff117819 */ /* 0x000fc80000011410 */
        /* <DEDUP_REMOVED lines=15> */
[----:B------:R-:W-:Y:S02]  /*0360*/  IADD3 R15, R12, 0x1e00, RZ ;  /* 0x00001e000c0f7810 */ /* 0x000fe40007ffe0ff */
[----:B------:R-:W-:Y:S02]  /*0370*/  IADD3.X R26, RZ, R17, RZ, P0, !PT ;  /* 0x00000011ff1a7210 */ /* 0x000fe400007fe4ff */
        /* <DEDUP_REMOVED lines=9> */
[----:B-1----:R-:W-:-:S04]  /*0410*/  IMAD.WIDE R18, R16, 0x2, R18 ;  /* 0x0000000210127825 */ /* 0x002fc800078e0212 */
[----:B0-----:R-:W-:Y:S02]  /*0420*/  IMAD.WIDE R16, R16, 0x2, R30 ;  /* 0x0000000210107825 */ /* 0x001fe400078e021e */
[----:B------:R-:W5:Y:S04]  /*0430*/  LDG.E.64.CONSTANT R18, desc[UR8][R18.64] ;  /* 0x0000000812127981 */ /* 0x000f68000c1e9b00 */
[----:B------:R-:W5:Y:S01]  /*0440*/  LDG.E.64.CONSTANT R16, desc[UR8][R16.64] ;  /* 0x0000000810107981 */ /* 0x000f62000c1e9b00 */
[----:B------:R-:W-:Y:S01]  /*0450*/  ISETP.GT.U32.AND P0, PT, R2, 0x3f, PT ;  /* 0x0000003f0200780c */ /* 0x000fe20003f04070 */
[----:B------:R-:W-:Y:S01]  /*0460*/  BSSY B0, `(.L_x_3314) ;  /* 0x000006b000007945 */ /* 0x000fe20003800000 */
        /* <DEDUP_REMOVED lines=13> */
[----:B------:R-:W-:Y:S01]  /*0540*/  HADD2.F32 R41, -RZ, R22.H1_H1 ;  /* 0x30000016ff297230 */ /* 0x000fe20000004100 */
[----:B------:R-:W-:Y:S01]  /*0550*/  MOV R22, RZ ;  /* 0x000000ff00167202 */ /* 0x000fe20000000f00 */
        /* <DEDUP_REMOVED lines=14> */
[--C-:B------:R-:W-:Y:S01]  /*0640*/  HADD2.F32 R30, -RZ, R25.reuse.H0_H0 ;  /* 0x20000019ff1e7230 */ /* 0x100fe20000004100 */
[----:B------:R-:W-:Y:S01]  /*0650*/  MOV R28, RZ ;  /* 0x000000ff001c7202 */ /* 0x000fe20000000f00 */
        /* <DEDUP_REMOVED lines=23> */
[----:B0-----:R-:W-:Y:S02]  /*07d0*/  SHF.L.U32 R20, R5, 0x4, RZ ;  /* 0x0000000405147819 */ /* 0x001fe400000006ff */
[----:B------:R-:W-:Y:S02]  /*07e0*/  MOV R24, 0x400 ;  /* 0x0000040000187802 */ /* 0x000fe40000000f00 */
[----:B------:R-:W-:-:S04]  /*07f0*/  LOP3.LUT R21, R20, 0x10, RZ, 0xc0, !PT ;  /* 0x0000001014157812 */ /* 0x000fc800078ec0ff */
[----:B------:R-:W-:-:S05]  /*0800*/  LEA.HI R22, R2, R21, RZ, 0x1e ;  /* 0x0000001502167211 */ /* 0x000fca00078ff0ff */
[----:B------:R-:W-:-:S05]  /*0810*/  IMAD R22, R22, 0x14, -R29 ;  /* 0x0000001416167824 */ /* 0x000fca00078e0a1d */
[----:B------:R-:W-:Y:S02]  /*0820*/  SHF.R.S32.HI R21, RZ, 0x1f, R22 ;  /* 0x0000001fff157819 */ /* 0x000fe40000011416 */
[C---:B------:R-:W-:Y:S02]  /*0830*/  IADD3 R20, R22.reuse, 0x4, RZ ;  /* 0x0000000416147810 */ /* 0x040fe40007ffe0ff */
[----:B------:R-:W-:Y:S02]  /*0840*/  LEA.HI R25, R21, R22, RZ, 0x2 ;  /* 0x0000001615197211 */ /* 0x000fe400078f10ff */
[----:B------:R-:W-:Y:S02]  /*0850*/  IADD3 R28, R22, 0x8, RZ ;  /* 0x00000008161c7810 */ /* 0x000fe40007ffe0ff */
[----:B------:R-:W-:Y:S02]  /*0860*/  SHF.R.S32.HI R27, RZ, 0x1f, R20 ;  /* 0x0000001fff1b7819 */ /* 0x000fe40000011414 */
[----:B------:R-:W-:-:S02]  /*0870*/  SHF.R.S32.HI R25, RZ, 0x2, R25 ;  /* 0x00000002ff197819 */ /* 0x000fc40000011419 */
[----:B------:R-:W-:Y:S02]  /*0880*/  SHF.R.S32.HI R29, RZ, 0x1f, R28 ;  /* 0x0000001fff1d7819 */ /* 0x000fe4000001141c */
[----:B-1----:R-:W-:Y:S02]  /*0890*/  LEA R24, R23, R24, 0x18 ;  /* 0x0000001817187211 */ /* 0x002fe400078ec0ff */
[----:B------:R-:W-:Y:S02]  /*08a0*/  IADD3 R23, R22, 0xc, RZ ;  /* 0x0000000c16177810 */ /* 0x000fe40007ffe0ff */
[----:B------:R-:W-:Y:S01]  /*08b0*/  LEA.HI R21, R27, R20, RZ, 0x2 ;  /* 0x000000141b157211 */ /* 0x000fe200078f10ff */
[----:B------:R-:W-:Y:S01]  /*08c0*/  IMAD R25, R25, 0x28, R24 ;  /* 0x0000002819197824 */ /* 0x000fe200078e0218 */
[----:B------:R-:W-:Y:S02]  /*08d0*/  SHF.R.S32.HI R26, RZ, 0x1f, R23 ;  /* 0x0000001fff1a7819 */ /* 0x000fe40000011417 */
[----:B------:R-:W-:-:S02]  /*08e0*/  LEA.HI R20, R29, R28, RZ, 0x2 ;  /* 0x0000001c1d147211 */ /* 0x000fc400078f10ff */
[----:B------:R-:W-:Y:S02]  /*08f0*/  LEA.HI R23, R26, R23, RZ, 0x2 ;  /* 0x000000171a177211 */ /* 0x000fe400078f10ff */
[----:B------:R-:W-:Y:S02]  /*0900*/  SHF.L.U32 R26, R2, 0x3, RZ ;  /* 0x00000003021a7819 */ /* 0x000fe400000006ff */
[----:B------:R-:W-:Y:S02]  /*0910*/  IADD3 R22, R22, 0x10, RZ ;  /* 0x0000001016167810 */ /* 0x000fe40007ffe0ff */
[----:B------:R-:W-:Y:S02]  /*0920*/  SHF.R.S32.HI R21, RZ, 0x2, R21 ;  /* 0x00000002ff157819 */ /* 0x000fe40000011415 */
[----:B------:R-:W-:Y:S02]  /*0930*/  LOP3.LUT R26, R26, 0x18, RZ, 0xc0, !PT ;  /* 0x000000181a1a7812 */ /* 0x000fe400078ec0ff */
[----:B------:R-:W-:Y:S01]  /*0940*/  SHF.R.S32.HI R29, RZ, 0x1f, R22 ;  /* 0x0000001fff1d7819 */ /* 0x000fe20000011416 */
[----:B------:R-:W-:Y:S01]  /*0950*/  IMAD R21, R21, 0x28, R24 ;  /* 0x0000002815157824 */ /* 0x000fe200078e0218 */
[----:B------:R-:W-:-:S02]  /*0960*/  SHF.R.S32.HI R27, RZ, 0x2, R20 ;  /* 0x00000002ff1b7819 */ /* 0x000fc40000011414 */
[----:B------:R-:W-:Y:S02]  /*0970*/  IADD3 R20, R25, R26, RZ ;  /* 0x0000001a19147210 */ /* 0x000fe40007ffe0ff */
[----:B------:R-:W-:Y:S01]  /*0980*/  LEA.HI R22, R29, R22, RZ, 0x2 ;  /* 0x000000161d167211 */ /* 0x000fe200078f10ff */
[----:B------:R-:W-:Y:S01]  /*0990*/  IMAD R27, R27, 0x28, R24 ;  /* 0x000000281b1b7824 */ /* 0x000fe200078e0218 */
[----:B------:R-:W-:Y:S02]  /*09a0*/  SHF.R.S32.HI R23, RZ, 0x2, R23 ;  /* 0x00000002ff177819 */ /* 0x000fe40000011417 */
[C---:B------:R-:W-:Y:S02]  /*09b0*/  IADD3 R44, R26.reuse, R21, RZ ;  /* 0x000000151a2c7210 */ /* 0x040fe40007ffe0ff */
[----:B------:R-:W0:Y:S01]  /*09c0*/  LDS.64 R20, [R20] ;  /* 0x0000000014147984 */ /* 0x000e220000000a00 */
[----:B------:R-:W-:Y:S01]  /*09d0*/  SHF.R.S32.HI R25, RZ, 0x2, R22 ;  /* 0x00000002ff197819 */ /* 0x000fe20000011416 */
[--C-:B------:R-:W-:Y:S01]  /*09e0*/  IMAD R29, R23, 0x28, R24.reuse ;  /* 0x00000028171d7824 */ /* 0x100fe200078e0218 */
[C---:B------:R-:W-:Y:S01]  /*09f0*/  IADD3 R27, R26.reuse, R27, RZ ;  /* 0x0000001b1a1b7210 */ /* 0x040fe20007ffe0ff */
[----:B------:R0:W1:Y:S02]  /*0a00*/  LDS.64 R22, [R44] ;  /* 0x000000002c167984 */ /* 0x0000640000000a00 */
[----:B------:R-:W-:Y:S01]  /*0a10*/  IMAD R28, R25, 0x28, R24 ;  /* 0x00000028191c7824 */ /* 0x000fe200078e0218 */
[C---:B------:R-:W-:Y:S01]  /*0a20*/  IADD3 R29, R26.reuse, R29, RZ ;  /* 0x0000001d1a1d7210 */ /* 0x040fe20007ffe0ff */
        /* <DEDUP_REMOVED lines=14> */
.L_x_3315:
[----:B------:R-:W-:Y:S05]  /*0b10*/  BSYNC B0 ;  /* 0x0000000000007941 */ /* 0x000fea0003800000 */
.L_x_3314:
        /* <DEDUP_REMOVED lines=23> */
.L_x_3317:
[----:B------:R-:W-:Y:S05]  /*0c90*/  BSYNC B0 ;  /* 0x0000000000007941 */ /* 0x000fea0003800000 */
.L_x_3316:
[----:B------:R-:W-:Y:S01]  /*0ca0*/  BAR.SYNC.DEFER_BLOCKING 0x0 ;  /* 0x0000000000007b1d */ /* 0x000fe20000010000 */
[----:B0-----:R-:W-:Y:S01]  /*0cb0*/  HFMA2.MMA R22, -RZ, RZ, 0, 0 ;  /* 0x00000000ff167435 */ /* 0x001fe200000001ff */
[----:B------:R-:W-:-:S04]  /*0cc0*/  MOV R28, RZ ;  /* 0x000000ff001c7202 */ /* 0x000fc80000000f00 */
        /* <DEDUP_REMOVED lines=10> */
.L_x_3319:
[----:B------:R-:W2:Y:S04]  /*0d70*/  LD.E.STRONG.GPU R24, desc[UR8][R20.64] ;  /* 0x0000000814187980 */ /* 0x000ea8000c10f900 */
[----:B--2---:R-:W-:Y:S01]  /*0d80*/  CCTL.IVALL ;  /* 0x00000000ff00798f */ /* 0x004fe20002000000 */
[----:B------:R-:W-:Y:S05]  /*0d90*/  YIELD ;  /* 0x0000000000007946 */ /* 0x000fea0003800000 */
[----:B-----5:R-:W-:-:S04]  /*0da0*/  LOP3.LUT R24, R24, R23, RZ, 0x3c, !PT ;  /* 0x0000001718187212 */ /* 0x020fc800078e3cff */
[----:B------:R-:W-:-:S13]  /*0db0*/  ISETP.GT.AND P1, PT, R24, -0x1, PT ;  /* 0xffffffff1800780c */ /* 0x000fda0003f24270 */
[----:B------:R-:W-:Y:S05]  /*0dc0*/  @P1 BRA `(.L_x_3319) ;  /* 0xfffffffc00e81947 */ /* 0x000fea000383ffff */
.L_x_3318:
        /* <DEDUP_REMOVED lines=10> */
[----:B------:R-:W-:-:S04]  /*0e70*/  LEA R20, R20, R21, 0xa ;  /* 0x0000001514147211 */ /* 0x000fc800078e50ff */
[----:B------:R-:W-:-:S04]  /*0e80*/  IADD3 R20, R20, R23, RZ ;  /* 0x0000001714147210 */ /* 0x000fc80007ffe0ff */
[----:B------:R-:W-:-:S04]  /*0e90*/  SHF.L.U32 R29, R20, 0x1, RZ ;  /* 0x00000001141d7819 */ /* 0x000fc800000006ff */
[C---:B------:R-:W-:Y:S01]  /*0ea0*/  IADD3 R23, R29.reuse, 0x20, RZ ;  /* 0x000000201d177810 */ /* 0x040fe20007ffe0ff */
[C---:B0-----:R-:W-:Y:S01]  /*0eb0*/  IMAD.WIDE.U32 R20, R29.reuse, 0x4, R26 ;  /* 0x000000041d147825 */ /* 0x041fe200078e001a */
[----:B------:R-:W-:-:S03]  /*0ec0*/  IADD3 R25, R29, 0x40, RZ ;  /* 0x000000401d197810 */ /* 0x000fc60007ffe0ff */
        /* <DEDUP_REMOVED lines=16> */
.L_x_3321:
[----:B------:R-:W-:Y:S05]  /*0fd0*/  BSYNC B0 ;  /* 0x0000000000007941 */ /* 0x000fea0003800000 */
.L_x_3320:
        /* <DEDUP_REMOVED lines=30> */
.L_x_3323:
[----:B------:R-:W-:Y:S05]  /*11c0*/  BSYNC B0 ;  /* 0x0000000000007941 */ /* 0x000fea0003800000 */
.L_x_3322:
[----:B------:R-:W-:Y:S01]  /*11d0*/  BAR.SYNC.DEFER_BLOCKING 0x0 ;  /* 0x0000000000007b1d */ /* 0x000fe20000010000 */
[----:B------:R-:W-:-:S04]  /*11e0*/  LOP3.LUT P0, RZ, R4, 0x3f, RZ, 0xc0, !PT ;  /* 0x0000003f04ff7812 */ /* 0x000fc8000780c0ff */
[----:B------:R-:W-:Y:S01]  /*11f0*/  ISETP.GT.U32.OR P0, PT, R2, 0xf, P0 ;  /* 0x0000000f0200780c */ /* 0x000fe20000704470 */
[----:B------:R-:W-:Y:S01]  /*1200*/  ULDC.64 UR12, c[0x0][0x240] ;  /* 0x00009000000c7ab9 */ /* 0x000fe20000000a00 */
[----:B------:R-:W-:Y:S01]  /*1210*/  BSSY B0, `(.L_x_3324) ;  /* 0x0000015000007945 */ /* 0x000fe20003800000 */
[----:B------:R-:W-:-:S04]  /*1220*/  ISETP.EQ.U32.AND P1, PT, RZ, UR12, PT ;  /* 0x0000000cff007c0c */ /* 0x000fc8000bf22070 */
[----:B------:R-:W-:-:S13]  /*1230*/  ISETP.EQ.OR.EX P0, PT, RZ, UR13, P0, P1 ;  /* 0x0000000dff007c0c */ /* 0x000fda0008702710 */
[----:B------:R-:W-:Y:S05]  /*1240*/  @P0 BRA `(.L_x_3325) ;  /* 0x0000000000440947 */ /* 0x000fea0003800000 */
[----:B------:R-:W1:Y:S01]  /*1250*/  S2UR UR7, SR_CgaCtaId ;  /* 0x00000000000779c3 */ /* 0x000e620000008800 */
[----:B------:R-:W-:Y:S01]  /*1260*/  UMOV UR5, 0x400 ;  /* 0x0000040000057882 */ /* 0x000fe20000000000 */
[C---:B------:R-:W-:Y:S01]  /*1270*/  SHF.L.U32 R23, R5.reuse, 0x4, RZ ;  /* 0x0000000405177819 */ /* 0x040fe200000006ff */
[----:B------:R-:W-:Y:S01]  /*1280*/  UIADD3 UR5, UR5, 0xc80, URZ ;  /* 0x00000c8005057890 */ /* 0x000fe2000fffe03f */
[----:B------:R-:W-:Y:S02]  /*1290*/  SHF.L.U64.HI R25, R5, 0x4, R8 ;  /* 0x0000000405197819 */ /* 0x000fe40000010208 */
[C---:B------:R-:W-:Y:S02]  /*12a0*/  LOP3.LUT R27, R23.reuse, 0x10, RZ, 0xc0, !PT ;  /* 0x00000010171b7812 */ /* 0x040fe400078ec0ff */
[----:B------:R-:W-:Y:S02]  /*12b0*/  LOP3.LUT R23, R23, 0xffffffe0, RZ, 0xc0, !PT ;  /* 0xffffffe017177812 */ /* 0x000fe400078ec0ff */
[----:B0-----:R-:W-:-:S02]  /*12c0*/  IADD3 R22, R27, R2, RZ ;  /* 0x000000021b167210 */ /* 0x001fc40007ffe0ff */
[----:B------:R-:W-:Y:S02]  /*12d0*/  LOP3.LUT R25, R25, 0x1fffffff, RZ, 0xc0, !PT ;  /* 0x1fffffff19197812 */ /* 0x000fe400078ec0ff */
[----:B------:R-:W-:-:S04]  /*12e0*/  IADD3 R23, P0, R22, R23, RZ ;  /* 0x0000001716177210 */ /* 0x000fc80007f1e0ff */
[----:B------:R-:W-:Y:S02]  /*12f0*/  LEA.HI.X.SX32 R24, R22, R25, 0x1, P0 ;  /* 0x0000001916187211 */ /* 0x000fe400000f0eff */
[----:B------:R-:W-:Y:S01]  /*1300*/  LEA R22, P0, R23, UR12, 0x3 ;  /* 0x0000000c17167c11 */ /* 0x000fe2000f8018ff */
[----:B-1----:R-:W-:-:S03]  /*1310*/  ULEA UR5, UR7, UR5, 0x18 ;  /* 0x0000000507057291 */ /* 0x002fc6000f8ec03f */
[----:B------:R-:W-:-:S03]  /*1320*/  LEA.HI.X R23, R23, UR13, R24, 0x3, P0 ;  /* 0x0000000d17177c11 */ /* 0x000fc600080f1c18 */
[----:B------:R-:W-:-:S06]  /*1330*/  LEA R20, R2, UR5, 0x3 ;  /* 0x0000000502147c11 */ /* 0x000fcc000f8e18ff */
[----:B------:R-:W0:Y:S04]  /*1340*/  LDS.64 R20, [R20] ;  /* 0x0000000014147984 */ /* 0x000e280000000a00 */
[----:B0-----:R1:W-:Y:S02]  /*1350*/  STG.E.64 desc[UR8][R22.64], R20 ;  /* 0x0000001416007986 */ /* 0x0013e4000c101b08 */
.L_x_3325:
[----:B------:R-:W-:Y:S05]  /*1360*/  BSYNC B0 ;  /* 0x0000000000007941 */ /* 0x000fea0003800000 */
.L_x_3324:
[----:B------:R-:W2:Y:S01]  /*1370*/  S2UR UR7, SR_CgaCtaId ;  /* 0x00000000000779c3 */ /* 0x000ea20000008800 */
[----:B01----:R-:W-:Y:S01]  /*1380*/  SHF.L.U32 R20, R5, 0x4, RZ ;  /* 0x0000000405147819 */ /* 0x003fe200000006ff */
[----:B------:R-:W-:Y:S01]  /*1390*/  IMAD R7, R7, 0x50, R10 ;  /* 0x0000005007077824 */ /* 0x000fe200078e020a */
[----:B------:R-:W-:Y:S01]  /*13a0*/  UMOV UR5, 0x400 ;  /* 0x0000040000057882 */ /* 0x000fe20000000000 */
[----:B------:R-:W-:Y:S01]  /*13b0*/  ULDC.64 UR12, c[0x0][0x210] ;  /* 0x00008400000c7ab9 */ /* 0x000fe20000000a00 */
[----:B------:R-:W-:Y:S01]  /*13c0*/  LOP3.LUT R20, R20, 0x10, RZ, 0xc0, !PT ;  /* 0x0000001014147812 */ /* 0x000fe200078ec0ff */
[----:B------:R-:W-:Y:S01]  /*13d0*/  UIADD3 UR5, UR5, 0xc80, URZ ;  /* 0x00000c8005057890 */ /* 0x000fe2000fffe03f */
[----:B------:R-:W-:Y:S01]  /*13e0*/  SHF.L.U32 R22, R7, 0x2, RZ ;  /* 0x0000000207167819 */ /* 0x000fe200000006ff */
[----:B-----5:R-:W-:Y:S01]  /*13f0*/  HADD2.F32 R28, -RZ, R18.H1_H1 ;  /* 0x30000012ff1c7230 */ /* 0x020fe20000004100 */
[----:B------:R-:W-:Y:S01]  /*1400*/  IADD3 R7, RZ, -R20, RZ ;  /* 0x80000014ff077210 */ /* 0x000fe20007ffe0ff */
[----:B------:R-:W-:Y:S01]  /*1410*/  ULOP3.LUT UR4, UR4, 0x1, URZ, 0x3c, !UPT ;  /* 0x0000000104047892 */ /* 0x000fe2000f8e3c3f */
[----:B------:R-:W-:Y:S01]  /*1420*/  SHF.R.S32.HI R23, RZ, 0x1f, R22 ;  /* 0x0000001fff177819 */ /* 0x000fe20000011416 */
[----:B------:R-:W-:Y:S01]  /*1430*/  IMAD.WIDE.U32 R20, R22, -0x33333333, RZ ;  /* 0xcccccccd16147825 */ /* 0x000fe200078e00ff */
[----:B------:R-:W-:-:S03]  /*1440*/  MOV R20, R7 ;  /* 0x0000000700147202 */ /* 0x000fc60000000f00 */
[----:B------:R-:W-:Y:S01]  /*1450*/  IMAD.WIDE.U32 R22, R9, 0xa0000, R22 ;  /* 0x000a000009167825 */ /* 0x000fe200078e0016 */
[----:B------:R-:W-:-:S04]  /*1460*/  LEA.HI R20, R21, R20, RZ, 0x1c ;  /* 0x0000001415147211 */ /* 0x000fc800078fe0ff */
[----:B------:R-:W-:Y:S02]  /*1470*/  IADD3 R7, R11, R23, RZ ;  /* 0x000000170b077210 */ /* 0x000fe40007ffe0ff */
[-C--:B------:R-:W-:Y:S01]  /*1480*/  IADD3 R11, P1, R12, R22.reuse, RZ ;  /* 0x000000160c0b7210 */ /* 0x080fe20007f3e0ff */
[----:B--2---:R-:W-:Y:S01]  /*1490*/  ULEA UR5, UR7, UR5, 0x18 ;  /* 0x0000000507057291 */ /* 0x004fe2000f8ec03f */
[-C--:B------:R-:W-:Y:S02]  /*14a0*/  IADD3 R23, P0, R13, R22.reuse, RZ ;  /* 0x000000160d177210 */ /* 0x080fe40007f1e0ff */
[----:B------:R-:W-:Y:S02]  /*14b0*/  IADD3.X R24, RZ, R7, RZ, P1, !PT ;  /* 0x00000007ff187210 */ /* 0x000fe40000ffe4ff */
[----:B------:R-:W-:Y:S02]  /*14c0*/  LEA R12, P2, R11, UR12, 0x1 ;  /* 0x0000000c0b0c7c11 */ /* 0x000fe4000f8408ff */
[----:B------:R-:W-:Y:S01]  /*14d0*/  LEA R20, R20, UR5, 0x3 ;  /* 0x0000000514147c11 */ /* 0x000fe2000f8e18ff */
[----:B------:R-:W-:Y:S01]  /*14e0*/  ULDC UR5, c[0x0][0x230] ;  /* 0x00008c0000057ab9 */ /* 0x000fe20000000800 */
[----:B------:R-:W-:-:S02]  /*14f0*/  IADD3 R9, P1, R14, R22, RZ ;  /* 0x000000160e097210 */ /* 0x000fc40007f3e0ff */
[-C--:B------:R-:W-:Y:S02]  /*1500*/  IADD3.X R26, RZ, R7.reuse, RZ, P0, !PT ;  /* 0x00000007ff1a7210 */ /* 0x080fe400007fe4ff */
[----:B------:R-:W0:Y:S01]  /*1510*/  LDS.64 R20, [R20] ;  /* 0x0000000014147984 */ /* 0x000e220000000a00 */
[----:B------:R-:W-:Y:S02]  /*1520*/  LEA.HI.X R13, R11, UR13, R24, 0x1, P2 ;  /* 0x0000000d0b0d7c11 */ /* 0x000fe400090f0c18 */
[----:B------:R-:W-:Y:S02]  /*1530*/  LEA R10, P3, R23, UR12, 0x1 ;  /* 0x0000000c170a7c11 */ /* 0x000fe4000f8608ff */
[----:B------:R-:W-:Y:S02]  /*1540*/  IADD3 R15, P0, R15, R22, RZ ;  /* 0x000000160f0f7210 */ /* 0x000fe40007f1e0ff */
[----:B------:R-:W-:Y:S02]  /*1550*/  IADD3.X R24, RZ, R7, RZ, P1, !PT ;  /* 0x00000007ff187210 */ /* 0x000fe40000ffe4ff */
[----:B------:R-:W-:-:S02]  /*1560*/  LEA R22, P1, R9, UR12, 0x1 ;  /* 0x0000000c09167c11 */ /* 0x000fc4000f8208ff */
[----:B------:R-:W-:Y:S02]  /*1570*/  LEA.HI.X R11, R23, UR13, R26, 0x1, P3 ;  /* 0x0000000d170b7c11 */ /* 0x000fe400098f0c1a */
[----:B------:R-:W-:Y:S02]  /*1580*/  LEA.HI.X R23, R9, UR13, R24, 0x1, P1 ;  /* 0x0000000d09177c11 */ /* 0x000fe400088f0c18 */
[----:B------:R-:W-:Y:S02]  /*1590*/  IADD3.X R26, RZ, R7, RZ, P0, !PT ;  /* 0x00000007ff1a7210 */ /* 0x000fe400007fe4ff */
[----:B------:R-:W-:-:S04]  /*15a0*/  LEA R14, P0, R15, UR12, 0x1 ;  /* 0x0000000c0f0e7c11 */ /* 0x000fc8000f8008ff */
[----:B------:R-:W-:Y:S01]  /*15b0*/  LEA.HI.X R15, R15, UR13, R26, 0x1, P0 ;  /* 0x0000000d0f0f7c11 */ /* 0x000fe200080f0c1a */
[----:B------:R-:W-:Y:S01]  /*15c0*/  HADD2.F32 R26, -RZ, R18.H0_H0 ;  /* 0x20000012ff1a7230 */ /* 0x000fe20000004100 */
[----:B------:R-:W-:Y:S01]  /*15d0*/  IADD3 R5, P0, R5, 0x5, RZ ;  /* 0x0000000505057810 */ /* 0x000fe20007f1e0ff */
[----:B------:R-:W-:-:S03]  /*15e0*/  HADD2.F32 R18, -RZ, R19.H0_H0 ;  /* 0x20000013ff127230 */ /* 0x000fc60000004100 */
[----:B------:R-:W-:Y:S02]  /*15f0*/  IADD3.X R8, RZ, R8, RZ, P0, !PT ;  /* 0x00000008ff087210 */ /* 0x000fe400007fe4ff */
[----:B------:R-:W-:-:S04]  /*1600*/  ISETP.GE.U32.AND P0, PT, R5, UR10, PT ;  /* 0x0000000a05007c0c */ /* 0x000fc8000bf06070 */
[----:B------:R-:W-:Y:S01]  /*1610*/  ISETP.GE.AND.EX P0, PT, R8, UR6, PT, P0 ;  /* 0x0000000608007c0c */ /* 0x000fe2000bf06300 */
[----:B0-----:R-:W-:Y:S01]  /*1620*/  FADD.FTZ R24, R21, UR5 ;  /* 0x0000000515187e21 */ /* 0x001fe20008010000 */
[--C-:B------:R-:W-:Y:S01]  /*1630*/  FADD.FTZ R3, R3, -R20.reuse ;  /* 0x8000001403037221 */ /* 0x100fe20000010000 */
[--C-:B------:R-:W-:Y:S01]  /*1640*/  FADD.FTZ R35, R35, -R20.reuse ;  /* 0x8000001423237221 */ /* 0x100fe20000010000 */
[--C-:B------:R-:W-:Y:S01]  /*1650*/  FADD.FTZ R43, R43, -R20.reuse ;  /* 0x800000142b2b7221 */ /* 0x100fe20000010000 */
[--C-:B------:R-:W-:Y:S01]  /*1660*/  FADD.FTZ R25, R34, -R20.reuse ;  /* 0x8000001422197221 */ /* 0x100fe20000010000 */
        /* <DEDUP_REMOVED lines=13> */
[----:B------:R-:W-:-:S02]  /*1740*/  HADD2.F32 R20, -RZ, R16.H0_H0 ;  /* 0x20000010ff147230 */ /* 0x000fc40000004100 */
[----:B------:R-:W-:Y:S02]  /*1750*/  HADD2.F32 R30, -RZ, R16.H1_H1 ;  /* 0x30000010ff1e7230 */ /* 0x000fe40000004100 */
[----:B------:R-:W-:Y:S02]  /*1760*/  HADD2.F32 R34, -RZ, R17.H0_H0 ;  /* 0x20000011ff227230 */ /* 0x000fe40000004100 */
        /* <DEDUP_REMOVED lines=8> */
[----:B------:R-:W-:-:S02]  /*17f0*/  HADD2.F32 R16, -RZ, R19.H1_H1 ;  /* 0x30000013ff107230 */ /* 0x000fc40000004100 */
[C---:B------:R-:W-:Y:S01]  /*1800*/  FMUL.FTZ R31, R24.reuse, R31 ;  /* 0x0000001f181f7220 */ /* 0x040fe20000410000 */
[----:B------:R-:W-:Y:S02]  /*1810*/  HADD2.F32 R17, -RZ, R17.H1_H1 ;  /* 0x30000011ff117230 */ /* 0x000fe40000004100 */
        /* <DEDUP_REMOVED lines=11> */
[--C-:B------:R-:W-:Y:S01]  /*18d0*/  FFMA.FTZ R32, R33, R28, R30.reuse ;  /* 0x0000001c21207223 */ /* 0x100fe2000001001e */
[C-C-:B------:R-:W-:Y:S01]  /*18e0*/  FFMA.FTZ R26, R28.reuse, R41, R30.reuse ;  /* 0x000000291c1a7223 */ /* 0x140fe2000001001e */
[C-C-:B------:R-:W-:Y:S01]  /*18f0*/  FFMA.FTZ R7, R28.reuse, R7, R30.reuse ;  /* 0x000000071c077223 */ /* 0x140fe2000001001e */
[----:B------:R-:W-:Y:S01]  /*1900*/  FFMA.FTZ R27, R28, R27, R30 ;  /* 0x0000001b1c1b7223 */ /* 0x000fe2000001001e */
[--C-:B------:R-:W-:Y:S01]  /*1910*/  FFMA.FTZ R31, R31, R18, R34.reuse ;  /* 0x000000121f1f7223 */ /* 0x100fe20000010022 */
[--C-:B------:R-:W-:Y:S01]  /*1920*/  FFMA.FTZ R28, R37, R16, R17.reuse ;  /* 0x00000010251c7223 */ /* 0x100fe20000010011 */
[C-C-:B------:R-:W-:Y:S01]  /*1930*/  FFMA.FTZ R39, R18.reuse, R39, R34.reuse ;  /* 0x0000002712277223 */ /* 0x140fe20000010022 */
[C-C-:B------:R-:W-:Y:S01]  /*1940*/  FFMA.FTZ R9, R18.reuse, R9, R34.reuse ;  /* 0x0000000912097223 */ /* 0x140fe20000010022 */
[----:B------:R-:W-:Y:S01]  /*1950*/  FFMA.FTZ R29, R18, R29, R34 ;  /* 0x0000001d121d7223 */ /* 0x000fe20000010022 */
[----:B------:R-:W-:Y:S01]  /*1960*/  F2FP.F16.F32.PACK_AB R3, R32, R3 ;  /* 0x000000032003723e */ /* 0x000fe200000000ff */
[--C-:B------:R-:W-:Y:S01]  /*1970*/  FFMA.FTZ R18, R16, R45, R17.reuse ;  /* 0x0000002d10127223 */ /* 0x100fe20000010011 */
[----:B------:R-:W-:Y:S01]  /*1980*/  F2FP.F16.F32.PACK_AB R31, R28, R31 ;  /* 0x0000001f1c1f723e */ /* 0x000fe200000000ff */
[C-C-:B------:R-:W-:Y:S01]  /*1990*/  FFMA.FTZ R28, R16.reuse, R21, R17.reuse ;  /* 0x00000015101c7223 */ /* 0x140fe20000010011 */
[--C-:B------:R-:W-:Y:S01]  /*19a0*/  FFMA.FTZ R42, R16, R42, R17.reuse ;  /* 0x0000002a102a7223 */ /* 0x100fe20000010011 */
[----:B------:R-:W-:Y:S01]  /*19b0*/  PRMT R16, R3, 0x7632, R16 ;  /* 0x0000763203107816 */ /* 0x000fe20000000010 */
[----:B------:R0:W-:Y:S01]  /*19c0*/  STG.E.U16 desc[UR8][R12.64], R3 ;  /* 0x000000030c007986 */ /* 0x0001e2000c101508 */
[----:B------:R-:W-:-:S02]  /*19d0*/  PRMT R17, R31, 0x7632, R17 ;  /* 0x000076321f117816 */ /* 0x000fc40000000011 */
[----:B------:R-:W-:Y:S01]  /*19e0*/  F2FP.F16.F32.PACK_AB R26, R26, R35 ;  /* 0x000000231a1a723e */ /* 0x000fe200000000ff */
        /* <DEDUP_REMOVED lines=8> */
[----:B------:R-:W-:Y:S01]  /*1a70*/  F2FP.F16.F32.PACK_AB R29, R42, R29 ;  /* 0x0000001d2a1d723e */ /* 0x000fe200000000ff */
[----:B------:R-:W-:Y:S04]  /*1a80*/  STG.E.U16 desc[UR8][R10.64], R26 ;  /* 0x0000001a0a007986 */ /* 0x000fe8000c101508 */
[----:B------:R-:W-:Y:S01]  /*1a90*/  STG.E.U16 desc[UR8][R10.64+0x4], R39 ;  /* 0x000004270a007986 */ /* 0x000fe2000c101508 */
[----:B-1----:R-:W-:-:S03]  /*1aa0*/  PRMT R13, R26, 0x7632, R13 ;  /* 0x000076321a0d7816 */ /* 0x002fc6000000000d */
[----:B------:R0:W-:Y:S01]  /*1ab0*/  STG.E.U16 desc[UR8][R10.64+0x6], R3 ;  /* 0x000006030a007986 */ /* 0x0001e2000c101508 */
[----:B------:R-:W-:-:S03]  /*1ac0*/  PRMT R12, R9, 0x7632, R12 ;  /* 0x00007632090c7816 */ /* 0x000fc6000000000c */
[----:B------:R1:W-:Y:S04]  /*1ad0*/  STG.E.U16 desc[UR8][R10.64+0x2], R13 ;  /* 0x0000020d0a007986 */ /* 0x0003e8000c101508 */
[----:B------:R2:W-:Y:S01]  /*1ae0*/  STG.E.U16 desc[UR8][R22.64], R7 ;  /* 0x0000000716007986 */ /* 0x0005e2000c101508 */
[----:B0-----:R-:W-:-:S03]  /*1af0*/  PRMT R3, R20, 0x7632, R3 ;  /* 0x0000763214037816 */ /* 0x001fc60000000003 */
[----:B------:R2:W-:Y:S01]  /*1b00*/  STG.E.U16 desc[UR8][R22.64+0x4], R9 ;  /* 0x0000040916007986 */ /* 0x0005e2000c101508 */
[----:B-1----:R-:W-:-:S03]  /*1b10*/  PRMT R11, R7, 0x7632, R11 ;  /* 0x00007632070b7816 */ /* 0x002fc6000000000b */
        /* <DEDUP_REMOVED lines=9> */
.L_x_3327:
        /* <DEDUP_REMOVED lines=13> */
.L_x_3518:


//--------------------- .text._ZN13group_norm_v214gn_cuda_kernelI6__halfLi320ELi1ELi32ELi20ELi1024ELb0ELi32ELi320ELi320ELi4ELb1ELi4ELb0ELb0ENS_16CompileConditionILi900EEEEEvPT_PKS4_S7_S7_flPfS8_Pj --------------------------
	.section	.text._ZN13group_norm_v214gn_cuda_kernelI6__halfLi320ELi1ELi32ELi20ELi1024ELb0ELi32ELi320ELi320ELi4ELb1ELi4ELb0ELb0ENS_16CompileConditionILi900EEEEEvPT_PKS4_S7_S7_flPfS8_Pj,"ax",@progbits
	.align	128
        .global         _ZN13group_norm_v214gn_cuda_kernelI6__halfLi320ELi1ELi32ELi20ELi1024ELb0ELi32ELi320ELi320ELi4ELb1ELi4ELb0ELb0ENS_16CompileConditionILi900EEEEEvPT_PKS4_S7_S7_flPfS8_Pj
        .type           _ZN13group_norm_v214gn_cuda_kernelI6__halfLi320ELi1ELi32ELi20ELi1024ELb0ELi32ELi320ELi320ELi4ELb1ELi4ELb0ELb0ENS_16CompileConditionILi900EEEEEvPT_PKS4_S7_S7_flPfS8_Pj,@function
        .size           _ZN13group_norm_v214gn_cuda_kernelI6__halfLi320ELi1ELi32ELi20ELi1024ELb0ELi32ELi320ELi320ELi4ELb1ELi4ELb0ELb0ENS_16CompileConditionILi900EEEEEvPT_PKS4_S7_S7_flPfS8_Pj,(.L_x_3519 - _ZN13group_norm_v214gn_cuda_kernelI6__halfLi320ELi1ELi32ELi20ELi1024ELb0ELi32ELi320ELi320ELi4ELb1ELi4ELb0ELb0ENS_16CompileConditionILi900EEEEEvPT_PKS4_S7_S7_flPfS8_Pj)
        .other          _ZN13group_norm_v214gn_cuda_kernelI6__halfLi320ELi1ELi32ELi20ELi1024ELb0ELi32ELi320ELi320ELi4ELb1ELi4ELb0ELb0ENS_16CompileConditionILi900EEEEEvPT_PKS4_S7_S7_flPfS8_Pj,@"STO_CUDA_ENTRY STV_DEFAULT"
_ZN13group_norm_v214gn_cuda_kernelI6__halfLi320ELi1ELi32ELi20ELi1024ELb0ELi32ELi320ELi320ELi4ELb1ELi4ELb0ELb0ENS_16CompileConditionILi900EEEEEvPT_PKS4_S7_S7_flPfS8_Pj:
.text._ZN13group_norm_v214gn_cuda_kernelI6__halfLi320ELi1ELi32ELi20ELi1024ELb0ELi32ELi320ELi320ELi4ELb1ELi4ELb0ELb0ENS_16CompileConditionILi900EEEEEvPT_PKS4_S7_S7_flPfS8_Pj:
        /* <DEDUP_REMOVED lines=12> */
[----:B------:R-:W-:Y:S02]  /*00c0*/  ULDC.64 UR8, c[0x0][0x208] ;  /* 0x0000820000087ab9 */ /* 0x000fe40000000a00 */
[----:B------:R-:W-:Y:S02]  /*00d0*/  IMAD R0, R0, 0x140, RZ ;  /* 0x0000014000007824 */ /* 0x000fe400078e02ff */
[----:B------:R-:W3:Y:S01]  /*00e0*/  LDC.64 R74, c[0x0][0x250] ;  /* 0x00009400ff4a7b82 */ /* 0x000ee20000000a00 */
[----:B-1----:R-:W-:-:S02]  /*00f0*/  ULEA UR6, UR5, UR4, 0x18 ;  /* 0x0000000405067291 */ /* 0x002fc4000f8ec03f */
[----:B------:R-:W-:-:S04]  /*0100*/  UIADD3 UR4, UR4, 0xc80, URZ ;  /* 0x00000c8004047890 */ /* 0x000fc8000fffe03f */
[----:B------:R-:W-:Y:S01]  /*0110*/  MOV R18, UR6 ;  /* 0x0000000600127c02 */ /* 0x000fe20008000f00 */
[----:B0-----:R-:W-:Y:S01]  /*0120*/  IMAD.WIDE.U32 R4, R3, -0x33333333, RZ ;  /* 0xcccccccd03047825 */ /* 0x001fe200078e00ff */
[C---:B------:R-:W-:Y:S01]  /*0130*/  SHF.L.U32 R4, R2.reuse, 0x4, RZ ;  /* 0x0000000402047819 */ /* 0x040fe200000006ff */
[----:B------:R-:W-:Y:S01]  /*0140*/  ULDC.64 UR6, c[0x0][0x240] ;  /* 0x0000900000067ab9 */ /* 0x000fe20000000a00 */
[----:B------:R-:W-:Y:S01]  /*0150*/  SHF.R.U32.HI R7, RZ, 0x2, R3 ;  /* 0x00000002ff077819 */ /* 0x000fe20000011603 */
[----:B------:R-:W-:Y:S01]  /*0160*/  ULEA UR5, UR5, UR4, 0x18 ;  /* 0x0000000405057291 */ /* 0x000fe2000f8ec03f */
[----:B------:R-:W-:Y:S01]  /*0170*/  SHF.R.U32.HI R8, RZ, 0x6, R5 ;  /* 0x00000006ff087819 */ /* 0x000fe20000011605 */
[----:B---3--:R-:W-:Y:S01]  /*0180*/  IMAD.WIDE.U32 R74, R2, 0x4, R74 ;  /* 0x00000004024a7825 */ /* 0x008fe200078e004a */
[----:B------:R-:W-:Y:S01]  /*0190*/  LOP3.LUT R14, R4, 0x10, RZ, 0xc0, !PT ;  /* 0x00000010040e7812 */ /* 0x000fe200078ec0ff */
[----:B------:R-:W-:Y:S01]  /*01a0*/  UMOV UR4, URZ ;  /* 0x0000003f00047c82 */ /* 0x000fe20008000000 */
[----:B--2---:R-:W-:Y:S01]  /*01b0*/  LOP3.LUT P0, RZ, R6, 0x1f, RZ, 0xc0, !PT ;  /* 0x0000001f06ff7812 */ /* 0x004fe2000780c0ff */
[----:B------:R-:W-:Y:S01]  /*01c0*/  IMAD R5, R8, -0x50, R3 ;  /* 0xffffffb008057824 */ /* 0x000fe200078e0203 */
[----:B------:R-:W-:-:S02]  /*01d0*/  LOP3.LUT R4, R6, 0x1f, RZ, 0xc0, !PT ;  /* 0x0000001f06047812 */ /* 0x000fc400078ec0ff */
[----:B------:R-:W-:Y:S02]  /*01e0*/  IADD3 R9, R7, R14, RZ ;  /* 0x0000000e07097210 */ /* 0x000fe40007ffe0ff */
[C---:B------:R-:W-:Y:S01]  /*01f0*/  LEA R6, R5.reuse, R0, 0x2 ;  /* 0x0000000005067211 */ /* 0x040fe200078e10ff */
[----:B------:R-:W-:Y:S01]  /*0200*/  IMAD R5, R5, 0x28, R18 ;  /* 0x0000002805057824 */ /* 0x000fe200078e0212 */
[----:B------:R-:W-:Y:S01]  /*0210*/  SHF.L.U32 R11, R7, 0x5, RZ ;  /* 0x00000005070b7819 */ /* 0x000fe200000006ff */
[----:B------:R-:W-:Y:S01]  /*0220*/  IMAD R9, R9, 0x14, -R0 ;  /* 0x0000001409097824 */ /* 0x000fe200078e0a00 */
[----:B------:R-:W-:Y:S01]  /*0230*/  IADD3 R15, RZ, -R14, RZ ;  /* 0x8000000eff0f7210 */ /* 0x000fe20007ffe0ff */
[----:B------:R-:W-:Y:S01]  /*0240*/  IMAD.WIDE.U32 R6, R6, -0x33333333, RZ ;  /* 0xcccccccd06067825 */ /* 0x000fe200078e00ff */
[----:B------:R-:W-:Y:S02]  /*0250*/  LEA R5, R8, R5, 0x3 ;  /* 0x0000000508057211 */ /* 0x000fe400078e18ff */
[----:B------:R-:W-:-:S02]  /*0260*/  IADD3 R10, R9, 0xc, RZ ;  /* 0x0000000c090a7810 */ /* 0x000fc40007ffe0ff */
[----:B------:R-:W-:Y:S02]  /*0270*/  LEA.HI R15, R7, R15, RZ, 0x1c ;  /* 0x0000000f070f7211 */ /* 0x000fe400078fe0ff */
[C---:B------:R-:W-:Y:S02]  /*0280*/  IADD3 R7, R9.reuse, 0x4, RZ ;  /* 0x0000000409077810 */ /* 0x040fe40007ffe0ff */
[C---:B------:R-:W-:Y:S02]  /*0290*/  IADD3 R8, R9.reuse, 0x8, RZ ;  /* 0x0000000809087810 */ /* 0x040fe40007ffe0ff */
[----:B------:R-:W-:Y:S02]  /*02a0*/  IADD3 R13, R9, 0x10, RZ ;  /* 0x00000010090d7810 */ /* 0x000fe40007ffe0ff */
[----:B------:R-:W-:Y:S02]  /*02b0*/  LOP3.LUT R4, R11, 0xffffffe0, R4, 0xe2, !PT ;  /* 0xffffffe00b047812 */ /* 0x000fe400078ee204 */
[----:B------:R-:W-:-:S02]  /*02c0*/  SHF.R.S32.HI R0, RZ, 0x2, R9 ;  /* 0x00000002ff007819 */ /* 0x000fc40000011409 */
[----:B------:R-:W-:Y:S02]  /*02d0*/  SHF.R.S32.HI R7, RZ, 0x2, R7 ;  /* 0x00000002ff077819 */ /* 0x000fe40000011407 */
[----:B------:R-:W-:Y:S01]  /*02e0*/  SHF.R.S32.HI R11, RZ, 0x2, R10 ;  /* 0x00000002ff0b7819 */ /* 0x000fe2000001140a */
[----:B------:R-:W-:Y:S01]  /*02f0*/  IMAD R0, R0, 0x28, R18 ;  /* 0x0000002800007824 */ /* 0x000fe200078e0212 */
[----:B------:R-:W-:Y:S01]  /*0300*/  SHF.R.S32.HI R9, RZ, 0x2, R8 ;  /* 0x00000002ff097819 */ /* 0x000fe20000011408 */
[--C-:B------:R-:W-:Y:S01]  /*0310*/  IMAD R8, R7, 0x28, R18.reuse ;  /* 0x0000002807087824 */ /* 0x100fe200078e0212 */
[----:B------:R-:W-:Y:S01]  /*0320*/  SHF.L.U32 R6, R3, 0x3, RZ ;  /* 0x0000000303067819 */ /* 0x000fe200000006ff */
[--C-:B------:R-:W-:Y:S01]  /*0330*/  IMAD R16, R11, 0x28, R18.reuse ;  /* 0x000000280b107824 */ /* 0x100fe200078e0212 */
[----:B------:R-:W-:Y:S01]  /*0340*/  SHF.R.S32.HI R13, RZ, 0x2, R13 ;  /* 0x00000002ff0d7819 */ /* 0x000fe2000001140d */
[----:B------:R-:W-:Y:S01]  /*0350*/  IMAD R10, R9, 0x28, R18 ;  /* 0x00000028090a7824 */ /* 0x000fe200078e0212 */
[----:B------:R-:W-:-:S02]  /*0360*/  LOP3.LUT R11, R6, 0x18, RZ, 0xc0, !PT ;  /* 0x00000018060b7812 */ /* 0x000fc400078ec0ff */
[----:B------:R-:W-:Y:S01]  /*0370*/  ISETP.EQ.U32.AND P1, PT, RZ, UR6, PT ;  /* 0x00000006ff007c0c */ /* 0x000fe2000bf22070 */
[----:B------:R-:W-:Y:S01]  /*0380*/  IMAD R18, R13, 0x28, R18 ;  /* 0x000000280d127824 */ /* 0x000fe200078e0212 */
[C---:B------:R-:W-:Y:S01]  /*0390*/  IADD3 R7, R11.reuse, R8, RZ ;  /* 0x000000080b077210 */ /* 0x040fe20007ffe0ff */
[----:B------:R-:W-:Y:S01]  /*03a0*/  HFMA2.MMA R13, -RZ, RZ, 0, 0 ;  /* 0x00000000ff0d7435 */ /* 0x000fe200000001ff */
[C---:B------:R-:W-:Y:S02]  /*03b0*/  IADD3 R8, R11.reuse, R10, RZ ;  /* 0x0000000a0b087210 */ /* 0x040fe40007ffe0ff */
[----:B------:R-:W-:Y:S02]  /*03c0*/  IADD3 R6, R0, R11, RZ ;  /* 0x0000000b00067210 */ /* 0x000fe40007ffe0ff */
[C---:B------:R-:W-:Y:S02]  /*03d0*/  IADD3 R9, R11.reuse, R16, RZ ;  /* 0x000000100b097210 */ /* 0x040fe40007ffe0ff */
[----:B------:R-:W-:-:S02]  /*03e0*/  IADD3 R10, R11, R18, RZ ;  /* 0x000000120b0a7210 */ /* 0x000fc40007ffe0ff */
[----:B------:R-:W-:Y:S02]  /*03f0*/  ISETP.GT.U32.OR P0, PT, R3, 0xf, P0 ;  /* 0x0000000f0300780c */ /* 0x000fe40000704470 */
[----:B------:R-:W-:Y:S02]  /*0400*/  IADD3 R11, R14, R3, RZ ;  /* 0x000000030e0b7210 */ /* 0x000fe40007ffe0ff */
[----:B------:R-:W-:Y:S02]  /*0410*/  ISETP.EQ.OR.EX P0, PT, RZ, UR7, P0, P1 ;  /* 0x00000007ff007c0c */ /* 0x000fe40008702710 */
[----:B------:R-:W-:Y:S02]  /*0420*/  SHF.R.S32.HI R14, RZ, 0x1f, R11 ;  /* 0x0000001fff0e7819 */ /* 0x000fe4000001140b */
[----:B------:R-:W-:-:S09]  /*0430*/  LEA R15, R15, UR5, 0x3 ;  /* 0x000000050f0f7c11 */ /* 0x000fd2000f8e18ff */
.L_x_3332:
[----:B0-----:R-:W0:Y:S01]  /*0440*/  S2UR UR12, SR_CTAID.X ;  /* 0x00000000000c79c3 */ /* 0x001e220000002500 */
[----:B-1----:R-:W-:Y:S01]  /*0450*/  IMAD.WIDE.U32 R16, R3, -0x33333333, RZ ;  /* 0xcccccccd03107825 */ /* 0x002fe200078e00ff */
[----:B------:R-:W-:Y:S01]  /*0460*/  MOV R77, RZ ;  /* 0x000000ff004d7202 */ /* 0x000fe20000000f00 */
[----:B------:R-:W-:-:S03]  /*0470*/  ULDC.64 UR10, c[0x0][0x228] ;  /* 0x00008a00000a7ab9 */ /* 0x000fc60000000a00 */
[----:B------:R-:W-:Y:S02]  /*0480*/  SHF.R.U32.HI R16, RZ, 0x6, R17 ;  /* 0x00000006ff107819 */ /* 0x000fe40000011611 */
[----:B------:R-:W-:-:S03]  /*0490*/  LOP3.LUT R17, R2, 0x1, RZ, 0xc0, !PT ;  /* 0x0000000102117812 */ /* 0x000fc600078ec0ff */
        /* <DEDUP_REMOVED lines=60> */
[----:B------:R-:W-:Y:S01]  /*0860*/  LOP3.LUT P2, RZ, R3, 0xffffffc3, RZ, 0xc0, !PT ;  /* 0xffffffc303ff7812 */ /* 0x000fe2000784c0ff */
        /* <DEDUP_REMOVED lines=34> */
[----:B-----5:R-:W-:-:S02]  /*0a90*/  HADD2.F32 R56, -RZ, R38.H0_H0 ;  /* 0x20000026ff387230 */ /* 0x020fc40000004100 */
        /* <DEDUP_REMOVED lines=79> */
[C---:B------:R-:W-:Y:S01]  /*0f90*/  ISETP.GT.U32.AND P1, PT, R3.reuse, 0xff, PT ;  /* 0x000000ff0300780c */ /* 0x040fe20003f24070 */
[----:B------:R-:W0:Y:S02]  /*0fa0*/  @!P2 LDC R43, c[0x0][0x10] ;  /* 0x00000400ff2bab82 */ /* 0x000e240000000800 */
[----:B------:R-:W1:Y:S04]  /*0fb0*/  SHFL.BFLY PT, R41, R38, 0x2, 0x1f ;  /* 0x0c401f0026297f89 */ /* 0x000e6800000e0000 */
[----:B------:R-:W2:Y:S02]  /*0fc0*/  SHFL.BFLY PT, R34, R39, 0x2, 0x1f ;  /* 0x0c401f0027227f89 */ /* 0x000ea400000e0000 */
[----:B------:R-:W3:Y:S04]  /*0fd0*/  @!P2 LDC.64 R36, c[0x0][0x248] ;  /* 0x00009200ff24ab82 */ /* 0x000ee80000000a00 */
[----:B------:R-:W-:-:S04]  /*0fe0*/  @!P1 SHF.L.U32 R40, R3, 0x1, RZ ;  /* 0x0000000103289819 */ /* 0x000fc800000006ff */
[----:B------:R-:W4:Y:S01]  /*0ff0*/  @!P1 LDC R73, c[0x0][0x10] ;  /* 0x00000400ff499b82 */ /* 0x000f220000000800 */
[----:B------:R-:W-:Y:S01]  /*1000*/  @!P1 LOP3.LUT R40, R40, 0x7fffffe0, RZ, 0xc0, !PT ;  /* 0x7fffffe028289812 */ /* 0x000fe200078ec0ff */
[----:B0-----:R-:W-:Y:S02]  /*1010*/  @!P2 IMAD R43, R43, UR4, R2 ;  /* 0x000000042b2bac24 */ /* 0x001fe4000f8e0202 */
[----:B-1----:R-:W-:-:S03]  /*1020*/  FADD.FTZ R41, R41, R38 ;  /* 0x0000002629297221 */ /* 0x002fc60000010000 */
[----:B------:R-:W-:Y:S01]  /*1030*/  @!P2 LEA R43, R43, R4, 0x9 ;  /* 0x000000042b2ba211 */ /* 0x000fe200078e48ff */
[----:B--2---:R-:W-:Y:S02]  /*1040*/  FADD.FTZ R35, R34, R39 ;  /* 0x0000002722237221 */ /* 0x004fe40000010000 */
[----:B------:R-:W0:Y:S01]  /*1050*/  SHFL.BFLY PT, R34, R41, 0x1, 0x1f ;  /* 0x0c201f0029227f89 */ /* 0x000e2200000e0000 */
[----:B------:R-:W-:Y:S01]  /*1060*/  @!P2 SHF.L.U32 R43, R43, 0x1, RZ ;  /* 0x000000012b2ba819 */ /* 0x000fe200000006ff */
[----:B------:R-:W1:Y:S02]  /*1070*/  @!P1 LDC.64 R38, c[0x0][0x248] ;  /* 0x00009200ff269b82 */ /* 0x000e640000000a00 */
[----:B------:R-:W2:Y:S02]  /*1080*/  SHFL.BFLY PT, R42, R35, 0x1, 0x1f ;  /* 0x0c201f00232a7f89 */ /* 0x000ea400000e0000 */
[----:B---3--:R-:W-:-:S04]  /*1090*/  @!P2 IMAD.WIDE.U32 R36, R43, 0x4, R36 ;  /* 0x000000042b24a825 */ /* 0x008fc800078e0024 */
[----:B----4-:R-:W-:-:S05]  /*10a0*/  @!P1 IMAD R73, R73, UR4, R2 ;  /* 0x0000000449499c24 */ /* 0x010fca000f8e0202 */
[----:B------:R-:W-:Y:S01]  /*10b0*/  @!P1 LEA R40, R73, R40, 0x9 ;  /* 0x0000002849289211 */ /* 0x000fe200078e48ff */
[----:B0-----:R-:W-:Y:S01]  /*10c0*/  FADD.FTZ R34, R41, R34 ;  /* 0x0000002229227221 */ /* 0x001fe20000010000 */
[----:B------:R-:W-:Y:S01]  /*10d0*/  @!P1 LOP3.LUT R41, R3, 0xf, RZ, 0xc0, !PT ;  /* 0x0000000f03299812 */ /* 0x000fe200078ec0ff */
[----:B--2---:R-:W-:-:S03]  /*10e0*/  FADD.FTZ R35, R35, R42 ;  /* 0x0000002a23237221 */ /* 0x004fc60000010000 */
[----:B------:R-:W-:Y:S02]  /*10f0*/  @!P1 IADD3 R40, R40, R41, RZ ;  /* 0x0000002928289210 */ /* 0x000fe40007ffe0ff */
[----:B------:R0:W-:Y:S01]  /*1100*/  @!P2 STG.E.64 desc[UR8][R36.64], R34 ;  /* 0x000000222400a986 */ /* 0x0001e2000c101b08 */
[----:B------:R-:W-:Y:S01]  /*1110*/  BAR.SYNC.DEFER_BLOCKING 0x0 ;  /* 0x0000000000007b1d */ /* 0x000fe20000010000 */
[----:B------:R-:W-:Y:S02]  /*1120*/  ISETP.NE.AND P2, PT, R3, RZ, PT ;  /* 0x000000ff0300720c */ /* 0x000fe40003f45270 */
[----:B------:R-:W-:Y:S02]  /*1130*/  @!P1 SHF.L.U32 R43, R40, 0x1, RZ ;  /* 0x00000001282b9819 */ /* 0x000fe400000006ff */
[----:B------:R-:W-:Y:S02]  /*1140*/  SHF.L.U32 R40, R76, 0x1, RZ ;  /* 0x000000014c287819 */ /* 0x000fe400000006ff */
[----:B------:R-:W-:-:S02]  /*1150*/  SHF.R.U32.HI R76, RZ, 0x1f, R76 ;  /* 0x0000001fff4c7819 */ /* 0x000fc4000001164c */
[C---:B------:R-:W-:Y:S01]  /*1160*/  @!P1 IADD3 R41, R43.reuse, 0x20, RZ ;  /* 0x000000202b299810 */ /* 0x040fe20007ffe0ff */
[--C-:B-1----:R-:W-:Y:S01]  /*1170*/  @!P1 IMAD.WIDE.U32 R42, R43, 0x4, R38.reuse ;  /* 0x000000042b2a9825 */ /* 0x102fe200078e0026 */
[C---:B0-----:R-:W-:Y:S02]  /*1180*/  IADD3 R34, P3, R40.reuse, UR6, RZ ;  /* 0x0000000628227c10 */ /* 0x041fe4000ff7e0ff */
[----:B------:R-:W-:Y:S01]  /*1190*/  IADD3 R36, P4, R40, UR10, RZ ;  /* 0x0000000a28247c10 */ /* 0x000fe2000ff9e0ff */
[----:B------:R-:W-:Y:S01]  /*11a0*/  @!P1 IMAD.WIDE.U32 R40, R41, 0x4, R38 ;  /* 0x0000000429289825 */ /* 0x000fe200078e0026 */
[C---:B------:R-:W-:Y:S02]  /*11b0*/  IADD3.X R35, R76.reuse, UR7, RZ, P3, !PT ;  /* 0x000000074c237c10 */ /* 0x040fe40009ffe4ff */
[----:B------:R-:W-:Y:S01]  /*11c0*/  IADD3.X R37, R76, UR11, RZ, P4, !PT ;  /* 0x0000000b4c257c10 */ /* 0x000fe2000a7fe4ff */
[----:B------:R-:W-:Y:S08]  /*11d0*/  @P2 BRA `(.L_x_3328) ;  /* 0x0000000000342947 */ /* 0x000ff00003800000 */
[----:B------:R-:W-:Y:S02]  /*11e0*/  ISETP.NE.AND P2, PT, RZ, UR12, PT ;  /* 0x0000000cff007c0c */ /* 0x000fe4000bf45270 */
[----:B------:R-:W-:-:S04]  /*11f0*/  MOV R39, 0x7fffffe1 ;  /* 0x7fffffe100277802 */ /* 0x000fc80000000f00 */
[----:B------:R-:W-:Y:S01]  /*1200*/  SEL R39, R39, 0x1, !P2 ;  /* 0x0000000127277807 */ /* 0x000fe20005000000 */
[----:B------:R-:W-:Y:S06]  /*1210*/  MEMBAR.ALL.GPU ;  /* 0x0000000000007992 */ /* 0x000fec000000a000 */
[----:B------:R-:W-:-:S00]  /*1220*/  ERRBAR ;  /* 0x00000000000079ab */ /* 0x000fc00000000000 */
[----:B------:R-:W-:Y:S06]  /*1230*/  CGAERRBAR ;  /* 0x00000000000075ab */ /* 0x000fec0000000000 */
[----:B------:R0:W5:Y:S02]  /*1240*/  ATOM.E.ADD.STRONG.GPU PT, R39, desc[UR8][R74.64], R39 ;  /* 0x000000274a27798a */ /* 0x00016400081ee1c8 */
.L_x_3329:
[----:B------:R-:W2:Y:S04]  /*1250*/  LD.E.STRONG.GPU R38, desc[UR8][R74.64] ;  /* 0x000000084a267980 */ /* 0x000ea8000c10f900 */
[----:B--2---:R-:W-:Y:S01]  /*1260*/  CCTL.IVALL ;  /* 0x00000000ff00798f */ /* 0x004fe20002000000 */
[----:B------:R-:W-:Y:S05]  /*1270*/  YIELD ;  /* 0x0000000000007946 */ /* 0x000fea0003800000 */
[----:B-----5:R-:W-:-:S04]  /*1280*/  LOP3.LUT R38, R38, R39, RZ, 0x3c, !PT ;  /* 0x0000002726267212 */ /* 0x020fc800078e3cff */
[----:B------:R-:W-:-:S13]  /*1290*/  ISETP.GT.AND P2, PT, R38, -0x1, PT ;  /* 0xffffffff2600780c */ /* 0x000fda0003f44270 */
[----:B------:R-:W-:Y:S05]  /*12a0*/  @P2 BRA `(.L_x_3329) ;  /* 0xfffffffc00e82947 */ /* 0x000fea000383ffff */
.L_x_3328:
[----:B------:R-:W-:Y:S05]  /*12b0*/  WARPSYNC.ALL ;  /* 0x0000000000007948 */ /* 0x000fea0003800000 */
[----:B------:R-:W-:Y:S06]  /*12c0*/  BAR.SYNC.DEFER_BLOCKING 0x0 ;  /* 0x0000000000007b1d */ /* 0x000fec0000010000 */
[----:B------:R-:W5:Y:S04]  /*12d0*/  LDG.E.64.CONSTANT R34, desc[UR8][R34.64] ;  /* 0x0000000822227981 */ /* 0x000f68000c1e9b00 */
[----:B------:R-:W5:Y:S04]  /*12e0*/  LDG.E.64.CONSTANT R36, desc[UR8][R36.64] ;  /* 0x0000000824247981 */ /* 0x000f68000c1e9b00 */
[----:B------:R-:W2:Y:S04]  /*12f0*/  @!P1 LDG.E.64 R38, desc[UR8][R42.64] ;  /* 0x000000082a269981 */ /* 0x000ea8000c1e1b00 */
[----:B------:R-:W3:Y:S01]  /*1300*/  @!P1 LDG.E.64 R40, desc[UR8][R40.64] ;  /* 0x0000000828289981 */ /* 0x000ee2000c1e1b00 */
[----:B------:R-:W-:Y:S01]  /*1310*/  HFMA2.MMA R73, -RZ, RZ, 0, 0 ;  /* 0x00000000ff497435 */ /* 0x000fe200000001ff */
[----:B------:R-:W-:Y:S01]  /*1320*/  BSSY B0, `(.L_x_3330) ;  /* 0x0000028000007945 */ /* 0x000fe20003800000 */
[----:B--2---:R-:W-:-:S04]  /*1330*/  @!P1 FADD.FTZ R77, RZ, R38 ;  /* 0x00000026ff4d9221 */ /* 0x004fc80000010000 */
[----:B---3--:R-:W-:Y:S01]  /*1340*/  @!P1 FADD.FTZ R73, R40, R77 ;  /* 0x0000004d28499221 */ /* 0x008fe20000010000 */
[----:B------:R-:W-:Y:S01]  /*1350*/  @!P1 FADD.FTZ R76, RZ, R39 ;  /* 0x00000027ff4c9221 */ /* 0x000fe20000010000 */
[----:B------:R-:W-:-:S03]  /*1360*/  MOV R38, RZ ;  /* 0x000000ff00267202 */ /* 0x000fc60000000f00 */
[----:B------:R-:W1:Y:S01]  /*1370*/  SHFL.BFLY PT, R39, R73, 0x8, 0x1f ;  /* 0x0d001f0049277f89 */ /* 0x000e6200000e0000 */
[----:B------:R-:W-:-:S05]  /*1380*/  @!P1 FADD.FTZ R38, R41, R76 ;  /* 0x0000004c29269221 */ /* 0x000fca0000010000 */
[----:B------:R-:W2:Y:S01]  /*1390*/  SHFL.BFLY PT, R43, R38, 0x8, 0x1f ;  /* 0x0d001f00262b7f89 */ /* 0x000ea200000e0000 */
[----:B-1----:R-:W-:-:S05]  /*13a0*/  FADD.FTZ R39, R39, R73 ;  /* 0x0000004927277221 */ /* 0x002fca0000010000 */
[----:B------:R-:W1:Y:S01]  /*13b0*/  SHFL.BFLY PT, R40, R39, 0x4, 0x1f ;  /* 0x0c801f0027287f89 */ /* 0x000e6200000e0000 */
[----:B--2---:R-:W-:-:S05]  /*13c0*/  FADD.FTZ R43, R43, R38 ;  /* 0x000000262b2b7221 */ /* 0x004fca0000010000 */
        /* <DEDUP_REMOVED lines=9> */
[----:B------:R-:W-:Y:S01]  /*1460*/  LOP3.LUT P1, RZ, R3, 0xffffff0f, RZ, 0xc0, !PT ;  /* 0xffffff0f03ff7812 */ /* 0x000fe2000782c0ff */
[----:B-1----:R-:W-:-:S12]  /*1470*/  FADD.FTZ R38, R41, R76 ;  /* 0x0000004c29267221 */ /* 0x002fd80000010000 */
[----:B------:R-:W-:Y:S01]  /*1480*/  @!P1 FMUL.FTZ R38, R38, 4.8828125727595761418e-05 ;  /* 0x384ccccd26269820 */ /* 0x000fe20000410000 */
[----:B--2---:R-:W-:-:S03]  /*1490*/  FADD.FTZ R76, R77, R73 ;  /* 0x000000494d4c7221 */ /* 0x004fc60000010000 */
[----:B------:R-:W-:Y:S01]  /*14a0*/  @!P1 FMUL.FTZ R39, R38, R38 ;  /* 0x0000002626279220 */ /* 0x000fe20000410000 */
[----:B------:R-:W-:-:S03]  /*14b0*/  @!P1 SHF.R.U32.HI R40, RZ, 0x1, R3 ;  /* 0x00000001ff289819 */ /* 0x000fc60000011603 */
[----:B------:R-:W-:Y:S01]  /*14c0*/  @!P1 FFMA.FTZ R39, R76, 4.8828125727595761418e-05, -R39 ;  /* 0x384ccccd4c279823 */ /* 0x000fe20000010827 */
[----:B------:R-:W-:-:S04]  /*14d0*/  @!P1 LOP3.LUT R40, R40, 0x7ffffff8, RZ, 0xc0, !PT ;  /* 0x7ffffff828289812 */ /* 0x000fc800078ec0ff */
[----:B------:R-:W-:-:S05]  /*14e0*/  @!P1 FMNMX.FTZ R39, RZ, R39, !PT ;  /* 0x00000027ff279209 */ /* 0x000fca0007810000 */
[----:B------:R1:W-:Y:S01]  /*14f0*/  @!P1 STS.64 [R40+UR5], R38 ;  /* 0x0000002628009988 */ /* 0x0003e20008000a05 */
[----:B------:R-:W-:Y:S06]  /*1500*/  BAR.SYNC.DEFER_BLOCKING 0x0 ;  /* 0x0000000000007b1d */ /* 0x000fec0000010000 */
[----:B------:R-:W-:Y:S05]  /*1510*/  @P0 BRA `(.L_x_3331) ;  /* 0x0000000000200947 */ /* 0x000fea0003800000 */
[----:B-1----:R-:W-:Y:S01]  /*1520*/  LEA R38, R3, UR5, 0x3 ;  /* 0x0000000503267c11 */ /* 0x002fe2000f8e18ff */
[----:B------:R-:W-:Y:S01]  /*1530*/  ULDC.64 UR6, c[0x0][0x240] ;  /* 0x0000900000067ab9 */ /* 0x000fe20000000a00 */
[----:B------:R-:W-:-:S04]  /*1540*/  LEA R41, P1, R12, R11, 0x5 ;  /* 0x0000000b0c297211 */ /* 0x000fc800078228ff */
[----:B------:R-:W1:Y:S01]  /*1550*/  LDS.64 R38, [R38] ;  /* 0x0000000026267984 */ /* 0x000e620000000a00 */
[----:B------:R-:W-:Y:S02]  /*1560*/  LEA.HI.X R42, R12, R14, R13, 0x5, P1 ;  /* 0x0000000e0c2a7211 */ /* 0x000fe400008f2c0d */
[----:B------:R-:W-:-:S04]  /*1570*/  LEA R40, P1, R41, UR6, 0x3 ;  /* 0x0000000629287c11 */ /* 0x000fc8000f8218ff */
[----:B------:R-:W-:-:S05]  /*1580*/  LEA.HI.X R41, R41, UR7, R42, 0x3, P1 ;  /* 0x0000000729297c11 */ /* 0x000fca00088f1c2a */
[----:B-1----:R2:W-:Y:S04]  /*1590*/  STG.E.64 desc[UR8][R40.64], R38 ;  /* 0x0000002628007986 */ /* 0x0025e8000c101b08 */
.L_x_3331:
[----:B------:R-:W-:Y:S05]  /*15a0*/  BSYNC B0 ;  /* 0x0000000000007941 */ /* 0x000fea0003800000 */
.L_x_3330:
[----:B-12---:R-:W1:Y:S01]  /*15b0*/  LDS.64 R38, [R15] ;  /* 0x000000000f267984 */ /* 0x006e620000000a00 */
[----:B------:R-:W-:Y:S01]  /*15c0*/  ULDC.64 UR6, c[0x0][0x210] ;  /* 0x0000840000067ab9 */ /* 0x000fe20000000a00 */
[----:B------:R-:W-:Y:S01]  /*15d0*/  ULOP3.LUT UR4, UR4, 0x1, URZ, 0x3c, !UPT ;  /* 0x0000000104047892 */ /* 0x000fe2000f8e3c3f */
[----:B------:R-:W-:Y:S02]  /*15e0*/  LEA R76, P1, R16, UR6, 0x1 ;  /* 0x00000006104c7c11 */ /* 0x000fe4000f8208ff */
[----:B------:R-:W-:Y:S02]  /*15f0*/  LEA R42, P2, R18, UR6, 0x1 ;  /* 0x00000006122a7c11 */ /* 0x000fe4000f8408ff */
[----:B------:R-:W-:Y:S02]  /*1600*/  LEA.HI.X R77, R16, UR7, R17, 0x1, P1 ;  /* 0x00000007104d7c11 */ /* 0x000fe400088f0c11 */
[----:B------:R-:W-:Y:S02]  /*1610*/  LEA.HI.X R43, R18, UR7, R19, 0x1, P2 ;  /* 0x00000007122b7c11 */ /* 0x000fe400090f0c13 */
[----:B------:R-:W-:-:S02]  /*1620*/  LEA R40, P3, R20, UR6, 0x1 ;  /* 0x0000000614287c11 */ /* 0x000fc4000f8608ff */
[----:B------:R-:W-:Y:S02]  /*1630*/  LEA R16, P1, R22, UR6, 0x1 ;  /* 0x0000000616107c11 */ /* 0x000fe4000f8208ff */
[----:B------:R-:W-:Y:S02]  /*1640*/  LEA R18, P2, R24, UR6, 0x1 ;  /* 0x0000000618127c11 */ /* 0x000fe4000f8408ff */
[----:B------:R-:W-:Y:S02]  /*1650*/  LEA.HI.X R41, R20, UR7, R21, 0x1, P3 ;  /* 0x0000000714297c11 */ /* 0x000fe400098f0c15 */
[----:B------:R-:W-:Y:S02]  /*1660*/  LEA.HI.X R17, R22, UR7, R23, 0x1, P1 ;  /* 0x0000000716117c11 */ /* 0x000fe400088f0c17 */
[----:B------:R-:W-:Y:S02]  /*1670*/  LEA.HI.X R19, R24, UR7, R25, 0x1, P2 ;  /* 0x0000000718137c11 */ /* 0x000fe400090f0c19 */
[----:B------:R-:W-:-:S02]  /*1680*/  LEA R22, P1, R26, UR6, 0x1 ;  /* 0x000000061a167c11 */ /* 0x000fc4000f8208ff */
[----:B------:R-:W-:Y:S02]  /*1690*/  LEA R20, P3, R28, UR6, 0x1 ;  /* 0x000000061c147c11 */ /* 0x000fe4000f8608ff */
[----:B------:R-:W-:Y:S01]  /*16a0*/  LEA R24, P2, R30, UR6, 0x1 ;  /* 0x000000061e187c11 */ /* 0x000fe2000f8408ff */
[----:B------:R-:W-:Y:S01]  /*16b0*/  ULDC UR6, c[0x0][0x230] ;  /* 0x00008c0000067ab9 */ /* 0x000fe20000000800 */
[----:B------:R-:W-:Y:S01]  /*16c0*/  LEA.HI.X R23, R26, UR7, R27, 0x1, P1 ;  /* 0x000000071a177c11 */ /* 0x000fe200088f0c1b */
[----:B-----5:R-:W-:Y:S01]  /*16d0*/  HADD2.F32 R27, -RZ, R36.H0_H0 ;  /* 0x20000024ff1b7230 */ /* 0x020fe20000004100 */
[----:B------:R-:W-:Y:S01]  /*16e0*/  LEA.HI.X R21, R28, UR7, R29, 0x1, P3 ;  /* 0x000000071c157c11 */ /* 0x000fe200098f0c1d */
[----:B------:R-:W-:Y:S01]  /*16f0*/  HADD2.F32 R29, -RZ, R34.H0_H0 ;  /* 0x20000022ff1d7230 */ /* 0x000fe20000004100 */
[----:B------:R-:W-:Y:S01]  /*1700*/  LEA.HI.X R25, R30, UR7, R31, 0x1, P2 ;  /* 0x000000071e197c11 */ /* 0x000fe200090f0c1f */
[----:B------:R-:W-:Y:S01]  /*1710*/  HADD2.F32 R36, -RZ, R36.H1_H1 ;  /* 0x30000024ff247230 */ /* 0x000fe20000004100 */
[----:B------:R-:W-:Y:S01]  /*1720*/  IADD3 R12, P1, R12, 0x2, RZ ;  /* 0x000000020c0c7810 */ /* 0x000fe20007f3e0ff */
[----:B------:R-:W-:-:S02]  /*1730*/  HADD2.F32 R31, -RZ, R37.H0_H0 ;  /* 0x20000025ff1f7230 */ /* 0x000fc40000004100 */
[----:B------:R-:W-:Y:S01]  /*1740*/  HADD2.F32 R37, -RZ, R37.H1_H1 ;  /* 0x30000025ff257230 */ /* 0x000fe20000004100 */
[----:B------:R-:W-:Y:S01]  /*1750*/  IADD3.X R13, RZ, R13, RZ, P1, !PT ;  /* 0x0000000dff0d7210 */ /* 0x000fe20000ffe4ff */
        /* <DEDUP_REMOVED lines=49> */
[----:B------:R-:W-:-:S02]  /*1a70*/  HADD2.F32 R27, -RZ, R34.H1_H1 ;  /* 0x30000022ff1b7230 */ /* 0x000fc40000004100 */
[----:B------:R-:W-:Y:S01]  /*1a80*/  FADD.FTZ R38, R47, -R38 ;  /* 0x800000262f267221 */ /* 0x000fe20000010000 */
[C---:B------:R-:W-:Y:S01]  /*1a90*/  FMUL.FTZ R32, R39.reuse, R32 ;  /* 0x0000002027207220 */ /* 0x040fe20000410000 */
[--C-:B------:R-:W-:Y:S02]  /*1aa0*/  HADD2.F32 R29, -RZ, R35.reuse.H0_H0 ;  /* 0x20000023ff1d7230 */ /* 0x100fe40000004100 */
        /* <DEDUP_REMOVED lines=25> */
[--C-:B------:R-:W-:Y:S01]  /*1c40*/  FFMA.FTZ R39, R27, R28, R36.reuse ;  /* 0x0000001c1b277223 */ /* 0x100fe20000010024 */
[----:B------:R-:W-:Y:S01]  /*1c50*/  FFMA.FTZ R48, R48, R29, R31 ;  /* 0x0000001d30307223 */ /* 0x000fe2000001001f */
[----:B------:R-:W-:Y:S01]  /*1c60*/  FFMA.FTZ R33, R33, R34, R37 ;  /* 0x0000002221217223 */ /* 0x000fe20000010025 */
[--C-:B------:R-:W-:Y:S01]  /*1c70*/  FFMA.FTZ R50, R27, R50, R36.reuse ;  /* 0x000000321b327223 */ /* 0x100fe20000010024 */
[----:B------:R-:W-:Y:S01]  /*1c80*/  FFMA.FTZ R51, R29, R51, R31 ;  /* 0x000000331d337223 */ /* 0x000fe2000001001f */
[C---:B------:R-:W-:Y:S01]  /*1c90*/  FFMA.FTZ R28, R34.reuse, R53, R37 ;  /* 0x00000035221c7223 */ /* 0x040fe20000010025 */
[----:B------:R-:W-:Y:S01]  /*1ca0*/  F2FP.F16.F32.PACK_AB R0, R35, R0 ;  /* 0x000000002300723e */ /* 0x000fe200000000ff */
[--C-:B------:R-:W-:Y:S01]  /*1cb0*/  FFMA.FTZ R55, R27, R55, R36.reuse ;  /* 0x000000371b377223 */ /* 0x100fe20000010024 */
[----:B------:R-:W-:Y:S01]  /*1cc0*/  F2FP.F16.F32.PACK_AB R48, R33, R48 ;  /* 0x000000302130723e */ /* 0x000fe200000000ff */
[C-C-:B------:R-:W-:Y:S01]  /*1cd0*/  FFMA.FTZ R59, R27.reuse, R59, R36.reuse ;  /* 0x0000003b1b3b7223 */ /* 0x140fe20000010024 */
[C-C-:B------:R-:W-:Y:S01]  /*1ce0*/  FFMA.FTZ R63, R27.reuse, R63, R36.reuse ;  /* 0x0000003f1b3f7223 */ /* 0x140fe20000010024 */
[C-C-:B------:R-:W-:Y:S01]  /*1cf0*/  FFMA.FTZ R47, R27.reuse, R70, R36.reuse ;  /* 0x000000461b2f7223 */ /* 0x140fe20000010024 */
[----:B------:R-:W-:Y:S01]  /*1d00*/  FFMA.FTZ R72, R27, R72, R36 ;  /* 0x000000481b487223 */ /* 0x000fe20000010024 */
[C-C-:B------:R-:W-:Y:S01]  /*1d10*/  FFMA.FTZ R54, R29.reuse, R54, R31.reuse ;  /* 0x000000361d367223 */ /* 0x140fe2000001001f */
[C-C-:B------:R-:W-:Y:S01]  /*1d20*/  FFMA.FTZ R58, R29.reuse, R58, R31.reuse ;  /* 0x0000003a1d3a7223 */ /* 0x140fe2000001001f */
[C-C-:B------:R-:W-:Y:S01]  /*1d30*/  FFMA.FTZ R62, R29.reuse, R62, R31.reuse ;  /* 0x0000003e1d3e7223 */ /* 0x140fe2000001001f */
[C-C-:B------:R-:W-:Y:S01]  /*1d40*/  FFMA.FTZ R66, R29.reuse, R66, R31.reuse ;  /* 0x000000421d427223 */ /* 0x140fe2000001001f */
[C-C-:B------:R-:W-:Y:S01]  /*1d50*/  FFMA.FTZ R44, R29.reuse, R44, R31.reuse ;  /* 0x0000002c1d2c7223 */ /* 0x140fe2000001001f */
[----:B------:R-:W-:Y:S01]  /*1d60*/  FFMA.FTZ R46, R29, R46, R31 ;  /* 0x0000002e1d2e7223 */ /* 0x000fe2000001001f */
[--C-:B------:R-:W-:Y:S01]  /*1d70*/  FFMA.FTZ R57, R34, R57, R37.reuse ;  /* 0x0000003922397223 */ /* 0x100fe20000010025 */
[----:B------:R-:W-:Y:S01]  /*1d80*/  F2FP.F16.F32.PACK_AB R49, R50, R49 ;  /* 0x000000313231723e */ /* 0x000fe200000000ff */
[--C-:B------:R-:W-:Y:S01]  /*1d90*/  FFMA.FTZ R61, R34, R61, R37.reuse ;  /* 0x0000003d223d7223 */ /* 0x100fe20000010025 */
[----:B------:R-:W-:Y:S01]  /*1da0*/  F2FP.F16.F32.PACK_AB R51, R28, R51 ;  /* 0x000000331c33723e */ /* 0x000fe200000000ff */
[C-C-:B------:R-:W-:Y:S01]  /*1db0*/  FFMA.FTZ R29, R34.reuse, R26, R37.reuse ;  /* 0x0000001a221d7223 */ /* 0x140fe20000010025 */
[C-C-:B------:R-:W-:Y:S01]  /*1dc0*/  FFMA.FTZ R27, R34.reuse, R30, R37.reuse ;  /* 0x0000001e221b7223 */ /* 0x140fe20000010025 */
[C-C-:B------:R-:W-:Y:S01]  /*1dd0*/  FFMA.FTZ R71, R34.reuse, R71, R37.reuse ;  /* 0x0000004722477223 */ /* 0x140fe20000010025 */
[----:B------:R-:W-:Y:S01]  /*1de0*/  FFMA.FTZ R37, R34, R38, R37 ;  /* 0x0000002622257223 */ /* 0x000fe20000010025 */
[----:B------:R-:W-:Y:S01]  /*1df0*/  PRMT R38, R0, 0x7632, R38 ;  /* 0x0000763200267816 */ /* 0x000fe20000000026 */
[----:B------:R1:W-:Y:S01]  /*1e00*/  STG.E.U16 desc[UR8][R76.64], R0 ;  /* 0x000000004c007986 */ /* 0x0003e2000c101508 */
[----:B------:R-:W-:Y:S01]  /*1e10*/  PRMT R26, R48, 0x7632, R26 ;  /* 0x00007632301a7816 */ /* 0x000fe2000000001a */
[----:B------:R-:W-:Y:S01]  /*1e20*/  ULDC.64 UR6, c[0x0][0x238] ;  /* 0x00008e0000067ab9 */ /* 0x000fe20000000a00 */
[----:B------:R-:W-:Y:S01]  /*1e30*/  PRMT R28, R49, 0x7632, R28 ;  /* 0x00007632311c7816 */ /* 0x000fe2000000001c */
[----:B------:R-:W-:Y:S01]  /*1e40*/  STG.E.U16 desc[UR8][R76.64+0x2], R38 ;  /* 0x000002264c007986 */ /* 0x000fe2000c101508 */
[----:B------:R-:W-:-:S02]  /*1e50*/  F2FP.F16.F32.PACK_AB R52, R55, R52 ;  /* 0x000000343734723e */ /* 0x000fc400000000ff */
[----:B------:R-:W-:Y:S01]  /*1e60*/  F2FP.F16.F32.PACK_AB R54, R57, R54 ;  /* 0x000000363936723e */ /* 0x000fe200000000ff */
[----:B------:R-:W-:Y:S01]  /*1e70*/  STG.E.U16 desc[UR8][R76.64+0x4], R48 ;  /* 0x000004304c007986 */ /* 0x000fe2000c101508 */
[----:B------:R-:W-:Y:S02]  /*1e80*/  F2FP.F16.F32.PACK_AB R56, R59, R56 ;  /* 0x000000383b38723e */ /* 0x000fe400000000ff */
[----:B------:R-:W-:Y:S01]  /*1e90*/  F2FP.F16.F32.PACK_AB R58, R61, R58 ;  /* 0x0000003a3d3a723e */ /* 0x000fe200000000ff */
[----:B------:R2:W-:Y:S01]  /*1ea0*/  STG.E.U16 desc[UR8][R76.64+0x6], R26 ;  /* 0x0000061a4c007986 */ /* 0x0005e2000c101508 */
[----:B-1----:R-:W-:Y:S02]  /*1eb0*/  PRMT R0, R51, 0x7632, R0 ;  /* 0x0000763233007816 */ /* 0x002fe40000000000 */
[----:B------:R-:W-:Y:S01]  /*1ec0*/  PRMT R30, R54, 0x7632, R30 ;  /* 0x00007632361e7816 */ /* 0x000fe2000000001e */
[----:B------:R1:W-:Y:S01]  /*1ed0*/  STG.E.U16 desc[UR8][R42.64+0x2], R28 ;  /* 0x0000021c2a007986 */ /* 0x0003e2000c101508 */
[----:B------:R-:W-:-:S02]  /*1ee0*/  F2FP.F16.F32.PACK_AB R60, R63, R60 ;  /* 0x0000003c3f3c723e */ /* 0x000fc400000000ff */
[----:B------:R-:W-:Y:S01]  /*1ef0*/  F2FP.F16.F32.PACK_AB R29, R29, R62 ;  /* 0x0000003e1d1d723e */ /* 0x000fe200000000ff */
[----:B------:R3:W-:Y:S01]  /*1f00*/  STG.E.U16 desc[UR8][R42.64+0x6], R0 ;  /* 0x000006002a007986 */ /* 0x0007e2000c101508 */
[----:B------:R-:W-:Y:S02]  /*1f10*/  F2FP.F16.F32.PACK_AB R39, R39, R64 ;  /* 0x000000402727723e */ /* 0x000fe400000000ff */
[----:B------:R-:W-:Y:S01]  /*1f20*/  F2FP.F16.F32.PACK_AB R27, R27, R66 ;  /* 0x000000421b1b723e */ /* 0x000fe200000000ff */
[----:B------:R-:W-:Y:S01]  /*1f30*/  STG.E.U16 desc[UR8][R42.64], R49 ;  /* 0x000000312a007986 */ /* 0x000fe2000c101508 */
[----:B--2---:R-:W-:Y:S02]  /*1f40*/  PRMT R26, R52, 0x7632, R26 ;  /* 0x00007632341a7816 */ /* 0x004fe4000000001a */
[----:B------:R-:W-:Y:S01]  /*1f50*/  F2FP.F16.F32.PACK_AB R47, R47, R68 ;  /* 0x000000442f2f723e */ /* 0x000fe200000000ff */
[----:B------:R-:W-:Y:S01]  /*1f60*/  STG.E.U16 desc[UR8][R42.64+0x4], R51 ;  /* 0x000004332a007986 */ /* 0x000fe2000c101508 */
[----:B-1----:R-:W-:-:S02]  /*1f70*/  PRMT R28, R58, 0x7632, R28 ;  /* 0x000076323a1c7816 */ /* 0x002fc4000000001c */
[----:B------:R-:W-:Y:S01]  /*1f80*/  F2FP.F16.F32.PACK_AB R44, R71, R44 ;  /* 0x0000002c472c723e */ /* 0x000fe200000000ff */
[----:B------:R-:W-:Y:S01]  /*1f90*/  STG.E.U16 desc[UR8][R40.64], R52 ;  /* 0x0000003428007986 */ /* 0x000fe2000c101508 */
[----:B---3--:R-:W-:Y:S02]  /*1fa0*/  PRMT R0, R56, 0x7632, R0 ;  /* 0x0000763238007816 */ /* 0x008fe40000000000 */
[----:B------:R-:W-:Y:S01]  /*1fb0*/  F2FP.F16.F32.PACK_AB R45, R72, R45 ;  /* 0x0000002d482d723e */ /* 0x000fe200000000ff */
[----:B------:R1:W-:Y:S01]  /*1fc0*/  STG.E.U16 desc[UR8][R40.64+0x2], R26 ;  /* 0x0000021a28007986 */ /* 0x0003e2000c101508 */
[----:B------:R-:W-:Y:S02]  /*1fd0*/  F2FP.F16.F32.PACK_AB R37, R37, R46 ;  /* 0x0000002e2525723e */ /* 0x000fe400000000ff */
[----:B------:R-:W-:Y:S01]  /*1fe0*/  ISETP.GE.U32.AND P1, PT, R12, UR6, PT ;  /* 0x000000060c007c0c */ /* 0x000fe2000bf26070 */
[----:B------:R-:W-:Y:S03]  /*1ff0*/  STG.E.U16 desc[UR8][R40.64+0x4], R54 ;  /* 0x0000043628007986 */ /* 0x000fe6000c101508 */
[----:B------:R-:W-:Y:S01]  /*2000*/  ISETP.GE.AND.EX P1, PT, R13, UR7, PT, P1 ;  /* 0x000000070d007c0c */ /* 0x000fe2000bf26310 */
[----:B------:R-:W-:Y:S04]  /*2010*/  STG.E.U16 desc[UR8][R40.64+0x6], R30 ;  /* 0x0000061e28007986 */ /* 0x000fe8000c101508 */
[----:B------:R-:W-:Y:S01]  /*2020*/  STG.E.U16 desc[UR8][R16.64], R56 ;  /* 0x0000003810007986 */ /* 0x000fe2000c101508 */
[----:B-1----:R-:W-:-:S03]  /*2030*/  PRMT R26, R29, 0x7632, R26 ;  /* 0x000076321d1a7816 */ /* 0x002fc6000000001a */
[----:B------:R1:W-:Y:S04]  /*2040*/  STG.E.U16 desc[UR8][R16.64+0x2], R0 ;  /* 0x0000020010007986 */ /* 0x0003e8000c101508 */
[----:B------:R-:W-:Y:S04]  /*2050*/  STG.E.U16 desc[UR8][R16.64+0x4], R58 ;  /* 0x0000043a10007986 */ /* 0x000fe8000c101508 */
[----:B------:R2:W-:Y:S01]  /*2060*/  STG.E.U16 desc[UR8][R16.64+0x6], R28 ;  /* 0x0000061c10007986 */ /* 0x0005e2000c101508 */
[----:B-1----:R-:W-:-:S03]  /*2070*/  PRMT R0, R39, 0x7632, R0 ;  /* 0x0000763227007816 */ /* 0x002fc60000000000 */
[----:B------:R-:W-:Y:S04]  /*2080*/  STG.E.U16 desc[UR8][R18.64], R60 ;  /* 0x0000003c12007986 */ /* 0x000fe8000c101508 */
[----:B------:R-:W-:Y:S01]  /*2090*/  STG.E.U16 desc[UR8][R18.64+0x4], R29 ;  /* 0x0000041d12007986 */ /* 0x000fe2000c101508 */
[----:B--2---:R-:W-:-:S03]  /*20a0*/  PRMT R17, R60, 0x7632, R17 ;  /* 0x000076323c117816 */ /* 0x004fc60000000011 */
[----:B------:R-:W-:Y:S01]  /*20b0*/  STG.E.U16 desc[UR8][R18.64+0x6], R26 ;  /* 0x0000061a12007986 */ /* 0x000fe2000c101508 */
[----:B------:R-:W-:-:S03]  /*20c0*/  PRMT R16, R27, 0x7632, R16 ;  /* 0x000076321b107816 */ /* 0x000fc60000000010 */
[----:B------:R1:W-:Y:S04]  /*20d0*/  STG.E.U16 desc[UR8][R18.64+0x2], R17 ;  /* 0x0000021112007986 */ /* 0x0003e8000c101508 */
[----:B------:R2:W-:Y:S04]  /*20e0*/  STG.E.U16 desc[UR8][R22.64+0x2], R0 ;  /* 0x0000020016007986 */ /* 0x0005e8000c101508 */
[----:B------:R3:W-:Y:S01]  /*20f0*/  STG.E.U16 desc[UR8][R22.64+0x6], R16 ;  /* 0x0000061016007986 */ /* 0x0007e2000c101508 */
[----:B-1----:R-:W-:-:S03]  /*2100*/  PRMT R17, R47, 0x7632, R17 ;  /* 0x000076322f117816 */ /* 0x002fc60000000011 */
[----:B------:R1:W-:Y:S01]  /*2110*/  STG.E.U16 desc[UR8][R22.64], R39 ;  /* 0x0000002716007986 */ /* 0x0003e2000c101508 */
[----:B------:R-:W-:Y:S02]  /*2120*/  PRMT R18, R44, 0x7632, R18 ;  /* 0x000076322c127816 */ /* 0x000fe40000000012 */
[----:B--2---:R-:W-:Y:S01]  /*2130*/  PRMT R0, R45, 0x7632, R0 ;  /* 0x000076322d007816 */ /* 0x004fe20000000000 */
[----:B------:R1:W-:Y:S01]  /*2140*/  STG.E.U16 desc[UR8][R22.64+0x4], R27 ;  /* 0x0000041b16007986 */ /* 0x0003e2000c101508 */
[----:B---3--:R-:W-:-:S03]  /*2150*/  PRMT R16, R37, 0x7632, R16 ;  /* 0x0000763225107816 */ /* 0x008fc60000000010 */
        /* <DEDUP_REMOVED lines=10> */
.L_x_3333:
        /* <DEDUP_REMOVED lines=16> */
.L_x_3519:


//--------------------- .text._ZN13group_norm_v214gn_cuda_kernelI6__halfLi320ELi3ELi32ELi20ELi1024ELb0ELi32ELi320ELi320ELi4ELb1ELi10ELb0ELb0ENS_16CompileConditionILi900EEEEEvPT_PKS4_S7_S7_flPfS8_Pj --------------------------
	.section	.text._ZN13group_norm_v214gn_cuda_kernelI6__halfLi320ELi3ELi32ELi20ELi1024ELb0ELi32ELi320ELi320ELi4ELb1ELi10ELb0ELb0ENS_16CompileConditionILi900EEEEEvPT_PKS4_S7_S7_flPfS8_Pj,"ax",@progbits
	.align	128
        .global         _ZN13group_norm_v214gn_cuda_kernelI6__halfLi320ELi3ELi32ELi20ELi1024ELb0ELi32ELi320ELi320ELi4ELb1ELi10ELb0ELb0ENS_16CompileConditionILi900EEEEEvPT_PKS4_S7_S7_flPfS8_Pj
        .type           _ZN13group_norm_v214gn_cuda_kernelI6__halfLi320ELi3ELi32ELi20ELi1024ELb0ELi32ELi320ELi320ELi4ELb1ELi10ELb0ELb0ENS_16CompileConditionILi900EEEEEvPT_PKS4_S7_S7_flPfS8_Pj,@function
        .size           _ZN13group_norm_v214gn_cuda_kernelI6__halfLi320ELi3ELi32ELi20ELi1024ELb0ELi32ELi320ELi320ELi4ELb1ELi10ELb0ELb0ENS_16CompileConditionILi900EEEEEvPT_PKS4_S7_S7_flPfS8_Pj,(.L_x_3520 - _ZN13group_norm_v214gn_cuda_kernelI6__halfLi320ELi3ELi32ELi20ELi1024ELb0ELi32ELi320ELi320ELi4ELb1ELi10ELb0ELb0ENS_16CompileConditionILi900EEEEEvPT_PKS4_S7_S7_flPfS8_Pj)
        .other          _ZN13group_norm_v214gn_cuda_kernelI6__halfLi320ELi3ELi32ELi20ELi1024ELb0ELi32ELi320ELi320ELi4ELb1ELi10ELb0ELb0ENS_16CompileConditionILi900EEEEEvPT_PKS4_S7_S7_flPfS8_Pj,@"STO_CUDA_ENTRY STV_DEFAULT"
_ZN13group_norm_v214gn_cuda_kernelI6__halfLi320ELi3ELi32ELi20ELi1024ELb0ELi32ELi320ELi320ELi4ELb1ELi10ELb0ELb0ENS_16CompileConditionILi900EEEEEvPT_PKS4_S7_S7_flPfS8_Pj:
.text._ZN13group_norm_v214gn_cuda_kernelI6__halfLi320ELi3ELi32ELi20ELi1024ELb0ELi32ELi320ELi320ELi4ELb1ELi10ELb0ELb0ENS_16CompileConditionILi900EEEEEvPT_PKS4_S7_S7_flPfS8_Pj:
        /* <DEDUP_REMOVED lines=11> */
[----:B------:R-:W-:Y:S01]  /*00b0*/  ULOP3.LUT UR5, UR12, 0x1, URZ, 0xc0, !UPT ;  /* 0x000000010c057892 */ /* 0x000fe2000f8ec03f */
[----:B------:R-:W-:Y:S01]  /*00c0*/  UMOV UR6, 0x400 ;  /* 0x0000040000067882 */ /* 0x000fe20000000000 */
[----:B------:R-:W-:Y:S02]  /*00d0*/  USHF.L.U32 UR7, UR12, 0x4, URZ ;  /* 0x000000040c077899 */ /* 0x000fe4000800063f */
[----:B------:R-:W-:Y:S02]  /*00e0*/  UIMAD UR5, UR5, 0x140, URZ ;  /* 0x00000140050578a4 */ /* 0x000fe4000f8e023f */
[----:B------:R-:W-:Y:S01]  /*00f0*/  ULOP3.LUT UR7, UR7, 0x10, URZ, 0xc0, !UPT ;  /* 0x0000001007077892 */ /* 0x000fe2000f8ec03f */
[----:B------:R-:W-:-:S03]  /*0100*/  ULDC.64 UR10, c[0x0][0x208] ;  /* 0x00008200000a7ab9 */ /* 0x000fc60000000a00 */
[----:B------:R-:W-:Y:S02]  /*0110*/  MOV R7, UR5 ;  /* 0x0000000500077c02 */ /* 0x000fe40008000f00 */
[----:B------:R-:W-:Y:S01]  /*0120*/  IADD3 R6, RZ, -UR7, RZ ;  /* 0x80000007ff067c10 */ /* 0x000fe2000fffe0ff */
        /* <DEDUP_REMOVED lines=10> */
[----:B------:R-:W-:-:S05]  /*01d0*/  IMAD R0, R5, -0x50, R58 ;  /* 0xffffffb005007824 */ /* 0x000fca00078e023a */
[C---:B------:R-:W-:Y:S01]  /*01e0*/  LEA R2, R0.reuse, UR5, 0x2 ;  /* 0x0000000500027c11 */ /* 0x040fe2000f8e10ff */
[----:B------:R-:W-:Y:S01]  /*01f0*/  IMAD R0, R0, 0x28, R9 ;  /* 0x0000002800007824 */ /* 0x000fe200078e0209 */
[----:B------:R-:W-:-:S03]  /*0200*/  UMOV UR5, URZ ;  /* 0x0000003f00057c82 */ /* 0x000fc60008000000 */
[----:B------:R-:W-:Y:S01]  /*0210*/  IMAD.WIDE.U32 R2, R2, -0x33333333, RZ ;  /* 0xcccccccd02027825 */ /* 0x000fe200078e00ff */
[----:B------:R-:W-:Y:S02]  /*0220*/  MOV R2, R6 ;  /* 0x0000000600027202 */ /* 0x000fe40000000f00 */
[----:B------:R-:W-:Y:S02]  /*0230*/  LEA R5, R5, R0, 0x3 ;  /* 0x0000000005057211 */ /* 0x000fe400078e18ff */
[----:B------:R-:W-:Y:S02]  /*0240*/  SHF.L.U32 R0, R58, 0x3, RZ ;  /* 0x000000033a007819 */ /* 0x000fe400000006ff */
[----:B------:R-:W-:Y:S01]  /*0250*/  LEA.HI R2, R3, R2, RZ, 0x1c ;  /* 0x0000000203027211 */ /* 0x000fe200078fe0ff */
[----:B------:R0:W-:Y:S01]  /*0260*/  STL [R1+0xc], R5 ;  /* 0x00000c0501007387 */ /* 0x0001e20000100800 */
[----:B------:R-:W-:Y:S02]  /*0270*/  IADD3 R3, R4, 0x4, RZ ;  /* 0x0000000404037810 */ /* 0x000fe40007ffe0ff */
[----:B------:R-:W-:-:S02]  /*0280*/  LOP3.LUT R59, R0, 0x18, RZ, 0xc0, !PT ;  /* 0x00000018003b7812 */ /* 0x000fc400078ec0ff */
[C---:B------:R-:W-:Y:S02]  /*0290*/  IADD3 R6, R4.reuse, 0xc, RZ ;  /* 0x0000000c04067810 */ /* 0x040fe40007ffe0ff */
[----:B------:R-:W-:Y:S02]  /*02a0*/  SHF.R.S32.HI R0, RZ, 0x2, R4 ;  /* 0x00000002ff007819 */ /* 0x000fe40000011404 */
[----:B------:R-:W-:Y:S02]  /*02b0*/  SHF.R.S32.HI R3, RZ, 0x2, R3 ;  /* 0x00000002ff037819 */ /* 0x000fe40000011403 */
[----:B0-----:R-:W-:Y:S01]  /*02c0*/  IADD3 R5, R4, 0x8, RZ ;  /* 0x0000000804057810 */ /* 0x001fe20007ffe0ff */
[----:B------:R-:W-:Y:S01]  /*02d0*/  IMAD R0, R0, 0x28, R9 ;  /* 0x0000002800007824 */ /* 0x000fe200078e0209 */
[----:B------:R-:W-:Y:S02]  /*02e0*/  IADD3 R4, R4, 0x10, RZ ;  /* 0x0000001004047810 */ /* 0x000fe40007ffe0ff */
[----:B------:R-:W-:-:S02]  /*02f0*/  SHF.R.S32.HI R5, RZ, 0x2, R5 ;  /* 0x00000002ff057819 */ /* 0x000fc40000011405 */
[----:B------:R-:W-:Y:S01]  /*0300*/  SHF.R.S32.HI R8, RZ, 0x2, R4 ;  /* 0x00000002ff087819 */ /* 0x000fe20000011404 */
[--C-:B------:R-:W-:Y:S01]  /*0310*/  IMAD R4, R3, 0x28, R9.reuse ;  /* 0x0000002803047824 */ /* 0x100fe200078e0209 */
[----:B------:R-:W-:Y:S02]  /*0320*/  IADD3 R3, R0, R59, RZ ;  /* 0x0000003b00037210 */ /* 0x000fe40007ffe0ff */
[----:B------:R-:W-:Y:S01]  /*0330*/  SHF.R.S32.HI R7, RZ, 0x2, R6 ;  /* 0x00000002ff077819 */ /* 0x000fe20000011406 */
[--C-:B------:R-:W-:Y:S01]  /*0340*/  IMAD R6, R5, 0x28, R9.reuse ;  /* 0x0000002805067824 */ /* 0x100fe200078e0209 */
[----:B------:R-:W-:Y:S01]  /*0350*/  IADD3 R0, R59, R4, RZ ;  /* 0x000000043b007210 */ /* 0x000fe20007ffe0ff */
[----:B------:R-:W-:Y:S01]  /*0360*/  STL [R1+0x4], R3 ;  /* 0x0000040301007387 */ /* 0x000fe20000100800 */
[--C-:B------:R-:W-:Y:S02]  /*0370*/  IMAD R8, R8, 0x28, R9.reuse ;  /* 0x0000002808087824 */ /* 0x100fe400078e0209 */
[----:B------:R-:W-:Y:S01]  /*0380*/  IMAD R60, R7, 0x28, R9 ;  /* 0x00000028073c7824 */ /* 0x000fe200078e0209 */
[----:B------:R0:W-:Y:S01]  /*0390*/  STL [R1], R0 ;  /* 0x0000000001007387 */ /* 0x0001e20000100800 */
[----:B------:R-:W-:-:S03]  /*03a0*/  IADD3 R61, R59, R6, RZ ;  /* 0x000000063b3d7210 */ /* 0x000fc60007ffe0ff */
[C---:B------:R-:W-:Y:S02]  /*03b0*/  IADD3 R60, R59.reuse, R60, RZ ;  /* 0x0000003c3b3c7210 */ /* 0x040fe40007ffe0ff */
[----:B------:R-:W-:Y:S02]  /*03c0*/  IADD3 R59, R59, R8, RZ ;  /* 0x000000083b3b7210 */ /* 0x000fe40007ffe0ff */
[----:B0-----:R-:W-:-:S05]  /*03d0*/  LEA R0, R2, UR6, 0x3 ;  /* 0x0000000602007c11 */ /* 0x001fca000f8e18ff */
[----:B------:R0:W-:Y:S02]  /*03e0*/  STL [R1+0x8], R0 ;  /* 0x0000080001007387 */ /* 0x0001e40000100800 */
.L_x_3340:
[----:B------:R-:W0:Y:S01]  /*03f0*/  S2R R57, SR_CTAID.X ;  /* 0x0000000000397919 */ /* 0x000e220000002500 */
[----:B-1----:R-:W-:Y:S01]  /*0400*/  IMAD.WIDE.U32 R2, R58, -0x33333333, RZ ;  /* 0xcccccccd3a027825 */ /* 0x002fe200078e00ff */
[----:B------:R-:W-:Y:S01]  /*0410*/  ULOP3.LUT UR8, UR12, 0x1, URZ, 0xc0, !UPT ;  /* 0x000000010c087892 */ /* 0x000fe2000f8ec03f */
[----:B------:R-:W-:Y:S01]  /*0420*/  HFMA2.MMA R33, -RZ, RZ, 0, 0 ;  /* 0x00000000ff217435 */ /* 0x000fe200000001ff */
[----:B------:R-:W-:Y:S01]  /*0430*/  MOV R21, UR9 ;  /* 0x0000000900157c02 */ /* 0x000fe20008000f00 */
[----:B------:R-:W-:Y:S01]  /*0440*/  ULDC.64 UR14, c[0x0][0x218] ;  /* 0x00008600000e7ab9 */ /* 0x000fe20000000a00 */
[----:B------:R-:W-:Y:S01]  /*0450*/  SHF.R.U32.HI R3, RZ, 0x6, R3 ;  /* 0x00000006ff037819 */ /* 0x000fe20000011603 */
[----:B------:R-:W2:Y:S01]  /*0460*/  LDL R35, [R1+0x4] ;  /* 0x0000040001237983 */ /* 0x000ea20000100800 */
[----:B------:R-:W-:Y:S01]  /*0470*/  MOV R5, UR8 ;  /* 0x0000000800057c02 */ /* 0x000fe20008000f00 */
[----:B------:R-:W-:Y:S02]  /*0480*/  ULDC.64 UR16, c[0x0][0x228] ;  /* 0x00008a0000107ab9 */ /* 0x000fe40000000a00 */
[----:B------:R-:W-:Y:S01]  /*0490*/  IMAD R32, R3, -0x50, R58 ;  /* 0xffffffb003207824 */ /* 0x000fe200078e023a */
[----:B------:R-:W3:Y:S01]  /*04a0*/  LDL R34, [R1] ;  /* 0x0000000001227983 */ /* 0x000ee20000100800 */
[----:B------:R-:W-:-:S02]  /*04b0*/  UIMAD UR8, UR5, 0xa0000, URZ ;  /* 0x000a0000050878a4 */ /* 0x000fc4000f8e023f */
[----:B------:R-:W-:-:S05]  /*04c0*/  IMAD R32, R5, 0x50, R32 ;  /* 0x0000005005207824 */ /* 0x000fca00078e0220 */
[----:B------:R-:W-:-:S05]  /*04d0*/  SHF.L.U32 R32, R32, 0x2, RZ ;  /* 0x0000000220207819 */ /* 0x000fca00000006ff */
[----:B------:R-:W-:-:S05]  /*04e0*/  IMAD.WIDE.U32 R20, R21, 0xa0000, R32 ;  /* 0x000a000015147825 */ /* 0x000fca00078e0020 */
[----:B------:R-:W-:Y:S02]  /*04f0*/  IADD3 R56, R21, UR8, RZ ;  /* 0x0000000815387c10 */ /* 0x000fe4000fffe0ff */
[----:B0-----:R-:W-:-:S04]  /*0500*/  SHF.L.U32 R0, R57, 0x5, RZ ;  /* 0x0000000539007819 */ /* 0x001fc800000006ff */
[----:B------:R-:W-:-:S04]  /*0510*/  LOP3.LUT R0, R0, 0x3e0, RZ, 0xc0, !PT ;  /* 0x000003e000007812 */ /* 0x000fc800078ec0ff */
[----:B------:R-:W-:-:S05]  /*0520*/  IADD3 R0, R0, R3, RZ ;  /* 0x0000000300007210 */ /* 0x000fca0007ffe0ff */
[----:B------:R-:W-:-:S05]  /*0530*/  IMAD R17, R0, 0x280, RZ ;  /* 0x0000028000117824 */ /* 0x000fca00078e02ff */
[C---:B------:R-:W-:Y:S02]  /*0540*/  IADD3 R27, P0, R17.reuse, R20, RZ ;  /* 0x00000014111b7210 */ /* 0x040fe40007f1e0ff */
[----:B------:R-:W-:Y:S02]  /*0550*/  IADD3 R3, R17, 0xa00, RZ ;  /* 0x00000a0011037810 */ /* 0x000fe40007ffe0ff */
[----:B------:R-:W-:Y:S02]  /*0560*/  IADD3.X R49, RZ, R56, RZ, P0, !PT ;  /* 0x00000038ff317210 */ /* 0x000fe400007fe4ff */
        /* <DEDUP_REMOVED lines=41> */
[----:B------:R-:W-:-:S04]  /*0800*/  LEA R28, P0, R20, UR14, 0x1 ;  /* 0x0000000e141c7c11 */ /* 0x000fc8000f8008ff */
[----:B------:R-:W-:Y:S01]  /*0810*/  LEA.HI.X R29, R20, UR15, R56, 0x1, P0 ;  /* 0x0000000f141d7c11 */ /* 0x000fe200080f0c38 */
[----:B------:R-:W-:-:S05]  /*0820*/  ULDC.64 UR14, c[0x0][0x220] ;  /* 0x00008800000e7ab9 */ /* 0x000fca0000000a00 */
[----:B------:R-:W3:Y:S01]  /*0830*/  LDG.E.64.CONSTANT R28, desc[UR10][R28.64] ;  /* 0x0000000a1c1c7981 */ /* 0x000ee2000c1e9b00 */
[--C-:B----4-:R-:W-:Y:S02]  /*0840*/  HADD2.F32 R0, -RZ, R14.reuse.H0_H0 ;  /* 0x2000000eff007230 */ /* 0x110fe40000004100 */
[----:B------:R-:W-:Y:S02]  /*0850*/  HADD2.F32 R48, -RZ, R14.H1_H1 ;  /* 0x3000000eff307230 */ /* 0x000fe40000004100 */
        /* <DEDUP_REMOVED lines=8> */
[--C-:B--2---:R-:W-:Y:S02]  /*08e0*/  HADD2.F32 R45, -RZ, R12.reuse.H0_H0 ;  /* 0x2000000cff2d7230 */ /* 0x104fe40000004100 */
        /* <DEDUP_REMOVED lines=11> */
[--C-:B---3--:R-:W-:Y:S02]  /*09a0*/  HADD2.F32 R41, -RZ, R10.reuse.H0_H0 ;  /* 0x2000000aff297230 */ /* 0x108fe40000004100 */
        /* <DEDUP_REMOVED lines=55> */
[----:B------:R-:W-:Y:S02]  /*0d20*/  HADD2.F32 R6, -RZ, R3.H1_H1 ;  /* 0x30000003ff067230 */ /* 0x000fe40000004100 */
[----:B------:R-:W-:Y:S01]  /*0d30*/  FADD.FTZ R2, R5, R8 ;  /* 0x0000000805027221 */ /* 0x000fe20000010000 */
[----:B------:R-:W-:-:S02]  /*0d40*/  HADD2.F32 R5, -RZ, R28.H0_H0 ;  /* 0x2000001cff057230 */ /* 0x000fc40000004100 */
[----:B------:R-:W-:Y:S01]  /*0d50*/  FFMA.FTZ R31, R7, R7, R4 ;  /* 0x00000007071f7223 */ /* 0x000fe20000010004 */
[----:B------:R-:W-:Y:S02]  /*0d60*/  HADD2.F32 R4, -RZ, R28.H1_H1 ;  /* 0x3000001cff047230 */ /* 0x000fe40000004100 */
[----:B------:R-:W-:Y:S01]  /*0d70*/  FADD.FTZ R3, R2, R7 ;  /* 0x0000000702037221 */ /* 0x000fe20000010000 */
[----:B------:R-:W-:-:S03]  /*0d80*/  FFMA.FTZ R30, R6, R6, R31 ;  /* 0x00000006061e7223 */ /* 0x000fc6000001001f */
[----:B------:R-:W-:Y:S01]  /*0d90*/  FADD.FTZ R2, R3, R6 ;  /* 0x0000000603027221 */ /* 0x000fe20000010000 */
[----:B------:R-:W-:Y:S02]  /*0da0*/  HADD2.F32 R3, -RZ, R29.H0_H0 ;  /* 0x2000001dff037230 */ /* 0x000fe40000004100 */
[----:B------:R-:W-:Y:S01]  /*0db0*/  FFMA.FTZ R33, R5, R5, R30 ;  /* 0x0000000505217223 */ /* 0x000fe2000001001e */
[----:B------:R-:W-:-:S03]  /*0dc0*/  FADD.FTZ R31, R2, R5 ;  /* 0x00000005021f7221 */ /* 0x000fc60000010000 */
[----:B------:R-:W-:Y:S02]  /*0dd0*/  FFMA.FTZ R28, R4, R4, R33 ;  /* 0x00000004041c7223 */ /* 0x000fe40000010021 */
[----:B------:R-:W2:Y:S01]  /*0de0*/  LDL R33, [R1+0xc] ;  /* 0x00000c0001217983 */ /* 0x000ea20000100800 */
[----:B------:R-:W-:Y:S01]  /*0df0*/  FADD.FTZ R30, R31, R4 ;  /* 0x000000041f1e7221 */ /* 0x000fe20000010000 */
[----:B------:R-:W-:Y:S02]  /*0e00*/  HADD2.F32 R2, -RZ, R29.H1_H1 ;  /* 0x3000001dff027230 */ /* 0x000fe40000004100 */
[----:B------:R-:W-:Y:S01]  /*0e10*/  FFMA.FTZ R28, R3, R3, R28 ;  /* 0x00000003031c7223 */ /* 0x000fe2000001001c */
[----:B------:R-:W-:Y:S01]  /*0e20*/  ISETP.GT.U32.AND P0, PT, R58, 0x3f, PT ;  /* 0x0000003f3a00780c */ /* 0x000fe20003f04070 */
[----:B------:R-:W-:Y:S02]  /*0e30*/  FADD.FTZ R30, R30, R3 ;  /* 0x000000031e1e7221 */ /* 0x000fe40000010000 */
[----:B------:R-:W-:-:S02]  /*0e40*/  FFMA.FTZ R29, R2, R2, R28 ;  /* 0x00000002021d7223 */ /* 0x000fc4000001001c */
[----:B------:R-:W-:-:S05]  /*0e50*/  FADD.FTZ R28, R30, R2 ;  /* 0x000000021e1c7221 */ /* 0x000fca0000010000 */
[----:B--2---:R-:W-:Y:S01]  /*0e60*/  STS.64 [R33], R28 ;  /* 0x0000001c21007388 */ /* 0x004fe20000000a00 */
[----:B------:R-:W-:Y:S06]  /*0e70*/  BAR.SYNC.DEFER_BLOCKING 0x0 ;  /* 0x0000000000007b1d */ /* 0x000fec0000010000 */
[----:B------:R-:W0:Y:S04]  /*0e80*/  @!P0 LDS.64 R28, [R35] ;  /* 0x00000000231c8984 */ /* 0x000e280000000a00 */
[----:B------:R-:W1:Y:S04]  /*0e90*/  @!P0 LDS.64 R30, [R34] ;  /* 0x00000000221e8984 */ /* 0x000e680000000a00 */
[----:B------:R-:W2:Y:S01]  /*0ea0*/  @!P0 LDS.64 R34, [R61] ;  /* 0x000000003d228984 */ /* 0x000ea20000000a00 */
[----:B0-----:R-:W-:Y:S01]  /*0eb0*/  @!P0 FADD.FTZ R28, RZ, R28 ;  /* 0x0000001cff1c8221 */ /* 0x001fe20000010000 */
[----:B------:R-:W-:-:S03]  /*0ec0*/  @!P0 FADD.FTZ R29, RZ, R29 ;  /* 0x0000001dff1d8221 */ /* 0x000fc60000010000 */
[----:B-1----:R-:W-:Y:S01]  /*0ed0*/  @!P0 FADD.FTZ R28, R28, R30 ;  /* 0x0000001e1c1c8221 */ /* 0x002fe20000010000 */
[----:B------:R-:W-:Y:S02]  /*0ee0*/  @!P0 FADD.FTZ R33, R29, R31 ;  /* 0x0000001f1d218221 */ /* 0x000fe40000010000 */
[----:B------:R-:W-:Y:S01]  /*0ef0*/  @!P0 LDS.64 R30, [R59] ;  /* 0x000000003b1e8984 */ /* 0x000fe20000000a00 */
[----:B--2---:R-:W-:-:S03]  /*0f00*/  @!P0 FADD.FTZ R34, R28, R34 ;  /* 0x000000221c228221 */ /* 0x004fc60000010000 */
[----:B------:R-:W0:Y:S02]  /*0f10*/  @!P0 LDS.64 R28, [R60] ;  /* 0x000000003c1c8984 */ /* 0x000e240000000a00 */
[----:B0-----:R-:W-:Y:S01]  /*0f20*/  @!P0 FADD.FTZ R34, R34, R28 ;  /* 0x0000001c22228221 */ /* 0x001fe20000010000 */
[----:B------:R-:W-:-:S03]  /*0f30*/  MOV R28, RZ ;  /* 0x000000ff001c7202 */ /* 0x000fc60000000f00 */
[----:B------:R-:W-:Y:S01]  /*0f40*/  @!P0 FADD.FTZ R28, R34, R30 ;  /* 0x0000001e221c8221 */ /* 0x000fe20000010000 */
[----:B------:R-:W-:Y:S01]  /*0f50*/  SHF.L.U32 R34, R32, 0x1, RZ ;  /* 0x0000000120227819 */ /* 0x000fe200000006ff */
[----:B------:R-:W-:Y:S01]  /*0f60*/  @!P0 FADD.FTZ R30, R33, R35 ;  /* 0x00000023211e8221 */ /* 0x000fe20000010000 */
[----:B------:R-:W-:Y:S02]  /*0f70*/  SHF.R.U32.HI R35, RZ, 0x1f, R32 ;  /* 0x0000001fff237819 */ /* 0x000fe40000011620 */
[C---:B------:R-:W-:Y:S02]  /*0f80*/  IADD3 R32, P1, R34.reuse, UR14, RZ ;  /* 0x0000000e22207c10 */ /* 0x040fe4000ff3e0ff */
[----:B------:R-:W-:Y:S02]  /*0f90*/  IADD3 R34, P2, R34, UR16, RZ ;  /* 0x0000001022227c10 */ /* 0x000fe4000ff5e0ff */
[C---:B------:R-:W-:Y:S02]  /*0fa0*/  IADD3.X R33, R35.reuse, UR15, RZ, P1, !PT ;  /* 0x0000000f23217c10 */ /* 0x040fe40008ffe4ff */
[----:B------:R-:W-:-:S04]  /*0fb0*/  IADD3.X R35, R35, UR17, RZ, P2, !PT ;  /* 0x0000001123237c10 */ /* 0x000fc800097fe4ff */
[----:B------:R-:W5:Y:S04]  /*0fc0*/  LDG.E.64.CONSTANT R32, desc[UR10][R32.64] ;  /* 0x0000000a20207981 */ /* 0x000f68000c1e9b00 */
[----:B------:R-:W5:Y:S01]  /*0fd0*/  LDG.E.64.CONSTANT R34, desc[UR10][R34.64] ;  /* 0x0000000a22227981 */ /* 0x000f62000c1e9b00 */
[----:B------:R-:W-:Y:S01]  /*0fe0*/  @!P0 FADD.FTZ R30, R30, R29 ;  /* 0x0000001d1e1e8221 */ /* 0x000fe20000010000 */
[----:B------:R-:W-:Y:S01]  /*0ff0*/  HFMA2.MMA R29, -RZ, RZ, 0, 0 ;  /* 0x00000000ff1d7435 */ /* 0x000fe200000001ff */
[----:B------:R-:W-:Y:S05]  /*1000*/  BSSY B0, `(.L_x_3334) ;  /* 0x0000019000007945 */ /* 0x000fea0003800000 */
[----:B------:R-:W-:Y:S01]  /*1010*/  @!P0 FADD.FTZ R29, R30, R31 ;  /* 0x0000001f1e1d8221 */ /* 0x000fe20000010000 */
[----:B------:R-:W-:Y:S01]  /*1020*/  LOP3.LUT P0, RZ, R58, 0xffffffc3, RZ, 0xc0, !PT ;  /* 0xffffffc33aff7812 */ /* 0x000fe2000780c0ff */
        /* <DEDUP_REMOVED lines=9> */
[----:B------:R0:W-:Y:S01]  /*10c0*/  STL.64 [R1+0x10], R2 ;  /* 0x0000100201007387 */ /* 0x0001e20000100a00 */
[----:B------:R-:W-:Y:S01]  /*10d0*/  ULDC UR8, c[0x0][0x10] ;  /* 0x0000040000087ab9 */ /* 0x000fe20000000800 */
[----:B------:R-:W-:Y:S01]  /*10e0*/  SHF.R.U32.HI R30, RZ, 0x2, R58 ;  /* 0x00000002ff1e7819 */ /* 0x000fe2000001163a */
[----:B------:R-:W-:-:S03]  /*10f0*/  UIMAD UR8, UR8, UR4, UR12 ;  /* 0x00000004080872a4 */ /* 0x000fc6000f8e020c */
[----:B------:R-:W-:-:S03]  /*1100*/  SHF.L.U32 R30, R30, 0x5, RZ ;  /* 0x000000051e1e7819 */ /* 0x000fc600000006ff */
[----:B------:R-:W-:Y:S02]  /*1110*/  MOV R31, UR8 ;  /* 0x00000008001f7c02 */ /* 0x000fe40008000f00 */
[----:B------:R-:W-:Y:S01]  /*1120*/  LOP3.LUT R30, R30, 0xffffffe0, R57, 0xe2, !PT ;  /* 0xffffffe01e1e7812 */ /* 0x000fe200078ee239 */
[----:B0-----:R-:W0:Y:S03]  /*1130*/  LDC.64 R2, c[0x0][0x248] ;  /* 0x00009200ff027b82 */ /* 0x001e260000000a00 */
[----:B------:R-:W-:-:S04]  /*1140*/  LEA R30, R31, R30, 0x9 ;  /* 0x0000001e1f1e7211 */ /* 0x000fc800078e48ff */
[----:B------:R-:W-:-:S05]  /*1150*/  SHF.L.U32 R30, R30, 0x1, RZ ;  /* 0x000000011e1e7819 */ /* 0x000fca00000006ff */
[----:B0-----:R-:W-:Y:S02]  /*1160*/  IMAD.WIDE.U32 R30, R30, 0x4, R2 ;  /* 0x000000041e1e7825 */ /* 0x001fe400078e0002 */
[----:B------:R0:W5:Y:S04]  /*1170*/  LDL.LU.64 R2, [R1+0x10] ;  /* 0x0000100001027983 */ /* 0x0001680000300a00 */
[----:B------:R0:W-:Y:S02]  /*1180*/  STG.E.64 desc[UR10][R30.64], R28 ;  /* 0x0000001c1e007986 */ /* 0x0001e4000c101b0a */
.L_x_3335:
[----:B------:R-:W-:Y:S05]  /*1190*/  BSYNC B0 ;  /* 0x0000000000007941 */ /* 0x000fea0003800000 */
.L_x_3334:
[----:B------:R-:W-:Y:S01]  /*11a0*/  BAR.SYNC.DEFER_BLOCKING 0x0 ;  /* 0x0000000000007b1d */ /* 0x000fe20000010000 */
[C---:B------:R-:W-:Y:S02]  /*11b0*/  ISETP.NE.AND P1, PT, R58.reuse, RZ, PT ;  /* 0x000000ff3a00720c */ /* 0x040fe40003f25270 */
[----:B------:R-:W-:-:S11]  /*11c0*/  ISETP.GT.U32.AND P0, PT, R58, 0xff, PT ;  /* 0x000000ff3a00780c */ /* 0x000fd60003f04070 */
[----:B------:R-:W-:Y:S05]  /*11d0*/  @P1 BRA `(.L_x_3336) ;  /* 0x0000000000401947 */ /* 0x000fea0003800000 */
[----:B0-----:R-:W0:Y:S01]  /*11e0*/  LDC.64 R30, c[0x0][0x250] ;  /* 0x00009400ff1e7b82 */ /* 0x001e220000000a00 */
        /* <DEDUP_REMOVED lines=9> */
.L_x_3337:
[----:B------:R-:W2:Y:S04]  /*1280*/  LD.E.STRONG.GPU R31, desc[UR10][R28.64] ;  /* 0x0000000a1c1f7980 */ /* 0x000ea8000c10f900 */
[----:B--2---:R-:W-:Y:S01]  /*1290*/  CCTL.IVALL ;  /* 0x00000000ff00798f */ /* 0x004fe20002000000 */
[----:B------:R-:W-:Y:S05]  /*12a0*/  YIELD ;  /* 0x0000000000007946 */ /* 0x000fea0003800000 */
[----:B-----5:R-:W-:-:S04]  /*12b0*/  LOP3.LUT R31, R31, R30, RZ, 0x3c, !PT ;  /* 0x0000001e1f1f7212 */ /* 0x020fc800078e3cff */
[----:B------:R-:W-:-:S13]  /*12c0*/  ISETP.GT.AND P1, PT, R31, -0x1, PT ;  /* 0xffffffff1f00780c */ /* 0x000fda0003f24270 */
[----:B------:R-:W-:Y:S05]  /*12d0*/  @P1 BRA `(.L_x_3337) ;  /* 0xfffffffc00e81947 */ /* 0x000fea000383ffff */
.L_x_3336:
[----:B------:R-:W-:Y:S05]  /*12e0*/  WARPSYNC.ALL ;  /* 0x0000000000007948 */ /* 0x000fea0003800000 */
[----:B0-----:R-:W0:Y:S01]  /*12f0*/  @!P0 LDC R28, c[0x0][0x10] ;  /* 0x00000400ff1c8b82 */ /* 0x001e220000000800 */
[----:B------:R-:W-:Y:S01]  /*1300*/  MOV R29, UR4 ;  /* 0x00000004001d7c02 */ /* 0x000fe20008000f00 */
[----:B-----5:R1:W-:Y:S06]  /*1310*/  STL.64 [R1+0x10], R2 ;  /* 0x0000100201007387 */ /* 0x0203ec0000100a00 */
[----:B------:R-:W-:Y:S01]  /*1320*/  BAR.SYNC.DEFER_BLOCKING 0x0 ;  /* 0x0000000000007b1d */ /* 0x000fe20000010000 */
[----:B------:R-:W-:-:S05]  /*1330*/  HFMA2.MMA R57, -RZ, RZ, 0, 0 ;  /* 0x00000000ff397435 */ /* 0x000fca00000001ff */
[----:B------:R-:W-:Y:S02]  /*1340*/  ULDC.64 UR14, c[0x0][0x240] ;  /* 0x00009000000e7ab9 */ /* 0x000fe40000000a00 */
[----:B-1----:R-:W1:Y:S01]  /*1350*/  @!P0 LDC.64 R2, c[0x0][0x248] ;  /* 0x00009200ff028b82 */ /* 0x002e620000000a00 */
        /* <DEDUP_REMOVED lines=34> */
[----:B------:R-:W-:Y:S01]  /*1580*/  LOP3.LUT P0, RZ, R58, 0xffffff0f, RZ, 0xc0, !PT ;  /* 0xffffff0f3aff7812 */ /* 0x000fe2000780c0ff */
[----:B------:R-:W3:Y:S01]  /*1590*/  S2R R31, SR_CTAID.X ;  /* 0x00000000001f7919 */ /* 0x000ee20000002500 */
[----:B-1----:R-:W-:-:S11]  /*15a0*/  FADD.FTZ R28, R57, R28 ;  /* 0x0000001c391c7221 */ /* 0x002fd60000010000 */
[----:B------:R-:W-:Y:S01]  /*15b0*/  @!P0 FMUL.FTZ R28, R28, 4.8828125727595761418e-05 ;  /* 0x384ccccd1c1c8820 */ /* 0x000fe20000410000 */
[----:B--2---:R-:W-:-:S03]  /*15c0*/  FADD.FTZ R29, R29, R30 ;  /* 0x0000001e1d1d7221 */ /* 0x004fc60000010000 */
[----:B------:R-:W-:-:S04]  /*15d0*/  @!P0 FMUL.FTZ R30, R28, R28 ;  /* 0x0000001c1c1e8220 */ /* 0x000fc80000410000 */
[----:B------:R-:W-:Y:S01]  /*15e0*/  @!P0 FFMA.FTZ R29, R29, 4.8828125727595761418e-05, -R30 ;  /* 0x384ccccd1d1d8823 */ /* 0x000fe2000001081e */
[----:B------:R-:W-:-:S04]  /*15f0*/  @!P0 SHF.R.U32.HI R30, RZ, 0x1, R58 ;  /* 0x00000001ff1e8819 */ /* 0x000fc8000001163a */
[----:B------:R-:W-:Y:S02]  /*1600*/  @!P0 LOP3.LUT R30, R30, 0x7ffffff8, RZ, 0xc0, !PT ;  /* 0x7ffffff81e1e8812 */ /* 0x000fe400078ec0ff */
[----:B------:R-:W-:-:S05]  /*1610*/  @!P0 FMNMX.FTZ R29, RZ, R29, !PT ;  /* 0x0000001dff1d8209 */ /* 0x000fca0007810000 */
[----:B------:R0:W-:Y:S01]  /*1620*/  @!P0 STS.64 [R30+UR6], R28 ;  /* 0x0000001c1e008988 */ /* 0x0001e20008000a06 */
[----:B------:R-:W-:Y:S01]  /*1630*/  BAR.SYNC.DEFER_BLOCKING 0x0 ;  /* 0x0000000000007b1d */ /* 0x000fe20000010000 */
[----:B---3--:R-:W-:-:S04]  /*1640*/  LOP3.LUT P0, RZ, R31, 0x1f, RZ, 0xc0, !PT ;  /* 0x0000001f1fff7812 */ /* 0x008fc8000780c0ff */
[----:B------:R-:W-:-:S04]  /*1650*/  ISETP.GT.U32.OR P0, PT, R58, 0xf, P0 ;  /* 0x0000000f3a00780c */ /* 0x000fc80000704470 */
[----:B------:R-:W-:-:S13]  /*1660*/  ISETP.EQ.OR.EX P0, PT, RZ, UR15, P0, P1 ;  /* 0x0000000fff007c0c */ /* 0x000fda0008702710 */
[----:B0-----:R-:W-:Y:S05]  /*1670*/  @P0 BRA `(.L_x_3339) ;  /* 0x0000000000300947 */ /* 0x001fea0003800000 */
[----:B------:R-:W-:Y:S02]  /*1680*/  IADD3 R28, R58, UR7, RZ ;  /* 0x000000073a1c7c10 */ /* 0x000fe4000fffe0ff */
        /* <DEDUP_REMOVED lines=11> */
.L_x_3339:
[----:B------:R-:W-:Y:S05]  /*1740*/  BSYNC B0 ;  /* 0x0000000000007941 */ /* 0x000fea0003800000 */
.L_x_3338:
[----:B0-----:R-:W2:Y:S01]  /*1750*/  LDL R30, [R1+0x8] ;  /* 0x00000800011e7983 */ /* 0x001ea20000100800 */
[----:B------:R-:W-:Y:S01]  /*1760*/  ULDC.64 UR14, c[0x0][0x210] ;  /* 0x00008400000e7ab9 */ /* 0x000fe20000000a00 */
[----:B------:R-:W-:Y:S01]  /*1770*/  ULDC UR8, c[0x0][0x230] ;  /* 0x00008c0000087ab9 */ /* 0x000fe20000000800 */
[C---:B------:R-:W-:Y:S01]  /*1780*/  LEA R28, P0, R27.reuse, UR14, 0x1 ;  /* 0x0000000e1b1c7c11 */ /* 0x040fe2000f8008ff */
[----:B------:R-:W-:Y:S02]  /*1790*/  UIADD3 UR9, UP0, UR9, 0x5, URZ ;  /* 0x0000000509097890 */ /* 0x000fe4000ff1e03f */
[----:B------:R-:W-:Y:S01]  /*17a0*/  ULOP3.LUT UR4, UR4, 0x1, URZ, 0x3c, !UPT ;  /* 0x0000000104047892 */ /* 0x000fe2000f8e3c3f */
[----:B------:R-:W-:Y:S01]  /*17b0*/  LEA.HI.X R29, R27, UR15, R49, 0x1, P0 ;  /* 0x0000000f1b1d7c11 */ /* 0x000fe200080f0c31 */
[----:B------:R-:W-:Y:S01]  /*17c0*/  UIADD3.X UR5, URZ, UR5, URZ, UP0, !UPT ;  /* 0x000000053f057290 */ /* 0x000fe200087fe43f */
[----:B--2---:R-:W0:Y:S02]  /*17d0*/  LDS.64 R30, [R30] ;  /* 0x000000001e1e7984 */ /* 0x004e240000000a00 */
[----:B0-----:R-:W-:Y:S01]  /*17e0*/  FADD.FTZ R27, R31, UR8 ;  /* 0x000000081f1b7e21 */ /* 0x001fe20008010000 */
[--C-:B------:R-:W-:Y:S01]  /*17f0*/  FADD.FTZ R49, R0, -R30.reuse ;  /* 0x8000001e00317221 */ /* 0x100fe20000010000 */
[----:B------:R-:W-:Y:S01]  /*1800*/  FADD.FTZ R48, R48, -R30 ;  /* 0x8000001e30307221 */ /* 0x000fe20000010000 */
[----:B------:R-:W-:-:S02]  /*1810*/  HADD2.F32 R31, -RZ, R32.H0_H0 ;  /* 0x20000020ff1f7230 */ /* 0x000fc40000004100 */
[--C-:B------:R-:W-:Y:S01]  /*1820*/  FADD.FTZ R47, R47, -R30.reuse ;  /* 0x8000001e2f2f7221 */ /* 0x100fe20000010000 */
[----:B------:R-:W-:Y:S01]  /*1830*/  HADD2.F32 R0, -RZ, R34.H0_H0 ;  /* 0x20000022ff007230 */ /* 0x000fe20000004100 */
[----:B------:R-:W0:Y:S01]  /*1840*/  MUFU.RSQ R27, R27 ;  /* 0x0000001b001b7308 */ /* 0x000e220000001400 */
[----:B------:R-:W-:Y:S02]  /*1850*/  HADD2.F32 R32, -RZ, R32.H1_H1 ;  /* 0x30000020ff207230 */ /* 0x000fe40000004100 */
[--C-:B------:R-:W-:Y:S01]  /*1860*/  FADD.FTZ R45, R45, -R30.reuse ;  /* 0x8000001e2d2d7221 */ /* 0x100fe20000010000 */
[----:B------:R-:W-:Y:S02]  /*1870*/  HADD2.F32 R34, -RZ, R34.H1_H1 ;  /* 0x30000022ff227230 */ /* 0x000fe40000004100 */
[--C-:B------:R-:W-:Y:S01]  /*1880*/  FADD.FTZ R41, R41, -R30.reuse ;  /* 0x8000001e29297221 */ /* 0x100fe20000010000 */
[--C-:B------:R-:W-:Y:S01]  /*1890*/  FADD.FTZ R37, R37, -R30.reuse ;  /* 0x8000001e25257221 */ /* 0x100fe20000010000 */
[--C-:B------:R-:W-:Y:S01]  /*18a0*/  FADD.FTZ R17, R17, -R30.reuse ;  /* 0x8000001e11117221 */ /* 0x100fe20000010000 */
[--C-:B------:R-:W-:Y:S01]  /*18b0*/  FADD.FTZ R13, R13, -R30.reuse ;  /* 0x8000001e0d0d7221 */ /* 0x100fe20000010000 */
[--C-:B------:R-:W-:Y:S01]  /*18c0*/  FADD.FTZ R9, R9, -R30.reuse ;  /* 0x8000001e09097221 */ /* 0x100fe20000010000 */
[--C-:B------:R-:W-:Y:S01]  /*18d0*/  FADD.FTZ R5, R5, -R30.reuse ;  /* 0x8000001e05057221 */ /* 0x100fe20000010000 */
[--C-:B-----5:R-:W-:Y:S01]  /*18e0*/  FADD.FTZ R2, R2, -R30.reuse ;  /* 0x8000001e02027221 */ /* 0x120fe20000010000 */
[--C-:B------:R-:W-:Y:S01]  /*18f0*/  FADD.FTZ R44, R44, -R30.reuse ;  /* 0x8000001e2c2c7221 */ /* 0x100fe20000010000 */
[--C-:B------:R-:W-:Y:S01]  /*1900*/  FADD.FTZ R3, R3, -R30.reuse ;  /* 0x8000001e03037221 */ /* 0x100fe20000010000 */
[--C-:B------:R-:W-:Y:S01]  /*1910*/  FADD.FTZ R6, R6, -R30.reuse ;  /* 0x8000001e06067221 */ /* 0x100fe20000010000 */
[--C-:B------:R-:W-:Y:S01]  /*1920*/  FADD.FTZ R43, R43, -R30.reuse ;  /* 0x8000001e2b2b7221 */ /* 0x100fe20000010000 */
        /* <DEDUP_REMOVED lines=9> */
[----:B------:R-:W-:Y:S01]  /*19c0*/  FMUL.FTZ R44, R27, R6 ;  /* 0x000000061b2c7220 */ /* 0x000fe20000410000 */
[--C-:B------:R-:W-:Y:S01]  /*19d0*/  FADD.FTZ R11, R11, -R30.reuse ;  /* 0x8000001e0b0b7221 */ /* 0x100fe20000010000 */
[--C-:B------:R-:W-:Y:S01]  /*19e0*/  FADD.FTZ R14, R14, -R30.reuse ;  /* 0x8000001e0e0e7221 */ /* 0x100fe20000010000 */
[----:B------:R-:W-:Y:S01]  /*19f0*/  F2FP.F16.F32.PACK_AB R48, R48, R49 ;  /* 0x000000313030723e */ /* 0x000fe200000000ff */
[----:B------:R-:W-:Y:S01]  /*1a00*/  FADD.FTZ R49, R46, -R30 ;  /* 0x8000001e2e317221 */ /* 0x000fe20000010000 */
[----:B------:R-:W-:-:S02]  /*1a10*/  HADD2.F32 R46, -RZ, R35.H0_H0 ;  /* 0x20000023ff2e7230 */ /* 0x000fc40000004100 */
[--C-:B------:R-:W-:Y:S01]  /*1a20*/  FADD.FTZ R15, R15, -R30.reuse ;  /* 0x8000001e0f0f7221 */ /* 0x100fe20000010000 */
[----:B------:R-:W-:Y:S01]  /*1a30*/  HADD2.F32 R35, -RZ, R35.H1_H1 ;  /* 0x30000023ff237230 */ /* 0x000fe20000004100 */
[----:B------:R0:W-:Y:S01]  /*1a40*/  STG.E.U16 desc[UR10][R28.64], R48 ;  /* 0x000000301c007986 */ /* 0x0001e2000c10150a */
        /* <DEDUP_REMOVED lines=11> */
[----:B0-----:R-:W-:Y:S01]  /*1b00*/  PRMT R48, R48, 0x7632, R48 ;  /* 0x0000763230307816 */ /* 0x001fe20000000030 */
[----:B------:R-:W-:Y:S01]  /*1b10*/  FADD.FTZ R4, R4, -R30 ;  /* 0x8000001e04047221 */ /* 0x000fe20000010000 */
[C---:B------:R-:W-:Y:S01]  /*1b20*/  FMUL.FTZ R30, R27.reuse, R15 ;  /* 0x0000000f1b1e7220 */ /* 0x040fe20000410000 */
[C---:B------:R-:W-:Y:S01]  /*1b30*/  FMUL.FTZ R42, R27.reuse, R42 ;  /* 0x0000002a1b2a7220 */ /* 0x040fe20000410000 */
[C---:B------:R-:W-:Y:S01]  /*1b40*/  FMUL.FTZ R40, R27.reuse, R40 ;  /* 0x000000281b287220 */ /* 0x040fe20000410000 */
[----:B------:R0:W-:Y:S01]  /*1b50*/  STG.E.U16 desc[UR10][R28.64+0x2], R48 ;  /* 0x000002301c007986 */ /* 0x0001e2000c10150a */
        /* <DEDUP_REMOVED lines=10> */
[----:B------:R-:W-:Y:S01]  /*1c00*/  FFMA.FTZ R16, R32, R16, R34 ;  /* 0x0000001020107223 */ /* 0x000fe20000010022 */
[----:B0-----:R-:W-:-:S02]  /*1c10*/  HADD2.F32 R48, -RZ, R33.H0_H0 ;  /* 0x20000021ff307230 */ /* 0x001fc40000004100 */
[C-C-:B------:R-:W-:Y:S01]  /*1c20*/  FFMA.FTZ R12, R32.reuse, R12, R34.reuse ;  /* 0x0000000c200c7223 */ /* 0x140fe20000010022 */
[----:B------:R-:W-:Y:S02]  /*1c30*/  HADD2.F32 R33, -RZ, R33.H1_H1 ;  /* 0x30000021ff217230 */ /* 0x000fe40000004100 */
[----:B------:R-:W-:Y:S01]  /*1c40*/  FFMA.FTZ R8, R32, R8, R34 ;  /* 0x0000000820087223 */ /* 0x000fe20000010022 */
[--C-:B------:R-:W-:Y:S01]  /*1c50*/  FFMA.FTZ R47, R47, R48, R46.reuse ;  /* 0x000000302f2f7223 */ /* 0x100fe2000001002e */
[C-C-:B------:R-:W-:Y:S01]  /*1c60*/  FFMA.FTZ R39, R48.reuse, R39, R46.reuse ;  /* 0x0000002730277223 */ /* 0x140fe2000001002e */
[--C-:B------:R-:W-:Y:S01]  /*1c70*/  FFMA.FTZ R49, R49, R33, R35.reuse ;  /* 0x0000002131317223 */ /* 0x100fe20000010023 */
[C-C-:B------:R-:W-:Y:S01]  /*1c80*/  FFMA.FTZ R42, R33.reuse, R42, R35.reuse ;  /* 0x0000002a212a7223 */ /* 0x140fe20000010023 */
[--C-:B------:R-:W-:Y:S01]  /*1c90*/  FFMA.FTZ R38, R33, R38, R35.reuse ;  /* 0x0000002621267223 */ /* 0x100fe20000010023 */
[C-C-:B------:R-:W-:Y:S01]  /*1ca0*/  FFMA.FTZ R19, R48.reuse, R19, R46.reuse ;  /* 0x0000001330137223 */ /* 0x140fe2000001002e */
[----:B------:R-:W-:Y:S01]  /*1cb0*/  FFMA.FTZ R30, R48, R30, R46 ;  /* 0x0000001e301e7223 */ /* 0x000fe2000001002e */
[----:B------:R-:W-:Y:S01]  /*1cc0*/  F2FP.F16.F32.PACK_AB R47, R49, R47 ;  /* 0x0000002f312f723e */ /* 0x000fe200000000ff */
[----:B------:R-:W-:Y:S01]  /*1cd0*/  FMUL.FTZ R49, R27, R5 ;  /* 0x000000051b317220 */ /* 0x000fe20000410000 */
[----:B------:R-:W-:Y:S01]  /*1ce0*/  F2FP.F16.F32.PACK_AB R39, R38, R39 ;  /* 0x000000272627723e */ /* 0x000fe200000000ff */
[----:B------:R-:W-:-:S02]  /*1cf0*/  FFMA.FTZ R44, R33, R44, R35 ;  /* 0x0000002c212c7223 */ /* 0x000fc40000010023 */
[----:B------:R0:W-:Y:S02]  /*1d00*/  STG.E.U16 desc[UR10][R28.64+0x4], R47 ;  /* 0x0000042f1c007986 */ /* 0x0001e4000c10150a */
[----:B0-----:R-:W-:-:S05]  /*1d10*/  PRMT R47, R47, 0x7632, R47 ;  /* 0x000076322f2f7816 */ /* 0x001fca000000002f */
[----:B------:R0:W-:Y:S02]  /*1d20*/  STG.E.U16 desc[UR10][R28.64+0x6], R47 ;  /* 0x0000062f1c007986 */ /* 0x0001e4000c10150a */
[C---:B0-----:R-:W-:Y:S01]  /*1d30*/  FMUL.FTZ R29, R27.reuse, R45 ;  /* 0x0000002d1b1d7220 */ /* 0x041fe20000410000 */
        /* <DEDUP_REMOVED lines=20> */
[----:B------:R-:W-:Y:S01]  /*1e80*/  FMUL.FTZ R31, R27, R14 ;  /* 0x0000000e1b1f7220 */ /* 0x000fe20000410000 */
[----:B------:R-:W-:Y:S01]  /*1e90*/  LEA R26, P1, R20, UR14, 0x1 ;  /* 0x0000000e141a7c11 */ /* 0x000fe2000f8208ff */
[----:B------:R-:W-:Y:S01]  /*1ea0*/  FFMA.FTZ R47, R48, R47, R46 ;  /* 0x0000002f302f7223 */ /* 0x000fe2000001002e */
[----:B------:R-:W-:Y:S01]  /*1eb0*/  LEA.HI.X R7, R25, UR15, R51, 0x1, P0 ;  /* 0x0000000f19077c11 */ /* 0x000fe200080f0c33 */
[----:B------:R-:W-:Y:S01]  /*1ec0*/  FFMA.FTZ R51, R32, R4, R34 ;  /* 0x0000000420337223 */ /* 0x000fe20000010022 */
[----:B------:R-:W-:Y:S01]  /*1ed0*/  LEA R10, P0, R24, UR14, 0x1 ;  /* 0x0000000e180a7c11 */ /* 0x000fe2000f8008ff */
[--C-:B------:R-:W-:Y:S01]  /*1ee0*/  FFMA.FTZ R31, R33, R31, R35.reuse ;  /* 0x0000001f211f7223 */ /* 0x100fe20000010023 */
[----:B------:R-:W-:Y:S01]  /*1ef0*/  LEA.HI.X R27, R20, UR15, R56, 0x1, P1 ;  /* 0x0000000f141b7c11 */ /* 0x000fe200088f0c38 */
[----:B------:R-:W-:Y:S01]  /*1f00*/  FFMA.FTZ R20, R32, R57, R34 ;  /* 0x0000003920147223 */ /* 0x000fe20000010022 */
[----:B------:R-:W-:Y:S01]  /*1f10*/  LEA.HI.X R11, R24, UR15, R52, 0x1, P0 ;  /* 0x0000000f180b7c11 */ /* 0x000fe200080f0c34 */
[C-C-:B------:R-:W-:Y:S01]  /*1f20*/  FFMA.FTZ R37, R48.reuse, R37, R46.reuse ;  /* 0x0000002530257223 */ /* 0x140fe2000001002e */
[----:B------:R-:W-:Y:S01]  /*1f30*/  LEA R14, P0, R23, UR14, 0x1 ;  /* 0x0000000e170e7c11 */ /* 0x000fe2000f8008ff */
[--C-:B------:R-:W-:Y:S01]  /*1f40*/  FFMA.FTZ R43, R48, R43, R46.reuse ;  /* 0x0000002b302b7223 */ /* 0x100fe2000001002e */
[----:B------:R-:W-:Y:S01]  /*1f50*/  F2FP.F16.F32.PACK_AB R29, R20, R29 ;  /* 0x0000001d141d723e */ /* 0x000fe200000000ff */
[----:B------:R-:W-:Y:S01]  /*1f60*/  FFMA.FTZ R20, R33, R18, R35 ;  /* 0x0000001221147223 */ /* 0x000fe20000010023 */
[----:B------:R-:W-:Y:S01]  /*1f70*/  LEA.HI.X R15, R23, UR15, R53, 0x1, P0 ;  /* 0x0000000f170f7c11 */ /* 0x000fe200080f0c35 */
[C-C-:B------:R-:W-:Y:S01]  /*1f80*/  FFMA.FTZ R18, R33.reuse, R41, R35.reuse ;  /* 0x0000002921127223 */ /* 0x140fe20000010023 */
[----:B------:R-:W-:Y:S01]  /*1f90*/  LEA R24, P0, R22, UR14, 0x1 ;  /* 0x0000000e16187c11 */ /* 0x000fe2000f8008ff */
[----:B------:R0:W-:Y:S01]  /*1fa0*/  STG.E.U16 desc[UR10][R2.64], R29 ;  /* 0x0000001d02007986 */ /* 0x0001e2000c10150a */
[----:B------:R-:W-:Y:S01]  /*1fb0*/  F2FP.F16.F32.PACK_AB R42, R42, R47 ;  /* 0x0000002f2a2a723e */ /* 0x000fe200000000ff */
[----:B------:R-:W-:Y:S01]  /*1fc0*/  FFMA.FTZ R45, R48, R45, R46 ;  /* 0x0000002d302d7223 */ /* 0x000fe2000001002e */
[----:B------:R-:W-:Y:S01]  /*1fd0*/  LEA.HI.X R25, R22, UR15, R54, 0x1, P0 ;  /* 0x0000000f16197c11 */ /* 0x000fe200080f0c36 */
[----:B------:R-:W-:Y:S01]  /*1fe0*/  FFMA.FTZ R4, R33, R49, R35 ;  /* 0x0000003121047223 */ /* 0x000fe20000010023 */
[----:B------:R-:W-:Y:S01]  /*1ff0*/  LEA R22, P0, R21, UR14, 0x1 ;  /* 0x0000000e15167c11 */ /* 0x000fe2000f8008ff */
[----:B------:R-:W-:Y:S01]  /*2000*/  STG.E.U16 desc[UR10][R2.64+0x4], R42 ;  /* 0x0000042a02007986 */ /* 0x000fe2000c10150a */
[----:B------:R-:W-:-:S02]  /*2010*/  F2FP.F16.F32.PACK_AB R17, R36, R17 ;  /* 0x000000112411723e */ /* 0x000fc400000000ff */
[----:B------:R-:W-:Y:S01]  /*2020*/  LEA.HI.X R23, R21, UR15, R55, 0x1, P0 ;  /* 0x0000000f15177c11 */ /* 0x000fe200080f0c37 */
[----:B------:R-:W-:Y:S01]  /*2030*/  FFMA.FTZ R21, R32, R40, R34 ;  /* 0x0000002820157223 */ /* 0x000fe20000010022 */
[----:B------:R-:W-:Y:S01]  /*2040*/  PRMT R32, R29, 0x7632, R32 ;  /* 0x000076321d207816 */ /* 0x000fe20000000020 */
[----:B------:R-:W-:Y:S01]  /*2050*/  ULDC.64 UR14, c[0x0][0x238] ;  /* 0x00008e00000e7ab9 */ /* 0x000fe20000000a00 */
[----:B0-----:R-:W-:Y:S01]  /*2060*/  PRMT R29, R39, 0x7632, R29 ;  /* 0x00007632271d7816 */ /* 0x001fe2000000001d */
[----:B------:R-:W-:Y:S01]  /*2070*/  UISETP.GE.U32.AND UP0, UPT, UR9, UR14, UPT ;  /* 0x0000000e0900728c */ /* 0x000fe2000bf06070 */
[----:B------:R-:W-:Y:S01]  /*2080*/  F2FP.F16.F32.PACK_AB R21, R21, R28 ;  /* 0x0000001c1515723e */ /* 0x000fe200000000ff */
[----:B------:R-:W-:Y:S01]  /*2090*/  STG.E.U16 desc[UR10][R2.64+0x2], R32 ;  /* 0x0000022002007986 */ /* 0x000fe2000c10150a */
[----:B------:R-:W-:Y:S01]  /*20a0*/  PRMT R28, R42, 0x7632, R28 ;  /* 0x000076322a1c7816 */ /* 0x000fe2000000001c */
[----:B------:R-:W-:Y:S01]  /*20b0*/  UISETP.GE.AND.EX UP0, UPT, UR5, UR15, UPT, UP0 ;  /* 0x0000000f0500728c */ /* 0x000fe2000bf06300 */
[----:B------:R-:W-:-:S02]  /*20c0*/  F2FP.F16.F32.PACK_AB R19, R20, R19 ;  /* 0x000000131413723e */ /* 0x000fc400000000ff */
[----:B------:R-:W-:Y:S01]  /*20d0*/  F2FP.F16.F32.PACK_AB R13, R16, R13 ;  /* 0x0000000d100d723e */ /* 0x000fe200000000ff */
[----:B------:R0:W-:Y:S01]  /*20e0*/  STG.E.U16 desc[UR10][R2.64+0x6], R28 ;  /* 0x0000061c02007986 */ /* 0x0001e2000c10150a */
[----:B------:R-:W-:Y:S02]  /*20f0*/  F2FP.F16.F32.PACK_AB R30, R31, R30 ;  /* 0x0000001e1f1e723e */ /* 0x000fe400000000ff */
[----:B------:R-:W-:Y:S01]  /*2100*/  F2FP.F16.F32.PACK_AB R18, R18, R37 ;  /* 0x000000251212723e */ /* 0x000fe200000000ff */
[----:B------:R-:W-:Y:S01]  /*2110*/  STG.E.U16 desc[UR10][R6.64], R21 ;  /* 0x0000001506007986 */ /* 0x000fe2000c10150a */
[----:B------:R-:W-:Y:S02]  /*2120*/  F2FP.F16.F32.PACK_AB R9, R12, R9 ;  /* 0x000000090c09723e */ /* 0x000fe400000000ff */
[----:B------:R-:W-:Y:S01]  /*2130*/  F2FP.F16.F32.PACK_AB R5, R8, R5 ;  /* 0x000000050805723e */ /* 0x000fe200000000ff */
[----:B------:R-:W-:Y:S01]  /*2140*/  STG.E.U16 desc[UR10][R6.64+0x4], R39 ;  /* 0x0000042706007986 */ /* 0x000fe2000c10150a */
[----:B------:R-:W-:-:S02]  /*2150*/  F2FP.F16.F32.PACK_AB R43, R44, R43 ;  /* 0x0000002b2c2b723e */ /* 0x000fc400000000ff */
[----:B------:R-:W-:Y:S01]  /*2160*/  F2FP.F16.F32.PACK_AB R0, R51, R0 ;  /* 0x000000003300723e */ /* 0x000fe200000000ff */
[----:B------:R-:W-:Y:S01]  /*2170*/  STG.E.U16 desc[UR10][R6.64+0x6], R29 ;  /* 0x0000061d06007986 */ /* 0x000fe2000c10150a */
[----:B0-----:R-:W-:Y:S02]  /*2180*/  PRMT R3, R21, 0x7632, R3 ;  /* 0x0000763215037816 */ /* 0x001fe40000000003 */
[----:B------:R-:W-:Y:S02]  /*2190*/  PRMT R2, R17, 0x7632, R2 ;  /* 0x0000763211027816 */ /* 0x000fe40000000002 */
[----:B------:R-:W-:Y:S01]  /*21a0*/  F2FP.F16.F32.PACK_AB R4, R4, R45 ;  /* 0x0000002d0404723e */ /* 0x000fe200000000ff */
[----:B------:R0:W-:Y:S01]  /*21b0*/  STG.E.U16 desc[UR10][R6.64+0x2], R3 ;  /* 0x0000020306007986 */ /* 0x0001e2000c10150a */
[----:B------:R-:W-:Y:S02]  /*21c0*/  PRMT R12, R9, 0x7632, R12 ;  /* 0x00007632090c7816 */ /* 0x000fe4000000000c */
[----:B------:R-:W-:Y:S01]  /*21d0*/  PLOP3.LUT P0, PT, PT, PT, UP0, 0x80, 0x0 ;  /* 0x000000000000781c */ /* 0x000fe20003f0f008 */
[----:B------:R1:W-:Y:S04]  /*21e0*/  STG.E.U16 desc[UR10][R10.64+0x2], R2 ;  /* 0x000002020a007986 */ /* 0x0003e8000c10150a */
[----:B------:R-:W-:Y:S01]  /*21f0*/  STG.E.U16 desc[UR10][R10.64], R17 ;  /* 0x000000110a007986 */ /* 0x000fe2000c10150a */
[----:B0-----:R-:W-:-:S03]  /*2200*/  PRMT R7, R19, 0x7632, R7 ;  /* 0x0000763213077816 */ /* 0x001fc60000000007 */
[----:B------:R-:W-:Y:S01]  /*2210*/  STG.E.U16 desc[UR10][R10.64+0x4], R19 ;  /* 0x000004130a007986 */ /* 0x000fe2000c10150a */
[----:B------:R-:W-:Y:S02]  /*2220*/  PRMT R3, R13, 0x7632, R3 ;  /* 0x000076320d037816 */ /* 0x000fe40000000003 */
[----:B------:R-:W-:Y:S01]  /*2230*/  PRMT R6, R30, 0x7632, R6 ;  /* 0x000076321e067816 */ /* 0x000fe20000000006 */
[----:B------:R0:W-:Y:S01]  /*2240*/  STG.E.U16 desc[UR10][R10.64+0x6], R7 ;  /* 0x000006070a007986 */ /* 0x0001e2000c10150a */
[----:B-1----:R-:W-:-:S03]  /*2250*/  PRMT R2, R18, 0x7632, R2 ;  /* 0x0000763212027816 */ /* 0x002fc60000000002 */
[----:B------:R1:W-:Y:S04]  /*2260*/  STG.E.U16 desc[UR10][R14.64], R13 ;  /* 0x0000000d0e007986 */ /* 0x0003e8000c10150a */
[----:B------:R2:W-:Y:S04]  /*2270*/  STG.E.U16 desc[UR10][R14.64+0x2], R3 ;  /* 0x000002030e007986 */ /* 0x0005e8000c10150a */
[----:B------:R-:W-:Y:S01]  /*2280*/  STG.E.U16 desc[UR10][R14.64+0x4], R30 ;  /* 0x0000041e0e007986 */ /* 0x000fe2000c10150a */
[----:B0-----:R-:W-:-:S03]  /*2290*/  PRMT R11, R5, 0x7632, R11 ;  /* 0x00007632050b7816 */ /* 0x001fc6000000000b */
[----:B------:R-:W-:Y:S01]  /*22a0*/  STG.E.U16 desc[UR10][R14.64+0x6], R6 ;  /* 0x000006060e007986 */ /* 0x000fe2000c10150a */
[----:B-1----:R-:W-:-:S03]  /*22b0*/  PRMT R13, R0, 0x7632, R13 ;  /* 0x00007632000d7816 */ /* 0x002fc6000000000d */
[----:B------:R0:W-:Y:S01]  /*22c0*/  STG.E.U16 desc[UR10][R24.64+0x6], R2 ;  /* 0x0000060218007986 */ /* 0x0001e2000c10150a */
[----:B--2---:R-:W-:-:S03]  /*22d0*/  PRMT R3, R43, 0x7632, R3 ;  /* 0x000076322b037816 */ /* 0x004fc60000000003 */
        /* <DEDUP_REMOVED lines=14> */
.L_x_3341:
        /* <DEDUP_REMOVED lines=12> */
.L_x_3520:


//--------------------- .text._ZN13group_norm_v214gn_cuda_kernelI6__halfLi320ELi1ELi32ELi20ELi1024ELb0ELi64ELi320ELi320ELi4ELb1ELi9ELb0ELb0ENS_16CompileConditionILi900EEEEEvPT_PKS4_S7_S7_flPfS8_Pj --------------------------
	.section	.text._ZN13group_norm_v214gn_cuda_kernelI6__halfLi320ELi1ELi32ELi20ELi1024ELb0ELi64ELi320ELi320ELi4ELb1ELi9ELb0ELb0ENS_16CompileConditionILi900EEEEEvPT_PKS4_S7_S7_flPfS8_Pj,"ax",@progbits
	.align	128
        .global         _ZN13group_norm_v214gn_cuda_kernelI6__halfLi320ELi1ELi32ELi20ELi1024ELb0ELi64ELi320ELi320ELi4ELb1ELi9ELb0ELb0ENS_16CompileConditionILi900EEEEEvPT_PKS4_S7_S7_flPfS8_Pj
        .type           _ZN13group_norm_v214gn_cuda_kernelI6__halfLi320ELi1ELi32ELi20ELi1024ELb0ELi64ELi320ELi320ELi4ELb1ELi9ELb0ELb0ENS_16CompileConditionILi900EEEEEvPT_PKS4_S7_S7_flPfS8_Pj,@function
        .size           _ZN13group_norm_v214gn_cuda_kernelI6__halfLi320ELi1ELi32ELi20ELi1024ELb0ELi64ELi320ELi320ELi4ELb1ELi9ELb0ELb0ENS_16CompileConditionILi900EEEEEvPT_PKS4_S7_S7_flPfS8_Pj,(.L_x_3521 - _ZN13group_norm_v214gn_cuda_kernelI6__halfLi320ELi1ELi32ELi20ELi1024ELb0ELi64ELi320ELi320ELi4ELb1ELi9ELb0ELb0ENS_16CompileConditionILi900EEEEEvPT_PKS4_S7_S7_flPfS8_Pj)
        .other          _ZN13group_norm_v214gn_cuda_kernelI6__halfLi320ELi1ELi32ELi20ELi1024ELb0ELi64ELi320ELi320ELi4ELb1ELi9ELb0ELb0ENS_16CompileConditionILi900EEEEEvPT_PKS4_S7_S7_flPfS8_Pj,@"STO_CUDA_ENTRY STV_DEFAULT"
_ZN13group_norm_v214gn_cuda_kernelI6__halfLi320ELi1ELi32ELi20ELi1024ELb0ELi64ELi320ELi320ELi4ELb1ELi9ELb0ELb0ENS_16CompileConditionILi900EEEEEvPT_PKS4_S7_S7_flPfS8_Pj:
.text._ZN13group_norm_v214gn_cuda_kernelI6__halfLi320ELi1ELi32ELi20ELi1024ELb0ELi64ELi320ELi320ELi4ELb1ELi9ELb0ELb0ENS_16CompileConditionILi900EEEEEvPT_PKS4_S7_S7_flPfS8_Pj:
        /* <DEDUP_REMOVED lines=64> */
.L_x_3352:
        /* <DEDUP_REMOVED lines=9> */
[----:B------:R-:W-:-:S05]  /*0490*/  IMAD R63, R3, -0x50, R58 ;  /* 0xffffffb0033f7824 */ /* 0x000fca00078e023a */
        /* <DEDUP_REMOVED lines=111> */
[C---:B------:R-:W-:Y:S01]  /*0b90*/  SHF.L.U32 R2, R0.reuse, 0x1, RZ ;  /* 0x0000000100027819 */ /* 0x040fe200000006ff */
[----:B------:R-:W1:Y:S01]  /*0ba0*/  LDC.64 R66, c[0x0][0x228] ;  /* 0x00008a00ff427b82 */ /* 0x000e620000000a00 */
[----:B------:R-:W-:Y:S02]  /*0bb0*/  SHF.L.U64.HI R0, R0, 0x1, R3 ;  /* 0x0000000100007819 */ /* 0x000fe40000010203 */
[----:B------:R-:W-:-:S04]  /*0bc0*/  IADD3 R100, P1, R2, UR6, RZ ;  /* 0x0000000602647c10 */ /* 0x000fc8000ff3e0ff */
[----:B------:R-:W-:-:S06]  /*0bd0*/  IADD3.X R101, R0, UR7, RZ, P1, !PT ;  /* 0x0000000700657c10 */ /* 0x000fcc0008ffe4ff */
[----:B------:R-:W4:Y:S01]  /*0be0*/  LDG.E.64.CONSTANT R100, desc[UR10][R100.64] ;  /* 0x0000000a64647981 */ /* 0x000f22000c1e9b00 */
[----:B0-----:R-:W-:-:S04]  /*0bf0*/  IMAD.WIDE R108, R104, 0x2, R68 ;  /* 0x00000002686c7825 */ /* 0x001fc800078e0244 */
[----:B-1----:R-:W-:Y:S02]  /*0c00*/  IMAD.WIDE R68, R104, 0x2, R66 ;  /* 0x0000000268447825 */ /* 0x002fe400078e0242 */
[----:B------:R0:W5:Y:S04]  /*0c10*/  LDG.E.64.CONSTANT R66, desc[UR10][R108.64] ;  /* 0x0000000a6c427981 */ /* 0x000168000c1e9b00 */
[----:B------:R-:W5:Y:S01]  /*0c20*/  LDG.E.64.CONSTANT R68, desc[UR10][R68.64] ;  /* 0x0000000a44447981 */ /* 0x000f62000c1e9b00 */
[----:B------:R-:W-:Y:S01]  /*0c30*/  ISETP.GT.U32.AND P1, PT, R58, 0x3f, PT ;  /* 0x0000003f3a00780c */ /* 0x000fe20003f24070 */
[----:B------:R-:W-:Y:S01]  /*0c40*/  BSSY B0, `(.L_x_3342) ;  /* 0x00000fa000007945 */ /* 0x000fe20003800000 */
[----:B------:R-:W-:-:S04]  /*0c50*/  SHF.L.U32 R124, R54, 0x4, RZ ;  /* 0x00000004367c7819 */ /* 0x000fc800000006ff */
[----:B------:R-:W-:Y:S01]  /*0c60*/  LOP3.LUT R124, R124, 0x10, RZ, 0xc0, !PT ;  /* 0x000000107c7c7812 */ /* 0x000fe200078ec0ff */
[--C-:B--2---:R-:W-:Y:S02]  /*0c70*/  HADD2.F32 R3, -RZ, R70.reuse.H0_H0 ;  /* 0x20000046ff037230 */ /* 0x104fe40000004100 */
        /* <DEDUP_REMOVED lines=15> */
[----:B0-----:R-:W-:-:S02]  /*0d70*/  HADD2.F32 R109, -RZ, R73.H0_H0 ;  /* 0x20000049ff6d7230 */ /* 0x001fc40000004100 */
        /* <DEDUP_REMOVED lines=62> */
[----:B------:R-:W-:Y:S01]  /*1160*/  HADD2.F32 R153, -RZ, R83.H1_H1 ;  /* 0x30000053ff997230 */ /* 0x000fe20000004100 */
[----:B------:R-:W-:Y:S01]  /*1170*/  CS2R R82, SRZ ;  /* 0x0000000000527805 */ /* 0x000fe2000001ff00 */
        /* <DEDUP_REMOVED lines=116> */
[----:B0-----:R-:W-:Y:S02]  /*18c0*/  LEA.HI R75, R58, R124, RZ, 0x1e ;  /* 0x0000007c3a4b7211 */ /* 0x001fe400078ff0ff */
[----:B------:R-:W-:-:S03]  /*18d0*/  MOV R78, 0x400 ;  /* 0x00000400004e7802 */ /* 0x000fc60000000f00 */
[----:B------:R-:W-:-:S05]  /*18e0*/  IMAD R75, R75, 0x14, -R116 ;  /* 0x000000144b4b7824 */ /* 0x000fca00078e0a74 */
[C---:B------:R-:W-:Y:S02]  /*18f0*/  IADD3 R76, R75.reuse, 0x4, RZ ;  /* 0x000000044b4c7810 */ /* 0x040fe40007ffe0ff */
[----:B------:R-:W-:Y:S02]  /*1900*/  SHF.R.S32.HI R74, RZ, 0x1f, R75 ;  /* 0x0000001fff4a7819 */ /* 0x000fe4000001144b */
[C---:B------:R-:W-:Y:S02]  /*1910*/  IADD3 R81, R75.reuse, 0xc, RZ ;  /* 0x0000000c4b517810 */ /* 0x040fe40007ffe0ff */
[----:B------:R-:W-:Y:S02]  /*1920*/  LEA.HI R74, R74, R75, RZ, 0x2 ;  /* 0x0000004b4a4a7211 */ /* 0x000fe400078f10ff */
[----:B------:R-:W-:Y:S02]  /*1930*/  IADD3 R79, R75, 0x8, RZ ;  /* 0x000000084b4f7810 */ /* 0x000fe40007ffe0ff */
[----:B------:R-:W-:-:S02]  /*1940*/  SHF.R.S32.HI R82, RZ, 0x1f, R81 ;  /* 0x0000001fff527819 */ /* 0x000fc40000011451 */
[----:B------:R-:W-:Y:S02]  /*1950*/  SHF.R.S32.HI R80, RZ, 0x1f, R79 ;  /* 0x0000001fff507819 */ /* 0x000fe4000001144f */
[----:B------:R-:W-:Y:S02]  /*1960*/  LEA.HI R82, R82, R81, RZ, 0x2 ;  /* 0x0000005152527211 */ /* 0x000fe400078f10ff */
[----:B------:R-:W-:Y:S02]  /*1970*/  IADD3 R81, R75, 0x10, RZ ;  /* 0x000000104b517810 */ /* 0x000fe40007ffe0ff */
[----:B------:R-:W-:Y:S02]  /*1980*/  LEA.HI R79, R80, R79, RZ, 0x2 ;  /* 0x0000004f504f7211 */ /* 0x000fe400078f10ff */
[----:B-1----:R-:W-:Y:S02]  /*1990*/  LEA R78, R77, R78, 0x18 ;  /* 0x0000004e4d4e7211 */ /* 0x002fe400078ec0ff */
[----:B------:R-:W-:-:S02]  /*19a0*/  SHF.R.S32.HI R77, RZ, 0x1f, R76 ;  /* 0x0000001fff4d7819 */ /* 0x000fc4000001144c */
[----:B------:R-:W-:Y:S02]  /*19b0*/  SHF.R.S32.HI R79, RZ, 0x2, R79 ;  /* 0x00000002ff4f7819 */ /* 0x000fe4000001144f */
[----:B------:R-:W-:Y:S02]  /*19c0*/  LEA.HI R76, R77, R76, RZ, 0x2 ;  /* 0x0000004c4d4c7211 */ /* 0x000fe400078f10ff */
[----:B------:R-:W-:Y:S01]  /*19d0*/  SHF.R.S32.HI R77, RZ, 0x2, R74 ;  /* 0x00000002ff4d7819 */ /* 0x000fe2000001144a */
[----:B------:R-:W-:Y:S01]  /*19e0*/  IMAD R79, R79, 0x28, R78 ;  /* 0x000000284f4f7824 */ /* 0x000fe200078e024e */
[----:B------:R-:W-:Y:S02]  /*19f0*/  SHF.L.U32 R74, R58, 0x3, RZ ;  /* 0x000000033a4a7819 */ /* 0x000fe400000006ff */
[----:B------:R-:W-:Y:S01]  /*1a00*/  SHF.R.S32.HI R75, RZ, 0x2, R76 ;  /* 0x00000002ff4b7819 */ /* 0x000fe2000001144c */
[----:B------:R-:W-:Y:S01]  /*1a10*/  IMAD R77, R77, 0x28, R78 ;  /* 0x000000284d4d7824 */ /* 0x000fe200078e024e */
[----:B------:R-:W-:-:S02]  /*1a20*/  LOP3.LUT R80, R74, 0x18, RZ, 0xc0, !PT ;  /* 0x000000184a507812 */ /* 0x000fc400078ec0ff */
[----:B------:R-:W-:Y:S01]  /*1a30*/  SHF.R.S32.HI R76, RZ, 0x1f, R81 ;  /* 0x0000001fff4c7819 */ /* 0x000fe20000011451 */
[----:B------:R-:W-:Y:S01]  /*1a40*/  IMAD R75, R75, 0x28, R78 ;  /* 0x000000284b4b7824 */ /* 0x000fe200078e024e */
[----:B------:R-:W-:Y:S02]  /*1a50*/  IADD3 R74, R77, R80, RZ ;  /* 0x000000504d4a7210 */ /* 0x000fe40007ffe0ff */
[----:B------:R-:W-:Y:S02]  /*1a60*/  LEA.HI R81, R76, R81, RZ, 0x2 ;  /* 0x000000514c517211 */ /* 0x000fe400078f10ff */
        /* <DEDUP_REMOVED lines=23> */
.L_x_3343:
[----:B------:R-:W-:Y:S05]  /*1be0*/  BSYNC B0 ;  /* 0x0000000000007941 */ /* 0x000fea0003800000 */
.L_x_3342:
        /* <DEDUP_REMOVED lines=20> */
.L_x_3345:
[----:B------:R-:W-:Y:S05]  /*1d30*/  BSYNC B0 ;  /* 0x0000000000007941 */ /* 0x000fea0003800000 */
.L_x_3344:
[----:B------:R-:W-:Y:S01]  /*1d40*/  BAR.SYNC.DEFER_BLOCKING 0x0 ;  /* 0x0000000000007b1d */ /* 0x000fe20000010000 */
[----:B---3--:R-:W-:-:S05]  /*1d50*/  CS2R R76, SRZ ;  /* 0x00000000004c7805 */ /* 0x008fca000001ff00 */
[----:B------:R-:W-:Y:S05]  /*1d60*/  @P3 BRA `(.L_x_3346) ;  /* 0x0000000000283947 */ /* 0x000fea0003800000 */
[----:B------:R-:W-:Y:S06]  /*1d70*/  MEMBAR.ALL.GPU ;  /* 0x0000000000007992 */ /* 0x000fec000000a000 */
[----:B------:R-:W-:-:S00]  /*1d80*/  ERRBAR ;  /* 0x00000000000079ab */ /* 0x000fc00000000000 */
[----:B------:R-:W-:Y:S06]  /*1d90*/  CGAERRBAR ;  /* 0x00000000000075ab */ /* 0x000fec0000000000 */
[----:B------:R3:W5:Y:S02]  /*1da0*/  ATOM.E.ADD.STRONG.GPU PT, R74, desc[UR10][R64.64], R52 ;  /* 0x00000034404a798a */ /* 0x00076400081ee1ca */
.L_x_3347:
[----:B0-----:R-:W4:Y:S04]  /*1db0*/  LD.E.STRONG.GPU R75, desc[UR10][R64.64] ;  /* 0x0000000a404b7980 */ /* 0x001f28000c10f900 */
[----:B----4-:R-:W-:Y:S01]  /*1dc0*/  CCTL.IVALL ;  /* 0x00000000ff00798f */ /* 0x010fe20002000000 */
[----:B------:R-:W-:Y:S05]  /*1dd0*/  YIELD ;  /* 0x0000000000007946 */ /* 0x000fea0003800000 */
[----:B-----5:R-:W-:-:S04]  /*1de0*/  LOP3.LUT R75, R75, R74, RZ, 0x3c, !PT ;  /* 0x0000004a4b4b7212 */ /* 0x020fc800078e3cff */
[----:B------:R-:W-:-:S13]  /*1df0*/  ISETP.GT.AND P2, PT, R75, -0x1, PT ;  /* 0xffffffff4b00780c */ /* 0x000fda0003f44270 */
[----:B------:R-:W-:Y:S05]  /*1e00*/  @P2 BRA `(.L_x_3347) ;  /* 0xfffffffc00e82947 */ /* 0x000fea000383ffff */
.L_x_3346:
        /* <DEDUP_REMOVED lines=8> */
[----:B----4-:R-:W-:-:S05]  /*1e90*/  IMAD R76, R76, R55, UR8 ;  /* 0x000000084c4c7e24 */ /* 0x010fca000f8e0237 */
[----:B------:R-:W-:-:S04]  /*1ea0*/  LEA R76, R76, R77, 0x8 ;  /* 0x0000004d4c4c7211 */ /* 0x000fc800078e40ff */
[----:B------:R-:W-:-:S04]  /*1eb0*/  IADD3 R76, R76, R79, RZ ;  /* 0x0000004f4c4c7210 */ /* 0x000fc80007ffe0ff */
[----:B------:R-:W-:-:S05]  /*1ec0*/  SHF.L.U32 R77, R76, 0x1, RZ ;  /* 0x000000014c4d7819 */ /* 0x000fca00000006ff */
[----:B0-----:R-:W-:-:S06]  /*1ed0*/  IMAD.WIDE.U32 R74, R77, 0x4, R74 ;  /* 0x000000044d4a7825 */ /* 0x001fcc00078e004a */
[----:B------:R-:W4:Y:S02]  /*1ee0*/  LDG.E.64 R74, desc[UR10][R74.64] ;  /* 0x0000000a4a4a7981 */ /* 0x000f24000c1e1b00 */
[----:B----4-:R-:W-:Y:S01]  /*1ef0*/  FADD.FTZ R77, RZ, R74 ;  /* 0x0000004aff4d7221 */ /* 0x010fe20000010000 */
[----:B------:R-:W-:-:S07]  /*1f00*/  FADD.FTZ R76, RZ, R75 ;  /* 0x0000004bff4c7221 */ /* 0x000fce0000010000 */
.L_x_3349:
[----:B------:R-:W-:Y:S05]  /*1f10*/  BSYNC B0 ;  /* 0x0000000000007941 */ /* 0x000fea0003800000 */
.L_x_3348:
[----:B------:R-:W4:Y:S01]  /*1f20*/  SHFL.BFLY PT, R74, R77, 0x8, 0x1f ;  /* 0x0d001f004d4a7f89 */ /* 0x000f2200000e0000 */
[----:B------:R-:W-:Y:S01]  /*1f30*/  LOP3.LUT P1, RZ, R58, 0xffffff0f, RZ, 0xc0, !PT ;  /* 0xffffff0f3aff7812 */ /* 0x000fe2000782c0ff */
[----:B------:R-:W-:Y:S02]  /*1f40*/  BSSY B0, `(.L_x_3350) ;  /* 0x0000020000007945 */ /* 0x000fe40003800000 */
[----:B0-----:R-:W0:Y:S01]  /*1f50*/  SHFL.BFLY PT, R75, R76, 0x8, 0x1f ;  /* 0x0d001f004c4b7f89 */ /* 0x001e2200000e0000 */
[----:B----4-:R-:W-:Y:S01]  /*1f60*/  FADD.FTZ R74, R74, R77 ;  /* 0x0000004d4a4a7221 */ /* 0x010fe20000010000 */
[----:B0-----:R-:W-:-:S04]  /*1f70*/  FADD.FTZ R75, R75, R76 ;  /* 0x0000004c4b4b7221 */ /* 0x001fc80000010000 */
[----:B------:R-:W0:Y:S04]  /*1f80*/  SHFL.BFLY PT, R79, R74, 0x4, 0x1f ;  /* 0x0c801f004a4f7f89 */ /* 0x000e2800000e0000 */
[----:B------:R-:W4:Y:S01]  /*1f90*/  SHFL.BFLY PT, R78, R75, 0x4, 0x1f ;  /* 0x0c801f004b4e7f89 */ /* 0x000f2200000e0000 */
[----:B0-----:R-:W-:Y:S01]  /*1fa0*/  FADD.FTZ R79, R74, R79 ;  /* 0x0000004f4a4f7221 */ /* 0x001fe20000010000 */
[----:B----4-:R-:W-:-:S04]  /*1fb0*/  FADD.FTZ R78, R75, R78 ;  /* 0x0000004e4b4e7221 */ /* 0x010fc80000010000 */
[----:B--2---:R-:W0:Y:S04]  /*1fc0*/  SHFL.BFLY PT, R80, R79, 0x2, 0x1f ;  /* 0x0c401f004f507f89 */ /* 0x004e2800000e0000 */
[----:B-1----:R-:W1:Y:S01]  /*1fd0*/  SHFL.BFLY PT, R81, R78, 0x2, 0x1f ;  /* 0x0c401f004e517f89 */ /* 0x002e6200000e0000 */
[----:B0-----:R-:W-:Y:S01]  /*1fe0*/  FADD.FTZ R80, R79, R80 ;  /* 0x000000504f507221 */ /* 0x001fe20000010000 */
[----:B-1----:R-:W-:-:S04]  /*1ff0*/  FADD.FTZ R81, R78, R81 ;  /* 0x000000514e517221 */ /* 0x002fc80000010000 */
[----:B------:R-:W0:Y:S04]  /*2000*/  SHFL.BFLY PT, R77, R80, 0x1, 0x1f ;  /* 0x0c201f00504d7f89 */ /* 0x000e2800000e0000 */
[----:B------:R-:W1:Y:S01]  /*2010*/  SHFL.BFLY PT, R76, R81, 0x1, 0x1f ;  /* 0x0c201f00514c7f89 */ /* 0x000e6200000e0000 */
[----:B0-----:R-:W-:-:S04]  /*2020*/  @!P1 FADD.FTZ R74, R80, R77 ;  /* 0x0000004d504a9221 */ /* 0x001fc80000010000 */
[----:B------:R-:W-:Y:S01]  /*2030*/  @!P1 FMUL.FTZ R74, R74, 4.8828125727595761418e-05 ;  /* 0x384ccccd4a4a9820 */ /* 0x000fe20000410000 */
[----:B-1----:R-:W-:-:S03]  /*2040*/  @!P1 FADD.FTZ R76, R81, R76 ;  /* 0x0000004c514c9221 */ /* 0x002fc60000010000 */
[----:B------:R-:W-:-:S04]  /*2050*/  @!P1 FMUL.FTZ R75, R74, R74 ;  /* 0x0000004a4a4b9220 */ /* 0x000fc80000410000 */
[----:B------:R-:W-:-:S05]  /*2060*/  @!P1 FFMA.FTZ R75, R76, 4.8828125727595761418e-05, -R75 ;  /* 0x384ccccd4c4b9823 */ /* 0x000fca000001084b */
[----:B------:R-:W-:-:S05]  /*2070*/  @!P1 FMNMX.FTZ R75, RZ, R75, !PT ;  /* 0x0000004bff4b9209 */ /* 0x000fca0007810000 */
[----:B------:R0:W-:Y:S01]  /*2080*/  @!P1 STS.64 [R50+UR4], R74 ;  /* 0x0000004a32009988 */ /* 0x0001e20008000a04 */
[----:B------:R-:W-:Y:S06]  /*2090*/  BAR.SYNC.DEFER_BLOCKING 0x0 ;  /* 0x0000000000007b1d */ /* 0x000fec0000010000 */
[----:B------:R-:W-:Y:S05]  /*20a0*/  @P0 BRA `(.L_x_3351) ;  /* 0x0000000000240947 */ /* 0x000fea0003800000 */
[----:B0-----:R-:W0:Y:S01]  /*20b0*/  LDS.64 R74, [R49] ;  /* 0x00000000314a7984 */ /* 0x001e220000000a00 */
        /* <DEDUP_REMOVED lines=8> */
.L_x_3351:
[----:B------:R-:W-:Y:S05]  /*2140*/  BSYNC B0 ;  /* 0x0000000000007941 */ /* 0x000fea0003800000 */
.L_x_3350:
[----:B------:R-:W2:Y:S01]  /*2150*/  S2UR UR6, SR_CgaCtaId ;  /* 0x00000000000679c3 */ /* 0x000ea20000008800 */
[----:B------:R-:W-:Y:S01]  /*2160*/  IMAD R62, R102, 0x50, R63 ;  /* 0x00000050663e7824 */ /* 0x000fe200078e023f */
[----:B------:R-:W-:Y:S01]  /*2170*/  UMOV UR5, 0x400 ;  /* 0x0000040000057882 */ /* 0x000fe20000000000 */
[----:B------:R-:W-:Y:S01]  /*2180*/  IADD3 R124, RZ, -R124, RZ ;  /* 0x8000007cff7c7210 */ /* 0x000fe20007ffe0ff */
[----:B------:R-:W-:Y:S01]  /*2190*/  UIADD3 UR5, UR5, 0xc80, URZ ;  /* 0x00000c8005057890 */ /* 0x000fe2000fffe03f */
[----:B-1---5:R-:W-:Y:S01]  /*21a0*/  HADD2.F32 R76, -RZ, R66.H0_H0 ;  /* 0x20000042ff4c7230 */ /* 0x022fe20000004100 */
[----:B------:R-:W-:Y:S02]  /*21b0*/  SHF.L.U32 R62, R62, 0x2, RZ ;  /* 0x000000023e3e7819 */ /* 0x000fe400000006ff */
[----:B------:R-:W-:-:S03]  /*21c0*/  LOP3.LUT R55, R55, 0x1, RZ, 0x3c, !PT ;  /* 0x0000000137377812 */ /* 0x000fc600078e3cff */
[----:B------:R-:W-:Y:S01]  /*21d0*/  IMAD.WIDE.U32 R62, R62, -0x33333333, RZ ;  /* 0xcccccccd3e3e7825 */ /* 0x000fe200078e00ff */
[----:B------:R-:W-:-:S04]  /*21e0*/  MOV R62, R124 ;  /* 0x0000007c003e7202 */ /* 0x000fc80000000f00 */
[----:B------:R-:W-:Y:S01]  /*21f0*/  LEA.HI R62, R63, R62, RZ, 0x1c ;  /* 0x0000003e3f3e7211 */ /* 0x000fe200078fe0ff */
[----:B--2---:R-:W-:-:S03]  /*2200*/  ULEA UR5, UR6, UR5, 0x18 ;  /* 0x0000000506057291 */ /* 0x004fc6000f8ec03f */
[----:B------:R-:W-:-:S03]  /*2210*/  ULDC.64 UR6, c[0x0][0x210] ;  /* 0x0000840000067ab9 */ /* 0x000fc60000000a00 */
[----:B------:R-:W-:Y:S01]  /*2220*/  LEA R62, R62, UR5, 0x3 ;  /* 0x000000053e3e7c11 */ /* 0x000fe2000f8e18ff */
[----:B------:R-:W-:-:S05]  /*2230*/  ULDC UR5, c[0x0][0x230] ;  /* 0x00008c0000057ab9 */ /* 0x000fca0000000800 */
[----:B------:R-:W1:Y:S02]  /*2240*/  LDS.64 R62, [R62] ;  /* 0x000000003e3e7984 */ /* 0x000e640000000a00 */
[----:B-1----:R-:W-:Y:S01]  /*2250*/  FADD.FTZ R63, R63, UR5 ;  /* 0x000000053f3f7e21 */ /* 0x002fe20008010000 */
[--C-:B------:R-:W-:Y:S01]  /*2260*/  FADD.FTZ R3, R3, -R62.reuse ;  /* 0x8000003e03037221 */ /* 0x100fe20000010000 */
[--C-:B------:R-:W-:Y:S01]  /*2270*/  FADD.FTZ R71, R71, -R62.reuse ;  /* 0x8000003e47477221 */ /* 0x100fe20000010000 */
[--C-:B------:R-:W-:Y:S01]  /*2280*/  FADD.FTZ R73, R73, -R62.reuse ;  /* 0x8000003e49497221 */ /* 0x100fe20000010000 */
[----:B0-----:R0:W1:Y:S01]  /*2290*/  MUFU.RSQ R74, R63 ;  /* 0x0000003f004a7308 */ /* 0x0010620000001400 */
        /* <DEDUP_REMOVED lines=58> */
[--C-:B0-----:R-:W-:Y:S01]  /*2640*/  FADD.FTZ R63, R100, -R62.reuse ;  /* 0x8000003e643f7221 */ /* 0x101fe20000010000 */
[--C-:B------:R-:W-:Y:S01]  /*2650*/  FADD.FTZ R122, R122, -R62.reuse ;  /* 0x8000003e7a7a7221 */ /* 0x100fe20000010000 */
[----:B------:R-:W-:Y:S01]  /*2660*/  FADD.FTZ R101, R101, -R62 ;  /* 0x8000003e65657221 */ /* 0x000fe20000010000 */
[----:B------:R-:W-:-:S02]  /*2670*/  HADD2.F32 R62, -RZ, R68.H0_H0 ;  /* 0x20000044ff3e7230 */ /* 0x000fc40000004100 */
        /* <DEDUP_REMOVED lines=80> */
[----:B------:R-:W-:-:S02]  /*2b80*/  HADD2.F32 R62, -RZ, R66.H1_H1 ;  /* 0x30000042ff3e7230 */ /* 0x000fc40000004100 */
[----:B------:R-:W-:Y:S02]  /*2b90*/  HADD2.F32 R114, -RZ, R68.H1_H1 ;  /* 0x30000044ff727230 */ /* 0x000fe40000004100 */
[--C-:B------:R-:W-:Y:S02]  /*2ba0*/  HADD2.F32 R112, -RZ, R67.reuse.H0_H0 ;  /* 0x20000043ff707230 */ /* 0x100fe40000004100 */
[----:B------:R-:W-:Y:S02]  /*2bb0*/  HADD2.F32 R110, -RZ, R67.H1_H1 ;  /* 0x30000043ff6e7230 */ /* 0x000fe40000004100 */
[--C-:B------:R-:W-:Y:S01]  /*2bc0*/  FFMA.FTZ R67, R62, R88, R114.reuse ;  /* 0x000000583e437223 */ /* 0x100fe20000010072 */
[--C-:B------:R-:W-:Y:S02]  /*2bd0*/  HADD2.F32 R93, -RZ, R69.reuse.H0_H0 ;  /* 0x20000045ff5d7230 */ /* 0x100fe40000004100 */
[----:B------:R-:W-:Y:S01]  /*2be0*/  FFMA.FTZ R116, R105, R62, R114 ;  /* 0x0000003e69747223 */ /* 0x000fe20000010072 */
[----:B------:R-:W-:-:S02]  /*2bf0*/  HADD2.F32 R89, -RZ, R69.H1_H1 ;  /* 0x30000045ff597230 */ /* 0x000fc40000004100 */
        /* <DEDUP_REMOVED lines=14> */
[----:B------:R-:W-:Y:S01]  /*2ce0*/  IADD3 R62, P1, R33, UR6, RZ ;  /* 0x00000006213e7c10 */ /* 0x000fe2000ff3e0ff */
[----:B------:R-:W-:Y:S01]  /*2cf0*/  FFMA.FTZ R103, R103, R112, R93 ;  /* 0x0000007067677223 */ /* 0x000fe2000001005d */
[----:B------:R-:W-:Y:S01]  /*2d00*/  FFMA.FTZ R114, R107, R110, R89 ;  /* 0x0000006e6b727223 */ /* 0x000fe20000010059 */
[----:B------:R-:W-:Y:S01]  /*2d10*/  F2FP.F16.F32.PACK_AB R33, R116, R63 ;  /* 0x0000003f7421723e */ /* 0x000fe200000000ff */
[----:B------:R-:W-:Y:S01]  /*2d20*/  FFMA.FTZ R109, R112, R109, R93 ;  /* 0x0000006d706d7223 */ /* 0x000fe2000001005d */
[----:B------:R-:W-:Y:S01]  /*2d30*/  IADD3.X R63, R32, UR7, RZ, P1, !PT ;  /* 0x00000007203f7c10 */ /* 0x000fe20008ffe4ff */
[--C-:B------:R-:W-:Y:S01]  /*2d40*/  FFMA.FTZ R126, R110, R113, R89.reuse ;  /* 0x000000716e7e7223 */ /* 0x100fe20000010059 */
[----:B------:R-:W-:Y:S01]  /*2d50*/  F2FP.F16.F32.PACK_AB R103, R114, R103 ;  /* 0x000000677267723e */ /* 0x000fe200000000ff */
[C-C-:B------:R-:W-:Y:S01]  /*2d60*/  FFMA.FTZ R95, R110.reuse, R72, R89.reuse ;  /* 0x000000486e5f7223 */ /* 0x140fe20000010059 */
[----:B------:R-:W-:Y:S01]  /*2d70*/  IADD3 R32, P1, R31, UR6, RZ ;  /* 0x000000061f207c10 */ /* 0x000fe2000ff3e0ff */
[----:B------:R-:W-:Y:S01]  /*2d80*/  FFMA.FTZ R72, R110, R81, R89 ;  /* 0x000000516e487223 */ /* 0x000fe20000010059 */
[----:B------:R-:W-:Y:S01]  /*2d90*/  PRMT R81, R33, 0x7632, R81 ;  /* 0x0000763221517816 */ /* 0x000fe20000000051 */
[----:B------:R0:W-:Y:S01]  /*2da0*/  STG.E.U16 desc[UR10][R62.64], R33 ;  /* 0x000000213e007986 */ /* 0x0001e2000c10150a */
[----:B------:R-:W-:Y:S01]  /*2db0*/  PRMT R31, R103, 0x7632, R31 ;  /* 0x00007632671f7816 */ /* 0x000fe2000000001f */
[----:B------:R-:W-:Y:S01]  /*2dc0*/  FFMA.FTZ R115, R112, R115, R93 ;  /* 0x0000007370737223 */ /* 0x000fe2000001005d */
[----:B------:R-:W-:Y:S01]  /*2dd0*/  FFMA.FTZ R128, R110, R121, R89 ;  /* 0x000000796e807223 */ /* 0x000fe20000010059 */
[----:B------:R-:W-:Y:S01]  /*2de0*/  F2FP.F16.F32.PACK_AB R109, R126, R109 ;  /* 0x0000006d7e6d723e */ /* 0x000fe200000000ff */
[C-C-:B------:R-:W-:Y:S01]  /*2df0*/  FFMA.FTZ R123, R112.reuse, R123, R93.reuse ;  /* 0x0000007b707b7223 */ /* 0x140fe2000001005d */
[C-C-:B------:R-:W-:Y:S01]  /*2e00*/  FFMA.FTZ R131, R112.reuse, R131, R93.reuse ;  /* 0x0000008370837223 */ /* 0x140fe2000001005d */
[C-C-:B------:R-:W-:Y:S01]  /*2e10*/  FFMA.FTZ R139, R112.reuse, R139, R93.reuse ;  /* 0x0000008b708b7223 */ /* 0x140fe2000001005d */
[C-C-:B------:R-:W-:Y:S01]  /*2e20*/  FFMA.FTZ R147, R112.reuse, R147, R93.reuse ;  /* 0x0000009370937223 */ /* 0x140fe2000001005d */
[C-C-:B------:R-:W-:Y:S01]  /*2e30*/  FFMA.FTZ R155, R112.reuse, R155, R93.reuse ;  /* 0x0000009b709b7223 */ /* 0x140fe2000001005d */
[C-C-:B------:R-:W-:Y:S01]  /*2e40*/  FFMA.FTZ R161, R112.reuse, R161, R93.reuse ;  /* 0x000000a170a17223 */ /* 0x140fe2000001005d */
[--C-:B------:R-:W-:Y:S01]  /*2e50*/  FFMA.FTZ R70, R112, R70, R93.reuse ;  /* 0x0000004670467223 */ /* 0x100fe2000001005d */
[----:B0-----:R-:W-:Y:S01]  /*2e60*/  IADD3.X R33, R30, UR7, RZ, P1, !PT ;  /* 0x000000071e217c10 */ /* 0x001fe20008ffe4ff */
[C-C-:B------:R-:W-:Y:S01]  /*2e70*/  FFMA.FTZ R84, R112.reuse, R84, R93.reuse ;  /* 0x0000005470547223 */ /* 0x140fe2000001005d */
[----:B------:R-:W-:Y:S01]  /*2e80*/  IADD3 R30, P1, R29, UR6, RZ ;  /* 0x000000061d1e7c10 */ /* 0x000fe2000ff3e0ff */
[C-C-:B------:R-:W-:Y:S01]  /*2e90*/  FFMA.FTZ R104, R112.reuse, R104, R93.reuse ;  /* 0x0000006870687223 */ /* 0x140fe2000001005d */
[C-C-:B------:R-:W-:Y:S01]  /*2ea0*/  FFMA.FTZ R61, R112.reuse, R61, R93.reuse ;  /* 0x0000003d703d7223 */ /* 0x140fe2000001005d */
[C-C-:B------:R-:W-:Y:S01]  /*2eb0*/  FFMA.FTZ R79, R112.reuse, R79, R93.reuse ;  /* 0x0000004f704f7223 */ /* 0x140fe2000001005d */
[C-C-:B------:R-:W-:Y:S01]  /*2ec0*/  FFMA.FTZ R98, R112.reuse, R98, R93.reuse ;  /* 0x0000006270627223 */ /* 0x140fe2000001005d */
[----:B------:R-:W-:Y:S01]  /*2ed0*/  FFMA.FTZ R122, R112, R122, R93 ;  /* 0x0000007a707a7223 */ /* 0x000fe2000001005d */
[----:B------:R-:W-:Y:S01]  /*2ee0*/  F2FP.F16.F32.PACK_AB R85, R102, R85 ;  /* 0x000000556655723e */ /* 0x000fe200000000ff */
[----:B------:R0:W-:Y:S01]  /*2ef0*/  STG.E.U16 desc[UR10][R62.64+0x6], R31 ;  /* 0x0000061f3e007986 */ /* 0x0001e2000c10150a */
[----:B------:R-:W-:Y:S01]  /*2f00*/  PRMT R29, R109, 0x7632, R29 ;  /* 0x000076326d1d7816 */ /* 0x000fe2000000001d */
[C-C-:B------:R-:W-:Y:S01]  /*2f10*/  FFMA.FTZ R130, R110.reuse, R129, R89.reuse ;  /* 0x000000816e827223 */ /* 0x140fe20000010059 */
[--C-:B------:R-:W-:Y:S01]  /*2f20*/  FFMA.FTZ R93, R110, R86, R89.reuse ;  /* 0x000000566e5d7223 */ /* 0x100fe20000010059 */
        /* <DEDUP_REMOVED lines=11> */
[--C-:B------:R-:W-:Y:S01]  /*2fe0*/  FFMA.FTZ R101, R110, R101, R89.reuse ;  /* 0x000000656e657223 */ /* 0x100fe20000010059 */
[----:B------:R-:W-:Y:S01]  /*2ff0*/  STG.E.U16 desc[UR10][R62.64+0x2], R81 ;  /* 0x000002513e007986 */ /* 0x000fe2000c10150a */
[----:B------:R-:W-:-:S02]  /*3000*/  PRMT R89, R85, 0x7632, R89 ;  /* 0x0000763255597816 */ /* 0x000fc40000000059 */
[----:B------:R-:W-:Y:S01]  /*3010*/  F2FP.F16.F32.PACK_AB R83, R100, R83 ;  /* 0x000000536453723e */ /* 0x000fe200000000ff */
[----:B------:R0:W-:Y:S01]  /*3020*/  STG.E.U16 desc[UR10][R62.64+0x4], R103 ;  /* 0x000004673e007986 */ /* 0x0001e2000c10150a */
[----:B------:R-:W-:Y:S02]  /*3030*/  PRMT R27, R115, 0x7632, R27 ;  /* 0x00007632731b7816 */ /* 0x000fe4000000001b */
[----:B------:R-:W-:Y:S01]  /*3040*/  F2FP.F16.F32.PACK_AB R123, R130, R123 ;  /* 0x0000007b827b723e */ /* 0x000fe200000000ff */
[----:B------:R1:W-:Y:S01]  /*3050*/  STG.E.U16 desc[UR10][R32.64+0x6], R29 ;  /* 0x0000061d20007986 */ /* 0x0003e2000c10150a */
[----:B------:R-:W-:Y:S02]  /*3060*/  F2FP.F16.F32.PACK_AB R96, R96, R119 ;  /* 0x000000776060723e */ /* 0x000fe400000000ff */
[----:B------:R-:W-:Y:S01]  /*3070*/  F2FP.F16.F32.PACK_AB R124, R124, R131 ;  /* 0x000000837c7c723e */ /* 0x000fe200000000ff */
[----:B------:R-:W-:Y:S01]  /*3080*/  STG.E.U16 desc[UR10][R32.64], R85 ;  /* 0x0000005520007986 */ /* 0x000fe2000c10150a */
[----:B------:R-:W-:-:S02]  /*3090*/  F2FP.F16.F32.PACK_AB R94, R94, R127 ;  /* 0x0000007f5e5e723e */ /* 0x000fc400000000ff */
[----:B------:R-:W-:Y:S01]  /*30a0*/  F2FP.F16.F32.PACK_AB R118, R118, R139 ;  /* 0x0000008b7676723e */ /* 0x000fe200000000ff */
[----:B------:R-:W-:Y:S01]  /*30b0*/  STG.E.U16 desc[UR10][R32.64+0x2], R89 ;  /* 0x0000025920007986 */ /* 0x000fe2000c10150a */
[----:B0-----:R-:W-:Y:S02]  /*30c0*/  PRMT R63, R83, 0x7632, R63 ;  /* 0x00007632533f7816 */ /* 0x001fe4000000003f */
[----:B------:R-:W-:Y:S01]  /*30d0*/  F2FP.F16.F32.PACK_AB R68, R68, R135 ;  /* 0x000000874444723e */ /* 0x000fe200000000ff */
[----:B------:R0:W-:Y:S01]  /*30e0*/  STG.E.U16 desc[UR10][R32.64+0x4], R109 ;  /* 0x0000046d20007986 */ /* 0x0001e2000c10150a */
[----:B-1----:R-:W-:Y:S02]  /*30f0*/  IADD3.X R29, R26, UR7, RZ, P1, !PT ;  /* 0x000000071a1d7c10 */ /* 0x002fe40008ffe4ff */
[----:B------:R-:W-:Y:S01]  /*3100*/  IADD3 R26, P1, R25, UR6, RZ ;  /* 0x00000006191a7c10 */ /* 0x000fe2000ff3e0ff */
[----:B------:R1:W-:Y:S01]  /*3110*/  STG.E.U16 desc[UR10][R30.64+0x6], R27 ;  /* 0x0000061b1e007986 */ /* 0x0003e2000c10150a */
[----:B------:R-:W-:-:S02]  /*3120*/  PRMT R25, R123, 0x7632, R25 ;  /* 0x000076327b197816 */ /* 0x000fc40000000019 */
[----:B------:R-:W-:Y:S01]  /*3130*/  F2FP.F16.F32.PACK_AB R116, R116, R147 ;  /* 0x000000937474723e */ /* 0x000fe200000000ff */
[----:B------:R-:W-:Y:S01]  /*3140*/  STG.E.U16 desc[UR10][R30.64], R83 ;  /* 0x000000531e007986 */ /* 0x000fe2000c10150a */
[----:B------:R-:W-:Y:S02]  /*3150*/  F2FP.F16.F32.PACK_AB R66, R66, R143 ;  /* 0x0000008f4242723e */ /* 0x000fe400000000ff */
[----:B------:R-:W-:Y:S01]  /*3160*/  F2FP.F16.F32.PACK_AB R114, R114, R155 ;  /* 0x0000009b7272723e */ /* 0x000fe200000000ff */
[----:B------:R-:W-:Y:S01]  /*3170*/  STG.E.U16 desc[UR10][R30.64+0x2], R63 ;  /* 0x0000023f1e007986 */ /* 0x000fe2000c10150a */
[----:B0-----:R-:W-:Y:S02]  /*3180*/  PRMT R33, R96, 0x7632, R33 ;  /* 0x0000763260217816 */ /* 0x001fe40000000021 */
[----:B------:R-:W-:Y:S01]  /*3190*/  F2FP.F16.F32.PACK_AB R82, R157, R82 ;  /* 0x000000529d52723e */ /* 0x000fe200000000ff */
[----:B------:R0:W-:Y:S01]  /*31a0*/  STG.E.U16 desc[UR10][R30.64+0x4], R115 ;  /* 0x000004731e007986 */ /* 0x0001e2000c10150a */
[----:B-1----:R-:W-:-:S02]  /*31b0*/  IADD3.X R27, R24, UR7, RZ, P1, !PT ;  /* 0x00000007181b7c10 */ /* 0x002fc40008ffe4ff */
[----:B------:R-:W-:Y:S01]  /*31c0*/  IADD3 R24, P1, R23, UR6, RZ ;  /* 0x0000000617187c10 */ /* 0x000fe2000ff3e0ff */
[----:B------:R1:W-:Y:S01]  /*31d0*/  STG.E.U16 desc[UR10][R28.64+0x6], R25 ;  /* 0x000006191c007986 */ /* 0x0003e2000c10150a */
[----:B------:R-:W-:Y:S02]  /*31e0*/  PRMT R23, R124, 0x7632, R23 ;  /* 0x000076327c177816 */ /* 0x000fe40000000017 */
[----:B------:R-:W-:Y:S01]  /*31f0*/  F2FP.F16.F32.PACK_AB R112, R112, R161 ;  /* 0x000000a17070723e */ /* 0x000fe200000000ff */
[----:B------:R-:W-:Y:S01]  /*3200*/  STG.E.U16 desc[UR10][R28.64], R96 ;  /* 0x000000601c007986 */ /* 0x000fe2000c10150a */
[----:B------:R-:W-:Y:S02]  /*3210*/  F2FP.F16.F32.PACK_AB R80, R163, R80 ;  /* 0x00000050a350723e */ /* 0x000fe400000000ff */
[----:B------:R-:W-:Y:S01]  /*3220*/  F2FP.F16.F32.PACK_AB R70, R95, R70 ;  /* 0x000000465f46723e */ /* 0x000fe200000000ff */
[----:B------:R-:W-:Y:S01]  /*3230*/  STG.E.U16 desc[UR10][R28.64+0x2], R33 ;  /* 0x000002211c007986 */ /* 0x000fe2000c10150a */
[----:B0-----:R-:W-:-:S02]  /*3240*/  PRMT R31, R94, 0x7632, R31 ;  /* 0x000076325e1f7816 */ /* 0x001fc4000000001f */
[----:B------:R-:W-:Y:S01]  /*3250*/  F2FP.F16.F32.PACK_AB R67, R67, R78 ;  /* 0x0000004e4343723e */ /* 0x000fe200000000ff */
[----:B------:R0:W-:Y:S01]  /*3260*/  STG.E.U16 desc[UR10][R28.64+0x4], R123 ;  /* 0x0000047b1c007986 */ /* 0x0001e2000c10150a */
[----:B-1----:R-:W-:Y:S02]  /*3270*/  IADD3.X R25, R22, UR7, RZ, P1, !PT ;  /* 0x0000000716197c10 */ /* 0x002fe40008ffe4ff */
[----:B------:R-:W-:Y:S01]  /*3280*/  IADD3 R22, P1, R21, UR6, RZ ;  /* 0x0000000615167c10 */ /* 0x000fe2000ff3e0ff */
[----:B------:R1:W-:Y:S01]  /*3290*/  STG.E.U16 desc[UR10][R26.64+0x6], R23 ;  /* 0x000006171a007986 */ /* 0x0003e2000c10150a */
[----:B------:R-:W-:Y:S02]  /*32a0*/  PRMT R21, R118, 0x7632, R21 ;  /* 0x0000763276157816 */ /* 0x000fe40000000015 */
        /* <DEDUP_REMOVED lines=35> */
[----:B------:R-:W-:-:S03]  /*34e0*/  PRMT R15, R112, 0x7632, R15 ;  /* 0x00007632700f7816 */ /* 0x000fc6000000000f */
[----:B------:R-:W-:Y:S04]  /*34f0*/  STG.E.U16 desc[UR10][R20.64], R82 ;  /* 0x0000005214007986 */ /* 0x000fe8000c10150a */
[----:B------:R-:W-:Y:S01]  /*3500*/  STG.E.U16 desc[UR10][R20.64+0x2], R25 ;  /* 0x0000021914007986 */ /* 0x000fe2000c10150a */
[----:B0-----:R-:W-:Y:S02]  /*3510*/  PRMT R23, R80, 0x7632, R23 ;  /* 0x0000763250177816 */ /* 0x001fe40000000017 */
[----:B-1----:R-:W-:Y:S01]  /*3520*/  IADD3.X R17, R14, UR7, RZ, P1, !PT ;  /* 0x000000070e117c10 */ /* 0x002fe20008ffe4ff */
[----:B------:R0:W-:Y:S01]  /*3530*/  STG.E.U16 desc[UR10][R20.64+0x4], R114 ;  /* 0x0000047214007986 */ /* 0x0001e2000c10150a */
[----:B------:R-:W-:Y:S02]  /*3540*/  IADD3 R14, P1, R13, UR6, RZ ;  /* 0x000000060d0e7c10 */ /* 0x000fe4000ff3e0ff */
[----:B------:R-:W-:Y:S01]  /*3550*/  PRMT R13, R70, 0x7632, R13 ;  /* 0x00007632460d7816 */ /* 0x000fe2000000000d */
[----:B------:R1:W-:Y:S04]  /*3560*/  STG.E.U16 desc[UR10][R18.64+0x6], R15 ;  /* 0x0000060f12007986 */ /* 0x0003e8000c10150a */
[----:B------:R-:W-:Y:S04]  /*3570*/  STG.E.U16 desc[UR10][R18.64], R80 ;  /* 0x0000005012007986 */ /* 0x000fe8000c10150a */
[----:B------:R-:W-:Y:S01]  /*3580*/  STG.E.U16 desc[UR10][R18.64+0x2], R23 ;  /* 0x0000021712007986 */ /* 0x000fe2000c10150a */
[----:B0-----:R-:W-:-:S02]  /*3590*/  PRMT R21, R67, 0x7632, R21 ;  /* 0x0000763243157816 */ /* 0x001fc40000000015 */
        /* <DEDUP_REMOVED lines=29> */
[----:B------:R-:W-:Y:S01]  /*3770*/  STG.E.U16 desc[UR10][R10.64], R73 ;  /* 0x000000490a007986 */ /* 0x000fe2000c10150a */
[----:B0-----:R-:W-:-:S03]  /*3780*/  PRMT R12, R71, 0x7632, R12 ;  /* 0x00007632470c7816 */ /* 0x001fc6000000000c */
[----:B------:R-:W-:Y:S01]  /*3790*/  STG.E.U16 desc[UR10][R10.64+0x2], R14 ;  /* 0x0000020e0a007986 */ /* 0x000fe2000c10150a */
[----:B-1----:R-:W-:-:S03]  /*37a0*/  IADD3.X R7, R4, UR7, RZ, P1, !PT ;  /* 0x0000000704077c10 */ /* 0x002fc60008ffe4ff */
[----:B------:R-:W-:Y:S01]  /*37b0*/  STG.E.U16 desc[UR10][R10.64+0x4], R61 ;  /* 0x0000043d0a007986 */ /* 0x000fe2000c10150a */
[----:B------:R-:W-:Y:S02]  /*37c0*/  IADD3 R2, P1, R2, UR6, RZ ;  /* 0x0000000602027c10 */ /* 0x000fe4000ff3e0ff */
[----:B------:R-:W-:Y:S01]  /*37d0*/  PRMT R4, R3, 0x7632, R4 ;  /* 0x0000763203047816 */ /* 0x000fe20000000004 */
[----:B------:R-:W-:Y:S04]  /*37e0*/  STG.E.U16 desc[UR10][R8.64], R71 ;  /* 0x0000004708007986 */ /* 0x000fe8000c10150a */
[----:B------:R-:W-:Y:S04]  /*37f0*/  STG.E.U16 desc[UR10][R8.64+0x2], R12 ;  /* 0x0000020c08007986 */ /* 0x000fe8000c10150a */
[----:B------:R-:W-:Y:S04]  /*3800*/  STG.E.U16 desc[UR10][R8.64+0x4], R72 ;  /* 0x0000044808007986 */ /* 0x000fe8000c10150a */
[----:B------:R0:W-:Y:S04]  /*3810*/  STG.E.U16 desc[UR10][R8.64+0x6], R5 ;  /* 0x0000060508007986 */ /* 0x0001e8000c10150a */
[----:B------:R1:W-:Y:S04]  /*3820*/  STG.E.U16 desc[UR10][R6.64], R3 ;  /* 0x0000000306007986 */ /* 0x0003e8000c10150a */
[----:B------:R2:W-:Y:S01]  /*3830*/  STG.E.U16 desc[UR10][R6.64+0x2], R4 ;  /* 0x0000020406007986 */ /* 0x0005e2000c10150a */
[----:B0-----:R-:W-:-:S03]  /*3840*/  PRMT R9, R75, 0x7632, R9 ;  /* 0x000076324b097816 */ /* 0x001fc60000000009 */
[----:B------:R2:W-:Y:S01]  /*3850*/  STG.E.U16 desc[UR10][R6.64+0x4], R75 ;  /* 0x0000044b06007986 */ /* 0x0005e2000c10150a */
[----:B------:R-:W-:Y:S02]  /*3860*/  PRMT R5, R101, 0x7632, R5 ;  /* 0x0000763265057816 */ /* 0x000fe40000000005 */
[----:B-1----:R-:W-:Y:S01]  /*3870*/  IADD3.X R3, R0, UR7, RZ, P1, !PT ;  /* 0x0000000700037c10 */ /* 0x002fe20008ffe4ff */
[----:B------:R2:W-:Y:S01]  /*3880*/  STG.E.U16 desc[UR10][R6.64+0x6], R9 ;  /* 0x0000060906007986 */ /* 0x0005e2000c10150a */
[----:B------:R-:W-:Y:S02]  /*3890*/  PRMT R0, R76, 0x7632, R0 ;  /* 0x000076324c007816 */ /* 0x000fe40000000000 */
        /* <DEDUP_REMOVED lines=10> */
.L_x_3353:
        /* <DEDUP_REMOVED lines=12> */
.L_x_3521:


//--------------------- .text._ZN13group_norm_v214gn_cuda_kernelI6__halfLi320ELi1ELi32ELi20ELi1024ELb0ELi128ELi320ELi320ELi4ELb1ELi18ELb0ELb0ENS_16CompileConditionILi900EEEEEvPT_PKS4_S7_S7_flPfS8_Pj --------------------------
	.section	.text._ZN13group_norm_v214gn_cuda_kernelI6__halfLi320ELi1ELi32ELi20ELi1024ELb0ELi128ELi320ELi320ELi4ELb1ELi18ELb0ELb0ENS_16CompileConditionILi900EEEEEvPT_PKS4_S7_S7_flPfS8_Pj,"ax",@progbits
	.align	128
        .global         _ZN13group_norm_v214gn_cuda_kernelI6__halfLi320ELi1ELi32ELi20ELi1024ELb0ELi128ELi320ELi320ELi4ELb1ELi18ELb0ELb0ENS_16CompileConditionILi900EEEEEvPT_PKS4_S7_S7_flPfS8_Pj
        .type           _ZN13group_norm_v214gn_cuda_kernelI6__halfLi320ELi1ELi32ELi20ELi1024ELb0ELi128ELi320ELi320ELi4ELb1ELi18ELb0ELb0ENS_16CompileConditionILi900EEEEEvPT_PKS4_S7_S7_flPfS8_Pj,@function
        .size           _ZN13group_norm_v214gn_cuda_kernelI6__halfLi320ELi1ELi32ELi20ELi1024ELb0ELi128ELi320ELi320ELi4ELb1ELi18ELb0ELb0ENS_16CompileConditionILi900EEEEEvPT_PKS4_S7_S7_flPfS8_Pj,(.L_x_3522 - _ZN13group_norm_v214gn_cuda_kernelI6__halfLi320ELi1ELi32ELi20ELi1024ELb0ELi128ELi320ELi320ELi4ELb1ELi18ELb0ELb0ENS_16CompileConditionILi900EEEEEvPT_PKS4_S7_S7_flPfS8_Pj)
        .other          _ZN13group_norm_v214gn_cuda_kernelI6__halfLi320ELi1ELi32ELi20ELi1024ELb0ELi128ELi320ELi320ELi4ELb1ELi18ELb0ELb0ENS_16CompileConditionILi900EEEEEvPT_PKS4_S7_S7_flPfS8_Pj,@"STO_CUDA_ENTRY STV_DEFAULT"
_ZN13group_norm_v214gn_cuda_kernelI6__halfLi320ELi1ELi32ELi20ELi1024ELb0ELi128ELi320ELi320ELi4ELb1ELi18ELb0ELb0ENS_16CompileConditionILi900EEEEEvPT_PKS4_S7_S7_flPfS8_Pj:
.text._ZN13group_norm_v214gn_cuda_kernelI6__halfLi320ELi1ELi32ELi20ELi1024ELb0ELi128ELi320ELi320ELi4ELb1ELi18ELb0ELb0ENS_16CompileConditionILi900EEEEEvPT_PKS4_S7_S7_flPfS8_Pj:
        /* <DEDUP_REMOVED lines=12> */
[----:B------:R-:W2:Y:S01]  /*00c0*/  S2R R4, SR_CTAID.X ;  /* 0x0000000000047919 */ /* 0x000ea20000002500 */
[----:B------:R-:W-:Y:S02]  /*00d0*/  USHF.L.U32 UR6, UR11, 0x4, URZ ;  /* 0x000000040b067899 */ /* 0x000fe4000800063f */
[----:B------:R-:W-:Y:S02]  /*00e0*/  UIMAD UR5, UR5, 0x140, URZ ;  /* 0x00000140050578a4 */ /* 0x000fe4000f8e023f */
[----:B------:R-:W-:Y:S01]  /*00f0*/  ULOP3.LUT UR9, UR6, 0x10, URZ, 0xc0, !UPT ;  /* 0x0000001006097892 */ /* 0x000fe2000f8ec03f */
[----:B------:R-:W-:Y:S01]  /*0100*/  UMOV UR8, 0x400 ;  /* 0x0000040000087882 */ /* 0x000fe20000000000 */
[----:B------:R-:W-:Y:S01]  /*0110*/  ULDC.64 UR12, c[0x0][0x240] ;  /* 0x00009000000c7ab9 */ /* 0x000fe20000000a00 */
[----:B------:R-:W-:Y:S01]  /*0120*/  ULDC.64 UR6, c[0x0][0x250] ;  /* 0x0000940000067ab9 */ /* 0x000fe20000000a00 */
[----:B------:R-:W-:Y:S01]  /*0130*/  ISETP.EQ.U32.AND P1, PT, RZ, UR12, PT ;  /* 0x0000000cff007c0c */ /* 0x000fe2000bf22070 */
[----:B------:R-:W-:Y:S01]  /*0140*/  UIMAD.WIDE.U32 UR6, UR11, 0x4, UR6 ;  /* 0x000000040b0678a5 */ /* 0x000fe2000f8e0006 */
[----:B0-----:R-:W-:Y:S01]  /*0150*/  IMAD.WIDE.U32 R2, R10, -0x33333333, RZ ;  /* 0xcccccccd0a027825 */ /* 0x001fe200078e00ff */
[----:B--2---:R-:W-:-:S04]  /*0160*/  LOP3.LUT R0, R4, 0x7, RZ, 0xc0, !PT ;  /* 0x0000000704007812 */ /* 0x004fc800078ec0ff */
[----:B------:R-:W-:Y:S02]  /*0170*/  SHF.R.U32.HI R2, RZ, 0x6, R3 ;  /* 0x00000006ff027819 */ /* 0x000fe40000011603 */
[--C-:B------:R-:W-:Y:S02]  /*0180*/  SHF.R.U32.HI R3, RZ, 0x2, R10.reuse ;  /* 0x00000002ff037819 */ /* 0x100fe4000001160a */
[----:B------:R-:W-:Y:S01]  /*0190*/  LOP3.LUT P0, RZ, R4, 0x7, RZ, 0xc0, !PT ;  /* 0x0000000704ff7812 */ /* 0x000fe2000780c0ff */
[----:B------:R-:W-:Y:S01]  /*01a0*/  IMAD R2, R2, -0x50, R10 ;  /* 0xffffffb002027824 */ /* 0x000fe200078e020a */
[----:B------:R-:W-:Y:S02]  /*01b0*/  SHF.L.U32 R5, R3, 0x3, RZ ;  /* 0x0000000303057819 */ /* 0x000fe400000006ff */
[----:B------:R-:W-:Y:S02]  /*01c0*/  IADD3 R4, RZ, -UR9, RZ ;  /* 0x80000009ff047c10 */ /* 0x000fe4000fffe0ff */
[----:B------:R-:W-:-:S02]  /*01d0*/  LOP3.LUT R0, R5, 0xfffffff8, R0, 0xe2, !PT ;  /* 0xfffffff805007812 */ /* 0x000fc400078ee200 */
[----:B------:R-:W-:Y:S02]  /*01e0*/  MOV R5, UR5 ;  /* 0x0000000500057c02 */ /* 0x000fe40008000f00 */
[----:B------:R-:W-:Y:S01]  /*01f0*/  LEA R2, R2, UR5, 0x2 ;  /* 0x0000000502027c11 */ /* 0x000fe2000f8e10ff */
[----:B------:R0:W-:Y:S01]  /*0200*/  STL [R1+0x124], R0 ;  /* 0x0001240001007387 */ /* 0x0001e20000100800 */
[----:B-1----:R-:W-:Y:S01]  /*0210*/  ULEA UR5, UR10, UR8, 0x18 ;  /* 0x000000080a057291 */ /* 0x002fe2000f8ec03f */
[----:B------:R-:W-:Y:S01]  /*0220*/  ISETP.GT.U32.OR P0, PT, R10, 0xf, P0 ;  /* 0x0000000f0a00780c */ /* 0x000fe20000704470 */
[----:B------:R-:W-:-:S03]  /*0230*/  UIADD3 UR8, UR8, 0xc80, URZ ;  /* 0x00000c8008087890 */ /* 0x000fc6000fffe03f */
[----:B------:R-:W-:Y:S01]  /*0240*/  ISETP.EQ.OR.EX P0, PT, RZ, UR13, P0, P1 ;  /* 0x0000000dff007c0c */ /* 0x000fe20008702710 */
[----:B------:R-:W-:Y:S01]  /*0250*/  ULEA UR8, UR10, UR8, 0x18 ;  /* 0x000000080a087291 */ /* 0x000fe2000f8ec03f */
[----:B------:R-:W-:Y:S01]  /*0260*/  MOV R11, UR5 ;  /* 0x00000005000b7c02 */ /* 0x000fe20008000f00 */
[----:B------:R-:W-:Y:S01]  /*0270*/  ULDC.64 UR12, c[0x0][0x208] ;  /* 0x00008200000c7ab9 */ /* 0x000fe20000000a00 */
[----:B0-----:R-:W-:Y:S01]  /*0280*/  IADD3 R0, R3, UR9, RZ ;  /* 0x0000000903007c10 */ /* 0x001fe2000fffe0ff */
[----:B------:R-:W-:Y:S01]  /*0290*/  IMAD.WIDE.U32 R2, R2, -0x33333333, RZ ;  /* 0xcccccccd02027825 */ /* 0x000fe200078e00ff */
[----:B------:R-:W-:Y:S01]  /*02a0*/  MOV R2, R4 ;  /* 0x0000000400027202 */ /* 0x000fe20000000f00 */
[----:B------:R-:W-:Y:S01]  /*02b0*/  UMOV UR10, UR4 ;  /* 0x00000004000a7c82 */ /* 0x000fe20008000000 */
[----:B------:R-:W-:Y:S01]  /*02c0*/  SHF.L.U32 R4, R10, 0x3, RZ ;  /* 0x000000030a047819 */ /* 0x000fe200000006ff */
[----:B------:R-:W-:Y:S01]  /*02d0*/  IMAD R0, R0, 0x14, -R5 ;  /* 0x0000001400007824 */ /* 0x000fe200078e0a05 */
[----:B------:R-:W-:Y:S01]  /*02e0*/  LEA.HI R2, R3, R2, RZ, 0x1c ;  /* 0x0000000203027211 */ /* 0x000fe200078fe0ff */
[----:B------:R-:W-:Y:S01]  /*02f0*/  UMOV UR5, URZ ;  /* 0x0000003f00057c82 */ /* 0x000fe20008000000 */
[----:B------:R-:W-:Y:S01]  /*0300*/  LOP3.LUT R4, R4, 0x18, RZ, 0xc0, !PT ;  /* 0x0000001804047812 */ /* 0x000fe200078ec0ff */
[----:B------:R-:W-:Y:S01]  /*0310*/  UMOV UR4, URZ ;  /* 0x0000003f00047c82 */ /* 0x000fe20008000000 */
[----:B------:R-:W-:-:S02]  /*0320*/  IADD3 R5, R0, 0x4, RZ ;  /* 0x0000000400057810 */ /* 0x000fc40007ffe0ff */
[C---:B------:R-:W-:Y:S02]  /*0330*/  IADD3 R6, R0.reuse, 0x8, RZ ;  /* 0x0000000800067810 */ /* 0x040fe40007ffe0ff */
[----:B------:R-:W-:Y:S02]  /*0340*/  SHF.R.S32.HI R3, RZ, 0x2, R0 ;  /* 0x00000002ff037819 */ /* 0x000fe40000011400 */
[----:B------:R-:W-:Y:S02]  /*0350*/  SHF.R.S32.HI R5, RZ, 0x2, R5 ;  /* 0x00000002ff057819 */ /* 0x000fe40000011405 */
[C---:B------:R-:W-:Y:S01]  /*0360*/  IADD3 R7, R0.reuse, 0xc, RZ ;  /* 0x0000000c00077810 */ /* 0x040fe20007ffe0ff */
[--C-:B------:R-:W-:Y:S01]  /*0370*/  IMAD R3, R3, 0x28, R11.reuse ;  /* 0x0000002803037824 */ /* 0x100fe200078e020b */
[----:B------:R-:W-:Y:S01]  /*0380*/  SHF.R.S32.HI R6, RZ, 0x2, R6 ;  /* 0x00000002ff067819 */ /* 0x000fe20000011406 */
[----:B------:R-:W-:Y:S01]  /*0390*/  IMAD R5, R5, 0x28, R11 ;  /* 0x0000002805057824 */ /* 0x000fe200078e020b */
[----:B------:R-:W-:-:S02]  /*03a0*/  IADD3 R8, R0, 0x10, RZ ;  /* 0x0000001000087810 */ /* 0x000fc40007ffe0ff */
[----:B------:R-:W-:Y:S01]  /*03b0*/  SHF.R.S32.HI R0, RZ, 0x2, R7 ;  /* 0x00000002ff007819 */ /* 0x000fe20000011407 */
[--C-:B------:R-:W-:Y:S01]  /*03c0*/  IMAD R7, R6, 0x28, R11.reuse ;  /* 0x0000002806077824 */ /* 0x100fe200078e020b */
[----:B------:R-:W-:Y:S02]  /*03d0*/  SHF.R.S32.HI R8, RZ, 0x2, R8 ;  /* 0x00000002ff087819 */ /* 0x000fe40000011408 */
[----:B------:R-:W-:Y:S01]  /*03e0*/  IADD3 R6, R3, R4, RZ ;  /* 0x0000000403067210 */ /* 0x000fe20007ffe0ff */
[--C-:B------:R-:W-:Y:S01]  /*03f0*/  IMAD R9, R0, 0x28, R11.reuse ;  /* 0x0000002800097824 */ /* 0x100fe200078e020b */
[----:B------:R-:W-:Y:S01]  /*0400*/  IADD3 R3, R4, R5, RZ ;  /* 0x0000000504037210 */ /* 0x000fe20007ffe0ff */
[----:B------:R-:W-:Y:S01]  /*0410*/  IMAD R11, R8, 0x28, R11 ;  /* 0x00000028080b7824 */ /* 0x000fe200078e020b */
[----:B------:R-:W-:Y:S01]  /*0420*/  IADD3 R0, R4, R7, RZ ;  /* 0x0000000704007210 */ /* 0x000fe20007ffe0ff */
[----:B------:R-:W-:Y:S01]  /*0430*/  STL [R1+0x11c], R6 ;  /* 0x00011c0601007387 */ /* 0x000fe20000100800 */
[----:B------:R-:W-:-:S03]  /*0440*/  IADD3 R10, R10, UR9, RZ ;  /* 0x000000090a0a7c10 */ /* 0x000fc6000fffe0ff */
[----:B------:R0:W-:Y:S04]  /*0450*/  STL [R1+0x118], R3 ;  /* 0x0001180301007387 */ /* 0x0001e80000100800 */
[----:B------:R1:W-:Y:S01]  /*0460*/  STL [R1+0x114], R0 ;  /* 0x0001140001007387 */ /* 0x0003e20000100800 */
[C---:B0-----:R-:W-:Y:S02]  /*0470*/  IADD3 R3, R4.reuse, R9, RZ ;  /* 0x0000000904037210 */ /* 0x041fe40007ffe0ff */
[----:B-1----:R-:W-:-:S03]  /*0480*/  IADD3 R0, R4, R11, RZ ;  /* 0x0000000b04007210 */ /* 0x002fc60007ffe0ff */
[----:B------:R0:W-:Y:S04]  /*0490*/  STL [R1+0x110], R3 ;  /* 0x0001100301007387 */ /* 0x0001e80000100800 */
[----:B------:R1:W-:Y:S01]  /*04a0*/  STL [R1+0x10c], R0 ;  /* 0x00010c0001007387 */ /* 0x0003e20000100800 */
[----:B0-----:R-:W-:Y:S02]  /*04b0*/  SHF.R.S32.HI R3, RZ, 0x1f, R10 ;  /* 0x0000001fff037819 */ /* 0x001fe4000001140a */
[----:B-1----:R-:W-:-:S05]  /*04c0*/  LEA R0, R2, UR8, 0x3 ;  /* 0x0000000802007c11 */ /* 0x002fca000f8e18ff */
[----:B------:R0:W-:Y:S02]  /*04d0*/  STL [R1+0x120], R0 ;  /* 0x0001200001007387 */ /* 0x0001e40000100800 */
.L_x_3358:
[----:B------:R-:W1:Y:S01]  /*04e0*/  S2R R130, SR_TID.X ;  /* 0x0000000000827919 */ /* 0x000e620000002100 */
[----:B------:R-:W2:Y:S01]  /*04f0*/  S2UR UR18, SR_CTAID.X ;  /* 0x00000000001279c3 */ /* 0x000ea20000002500 */
[----:B------:R-:W-:Y:S01]  /*0500*/  ULOP3.LUT UR9, UR11, 0x1, URZ, 0xc0, !UPT ;  /* 0x000000010b097892 */ /* 0x000fe2000f8ec03f */
[----:B------:R-:W-:Y:S01]  /*0510*/  HFMA2.MMA R67, -RZ, RZ, 0, 0 ;  /* 0x00000000ff437435 */ /* 0x000fe200000001ff */
[----:B------:R-:W-:Y:S01]  /*0520*/  MOV R23, UR10 ;  /* 0x0000000a00177c02 */ /* 0x000fe20008000f00 */
        /* <DEDUP_REMOVED lines=8> */
[----:B------:R-:W-:-:S04]  /*05b0*/  IMAD R66, R3, 0x50, R66 ;  /* 0x0000005003427824 */ /* 0x000fc800078e0242 */
[----:B------:R-:W-:Y:S01]  /*05c0*/  IADD3 R13, R2, UR9, RZ ;  /* 0x00000009020d7c10 */ /* 0x000fe2000fffe0ff */
[----:B------:R-:W-:Y:S01]  /*05d0*/  UIMAD UR9, UR5, 0xa0000, URZ ;  /* 0x000a0000050978a4 */ /* 0x000fe2000f8e023f */
[----:B------:R-:W-:-:S03]  /*05e0*/  SHF.L.U32 R66, R66, 0x2, RZ ;  /* 0x0000000242427819 */ /* 0x000fc600000006ff */
[----:B------:R-:W-:Y:S02]  /*05f0*/  IMAD R13, R13, 0x280, RZ ;  /* 0x000002800d0d7824 */ /* 0x000fe400078e02ff */
[----:B------:R-:W-:-:S03]  /*0600*/  IMAD.WIDE.U32 R22, R23, 0xa0000, R66 ;  /* 0x000a000017167825 */ /* 0x000fc600078e0042 */
[----:B------:R-:W-:Y:S02]  /*0610*/  IADD3 R63, R13, 0xa00, RZ ;  /* 0x00000a000d3f7810 */ /* 0x000fe40007ffe0ff */
[----:B------:R-:W-:Y:S02]  /*0620*/  IADD3 R12, R23, UR9, RZ ;  /* 0x00000009170c7c10 */ /* 0x000fe4000fffe0ff */
[-C--:B------:R-:W-:Y:S02]  /*0630*/  IADD3 R65, P1, R13, R22.reuse, RZ ;  /* 0x000000160d417210 */ /* 0x080fe40007f3e0ff */
[----:B------:R-:W-:Y:S02]  /*0640*/  IADD3 R63, P2, R63, R22, RZ ;  /* 0x000000163f3f7210 */ /* 0x000fe40007f5e0ff */
[----:B0-----:R-:W-:Y:S02]  /*0650*/  IADD3.X R0, RZ, R12, RZ, P1, !PT ;  /* 0x0000000cff007210 */ /* 0x001fe40000ffe4ff */
[----:B------:R-:W-:-:S02]  /*0660*/  LEA R16, P1, R65, UR14, 0x1 ;  /* 0x0000000e41107c11 */ /* 0x000fc4000f8208ff */
[----:B------:R-:W-:Y:S01]  /*0670*/  IADD3.X R2, RZ, R12, RZ, P2, !PT ;  /* 0x0000000cff027210 */ /* 0x000fe200017fe4ff */
[----:B------:R0:W-:Y:S01]  /*0680*/  STL [R1+0x18], R0 ;  /* 0x0000180001007387 */ /* 0x0001e20000100800 */
[----:B------:R-:W-:Y:S02]  /*0690*/  LEA.HI.X R17, R65, UR15, R0, 0x1, P1 ;  /* 0x0000000f41117c11 */ /* 0x000fe400088f0c00 */
[----:B------:R-:W-:Y:S02]  /*06a0*/  LEA R164, P1, R63, UR14, 0x1 ;  /* 0x0000000e3fa47c11 */ /* 0x000fe4000f8208ff */
[----:B------:R-:W-:Y:S02]  /*06b0*/  IADD3 R3, R13, 0x1400, RZ ;  /* 0x000014000d037810 */ /* 0x000fe40007ffe0ff */
[----:B------:R-:W2:Y:S01]  /*06c0*/  LDG.E.64.CONSTANT R16, desc[UR12][R16.64] ;  /* 0x0000000c10107981 */ /* 0x000ea2000c1e9b00 */
[----:B------:R-:W-:Y:S02]  /*06d0*/  LEA.HI.X R165, R63, UR15, R2, 0x1, P1 ;  /* 0x0000000f3fa57c11 */ /* 0x000fe400088f0c02 */
[----:B------:R-:W-:-:S02]  /*06e0*/  IADD3 R62, P3, R3, R22, RZ ;  /* 0x00000016033e7210 */ /* 0x000fc40007f7e0ff */
[----:B------:R-:W-:Y:S02]  /*06f0*/  IADD3 R61, R13, 0x1e00, RZ ;  /* 0x00001e000d3d7810 */ /* 0x000fe40007ffe0ff */
[----:B------:R-:W3:Y:S01]  /*0700*/  LDG.E.64.CONSTANT R164, desc[UR12][R164.64] ;  /* 0x0000000ca4a47981 */ /* 0x000ee2000c1e9b00 */
[----:B0-----:R-:W-:Y:S02]  /*0710*/  IADD3.X R0, RZ, R12, RZ, P3, !PT ;  /* 0x0000000cff007210 */ /* 0x001fe40001ffe4ff */
[C---:B------:R-:W-:Y:S02]  /*0720*/  LEA R160, P2, R62.reuse, UR14, 0x1 ;  /* 0x0000000e3ea07c11 */ /* 0x040fe4000f8408ff */
[-C--:B------:R-:W-:Y:S01]  /*0730*/  IADD3 R61, P1, R61, R22.reuse, RZ ;  /* 0x000000163d3d7210 */ /* 0x080fe20007f3e0ff */
[----:B------:R-:W-:Y:S01]  /*0740*/  STL [R1+0x1c], R2 ;  /* 0x00001c0201007387 */ /* 0x000fe20000100800 */
[----:B------:R-:W-:Y:S02]  /*0750*/  IADD3 R5, R13, 0x2800, RZ ;  /* 0x000028000d057810 */ /* 0x000fe40007ffe0ff */
[----:B------:R-:W-:Y:S01]  /*0760*/  LEA.HI.X R161, R62, UR15, R0, 0x1, P2 ;  /* 0x0000000f3ea17c11 */ /* 0x000fe200090f0c00 */
[----:B------:R0:W-:Y:S01]  /*0770*/  STL [R1+0x20], R0 ;  /* 0x0000200001007387 */ /* 0x0001e20000100800 */
[----:B------:R-:W-:-:S02]  /*0780*/  IADD3 R60, P2, R5, R22, RZ ;  /* 0x00000016053c7210 */ /* 0x000fc40007f5e0ff */
[C---:B------:R-:W-:Y:S02]  /*0790*/  IADD3 R59, R13.reuse, 0x3200, RZ ;  /* 0x000032000d3b7810 */ /* 0x040fe40007ffe0ff */
[----:B------:R-:W-:Y:S01]  /*07a0*/  IADD3 R3, R13, 0x3c00, RZ ;  /* 0x00003c000d037810 */ /* 0x000fe20007ffe0ff */
[----:B------:R-:W4:Y:S01]  /*07b0*/  LDG.E.64.CONSTANT R160, desc[UR12][R160.64] ;  /* 0x0000000ca0a07981 */ /* 0x000f22000c1e9b00 */
[-C--:B0-----:R-:W-:Y:S02]  /*07c0*/  IADD3.X R0, RZ, R12.reuse, RZ, P1, !PT ;  /* 0x0000000cff007210 */ /* 0x081fe40000ffe4ff */
[C---:B------:R-:W-:Y:S02]  /*07d0*/  LEA R156, P1, R61.reuse, UR14, 0x1 ;  /* 0x0000000e3d9c7c11 */ /* 0x040fe4000f8208ff */
[----:B------:R-:W-:Y:S02]  /*07e0*/  IADD3.X R2, RZ, R12, RZ, P2, !PT ;  /* 0x0000000cff027210 */ /* 0x000fe400017fe4ff */
[----:B------:R-:W-:-:S02]  /*07f0*/  LEA.HI.X R157, R61, UR15, R0, 0x1, P1 ;  /* 0x0000000f3d9d7c11 */ /* 0x000fc400088f0c00 */
[C---:B------:R-:W-:Y:S02]  /*0800*/  LEA R152, P1, R60.reuse, UR14, 0x1 ;  /* 0x0000000e3c987c11 */ /* 0x040fe4000f8208ff */
[-C--:B------:R-:W-:Y:S02]  /*0810*/  IADD3 R59, P3, R59, R22.reuse, RZ ;  /* 0x000000163b3b7210 */ /* 0x080fe40007f7e0ff */
[----:B------:R-:W-:Y:S01]  /*0820*/  LEA.HI.X R153, R60, UR15, R2, 0x1, P1 ;  /* 0x0000000f3c997c11 */ /* 0x000fe200088f0c02 */
[----:B------:R0:W-:Y:S01]  /*0830*/  STL [R1+0x24], R0 ;  /* 0x0000240001007387 */ /* 0x0001e20000100800 */
[----:B------:R-:W-:Y:S02]  /*0840*/  IADD3 R57, R13, 0x4600, RZ ;  /* 0x000046000d397810 */ /* 0x000fe40007ffe0ff */
[----:B------:R-:W-:Y:S01]  /*0850*/  IADD3 R58, P1, R3, R22, RZ ;  /* 0x00000016033a7210 */ /* 0x000fe20007f3e0ff */
[----:B------:R1:W-:Y:S01]  /*0860*/  STL [R1+0x28], R2 ;  /* 0x0000280201007387 */ /* 0x0003e20000100800 */
[----:B------:R-:W-:-:S03]  /*0870*/  LEA R148, P2, R59, UR14, 0x1 ;  /* 0x0000000e3b947c11 */ /* 0x000fc6000f8408ff */
[----:B------:R-:W5:Y:S01]  /*0880*/  LDG.E.64.CONSTANT R156, desc[UR12][R156.64] ;  /* 0x0000000c9c9c7981 */ /* 0x000f62000c1e9b00 */
[----:B0-----:R-:W-:Y:S02]  /*0890*/  IADD3.X R0, RZ, R12, RZ, P3, !PT ;  /* 0x0000000cff007210 */ /* 0x001fe40001ffe4ff */
[----:B------:R-:W-:Y:S01]  /*08a0*/  IADD3 R57, P3, R57, R22, RZ ;  /* 0x0000001639397210 */ /* 0x000fe20007f7e0ff */
[----:B------:R-:W5:Y:S01]  /*08b0*/  LDG.E.64.CONSTANT R152, desc[UR12][R152.64] ;  /* 0x0000000c98987981 */ /* 0x000f62000c1e9b00 */
[----:B-1----:R-:W-:Y:S02]  /*08c0*/  IADD3.X R2, RZ, R12, RZ, P1, !PT ;  /* 0x0000000cff027210 */ /* 0x002fe40000ffe4ff */
[----:B------:R-:W-:Y:S01]  /*08d0*/  LEA R144, P1, R58, UR14, 0x1 ;  /* 0x0000000e3a907c11 */ /* 0x000fe2000f8208ff */
[----:B------:R0:W-:Y:S01]  /*08e0*/  STL [R1+0x2c], R0 ;  /* 0x00002c0001007387 */ /* 0x0001e20000100800 */
[----:B------:R-:W-:Y:S02]  /*08f0*/  IADD3 R3, R13, 0x5000, RZ ;  /* 0x000050000d037810 */ /* 0x000fe40007ffe0ff */
[----:B------:R-:W-:-:S02]  /*0900*/  LEA.HI.X R149, R59, UR15, R0, 0x1, P2 ;  /* 0x0000000f3b957c11 */ /* 0x000fc400090f0c00 */
[----:B------:R-:W-:Y:S02]  /*0910*/  LEA R140, P2, R57, UR14, 0x1 ;  /* 0x0000000e398c7c11 */ /* 0x000fe4000f8408ff */
[----:B------:R-:W-:Y:S02]  /*0920*/  LEA.HI.X R145, R58, UR15, R2, 0x1, P1 ;  /* 0x0000000f3a917c11 */ /* 0x000fe400088f0c02 */
[----:B0-----:R-:W-:Y:S01]  /*0930*/  IADD3.X R0, RZ, R12, RZ, P3, !PT ;  /* 0x0000000cff007210 */ /* 0x001fe20001ffe4ff */
[----:B------:R-:W-:Y:S01]  /*0940*/  STL [R1+0x30], R2 ;  /* 0x0000300201007387 */ /* 0x000fe20000100800 */
[----:B------:R-:W-:Y:S02]  /*0950*/  IADD3 R56, P1, R3, R22, RZ ;  /* 0x0000001603387210 */ /* 0x000fe40007f3e0ff */
[----:B------:R-:W-:Y:S01]  /*0960*/  LEA.HI.X R141, R57, UR15, R0, 0x1, P2 ;  /* 0x0000000f398d7c11 */ /* 0x000fe200090f0c00 */
[----:B------:R0:W-:Y:S04]  /*0970*/  STL [R1+0x34], R0 ;  /* 0x0000340001007387 */ /* 0x0001e80000100800 */
[----:B------:R-:W5:Y:S04]  /*0980*/  LDG.E.64.CONSTANT R148, desc[UR12][R148.64] ;  /* 0x0000000c94947981 */ /* 0x000f68000c1e9b00 */
[----:B------:R-:W5:Y:S01]  /*0990*/  LDG.E.64.CONSTANT R144, desc[UR12][R144.64] ;  /* 0x0000000c90907981 */ /* 0x000f62000c1e9b00 */
[----:B0-----:R-:W-:-:S02]  /*09a0*/  IADD3.X R0, RZ, R12, RZ, P1, !PT ;  /* 0x0000000cff007210 */ /* 0x001fc40000ffe4ff */
[C---:B------:R-:W-:Y:S01]  /*09b0*/  LEA R8, P1, R56.reuse, UR14, 0x1 ;  /* 0x0000000e38087c11 */ /* 0x040fe2000f8208ff */
[----:B------:R-:W5:Y:S03]  /*09c0*/  LDG.E.64.CONSTANT R140, desc[UR12][R140.64] ;  /* 0x0000000c8c8c7981 */ /* 0x000f66000c1e9b00 */
[----:B------:R-:W-:-:S06]  /*09d0*/  LEA.HI.X R9, R56, UR15, R0, 0x1, P1 ;  /* 0x0000000f38097c11 */ /* 0x000fcc00088f0c00 */
[----:B------:R-:W5:Y:S01]  /*09e0*/  LDG.E.64.CONSTANT R8, desc[UR12][R8.64] ;  /* 0x0000000c08087981 */ /* 0x000f62000c1e9b00 */
[----:B------:R-:W-:-:S04]  /*09f0*/  IADD3 R55, R13, 0x5a00, RZ ;  /* 0x00005a000d377810 */ /* 0x000fc80007ffe0ff */
[----:B------:R-:W-:Y:S01]  /*0a00*/  IADD3 R55, P1, R55, R22, RZ ;  /* 0x0000001637377210 */ /* 0x000fe20007f3e0ff */
[----:B------:R0:W-:Y:S03]  /*0a10*/  STL [R1+0x38], R0 ;  /* 0x0000380001007387 */ /* 0x0001e60000100800 */
[----:B0-----:R-:W-:Y:S02]  /*0a20*/  IADD3.X R0, RZ, R12, RZ, P1, !PT ;  /* 0x0000000cff007210 */ /* 0x001fe40000ffe4ff */
[----:B------:R-:W-:-:S04]  /*0a30*/  LEA R4, P1, R55, UR14, 0x1 ;  /* 0x0000000e37047c11 */ /* 0x000fc8000f8208ff */
        /* <DEDUP_REMOVED lines=8> */
[----:B------:R-:W-:Y:S02]  /*0ac0*/  LEA.HI.X R25, R54, UR15, R0, 0x1, P1 ;  /* 0x0000000f36197c11 */ /* 0x000fe400088f0c00 */
[----:B------:R-:W-:Y:S01]  /*0ad0*/  IADD3 R53, P1, R53, R22, RZ ;  /* 0x0000001635357210 */ /* 0x000fe20007f3e0ff */
[----:B------:R0:W-:Y:S01]  /*0ae0*/  STL [R1+0x40], R0 ;  /* 0x0000400001007387 */ /* 0x0001e20000100800 */
[C---:B------:R-:W-:Y:S02]  /*0af0*/  IADD3 R3, R13.reuse, 0x7800, RZ ;  /* 0x000078000d037810 */ /* 0x040fe40007ffe0ff */
[----:B------:R-:W-:Y:S01]  /*0b00*/  IADD3 R51, R13, 0x8200, RZ ;  /* 0x000082000d337810 */ /* 0x000fe20007ffe0ff */
[----:B------:R-:W5:Y:S01]  /*0b10*/  LDG.E.64.CONSTANT R24, desc[UR12][R24.64] ;  /* 0x0000000c18187981 */ /* 0x000f62000c1e9b00 */
        /* <DEDUP_REMOVED lines=19> */
[-C--:B------:R-:W-:Y:S01]  /*0c50*/  IADD3 R50, P1, R3, R22.reuse, RZ ;  /* 0x0000001603327210 */ /* 0x080fe20007f3e0ff */
[----:B------:R0:W-:Y:S01]  /*0c60*/  STL [R1+0x4c], R0 ;  /* 0x00004c0001007387 */ /* 0x0001e20000100800 */
[----:B------:R-:W-:Y:S02]  /*0c70*/  IADD3 R47, P2, R47, R22, RZ ;  /* 0x000000162f2f7210 */ /* 0x000fe40007f5e0ff */
[----:B------:R-:W-:Y:S01]  /*0c80*/  IADD3 R45, R13, 0xbe00, RZ ;  /* 0x0000be000d2d7810 */ /* 0x000fe20007ffe0ff */
[----:B------:R-:W5:Y:S01]  /*0c90*/  LDG.E.64.CONSTANT R10, desc[UR12][R10.64] ;  /* 0x0000000c0a0a7981 */ /* 0x000f62000c1e9b00 */
[----:B0-----:R-:W-:Y:S02]  /*0ca0*/  IADD3.X R0, RZ, R12, RZ, P1, !PT ;  /* 0x0000000cff007210 */ /* 0x001fe40000ffe4ff */
[----:B------:R-:W-:-:S04]  /*0cb0*/  LEA R6, P1, R50, UR14, 0x1 ;  /* 0x0000000e32067c11 */ /* 0x000fc8000f8208ff */
[----:B------:R-:W-:Y:S02]  /*0cc0*/  LEA.HI.X R7, R50, UR15, R0, 0x1, P1 ;  /* 0x0000000f32077c11 */ /* 0x000fe400088f0c00 */
[----:B------:R-:W-:Y:S01]  /*0cd0*/  IADD3 R49, P1, R49, R22, RZ ;  /* 0x0000001631317210 */ /* 0x000fe20007f3e0ff */
[----:B------:R0:W-:Y:S01]  /*0ce0*/  STL [R1+0x54], R0 ;  /* 0x0000540001007387 */ /* 0x0001e20000100800 */
[-C--:B------:R-:W-:Y:S02]  /*0cf0*/  IADD3.X R20, RZ, R12.reuse, RZ, P2, !PT ;  /* 0x0000000cff147210 */ /* 0x080fe400017fe4ff */
        /* <DEDUP_REMOVED lines=13> */
[C---:B------:R-:W-:Y:S01]  /*0dd0*/  LEA R70, P1, R47.reuse, UR14, 0x1 ;  /* 0x0000000e2f467c11 */ /* 0x040fe2000f8208ff */
[----:B------:R0:W-:Y:S03]  /*0de0*/  STL [R1+0x60], R0 ;  /* 0x0000600001007387 */ /* 0x0001e60000100800 */
[----:B------:R-:W-:Y:S01]  /*0df0*/  LEA.HI.X R71, R47, UR15, R20, 0x1, P1 ;  /* 0x0000000f2f477c11 */ /* 0x000fe200088f0c14 */
[----:B------:R-:W5:Y:S05]  /*0e00*/  LDG.E.64.CONSTANT R68, desc[UR12][R68.64] ;  /* 0x0000000c44447981 */ /* 0x000f6a000c1e9b00 */
[----:B------:R-:W5:Y:S01]  /*0e10*/  LDG.E.64.CONSTANT R70, desc[UR12][R70.64] ;  /* 0x0000000c46467981 */ /* 0x000f62000c1e9b00 */
[----:B--2---:R-:W-:-:S02]  /*0e20*/  HADD2.F32 R29, -RZ, R17.H0_H0 ;  /* 0x20000011ff1d7230 */ /* 0x004fc40000004100 */
[----:B------:R-:W-:Y:S01]  /*0e30*/  HADD2.F32 R26, -RZ, R17.H1_H1 ;  /* 0x30000011ff1a7230 */ /* 0x000fe20000004100 */
[----:B------:R-:W-:Y:S01]  /*0e40*/  IADD3 R17, R13, 0xb400, RZ ;  /* 0x0000b4000d117810 */ /* 0x000fe20007ffe0ff */
[----:B------:R-:W-:Y:S01]  /*0e50*/  HADD2.F32 R31, -RZ, R16.H1_H1 ;  /* 0x30000010ff1f7230 */ /* 0x000fe20000004100 */
[----:B------:R-:W-:Y:S02]  /*0e60*/  STL [R1+0x4], R29 ;  /* 0x0000041d01007387 */ /* 0x000fe40000100800 */
[----:B------:R-:W-:Y:S01]  /*0e70*/  IADD3 R46, P1, R17, R22, RZ ;  /* 0x00000016112e7210 */ /* 0x000fe20007f3e0ff */
[--C-:B---3--:R-:W-:Y:S01]  /*0e80*/  HADD2.F32 R28, -RZ, R164.reuse.H0_H0 ;  /* 0x200000a4ff1c7230 */ /* 0x108fe20000004100 */
[----:B------:R-:W-:Y:S01]  /*0e90*/  STL [R1], R26 ;  /* 0x0000001a01007387 */ /* 0x000fe20000100800 */
[----:B------:R-:W-:Y:S02]  /*0ea0*/  HADD2.F32 R27, -RZ, R164.H1_H1 ;  /* 0x300000a4ff1b7230 */ /* 0x000fe40000004100 */
[----:B0-----:R-:W-:Y:S01]  /*0eb0*/  HADD2.F32 R0, -RZ, R16.H0_H0 ;  /* 0x20000010ff007230 */ /* 0x001fe20000004100 */
[----:B------:R-:W-:Y:S01]  /*0ec0*/  STL [R1+0x8], R31 ;  /* 0x0000081f01007387 */ /* 0x000fe20000100800 */
[----:B------:R-:W-:Y:S01]  /*0ed0*/  HADD2.F32 R21, -RZ, R165.H0_H0 ;  /* 0x200000a5ff157230 */ /* 0x000fe20000004100 */
[----:B------:R-:W-:-:S02]  /*0ee0*/  IADD3.X R16, RZ, R12, RZ, P1, !PT ;  /* 0x0000000cff107210 */ /* 0x000fc40000ffe4ff */
[----:B------:R-:W-:Y:S01]  /*0ef0*/  STL [R1+0x84], R20 ;  /* 0x0000841401007387 */ /* 0x000fe20000100800 */
[----:B------:R-:W-:-:S03]  /*0f00*/  LEA R72, P1, R46, UR14, 0x1 ;  /* 0x0000000e2e487c11 */ /* 0x000fc6000f8208ff */
[----:B------:R-:W-:Y:S01]  /*0f10*/  STL [R1+0x14], R28 ;  /* 0x0000141c01007387 */ /* 0x000fe20000100800 */
[----:B------:R-:W-:-:S03]  /*0f20*/  LEA.HI.X R73, R46, UR15, R16, 0x1, P1 ;  /* 0x0000000f2e497c11 */ /* 0x000fc600088f0c10 */
[----:B------:R-:W-:Y:S01]  /*0f30*/  STL [R1+0x10], R27 ;  /* 0x0000101b01007387 */ /* 0x000fe20000100800 */
[----:B------:R-:W-:-:S03]  /*0f40*/  LEA R74, P1, R45, UR14, 0x1 ;  /* 0x0000000e2d4a7c11 */ /* 0x000fc6000f8208ff */
[----:B------:R-:W-:Y:S01]  /*0f50*/  STL [R1+0xc], R21 ;  /* 0x00000c1501007387 */ /* 0x000fe20000100800 */
[----:B------:R-:W-:-:S03]  /*0f60*/  IADD3 R17, R13, 0xc800, RZ ;  /* 0x0000c8000d117810 */ /* 0x000fc60007ffe0ff */
[----:B------:R0:W-:Y:S04]  /*0f70*/  STL [R1+0x88], R16 ;  /* 0x0000881001007387 */ /* 0x0001e80000100800 */
[----:B------:R-:W2:Y:S01]  /*0f80*/  LDG.E.64.CONSTANT R72, desc[UR12][R72.64] ;  /* 0x0000000c48487981 */ /* 0x000ea2000c1e9b00 */
[----:B0-----:R-:W-:-:S04]  /*0f90*/  IADD3.X R16, RZ, R12, RZ, P2, !PT ;  /* 0x0000000cff107210 */ /* 0x001fc800017fe4ff */
[----:B------:R-:W-:Y:S01]  /*0fa0*/  LEA.HI.X R75, R45, UR15, R16, 0x1, P1 ;  /* 0x0000000f2d4b7c11 */ /* 0x000fe200088f0c10 */
[----:B------:R0:W-:Y:S01]  /*0fb0*/  STL [R1+0x94], R16 ;  /* 0x0000941001007387 */ /* 0x0001e20000100800 */
[----:B------:R-:W-:Y:S01]  /*0fc0*/  IADD3 R44, P1, R17, R22, RZ ;  /* 0x00000016112c7210 */ /* 0x000fe20007f3e0ff */
[----:B------:R-:W-:-:S03]  /*0fd0*/  FFMA.FTZ R17, R0, R0, RZ ;  /* 0x0000000000117223 */ /* 0x000fc600000100ff */
[----:B------:R-:W-:Y:S01]  /*0fe0*/  IADD3.X R30, RZ, R12, RZ, P1, !PT ;  /* 0x0000000cff1e7210 */ /* 0x000fe20000ffe4ff */
[----:B------:R-:W-:Y:S01]  /*0ff0*/  FFMA.FTZ R20, R31, R31, R17 ;  /* 0x0000001f1f147223 */ /* 0x000fe20000010011 */
[----:B------:R-:W3:Y:S01]  /*1000*/  LDG.E.64.CONSTANT R74, desc[UR12][R74.64] ;  /* 0x0000000c4a4a7981 */ /* 0x000ee2000c1e9b00 */
[----:B0-----:R-:W-:Y:S01]  /*1010*/  FADD.FTZ R16, RZ, R0 ;  /* 0x00000000ff107221 */ /* 0x001fe20000010000 */
[----:B------:R-:W-:-:S03]  /*1020*/  LEA R76, P1, R44, UR14, 0x1 ;  /* 0x0000000e2c4c7c11 */ /* 0x000fc6000f8208ff */
[----:B------:R-:W-:Y:S01]  /*1030*/  FADD.FTZ R16, R16, R31 ;  /* 0x0000001f10107221 */ /* 0x000fe20000010000 */
[----:B------:R-:W-:Y:S01]  /*1040*/  LEA.HI.X R77, R44, UR15, R30, 0x1, P1 ;  /* 0x0000000f2c4d7c11 */ /* 0x000fe200088f0c1e */
[----:B------:R-:W-:Y:S01]  /*1050*/  FFMA.FTZ R20, R29, R29, R20 ;  /* 0x0000001d1d147223 */ /* 0x000fe20000010014 */
[----:B------:R-:W-:Y:S01]  /*1060*/  IADD3 R43, P1, R43, R22, RZ ;  /* 0x000000162b2b7210 */ /* 0x000fe20007f3e0ff */
[----:B------:R-:W-:Y:S01]  /*1070*/  FADD.FTZ R16, R16, R29 ;  /* 0x0000001d10107221 */ /* 0x000fe20000010000 */
[----:B------:R-:W-:Y:S01]  /*1080*/  IADD3 R17, R13, 0xdc00, RZ ;  /* 0x0000dc000d117810 */ /* 0x000fe20007ffe0ff */
[----:B------:R-:W-:Y:S01]  /*1090*/  FFMA.FTZ R20, R26, R26, R20 ;  /* 0x0000001a1a147223 */ /* 0x000fe20000010014 */
[----:B------:R-:W-:Y:S01]  /*10a0*/  STL [R1+0x70], R30 ;  /* 0x0000701e01007387 */ /* 0x000fe20000100800 */
[----:B------:R-:W-:Y:S01]  /*10b0*/  FADD.FTZ R16, R16, R26 ;  /* 0x0000001a10107221 */ /* 0x000fe20000010000 */
[----:B------:R-:W-:Y:S02]  /*10c0*/  IADD3.X R26, RZ, R12, RZ, P1, !PT ;  /* 0x0000000cff1a7210 */ /* 0x000fe40000ffe4ff */
[----:B------:R-:W-:Y:S01]  /*10d0*/  LEA R78, P1, R43, UR14, 0x1 ;  /* 0x0000000e2b4e7c11 */ /* 0x000fe2000f8208ff */
[----:B------:R-:W3:Y:S01]  /*10e0*/  LDG.E.64.CONSTANT R76, desc[UR12][R76.64] ;  /* 0x0000000c4c4c7981 */ /* 0x000ee2000c1e9b00 */
[----:B------:R-:W-:-:S02]  /*10f0*/  IADD3 R42, P2, R17, R22, RZ ;  /* 0x00000016112a7210 */ /* 0x000fc40007f5e0ff */
[----:B------:R-:W-:Y:S01]  /*1100*/  LEA.HI.X R79, R43, UR15, R26, 0x1, P1 ;  /* 0x0000000f2b4f7c11 */ /* 0x000fe200088f0c1a */
[----:B------:R0:W-:Y:S01]  /*1110*/  STL [R1+0x8c], R26 ;  /* 0x00008c1a01007387 */ /* 0x0001e20000100800 */
[----:B------:R-:W-:-:S04]  /*1120*/  LEA R80, P1, R42, UR14, 0x1 ;  /* 0x0000000e2a507c11 */ /* 0x000fc8000f8208ff */
[----:B------:R-:W2:Y:S01]  /*1130*/  LDG.E.64.CONSTANT R78, desc[UR12][R78.64] ;  /* 0x0000000c4e4e7981 */ /* 0x000ea2000c1e9b00 */
[----:B0-----:R-:W-:-:S04]  /*1140*/  IADD3.X R26, RZ, R12, RZ, P2, !PT ;  /* 0x0000000cff1a7210 */ /* 0x001fc800017fe4ff */
[----:B------:R-:W-:Y:S02]  /*1150*/  LEA.HI.X R81, R42, UR15, R26, 0x1, P1 ;  /* 0x0000000f2a517c11 */ /* 0x000fe400088f0c1a */
[----:B------:R-:W-:Y:S01]  /*1160*/  IADD3 R39, P1, R39, R22, RZ ;  /* 0x0000001627277210 */ /* 0x000fe20007f3e0ff */
[----:B------:R0:W-:Y:S04]  /*1170*/  STL [R1+0x90], R26 ;  /* 0x0000901a01007387 */ /* 0x0001e80000100800 */
[----:B------:R-:W3:Y:S01]  /*1180*/  LDG.E.64.CONSTANT R80, desc[UR12][R80.64] ;  /* 0x0000000c50507981 */ /* 0x000ee2000c1e9b00 */
[----:B0-----:R-:W-:Y:S02]  /*1190*/  IADD3.X R26, RZ, R12, RZ, P1, !PT ;  /* 0x0000000cff1a7210 */ /* 0x001fe40000ffe4ff */
[----:B------:R-:W-:-:S04]  /*11a0*/  LEA R82, P1, R39, UR14, 0x1 ;  /* 0x0000000e27527c11 */ /* 0x000fc8000f8208ff */
[----:B------:R-:W-:-:S06]  /*11b0*/  LEA.HI.X R83, R39, UR15, R26, 0x1, P1 ;  /* 0x0000000f27537c11 */ /* 0x000fcc00088f0c1a */
[----:B------:R-:W2:Y:S01]  /*11c0*/  LDG.E.64.CONSTANT R82, desc[UR12][R82.64] ;  /* 0x0000000c52527981 */ /* 0x000ea2000c1e9b00 */
[----:B------:R-:W-:Y:S01]  /*11d0*/  FFMA.FTZ R20, R28, R28, R20 ;  /* 0x0000001c1c147223 */ /* 0x000fe20000010014 */
[----:B------:R-:W-:-:S03]  /*11e0*/  FADD.FTZ R16, R16, R28 ;  /* 0x0000001c10107221 */ /* 0x000fc60000010000 */
        /* <DEDUP_REMOVED lines=11> */
[----:B------:R-:W-:Y:S02]  /*12a0*/  HADD2.F32 R162, -RZ, R161.H0_H0 ;  /* 0x200000a1ffa27230 */ /* 0x000fe40000004100 */
[--C-:B-----5:R-:W-:Y:S02]  /*12b0*/  HADD2.F32 R160, -RZ, R156.reuse.H0_H0 ;  /* 0x2000009cffa07230 */ /* 0x120fe40000004100 */
[----:B------:R-:W-:Y:S01]  /*12c0*/  FFMA.FTZ R21, R163, R163, R20 ;  /* 0x000000a3a3157223 */ /* 0x000fe20000010014 */
[----:B------:R-:W-:Y:S02]  /*12d0*/  HADD2.F32 R159, -RZ, R156.H1_H1 ;  /* 0x3000009cff9f7230 */ /* 0x000fe40000004100 */
[----:B------:R-:W-:Y:S01]  /*12e0*/  FADD.FTZ R17, R16, R163 ;  /* 0x000000a310117221 */ /* 0x000fe20000010000 */
[----:B------:R-:W-:-:S02]  /*12f0*/  HADD2.F32 R156, -RZ, R152.H0_H0 ;  /* 0x20000098ff9c7230 */ /* 0x000fc40000004100 */
[----:B------:R-:W-:Y:S02]  /*1300*/  HADD2.F32 R155, -RZ, R152.H1_H1 ;  /* 0x30000098ff9b7230 */ /* 0x000fe40000004100 */
[--C-:B------:R-:W-:Y:S02]  /*1310*/  HADD2.F32 R152, -RZ, R148.reuse.H0_H0 ;  /* 0x20000094ff987230 */ /* 0x100fe40000004100 */
[----:B------:R-:W-:Y:S02]  /*1320*/  HADD2.F32 R151, -RZ, R148.H1_H1 ;  /* 0x30000094ff977230 */ /* 0x000fe40000004100 */
[--C-:B------:R-:W-:Y:S02]  /*1330*/  HADD2.F32 R148, -RZ, R144.reuse.H0_H0 ;  /* 0x20000090ff947230 */ /* 0x100fe40000004100 */
[----:B------:R-:W-:Y:S02]  /*1340*/  HADD2.F32 R147, -RZ, R144.H1_H1 ;  /* 0x30000090ff937230 */ /* 0x000fe40000004100 */
[----:B------:R-:W-:Y:S01]  /*1350*/  FFMA.FTZ R16, R162, R162, R21 ;  /* 0x000000a2a2107223 */ /* 0x000fe20000010015 */
[----:B------:R-:W-:-:S02]  /*1360*/  HADD2.F32 R161, -RZ, R161.H1_H1 ;  /* 0x300000a1ffa17230 */ /* 0x000fc40000004100 */
[--C-:B------:R-:W-:Y:S02]  /*1370*/  HADD2.F32 R144, -RZ, R140.reuse.H0_H0 ;  /* 0x2000008cff907230 */ /* 0x100fe40000004100 */
[----:B------:R-:W-:Y:S02]  /*1380*/  HADD2.F32 R143, -RZ, R140.H1_H1 ;  /* 0x3000008cff8f7230 */ /* 0x000fe40000004100 */
[--C-:B------:R-:W-:Y:S02]  /*1390*/  HADD2.F32 R140, -RZ, R8.reuse.H0_H0 ;  /* 0x20000008ff8c7230 */ /* 0x100fe40000004100 */
[----:B------:R-:W-:Y:S02]  /*13a0*/  HADD2.F32 R139, -RZ, R8.H1_H1 ;  /* 0x30000008ff8b7230 */ /* 0x000fe40000004100 */
[----:B------:R-:W-:Y:S01]  /*13b0*/  FADD.FTZ R8, R17, R162 ;  /* 0x000000a211087221 */ /* 0x000fe20000010000 */
[--C-:B------:R-:W-:Y:S02]  /*13c0*/  HADD2.F32 R41, -RZ, R9.reuse.H0_H0 ;  /* 0x20000009ff297230 */ /* 0x100fe40000004100 */
[----:B------:R-:W-:Y:S01]  /*13d0*/  FFMA.FTZ R17, R161, R161, R16 ;  /* 0x000000a1a1117223 */ /* 0x000fe20000010010 */
[----:B------:R-:W-:-:S02]  /*13e0*/  HADD2.F32 R40, -RZ, R9.H1_H1 ;  /* 0x30000009ff287230 */ /* 0x000fc40000004100 */
[----:B------:R-:W-:Y:S01]  /*13f0*/  FADD.FTZ R9, R8, R161 ;  /* 0x000000a108097221 */ /* 0x000fe20000010000 */
[----:B------:R-:W-:-:S03]  /*1400*/  FFMA.FTZ R16, R160, R160, R17 ;  /* 0x000000a0a0107223 */ /* 0x000fc60000010011 */
[----:B------:R-:W-:Y:S01]  /*1410*/  FADD.FTZ R8, R9, R160 ;  /* 0x000000a009087221 */ /* 0x000fe20000010000 */
[--C-:B------:R-:W-:Y:S02]  /*1420*/  HADD2.F32 R158, -RZ, R157.reuse.H0_H0 ;  /* 0x2000009dff9e7230 */ /* 0x100fe40000004100 */
[----:B------:R-:W-:Y:S01]  /*1430*/  FFMA.FTZ R21, R159, R159, R16 ;  /* 0x0000009f9f157223 */ /* 0x000fe20000010010 */
[----:B------:R-:W-:Y:S01]  /*1440*/  FADD.FTZ R17, R8, R159 ;  /* 0x0000009f08117221 */ /* 0x000fe20000010000 */
[----:B------:R-:W-:Y:S01]  /*1450*/  HADD2.F32 R157, -RZ, R157.H1_H1 ;  /* 0x3000009dff9d7230 */ /* 0x000fe20000004100 */
[----:B------:R-:W-:Y:S01]  /*1460*/  IADD3 R9, R13, 0xf000, RZ ;  /* 0x0000f0000d097810 */ /* 0x000fe20007ffe0ff */
[----:B------:R-:W-:Y:S01]  /*1470*/  FFMA.FTZ R16, R158, R158, R21 ;  /* 0x0000009e9e107223 */ /* 0x000fe20000010015 */
[----:B------:R-:W-:Y:S02]  /*1480*/  FADD.FTZ R8, R17, R158 ;  /* 0x0000009e11087221 */ /* 0x000fe40000010000 */
[----:B------:R-:W-:Y:S01]  /*1490*/  IADD3 R38, P1, R9, R22, RZ ;  /* 0x0000001609267210 */ /* 0x000fe20007f3e0ff */
[----:B------:R-:W-:Y:S01]  /*14a0*/  FFMA.FTZ R17, R157, R157, R16 ;  /* 0x0000009d9d117223 */ /* 0x000fe20000010010 */
[----:B------:R-:W-:-:S03]  /*14b0*/  FADD.FTZ R9, R8, R157 ;  /* 0x0000009d08097221 */ /* 0x000fc60000010000 */
[----:B------:R-:W-:Y:S01]  /*14c0*/  FFMA.FTZ R16, R156, R156, R17 ;  /* 0x0000009c9c107223 */ /* 0x000fe20000010011 */
[----:B------:R-:W-:Y:S01]  /*14d0*/  FADD.FTZ R8, R9, R156 ;  /* 0x0000009c09087221 */ /* 0x000fe20000010000 */
[--C-:B------:R-:W-:Y:S01]  /*14e0*/  HADD2.F32 R154, -RZ, R153.reuse.H0_H0 ;  /* 0x20000099ff9a7230 */ /* 0x100fe20000004100 */
[----:B------:R-:W-:Y:S01]  /*14f0*/  IADD3.X R20, RZ, R12, RZ, P1, !PT ;  /* 0x0000000cff147210 */ /* 0x000fe20000ffe4ff */
[----:B------:R-:W-:Y:S01]  /*1500*/  FFMA.FTZ R21, R155, R155, R16 ;  /* 0x0000009b9b157223 */ /* 0x000fe20000010010 */
[----:B------:R-:W-:Y:S01]  /*1510*/  LEA R84, P1, R38, UR14, 0x1 ;  /* 0x0000000e26547c11 */ /* 0x000fe2000f8208ff */
[----:B------:R-:W-:Y:S01]  /*1520*/  FADD.FTZ R17, R8, R155 ;  /* 0x0000009b08117221 */ /* 0x000fe20000010000 */
[----:B------:R-:W-:Y:S02]  /*1530*/  HADD2.F32 R153, -RZ, R153.H1_H1 ;  /* 0x30000099ff997230 */ /* 0x000fe40000004100 */
[----:B------:R-:W-:Y:S01]  /*1540*/  FFMA.FTZ R16, R154, R154, R21 ;  /* 0x0000009a9a107223 */ /* 0x000fe20000010015 */
[----:B------:R-:W-:Y:S01]  /*1550*/  LEA.HI.X R85, R38, UR15, R20, 0x1, P1 ;  /* 0x0000000f26557c11 */ /* 0x000fe200088f0c14 */
[----:B------:R-:W-:Y:S01]  /*1560*/  FADD.FTZ R8, R17, R154 ;  /* 0x0000009a11087221 */ /* 0x000fe20000010000 */
[----:B------:R-:W-:Y:S01]  /*1570*/  IADD3 R37, R13, 0xfa00, RZ ;  /* 0x0000fa000d257810 */ /* 0x000fe20007ffe0ff */
[----:B------:R-:W-:-:S02]  /*1580*/  FFMA.FTZ R21, R153, R153, R16 ;  /* 0x0000009999157223 */ /* 0x000fc40000010010 */
[----:B------:R-:W-:Y:S01]  /*1590*/  FADD.FTZ R17, R8, R153 ;  /* 0x0000009908117221 */ /* 0x000fe20000010000 */
[----:B------:R-:W4:Y:S01]  /*15a0*/  LDG.E.64.CONSTANT R84, desc[UR12][R84.64] ;  /* 0x0000000c54547981 */ /* 0x000f22000c1e9b00 */
[----:B------:R-:W-:Y:S01]  /*15b0*/  IADD3 R9, R13, 0x10400, RZ ;  /* 0x000104000d097810 */ /* 0x000fe20007ffe0ff */
[----:B------:R-:W-:Y:S01]  /*15c0*/  FFMA.FTZ R16, R152, R152, R21 ;  /* 0x0000009898107223 */ /* 0x000fe20000010015 */
[-C--:B------:R-:W-:Y:S01]  /*15d0*/  IADD3 R37, P1, R37, R22.reuse, RZ ;  /* 0x0000001625257210 */ /* 0x080fe20007f3e0ff */
[----:B------:R-:W-:Y:S01]  /*15e0*/  FADD.FTZ R8, R17, R152 ;  /* 0x0000009811087221 */ /* 0x000fe20000010000 */
[----:B------:R-:W-:Y:S01]  /*15f0*/  STL [R1+0x74], R26 ;  /* 0x0000741a01007387 */ /* 0x000fe20000100800 */
[--C-:B------:R-:W-:Y:S02]  /*1600*/  HADD2.F32 R150, -RZ, R149.reuse.H0_H0 ;  /* 0x20000095ff967230 */ /* 0x100fe40000004100 */
[----:B------:R-:W-:Y:S01]  /*1610*/  FFMA.FTZ R17, R151, R151, R16 ;  /* 0x0000009797117223 */ /* 0x000fe20000010010 */
[----:B------:R-:W-:Y:S01]  /*1620*/  IADD3 R36, P2, R9, R22, RZ ;  /* 0x0000001609247210 */ /* 0x000fe20007f5e0ff */
[----:B------:R0:W-:Y:S01]  /*1630*/  STL [R1+0x68], R20 ;  /* 0x0000681401007387 */ /* 0x0001e20000100800 */
[----:B------:R-:W-:Y:S01]  /*1640*/  FADD.FTZ R9, R8, R151 ;  /* 0x0000009708097221 */ /* 0x000fe20000010000 */
[----:B------:R-:W-:-:S02]  /*1650*/  HADD2.F32 R149, -RZ, R149.H1_H1 ;  /* 0x30000095ff957230 */ /* 0x000fc40000004100 */
[----:B------:R-:W-:Y:S01]  /*1660*/  FFMA.FTZ R16, R150, R150, R17 ;  /* 0x0000009696107223 */ /* 0x000fe20000010011 */
[----:B------:R-:W-:Y:S01]  /*1670*/  FADD.FTZ R8, R9, R150 ;  /* 0x0000009609087221 */ /* 0x000fe20000010000 */
[----:B0-----:R-:W-:Y:S02]  /*1680*/  IADD3.X R20, RZ, R12, RZ, P1, !PT ;  /* 0x0000000cff147210 */ /* 0x001fe40000ffe4ff */
[----:B------:R-:W-:Y:S01]  /*1690*/  LEA R86, P1, R37, UR14, 0x1 ;  /* 0x0000000e25567c11 */ /* 0x000fe2000f8208ff */
[----:B------:R-:W-:-:S03]  /*16a0*/  FFMA.FTZ R17, R149, R149, R16 ;  /* 0x0000009595117223 */ /* 0x000fc60000010010 */
[----:B------:R-:W-:Y:S01]  /*16b0*/  LEA.HI.X R87, R37, UR15, R20, 0x1, P1 ;  /* 0x0000000f25577c11 */ /* 0x000fe200088f0c14 */
[----:B------:R-:W-:Y:S01]  /*16c0*/  FADD.FTZ R9, R8, R149 ;  /* 0x0000009508097221 */ /* 0x000fe20000010000 */
[----:B------:R-:W-:-:S04]  /*16d0*/  FFMA.FTZ R16, R148, R148, R17 ;  /* 0x0000009494107223 */ /* 0x000fc80000010011 */
[----:B------:R-:W5:Y:S01]  /*16e0*/  LDG.E.64.CONSTANT R86, desc[UR12][R86.64] ;  /* 0x0000000c56567981 */ /* 0x000f62000c1e9b00 */
[----:B------:R-:W-:Y:S01]  /*16f0*/  FADD.FTZ R8, R9, R148 ;  /* 0x0000009409087221 */ /* 0x000fe20000010000 */
[--C-:B------:R-:W-:Y:S02]  /*1700*/  HADD2.F32 R146, -RZ, R145.reuse.H0_H0 ;  /* 0x20000091ff927230 */ /* 0x100fe40000004100 */
[----:B------:R-:W-:Y:S01]  /*1710*/  FFMA.FTZ R17, R147, R147, R16 ;  /* 0x0000009393117223 */ /* 0x000fe20000010010 */
[----:B------:R0:W-:Y:S01]  /*1720*/  STL [R1+0x78], R20 ;  /* 0x0000781401007387 */ /* 0x0001e20000100800 */
[----:B------:R-:W-:Y:S01]  /*1730*/  LEA R88, P1, R36, UR14, 0x1 ;  /* 0x0000000e24587c11 */ /* 0x000fe2000f8208ff */
[----:B------:R-:W-:Y:S01]  /*1740*/  FADD.FTZ R9, R8, R147 ;  /* 0x0000009308097221 */ /* 0x000fe20000010000 */
[----:B------:R-:W-:Y:S02]  /*1750*/  HADD2.F32 R145, -RZ, R145.H1_H1 ;  /* 0x30000091ff917230 */ /* 0x000fe40000004100 */
[----:B------:R-:W-:Y:S01]  /*1760*/  FFMA.FTZ R8, R146, R146, R17 ;  /* 0x0000009292087223 */ /* 0x000fe20000010011 */
[----:B------:R-:W-:-:S02]  /*1770*/  HADD2.F32 R35, -RZ, R4.H0_H0 ;  /* 0x20000004ff237230 */ /* 0x000fc40000004100 */
[----:B------:R-:W-:Y:S01]  /*1780*/  HADD2.F32 R34, -RZ, R4.H1_H1 ;  /* 0x30000004ff227230 */ /* 0x000fe20000004100 */
[----:B0-----:R-:W-:Y:S01]  /*1790*/  IADD3.X R20, RZ, R12, RZ, P2, !PT ;  /* 0x0000000cff147210 */ /* 0x001fe200017fe4ff */
[----:B------:R-:W-:-:S03]  /*17a0*/  FADD.FTZ R4, R9, R146 ;  /* 0x0000009209047221 */ /* 0x000fc60000010000 */
[----:B------:R-:W-:Y:S01]  /*17b0*/  LEA.HI.X R89, R36, UR15, R20, 0x1, P1 ;  /* 0x0000000f24597c11 */ /* 0x000fe200088f0c14 */
[--C-:B------:R-:W-:Y:S01]  /*17c0*/  HADD2.F32 R33, -RZ, R5.reuse.H0_H0 ;  /* 0x20000005ff217230 */ /* 0x100fe20000004100 */
[----:B------:R-:W-:Y:S01]  /*17d0*/  IADD3 R31, R13, 0x10e00, RZ ;  /* 0x00010e000d1f7810 */ /* 0x000fe20007ffe0ff */
[----:B------:R-:W-:Y:S02]  /*17e0*/  HADD2.F32 R32, -RZ, R5.H1_H1 ;  /* 0x30000005ff207230 */ /* 0x000fe40000004100 */
[----:B------:R-:W-:Y:S01]  /*17f0*/  FFMA.FTZ R9, R145, R145, R8 ;  /* 0x0000009191097223 */ /* 0x000fe20000010008 */
[----:B------:R-:W-:Y:S01]  /*1800*/  FADD.FTZ R5, R4, R145 ;  /* 0x0000009104057221 */ /* 0x000fe20000010000 */
[----:B------:R-:W5:Y:S01]  /*1810*/  LDG.E.64.CONSTANT R88, desc[UR12][R88.64] ;  /* 0x0000000c58587981 */ /* 0x000f62000c1e9b00 */
[----:B------:R-:W-:Y:S01]  /*1820*/  IADD3 R31, P1, R31, R22, RZ ;  /* 0x000000161f1f7210 */ /* 0x000fe20007f3e0ff */
[----:B------:R-:W-:Y:S01]  /*1830*/  FFMA.FTZ R8, R144, R144, R9 ;  /* 0x0000009090087223 */ /* 0x000fe20000010009 */
[----:B------:R-:W-:Y:S01]  /*1840*/  FADD.FTZ R4, R5, R144 ;  /* 0x0000009005047221 */ /* 0x000fe20000010000 */
[--C-:B------:R-:W-:Y:S01]  /*1850*/  HADD2.F32 R142, -RZ, R141.reuse.H0_H0 ;  /* 0x2000008dff8e7230 */ /* 0x100fe20000004100 */
[----:B------:R0:W-:Y:S01]  /*1860*/  STL [R1+0x7c], R20 ;  /* 0x00007c1401007387 */ /* 0x0001e20000100800 */
[----:B------:R-:W-:Y:S01]  /*1870*/  FFMA.FTZ R17, R143, R143, R8 ;  /* 0x0000008f8f117223 */ /* 0x000fe20000010008 */
[----:B------:R-:W-:Y:S01]  /*1880*/  FADD.FTZ R9, R4, R143 ;  /* 0x0000008f04097221 */ /* 0x000fe20000010000 */
[----:B------:R-:W-:Y:S01]  /*1890*/  HADD2.F32 R141, -RZ, R141.H1_H1 ;  /* 0x3000008dff8d7230 */ /* 0x000fe20000004100 */
[----:B------:R-:W-:Y:S01]  /*18a0*/  IADD3 R5, R13, 0x11800, RZ ;  /* 0x000118000d057810 */ /* 0x000fe20007ffe0ff */
[----:B------:R-:W-:Y:S01]  /*18b0*/  FFMA.FTZ R8, R142, R142, R17 ;  /* 0x0000008e8e087223 */ /* 0x000fe20000010011 */
[----:B0-----:R-:W-:-:S02]  /*18c0*/  IADD3.X R20, RZ, R12, RZ, P1, !PT ;  /* 0x0000000cff147210 */ /* 0x001fc40000ffe4ff */
[----:B------:R-:W-:Y:S01]  /*18d0*/  LEA R90, P1, R31, UR14, 0x1 ;  /* 0x0000000e1f5a7c11 */ /* 0x000fe2000f8208ff */
[----:B------:R-:W-:-:S03]  /*18e0*/  FADD.FTZ R4, R9, R142 ;  /* 0x0000008e09047221 */ /* 0x000fc60000010000 */
[----:B------:R-:W-:Y:S01]  /*18f0*/  LEA.HI.X R91, R31, UR15, R20, 0x1, P1 ;  /* 0x0000000f1f5b7c11 */ /* 0x000fe200088f0c14 */
[----:B------:R-:W-:Y:S01]  /*1900*/  FFMA.FTZ R9, R141, R141, R8 ;  /* 0x0000008d8d097223 */ /* 0x000fe20000010008 */
[----:B------:R-:W-:Y:S01]  /*1910*/  IADD3 R30, P1, R5, R22, RZ ;  /* 0x00000016051e7210 */ /* 0x000fe20007f3e0ff */
[----:B------:R-:W-:Y:S02]  /*1920*/  FADD.FTZ R5, R4, R141 ;  /* 0x0000008d04057221 */ /* 0x000fe40000010000 */
[----:B------:R-:W-:Y:S01]  /*1930*/  FFMA.FTZ R8, R140, R140, R9 ;  /* 0x0000008c8c087223 */ /* 0x000fe20000010009 */
[----:B------:R-:W5:Y:S01]  /*1940*/  LDG.E.64.CONSTANT R90, desc[UR12][R90.64] ;  /* 0x0000000c5a5a7981 */ /* 0x000f62000c1e9b00 */
[----:B------:R-:W-:Y:S01]  /*1950*/  FADD.FTZ R4, R5, R140 ;  /* 0x0000008c05047221 */ /* 0x000fe20000010000 */
[----:B------:R-:W-:Y:S01]  /*1960*/  IADD3.X R16, RZ, R12, RZ, P1, !PT ;  /* 0x0000000cff107210 */ /* 0x000fe20000ffe4ff */
[----:B------:R-:W-:Y:S01]  /*1970*/  FFMA.FTZ R8, R139, R139, R8 ;  /* 0x0000008b8b087223 */ /* 0x000fe20000010008 */
[----:B------:R-:W-:Y:S01]  /*1980*/  LEA R92, P1, R30, UR14, 0x1 ;  /* 0x0000000e1e5c7c11 */ /* 0x000fe2000f8208ff */
[----:B------:R-:W-:-:S02]  /*1990*/  FADD.FTZ R4, R4, R139 ;  /* 0x0000008b04047221 */ /* 0x000fc40000010000 */
[----:B------:R-:W-:Y:S01]  /*19a0*/  FFMA.FTZ R9, R41, R41, R8 ;  /* 0x0000002929097223 */ /* 0x000fe20000010008 */
[----:B------:R-:W-:Y:S01]  /*19b0*/  LEA.HI.X R93, R30, UR15, R16, 0x1, P1 ;  /* 0x0000000f1e5d7c11 */ /* 0x000fe200088f0c10 */
[----:B------:R-:W-:Y:S01]  /*19c0*/  FADD.FTZ R5, R4, R41 ;  /* 0x0000002904057221 */ /* 0x000fe20000010000 */
[----:B------:R-:W-:Y:S01]  /*19d0*/  IADD3 R29, R13, 0x12200, RZ ;  /* 0x000122000d1d7810 */ /* 0x000fe20007ffe0ff */
[----:B------:R-:W-:Y:S02]  /*19e0*/  FFMA.FTZ R8, R40, R40, R9 ;  /* 0x0000002828087223 */ /* 0x000fe40000010009 */
[----:B------:R-:W-:Y:S01]  /*19f0*/  FADD.FTZ R4, R5, R40 ;  /* 0x0000002805047221 */ /* 0x000fe20000010000 */
[----:B------:R-:W5:Y:S01]  /*1a00*/  LDG.E.64.CONSTANT R92, desc[UR12][R92.64] ;  /* 0x0000000c5c5c7981 */ /* 0x000f62000c1e9b00 */
[----:B------:R-:W-:Y:S01]  /*1a10*/  FFMA.FTZ R17, R35, R35, R8 ;  /* 0x0000002323117223 */ /* 0x000fe20000010008 */
[----:B------:R-:W-:Y:S01]  /*1a20*/  IADD3 R29, P2, R29, R22, RZ ;  /* 0x000000161d1d7210 */ /* 0x000fe20007f5e0ff */
[----:B------:R-:W-:Y:S01]  /*1a30*/  FADD.FTZ R9, R4, R35 ;  /* 0x0000002304097221 */ /* 0x000fe20000010000 */
[----:B------:R-:W-:Y:S01]  /*1a40*/  STL [R1+0x6c], R20 ;  /* 0x00006c1401007387 */ /* 0x000fe20000100800 */
[----:B------:R-:W-:Y:S01]  /*1a50*/  FFMA.FTZ R8, R34, R34, R17 ;  /* 0x0000002222087223 */ /* 0x000fe20000010011 */
[----:B------:R-:W-:Y:S01]  /*1a60*/  LEA R94, P1, R29, UR14, 0x1 ;  /* 0x0000000e1d5e7c11 */ /* 0x000fe2000f8208ff */
[----:B------:R-:W-:Y:S01]  /*1a70*/  FADD.FTZ R4, R9, R34 ;  /* 0x0000002209047221 */ /* 0x000fe20000010000 */
[----:B------:R0:W-:Y:S01]  /*1a80*/  STL [R1+0x64], R16 ;  /* 0x0000641001007387 */ /* 0x0001e20000100800 */
[----:B------:R-:W-:-:S02]  /*1a90*/  FFMA.FTZ R17, R33, R33, R8 ;  /* 0x0000002121117223 */ /* 0x000fc40000010008 */
[----:B------:R-:W-:Y:S01]  /*1aa0*/  FADD.FTZ R9, R4, R33 ;  /* 0x0000002104097221 */ /* 0x000fe20000010000 */
[----:B------:R-:W-:Y:S01]  /*1ab0*/  HADD2.F32 R28, -RZ, R24.H0_H0 ;  /* 0x20000018ff1c7230 */ /* 0x000fe20000004100 */
[----:B0-----:R-:W-:Y:S01]  /*1ac0*/  IADD3.X R16, RZ, R12, RZ, P2, !PT ;  /* 0x0000000cff107210 */ /* 0x001fe200017fe4ff */
[----:B------:R-:W-:-:S03]  /*1ad0*/  FFMA.FTZ R17, R32, R32, R17 ;  /* 0x0000002020117223 */ /* 0x000fc60000010011 */
[----:B------:R-:W-:Y:S01]  /*1ae0*/  LEA.HI.X R95, R29, UR15, R16, 0x1, P1 ;  /* 0x0000000f1d5f7c11 */ /* 0x000fe200088f0c10 */
[----:B------:R-:W-:Y:S01]  /*1af0*/  FADD.FTZ R9, R9, R32 ;  /* 0x0000002009097221 */ /* 0x000fe20000010000 */
[----:B------:R-:W-:Y:S01]  /*1b00*/  IADD3 R5, R13, 0x12c00, RZ ;  /* 0x00012c000d057810 */ /* 0x000fe20007ffe0ff */
[----:B------:R-:W-:Y:S02]  /*1b10*/  HADD2.F32 R27, -RZ, R24.H1_H1 ;  /* 0x30000018ff1b7230 */ /* 0x000fe40000004100 */
[----:B------:R-:W-:Y:S01]  /*1b20*/  FFMA.FTZ R8, R28, R28, R17 ;  /* 0x0000001c1c087223 */ /* 0x000fe20000010011 */
[----:B------:R-:W5:Y:S01]  /*1b30*/  LDG.E.64.CONSTANT R94, desc[UR12][R94.64] ;  /* 0x0000000c5e5e7981 */ /* 0x000f62000c1e9b00 */
[----:B------:R-:W-:Y:S01]  /*1b40*/  IADD3 R24, P1, R5, R22, RZ ;  /* 0x0000001605187210 */ /* 0x000fe20007f3e0ff */
[----:B------:R-:W-:Y:S01]  /*1b50*/  FADD.FTZ R4, R9, R28 ;  /* 0x0000001c09047221 */ /* 0x000fe20000010000 */
[--C-:B------:R-:W-:Y:S01]  /*1b60*/  HADD2.F32 R26, -RZ, R25.reuse.H0_H0 ;  /* 0x20000019ff1a7230 */ /* 0x100fe20000004100 */
[----:B------:R0:W-:Y:S01]  /*1b70*/  STL [R1+0x80], R16 ;  /* 0x0000801001007387 */ /* 0x0001e20000100800 */
[----:B------:R-:W-:Y:S01]  /*1b80*/  FFMA.FTZ R9, R27, R27, R8 ;  /* 0x0000001b1b097223 */ /* 0x000fe20000010008 */
[----:B------:R-:W-:Y:S01]  /*1b90*/  FADD.FTZ R5, R4, R27 ;  /* 0x0000001b04057221 */ /* 0x000fe20000010000 */
[----:B------:R-:W-:-:S02]  /*1ba0*/  HADD2.F32 R25, -RZ, R25.H1_H1 ;  /* 0x30000019ff197230 */ /* 0x000fc40000004100 */
[----:B------:R-:W-:Y:S01]  /*1bb0*/  FFMA.FTZ R4, R26, R26, R9 ;  /* 0x0000001a1a047223 */ /* 0x000fe20000010009 */
[----:B0-----:R-:W-:Y:S02]  /*1bc0*/  IADD3.X R16, RZ, R12, RZ, P1, !PT ;  /* 0x0000000cff107210 */ /* 0x001fe40000ffe4ff */
[C---:B------:R-:W-:Y:S01]  /*1bd0*/  LEA R96, P1, R24.reuse, UR14, 0x1 ;  /* 0x0000000e18607c11 */ /* 0x040fe2000f8208ff */
[----:B------:R-:W-:Y:S01]  /*1be0*/  FADD.FTZ R8, R5, R26 ;  /* 0x0000001a05087221 */ /* 0x000fe20000010000 */
[--C-:B------:R-:W-:Y:S02]  /*1bf0*/  HADD2.F32 R23, -RZ, R18.reuse.H0_H0 ;  /* 0x20000012ff177230 */ /* 0x100fe40000004100 */
[----:B------:R-:W-:Y:S01]  /*1c00*/  LEA.HI.X R97, R24, UR15, R16, 0x1, P1 ;  /* 0x0000000f18617c11 */ /* 0x000fe200088f0c10 */
[----:B------:R-:W-:Y:S01]  /*1c10*/  FFMA.FTZ R4, R25, R25, R4 ;  /* 0x0000001919047223 */ /* 0x000fe20000010004 */
[----:B------:R-:W-:Y:S01]  /*1c20*/  IADD3 R13, R13, 0x13600, RZ ;  /* 0x000136000d0d7810 */ /* 0x000fe20007ffe0ff */
[----:B------:R-:W-:Y:S01]  /*1c30*/  FADD.FTZ R8, R8, R25 ;  /* 0x0000001908087221 */ /* 0x000fe20000010000 */
[----:B------:R-:W-:-:S02]  /*1c40*/  HADD2.F32 R21, -RZ, R18.H1_H1 ;  /* 0x30000012ff157230 */ /* 0x000fc40000004100 */
[----:B------:R-:W-:Y:S01]  /*1c50*/  FFMA.FTZ R4, R23, R23, R4 ;  /* 0x0000001717047223 */ /* 0x000fe20000010004 */
[----:B------:R-:W5:Y:S01]  /*1c60*/  LDG.E.64.CONSTANT R96, desc[UR12][R96.64] ;  /* 0x0000000c60607981 */ /* 0x000f62000c1e9b00 */
[----:B------:R-:W-:Y:S01]  /*1c70*/  IADD3 R22, P1, R13, R22, RZ ;  /* 0x000000160d167210 */ /* 0x000fe20007f3e0ff */
[----:B------:R-:W-:Y:S01]  /*1c80*/  FADD.FTZ R5, R8, R23 ;  /* 0x0000001708057221 */ /* 0x000fe20000010000 */
[--C-:B------:R-:W-:Y:S02]  /*1c90*/  HADD2.F32 R20, -RZ, R19.reuse.H0_H0 ;  /* 0x20000013ff147230 */ /* 0x100fe40000004100 */
[----:B------:R-:W-:Y:S01]  /*1ca0*/  FFMA.FTZ R4, R21, R21, R4 ;  /* 0x0000001515047223 */ /* 0x000fe20000010004 */
[----:B------:R-:W-:Y:S01]  /*1cb0*/  IADD3.X R9, RZ, R12, RZ, P1, !PT ;  /* 0x0000000cff097210 */ /* 0x000fe20000ffe4ff */
[----:B------:R-:W-:Y:S01]  /*1cc0*/  FADD.FTZ R5, R5, R21 ;  /* 0x0000001505057221 */ /* 0x000fe20000010000 */
[----:B------:R-:W-:Y:S01]  /*1cd0*/  LEA R98, P1, R22, UR14, 0x1 ;  /* 0x0000000e16627c11 */ /* 0x000fe2000f8208ff */
[----:B------:R-:W-:-:S02]  /*1ce0*/  HADD2.F32 R19, -RZ, R19.H1_H1 ;  /* 0x30000013ff137230 */ /* 0x000fc40000004100 */
[----:B------:R-:W-:Y:S01]  /*1cf0*/  FFMA.FTZ R4, R20, R20, R4 ;  /* 0x0000001414047223 */ /* 0x000fe20000010004 */
[----:B------:R-:W-:Y:S01]  /*1d00*/  FADD.FTZ R5, R5, R20 ;  /* 0x0000001405057221 */ /* 0x000fe20000010000 */
[----:B------:R-:W-:Y:S01]  /*1d10*/  LEA.HI.X R99, R22, UR15, R9, 0x1, P1 ;  /* 0x0000000f16637c11 */ /* 0x000fe200088f0c09 */
[--C-:B------:R-:W-:Y:S02]  /*1d20*/  HADD2.F32 R18, -RZ, R14.reuse.H0_H0 ;  /* 0x2000000eff127230 */ /* 0x100fe40000004100 */
[----:B------:R-:W-:Y:S01]  /*1d30*/  FFMA.FTZ R4, R19, R19, R4 ;  /* 0x0000001313047223 */ /* 0x000fe20000010004 */
[----:B------:R-:W-:Y:S01]  /*1d40*/  FADD.FTZ R5, R5, R19 ;  /* 0x0000001305057221 */ /* 0x000fe20000010000 */
[----:B------:R-:W-:Y:S01]  /*1d50*/  HADD2.F32 R17, -RZ, R14.H1_H1 ;  /* 0x3000000eff117230 */ /* 0x000fe20000004100 */
[----:B------:R0:W-:Y:S01]  /*1d60*/  STL [R1+0x58], R16 ;  /* 0x0000581001007387 */ /* 0x0001e20000100800 */
[----:B------:R-:W-:Y:S01]  /*1d70*/  FFMA.FTZ R4, R18, R18, R4 ;  /* 0x0000001212047223 */ /* 0x000fe20000010004 */
[----:B------:R-:W-:Y:S01]  /*1d80*/  FADD.FTZ R5, R5, R18 ;  /* 0x0000001205057221 */ /* 0x000fe20000010000 */
[----:B------:R-:W-:Y:S01]  /*1d90*/  HADD2.F32 R13, -RZ, R10.H1_H1 ;  /* 0x3000000aff0d7230 */ /* 0x000fe20000004100 */
[----:B------:R-:W5:Y:S01]  /*1da0*/  LDG.E.64.CONSTANT R98, desc[UR12][R98.64] ;  /* 0x0000000c62627981 */ /* 0x000f62000c1e9b00 */
[----:B------:R-:W-:Y:S01]  /*1db0*/  FFMA.FTZ R4, R17, R17, R4 ;  /* 0x0000001111047223 */ /* 0x000fe20000010004 */
[----:B------:R-:W-:Y:S01]  /*1dc0*/  FADD.FTZ R5, R5, R17 ;  /* 0x0000001105057221 */ /* 0x000fe20000010000 */
[----:B------:R-:W-:Y:S01]  /*1dd0*/  HADD2.F32 R12, -RZ, R11.H0_H0 ;  /* 0x2000000bff0c7230 */ /* 0x000fe20000004100 */
[----:B------:R-:W-:Y:S01]  /*1de0*/  ULDC.64 UR14, c[0x0][0x220] ;  /* 0x00008800000e7ab9 */ /* 0x000fe20000000a00 */
[----:B0-----:R-:W-:-:S02]  /*1df0*/  HADD2.F32 R16, -RZ, R15.H0_H0 ;  /* 0x2000000fff107230 */ /* 0x001fc40000004100 */
[----:B------:R-:W-:-:S03]  /*1e00*/  HADD2.F32 R15, -RZ, R15.H1_H1 ;  /* 0x3000000fff0f7230 */ /* 0x000fc60000004100 */
[----:B------:R-:W-:Y:S01]  /*1e10*/  FFMA.FTZ R4, R16, R16, R4 ;  /* 0x0000001010047223 */ /* 0x000fe20000010004 */
[----:B------:R-:W-:Y:S01]  /*1e20*/  FADD.FTZ R5, R5, R16 ;  /* 0x0000001005057221 */ /* 0x000fe20000010000 */
[----:B------:R-:W-:Y:S02]  /*1e30*/  HADD2.F32 R14, -RZ, R10.H0_H0 ;  /* 0x2000000aff0e7230 */ /* 0x000fe40000004100 */
[----:B------:R-:W-:Y:S01]  /*1e40*/  FFMA.FTZ R4, R15, R15, R4 ;  /* 0x0000000f0f047223 */ /* 0x000fe20000010004 */
[----:B------:R-:W-:-:S03]  /*1e50*/  FADD.FTZ R104, R5, R15 ;  /* 0x0000000f05687221 */ /* 0x000fc60000010000 */
[----:B------:R-:W-:Y:S01]  /*1e60*/  FFMA.FTZ R106, R14, R14, R4 ;  /* 0x0000000e0e6a7223 */ /* 0x000fe20000010004 */
[----:B------:R-:W-:-:S03]  /*1e70*/  FADD.FTZ R104, R104, R14 ;  /* 0x0000000e68687221 */ /* 0x000fc60000010000 */
[----:B------:R-:W-:Y:S01]  /*1e80*/  FFMA.FTZ R106, R13, R13, R106 ;  /* 0x0000000d0d6a7223 */ /* 0x000fe2000001006a */
[----:B------:R-:W-:Y:S01]  /*1e90*/  FADD.FTZ R104, R104, R13 ;  /* 0x0000000d68687221 */ /* 0x000fe20000010000 */
[----:B------:R-:W-:Y:S02]  /*1ea0*/  HADD2.F32 R11, -RZ, R11.H1_H1 ;  /* 0x3000000bff0b7230 */ /* 0x000fe40000004100 */
[----:B------:R-:W-:Y:S01]  /*1eb0*/  FFMA.FTZ R106, R12, R12, R106 ;  /* 0x0000000c0c6a7223 */ /* 0x000fe2000001006a */
[----:B------:R-:W-:Y:S01]  /*1ec0*/  FADD.FTZ R104, R104, R12 ;  /* 0x0000000c68687221 */ /* 0x000fe20000010000 */
[----:B------:R-:W-:Y:S02]  /*1ed0*/  HADD2.F32 R10, -RZ, R6.H0_H0 ;  /* 0x20000006ff0a7230 */ /* 0x000fe40000004100 */
[----:B------:R-:W-:Y:S01]  /*1ee0*/  FFMA.FTZ R106, R11, R11, R106 ;  /* 0x0000000b0b6a7223 */ /* 0x000fe2000001006a */
[----:B------:R-:W-:Y:S01]  /*1ef0*/  FADD.FTZ R104, R104, R11 ;  /* 0x0000000b68687221 */ /* 0x000fe20000010000 */
[----:B------:R0:W-:Y:S02]  /*1f00*/  STL [R1+0x50], R9 ;  /* 0x0000500901007387 */ /* 0x0001e40000100800 */
[----:B------:R-:W-:Y:S01]  /*1f10*/  FFMA.FTZ R106, R10, R10, R106 ;  /* 0x0000000a0a6a7223 */ /* 0x000fe2000001006a */
[----:B------:R-:W-:Y:S01]  /*1f20*/  FADD.FTZ R104, R104, R10 ;  /* 0x0000000a68687221 */ /* 0x000fe20000010000 */
[----:B------:R-:W-:-:S02]  /*1f30*/  HADD2.F32 R8, -RZ, R7.H0_H0 ;  /* 0x20000007ff087230 */ /* 0x000fc40000004100 */
[----:B0-----:R-:W-:Y:S02]  /*1f40*/  HADD2.F32 R9, -RZ, R6.H1_H1 ;  /* 0x30000006ff097230 */ /* 0x001fe40000004100 */
[----:B------:R-:W-:-:S03]  /*1f50*/  HADD2.F32 R7, -RZ, R7.H1_H1 ;  /* 0x30000007ff077230 */ /* 0x000fc60000004100 */
[----:B------:R-:W-:Y:S01]  /*1f60*/  FFMA.FTZ R106, R9, R9, R106 ;  /* 0x00000009096a7223 */ /* 0x000fe2000001006a */
[----:B------:R-:W-:-:S03]  /*1f70*/  FADD.FTZ R104, R104, R9 ;  /* 0x0000000968687221 */ /* 0x000fc60000010000 */
[----:B------:R-:W-:Y:S01]  /*1f80*/  FFMA.FTZ R106, R8, R8, R106 ;  /* 0x00000008086a7223 */ /* 0x000fe2000001006a */
[----:B------:R-:W-:Y:S01]  /*1f90*/  FADD.FTZ R104, R104, R8 ;  /* 0x0000000868687221 */ /* 0x000fe20000010000 */
[--C-:B------:R-:W-:Y:S02]  /*1fa0*/  HADD2.F32 R6, -RZ, R2.reuse.H0_H0 ;  /* 0x20000002ff067230 */ /* 0x100fe40000004100 */
[----:B------:R-:W-:Y:S01]  /*1fb0*/  FFMA.FTZ R106, R7, R7, R106 ;  /* 0x00000007076a7223 */ /* 0x000fe2000001006a */
[----:B------:R-:W-:Y:S01]  /*1fc0*/  FADD.FTZ R104, R104, R7 ;  /* 0x0000000768687221 */ /* 0x000fe20000010000 */
[--C-:B--2---:R-:W-:Y:S02]  /*1fd0*/  HADD2.F32 R120, -RZ, R83.reuse.H0_H0 ;  /* 0x20000053ff787230 */ /* 0x104fe40000004100 */
[----:B------:R-:W-:Y:S02]  /*1fe0*/  HADD2.F32 R123, -RZ, R83.H1_H1 ;  /* 0x30000053ff7b7230 */ /* 0x000fe40000004100 */
[----:B------:R-:W-:Y:S01]  /*1ff0*/  FFMA.FTZ R106, R6, R6, R106 ;  /* 0x00000006066a7223 */ /* 0x000fe2000001006a */
[----:B------:R-:W-:Y:S01]  /*2000*/  HADD2.F32 R5, -RZ, R2.H1_H1 ;  /* 0x30000002ff057230 */ /* 0x000fe20000004100 */
[----:B------:R-:W2:Y:S01]  /*2010*/  LDL R83, [R1+0x11c] ;  /* 0x00011c0001537983 */ /* 0x000ea20000100800 */
[----:B------:R-:W-:Y:S01]  /*2020*/  FADD.FTZ R104, R104, R6 ;  /* 0x0000000668687221 */ /* 0x000fe20000010000 */
[----:B---3--:R-:W-:-:S02]  /*2030*/  HADD2.F32 R116, -RZ, R81.H0_H0 ;  /* 0x20000051ff747230 */ /* 0x008fc40000004100 */
[----:B------:R-:W-:Y:S02]  /*2040*/  HADD2.F32 R119, -RZ, R81.H1_H1 ;  /* 0x30000051ff777230 */ /* 0x000fe40000004100 */
[----:B------:R-:W-:Y:S01]  /*2050*/  FFMA.FTZ R106, R5, R5, R106 ;  /* 0x00000005056a7223 */ /* 0x000fe2000001006a */
[----:B------:R-:W-:Y:S01]  /*2060*/  HADD2.F32 R4, -RZ, R3.H0_H0 ;  /* 0x20000003ff047230 */ /* 0x000fe20000004100 */
[----:B------:R-:W3:Y:S01]  /*2070*/  LDL R81, [R1+0x118] ;  /* 0x0001180001517983 */ /* 0x000ee20000100800 */
[----:B------:R-:W-:Y:S01]  /*2080*/  FADD.FTZ R104, R104, R5 ;  /* 0x0000000568687221 */ /* 0x000fe20000010000 */
[--C-:B------:R-:W-:Y:S02]  /*2090*/  HADD2.F32 R112, -RZ, R79.reuse.H0_H0 ;  /* 0x2000004fff707230 */ /* 0x100fe40000004100 */
[----:B------:R-:W-:Y:S02]  /*20a0*/  HADD2.F32 R115, -RZ, R79.H1_H1 ;  /* 0x3000004fff737230 */ /* 0x000fe40000004100 */
[----:B------:R-:W-:Y:S01]  /*20b0*/  FFMA.FTZ R106, R4, R4, R106 ;  /* 0x00000004046a7223 */ /* 0x000fe2000001006a */
[----:B------:R-:W-:Y:S01]  /*20c0*/  HADD2.F32 R3, -RZ, R3.H1_H1 ;  /* 0x30000003ff037230 */ /* 0x000fe20000004100 */
[----:B------:R-:W3:Y:S01]  /*20d0*/  LDL R79, [R1+0x114] ;  /* 0x00011400014f7983 */ /* 0x000ee20000100800 */
[----:B------:R-:W-:Y:S01]  /*20e0*/  FADD.FTZ R104, R104, R4 ;  /* 0x0000000468687221 */ /* 0x000fe20000010000 */
[----:B------:R-:W-:-:S02]  /*20f0*/  HADD2.F32 R114, -RZ, R80.H0_H0 ;  /* 0x20000050ff727230 */ /* 0x000fc40000004100 */
        /* <DEDUP_REMOVED lines=90> */
[----:B------:R-:W-:Y:S01]  /*26a0*/  FADD.FTZ R74, R74, R120 ;  /* 0x000000784a4a7221 */ /* 0x000fe20000010000 */
[--C-:B----4-:R-:W-:Y:S02]  /*26b0*/  HADD2.F32 R122, -RZ, R84.reuse.H0_H0 ;  /* 0x20000054ff7a7230 */ /* 0x110fe40000004100 */
        /* <DEDUP_REMOVED lines=11> */
[--C-:B-----5:R-:W-:Y:S01]  /*2770*/  HADD2.F32 R85, -RZ, R86.reuse.H0_H0 ;  /* 0x20000056ff557230 */ /* 0x120fe20000004100 */
[----:B------:R-:W0:Y:S01]  /*2780*/  S2R R78, SR_CgaCtaId ;  /* 0x00000000004e7919 */ /* 0x000e220000008800 */
        /* <DEDUP_REMOVED lines=17> */
[----:B------:R-:W-:-:S04]  /*28a0*/  IMAD.WIDE.U32 R76, R130, -0x33333333, RZ ;  /* 0xcccccccd824c7825 */ /* 0x000fc800078e00ff */
[----:B------:R-:W-:Y:S01]  /*28b0*/  FFMA.FTZ R75, R128, R128, R75 ;  /* 0x00000080804b7223 */ /* 0x000fe2000001004b */
[--C-:B------:R-:W-:Y:S02]  /*28c0*/  HADD2.F32 R88, -RZ, R89.reuse.H0_H0 ;  /* 0x20000059ff587230 */ /* 0x100fe40000004100 */
[----:B------:R-:W-:Y:S01]  /*28d0*/  FADD.FTZ R74, R74, R128 ;  /* 0x000000804a4a7221 */ /* 0x000fe20000010000 */
[----:B------:R-:W-:Y:S01]  /*28e0*/  HADD2.F32 R129, -RZ, R89.H1_H1 ;  /* 0x30000059ff817230 */ /* 0x000fe20000004100 */
[----:B------:R-:W-:Y:S01]  /*28f0*/  SHF.R.U32.HI R76, RZ, 0x6, R77 ;  /* 0x00000006ff4c7819 */ /* 0x000fe2000001164d */
[----:B------:R-:W-:Y:S01]  /*2900*/  FFMA.FTZ R75, R88, R88, R75 ;  /* 0x00000058584b7223 */ /* 0x000fe2000001004b */
[----:B------:R-:W-:Y:S01]  /*2910*/  MOV R77, 0x400 ;  /* 0x00000400004d7802 */ /* 0x000fe20000000f00 */
[----:B------:R-:W-:Y:S01]  /*2920*/  FADD.FTZ R74, R74, R88 ;  /* 0x000000584a4a7221 */ /* 0x000fe20000010000 */
[----:B------:R-:W-:Y:S02]  /*2930*/  HADD2.F32 R89, -RZ, R90.H0_H0 ;  /* 0x2000005aff597230 */ /* 0x000fe40000004100 */
[----:B------:R-:W-:Y:S01]  /*2940*/  FFMA.FTZ R75, R129, R129, R75 ;  /* 0x00000081814b7223 */ /* 0x000fe2000001004b */
[----:B0-----:R-:W-:Y:S01]  /*2950*/  LEA R77, R78, R77, 0x18 ;  /* 0x0000004d4e4d7211 */ /* 0x001fe200078ec0ff */
[----:B------:R-:W-:Y:S01]  /*2960*/  FADD.FTZ R74, R74, R129 ;  /* 0x000000814a4a7221 */ /* 0x000fe20000010000 */
[----:B------:R-:W-:-:S02]  /*2970*/  IMAD R78, R76, -0x50, R130 ;  /* 0xffffffb04c4e7824 */ /* 0x000fc400078e0282 */
[----:B------:R-:W-:Y:S01]  /*2980*/  FFMA.FTZ R75, R89, R89, R75 ;  /* 0x00000059594b7223 */ /* 0x000fe2000001004b */
[----:B------:R-:W-:Y:S02]  /*2990*/  HADD2.F32 R130, -RZ, R90.H1_H1 ;  /* 0x3000005aff827230 */ /* 0x000fe40000004100 */
[----:B------:R-:W-:Y:S01]  /*29a0*/  FADD.FTZ R74, R74, R89 ;  /* 0x000000594a4a7221 */ /* 0x000fe20000010000 */
[----:B------:R-:W-:Y:S02]  /*29b0*/  IMAD R77, R78, 0x28, R77 ;  /* 0x000000284e4d7824 */ /* 0x000fe400078e024d */
[--C-:B------:R-:W-:Y:S02]  /*29c0*/  HADD2.F32 R90, -RZ, R91.reuse.H0_H0 ;  /* 0x2000005bff5a7230 */ /* 0x100fe40000004100 */
[----:B------:R-:W-:Y:S01]  /*29d0*/  FFMA.FTZ R75, R130, R130, R75 ;  /* 0x00000082824b7223 */ /* 0x000fe2000001004b */
[----:B------:R-:W-:Y:S01]  /*29e0*/  FADD.FTZ R74, R74, R130 ;  /* 0x000000824a4a7221 */ /* 0x000fe20000010000 */
[----:B------:R-:W-:Y:S01]  /*29f0*/  HADD2.F32 R131, -RZ, R91.H1_H1 ;  /* 0x3000005bff837230 */ /* 0x000fe20000004100 */
[----:B------:R-:W-:Y:S01]  /*2a00*/  LEA R76, R76, R77, 0x3 ;  /* 0x0000004d4c4c7211 */ /* 0x000fe200078e18ff */
        /* <DEDUP_REMOVED lines=41> */
[----:B------:R-:W0:Y:S01]  /*2ca0*/  S2R R78, SR_TID.X ;  /* 0x00000000004e7919 */ /* 0x000e220000002100 */
        /* <DEDUP_REMOVED lines=47> */
[----:B--2---:R-:W-:-:S04]  /*2fa0*/  @!P2 LEA R76, R76, R77, 0x7 ;  /* 0x0000004d4c4ca211 */ /* 0x004fc800078e38ff */
[----:B------:R-:W-:-:S05]  /*2fb0*/  @!P2 SHF.L.U32 R76, R76, 0x1, RZ ;  /* 0x000000014c4ca819 */ /* 0x000fca00000006ff */
[----:B----4-:R-:W-:-:S05]  /*2fc0*/  @!P2 IMAD.WIDE.U32 R76, R76, 0x4, R82 ;  /* 0x000000044c4ca825 */ /* 0x010fca00078e0052 */
[----:B------:R1:W-:Y:S02]  /*2fd0*/  @!P2 STG.E.64 desc[UR12][R76.64], R74 ;  /* 0x0000004a4c00a986 */ /* 0x0003e4000c101b0c */
[----:B-1----:R-:W-:Y:S02]  /*2fe0*/  MOV R74, UR4 ;  /* 0x00000004004a7c02 */ /* 0x002fe40008000f00 */
[----:B------:R-:W-:-:S03]  /*2ff0*/  @!P1 LOP3.LUT R75, R81, 0x7ffffff8, RZ, 0xc0, !PT ;  /* 0x7ffffff8514b9812 */ /* 0x000fc600078ec0ff */
[----:B0-----:R-:W-:Y:S02]  /*3000*/  @!P1 IMAD R74, R78, R74, UR11 ;  /* 0x0000000b4e4a9e24 */ /* 0x001fe4000f8e024a */
[----:B------:R-:W0:Y:S03]  /*3010*/  @!P1 LDC.64 R78, c[0x0][0x248] ;  /* 0x00009200ff4e9b82 */ /* 0x000e260000000a00 */
[----:B------:R-:W-:Y:S02]  /*3020*/  @!P1 LEA R74, R74, R75, 0x7 ;  /* 0x0000004b4a4a9211 */ /* 0x000fe400078e38ff */
[----:B------:R-:W-:-:S03]  /*3030*/  @!P1 LOP3.LUT R75, R81, 0x7, RZ, 0xc0, !PT ;  /* 0x00000007514b9812 */ /* 0x000fc600078ec0ff */
[----:B------:R-:W-:Y:S01]  /*3040*/  BAR.SYNC.DEFER_BLOCKING 0x0 ;  /* 0x0000000000007b1d */ /* 0x000fe20000010000 */
[----:B------:R-:W-:Y:S02]  /*3050*/  ISETP.NE.AND P2, PT, R81, RZ, PT ;  /* 0x000000ff5100720c */ /* 0x000fe40003f45270 */
[----:B------:R-:W-:Y:S02]  /*3060*/  @!P1 IADD3 R74, R74, R75, RZ ;  /* 0x0000004b4a4a9210 */ /* 0x000fe40007ffe0ff */
[----:B------:R-:W-:Y:S02]  /*3070*/  SHF.L.U32 R76, R66, 0x1, RZ ;  /* 0x00000001424c7819 */ /* 0x000fe400000006ff */
[----:B------:R-:W-:Y:S02]  /*3080*/  @!P1 SHF.L.U32 R80, R74, 0x1, RZ ;  /* 0x000000014a509819 */ /* 0x000fe400000006ff */
[----:B------:R-:W-:Y:S02]  /*3090*/  IADD3 R74, P3, R76, UR14, RZ ;  /* 0x0000000e4c4a7c10 */ /* 0x000fe4000ff7e0ff */
[----:B------:R-:W-:-:S02]  /*30a0*/  SHF.R.U32.HI R66, RZ, 0x1f, R66 ;  /* 0x0000001fff427819 */ /* 0x000fc40000011642 */
[----:B------:R-:W-:Y:S02]  /*30b0*/  IADD3 R76, P4, R76, UR16, RZ ;  /* 0x000000104c4c7c10 */ /* 0x000fe4000ff9e0ff */
[C---:B------:R-:W-:Y:S02]  /*30c0*/  IADD3.X R75, R66.reuse, UR15, RZ, P3, !PT ;  /* 0x0000000f424b7c10 */ /* 0x040fe40009ffe4ff */
[----:B------:R-:W-:Y:S01]  /*30d0*/  IADD3.X R77, R66, UR17, RZ, P4, !PT ;  /* 0x00000011424d7c10 */ /* 0x000fe2000a7fe4ff */
[----:B0-----:R-:W-:Y:S01]  /*30e0*/  @!P1 IMAD.WIDE.U32 R80, R80, 0x4, R78 ;  /* 0x0000000450509825 */ /* 0x001fe200078e004e */
[----:B------:R-:W-:Y:S07]  /*30f0*/  @P2 BRA `(.L_x_3354) ;  /* 0x0000000000442947 */ /* 0x000fee0003800000 */
        /* <DEDUP_REMOVED lines=9> */
.L_x_3355:
        /* <DEDUP_REMOVED lines=8> */
.L_x_3354:
[----:B------:R-:W-:Y:S05]  /*3210*/  WARPSYNC.ALL ;  /* 0x0000000000007948 */ /* 0x000fea0003800000 */
[----:B------:R-:W-:Y:S06]  /*3220*/  BAR.SYNC.DEFER_BLOCKING 0x0 ;  /* 0x0000000000007b1d */ /* 0x000fec0000010000 */
[----:B------:R-:W5:Y:S04]  /*3230*/  LDG.E.64.CONSTANT R74, desc[UR12][R74.64] ;  /* 0x0000000c4a4a7981 */ /* 0x000f68000c1e9b00 */
[----:B------:R-:W5:Y:S04]  /*3240*/  LDG.E.64.CONSTANT R76, desc[UR12][R76.64] ;  /* 0x0000000c4c4c7981 */ /* 0x000f68000c1e9b00 */
[----:B------:R-:W2:Y:S01]  /*3250*/  @!P1 LDG.E.64 R78, desc[UR12][R80.64] ;  /* 0x0000000c504e9981 */ /* 0x000ea2000c1e1b00 */
[----:B------:R-:W-:Y:S01]  /*3260*/  MOV R66, RZ ;  /* 0x000000ff00427202 */ /* 0x000fe20000000f00 */
[----:B------:R-:W0:Y:S01]  /*3270*/  S2R R82, SR_TID.X ;  /* 0x0000000000527919 */ /* 0x000e220000002100 */
[----:B------:R-:W-:Y:S01]  /*3280*/  BSSY B0, `(.L_x_3356) ;  /* 0x000002c000007945 */ /* 0x000fe20003800000 */
        /* <DEDUP_REMOVED lines=13> */
[----:B0-----:R-:W-:Y:S01]  /*3360*/  LOP3.LUT P1, RZ, R82, 0xffffff87, RZ, 0xc0, !PT ;  /* 0xffffff8752ff7812 */ /* 0x001fe2000782c0ff */
[----:B-1----:R-:W-:-:S12]  /*3370*/  FADD.FTZ R78, R66, R78 ;  /* 0x0000004e424e7221 */ /* 0x002fd80000010000 */
[----:B------:R-:W-:Y:S01]  /*3380*/  @!P1 FMUL.FTZ R78, R78, 4.8828125727595761418e-05 ;  /* 0x384ccccd4e4e9820 */ /* 0x000fe20000410000 */
[----:B--2---:R-:W-:-:S03]  /*3390*/  FADD.FTZ R79, R79, R80 ;  /* 0x000000504f4f7221 */ /* 0x004fc60000010000 */
[----:B------:R-:W-:-:S04]  /*33a0*/  @!P1 FMUL.FTZ R66, R78, R78 ;  /* 0x0000004e4e429220 */ /* 0x000fc80000410000 */
[----:B------:R-:W-:Y:S01]  /*33b0*/  @!P1 FFMA.FTZ R79, R79, 4.8828125727595761418e-05, -R66 ;  /* 0x384ccccd4f4f9823 */ /* 0x000fe20000010842 */
[----:B------:R-:W-:-:S04]  /*33c0*/  @!P1 LOP3.LUT R66, R82, 0xfffffff8, RZ, 0xc0, !PT ;  /* 0xfffffff852429812 */ /* 0x000fc800078ec0ff */
[----:B------:R-:W-:-:S05]  /*33d0*/  @!P1 FMNMX.FTZ R79, RZ, R79, !PT ;  /* 0x0000004fff4f9209 */ /* 0x000fca0007810000 */
[----:B------:R0:W-:Y:S01]  /*33e0*/  @!P1 STS.64 [R66+UR8], R78 ;  /* 0x0000004e42009988 */ /* 0x0001e20008000a08 */
[----:B------:R-:W-:Y:S06]  /*33f0*/  BAR.SYNC.DEFER_BLOCKING 0x0 ;  /* 0x0000000000007b1d */ /* 0x000fec0000010000 */
[----:B------:R-:W-:Y:S05]  /*3400*/  @P0 BRA `(.L_x_3357) ;  /* 0x00000000004c0947 */ /* 0x000fea0003800000 */
[----:B------:R-:W1:Y:S01]  /*3410*/  S2R R83, SR_TID.X ;  /* 0x0000000000537919 */ /* 0x000e620000002100 */
[----:B------:R-:W-:Y:S01]  /*3420*/  USHF.L.U32 UR16, UR11, 0x4, URZ ;  /* 0x000000040b107899 */ /* 0x000fe2000800063f */
[----:B------:R-:W-:Y:S01]  /*3430*/  LEA R80, R82, UR8, 0x3 ;  /* 0x0000000852507c11 */ /* 0x000fe2000f8e18ff */
[----:B------:R-:W-:Y:S01]  /*3440*/  USHF.L.U32 UR14, UR11, 0x4, URZ ;  /* 0x000000040b0e7899 */ /* 0x000fe2000800063f */
[----:B0-----:R-:W-:Y:S01]  /*3450*/  MOV R66, UR10 ;  /* 0x0000000a00427c02 */ /* 0x001fe20008000f00 */
[----:B------:R-:W-:Y:S01]  /*3460*/  ULOP3.LUT UR15, UR16, 0x10, URZ, 0xc0, !UPT ;  /* 0x00000010100f7892 */ /* 0x000fe2000f8ec03f */
[----:B------:R-:W-:Y:S01]  /*3470*/  MOV R79, UR10 ;  /* 0x0000000a004f7c02 */ /* 0x000fe20008000f00 */
[----:B------:R-:W-:Y:S01]  /*3480*/  ULOP3.LUT UR9, UR14, 0x10, URZ, 0xc0, !UPT ;  /* 0x000000100e097892 */ /* 0x000fe2000f8ec03f */
[----:B------:R-:W-:-:S03]  /*3490*/  MOV R78, UR5 ;  /* 0x00000005004e7c02 */ /* 0x000fc60008000f00 */
[C---:B-1----:R-:W-:Y:S01]  /*34a0*/  IADD3 R81, R83.reuse, UR15, RZ ;  /* 0x0000000f53517c10 */ /* 0x042fe2000fffe0ff */
[----:B------:R-:W-:Y:S01]  /*34b0*/  ULDC.64 UR14, c[0x0][0x240] ;  /* 0x00009000000e7ab9 */ /* 0x000fe20000000a00 */
[----:B------:R-:W-:Y:S02]  /*34c0*/  IADD3 R83, R83, UR9, RZ ;  /* 0x0000000953537c10 */ /* 0x000fe4000fffe0ff */
[----:B------:R-:W-:Y:S02]  /*34d0*/  LEA R66, P1, R66, R81, 0x5 ;  /* 0x0000005142427211 */ /* 0x000fe400078228ff */
[----:B------:R-:W0:Y:S01]  /*34e0*/  LDS.64 R80, [R80] ;  /* 0x0000000050507984 */ /* 0x000e220000000a00 */
[----:B------:R-:W-:-:S04]  /*34f0*/  SHF.R.S32.HI R83, RZ, 0x1f, R83 ;  /* 0x0000001fff537819 */ /* 0x000fc80000011453 */
[----:B------:R-:W-:Y:S02]  /*3500*/  LEA.HI.X R79, R79, R83, R78, 0x5, P1 ;  /* 0x000000534f4f7211 */ /* 0x000fe400008f2c4e */
[----:B------:R-:W-:-:S04]  /*3510*/  LEA R78, P1, R66, UR14, 0x3 ;  /* 0x0000000e424e7c11 */ /* 0x000fc8000f8218ff */
[----:B------:R-:W-:-:S05]  /*3520*/  LEA.HI.X R79, R66, UR15, R79, 0x3, P1 ;  /* 0x0000000f424f7c11 */ /* 0x000fca00088f1c4f */
[----:B0-----:R1:W-:Y:S04]  /*3530*/  STG.E.64 desc[UR12][R78.64], R80 ;  /* 0x000000504e007986 */ /* 0x0013e8000c101b0c */
.L_x_3357:
[----:B------:R-:W-:Y:S05]  /*3540*/  BSYNC B0 ;  /* 0x0000000000007941 */ /* 0x000fea0003800000 */
.L_x_3356:
[----:B-1----:R-:W2:Y:S01]  /*3550*/  LDL.LU R80, [R1+0x18] ;  /* 0x0000180001507983 */ /* 0x002ea20000300800 */
[----:B------:R-:W-:Y:S01]  /*3560*/  ULDC.64 UR14, c[0x0][0x210] ;  /* 0x00008400000e7ab9 */ /* 0x000fe20000000a00 */
[----:B------:R-:W-:Y:S02]  /*3570*/  ULDC UR9, c[0x0][0x230] ;  /* 0x00008c0000097ab9 */ /* 0x000fe40000000800 */
[----:B0-----:R-:W3:Y:S04]  /*3580*/  LDL R66, [R1+0x120] ;  /* 0x0001200001427983 */ /* 0x001ee80000100800 */
[----:B------:R-:W-:Y:S04]  /*3590*/  STL [R1+0x12c], R24 ;  /* 0x00012c1801007387 */ /* 0x000fe80000100800 */
[----:B------:R0:W-:Y:S04]  /*35a0*/  STL [R1+0x128], R22 ;  /* 0x0001281601007387 */ /* 0x0001e80000100800 */
[----:B0-----:R-:W4:Y:S01]  /*35b0*/  LDL.LU R22, [R1+0x8] ;  /* 0x0000080001167983 */ /* 0x001f220000300800 */
[----:B------:R-:W-:-:S03]  /*35c0*/  LEA R78, P1, R65, UR14, 0x1 ;  /* 0x0000000e414e7c11 */ /* 0x000fc6000f8208ff */
[----:B------:R-:W4:Y:S04]  /*35d0*/  LDL.LU R24, [R1+0x4] ;  /* 0x0000040001187983 */ /* 0x000f280000300800 */
[----:B------:R-:W4:Y:S01]  /*35e0*/  LDL.LU R83, [R1] ;  /* 0x0000000001537983 */ /* 0x000f220000300800 */
[----:B--2---:R-:W-:-:S03]  /*35f0*/  LEA.HI.X R79, R65, UR15, R80, 0x1, P1 ;  /* 0x0000000f414f7c11 */ /* 0x004fc600088f0c50 */
[----:B---3--:R-:W0:Y:S02]  /*3600*/  LDS.64 R80, [R66] ;  /* 0x0000000042507984 */ /* 0x008e240000000a00 */
[----:B0-----:R-:W-:Y:S01]  /*3610*/  FADD.FTZ R65, R81, UR9 ;  /* 0x0000000951417e21 */ /* 0x001fe20008010000 */
[--C-:B----4-:R-:W-:Y:S02]  /*3620*/  FADD.FTZ R81, R22, -R80.reuse ;  /* 0x8000005016517221 */ /* 0x110fe40000010000 */
[----:B------:R-:W2:Y:S03]  /*3630*/  LDL.LU R22, [R1+0x14] ;  /* 0x0000140001167983 */ /* 0x000ea60000300800 */
[----:B------:R-:W0:Y:S01]  /*3640*/  MUFU.RSQ R65, R65 ;  /* 0x0000004100417308 */ /* 0x000e220000001400 */
[----:B------:R-:W-:Y:S01]  /*3650*/  FADD.FTZ R82, R0, -R80 ;  /* 0x8000005000527221 */ /* 0x000fe20000010000 */
[----:B-----5:R-:W-:-:S02]  /*3660*/  HADD2.F32 R66, -RZ, R74.H0_H0 ;  /* 0x2000004aff427230 */ /* 0x020fc40000004100 */
[----:B------:R-:W-:Y:S02]  /*3670*/  HADD2.F32 R0, -RZ, R76.H0_H0 ;  /* 0x2000004cff007230 */ /* 0x000fe40000004100 */
[----:B------:R-:W-:Y:S02]  /*3680*/  HADD2.F32 R74, -RZ, R74.H1_H1 ;  /* 0x3000004aff4a7230 */ /* 0x000fe40000004100 */
[----:B------:R-:W-:Y:S02]  /*3690*/  HADD2.F32 R76, -RZ, R76.H1_H1 ;  /* 0x3000004cff4c7230 */ /* 0x000fe40000004100 */
[----:B0-----:R-:W-:Y:S01]  /*36a0*/  FMUL.FTZ R82, R82, R65 ;  /* 0x0000004152527220 */ /* 0x001fe20000410000 */
[----:B------:R-:W-:-:S03]  /*36b0*/  FMUL.FTZ R81, R65, R81 ;  /* 0x0000005141517220 */ /* 0x000fc60000410000 */
[----:B------:R-:W-:Y:S01]  /*36c0*/  FFMA.FTZ R82, R82, R66, R0 ;  /* 0x0000004252527223 */ /* 0x000fe20000010000 */
[----:B------:R-:W-:-:S05]  /*36d0*/  FFMA.FTZ R81, R81, R74, R76 ;  /* 0x0000004a51517223 */ /* 0x000fca000001004c */
[----:B------:R-:W-:-:S05]  /*36e0*/  F2FP.F16.F32.PACK_AB R81, R81, R82 ;  /* 0x000000525151723e */ /* 0x000fca00000000ff */
[----:B------:R0:W-:Y:S01]  /*36f0*/  STG.E.U16 desc[UR12][R78.64], R81 ;  /* 0x000000514e007986 */ /* 0x0001e2000c10150c */
[--C-:B------:R-:W-:Y:S01]  /*3700*/  FADD.FTZ R24, R24, -R80.reuse ;  /* 0x8000005018187221 */ /* 0x100fe20000010000 */
[----:B------:R-:W-:Y:S01]  /*3710*/  FADD.FTZ R83, R83, -R80 ;  /* 0x8000005053537221 */ /* 0x000fe20000010000 */
[--C-:B------:R-:W-:Y:S02]  /*3720*/  HADD2.F32 R82, -RZ, R77.reuse.H0_H0 ;  /* 0x2000004dff527230 */ /* 0x100fe40000004100 */
[----:B------:R-:W-:Y:S01]  /*3730*/  HADD2.F32 R77, -RZ, R77.H1_H1 ;  /* 0x3000004dff4d7230 */ /* 0x000fe20000004100 */
[----:B0-----:R-:W-:Y:S01]  /*3740*/  PRMT R81, R81, 0x7632, R81 ;  /* 0x0000763251517816 */ /* 0x001fe20000000051 */
[C---:B------:R-:W-:Y:S01]  /*3750*/  FMUL.FTZ R24, R65.reuse, R24 ;  /* 0x0000001841187220 */ /* 0x040fe20000410000 */
[----:B------:R-:W-:-:S03]  /*3760*/  FMUL.FTZ R83, R65, R83 ;  /* 0x0000005341537220 */ /* 0x000fc60000410000 */
[----:B------:R0:W-:Y:S02]  /*3770*/  STG.E.U16 desc[UR12][R78.64+0x2], R81 ;  /* 0x000002514e007986 */ /* 0x0001e4000c10150c */
[--C-:B0-----:R-:W-:Y:S02]  /*3780*/  HADD2.F32 R81, -RZ, R75.reuse.H0_H0 ;  /* 0x2000004bff517230 */ /* 0x101fe40000004100 */
[----:B------:R-:W-:-:S03]  /*3790*/  HADD2.F32 R75, -RZ, R75.H1_H1 ;  /* 0x3000004bff4b7230 */ /* 0x000fc60000004100 */
[----:B------:R-:W-:Y:S02]  /*37a0*/  FFMA.FTZ R24, R24, R81, R82 ;  /* 0x0000005118187223 */ /* 0x000fe40000010052 */
[----:B------:R-:W-:-:S05]  /*37b0*/  FFMA.FTZ R83, R83, R75, R77 ;  /* 0x0000004b53537223 */ /* 0x000fca000001004d */
[----:B------:R-:W-:Y:S01]  /*37c0*/  F2FP.F16.F32.PACK_AB R83, R83, R24 ;  /* 0x000000185353723e */ /* 0x000fe200000000ff */
[--C-:B------:R-:W-:Y:S01]  /*37d0*/  FADD.FTZ R160, R160, -R80.reuse ;  /* 0x80000050a0a07221 */ /* 0x100fe20000010000 */
[--C-:B------:R-:W-:Y:S01]  /*37e0*/  FADD.FTZ R156, R156, -R80.reuse ;  /* 0x800000509c9c7221 */ /* 0x100fe20000010000 */
[--C-:B------:R-:W-:Y:S01]  /*37f0*/  FADD.FTZ R152, R152, -R80.reuse ;  /* 0x8000005098987221 */ /* 0x100fe20000010000 */
[--C-:B------:R-:W-:Y:S01]  /*3800*/  FADD.FTZ R148, R148, -R80.reuse ;  /* 0x8000005094947221 */ /* 0x100fe20000010000 */
[----:B------:R0:W-:Y:S01]  /*3810*/  STG.E.U16 desc[UR12][R78.64+0x4], R83 ;  /* 0x000004534e007986 */ /* 0x0001e2000c10150c */
[----:B------:R-:W-:Y:S01]  /*3820*/  FMUL.FTZ R160, R65, R160 ;  /* 0x000000a041a07220 */ /* 0x000fe20000410000 */
[--C-:B------:R-:W-:Y:S01]  /*3830*/  FADD.FTZ R144, R144, -R80.reuse ;  /* 0x8000005090907221 */ /* 0x100fe20000010000 */
[----:B------:R-:W-:Y:S01]  /*3840*/  FADD.FTZ R140, R140, -R80 ;  /* 0x800000508c8c7221 */ /* 0x000fe20000010000 */
[----:B------:R-:W3:Y:S01]  /*3850*/  LDL.LU R24, [R1+0x12c] ;  /* 0x00012c0001187983 */ /* 0x000ee20000300800 */
[----:B0-----:R-:W-:-:S05]  /*3860*/  PRMT R83, R83, 0x7632, R83 ;  /* 0x0000763253537816 */ /* 0x001fca0000000053 */
[----:B------:R0:W-:Y:S01]  /*3870*/  STG.E.U16 desc[UR12][R78.64+0x6], R83 ;  /* 0x000006534e007986 */ /* 0x0001e2000c10150c */
[C---:B------:R-:W-:Y:S01]  /*3880*/  FMUL.FTZ R156, R65.reuse, R156 ;  /* 0x0000009c419c7220 */ /* 0x040fe20000410000 */
[C---:B------:R-:W-:Y:S01]  /*3890*/  FMUL.FTZ R152, R65.reuse, R152 ;  /* 0x0000009841987220 */ /* 0x040fe20000410000 */
[----:B------:R-:W-:Y:S01]  /*38a0*/  FMUL.FTZ R148, R65, R148 ;  /* 0x0000009441947220 */ /* 0x000fe20000410000 */
[----:B------:R-:W-:Y:S01]  /*38b0*/  FADD.FTZ R35, R35, -R80 ;  /* 0x8000005023237221 */ /* 0x000fe20000010000 */
[----:B------:R-:W-:Y:S01]  /*38c0*/  FFMA.FTZ R156, R66, R156, R0 ;  /* 0x0000009c429c7223 */ /* 0x000fe20000010000 */
[--C-:B------:R-:W-:Y:S01]  /*38d0*/  FADD.FTZ R28, R28, -R80.reuse ;  /* 0x800000501c1c7221 */ /* 0x100fe20000010000 */
[--C-:B------:R-:W-:Y:S01]  /*38e0*/  FADD.FTZ R23, R23, -R80.reuse ;  /* 0x8000005017177221 */ /* 0x100fe20000010000 */
[C---:B------:R-:W-:Y:S01]  /*38f0*/  FMUL.FTZ R144, R65.reuse, R144 ;  /* 0x0000009041907220 */ /* 0x040fe20000410000 */
[----:B------:R-:W-:Y:S01]  /*3900*/  FADD.FTZ R18, R18, -R80 ;  /* 0x8000005012127221 */ /* 0x000fe20000010000 */
[C---:B------:R-:W-:Y:S01]  /*3910*/  FMUL.FTZ R140, R65.reuse, R140 ;  /* 0x0000008c418c7220 */ /* 0x040fe20000410000 */
[----:B0-----:R-:W-:Y:S01]  /*3920*/  FFMA.FTZ R83, R66, R152, R0 ;  /* 0x0000009842537223 */ /* 0x001fe20000010000 */
[----:B------:R-:W-:Y:S01]  /*3930*/  FADD.FTZ R14, R14, -R80 ;  /* 0x800000500e0e7221 */ /* 0x000fe20000010000 */
[C---:B------:R-:W-:Y:S01]  /*3940*/  FMUL.FTZ R35, R65.reuse, R35 ;  /* 0x0000002341237220 */ /* 0x040fe20000410000 */
[C---:B------:R-:W-:Y:S01]  /*3950*/  FMUL.FTZ R28, R65.reuse, R28 ;  /* 0x0000001c411c7220 */ /* 0x040fe20000410000 */
[C---:B------:R-:W-:Y:S01]  /*3960*/  FMUL.FTZ R23, R65.reuse, R23 ;  /* 0x0000001741177220 */ /* 0x040fe20000410000 */
[----:B------:R-:W-:Y:S01]  /*3970*/  FFMA.FTZ R144, R66, R144, R0 ;  /* 0x0000009042907223 */ /* 0x000fe20000010000 */
[C---:B------:R-:W-:Y:S01]  /*3980*/  FMUL.FTZ R18, R65.reuse, R18 ;  /* 0x0000001241127220 */ /* 0x040fe20000410000 */
[----:B------:R-:W-:Y:S01]  /*3990*/  FADD.FTZ R10, R10, -R80 ;  /* 0x800000500a0a7221 */ /* 0x000fe20000010000 */
[----:B------:R-:W-:-:S03]  /*39a0*/  FMUL.FTZ R14, R65, R14 ;  /* 0x0000000e410e7220 */ /* 0x000fc60000410000 */
[----:B------:R-:W-:Y:S01]  /*39b0*/  FMUL.FTZ R10, R65, R10 ;  /* 0x0000000a410a7220 */ /* 0x000fe20000410000 */
[----:B--2---:R-:W-:-:S04]  /*39c0*/  FADD.FTZ R78, R22, -R80 ;  /* 0x80000050164e7221 */ /* 0x004fc80000010000 */
[----:B------:R-:W-:-:S04]  /*39d0*/  FMUL.FTZ R78, R65, R78 ;  /* 0x0000004e414e7220 */ /* 0x000fc80000410000 */
[C-C-:B------:R-:W-:Y:S01]  /*39e0*/  FFMA.FTZ R22, R66.reuse, R78, R0.reuse ;  /* 0x0000004e42167223 */ /* 0x140fe20000010000 */
[----:B------:R-:W-:-:S05]  /*39f0*/  FFMA.FTZ R78, R66, R160, R0 ;  /* 0x000000a0424e7223 */ /* 0x000fca0000010000 */
[----:B------:R0:W-:Y:S04]  /*3a00*/  STL [R1+0xec], R78 ;  /* 0x0000ec4e01007387 */ /* 0x0001e80000100800 */
[----:B------:R-:W-:Y:S01]  /*3a10*/  STL [R1+0xfc], R156 ;  /* 0x0000fc9c01007387 */ /* 0x000fe20000100800 */
[----:B0-----:R-:W-:-:S03]  /*3a20*/  FFMA.FTZ R78, R66, R148, R0 ;  /* 0x00000094424e7223 */ /* 0x001fc60000010000 */
[----:B------:R0:W-:Y:S04]  /*3a30*/  STL [R1+0x104], R83 ;  /* 0x0001045301007387 */ /* 0x0001e80000100800 */
[----:B------:R1:W-:Y:S01]  /*3a40*/  STL [R1+0x108], R78 ;  /* 0x0001084e01007387 */ /* 0x0003e20000100800 */
[----:B0-----:R-:W-:-:S03]  /*3a50*/  FFMA.FTZ R83, R66, R140, R0 ;  /* 0x0000008c42537223 */ /* 0x001fc60000010000 */
[----:B------:R-:W-:Y:S01]  /*3a60*/  STL [R1+0x100], R144 ;  /* 0x0001009001007387 */ /* 0x000fe20000100800 */
[C-C-:B-1----:R-:W-:Y:S01]  /*3a70*/  FFMA.FTZ R78, R66.reuse, R35, R0.reuse ;  /* 0x00000023424e7223 */ /* 0x142fe20000010000 */
[C-C-:B------:R-:W-:Y:S01]  /*3a80*/  FFMA.FTZ R35, R66.reuse, R28, R0.reuse ;  /* 0x0000001c42237223 */ /* 0x140fe20000010000 */
[C-C-:B------:R-:W-:Y:S01]  /*3a90*/  FFMA.FTZ R28, R66.reuse, R23, R0.reuse ;  /* 0x00000017421c7223 */ /* 0x140fe20000010000 */
[C-C-:B------:R-:W-:Y:S01]  /*3aa0*/  FFMA.FTZ R23, R66.reuse, R18, R0.reuse ;  /* 0x0000001242177223 */ /* 0x140fe20000010000 */
[----:B------:R-:W-:Y:S01]  /*3ab0*/  STL [R1+0xf8], R83 ;  /* 0x0000f85301007387 */ /* 0x000fe20000100800 */
[----:B------:R-:W-:-:S03]  /*3ac0*/  FFMA.FTZ R18, R66, R14, R0 ;  /* 0x0000000e42127223 */ /* 0x000fc60000010000 */
[----:B------:R-:W-:Y:S01]  /*3ad0*/  STL [R1+0xf4], R78 ;  /* 0x0000f44e01007387 */ /* 0x000fe20000100800 */
[----:B------:R-:W-:-:S03]  /*3ae0*/  FFMA.FTZ R14, R66, R10, R0 ;  /* 0x0000000a420e7223 */ /* 0x000fc60000010000 */
[----:B------:R-:W-:Y:S04]  /*3af0*/  STL [R1+0xf0], R35 ;  /* 0x0000f02301007387 */ /* 0x000fe80000100800 */
[----:B------:R-:W-:Y:S04]  /*3b00*/  STL [R1+0xe8], R28 ;  /* 0x0000e81c01007387 */ /* 0x000fe80000100800 */
[----:B------:R-:W-:Y:S04]  /*3b10*/  STL [R1+0xe4], R23 ;  /* 0x0000e41701007387 */ /* 0x000fe80000100800 */
[----:B------:R-:W-:Y:S04]  /*3b20*/  STL [R1+0xe0], R18 ;  /* 0x0000e01201007387 */ /* 0x000fe80000100800 */
[----:B------:R-:W2:Y:S01]  /*3b30*/  LDL.LU R10, [R1+0x10] ;  /* 0x00001000010a7983 */ /* 0x000ea20000300800 */
[--C-:B------:R-:W-:Y:S01]  /*3b40*/  FADD.FTZ R6, R6, -R80.reuse ;  /* 0x8000005006067221 */ /* 0x100fe20000010000 */
[--C-:B------:R-:W-:Y:S01]  /*3b50*/  FADD.FTZ R2, R2, -R80.reuse ;  /* 0x8000005002027221 */ /* 0x100fe20000010000 */
[----:B------:R-:W-:-:S02]  /*3b60*/  FADD.FTZ R67, R67, -R80 ;  /* 0x8000005043437221 */ /* 0x000fc40000010000 */
[----:B------:R-:W-:Y:S01]  /*3b70*/  FMUL.FTZ R6, R65, R6 ;  /* 0x0000000641067220 */ /* 0x000fe20000410000 */
[----:B------:R-:W-:Y:S01]  /*3b80*/  FADD.FTZ R71, R71, -R80 ;  /* 0x8000005047477221 */ /* 0x000fe20000010000 */
[C---:B------:R-:W-:Y:S01]  /*3b90*/  FMUL.FTZ R2, R65.reuse, R2 ;  /* 0x0000000241027220 */ /* 0x040fe20000410000 */
[----:B------:R-:W-:Y:S01]  /*3ba0*/  FMUL.FTZ R67, R65, R67 ;  /* 0x0000004341437220 */ /* 0x000fe20000410000 */
[----:B------:R-:W-:Y:S01]  /*3bb0*/  FFMA.FTZ R6, R66, R6, R0 ;  /* 0x0000000642067223 */ /* 0x000fe20000010000 */
[--C-:B------:R-:W-:Y:S01]  /*3bc0*/  FADD.FTZ R73, R73, -R80.reuse ;  /* 0x8000005049497221 */ /* 0x100fe20000010000 */
[C---:B------:R-:W-:Y:S01]  /*3bd0*/  FMUL.FTZ R71, R65.reuse, R71 ;  /* 0x0000004741477220 */ /* 0x040fe20000410000 */
[--C-:B------:R-:W-:Y:S01]  /*3be0*/  FADD.FTZ R106, R106, -R80.reuse ;  /* 0x800000506a6a7221 */ /* 0x100fe20000010000 */
[----:B------:R-:W-:Y:S01]  /*3bf0*/  FADD.FTZ R110, R110, -R80 ;  /* 0x800000506e6e7221 */ /* 0x000fe20000010000 */
[----:B------:R0:W-:Y:S01]  /*3c00*/  STL [R1+0xdc], R14 ;  /* 0x0000dc0e01007387 */ /* 0x0001e20000100800 */
[----:B------:R-:W-:Y:S01]  /*3c10*/  FFMA.FTZ R2, R66, R2, R0 ;  /* 0x0000000242027223 */ /* 0x000fe20000010000 */
[----:B------:R-:W-:-:S02]  /*3c20*/  FMUL.FTZ R73, R65, R73 ;  /* 0x0000004941497220 */ /* 0x000fc40000410000 */
[----:B------:R1:W-:Y:S01]  /*3c30*/  STL [R1+0xd8], R6 ;  /* 0x0000d80601007387 */ /* 0x0003e20000100800 */
[C---:B------:R-:W-:Y:S01]  /*3c40*/  FMUL.FTZ R106, R65.reuse, R106 ;  /* 0x0000006a416a7220 */ /* 0x040fe20000410000 */
[----:B------:R-:W-:Y:S01]  /*3c50*/  FADD.FTZ R114, R114, -R80 ;  /* 0x8000005072727221 */ /* 0x000fe20000010000 */
[C---:B------:R-:W-:Y:S01]  /*3c60*/  FMUL.FTZ R110, R65.reuse, R110 ;  /* 0x0000006e416e7220 */ /* 0x040fe20000410000 */
[----:B0-----:R-:W-:Y:S01]  /*3c70*/  FFMA.FTZ R14, R66, R67, R0 ;  /* 0x00000043420e7223 */ /* 0x001fe20000010000 */
        /* <DEDUP_REMOVED lines=12> */
[----:B----4-:R-:W-:Y:S01]  /*3d40*/  FFMA.FTZ R6, R66, R110, R0 ;  /* 0x0000006e42067223 */ /* 0x010fe20000010000 */
        /* <DEDUP_REMOVED lines=23> */
[----:B----4-:R-:W-:-:S03]  /*3ec0*/  FFMA.FTZ R6, R66, R89, R0 ;  /* 0x0000005942067223 */ /* 0x010fc60000010000 */
[----:B------:R1:W-:Y:S01]  /*3ed0*/  STL [R1+0xac], R14 ;  /* 0x0000ac0e01007387 */ /* 0x0003e20000100800 */
[--C-:B------:R-:W-:Y:S01]  /*3ee0*/  FADD.FTZ R164, R164, -R80.reuse ;  /* 0x80000050a4a47221 */ /* 0x100fe20000010000 */
[----:B------:R-:W-:Y:S02]  /*3ef0*/  FADD.FTZ R97, R97, -R80 ;  /* 0x8000005061617221 */ /* 0x000fe40000010000 */
[----:B------:R4:W-:Y:S01]  /*3f00*/  STL [R1+0xa8], R6 ;  /* 0x0000a80601007387 */ /* 0x0009e20000100800 */
[C-C-:B0-----:R-:W-:Y:S01]  /*3f10*/  FFMA.FTZ R2, R66.reuse, R91, R0.reuse ;  /* 0x0000005b42027223 */ /* 0x141fe20000010000 */
[C-C-:B-1----:R-:W-:Y:S01]  /*3f20*/  FFMA.FTZ R14, R66.reuse, R93, R0.reuse ;  /* 0x0000005d420e7223 */ /* 0x142fe20000010000 */
[C---:B------:R-:W-:Y:S01]  /*3f30*/  FMUL.FTZ R164, R65.reuse, R164 ;  /* 0x000000a441a47220 */ /* 0x040fe20000410000 */
[C-C-:B----4-:R-:W-:Y:S01]  /*3f40*/  FFMA.FTZ R6, R66.reuse, R95, R0.reuse ;  /* 0x0000005f42067223 */ /* 0x150fe20000010000 */
[----:B------:R-:W-:Y:S01]  /*3f50*/  FMUL.FTZ R97, R65, R97 ;  /* 0x0000006141617220 */ /* 0x000fe20000410000 */
[----:B------:R0:W-:Y:S01]  /*3f60*/  STL [R1+0xa4], R2 ;  /* 0x0000a40201007387 */ /* 0x0001e20000100800 */
[----:B------:R-:W-:-:S03]  /*3f70*/  FFMA.FTZ R79, R66, R164, R0 ;  /* 0x000000a4424f7223 */ /* 0x000fc60000010000 */
[----:B------:R-:W-:Y:S01]  /*3f80*/  STL [R1+0xa0], R14 ;  /* 0x0000a00e01007387 */ /* 0x000fe20000100800 */
[----:B------:R-:W-:-:S03]  /*3f90*/  FADD.FTZ R159, R159, -R80 ;  /* 0x800000509f9f7221 */ /* 0x000fc60000010000 */
[----:B------:R-:W-:Y:S01]  /*3fa0*/  STL [R1+0x9c], R6 ;  /* 0x00009c0601007387 */ /* 0x000fe20000100800 */
[----:B0-----:R-:W-:-:S03]  /*3fb0*/  FFMA.FTZ R2, R66, R97, R0 ;  /* 0x0000006142027223 */ /* 0x001fc60000010000 */
[----:B------:R-:W4:Y:S01]  /*3fc0*/  LDL.LU R28, [R1+0xc] ;  /* 0x00000c00011c7983 */ /* 0x000f220000300800 */
[--C-:B------:R-:W-:Y:S01]  /*3fd0*/  FADD.FTZ R155, R155, -R80.reuse ;  /* 0x800000509b9b7221 */ /* 0x100fe20000010000 */
[----:B------:R-:W-:Y:S01]  /*3fe0*/  FMUL.FTZ R159, R65, R159 ;  /* 0x0000009f419f7220 */ /* 0x000fe20000410000 */
[--C-:B------:R-:W-:Y:S01]  /*3ff0*/  FADD.FTZ R151, R151, -R80.reuse ;  /* 0x8000005097977221 */ /* 0x100fe20000010000 */
[--C-:B------:R-:W-:Y:S01]  /*4000*/  FADD.FTZ R147, R147, -R80.reuse ;  /* 0x8000005093937221 */ /* 0x100fe20000010000 */
[----:B------:R-:W-:Y:S01]  /*4010*/  FMUL.FTZ R155, R65, R155 ;  /* 0x0000009b419b7220 */ /* 0x000fe20000410000 */
[----:B------:R-:W-:Y:S01]  /*4020*/  FADD.FTZ R143, R143, -R80 ;  /* 0x800000508f8f7221 */ /* 0x000fe20000010000 */
[----:B------:R-:W-:Y:S01]  /*4030*/  FFMA.FTZ R35, R74, R159, R76 ;  /* 0x0000009f4a237223 */ /* 0x000fe2000001004c */
[C---:B------:R-:W-:Y:S01]  /*4040*/  FMUL.FTZ R151, R65.reuse, R151 ;  /* 0x0000009741977220 */ /* 0x040fe20000410000 */
[C---:B------:R-:W-:Y:S01]  /*4050*/  FMUL.FTZ R147, R65.reuse, R147 ;  /* 0x0000009341937220 */ /* 0x040fe20000410000 */
[----:B------:R-:W-:Y:S01]  /*4060*/  FADD.FTZ R102, R102, -R80 ;  /* 0x8000005066667221 */ /* 0x000fe20000010000 */
[----:B------:R-:W-:Y:S01]  /*4070*/  FMUL.FTZ R143, R65, R143 ;  /* 0x0000008f418f7220 */ /* 0x000fe20000410000 */
[----:B------:R-:W-:Y:S01]  /*4080*/  STL [R1+0x98], R2 ;  /* 0x0000980201007387 */ /* 0x000fe20000100800 */
[----:B------:R-:W-:Y:S01]  /*4090*/  FFMA.FTZ R66, R74, R151, R76 ;  /* 0x000000974a427223 */ /* 0x000fe2000001004c */
[----:B------:R-:W-:-:S02]  /*40a0*/  FADD.FTZ R139, R139, -R80 ;  /* 0x800000508b8b7221 */ /* 0x000fc40000010000 */
[----:B------:R0:W-:Y:S01]  /*40b0*/  STL [R1+0x14], R35 ;  /* 0x0000142301007387 */ /* 0x0001e20000100800 */
[--C-:B------:R-:W-:Y:S01]  /*40c0*/  FADD.FTZ R113, R113, -R80.reuse ;  /* 0x8000005071717221 */ /* 0x100fe20000010000 */
[----:B------:R-:W-:Y:S01]  /*40d0*/  FMUL.FTZ R102, R65, R102 ;  /* 0x0000006641667220 */ /* 0x000fe20000410000 */
[----:B------:R-:W-:Y:S01]  /*40e0*/  FADD.FTZ R105, R105, -R80 ;  /* 0x8000005069697221 */ /* 0x000fe20000010000 */
[C---:B------:R-:W-:Y:S01]  /*40f0*/  FMUL.FTZ R139, R65.reuse, R139 ;  /* 0x0000008b418b7220 */ /* 0x040fe20000410000 */
[C---:B------:R-:W-:Y:S01]  /*4100*/  FMUL.FTZ R113, R65.reuse, R113 ;  /* 0x0000007141717220 */ /* 0x040fe20000410000 */
[C-C-:B0-----:R-:W-:Y:S01]  /*4110*/  FFMA.FTZ R35, R74.reuse, R147, R76.reuse ;  /* 0x000000934a237223 */ /* 0x141fe2000001004c */
[----:B------:R-:W-:Y:S01]  /*4120*/  FMUL.FTZ R105, R65, R105 ;  /* 0x0000006941697220 */ /* 0x000fe20000410000 */
[C-C-:B------:R-:W-:Y:S01]  /*4130*/  FFMA.FTZ R144, R74.reuse, R102, R76.reuse ;  /* 0x000000664a907223 */ /* 0x140fe2000001004c */
[C-C-:B------:R-:W-:Y:S01]  /*4140*/  FFMA.FTZ R164, R74.reuse, R139, R76.reuse ;  /* 0x0000008b4aa47223 */ /* 0x140fe2000001004c */
[----:B------:R-:W-:Y:S01]  /*4150*/  FFMA.FTZ R139, R74, R113, R76 ;  /* 0x000000714a8b7223 */ /* 0x000fe2000001004c */
[----:B------:R-:W-:-:S04]  /*4160*/  FADD.FTZ R109, R109, -R80 ;  /* 0x800000506d6d7221 */ /* 0x000fc80000010000 */
[----:B------:R-:W-:-:S04]  /*4170*/  FMUL.FTZ R109, R65, R109 ;  /* 0x0000006d416d7220 */ /* 0x000fc80000410000 */
[----:B------:R-:W-:Y:S01]  /*4180*/  FFMA.FTZ R140, R74, R109, R76 ;  /* 0x0000006d4a8c7223 */ /* 0x000fe2000001004c */
[----:B--2---:R-:W-:-:S04]  /*4190*/  FADD.FTZ R0, R10, -R80 ;  /* 0x800000500a007221 */ /* 0x004fc80000010000 */
[----:B------:R-:W-:-:S04]  /*41a0*/  FMUL.FTZ R0, R65, R0 ;  /* 0x0000000041007220 */ /* 0x000fc80000410000 */
[C-C-:B------:R-:W-:Y:S01]  /*41b0*/  FFMA.FTZ R18, R74.reuse, R0, R76.reuse ;  /* 0x000000004a127223 */ /* 0x140fe2000001004c */
[----:B------:R-:W-:-:S05]  /*41c0*/  FFMA.FTZ R0, R74, R155, R76 ;  /* 0x0000009b4a007223 */ /* 0x000fca000001004c */
[----:B------:R0:W-:Y:S04]  /*41d0*/  STL [R1+0x10], R0 ;  /* 0x0000100001007387 */ /* 0x0001e80000100800 */
[----:B------:R-:W-:Y:S01]  /*41e0*/  STL [R1+0x8], R66 ;  /* 0x0000084201007387 */ /* 0x000fe20000100800 */
[----:B0-----:R-:W-:-:S03]  /*41f0*/  FFMA.FTZ R0, R74, R143, R76 ;  /* 0x0000008f4a007223 */ /* 0x001fc6000001004c */
[----:B------:R-:W-:Y:S04]  /*4200*/  STL [R1+0x4], R35 ;  /* 0x0000042301007387 */ /* 0x000fe80000100800 */
[----:B------:R0:W-:Y:S04]  /*4210*/  STL [R1], R0 ;  /* 0x0000000001007387 */ /* 0x0001e80000100800 */
[----:B------:R-:W2:Y:S01]  /*4220*/  LDL.LU R102, [R1+0x1c] ;  /* 0x00001c0001667983 */ /* 0x000ea20000300800 */
[----:B------:R-:W-:-:S03]  /*4230*/  FFMA.FTZ R143, R74, R105, R76 ;  /* 0x000000694a8f7223 */ /* 0x000fc6000001004c */
[----:B------:R-:W3:Y:S04]  /*4240*/  LDL.LU R113, [R1+0x20] ;  /* 0x0000200001717983 */ /* 0x000ee80000300800 */
[----:B------:R-:W3:Y:S04]  /*4250*/  LDL.LU R105, [R1+0x24] ;  /* 0x0000240001697983 */ /* 0x000ee80000300800 */
[----:B------:R-:W3:Y:S04]  /*4260*/  LDL.LU R95, [R1+0x28] ;  /* 0x00002800015f7983 */ /* 0x000ee80000300800 */
[----:B------:R-:W3:Y:S04]  /*4270*/  LDL.LU R106, [R1+0x2c] ;  /* 0x00002c00016a7983 */ /* 0x000ee80000300800 */
[----:B------:R-:W3:Y:S04]  /*4280*/  LDL.LU R97, [R1+0x30] ;  /* 0x0000300001617983 */ /* 0x000ee80000300800 */
[----:B------:R-:W3:Y:S04]  /*4290*/  LDL.LU R109, [R1+0x34] ;  /* 0x00003400016d7983 */ /* 0x000ee80000300800 */
[----:B------:R-:W3:Y:S01]  /*42a0*/  LDL.LU R110, [R1+0x38] ;  /* 0x00003800016e7983 */ /* 0x000ee20000300800 */
        /* <DEDUP_REMOVED lines=50> */
[C-C-:B------:R-:W-:Y:S01]  /*45d0*/  FFMA.FTZ R17, R74.reuse, R163, R76.reuse ;  /* 0x000000a34a117223 */ /* 0x140fe2000001004c */
[C-C-:B------:R-:W-:Y:S01]  /*45e0*/  FFMA.FTZ R155, R74.reuse, R13, R76.reuse ;  /* 0x0000000d4a9b7223 */ /* 0x140fe2000001004c */
[C-C-:B------:R-:W-:Y:S01]  /*45f0*/  FFMA.FTZ R152, R74.reuse, R9, R76.reuse ;  /* 0x000000094a987223 */ /* 0x140fe2000001004c */
[----:B------:R-:W-:Y:S01]  /*4600*/  FFMA.FTZ R151, R74, R5, R76 ;  /* 0x000000054a977223 */ /* 0x000fe2000001004c */
[--C-:B----4-:R-:W-:Y:S01]  /*4610*/  FADD.FTZ R21, R28, -R80.reuse ;  /* 0x800000501c157221 */ /* 0x110fe20000010000 */
        /* <DEDUP_REMOVED lines=33> */
[----:B0-----:R-:W-:Y:S01]  /*4830*/  FFMA.FTZ R0, R74, R136, R76 ;  /* 0x000000884a007223 */ /* 0x001fe2000001004c */
[----:B------:R-:W-:Y:S01]  /*4840*/  FADD.FTZ R98, R98, -R80 ;  /* 0x8000005062627221 */ /* 0x000fe20000010000 */
[----:B------:R-:W-:Y:S01]  /*4850*/  FFMA.FTZ R74, R74, R23, R76 ;  /* 0x000000174a4a7223 */ /* 0x000fe2000001004c */
[C---:B------:R-:W-:Y:S01]  /*4860*/  FMUL.FTZ R41, R65.reuse, R41 ;  /* 0x0000002941297220 */ /* 0x040fe20000410000 */
[----:B------:R-:W-:Y:S01]  /*4870*/  MOV R114, R79 ;  /* 0x0000004f00727202 */ /* 0x000fe20000000f00 */
        /* <DEDUP_REMOVED lines=154> */
[----:B------:R-:W-:-:S02]  /*5220*/  F2FP.F16.F32.PACK_AB R77, R18, R22 ;  /* 0x00000016124d723e */ /* 0x000fc400000000ff */
[----:B------:R-:W4:Y:S01]  /*5230*/  LDL.LU R22, [R1+0x128] ;  /* 0x0001280001167983 */ /* 0x000f220000300800 */
[----:B------:R-:W-:-:S03]  /*5240*/  LEA R90, P1, R63, UR14, 0x1 ;  /* 0x0000000e3f5a7c11 */ /* 0x000fc6000f8208ff */
[----:B------:R-:W4:Y:S01]  /*5250*/  LDL.LU R101, [R1+0x3c] ;  /* 0x00003c0001657983 */ /* 0x000f220000300800 */
[----:B------:R-:W-:-:S03]  /*5260*/  F2FP.F16.F32.PACK_AB R18, R165, R88 ;  /* 0x00000058a512723e */ /* 0x000fc600000000ff */
[----:B------:R-:W4:Y:S01]  /*5270*/  LDL.LU R100, [R1+0x40] ;  /* 0x0000400001647983 */ /* 0x000f220000300800 */
[----:B------:R-:W-:-:S03]  /*5280*/  LEA R88, P2, R62, UR14, 0x1 ;  /* 0x0000000e3e587c11 */ /* 0x000fc6000f8408ff */
[----:B------:R-:W4:Y:S01]  /*5290*/  LDL.LU R103, [R1+0x44] ;  /* 0x0000440001677983 */ /* 0x000f220000300800 */
[----:B--2---:R-:W-:Y:S02]  /*52a0*/  LEA.HI.X R91, R63, UR15, R102, 0x1, P1 ;  /* 0x0000000f3f5b7c11 */ /* 0x004fe400088f0c66 */
[C---:B------:R-:W-:Y:S01]  /*52b0*/  LEA R92, P1, R61.reuse, UR14, 0x1 ;  /* 0x0000000e3d5c7c11 */ /* 0x040fe2000f8208ff */
[----:B------:R-:W2:Y:S01]  /*52c0*/  LDL.LU R102, [R1+0x48] ;  /* 0x0000480001667983 */ /* 0x000ea20000300800 */
[----:B---3--:R-:W-:Y:S02]  /*52d0*/  LEA.HI.X R89, R62, UR15, R113, 0x1, P2 ;  /* 0x0000000f3e597c11 */ /* 0x008fe400090f0c71 */
[----:B------:R-:W-:Y:S02]  /*52e0*/  LEA R62, P2, R60, UR14, 0x1 ;  /* 0x0000000e3c3e7c11 */ /* 0x000fe4000f8408ff */
[----:B------:R-:W-:Y:S02]  /*52f0*/  LEA.HI.X R93, R61, UR15, R105, 0x1, P1 ;  /* 0x0000000f3d5d7c11 */ /* 0x000fe400088f0c69 */
[----:B------:R-:W3:Y:S01]  /*5300*/  LDL.LU R105, [R1+0x4c] ;  /* 0x00004c0001697983 */ /* 0x000ee20000300800 */
[----:B------:R-:W-:-:S03]  /*5310*/  LEA R94, P1, R59, UR14, 0x1 ;  /* 0x0000000e3b5e7c11 */ /* 0x000fc6000f8208ff */
[----:B------:R-:W3:Y:S01]  /*5320*/  LDL.LU R104, [R1+0x54] ;  /* 0x0000540001687983 */ /* 0x000ee20000300800 */
[----:B------:R-:W-:Y:S02]  /*5330*/  LEA.HI.X R63, R60, UR15, R95, 0x1, P2 ;  /* 0x0000000f3c3f7c11 */ /* 0x000fe400090f0c5f */
[C---:B------:R-:W-:Y:S01]  /*5340*/  LEA R60, P2, R58.reuse, UR14, 0x1 ;  /* 0x0000000e3a3c7c11 */ /* 0x040fe2000f8408ff */
[----:B------:R-:W3:Y:S01]  /*5350*/  LDL.LU R107, [R1+0x5c] ;  /* 0x00005c00016b7983 */ /* 0x000ee20000300800 */
[----:B------:R-:W-:Y:S02]  /*5360*/  LEA.HI.X R95, R59, UR15, R106, 0x1, P1 ;  /* 0x0000000f3b5f7c11 */ /* 0x000fe400088f0c6a */
[C---:B------:R-:W-:Y:S01]  /*5370*/  LEA R96, P1, R57.reuse, UR14, 0x1 ;  /* 0x0000000e39607c11 */ /* 0x040fe2000f8208ff */
[----:B------:R-:W3:Y:S01]  /*5380*/  LDL.LU R106, [R1+0x60] ;  /* 0x00006000016a7983 */ /* 0x000ee20000300800 */
[----:B------:R-:W-:Y:S02]  /*5390*/  LEA.HI.X R61, R58, UR15, R97, 0x1, P2 ;  /* 0x0000000f3a3d7c11 */ /* 0x000fe400090f0c61 */
[----:B------:R-:W-:-:S02]  /*53a0*/  LEA.HI.X R97, R57, UR15, R109, 0x1, P1 ;  /* 0x0000000f39617c11 */ /* 0x000fc400088f0c6d */
[----:B------:R-:W3:Y:S01]  /*53b0*/  LDL.LU R109, [R1+0x84] ;  /* 0x00008400016d7983 */ /* 0x000ee20000300800 */
[----:B------:R-:W-:-:S03]  /*53c0*/  LEA R58, P2, R56, UR14, 0x1 ;  /* 0x0000000e383a7c11 */ /* 0x000fc6000f8408ff */
[----:B------:R-:W3:Y:S01]  /*53d0*/  LDL.LU R108, [R1+0x88] ;  /* 0x00008800016c7983 */ /* 0x000ee20000300800 */
[----:B------:R-:W-:-:S03]  /*53e0*/  LEA.HI.X R59, R56, UR15, R110, 0x1, P2 ;  /* 0x0000000f383b7c11 */ /* 0x000fc600090f0c6e */
[----:B------:R-:W3:Y:S04]  /*53f0*/  LDL.LU R111, [R1+0x94] ;  /* 0x00009400016f7983 */ /* 0x000ee80000300800 */
[----:B------:R-:W3:Y:S04]  /*5400*/  LDL.LU R110, [R1+0x70] ;  /* 0x00007000016e7983 */ /* 0x000ee80000300800 */
[----:B------:R-:W3:Y:S04]  /*5410*/  LDL.LU R113, [R1+0x8c] ;  /* 0x00008c0001717983 */ /* 0x000ee80000300800 */
[----:B------:R-:W3:Y:S01]  /*5420*/  LDL.LU R112, [R1+0x90] ;  /* 0x0000900001707983 */ /* 0x000ee20000300800 */
[----:B------:R-:W-:-:S03]  /*5430*/  F2FP.F16.F32.PACK_AB R17, R17, R114 ;  /* 0x000000721111723e */ /* 0x000fc600000000ff */
[----:B------:R-:W3:Y:S04]  /*5440*/  LDL.LU R115, [R1+0x74] ;  /* 0x0000740001737983 */ /* 0x000ee80000300800 */
        /* <DEDUP_REMOVED lines=9> */
[----:B------:R-:W3:Y:S01]  /*54e0*/  LDL.LU R158, [R1+0xec] ;  /* 0x0000ec00019e7983 */ /* 0x000ee20000300800 */
[----:B------:R-:W-:-:S02]  /*54f0*/  LEA R98, P1, R55, UR14, 0x1 ;  /* 0x0000000e37627c11 */ /* 0x000fc4000f8208ff */
[----:B------:R-:W-:Y:S01]  /*5500*/  LEA R56, P2, R54, UR14, 0x1 ;  /* 0x0000000e36387c11 */ /* 0x000fe2000f8408ff */
[----:B------:R-:W3:Y:S04]  /*5510*/  LDL.LU R142, [R1+0x10] ;  /* 0x00001000018e7983 */ /* 0x000ee80000300800 */
[----:B------:R-:W3:Y:S04]  /*5520*/  LDL.LU R146, [R1+0xfc] ;  /* 0x0000fc0001927983 */ /* 0x000ee80000300800 */
[----:B------:R-:W3:Y:S04]  /*5530*/  LDL.LU R154, [R1+0x8] ;  /* 0x00000800019a7983 */ /* 0x000ee80000300800 */
[----:B------:R-:W3:Y:S04]  /*5540*/  LDL.LU R150, [R1+0x104] ;  /* 0x0001040001967983 */ /* 0x000ee80000300800 */
[----:B------:R-:W-:Y:S04]  /*5550*/  STG.E.U16 desc[UR12][R90.64], R77 ;  /* 0x0000004d5a007986 */ /* 0x000fe8000c10150c */
[----:B------:R0:W-:Y:S01]  /*5560*/  STG.E.U16 desc[UR12][R90.64+0x4], R18 ;  /* 0x000004125a007986 */ /* 0x0001e2000c10150c */
[----:B----4-:R-:W-:-:S02]  /*5570*/  LEA.HI.X R99, R55, UR15, R101, 0x1, P1 ;  /* 0x0000000f37637c11 */ /* 0x010fc400088f0c65 */
[----:B------:R-:W-:Y:S02]  /*5580*/  LEA.HI.X R57, R54, UR15, R100, 0x1, P2 ;  /* 0x0000000f36397c11 */ /* 0x000fe400090f0c64 */
[C---:B------:R-:W-:Y:S02]  /*5590*/  LEA R100, P1, R53.reuse, UR14, 0x1 ;  /* 0x0000000e35647c11 */ /* 0x040fe4000f8208ff */
[C---:B------:R-:W-:Y:S02]  /*55a0*/  LEA R54, P2, R52.reuse, UR14, 0x1 ;  /* 0x0000000e34367c11 */ /* 0x040fe4000f8408ff */
[----:B------:R-:W-:Y:S02]  /*55b0*/  LEA.HI.X R101, R53, UR15, R103, 0x1, P1 ;  /* 0x0000000f35657c11 */ /* 0x000fe400088f0c67 */
[----:B--2---:R-:W-:Y:S02]  /*55c0*/  LEA.HI.X R55, R52, UR15, R102, 0x1, P2 ;  /* 0x0000000f34377c11 */ /* 0x004fe400090f0c66 */
[----:B------:R-:W-:-:S02]  /*55d0*/  LEA R102, P1, R51, UR14, 0x1 ;  /* 0x0000000e33667c11 */ /* 0x000fc4000f8208ff */
[C---:B------:R-:W-:Y:S02]  /*55e0*/  LEA R52, P2, R50.reuse, UR14, 0x1 ;  /* 0x0000000e32347c11 */ /* 0x040fe4000f8408ff */
[----:B---3--:R-:W-:Y:S02]  /*55f0*/  LEA.HI.X R103, R51, UR15, R105, 0x1, P1 ;  /* 0x0000000f33677c11 */ /* 0x008fe400088f0c69 */
        /* <DEDUP_REMOVED lines=34> */
[----:B------:R-:W-:Y:S02]  /*5820*/  PRMT R24, R18, 0x7632, R24 ;  /* 0x0000763212187816 */ /* 0x000fe40000000018 */
[----:B------:R-:W-:Y:S01]  /*5830*/  LEA.HI.X R121, R22, UR15, R141, 0x1, P1 ;  /* 0x0000000f16797c11 */ /* 0x000fe200088f0c8d */
[----:B------:R-:W-:Y:S01]  /*5840*/  UIADD3 UR10, UP0, UR10, 0x9, URZ ;  /* 0x000000090a0a7890 */ /* 0x000fe2000ff1e03f */
[----:B------:R-:W-:Y:S01]  /*5850*/  PRMT R22, R77, 0x7632, R22 ;  /* 0x000076324d167816 */ /* 0x000fe20000000016 */
[----:B------:R-:W-:Y:S01]  /*5860*/  STG.E.U16 desc[UR12][R90.64+0x6], R24 ;  /* 0x000006185a007986 */ /* 0x000fe2000c10150c */
[----:B0-----:R-:W-:Y:S01]  /*5870*/  PRMT R18, R17, 0x7632, R18 ;  /* 0x0000763211127816 */ /* 0x001fe20000000012 */
[----:B------:R-:W-:Y:S02]  /*5880*/  ULDC.64 UR14, c[0x0][0x238] ;  /* 0x00008e00000e7ab9 */ /* 0x000fe40000000a00 */
[----:B------:R-:W-:Y:S04]  /*5890*/  STG.E.U16 desc[UR12][R90.64+0x2], R22 ;  /* 0x000002165a007986 */ /* 0x000fe8000c10150c */
[----:B------:R0:W-:Y:S02]  /*58a0*/  STG.E.U16 desc[UR12][R88.64], R17 ;  /* 0x0000001158007986 */ /* 0x0001e4000c10150c */
[----:B0-----:R-:W-:-:S02]  /*58b0*/  F2FP.F16.F32.PACK_AB R17, R162, R158 ;  /* 0x0000009ea211723e */ /* 0x001fc400000000ff */
[----:B------:R-:W2:Y:S04]  /*58c0*/  LDL.LU R162, [R1+0x4] ;  /* 0x0000040001a27983 */ /* 0x000ea80000300800 */
[----:B------:R-:W2:Y:S01]  /*58d0*/  LDL.LU R158, [R1+0x108] ;  /* 0x00010800019e7983 */ /* 0x000ea20000300800 */
[----:B------:R-:W-:Y:S02]  /*58e0*/  F2FP.F16.F32.PACK_AB R86, R137, R86 ;  /* 0x000000568956723e */ /* 0x000fe400000000ff */
[----:B------:R-:W-:Y:S02]  /*58f0*/  F2FP.F16.F32.PACK_AB R85, R136, R85 ;  /* 0x000000558855723e */ /* 0x000fe400000000ff */
[----:B------:R-:W-:Y:S01]  /*5900*/  PRMT R22, R86, 0x7632, R22 ;  /* 0x0000763256167816 */ /* 0x000fe20000000016 */
[----:B------:R0:W-:Y:S01]  /*5910*/  STG.E.U16 desc[UR12][R88.64+0x2], R18 ;  /* 0x0000021258007986 */ /* 0x0001e2000c10150c */
[----:B------:R-:W-:-:S03]  /*5920*/  F2FP.F16.F32.PACK_AB R84, R135, R84 ;  /* 0x000000548754723e */ /* 0x000fc600000000ff */
[----:B------:R-:W-:Y:S04]  /*5930*/  STG.E.U16 desc[UR12][R88.64+0x4], R86 ;  /* 0x0000045658007986 */ /* 0x000fe8000c10150c */
[----:B------:R1:W-:Y:S01]  /*5940*/  STG.E.U16 desc[UR12][R88.64+0x6], R22 ;  /* 0x0000061658007986 */ /* 0x0003e2000c10150c */
[----:B0-----:R-:W-:-:S03]  /*5950*/  PRMT R18, R17, 0x7632, R18 ;  /* 0x0000763211127816 */ /* 0x001fc60000000012 */
[----:B------:R0:W-:Y:S01]  /*5960*/  STG.E.U16 desc[UR12][R92.64], R17 ;  /* 0x000000115c007986 */ /* 0x0001e2000c10150c */
[----:B-1----:R-:W-:-:S03]  /*5970*/  PRMT R22, R85, 0x7632, R22 ;  /* 0x0000763255167816 */ /* 0x002fc60000000016 */
[----:B------:R1:W-:Y:S01]  /*5980*/  STG.E.U16 desc[UR12][R92.64+0x2], R18 ;  /* 0x000002125c007986 */ /* 0x0003e2000c10150c */
[----:B0-----:R-:W-:-:S03]  /*5990*/  F2FP.F16.F32.PACK_AB R17, R142, R146 ;  /* 0x000000928e11723e */ /* 0x001fc600000000ff */
[----:B------:R-:W-:Y:S04]  /*59a0*/  STG.E.U16 desc[UR12][R92.64+0x4], R85 ;  /* 0x000004555c007986 */ /* 0x000fe8000c10150c */
[----:B------:R0:W-:Y:S01]  /*59b0*/  STG.E.U16 desc[UR12][R92.64+0x6], R22 ;  /* 0x000006165c007986 */ /* 0x0001e2000c10150c */
[----:B-1----:R-:W-:-:S03]  /*59c0*/  PRMT R18, R17, 0x7632, R18 ;  /* 0x0000763211127816 */ /* 0x002fc60000000012 */
[----:B------:R-:W3:Y:S04]  /*59d0*/  LDL.LU R142, [R1] ;  /* 0x00000000018e7983 */ /* 0x000ee80000300800 */
[----:B------:R1:W-:Y:S01]  /*59e0*/  STG.E.U16 desc[UR12][R62.64], R17 ;  /* 0x000000113e007986 */ /* 0x0003e2000c10150c */
[----:B0-----:R-:W-:-:S03]  /*59f0*/  PRMT R22, R84, 0x7632, R22 ;  /* 0x0000763254167816 */ /* 0x001fc60000000016 */
[----:B------:R-:W3:Y:S01]  /*5a00*/  LDL.LU R146, [R1+0x100] ;  /* 0x0001000001927983 */ /* 0x000ee20000300800 */
[----:B-1----:R-:W-:-:S03]  /*5a10*/  F2FP.F16.F32.PACK_AB R17, R154, R150 ;  /* 0x000000969a11723e */ /* 0x002fc600000000ff */
[----:B------:R0:W-:Y:S04]  /*5a20*/  STG.E.U16 desc[UR12][R62.64+0x2], R18 ;  /* 0x000002123e007986 */ /* 0x0001e8000c10150c */
[----:B------:R-:W-:Y:S04]  /*5a30*/  STG.E.U16 desc[UR12][R62.64+0x4], R84 ;  /* 0x000004543e007986 */ /* 0x000fe8000c10150c */
[----:B------:R-:W-:Y:S04]  /*5a40*/  STG.E.U16 desc[UR12][R62.64+0x6], R22 ;  /* 0x000006163e007986 */ /* 0x000fe8000c10150c */
[----:B------:R-:W4:Y:S01]  /*5a50*/  LDL.LU R150, [R1+0xf8] ;  /* 0x0000f80001967983 */ /* 0x000f220000300800 */
[----:B0-----:R-:W-:-:S03]  /*5a60*/  PRMT R18, R17, 0x7632, R18 ;  /* 0x0000763211127816 */ /* 0x001fc60000000012 */
[----:B------:R2:W-:Y:S02]  /*5a70*/  STG.E.U16 desc[UR12][R94.64], R17 ;  /* 0x000000115e007986 */ /* 0x0005e4000c10150c */
[----:B--2---:R-:W-:Y:S02]  /*5a80*/  F2FP.F16.F32.PACK_AB R17, R162, R158 ;  /* 0x0000009ea211723e */ /* 0x004fe400000000ff */
[----:B------:R-:W2:Y:S01]  /*5a90*/  LDL.LU R158, [R1+0xf4] ;  /* 0x0000f400019e7983 */ /* 0x000ea20000300800 */
[----:B---3--:R-:W-:-:S03]  /*5aa0*/  F2FP.F16.F32.PACK_AB R29, R142, R146 ;  /* 0x000000928e1d723e */ /* 0x008fc600000000ff */
[----:B------:R-:W3:Y:S01]  /*5ab0*/  LDL.LU R146, [R1+0xf0] ;  /* 0x0000f00001927983 */ /* 0x000ee20000300800 */
[----:B----4-:R-:W-:-:S03]  /*5ac0*/  F2FP.F16.F32.PACK_AB R164, R164, R150 ;  /* 0x00000096a4a4723e */ /* 0x010fc600000000ff */
[----:B------:R-:W4:Y:S01]  /*5ad0*/  LDL.LU R150, [R1+0xe8] ;  /* 0x0000e80001967983 */ /* 0x000f220000300800 */
[----:B--2---:R-:W-:-:S03]  /*5ae0*/  F2FP.F16.F32.PACK_AB R163, R163, R158 ;  /* 0x0000009ea3a3723e */ /* 0x004fc600000000ff */
        /* <DEDUP_REMOVED lines=30> */
[----:B------:R-:W2:Y:S04]  /*5cd0*/  LDL.LU R158, [R1+0xa8] ;  /* 0x0000a800019e7983 */ /* 0x000ea80000300800 */
[----:B------:R-:W2:Y:S01]  /*5ce0*/  LDL.LU R142, [R1+0xa4] ;  /* 0x0000a400018e7983 */ /* 0x000ea20000300800 */
[----:B---3--:R-:W-:-:S03]  /*5cf0*/  F2FP.F16.F32.PACK_AB R10, R10, R146 ;  /* 0x000000920a0a723e */ /* 0x008fc600000000ff */
[----:B------:R-:W3:Y:S01]  /*5d00*/  LDL.LU R146, [R1+0xa0] ;  /* 0x0000a00001927983 */ /* 0x000ee20000300800 */
[----:B----4-:R-:W-:-:S03]  /*5d10*/  F2FP.F16.F32.PACK_AB R9, R9, R150 ;  /* 0x000000960909723e */ /* 0x010fc600000000ff */
[----:B------:R-:W4:Y:S01]  /*5d20*/  LDL.LU R150, [R1+0x9c] ;  /* 0x00009c0001967983 */ /* 0x000f220000300800 */
[----:B------:R-:W-:Y:S02]  /*5d30*/  F2FP.F16.F32.PACK_AB R83, R134, R83 ;  /* 0x000000538653723e */ /* 0x000fe400000000ff */
[----:B------:R-:W-:Y:S02]  /*5d40*/  F2FP.F16.F32.PACK_AB R79, R133, R79 ;  /* 0x0000004f854f723e */ /* 0x000fe400000000ff */
[----:B------:R-:W-:Y:S02]  /*5d50*/  PRMT R22, R83, 0x7632, R22 ;  /* 0x0000763253167816 */ /* 0x000fe40000000016 */
[----:B--2---:R-:W-:Y:S02]  /*5d60*/  F2FP.F16.F32.PACK_AB R6, R6, R158 ;  /* 0x0000009e0606723e */ /* 0x004fe400000000ff */
[----:B------:R-:W2:Y:S01]  /*5d70*/  LDL.LU R158, [R1+0x98] ;  /* 0x00009800019e7983 */ /* 0x000ea20000300800 */
[----:B------:R-:W-:-:S02]  /*5d80*/  F2FP.F16.F32.PACK_AB R78, R132, R78 ;  /* 0x0000004e844e723e */ /* 0x000fc400000000ff */
[----:B------:R-:W-:Y:S01]  /*5d90*/  PRMT R24, R17, 0x7632, R24 ;  /* 0x0000763211187816 */ /* 0x000fe20000000018 */
[----:B------:R0:W-:Y:S01]  /*5da0*/  STG.E.U16 desc[UR12][R94.64+0x2], R18 ;  /* 0x000002125e007986 */ /* 0x0001e2000c10150c */
[----:B------:R-:W-:-:S03]  /*5db0*/  PRMT R62, R79, 0x7632, R62 ;  /* 0x000076324f3e7816 */ /* 0x000fc6000000003e */
[----:B------:R-:W-:Y:S01]  /*5dc0*/  STG.E.U16 desc[UR12][R94.64+0x4], R83 ;  /* 0x000004535e007986 */ /* 0x000fe2000c10150c */
[----:B------:R-:W-:-:S03]  /*5dd0*/  F2FP.F16.F32.PACK_AB R76, R131, R76 ;  /* 0x0000004c834c723e */ /* 0x000fc600000000ff */
[----:B------:R-:W-:Y:S04]  /*5de0*/  STG.E.U16 desc[UR12][R94.64+0x6], R22 ;  /* 0x000006165e007986 */ /* 0x000fe8000c10150c */
[----:B------:R1:W-:Y:S01]  /*5df0*/  STG.E.U16 desc[UR12][R60.64], R17 ;  /* 0x000000113c007986 */ /* 0x0003e2000c10150c */
[----:B0-----:R-:W-:-:S03]  /*5e00*/  PRMT R18, R29, 0x7632, R18 ;  /* 0x000076321d127816 */ /* 0x001fc60000000012 */
[----:B------:R0:W-:Y:S01]  /*5e10*/  STG.E.U16 desc[UR12][R60.64+0x2], R24 ;  /* 0x000002183c007986 */ /* 0x0001e2000c10150c */
[----:B------:R-:W-:-:S03]  /*5e20*/  F2FP.F16.F32.PACK_AB R73, R130, R73 ;  /* 0x000000498249723e */ /* 0x000fc600000000ff */
[----:B------:R-:W-:Y:S01]  /*5e30*/  STG.E.U16 desc[UR12][R60.64+0x4], R79 ;  /* 0x0000044f3c007986 */ /* 0x000fe2000c10150c */
[----:B-1----:R-:W-:-:S03]  /*5e40*/  PRMT R17, R78, 0x7632, R17 ;  /* 0x000076324e117816 */ /* 0x002fc60000000011 */
[----:B------:R-:W-:Y:S01]  /*5e50*/  STG.E.U16 desc[UR12][R60.64+0x6], R62 ;  /* 0x0000063e3c007986 */ /* 0x000fe2000c10150c */
[----:B------:R-:W-:-:S03]  /*5e60*/  PRMT R22, R164, 0x7632, R22 ;  /* 0x00007632a4167816 */ /* 0x000fc60000000016 */
[----:B------:R1:W-:Y:S01]  /*5e70*/  STG.E.U16 desc[UR12][R96.64], R29 ;  /* 0x0000001d60007986 */ /* 0x0003e2000c10150c */
[----:B------:R-:W-:-:S03]  /*5e80*/  F2FP.F16.F32.PACK_AB R72, R129, R72 ;  /* 0x000000488148723e */ /* 0x000fc600000000ff */
[----:B------:R3:W-:Y:S01]  /*5e90*/  STG.E.U16 desc[UR12][R96.64+0x6], R17 ;  /* 0x0000061160007986 */ /* 0x0007e2000c10150c */
[----:B0-----:R-:W-:-:S03]  /*5ea0*/  PRMT R24, R72, 0x7632, R24 ;  /* 0x0000763248187816 */ /* 0x001fc60000000018 */
[----:B------:R0:W-:Y:S01]  /*5eb0*/  STG.E.U16 desc[UR12][R96.64+0x2], R18 ;  /* 0x0000021260007986 */ /* 0x0001e2000c10150c */
[----:B-1----:R-:W-:-:S03]  /*5ec0*/  PRMT R29, R76, 0x7632, R29 ;  /* 0x000076324c1d7816 */ /* 0x002fc6000000001d */
[----:B------:R-:W-:Y:S01]  /*5ed0*/  STG.E.U16 desc[UR12][R96.64+0x4], R78 ;  /* 0x0000044e60007986 */ /* 0x000fe2000c10150c */
[----:B---3--:R-:W-:-:S03]  /*5ee0*/  PRMT R17, R163, 0x7632, R17 ;  /* 0x00007632a3117816 */ /* 0x008fc60000000011 */
[----:B------:R-:W-:Y:S01]  /*5ef0*/  STG.E.U16 desc[UR12][R58.64], R164 ;  /* 0x000000a43a007986 */ /* 0x000fe2000c10150c */
[----:B------:R-:W-:Y:S02]  /*5f00*/  F2FP.F16.F32.PACK_AB R71, R128, R71 ;  /* 0x000000478047723e */ /* 0x000fe400000000ff */
[----:B0-----:R-:W-:Y:S01]  /*5f10*/  PRMT R18, R73, 0x7632, R18 ;  /* 0x0000763249127816 */ /* 0x001fe20000000012 */
[----:B------:R0:W-:Y:S01]  /*5f20*/  STG.E.U16 desc[UR12][R58.64+0x2], R22 ;  /* 0x000002163a007986 */ /* 0x0001e2000c10150c */
[----:B------:R-:W-:-:S03]  /*5f30*/  F2FP.F16.F32.PACK_AB R70, R127, R70 ;  /* 0x000000467f46723e */ /* 0x000fc600000000ff */
[----:B------:R-:W-:Y:S04]  /*5f40*/  STG.E.U16 desc[UR12][R58.64+0x4], R76 ;  /* 0x0000044c3a007986 */ /* 0x000fe8000c10150c */
[----:B------:R-:W-:Y:S04]  /*5f50*/  STG.E.U16 desc[UR12][R58.64+0x6], R29 ;  /* 0x0000061d3a007986 */ /* 0x000fe8000c10150c */
[----:B------:R1:W-:Y:S01]  /*5f60*/  STG.E.U16 desc[UR12][R98.64+0x2], R17 ;  /* 0x0000021162007986 */ /* 0x0003e2000c10150c */
[----:B0-----:R-:W-:-:S03]  /*5f70*/  PRMT R22, R160, 0x7632, R22 ;  /* 0x00007632a0167816 */ /* 0x001fc60000000016 */
[----:B------:R-:W-:Y:S01]  /*5f80*/  STG.E.U16 desc[UR12][R98.64], R163 ;  /* 0x000000a362007986 */ /* 0x000fe2000c10150c */
[----:B------:R-:W-:-:S03]  /*5f90*/  F2FP.F16.F32.PACK_AB R68, R126, R68 ;  /* 0x000000447e44723e */ /* 0x000fc600000000ff */
[----:B------:R-:W-:Y:S01]  /*5fa0*/  STG.E.U16 desc[UR12][R98.64+0x4], R73 ;  /* 0x0000044962007986 */ /* 0x000fe2000c10150c */
[----:B-1----:R-:W-:-:S03]  /*5fb0*/  PRMT R17, R159, 0x7632, R17 ;  /* 0x000076329f117816 */ /* 0x002fc60000000011 */
[----:B------:R0:W-:Y:S01]  /*5fc0*/  STG.E.U16 desc[UR12][R98.64+0x6], R18 ;  /* 0x0000061262007986 */ /* 0x0001e2000c10150c */
[----:B------:R-:W-:-:S03]  /*5fd0*/  F2FP.F16.F32.PACK_AB R67, R125, R67 ;  /* 0x000000437d43723e */ /* 0x000fc600000000ff */
[----:B------:R-:W-:Y:S04]  /*5fe0*/  STG.E.U16 desc[UR12][R56.64], R160 ;  /* 0x000000a038007986 */ /* 0x000fe8000c10150c */
[----:B------:R1:W-:Y:S04]  /*5ff0*/  STG.E.U16 desc[UR12][R56.64+0x2], R22 ;  /* 0x0000021638007986 */ /* 0x0003e8000c10150c */
[----:B------:R-:W-:Y:S01]  /*6000*/  STG.E.U16 desc[UR12][R56.64+0x4], R72 ;  /* 0x0000044838007986 */ /* 0x000fe2000c10150c */
[----:B0-----:R-:W-:-:S03]  /*6010*/  PRMT R18, R71, 0x7632, R18 ;  /* 0x0000763247127816 */ /* 0x001fc60000000012 */
[----:B------:R0:W-:Y:S04]  /*6020*/  STG.E.U16 desc[UR12][R56.64+0x6], R24 ;  /* 0x0000061838007986 */ /* 0x0001e8000c10150c */
[----:B------:R3:W-:Y:S01]  /*6030*/  STG.E.U16 desc[UR12][R100.64+0x2], R17 ;  /* 0x0000021164007986 */ /* 0x0007e2000c10150c */
[----:B-1----:R-:W-:-:S03]  /*6040*/  PRMT R22, R156, 0x7632, R22 ;  /* 0x000076329c167816 */ /* 0x002fc60000000016 */
[----:B------:R-:W-:Y:S01]  /*6050*/  STG.E.U16 desc[UR12][R100.64], R159 ;  /* 0x0000009f64007986 */ /* 0x000fe2000c10150c */
[----:B0-----:R-:W-:-:S03]  /*6060*/  PRMT R24, R70, 0x7632, R24 ;  /* 0x0000763246187816 */ /* 0x001fc60000000018 */
[----:B------:R-:W-:Y:S01]  /*6070*/  STG.E.U16 desc[UR12][R100.64+0x4], R71 ;  /* 0x0000044764007986 */ /* 0x000fe2000c10150c */
[----:B---3--:R-:W-:-:S03]  /*6080*/  PRMT R17, R155, 0x7632, R17 ;  /* 0x000076329b117816 */ /* 0x008fc60000000011 */
[----:B------:R0:W-:Y:S01]  /*6090*/  STG.E.U16 desc[UR12][R100.64+0x6], R18 ;  /* 0x0000061264007986 */ /* 0x0001e2000c10150c */
[----:B------:R-:W-:-:S03]  /*60a0*/  F2FP.F16.F32.PACK_AB R66, R124, R66 ;  /* 0x000000427c42723e */ /* 0x000fc600000000ff */
[----:B------:R-:W-:Y:S01]  /*60b0*/  STG.E.U16 desc[UR12][R54.64], R156 ;  /* 0x0000009c36007986 */ /* 0x000fe2000c10150c */
[----:B------:R-:W-:-:S03]  /*60c0*/  F2FP.F16.F32.PACK_AB R64, R123, R64 ;  /* 0x000000407b40723e */ /* 0x000fc600000000ff */
[----:B------:R1:W-:Y:S04]  /*60d0*/  STG.E.U16 desc[UR12][R54.64+0x2], R22 ;  /* 0x0000021636007986 */ /* 0x0003e8000c10150c */
[----:B------:R-:W-:Y:S01]  /*60e0*/  STG.E.U16 desc[UR12][R54.64+0x4], R70 ;  /* 0x0000044636007986 */ /* 0x000fe2000c10150c */
[----:B0-----:R-:W-:-:S03]  /*60f0*/  PRMT R18, R68, 0x7632, R18 ;  /* 0x0000763244127816 */ /* 0x001fc60000000012 */
[----:B------:R0:W-:Y:S01]  /*6100*/  STG.E.U16 desc[UR12][R54.64+0x6], R24 ;  /* 0x0000061836007986 */ /* 0x0001e2000c10150c */
[----:B------:R-:W-:-:S03]  /*6110*/  F2FP.F16.F32.PACK_AB R41, R122, R41 ;  /* 0x000000297a29723e */ /* 0x000fc600000000ff */
        /* <DEDUP_REMOVED lines=8> */
[----:B------:R-:W-:Y:S04]  /*61a0*/  STG.E.U16 desc[UR12][R52.64], R152 ;  /* 0x0000009834007986 */ /* 0x000fe8000c10150c */
        /* <DEDUP_REMOVED lines=12> */
[----:B------:R-:W-:-:S03]  /*6270*/  PRMT R53, R147, 0x7632, R53 ;  /* 0x0000763293357816 */ /* 0x000fc60000000035 */
[----:B------:R-:W-:Y:S01]  /*6280*/  STG.E.U16 desc[UR12][R50.64], R148 ;  /* 0x0000009432007986 */ /* 0x000fe2000c10150c */
[----:B------:R-:W-:-:S03]  /*6290*/  F2FP.F16.F32.PACK_AB R33, R80, R33 ;  /* 0x000000215021723e */ /* 0x000fc600000000ff */
[----:B------:R-:W-:Y:S04]  /*62a0*/  STG.E.U16 desc[UR12][R50.64+0x2], R22 ;  /* 0x0000021632007986 */ /* 0x000fe8000c10150c */
[----:B------:R-:W-:Y:S01]  /*62b0*/  STG.E.U16 desc[UR12][R50.64+0x4], R64 ;  /* 0x0000044032007986 */ /* 0x000fe2000c10150c */
[----:B0-----:R-:W-:-:S03]  /*62c0*/  PRMT R18, R35, 0x7632, R18 ;  /* 0x0000763223127816 */ /* 0x001fc60000000012 */
[----:B------:R0:W-:Y:S01]  /*62d0*/  STG.E.U16 desc[UR12][R50.64+0x6], R24 ;  /* 0x0000061832007986 */ /* 0x0001e2000c10150c */
[----:B------:R-:W-:-:S03]  /*62e0*/  F2FP.F16.F32.PACK_AB R28, R69, R28 ;  /* 0x0000001c451c723e */ /* 0x000fc600000000ff */
[----:B------:R1:W-:Y:S01]  /*62f0*/  STG.E.U16 desc[UR12][R106.64+0x6], R17 ;  /* 0x000006116a007986 */ /* 0x0003e2000c10150c */
[----:B------:R-:W-:-:S03]  /*6300*/  PRMT R54, R143, 0x7632, R54 ;  /* 0x000076328f367816 */ /* 0x000fc60000000036 */
[----:B------:R-:W-:Y:S01]  /*6310*/  STG.E.U16 desc[UR12][R106.64], R147 ;  /* 0x000000936a007986 */ /* 0x000fe2000c10150c */
[----:B0-----:R-:W-:-:S03]  /*6320*/  PRMT R24, R144, 0x7632, R24 ;  /* 0x0000763290187816 */ /* 0x001fc60000000018 */
[----:B------:R-:W-:Y:S01]  /*6330*/  STG.E.U16 desc[UR12][R106.64+0x2], R53 ;  /* 0x000002356a007986 */ /* 0x000fe2000c10150c */
[----:B-1----:R-:W-:-:S03]  /*6340*/  PRMT R17, R34, 0x7632, R17 ;  /* 0x0000763222117816 */ /* 0x002fc60000000011 */
[----:B------:R-:W-:Y:S01]  /*6350*/  STG.E.U16 desc[UR12][R106.64+0x4], R41 ;  /* 0x000004296a007986 */ /* 0x000fe2000c10150c */
[----:B------:R-:W-:-:S03]  /*6360*/  PRMT R22, R33, 0x7632, R22 ;  /* 0x0000763221167816 */ /* 0x000fc60000000016 */
[----:B------:R-:W-:Y:S01]  /*6370*/  STG.E.U16 desc[UR12][R48.64], R144 ;  /* 0x0000009030007986 */ /* 0x000fe2000c10150c */
[----:B------:R-:W-:-:S03]  /*6380*/  F2FP.F16.F32.PACK_AB R27, R65, R27 ;  /* 0x0000001b411b723e */ /* 0x000fc600000000ff */
[----:B------:R-:W-:Y:S04]  /*6390*/  STG.E.U16 desc[UR12][R48.64+0x2], R24 ;  /* 0x0000021830007986 */ /* 0x000fe8000c10150c */
[----:B------:R-:W-:Y:S04]  /*63a0*/  STG.E.U16 desc[UR12][R48.64+0x4], R35 ;  /* 0x0000042330007986 */ /* 0x000fe8000c10150c */
        /* <DEDUP_REMOVED lines=10> */
[----:B------:R-:W-:Y:S04]  /*6450*/  STG.E.U16 desc[UR12][R46.64], R140 ;  /* 0x0000008c2e007986 */ /* 0x000fe8000c10150c */
[----:B------:R0:W-:Y:S04]  /*6460*/  STG.E.U16 desc[UR12][R46.64+0x2], R18 ;  /* 0x000002122e007986 */ /* 0x0001e8000c10150c */
[----:B------:R-:W-:Y:S04]  /*6470*/  STG.E.U16 desc[UR12][R46.64+0x4], R33 ;  /* 0x000004212e007986 */ /* 0x000fe8000c10150c */
[----:B------:R1:W-:Y:S01]  /*6480*/  STG.E.U16 desc[UR12][R46.64+0x6], R22 ;  /* 0x000006162e007986 */ /* 0x0003e2000c10150c */
[----:B------:R-:W-:-:S03]  /*6490*/  F2FP.F16.F32.PACK_AB R23, R32, R23 ;  /* 0x000000172017723e */ /* 0x000fc600000000ff */
[----:B------:R3:W-:Y:S01]  /*64a0*/  STG.E.U16 desc[UR12][R110.64+0x6], R17 ;  /* 0x000006116e007986 */ /* 0x0007e2000c10150c */
[----:B0-----:R-:W-:Y:S02]  /*64b0*/  PRMT R18, R27, 0x7632, R18 ;  /* 0x000076321b127816 */ /* 0x001fe40000000012 */
[----:B------:R-:W-:Y:S01]  /*64c0*/  F2FP.F16.F32.PACK_AB R21, R25, R21 ;  /* 0x000000151915723e */ /* 0x000fe200000000ff */
[----:B------:R-:W-:Y:S01]  /*64d0*/  STG.E.U16 desc[UR12][R110.64], R139 ;  /* 0x0000008b6e007986 */ /* 0x000fe2000c10150c */
[----:B-1----:R-:W-:-:S03]  /*64e0*/  PRMT R22, R138, 0x7632, R22 ;  /* 0x000076328a167816 */ /* 0x002fc60000000016 */
[----:B------:R-:W-:Y:S01]  /*64f0*/  STG.E.U16 desc[UR12][R110.64+0x2], R55 ;  /* 0x000002376e007986 */ /* 0x000fe2000c10150c */
[----:B---3--:R-:W-:-:S03]  /*6500*/  PRMT R17, R26, 0x7632, R17 ;  /* 0x000076321a117816 */ /* 0x008fc60000000011 */
[----:B------:R-:W-:Y:S01]  /*6510*/  STG.E.U16 desc[UR12][R110.64+0x4], R28 ;  /* 0x0000041c6e007986 */ /* 0x000fe2000c10150c */
[----:B------:R-:W-:-:S03]  /*6520*/  PRMT R57, R10, 0x7632, R57 ;  /* 0x000076320a397816 */ /* 0x000fc60000000039 */
[----:B------:R-:W-:Y:S04]  /*6530*/  STG.E.U16 desc[UR12][R44.64], R138 ;  /* 0x0000008a2c007986 */ /* 0x000fe8000c10150c */
[----:B------:R-:W-:Y:S04]  /*6540*/  STG.E.U16 desc[UR12][R44.64+0x2], R22 ;  /* 0x000002162c007986 */ /* 0x000fe8000c10150c */
[----:B------:R-:W-:Y:S04]  /*6550*/  STG.E.U16 desc[UR12][R44.64+0x4], R27 ;  /* 0x0000041b2c007986 */ /* 0x000fe8000c10150c */
[----:B------:R0:W-:Y:S04]  /*6560*/  STG.E.U16 desc[UR12][R44.64+0x6], R18 ;  /* 0x000006122c007986 */ /* 0x0001e8000c10150c */
[----:B------:R1:W-:Y:S04]  /*6570*/  STG.E.U16 desc[UR12][R112.64], R14 ;  /* 0x0000000e70007986 */ /* 0x0003e8000c10150c */
[----:B------:R-:W-:Y:S04]  /*6580*/  STG.E.U16 desc[UR12][R112.64+0x2], R56 ;  /* 0x0000023870007986 */ /* 0x000fe8000c10150c */
[----:B------:R-:W-:Y:S01]  /*6590*/  STG.E.U16 desc[UR12][R112.64+0x4], R26 ;  /* 0x0000041a70007986 */ /* 0x000fe2000c10150c */
[----:B0-----:R-:W-:-:S03]  /*65a0*/  PRMT R18, R13, 0x7632, R18 ;  /* 0x000076320d127816 */ /* 0x001fc60000000012 */
[----:B------:R-:W-:Y:S01]  /*65b0*/  STG.E.U16 desc[UR12][R112.64+0x6], R17 ;  /* 0x0000061170007986 */ /* 0x000fe2000c10150c */
[----:B-1----:R-:W-:-:S03]  /*65c0*/  PRMT R14, R23, 0x7632, R14 ;  /* 0x00007632170e7816 */ /* 0x002fc6000000000e */
[----:B------:R0:W-:Y:S01]  /*65d0*/  STG.E.U16 desc[UR12][R42.64], R13 ;  /* 0x0000000d2a007986 */ /* 0x0001e2000c10150c */
[----:B------:R-:W-:Y:S02]  /*65e0*/  F2FP.F16.F32.PACK_AB R19, R19, R20 ;  /* 0x000000141313723e */ /* 0x000fe400000000ff */
[----:B------:R-:W-:Y:S01]  /*65f0*/  F2FP.F16.F32.PACK_AB R15, R15, R16 ;  /* 0x000000100f0f723e */ /* 0x000fe200000000ff */
[----:B------:R-:W-:Y:S01]  /*6600*/  STG.E.U16 desc[UR12][R42.64+0x2], R18 ;  /* 0x000002122a007986 */ /* 0x000fe2000c10150c */
[----:B------:R-:W-:-:S03]  /*6610*/  PRMT R58, R6, 0x7632, R58 ;  /* 0x00007632063a7816 */ /* 0x000fc6000000003a */
[----:B------:R-:W-:Y:S01]  /*6620*/  STG.E.U16 desc[UR12][R42.64+0x4], R23 ;  /* 0x000004172a007986 */ /* 0x000fe2000c10150c */
[----:B0-----:R-:W-:-:S03]  /*6630*/  PRMT R13, R21, 0x7632, R13 ;  /* 0x00007632150d7816 */ /* 0x001fc6000000000d */
[----:B------:R0:W-:Y:S01]  /*6640*/  STG.E.U16 desc[UR12][R42.64+0x6], R14 ;  /* 0x0000060e2a007986 */ /* 0x0001e2000c10150c */
[----:B------:R-:W-:-:S03]  /*6650*/  F2FP.F16.F32.PACK_AB R5, R5, R142 ;  /* 0x0000008e0505723e */ /* 0x000fc600000000ff */
        /* <DEDUP_REMOVED lines=10> */
[----:B------:R-:W-:-:S03]  /*6700*/  F2FP.F16.F32.PACK_AB R7, R7, R8 ;  /* 0x000000080707723e */ /* 0x000fc600000000ff */
[----:B------:R-:W-:Y:S01]  /*6710*/  STG.E.U16 desc[UR12][R38.64+0x4], R19 ;  /* 0x0000041326007986 */ /* 0x000fe2000c10150c */
[----:B0-----:R-:W-:-:S03]  /*6720*/  PRMT R9, R15, 0x7632, R9 ;  /* 0x000076320f097816 */ /* 0x001fc60000000009 */
[----:B------:R-:W-:Y:S01]  /*6730*/  STG.E.U16 desc[UR12][R38.64+0x6], R10 ;  /* 0x0000060a26007986 */ /* 0x000fe2000c10150c */
[----:B------:R-:W-:-:S03]  /*6740*/  PRMT R18, R5, 0x7632, R18 ;  /* 0x0000763205127816 */ /* 0x000fc60000000012 */
[----:B------:R0:W-:Y:S01]  /*6750*/  STG.E.U16 desc[UR12][R116.64], R6 ;  /* 0x0000000674007986 */ /* 0x0001e2000c10150c */
[----:B----4-:R-:W-:-:S03]  /*6760*/  F2FP.F16.F32.PACK_AB R0, R0, R150 ;  /* 0x000000960000723e */ /* 0x010fc600000000ff */
[----:B------:R-:W-:Y:S04]  /*6770*/  STG.E.U16 desc[UR12][R116.64+0x2], R58 ;  /* 0x0000023a74007986 */ /* 0x000fe8000c10150c */
[----:B------:R1:W-:Y:S04]  /*6780*/  STG.E.U16 desc[UR12][R116.64+0x4], R15 ;  /* 0x0000040f74007986 */ /* 0x0003e8000c10150c */
[----:B------:R-:W-:Y:S01]  /*6790*/  STG.E.U16 desc[UR12][R116.64+0x6], R9 ;  /* 0x0000060974007986 */ /* 0x000fe2000c10150c */
[----:B0-----:R-:W-:-:S03]  /*67a0*/  PRMT R6, R11, 0x7632, R6 ;  /* 0x000076320b067816 */ /* 0x001fc60000000006 */
[----:B------:R0:W-:Y:S01]  /*67b0*/  STG.E.U16 desc[UR12][R36.64], R5 ;  /* 0x0000000524007986 */ /* 0x0001e2000c10150c */
[----:B------:R-:W-:Y:S02]  /*67c0*/  F2FP.F16.F32.PACK_AB R3, R3, R4 ;  /* 0x000000040303723e */ /* 0x000fe400000000ff */
[----:B-1----:R-:W-:Y:S01]  /*67d0*/  PRMT R15, R2, 0x7632, R15 ;  /* 0x00007632020f7816 */ /* 0x002fe2000000000f */
[----:B------:R-:W-:Y:S01]  /*67e0*/  STG.E.U16 desc[UR12][R36.64+0x2], R18 ;  /* 0x0000021224007986 */ /* 0x000fe2000c10150c */
[----:B--2---:R-:W-:Y:S02]  /*67f0*/  F2FP.F16.F32.PACK_AB R74, R74, R158 ;  /* 0x0000009e4a4a723e */ /* 0x004fe400000000ff */
[----:B------:R-:W-:Y:S02]  /*6800*/  F2FP.F16.F32.PACK_AB R75, R75, R81 ;  /* 0x000000514b4b723e */ /* 0x000fe400000000ff */
[----:B0-----:R-:W-:Y:S01]  /*6810*/  PRMT R5, R7, 0x7632, R5 ;  /* 0x0000763207057816 */ /* 0x001fe20000000005 */
[----:B------:R-:W-:Y:S01]  /*6820*/  STG.E.U16 desc[UR12][R36.64+0x4], R11 ;  /* 0x0000040b24007986 */ /* 0x000fe2000c10150c */
[----:B------:R-:W-:Y:S01]  /*6830*/  PRMT R59, R0, 0x7632, R59 ;  /* 0x00007632003b7816 */ /* 0x000fe2000000003b */
[----:B------:R-:W-:-:S02]  /*6840*/  UIADD3.X UR5, URZ, UR5, URZ, UP0, !UPT ;  /* 0x000000053f057290 */ /* 0x000fc400087fe43f */
[----:B------:R-:W-:Y:S01]  /*6850*/  STG.E.U16 desc[UR12][R36.64+0x6], R6 ;  /* 0x0000060624007986 */ /* 0x000fe2000c10150c */
[----:B------:R-:W-:Y:S01]  /*6860*/  PRMT R60, R74, 0x7632, R60 ;  /* 0x000076324a3c7816 */ /* 0x000fe2000000003c */
[----:B------:R-:W-:Y:S02]  /*6870*/  UISETP.GE.U32.AND UP0, UPT, UR10, UR14, UPT ;  /* 0x0000000e0a00728c */ /* 0x000fe4000bf06070 */
[----:B------:R0:W-:Y:S04]  /*6880*/  STG.E.U16 desc[UR12][R30.64], R2 ;  /* 0x000000021e007986 */ /* 0x0001e8000c10150c */
[----:B------:R-:W-:Y:S04]  /*6890*/  STG.E.U16 desc[UR12][R30.64+0x2], R15 ;  /* 0x0000020f1e007986 */ /* 0x000fe8000c10150c */
[----:B------:R-:W-:Y:S04]  /*68a0*/  STG.E.U16 desc[UR12][R30.64+0x4], R7 ;  /* 0x000004071e007986 */ /* 0x000fe8000c10150c */
[----:B------:R-:W-:Y:S01]  /*68b0*/  STG.E.U16 desc[UR12][R30.64+0x6], R5 ;  /* 0x000006051e007986 */ /* 0x000fe2000c10150c */
[----:B0-----:R-:W-:-:S03]  /*68c0*/  PRMT R2, R3, 0x7632, R2 ;  /* 0x0000763203027816 */ /* 0x001fc60000000002 */
[----:B------:R0:W-:Y:S01]  /*68d0*/  STG.E.U16 desc[UR12][R118.64], R0 ;  /* 0x0000000076007986 */ /* 0x0001e2000c10150c */
[----:B------:R-:W-:-:S03]  /*68e0*/  UISETP.GE.AND.EX UP0, UPT, UR5, UR15, UPT, UP0 ;  /* 0x0000000f0500728c */ /* 0x000fc6000bf06300 */
        /* <DEDUP_REMOVED lines=12> */
.L_x_3359:
        /* <DEDUP_REMOVED lines=13> */
.L_x_3522:


//--------------------- .text._ZN13group_norm_v214gn_cuda_kernelI6__halfLi320ELi3ELi32ELi20ELi1024ELb0ELi64ELi320ELi320ELi4ELb1ELi21ELb0ELb0ENS_16CompileConditionILi900EEEEEvPT_PKS4_S7_S7_flPfS8_Pj --------------------------
	.section	.text._ZN13group_norm_v214gn_cuda_kernelI6__halfLi320ELi3ELi32ELi20ELi1024ELb0ELi64ELi320ELi320ELi4ELb1ELi21ELb0ELb0ENS_16CompileConditionILi900EEEEEvPT_PKS4_S7_S7_flPfS8_Pj,"ax",@progbits
	.align	128
        .global         _ZN13group_norm_v214gn_cuda_kernelI6__halfLi320ELi3ELi32ELi20ELi1024ELb0ELi64ELi320ELi320ELi4ELb1ELi21ELb0ELb0ENS_16CompileConditionILi900EEEEEvPT_PKS4_S7_S7_flPfS8_Pj
        .type           _ZN13group_norm_v214gn_cuda_kernelI6__halfLi320ELi3ELi32ELi20ELi1024ELb0ELi64ELi320ELi320ELi4ELb1ELi21ELb0ELb0ENS_16CompileConditionILi900EEEEEvPT_PKS4_S7_S7_flPfS8_Pj,@function
        .size           _ZN13group_norm_v214gn_cuda_kernelI6__halfLi320ELi3ELi32ELi20ELi1024ELb0ELi64ELi320ELi320ELi4ELb1ELi21ELb0ELb0ENS_16CompileConditionILi900EEEEEvPT_PKS4_S7_S7_flPfS8_Pj,(.L_x_3523 - _ZN13group_norm_v214gn_cuda_kernelI6__halfLi320ELi3ELi32ELi20ELi1024ELb0ELi64ELi320ELi320ELi4ELb1ELi21ELb0ELb0ENS_16CompileConditionILi900EEEEEvPT_PKS4_S7_S7_flPfS8_Pj)
        .other          _ZN13group_norm_v214gn_cuda_kernelI6__halfLi320ELi3ELi32ELi20ELi1024ELb0ELi64ELi320ELi320ELi4ELb1ELi21ELb0ELb0ENS_16CompileConditionILi900EEEEEvPT_PKS4_S7_S7_flPfS8_Pj,@"STO_CUDA_ENTRY STV_DEFAULT"
_ZN13group_norm_v214gn_cuda_kernelI6__halfLi320ELi3ELi32ELi20ELi1024ELb0ELi64ELi320ELi320ELi4ELb1ELi21ELb0ELb0ENS_16CompileConditionILi900EEEEEvPT_PKS4_S7_S7_flPfS8_Pj:
.text._ZN13group_norm_v214gn_cuda_kernelI6__halfLi320ELi3ELi32ELi20ELi1024ELb0ELi64ELi320ELi320ELi4ELb1ELi21ELb0ELb0ENS_16CompileConditionILi900EEEEEvPT_PKS4_S7_S7_flPfS8_Pj:
        /* <DEDUP_REMOVED lines=24> */
.L_x_3368:
[----:B------:R-:W1:Y:S01]  /*0180*/  S2R R6, SR_TID.X ;  /* 0x0000000000067919 */ /* 0x000e620000002100 */
[C---:B------:R-:W-:Y:S01]  /*0190*/  LOP3.LUT R45, R2.reuse, 0x1, RZ, 0xc0, !PT ;  /* 0x00000001022d7812 */ /* 0x040fe200078ec0ff */
[----:B------:R-:W-:Y:S01]  /*01a0*/  ULDC.64 UR6, c[0x0][0x218] ;  /* 0x0000860000067ab9 */ /* 0x000fe20000000a00 */
[--C-:B------:R-:W-:Y:S01]  /*01b0*/  SHF.R.U32.HI R52, RZ, 0x1, R3.reuse ;  /* 0x00000001ff347819 */ /* 0x100fe20000011603 */
[----:B0-----:R-:W0:Y:S01]  /*01c0*/  S2R R0, SR_CTAID.X ;  /* 0x0000000000007919 */ /* 0x001e220000002500 */
[----:B------:R-:W-:Y:S01]  /*01d0*/  SHF.R.U64 R35, R2, 0x1, R3 ;  /* 0x0000000102237819 */ /* 0x000fe20000001203 */
[----:B------:R-:W-:Y:S01]  /*01e0*/  IMAD R32, R45, 0x140, RZ ;  /* 0x000001402d207824 */ /* 0x000fe200078e02ff */
[----:B------:R-:W2:Y:S01]  /*01f0*/  LDC.64 R42, c[0x0][0x228] ;  /* 0x00008a00ff2a7b82 */ /* 0x000ea20000000a00 */
[----:B------:R-:W-:Y:S02]  /*0200*/  IMAD R52, R52, 0xa0000, RZ ;  /* 0x000a000034347824 */ /* 0x000fe400078e02ff */
[----:B-1----:R-:W-:Y:S01]  /*0210*/  IMAD.WIDE.U32 R4, R6, -0x33333333, RZ ;  /* 0xcccccccd06047825 */ /* 0x002fe200078e00ff */
[----:B0-----:R-:W-:-:S04]  /*0220*/  SHF.L.U32 R0, R0, 0x6, RZ ;  /* 0x0000000600007819 */ /* 0x001fc800000006ff */
[----:B------:R-:W-:Y:S02]  /*0230*/  SHF.R.U32.HI R5, RZ, 0x6, R5 ;  /* 0x00000006ff057819 */ /* 0x000fe40000011605 */
[----:B------:R-:W-:-:S03]  /*0240*/  LOP3.LUT R0, R0, 0x3c0, RZ, 0xc0, !PT ;  /* 0x000003c000007812 */ /* 0x000fc600078ec0ff */
[----:B------:R-:W-:Y:S01]  /*0250*/  IMAD R54, R5, -0x50, R6 ;  /* 0xffffffb005367824 */ /* 0x000fe200078e0206 */
[----:B------:R-:W-:-:S04]  /*0260*/  IADD3 R0, R0, R5, RZ ;  /* 0x0000000500007210 */ /* 0x000fc80007ffe0ff */
[----:B------:R-:W-:Y:S01]  /*0270*/  LEA R26, R54, R32, 0x2 ;  /* 0x00000020361a7211 */ /* 0x000fe200078e10ff */
[----:B------:R-:W-:-:S03]  /*0280*/  IMAD R34, R0, 0x280, RZ ;  /* 0x0000028000227824 */ /* 0x000fc600078e02ff */
[--C-:B------:R-:W-:Y:S02]  /*0290*/  SHF.R.S32.HI R27, RZ, 0x1f, R26.reuse ;  /* 0x0000001fff1b7819 */ /* 0x100fe4000001141a */
        /* <DEDUP_REMOVED lines=8> */
[----:B------:R-:W3:Y:S01]  /*0320*/  LDG.E.64.CONSTANT R40, desc[UR8][R40.64] ;  /* 0x0000000828287981 */ /* 0x000ee2000c1e9b00 */
        /* <DEDUP_REMOVED lines=11> */
[----:B------:R-:W2:Y:S01]  /*03e0*/  LDG.E.64.CONSTANT R48, desc[UR8][R48.64] ;  /* 0x0000000830307981 */ /* 0x000ea2000c1e9b00 */
[----:B0-----:R-:W-:-:S04]  /*03f0*/  IADD3 R6, R34, 0x1e00, RZ ;  /* 0x00001e0022067810 */ /* 0x001fc80007ffe0ff */
[----:B------:R-:W-:Y:S01]  /*0400*/  IADD3 R4, P0, R6, R28, RZ ;  /* 0x0000001c06047210 */ /* 0x000fe20007f1e0ff */
[----:B------:R0:W-:Y:S03]  /*0410*/  STL [R1+0x30], R6 ;  /* 0x0000300601007387 */ /* 0x0001e60000100800 */
[----:B------:R-:W-:Y:S02]  /*0420*/  IADD3.X R5, RZ, R0, RZ, P0, !PT ;  /* 0x00000000ff057210 */ /* 0x000fe400007fe4ff */
[----:B0-----:R-:W-:-:S04]  /*0430*/  LEA R6, P0, R4, UR6, 0x1 ;  /* 0x0000000604067c11 */ /* 0x001fc8000f8008ff */
[----:B------:R-:W-:Y:S02]  /*0440*/  LEA.HI.X R7, R4, UR7, R5, 0x1, P0 ;  /* 0x0000000704077c11 */ /* 0x000fe400080f0c05 */
[----:B------:R-:W-:-:S04]  /*0450*/  IADD3 R8, R34, 0x2800, RZ ;  /* 0x0000280022087810 */ /* 0x000fc80007ffe0ff */
[----:B------:R-:W2:Y:S01]  /*0460*/  LDG.E.64.CONSTANT R6, desc[UR8][R6.64] ;  /* 0x0000000806067981 */ /* 0x000ea2000c1e9b00 */
        /* <DEDUP_REMOVED lines=8> */
[----:B------:R0:W-:Y:S03]  /*04f0*/  STL [R1], R8 ;  /* 0x0000000801007387 */ /* 0x0001e60000100800 */
        /* <DEDUP_REMOVED lines=19> */
[----:B------:R-:W-:-:S03]  /*0630*/  IADD3 R4, P0, R12, R28, RZ ;  /* 0x0000001c0c047210 */ /* 0x000fc60007f1e0ff */
[----:B------:R0:W-:Y:S01]  /*0640*/  STL [R1+0x3c], R12 ;  /* 0x00003c0c01007387 */ /* 0x0001e20000100800 */
[----:B------:R-:W-:Y:S02]  /*0650*/  IADD3.X R5, RZ, R0, RZ, P0, !PT ;  /* 0x00000000ff057210 */ /* 0x000fe400007fe4ff */
[----:B------:R-:W-:Y:S02]  /*0660*/  IADD3 R61, R34, 0x5a00, RZ ;  /* 0x00005a00223d7810 */ /* 0x000fe40007ffe0ff */
[----:B0-----:R-:W-:-:S04]  /*0670*/  LEA R12, P0, R4, UR6, 0x1 ;  /* 0x00000006040c7c11 */ /* 0x001fc8000f8008ff */
[----:B------:R-:W-:Y:S02]  /*0680*/  LEA.HI.X R13, R4, UR7, R5, 0x1, P0 ;  /* 0x00000007040d7c11 */ /* 0x000fe400080f0c05 */
[----:B------:R-:W-:-:S04]  /*0690*/  IADD3 R4, P0, R61, R28, RZ ;  /* 0x0000001c3d047210 */ /* 0x000fc80007f1e0ff */
[----:B------:R-:W2:Y:S01]  /*06a0*/  LDG.E.64.CONSTANT R12, desc[UR8][R12.64] ;  /* 0x000000080c0c7981 */ /* 0x000ea2000c1e9b00 */
        /* <DEDUP_REMOVED lines=23> */
[----:B------:R-:W-:-:S03]  /*0820*/  IADD3 R5, P0, R5, R28, RZ ;  /* 0x0000001c05057210 */ /* 0x000fc60007f1e0ff */
[----:B------:R0:W-:Y:S01]  /*0830*/  STL [R1+0x58], R22 ;  /* 0x0000581601007387 */ /* 0x0001e20000100800 */
[----:B------:R-:W-:Y:S02]  /*0840*/  IADD3.X R24, RZ, R0, RZ, P0, !PT ;  /* 0x00000000ff187210 */ /* 0x000fe400007fe4ff */
[----:B0-----:R-:W-:-:S03]  /*0850*/  LEA R22, P0, R5, UR6, 0x1 ;  /* 0x0000000605167c11 */ /* 0x001fc6000f8008ff */
[----:B------:R0:W-:Y:S01]  /*0860*/  STL [R1+0x60], R24 ;  /* 0x0000601801007387 */ /* 0x0001e20000100800 */
[----:B------:R-:W-:-:S06]  /*0870*/  LEA.HI.X R23, R5, UR7, R24, 0x1, P0 ;  /* 0x0000000705177c11 */ /* 0x000fcc00080f0c18 */
[----:B------:R-:W2:Y:S01]  /*0880*/  LDG.E.64.CONSTANT R22, desc[UR8][R22.64] ;  /* 0x0000000816167981 */ /* 0x000ea2000c1e9b00 */
[----:B0-----:R-:W-:-:S04]  /*0890*/  IADD3 R24, R34, 0x8c00, RZ ;  /* 0x00008c0022187810 */ /* 0x001fc80007ffe0ff */
[----:B------:R-:W-:-:S04]  /*08a0*/  IADD3 R27, P0, R24, R28, RZ ;  /* 0x0000001c181b7210 */ /* 0x000fc80007f1e0ff */
[----:B------:R-:W-:Y:S02]  /*08b0*/  IADD3.X R33, RZ, R0, RZ, P0, !PT ;  /* 0x00000000ff217210 */ /* 0x000fe400007fe4ff */
[----:B------:R-:W-:-:S04]  /*08c0*/  LEA R24, P0, R27, UR6, 0x1 ;  /* 0x000000061b187c11 */ /* 0x000fc8000f8008ff */
[----:B------:R-:W-:-:S06]  /*08d0*/  LEA.HI.X R25, R27, UR7, R33, 0x1, P0 ;  /* 0x000000071b197c11 */ /* 0x000fcc00080f0c21 */
[----:B------:R-:W2:Y:S04]  /*08e0*/  LDG.E.64.CONSTANT R24, desc[UR8][R24.64] ;  /* 0x0000000818187981 */ /* 0x000ea8000c1e9b00 */
[----:B------:R0:W-:Y:S02]  /*08f0*/  STL [R1+0x8], R27 ;  /* 0x0000081b01007387 */ /* 0x0001e40000100800 */
[----:B0-----:R-:W-:-:S04]  /*0900*/  IADD3 R27, R34, 0x9600, RZ ;  /* 0x00009600221b7810 */ /* 0x001fc80007ffe0ff */
[----:B------:R-:W-:-:S04]  /*0910*/  IADD3 R28, P0, R27, R28, RZ ;  /* 0x0000001c1b1c7210 */ /* 0x000fc80007f1e0ff */
[----:B------:R-:W-:Y:S02]  /*0920*/  IADD3.X R0, RZ, R0, RZ, P0, !PT ;  /* 0x00000000ff007210 */ /* 0x000fe400007fe4ff */
[C---:B------:R-:W-:Y:S01]  /*0930*/  LEA R36, P0, R28.reuse, UR6, 0x1 ;  /* 0x000000061c247c11 */ /* 0x040fe2000f8008ff */
[----:B------:R-:W-:Y:S03]  /*0940*/  STL [R1+0xe4], R33 ;  /* 0x0000e42101007387 */ /* 0x000fe60000100800 */
[----:B------:R-:W-:Y:S01]  /*0950*/  LEA.HI.X R37, R28, UR7, R0, 0x1, P0 ;  /* 0x000000071c257c11 */ /* 0x000fe200080f0c00 */
[----:B------:R0:W-:Y:S01]  /*0960*/  STL [R1+0x14], R28 ;  /* 0x0000141c01007387 */ /* 0x0001e20000100800 */
[----:B---3--:R-:W-:Y:S02]  /*0970*/  HADD2.F32 R44, -RZ, R40.H1_H1 ;  /* 0x30000028ff2c7230 */ /* 0x008fe40000004100 */
[----:B----4-:R-:W-:-:S02]  /*0980*/  HADD2.F32 R51, -RZ, R38.H1_H1 ;  /* 0x30000026ff337230 */ /* 0x010fc40000004100 */
[----:B------:R-:W3:Y:S01]  /*0990*/  LDG.E.64.CONSTANT R36, desc[UR8][R36.64] ;  /* 0x0000000824247981 */ /* 0x000ee2000c1e9b00 */
[----:B0-----:R-:W0:Y:S03]  /*09a0*/  LDC.64 R28, c[0x0][0x220] ;  /* 0x00008800ff1c7b82 */ /* 0x001e260000000a00 */
[----:B------:R1:W-:Y:S02]  /*09b0*/  STL [R1+0xe8], R0 ;  /* 0x0000e80001007387 */ /* 0x0003e40000100800 */
[----:B-1----:R-:W-:-:S05]  /*09c0*/  HADD2.F32 R0, -RZ, R40.H0_H0 ;  /* 0x20000028ff007230 */ /* 0x002fca0000004100 */
[----:B------:R-:W-:Y:S01]  /*09d0*/  FFMA.FTZ R33, R0, R0, RZ ;  /* 0x0000000000217223 */ /* 0x000fe200000100ff */
[----:B------:R-:W-:-:S03]  /*09e0*/  FADD.FTZ R40, RZ, R0 ;  /* 0x00000000ff287221 */ /* 0x000fc60000010000 */
[----:B------:R-:W-:Y:S01]  /*09f0*/  FFMA.FTZ R33, R44, R44, R33 ;  /* 0x0000002c2c217223 */ /* 0x000fe20000010021 */
[----:B------:R-:W-:Y:S01]  /*0a00*/  FADD.FTZ R40, R40, R44 ;  /* 0x0000002c28287221 */ /* 0x000fe20000010000 */
[----:B0-----:R-:W-:-:S04]  /*0a10*/  IMAD.WIDE R28, R26, 0x2, R28 ;  /* 0x000000021a1c7825 */ /* 0x001fc800078e021c */
[----:B--2---:R-:W-:Y:S02]  /*0a20*/  IMAD.WIDE R26, R26, 0x2, R42 ;  /* 0x000000021a1a7825 */ /* 0x004fe400078e022a */
[----:B------:R-:W5:Y:S02]  /*0a30*/  LDG.E.64.CONSTANT R28, desc[UR8][R28.64] ;  /* 0x000000081c1c7981 */ /* 0x000f64000c1e9b00 */
[--C-:B------:R-:W-:Y:S02]  /*0a40*/  HADD2.F32 R43, -RZ, R41.reuse.H0_H0 ;  /* 0x20000029ff2b7230 */ /* 0x100fe40000004100 */
[----:B------:R-:W-:Y:S01]  /*0a50*/  HADD2.F32 R42, -RZ, R41.H1_H1 ;  /* 0x30000029ff2a7230 */ /* 0x000fe20000004100 */
[----:B------:R-:W5:Y:S02]  /*0a60*/  LDG.E.64.CONSTANT R26, desc[UR8][R26.64] ;  /* 0x000000081a1a7981 */ /* 0x000f64000c1e9b00 */
[----:B------:R-:W-:Y:S01]  /*0a70*/  FFMA.FTZ R33, R43, R43, R33 ;  /* 0x0000002b2b217223 */ /* 0x000fe20000010021 */
[----:B------:R-:W-:Y:S01]  /*0a80*/  FADD.FTZ R40, R40, R43 ;  /* 0x0000002b28287221 */ /* 0x000fe20000010000 */
[----:B------:R-:W-:-:S02]  /*0a90*/  HADD2.F32 R41, -RZ, R38.H0_H0 ;  /* 0x20000026ff297230 */ /* 0x000fc40000004100 */
[----:B------:R-:W-:Y:S01]  /*0aa0*/  FFMA.FTZ R33, R42, R42, R33 ;  /* 0x0000002a2a217223 */ /* 0x000fe20000010021 */
[----:B------:R-:W-:-:S03]  /*0ab0*/  FADD.FTZ R40, R40, R42 ;  /* 0x0000002a28287221 */ /* 0x000fc60000010000 */
        /* <DEDUP_REMOVED lines=23> */
[----:B------:R-:W-:Y:S01]  /*0c30*/  HADD2.F32 R57, -RZ, R6.H1_H1 ;  /* 0x30000006ff397230 */ /* 0x000fe20000004100 */
[----:B------:R-:W-:Y:S01]  /*0c40*/  STL [R1+0xa4], R55 ;  /* 0x0000a43701007387 */ /* 0x000fe20000100800 */
[----:B------:R-:W-:Y:S01]  /*0c50*/  FFMA.FTZ R33, R38, R38, R33 ;  /* 0x0000002626217223 */ /* 0x000fe20000010021 */
[----:B------:R-:W-:Y:S02]  /*0c60*/  FADD.FTZ R6, R48, R38 ;  /* 0x0000002630067221 */ /* 0x000fe40000010000 */
[----:B------:R0:W-:Y:S01]  /*0c70*/  STL [R1+0xa0], R50 ;  /* 0x0000a03201007387 */ /* 0x0001e20000100800 */
[----:B------:R-:W-:Y:S01]  /*0c80*/  FFMA.FTZ R33, R57, R57, R33 ;  /* 0x0000003939217223 */ /* 0x000fe20000010021 */
[----:B------:R-:W-:Y:S01]  /*0c90*/  FADD.FTZ R6, R6, R57 ;  /* 0x0000003906067221 */ /* 0x000fe20000010000 */
[----:B------:R-:W-:-:S02]  /*0ca0*/  HADD2.F32 R49, -RZ, R7.H1_H1 ;  /* 0x30000007ff317230 */ /* 0x000fc40000004100 */
[----:B0-----:R-:W-:-:S05]  /*0cb0*/  HADD2.F32 R50, -RZ, R7.H0_H0 ;  /* 0x20000007ff327230 */ /* 0x001fca0000004100 */
        /* <DEDUP_REMOVED lines=13> */
[----:B0-----:R-:W-:Y:S02]  /*0d90*/  HADD2.F32 R49, -RZ, R47.H0_H0 ;  /* 0x2000002fff317230 */ /* 0x001fe40000004100 */
[----:B------:R-:W-:-:S03]  /*0da0*/  HADD2.F32 R7, -RZ, R8.H0_H0 ;  /* 0x20000008ff077230 */ /* 0x000fc60000004100 */
[----:B------:R-:W-:Y:S01]  /*0db0*/  FFMA.FTZ R33, R49, R49, R33 ;  /* 0x0000003131217223 */ /* 0x000fe20000010021 */
[----:B------:R-:W-:-:S03]  /*0dc0*/  FADD.FTZ R46, R46, R49 ;  /* 0x000000312e2e7221 */ /* 0x000fc60000010000 */
        /* <DEDUP_REMOVED lines=44> */
[----:B------:R-:W-:Y:S02]  /*1090*/  HADD2.F32 R12, -RZ, R12.H1_H1 ;  /* 0x3000000cff0c7230 */ /* 0x000fe40000004100 */
[----:B------:R-:W-:Y:S01]  /*10a0*/  FFMA.FTZ R30, R11, R11, R30 ;  /* 0x0000000b0b1e7223 */ /* 0x000fe2000001001e */
[----:B------:R-:W-:Y:S01]  /*10b0*/  FADD.FTZ R31, R31, R11 ;  /* 0x0000000b1f1f7221 */ /* 0x000fe20000010000 */
[----:B------:R0:W-:Y:S02]  /*10c0*/  STL [R1+0x78], R46 ;  /* 0x0000782e01007387 */ /* 0x0001e40000100800 */
[----:B------:R-:W-:Y:S01]  /*10d0*/  FFMA.FTZ R30, R12, R12, R30 ;  /* 0x0000000c0c1e7223 */ /* 0x000fe2000001001e */
[----:B------:R-:W-:Y:S01]  /*10e0*/  FADD.FTZ R31, R31, R12 ;  /* 0x0000000c1f1f7221 */ /* 0x000fe20000010000 */
[----:B------:R1:W-:Y:S01]  /*10f0*/  STL [R1+0x74], R33 ;  /* 0x0000742101007387 */ /* 0x0003e20000100800 */
[----:B0-----:R-:W-:-:S02]  /*1100*/  HADD2.F32 R46, -RZ, R13.H0_H0 ;  /* 0x2000000dff2e7230 */ /* 0x001fc40000004100 */
[----:B-1----:R-:W-:-:S03]  /*1110*/  HADD2.F32 R33, -RZ, R13.H1_H1 ;  /* 0x3000000dff217230 */ /* 0x002fc60000004100 */
        /* <DEDUP_REMOVED lines=75> */
[----:B------:R-:W-:Y:S01]  /*15d0*/  HADD2.F32 R24, -RZ, R24.H1_H1 ;  /* 0x30000018ff187230 */ /* 0x000fe20000004100 */
[----:B------:R0:W-:Y:S01]  /*15e0*/  STL [R1+0x2c], R46 ;  /* 0x00002c2e01007387 */ /* 0x0001e20000100800 */
[----:B------:R-:W-:Y:S01]  /*15f0*/  FFMA.FTZ R30, R23, R23, R30 ;  /* 0x00000017171e7223 */ /* 0x000fe2000001001e */
[----:B------:R-:W-:Y:S02]  /*1600*/  FADD.FTZ R31, R31, R23 ;  /* 0x000000171f1f7221 */ /* 0x000fe40000010000 */
[----:B------:R1:W-:Y:S01]  /*1610*/  STL [R1+0x20], R33 ;  /* 0x0000202101007387 */ /* 0x0003e20000100800 */
[----:B------:R-:W-:Y:S01]  /*1620*/  FFMA.FTZ R30, R24, R24, R30 ;  /* 0x00000018181e7223 */ /* 0x000fe2000001001e */
[----:B------:R-:W-:Y:S01]  /*1630*/  FADD.FTZ R31, R31, R24 ;  /* 0x000000181f1f7221 */ /* 0x000fe20000010000 */
[----:B0-----:R-:W-:-:S02]  /*1640*/  HADD2.F32 R46, -RZ, R25.H0_H0 ;  /* 0x20000019ff2e7230 */ /* 0x001fc40000004100 */
[----:B-1----:R-:W-:-:S03]  /*1650*/  HADD2.F32 R33, -RZ, R25.H1_H1 ;  /* 0x30000019ff217230 */ /* 0x002fc60000004100 */
[----:B------:R0:W-:Y:S01]  /*1660*/  STL [R1+0x1c], R46 ;  /* 0x00001c2e01007387 */ /* 0x0001e20000100800 */
[----:B------:R-:W-:Y:S01]  /*1670*/  FFMA.FTZ R30, R46, R46, R30 ;  /* 0x0000002e2e1e7223 */ /* 0x000fe2000001001e */
[----:B------:R-:W-:Y:S02]  /*1680*/  FADD.FTZ R31, R31, R46 ;  /* 0x0000002e1f1f7221 */ /* 0x000fe40000010000 */
[----:B------:R1:W-:Y:S04]  /*1690*/  STL [R1+0x18], R33 ;  /* 0x0000182101007387 */ /* 0x0003e80000100800 */
[----:B0-----:R-:W2:Y:S01]  /*16a0*/  LDL R46, [R1+0xec] ;  /* 0x0000ec00012e7983 */ /* 0x001ea20000100800 */
[----:B------:R-:W0:Y:S01]  /*16b0*/  S2R R49, SR_TID.X ;  /* 0x0000000000317919 */ /* 0x000e220000002100 */
[----:B---3--:R-:W-:-:S02]  /*16c0*/  HADD2.F32 R25, -RZ, R36.H0_H0 ;  /* 0x20000024ff197230 */ /* 0x008fc40000004100 */
[----:B------:R-:W-:Y:S01]  /*16d0*/  FFMA.FTZ R30, R33, R33, R30 ;  /* 0x00000021211e7223 */ /* 0x000fe2000001001e */
[--C-:B------:R-:W-:Y:S02]  /*16e0*/  HADD2.F32 R48, -RZ, R37.reuse.H0_H0 ;  /* 0x20000025ff307230 */ /* 0x100fe40000004100 */
[----:B------:R-:W-:Y:S01]  /*16f0*/  FADD.FTZ R31, R31, R33 ;  /* 0x000000211f1f7221 */ /* 0x000fe20000010000 */
[----:B------:R-:W-:Y:S02]  /*1700*/  HADD2.F32 R47, -RZ, R37.H1_H1 ;  /* 0x30000025ff2f7230 */ /* 0x000fe40000004100 */
[----:B-1----:R-:W-:Y:S01]  /*1710*/  FFMA.FTZ R33, R25, R25, R30 ;  /* 0x0000001919217223 */ /* 0x002fe2000001001e */
[----:B------:R-:W-:Y:S02]  /*1720*/  HADD2.F32 R36, -RZ, R36.H1_H1 ;  /* 0x30000024ff247230 */ /* 0x000fe40000004100 */
[----:B------:R-:W-:Y:S01]  /*1730*/  FADD.FTZ R30, R31, R25 ;  /* 0x000000191f1e7221 */ /* 0x000fe20000010000 */
[----:B------:R-:W-:Y:S04]  /*1740*/  STL [R1+0x10], R48 ;  /* 0x0000103001007387 */ /* 0x000fe80000100800 */
[----:B------:R-:W-:Y:S01]  /*1750*/  STL [R1+0xc], R47 ;  /* 0x00000c2f01007387 */ /* 0x000fe20000100800 */
[----:B------:R-:W-:Y:S01]  /*1760*/  FFMA.FTZ R31, R36, R36, R33 ;  /* 0x00000024241f7223 */ /* 0x000fe20000010021 */
[----:B------:R-:W-:-:S03]  /*1770*/  FADD.FTZ R30, R30, R36 ;  /* 0x000000241e1e7221 */ /* 0x000fc60000010000 */
[----:B------:R-:W-:Y:S01]  /*1780*/  FFMA.FTZ R31, R48, R48, R31 ;  /* 0x00000030301f7223 */ /* 0x000fe2000001001f */
[----:B------:R-:W-:-:S03]  /*1790*/  FADD.FTZ R30, R30, R48 ;  /* 0x000000301e1e7221 */ /* 0x000fc60000010000 */
[----:B------:R-:W-:Y:S01]  /*17a0*/  FFMA.FTZ R31, R47, R47, R31 ;  /* 0x0000002f2f1f7223 */ /* 0x000fe2000001001f */
[----:B------:R-:W-:Y:S01]  /*17b0*/  FADD.FTZ R30, R30, R47 ;  /* 0x0000002f1e1e7221 */ /* 0x000fe20000010000 */
[----:B0-----:R-:W-:Y:S01]  /*17c0*/  ISETP.GT.U32.AND P0, PT, R49, 0x3f, PT ;  /* 0x0000003f3100780c */ /* 0x001fe20003f04070 */
[----:B------:R-:W-:Y:S03]  /*17d0*/  BSSY B0, `(.L_x_3360) ;  /* 0x000003a000007945 */ /* 0x000fe60003800000 */
[----:B--2---:R0:W-:Y:S02]  /*17e0*/  STS.64 [R46], R30 ;  /* 0x0000001e2e007388 */ /* 0x0041e40000000a00 */
[----:B0-----:R-:W-:Y:S01]  /*17f0*/  CS2R R30, SRZ ;  /* 0x00000000001e7805 */ /* 0x001fe2000001ff00 */
[----:B------:R-:W-:Y:S06]  /*1800*/  BAR.SYNC.DEFER_BLOCKING 0x0 ;  /* 0x0000000000007b1d */ /* 0x000fec0000010000 */
[----:B------:R-:W-:Y:S05]  /*1810*/  @P0 BRA `(.L_x_3361) ;  /* 0x0000000000d40947 */ /* 0x000fea0003800000 */
[----:B------:R-:W-:Y:S01]  /*1820*/  SHF.L.U32 R30, R2, 0x4, RZ ;  /* 0x00000004021e7819 */ /* 0x000fe200000006ff */
[----:B------:R-:W0:Y:S01]  /*1830*/  S2R R33, SR_CgaCtaId ;  /* 0x0000000000217919 */ /* 0x000e220000008800 */
[----:B------:R-:W-:Y:S02]  /*1840*/  MOV R37, 0x400 ;  /* 0x0000040000257802 */ /* 0x000fe40000000f00 */
        /* <DEDUP_REMOVED lines=8> */
[----:B------:R-:W-:-:S02]  /*18d0*/  SHF.R.S32.HI R30, RZ, 0x1f, R47 ;  /* 0x0000001fff1e7819 */ /* 0x000fc4000001142f */
[----:B------:R-:W-:Y:S02]  /*18e0*/  SHF.R.S32.HI R32, RZ, 0x2, R32 ;  /* 0x00000002ff207819 */ /* 0x000fe40000011420 */
[----:B------:R-:W-:Y:S02]  /*18f0*/  LEA.HI R47, R30, R47, RZ, 0x2 ;  /* 0x0000002f1e2f7211 */ /* 0x000fe400078f10ff */
[----:B------:R-:W-:Y:S02]  /*1900*/  SHF.R.S32.HI R30, RZ, 0x1f, R46 ;  /* 0x0000001fff1e7819 */ /* 0x000fe4000001142e */
[----:B0-----:R-:W-:Y:S02]  /*1910*/  LEA R37, R33, R37, 0x18 ;  /* 0x0000002521257211 */ /* 0x001fe400078ec0ff */
[----:B------:R-:W-:Y:S02]  /*1920*/  LEA.HI R46, R30, R46, RZ, 0x2 ;  /* 0x0000002e1e2e7211 */ /* 0x000fe400078f10ff */
[----:B------:R-:W-:Y:S01]  /*1930*/  SHF.R.S32.HI R30, RZ, 0x1f, R31 ;  /* 0x0000001fff1e7819 */ /* 0x000fe2000001141f */
[----:B------:R-:W-:Y:S01]  /*1940*/  IMAD R32, R32, 0x28, R37 ;  /* 0x0000002820207824 */ /* 0x000fe200078e0225 */
[----:B------:R-:W-:-:S02]  /*1950*/  SHF.R.S32.HI R47, RZ, 0x2, R47 ;  /* 0x00000002ff2f7819 */ /* 0x000fc4000001142f */
[----:B------:R-:W-:Y:S02]  /*1960*/  LEA.HI R30, R30, R31, RZ, 0x2 ;  /* 0x0000001f1e1e7211 */ /* 0x000fe400078f10ff */
[----:B------:R-:W-:Y:S01]  /*1970*/  IADD3 R31, R31, 0x10, RZ ;  /* 0x000000101f1f7810 */ /* 0x000fe20007ffe0ff */
[----:B------:R-:W-:Y:S01]  /*1980*/  IMAD R47, R47, 0x28, R37 ;  /* 0x000000282f2f7824 */ /* 0x000fe200078e0225 */
[----:B------:R-:W-:Y:S02]  /*1990*/  SHF.R.S32.HI R30, RZ, 0x2, R30 ;  /* 0x00000002ff1e7819 */ /* 0x000fe4000001141e */
[----:B------:R-:W-:Y:S02]  /*19a0*/  SHF.R.S32.HI R33, RZ, 0x1f, R31 ;  /* 0x0000001fff217819 */ /* 0x000fe4000001141f */
[----:B------:R-:W-:Y:S01]  /*19b0*/  SHF.R.S32.HI R46, RZ, 0x2, R46 ;  /* 0x00000002ff2e7819 */ /* 0x000fe2000001142e */
[----:B------:R-:W-:Y:S01]  /*19c0*/  IMAD R30, R30, 0x28, R37 ;  /* 0x000000281e1e7824 */ /* 0x000fe200078e0225 */
[----:B------:R-:W-:-:S03]  /*19d0*/  LEA.HI R31, R33, R31, RZ, 0x2 ;  /* 0x0000001f211f7211 */ /* 0x000fc600078f10ff */
[----:B------:R-:W-:Y:S01]  /*19e0*/  IMAD R46, R46, 0x28, R37 ;  /* 0x000000282e2e7824 */ /* 0x000fe200078e0225 */
[----:B------:R-:W-:-:S05]  /*19f0*/  SHF.R.S32.HI R31, RZ, 0x2, R31 ;  /* 0x00000002ff1f7819 */ /* 0x000fca000001141f */
[----:B------:R-:W-:Y:S01]  /*1a00*/  IMAD R37, R31, 0x28, R37 ;  /* 0x000000281f257824 */ /* 0x000fe200078e0225 */
[----:B------:R-:W-:-:S04]  /*1a10*/  SHF.L.U32 R31, R49, 0x3, RZ ;  /* 0x00000003311f7819 */ /* 0x000fc800000006ff */
[----:B------:R-:W-:-:S04]  /*1a20*/  LOP3.LUT R31, R31, 0x18, RZ, 0xc0, !PT ;  /* 0x000000181f1f7812 */ /* 0x000fc800078ec0ff */
[----:B------:R-:W-:Y:S02]  /*1a30*/  IADD3 R30, R30, R31, RZ ;  /* 0x0000001f1e1e7210 */ /* 0x000fe40007ffe0ff */
[C---:B------:R-:W-:Y:S02]  /*1a40*/  IADD3 R32, R31.reuse, R32, RZ ;  /* 0x000000201f207210 */ /* 0x040fe40007ffe0ff */
[C---:B------:R-:W-:Y:S02]  /*1a50*/  IADD3 R47, R31.reuse, R47, RZ ;  /* 0x0000002f1f2f7210 */ /* 0x040fe40007ffe0ff */
[C---:B------:R-:W-:Y:S02]  /*1a60*/  IADD3 R46, R31.reuse, R46, RZ ;  /* 0x0000002e1f2e7210 */ /* 0x040fe40007ffe0ff */
[----:B------:R-:W-:Y:S01]  /*1a70*/  IADD3 R37, R31, R37, RZ ;  /* 0x000000251f257210 */ /* 0x000fe20007ffe0ff */
[----:B------:R-:W-:Y:S04]  /*1a80*/  LDS.64 R32, [R32] ;  /* 0x0000000020207984 */ /* 0x000fe80000000a00 */
[----:B------:R-:W0:Y:S02]  /*1a90*/  LDS.64 R30, [R30] ;  /* 0x000000001e1e7984 */ /* 0x000e240000000a00 */
[----:B0-----:R-:W-:Y:S01]  /*1aa0*/  FADD.FTZ R30, RZ, R30 ;  /* 0x0000001eff1e7221 */ /* 0x001fe20000010000 */
[----:B------:R-:W-:-:S03]  /*1ab0*/  FADD.FTZ R31, RZ, R31 ;  /* 0x0000001fff1f7221 */ /* 0x000fc60000010000 */
[----:B------:R-:W-:Y:S01]  /*1ac0*/  FADD.FTZ R32, R30, R32 ;  /* 0x000000201e207221 */ /* 0x000fe20000010000 */
[----:B------:R-:W-:Y:S02]  /*1ad0*/  FADD.FTZ R33, R31, R33 ;  /* 0x000000211f217221 */ /* 0x000fe40000010000 */
[----:B------:R-:W0:Y:S02]  /*1ae0*/  LDS.64 R30, [R47] ;  /* 0x000000002f1e7984 */ /* 0x000e240000000a00 */
[----:B0-----:R-:W-:Y:S01]  /*1af0*/  FADD.FTZ R32, R32, R30 ;  /* 0x0000001e20207221 */ /* 0x001fe20000010000 */
[----:B------:R-:W-:Y:S02]  /*1b00*/  FADD.FTZ R33, R33, R31 ;  /* 0x0000001f21217221 */ /* 0x000fe40000010000 */
[----:B------:R-:W0:Y:S02]  /*1b10*/  LDS.64 R30, [R46] ;  /* 0x000000002e1e7984 */ /* 0x000e240000000a00 */
[----:B0-----:R-:W-:Y:S01]  /*1b20*/  FADD.FTZ R32, R32, R30 ;  /* 0x0000001e20207221 */ /* 0x001fe20000010000 */
[----:B------:R-:W-:-:S02]  /*1b30*/  FADD.FTZ R33, R33, R31 ;  /* 0x0000001f21217221 */ /* 0x000fc40000010000 */
[----:B------:R-:W0:Y:S02]  /*1b40*/  LDS.64 R30, [R37] ;  /* 0x00000000251e7984 */ /* 0x000e240000000a00 */
[----:B0-----:R-:W-:Y:S01]  /*1b50*/  FADD.FTZ R30, R32, R30 ;  /* 0x0000001e201e7221 */ /* 0x001fe20000010000 */
[----:B------:R-:W-:-:S07]  /*1b60*/  FADD.FTZ R31, R33, R31 ;  /* 0x0000001f211f7221 */ /* 0x000fce0000010000 */
.L_x_3361:
[----:B------:R-:W-:Y:S05]  /*1b70*/  BSYNC B0 ;  /* 0x0000000000007941 */ /* 0x000fea0003800000 */
.L_x_3360:
[----:B------:R-:W0:Y:S01]  /*1b80*/  SHFL.BFLY PT, R33, R30, 0x2, 0x1f ;  /* 0x0c401f001e217f89 */ /* 0x000e2200000e0000 */
[----:B------:R-:W-:Y:S01]  /*1b90*/  LOP3.LUT P0, RZ, R49, 0xffffffc3, RZ, 0xc0, !PT ;  /* 0xffffffc331ff7812 */ /* 0x000fe2000780c0ff */
[----:B------:R-:W-:Y:S02]  /*1ba0*/  BSSY B0, `(.L_x_3362) ;  /* 0x0000015000007945 */ /* 0x000fe40003800000 */
[----:B------:R-:W1:Y:S01]  /*1bb0*/  SHFL.BFLY PT, R32, R31, 0x2, 0x1f ;  /* 0x0c401f001f207f89 */ /* 0x000e6200000e0000 */
[----:B------:R-:W2:Y:S01]  /*1bc0*/  S2R R37, SR_CTAID.Y ;  /* 0x0000000000257919 */ /* 0x000ea20000002600 */
[----:B------:R-:W3:Y:S01]  /*1bd0*/  S2R R48, SR_CTAID.X ;  /* 0x0000000000307919 */ /* 0x000ee20000002500 */
[----:B0-----:R-:W-:Y:S01]  /*1be0*/  FADD.FTZ R30, R33, R30 ;  /* 0x0000001e211e7221 */ /* 0x001fe20000010000 */
[----:B-1----:R-:W-:-:S04]  /*1bf0*/  FADD.FTZ R31, R32, R31 ;  /* 0x0000001f201f7221 */ /* 0x002fc80000010000 */
[----:B------:R-:W0:Y:S04]  /*1c00*/  SHFL.BFLY PT, R33, R30, 0x1, 0x1f ;  /* 0x0c201f001e217f89 */ /* 0x000e2800000e0000 */
[----:B------:R-:W1:Y:S01]  /*1c10*/  SHFL.BFLY PT, R32, R31, 0x1, 0x1f ;  /* 0x0c201f001f207f89 */ /* 0x000e6200000e0000 */
[----:B0-----:R-:W-:Y:S01]  /*1c20*/  FADD.FTZ R30, R30, R33 ;  /* 0x000000211e1e7221 */ /* 0x001fe20000010000 */
[----:B-1----:R-:W-:Y:S01]  /*1c30*/  FADD.FTZ R31, R31, R32 ;  /* 0x000000201f1f7221 */ /* 0x002fe20000010000 */
[----:B--23--:R-:W-:Y:S06]  /*1c40*/  @P0 BRA `(.L_x_3363) ;  /* 0x0000000000280947 */ /* 0x00cfec0003800000 */
        /* <DEDUP_REMOVED lines=10> */
.L_x_3363:
[----:B------:R-:W-:Y:S05]  /*1cf0*/  BSYNC B0 ;  /* 0x0000000000007941 */ /* 0x000fea0003800000 */
.L_x_3362:
[----:B------:R-:W-:Y:S01]  /*1d00*/  BAR.SYNC.DEFER_BLOCKING 0x0 ;  /* 0x0000000000007b1d */ /* 0x000fe20000010000 */
[C---:B------:R-:W-:Y:S02]  /*1d10*/  ISETP.NE.AND P0, PT, R49.reuse, RZ, PT ;  /* 0x000000ff3100720c */ /* 0x040fe40003f05270 */
[----:B------:R-:W-:-:S11]  /*1d20*/  ISETP.GT.U32.AND P1, PT, R49, 0xff, PT ;  /* 0x000000ff3100780c */ /* 0x000fd60003f24070 */
        /* <DEDUP_REMOVED lines=10> */
.L_x_3365:
[----:B------:R-:W2:Y:S04]  /*1dd0*/  LD.E.STRONG.GPU R33, desc[UR8][R30.64] ;  /* 0x000000081e217980 */ /* 0x000ea8000c10f900 */
[----:B--2---:R-:W-:Y:S01]  /*1de0*/  CCTL.IVALL ;  /* 0x00000000ff00798f */ /* 0x004fe20002000000 */
[----:B------:R-:W-:Y:S05]  /*1df0*/  YIELD ;  /* 0x0000000000007946 */ /* 0x000fea0003800000 */
[----:B-----5:R-:W-:-:S04]  /*1e00*/  LOP3.LUT R33, R33, R32, RZ, 0x3c, !PT ;  /* 0x0000002021217212 */ /* 0x020fc800078e3cff */
[----:B------:R-:W-:-:S13]  /*1e10*/  ISETP.GT.AND P0, PT, R33, -0x1, PT ;  /* 0xffffffff2100780c */ /* 0x000fda0003f04270 */
[----:B------:R-:W-:Y:S05]  /*1e20*/  @P0 BRA `(.L_x_3365) ;  /* 0xfffffffc00e80947 */ /* 0x000fea000383ffff */
.L_x_3364:
[----:B------:R-:W-:Y:S05]  /*1e30*/  WARPSYNC.ALL ;  /* 0x0000000000007948 */ /* 0x000fea0003800000 */
[----:B0-----:R-:W0:Y:S01]  /*1e40*/  S2R R33, SR_CTAID.Y ;  /* 0x0000000000217919 */ /* 0x001e220000002600 */
[----:B------:R-:W0:Y:S01]  /*1e50*/  @!P1 LDC R30, c[0x0][0x10] ;  /* 0x00000400ff1e9b82 */ /* 0x000e220000000800 */
[----:B------:R-:W-:Y:S01]  /*1e60*/  ULDC.64 UR12, c[0x0][0x240] ;  /* 0x00009000000c7ab9 */ /* 0x000fe20000000a00 */
[----:B------:R-:W1:Y:S01]  /*1e70*/  S2R R37, SR_TID.X ;  /* 0x0000000000257919 */ /* 0x000e620000002100 */
[----:B0-----:R-:W-:Y:S01]  /*1e80*/  @!P1 IMAD R30, R30, UR4, R33 ;  /* 0x000000041e1e9c24 */ /* 0x001fe2000f8e0221 */
[----:B-1----:R-:W-:-:S02]  /*1e90*/  @!P1 LOP3.LUT R31, R37, 0x7ffffff0, RZ, 0xc0, !PT ;  /* 0x7ffffff0251f9812 */ /* 0x002fc400078ec0ff */
        /* <DEDUP_REMOVED lines=66> */
.L_x_3367:
[----:B------:R-:W-:Y:S05]  /*22c0*/  BSYNC B0 ;  /* 0x0000000000007941 */ /* 0x000fea0003800000 */
.L_x_3366:
[----:B------:R-:W2:Y:S01]  /*22d0*/  LDL.LU R48, [R1] ;  /* 0x0000000001307983 */ /* 0x000ea20000300800 */
[----:B------:R-:W1:Y:S01]  /*22e0*/  S2UR UR7, SR_CgaCtaId ;  /* 0x00000000000779c3 */ /* 0x000e620000008800 */
[----:B0-----:R-:W-:Y:S01]  /*22f0*/  IMAD R32, R45, 0x50, R54 ;  /* 0x000000502d207824 */ /* 0x001fe200078e0236 */
[----:B------:R-:W-:Y:S01]  /*2300*/  SHF.L.U32 R33, R2, 0x4, RZ ;  /* 0x0000000402217819 */ /* 0x000fe200000006ff */
[----:B------:R-:W3:Y:S01]  /*2310*/  LDL.LU R49, [R1+0x4] ;  /* 0x0000040001317983 */ /* 0x000ee20000300800 */
[----:B------:R-:W-:Y:S01]  /*2320*/  UMOV UR6, 0x400 ;  /* 0x0000040000067882 */ /* 0x000fe20000000000 */
[----:B------:R-:W-:Y:S02]  /*2330*/  ULDC.64 UR12, c[0x0][0x210] ;  /* 0x00008400000c7ab9 */ /* 0x000fe40000000a00 */
[----:B------:R-:W4:Y:S04]  /*2340*/  LDL.LU R46, [R1+0x6c] ;  /* 0x00006c00012e7983 */ /* 0x000f280000300800 */
[----:B------:R0:W-:Y:S04]  /*2350*/  STL [R1+0x158], R20 ;  /* 0x0001581401007387 */ /* 0x0001e80000100800 */
[----:B0-----:R-:W4:Y:S04]  /*2360*/  LDL.LU R20, [R1+0x7c] ;  /* 0x00007c0001147983 */ /* 0x001f280000300800 */
[----:B------:R0:W-:Y:S04]  /*2370*/  STL [R1+0x154], R22 ;  /* 0x0001541601007387 */ /* 0x0001e80000100800 */
[----:B0-----:R-:W4:Y:S04]  /*2380*/  LDL.LU R22, [R1+0x3c] ;  /* 0x00003c0001167983 */ /* 0x001f280000300800 */
[----:B------:R0:W-:Y:S04]  /*2390*/  STL [R1+0x150], R24 ;  /* 0x0001501801007387 */ /* 0x0001e80000100800 */
[----:B0-----:R-:W4:Y:S04]  /*23a0*/  LDL.LU R24, [R1+0x38] ;  /* 0x0000380001187983 */ /* 0x001f280000300800 */
[----:B------:R0:W-:Y:S04]  /*23b0*/  STL [R1+0x14c], R36 ;  /* 0x00014c2401007387 */ /* 0x0001e80000100800 */
[----:B0-----:R-:W4:Y:S04]  /*23c0*/  LDL.LU R36, [R1+0x30] ;  /* 0x0000300001247983 */ /* 0x001f280000300800 */
[----:B------:R0:W-:Y:S04]  /*23d0*/  STL [R1+0xf0], R3 ;  /* 0x0000f00301007387 */ /* 0x0001e80000100800 */
[----:B0-----:R-:W4:Y:S01]  /*23e0*/  LDL.LU R3, [R1+0x40] ;  /* 0x0000400001037983 */ /* 0x001f220000300800 */
[----:B------:R-:W-:Y:S01]  /*23f0*/  SHF.L.U32 R32, R32, 0x2, RZ ;  /* 0x0000000220207819 */ /* 0x000fe200000006ff */
[----:B------:R-:W-:Y:S01]  /*2400*/  UIADD3 UR6, UR6, 0xc80, URZ ;  /* 0x00000c8006067890 */ /* 0x000fe2000fffe03f */
[----:B------:R-:W-:Y:S01]  /*2410*/  LOP3.LUT R33, R33, 0x10, RZ, 0xc0, !PT ;  /* 0x0000001021217812 */ /* 0x000fe200078ec0ff */
[----:B------:R0:W-:Y:S02]  /*2420*/  STL [R1+0xf4], R2 ;  /* 0x0000f40201007387 */ /* 0x0001e40000100800 */
[----:B------:R-:W-:Y:S01]  /*2430*/  IMAD.WIDE.U32 R30, R32, -0x33333333, RZ ;  /* 0xcccccccd201e7825 */ /* 0x000fe200078e00ff */
[----:B------:R-:W-:Y:S01]  /*2440*/  IADD3 R33, RZ, -R33, RZ ;  /* 0x80000021ff217210 */ /* 0x000fe20007ffe0ff */
[----:B-1----:R-:W-:-:S03]  /*2450*/  ULEA UR6, UR7, UR6, 0x18 ;  /* 0x0000000607067291 */ /* 0x002fc6000f8ec03f */
[----:B------:R-:W-:Y:S02]  /*2460*/  LEA.HI R30, R31, R33, RZ, 0x1c ;  /* 0x000000211f1e7211 */ /* 0x000fe400078fe0ff */
[--C-:B------:R-:W-:Y:S02]  /*2470*/  SHF.R.S32.HI R33, RZ, 0x1f, R32.reuse ;  /* 0x0000001fff217819 */ /* 0x100fe40000011420 */
[----:B------:R-:W-:Y:S01]  /*2480*/  LEA R30, R30, UR6, 0x3 ;  /* 0x000000061e1e7c11 */ /* 0x000fe2000f8e18ff */
[----:B------:R-:W-:Y:S01]  /*2490*/  ULDC UR6, c[0x0][0x230] ;  /* 0x00008c0000067ab9 */ /* 0x000fe20000000800 */
[----:B------:R-:W-:-:S04]  /*24a0*/  IMAD.WIDE.U32 R32, R35, 0xa0000, R32 ;  /* 0x000a000023207825 */ /* 0x000fc800078e0020 */
[----:B------:R-:W1:Y:S01]  /*24b0*/  LDS.64 R30, [R30] ;  /* 0x000000001e1e7984 */ /* 0x000e620000000a00 */
[----:B------:R-:W-:Y:S02]  /*24c0*/  IADD3 R33, R52, R33, RZ ;  /* 0x0000002134217210 */ /* 0x000fe40007ffe0ff */
[-C--:B------:R-:W-:Y:S02]  /*24d0*/  IADD3 R35, P0, R34, R32.reuse, RZ ;  /* 0x0000002022237210 */ /* 0x080fe40007f1e0ff */
[----:B0-----:R-:W-:Y:S01]  /*24e0*/  IADD3 R2, P1, R60, R32, RZ ;  /* 0x000000203c027210 */ /* 0x001fe20007f3e0ff */
[--C-:B-----5:R-:W-:Y:S01]  /*24f0*/  HADD2.F32 R60, -RZ, R26.reuse.H0_H0 ;  /* 0x2000001aff3c7230 */ /* 0x120fe20000004100 */
[----:B------:R-:W-:Y:S01]  /*2500*/  IADD3.X R37, RZ, R33, RZ, P0, !PT ;  /* 0x00000021ff257210 */ /* 0x000fe200007fe4ff */
[----:B------:R-:W-:Y:S01]  /*2510*/  HADD2.F32 R26, -RZ, R26.H1_H1 ;  /* 0x3000001aff1a7230 */ /* 0x000fe20000004100 */
[----:B------:R-:W-:-:S04]  /*2520*/  LEA R34, P0, R35, UR12, 0x1 ;  /* 0x0000000c23227c11 */ /* 0x000fc8000f8008ff */
[----:B------:R-:W-:Y:S02]  /*2530*/  LEA.HI.X R35, R35, UR13, R37, 0x1, P0 ;  /* 0x0000000d23237c11 */ /* 0x000fe400080f0c25 */
[----:B------:R-:W-:Y:S01]  /*2540*/  IADD3 R37, P0, R59, R32, RZ ;  /* 0x000000203b257210 */ /* 0x000fe20007f1e0ff */
[--C-:B------:R-:W-:Y:S02]  /*2550*/  HADD2.F32 R59, -RZ, R28.reuse.H0_H0 ;  /* 0x2000001cff3b7230 */ /* 0x100fe40000004100 */
[----:B------:R-:W-:Y:S02]  /*2560*/  HADD2.F32 R28, -RZ, R28.H1_H1 ;  /* 0x3000001cff1c7230 */ /* 0x000fe40000004100 */
[----:B------:R-:W-:Y:S04]  /*2570*/  STL [R1+0x28], R37 ;  /* 0x0000282501007387 */ /* 0x000fe80000100800 */
[----:B------:R0:W-:Y:S02]  /*2580*/  STL [R1+0x24], R2 ;  /* 0x0000240201007387 */ /* 0x0001e40000100800 */
[----:B0-----:R-:W-:-:S02]  /*2590*/  HADD2.F32 R2, -RZ, R27.H0_H0 ;  /* 0x2000001bff027230 */ /* 0x001fc40000004100 */
[----:B-1----:R-:W-:Y:S01]  /*25a0*/  FADD.FTZ R47, R31, UR6 ;  /* 0x000000061f2f7e21 */ /* 0x002fe20008010000 */
[--C-:B------:R-:W-:Y:S01]  /*25b0*/  FADD.FTZ R0, R0, -R30.reuse ;  /* 0x8000001e00007221 */ /* 0x100fe20000010000 */
[--C-:B------:R-:W-:Y:S01]  /*25c0*/  FADD.FTZ R44, R44, -R30.reuse ;  /* 0x8000001e2c2c7221 */ /* 0x100fe20000010000 */
[----:B------:R-:W-:Y:S01]  /*25d0*/  IADD3 R31, P2, R61, R32, RZ ;  /* 0x000000203d1f7210 */ /* 0x000fe20007f5e0ff */
[--C-:B------:R-:W-:Y:S01]  /*25e0*/  FADD.FTZ R43, R43, -R30.reuse ;  /* 0x8000001e2b2b7221 */ /* 0x100fe20000010000 */
[----:B------:R-:W-:Y:S01]  /*25f0*/  FADD.FTZ R42, R42, -R30 ;  /* 0x8000001e2a2a7221 */ /* 0x000fe20000010000 */
[----:B------:R-:W0:Y:S02]  /*2600*/  MUFU.RSQ R47, R47 ;  /* 0x0000002f002f7308 */ /* 0x000e240000001400 */
[----:B0-----:R-:W-:Y:S01]  /*2610*/  FMUL.FTZ R0, R0, R47 ;  /* 0x0000002f00007220 */ /* 0x001fe20000410000 */
[----:B------:R-:W-:-:S03]  /*2620*/  FMUL.FTZ R44, R47, R44 ;  /* 0x0000002c2f2c7220 */ /* 0x000fc60000410000 */
[----:B------:R-:W-:Y:S01]  /*2630*/  FFMA.FTZ R0, R0, R59, R60 ;  /* 0x0000003b00007223 */ /* 0x000fe2000001003c */
[----:B------:R-:W-:-:S05]  /*2640*/  FFMA.FTZ R44, R44, R28, R26 ;  /* 0x0000001c2c2c7223 */ /* 0x000fca000001001a */
[----:B------:R-:W-:Y:S01]  /*2650*/  F2FP.F16.F32.PACK_AB R0, R44, R0 ;  /* 0x000000002c00723e */ /* 0x000fe200000000ff */
[----:B------:R-:W-:Y:S02]  /*2660*/  HADD2.F32 R44, -RZ, R29.H0_H0 ;  /* 0x2000001dff2c7230 */ /* 0x000fe40000004100 */
[--C-:B------:R-:W-:Y:S01]  /*2670*/  FADD.FTZ R39, R39, -R30.reuse ;  /* 0x8000001e27277221 */ /* 0x100fe20000010000 */
[--C-:B------:R-:W-:Y:S01]  /*2680*/  FADD.FTZ R38, R38, -R30.reuse ;  /* 0x8000001e26267221 */ /* 0x100fe20000010000 */
[--C-:B------:R-:W-:Y:S02]  /*2690*/  FADD.FTZ R6, R6, -R30.reuse ;  /* 0x8000001e06067221 */ /* 0x100fe40000010000 */
[C---:B------:R-:W-:Y:S01]  /*26a0*/  FMUL.FTZ R39, R47.reuse, R39 ;  /* 0x000000272f277220 */ /* 0x040fe20000410000 */
[----:B------:R-:W-:Y:S01]  /*26b0*/  FMUL.FTZ R38, R47, R38 ;  /* 0x000000262f267220 */ /* 0x000fe20000410000 */
[--C-:B------:R-:W-:Y:S01]  /*26c0*/  FADD.FTZ R7, R7, -R30.reuse ;  /* 0x8000001e07077221 */ /* 0x100fe20000010000 */
        /* <DEDUP_REMOVED lines=15> */
[----:B------:R-:W-:Y:S01]  /*27c0*/  FADD.FTZ R23, R23, -R30 ;  /* 0x8000001e17177221 */ /* 0x000fe20000010000 */
[C---:B------:R-:W-:Y:S01]  /*27d0*/  FMUL.FTZ R19, R47.reuse, R19 ;  /* 0x000000132f137220 */ /* 0x040fe20000410000 */
[----:B------:R-:W-:-:S02]  /*27e0*/  FMUL.FTZ R21, R47, R21 ;  /* 0x000000152f157220 */ /* 0x000fc40000410000 */
[----:B------:R-:W-:Y:S01]  /*27f0*/  FMUL.FTZ R23, R47, R23 ;  /* 0x000000172f177220 */ /* 0x000fe20000410000 */
[----:B------:R-:W-:-:S04]  /*2800*/  FADD.FTZ R25, R25, -R30 ;  /* 0x8000001e19197221 */ /* 0x000fc80000010000 */
[----:B------:R-:W-:Y:S01]  /*2810*/  FMUL.FTZ R25, R47, R25 ;  /* 0x000000192f197220 */ /* 0x000fe20000410000 */
[-C--:B--2---:R-:W-:Y:S02]  /*2820*/  IADD3 R48, P3, R48, R32.reuse, RZ ;  /* 0x0000002030307210 */ /* 0x084fe40007f7e0ff */
[-C--:B---3--:R-:W-:Y:S02]  /*2830*/  IADD3 R49, P6, R49, R32.reuse, RZ ;  /* 0x0000002031317210 */ /* 0x088fe40007fde0ff */
[-C--:B----4-:R-:W-:Y:S02]  /*2840*/  IADD3 R54, P5, R24, R32.reuse, RZ ;  /* 0x0000002018367210 */ /* 0x090fe40007fbe0ff */
[-C--:B------:R-:W-:Y:S02]  /*2850*/  IADD3.X R24, RZ, R33.reuse, RZ, P6, !PT ;  /* 0x00000021ff187210 */ /* 0x080fe400037fe4ff */
[----:B------:R-:W-:Y:S02]  /*2860*/  IADD3.X R61, RZ, R33, RZ, P5, !PT ;  /* 0x00000021ff3d7210 */ /* 0x000fe40002ffe4ff */
[----:B------:R-:W-:-:S02]  /*2870*/  IADD3 R46, P5, R46, R32, RZ ;  /* 0x000000202e2e7210 */ /* 0x000fc40007fbe0ff */
[-C--:B------:R-:W-:Y:S02]  /*2880*/  IADD3 R52, P4, R36, R32.reuse, RZ ;  /* 0x0000002024347210 */ /* 0x080fe40007f9e0ff */
[-C--:B------:R-:W-:Y:S02]  /*2890*/  IADD3.X R36, RZ, R33.reuse, RZ, P3, !PT ;  /* 0x00000021ff247210 */ /* 0x080fe40001ffe4ff */
[-C--:B------:R-:W-:Y:S02]  /*28a0*/  IADD3 R37, P3, R22, R32.reuse, RZ ;  /* 0x0000002016257210 */ /* 0x080fe40007f7e0ff */
[----:B------:R-:W-:Y:S02]  /*28b0*/  IADD3.X R22, RZ, R33, RZ, P4, !PT ;  /* 0x00000021ff167210 */ /* 0x000fe400027fe4ff */
[-C--:B------:R-:W-:Y:S01]  /*28c0*/  IADD3 R45, P4, R3, R32.reuse, RZ ;  /* 0x00000020032d7210 */ /* 0x080fe20007f9e0ff */
[----:B------:R-:W-:Y:S01]  /*28d0*/  HADD2.F32 R3, -RZ, R29.H1_H1 ;  /* 0x3000001dff037230 */ /* 0x000fe20000004100 */
[----:B------:R-:W-:Y:S01]  /*28e0*/  IADD3 R32, P6, R20, R32, RZ ;  /* 0x0000002014207210 */ /* 0x000fe20007fde0ff */
[----:B------:R-:W-:-:S02]  /*28f0*/  HADD2.F32 R20, -RZ, R27.H1_H1 ;  /* 0x3000001bff147230 */ /* 0x000fc40000004100 */
[C---:B------:R-:W-:Y:S01]  /*2900*/  FMUL.FTZ R27, R47.reuse, R43 ;  /* 0x0000002b2f1b7220 */ /* 0x040fe20000410000 */
[----:B------:R-:W-:Y:S01]  /*2910*/  FMUL.FTZ R29, R47, R42 ;  /* 0x0000002a2f1d7220 */ /* 0x000fe20000410000 */
[----:B------:R0:W-:Y:S02]  /*2920*/  STL [R1+0x40], R3 ;  /* 0x0000400301007387 */ /* 0x0001e40000100800 */
[----:B------:R-:W-:Y:S01]  /*2930*/  FFMA.FTZ R27, R27, R44, R2 ;  /* 0x0000002c1b1b7223 */ /* 0x000fe20000010002 */
[----:B------:R-:W-:Y:S01]  /*2940*/  FFMA.FTZ R29, R29, R3, R20 ;  /* 0x000000031d1d7223 */ /* 0x000fe20000010014 */
[----:B------:R-:W-:Y:S01]  /*2950*/  PRMT R42, R0, 0x7610, R42 ;  /* 0x00007610002a7816 */ /* 0x000fe2000000002a */
[----:B------:R1:W-:Y:S03]  /*2960*/  STL [R1+0x3c], R20 ;  /* 0x00003c1401007387 */ /* 0x0003e60000100800 */
[----:B------:R-:W-:-:S02]  /*2970*/  F2FP.F16.F32.PACK_AB R27, R29, R27 ;  /* 0x0000001b1d1b723e */ /* 0x000fc400000000ff */
[----:B------:R-:W-:Y:S02]  /*2980*/  PRMT R29, R0, 0x7632, R29 ;  /* 0x00007632001d7816 */ /* 0x000fe4000000001d */
[----:B------:R-:W-:Y:S01]  /*2990*/  PRMT R0, R27, 0x7632, R0 ;  /* 0x000076321b007816 */ /* 0x000fe20000000000 */
[----:B------:R2:W-:Y:S01]  /*29a0*/  STG.E.U16 desc[UR8][R34.64+0x4], R27 ;  /* 0x0000041b22007986 */ /* 0x0005e2000c101508 */
[----:B0-----:R-:W-:-:S03]  /*29b0*/  FFMA.FTZ R3, R59, R38, R60 ;  /* 0x000000263b037223 */ /* 0x001fc6000001003c */
[----:B------:R0:W-:Y:S04]  /*29c0*/  STG.E.U16 desc[UR8][R34.64+0x2], R29 ;  /* 0x0000021d22007986 */ /* 0x0001e8000c101508 */
[----:B-1----:R-:W3:Y:S01]  /*29d0*/  LDL.LU R20, [R1+0x158] ;  /* 0x0001580001147983 */ /* 0x002ee20000300800 */
[----:B------:R-:W-:Y:S01]  /*29e0*/  FADD.FTZ R41, R41, -R30 ;  /* 0x8000001e29297221 */ /* 0x000fe20000010000 */
[----:B--2---:R-:W-:Y:S02]  /*29f0*/  FFMA.FTZ R27, R59, R39, R60 ;  /* 0x000000273b1b7223 */ /* 0x004fe4000001003c */
[----:B------:R1:W-:Y:S01]  /*2a00*/  STG.E.U16 desc[UR8][R34.64+0x6], R0 ;  /* 0x0000060022007986 */ /* 0x0003e2000c101508 */
[----:B------:R-:W-:Y:S01]  /*2a10*/  FADD.FTZ R51, R51, -R30 ;  /* 0x8000001e33337221 */ /* 0x000fe20000010000 */
[----:B------:R-:W-:Y:S01]  /*2a20*/  FMUL.FTZ R41, R47, R41 ;  /* 0x000000292f297220 */ /* 0x000fe20000410000 */
[----:B0-----:R-:W-:Y:S01]  /*2a30*/  MOV R29, R2 ;  /* 0x00000002001d7202 */ /* 0x001fe20000000f00 */
[C-C-:B------:R-:W-:Y:S01]  /*2a40*/  FFMA.FTZ R2, R59.reuse, R6, R60.reuse ;  /* 0x000000063b027223 */ /* 0x140fe2000001003c */
[----:B------:R-:W-:Y:S01]  /*2a50*/  STL [R1+0xb0], R27 ;  /* 0x0000b01b01007387 */ /* 0x000fe20000100800 */
[----:B------:R-:W-:-:S03]  /*2a60*/  FFMA.FTZ R6, R59, R7, R60 ;  /* 0x000000073b067223 */ /* 0x000fc6000001003c */
[----:B------:R0:W-:Y:S01]  /*2a70*/  STL [R1+0xb4], R3 ;  /* 0x0000b40301007387 */ /* 0x0001e20000100800 */
[----:B-1----:R-:W-:-:S03]  /*2a80*/  FMUL.FTZ R0, R47, R11 ;  /* 0x0000000b2f007220 */ /* 0x002fc60000410000 */
[----:B------:R1:W-:Y:S01]  /*2a90*/  STL [R1+0xbc], R2 ;  /* 0x0000bc0201007387 */ /* 0x0003e20000100800 */
[C-C-:B------:R-:W-:Y:S01]  /*2aa0*/  FFMA.FTZ R11, R59.reuse, R41, R60.reuse ;  /* 0x000000293b0b7223 */ /* 0x140fe2000001003c */
[C-C-:B------:R-:W-:Y:S02]  /*2ab0*/  FFMA.FTZ R0, R59.reuse, R0, R60.reuse ;  /* 0x000000003b007223 */ /* 0x140fe4000001003c */
[----:B------:R-:W-:Y:S01]  /*2ac0*/  STL [R1+0xc8], R6 ;  /* 0x0000c80601007387 */ /* 0x000fe20000100800 */
[----:B0-----:R-:W-:-:S03]  /*2ad0*/  FFMA.FTZ R3, R59, R8, R60 ;  /* 0x000000083b037223 */ /* 0x001fc6000001003c */
[----:B------:R-:W-:Y:S01]  /*2ae0*/  STG.E.U16 desc[UR8][R34.64], R42 ;  /* 0x0000002a22007986 */ /* 0x000fe2000c101508 */
[----:B-1----:R-:W-:-:S03]  /*2af0*/  FFMA.FTZ R2, R59, R9, R60 ;  /* 0x000000093b027223 */ /* 0x002fc6000001003c */
[----:B------:R0:W-:Y:S04]  /*2b00*/  STL [R1+0xd8], R3 ;  /* 0x0000d80301007387 */ /* 0x0001e80000100800 */
[----:B------:R1:W-:Y:S04]  /*2b10*/  STL [R1+0xe0], R2 ;  /* 0x0000e00201007387 */ /* 0x0003e80000100800 */
[----:B------:R2:W-:Y:S01]  /*2b20*/  STL [R1+0xdc], R0 ;  /* 0x0000dc0001007387 */ /* 0x0005e20000100800 */
[C-C-:B0-----:R-:W-:Y:S01]  /*2b30*/  FFMA.FTZ R3, R59.reuse, R13, R60.reuse ;  /* 0x0000000d3b037223 */ /* 0x141fe2000001003c */
[----:B-1----:R-:W-:-:S04]  /*2b40*/  FFMA.FTZ R2, R59, R15, R60 ;  /* 0x0000000f3b027223 */ /* 0x002fc8000001003c */
[----:B------:R0:W-:Y:S01]  /*2b50*/  STL [R1+0xd4], R3 ;  /* 0x0000d40301007387 */ /* 0x0001e20000100800 */
[----:B--2---:R-:W-:-:S03]  /*2b60*/  FFMA.FTZ R0, R59, R17, R60 ;  /* 0x000000113b007223 */ /* 0x004fc6000001003c */
[----:B------:R1:W-:Y:S04]  /*2b70*/  STL [R1+0xd0], R2 ;  /* 0x0000d00201007387 */ /* 0x0003e80000100800 */
[----:B------:R2:W-:Y:S01]  /*2b80*/  STL [R1+0xcc], R0 ;  /* 0x0000cc0001007387 */ /* 0x0005e20000100800 */
[C-C-:B0-----:R-:W-:Y:S01]  /*2b90*/  FFMA.FTZ R3, R59.reuse, R19, R60.reuse ;  /* 0x000000133b037223 */ /* 0x141fe2000001003c */
[----:B-1----:R-:W-:-:S04]  /*2ba0*/  FFMA.FTZ R2, R59, R21, R60 ;  /* 0x000000153b027223 */ /* 0x002fc8000001003c */
[----:B------:R0:W-:Y:S01]  /*2bb0*/  STL [R1+0xc4], R3 ;  /* 0x0000c40301007387 */ /* 0x0001e20000100800 */
[----:B--2---:R-:W-:-:S03]  /*2bc0*/  FFMA.FTZ R0, R59, R23, R60 ;  /* 0x000000173b007223 */ /* 0x004fc6000001003c */
[----:B------:R-:W2:Y:S04]  /*2bd0*/  LDL.LU R17, [R1+0x58] ;  /* 0x0000580001117983 */ /* 0x000ea80000300800 */
[----:B------:R1:W-:Y:S01]  /*2be0*/  STL [R1+0xc0], R2 ;  /* 0x0000c00201007387 */ /* 0x0003e20000100800 */
[----:B0-----:R-:W-:-:S03]  /*2bf0*/  FFMA.FTZ R3, R59, R25, R60 ;  /* 0x000000193b037223 */ /* 0x001fc6000001003c */
[----:B-1----:R-:W4:Y:S04]  /*2c00*/  LDL.LU R2, [R1+0x60] ;  /* 0x0000600001027983 */ /* 0x002f280000300800 */
[----:B------:R0:W-:Y:S04]  /*2c10*/  STL [R1+0xb8], R0 ;  /* 0x0000b80001007387 */ /* 0x0001e80000100800 */
[----:B------:R-:W-:Y:S01]  /*2c20*/  STL [R1+0xf8], R3 ;  /* 0x0000f80301007387 */ /* 0x000fe20000100800 */
[----:B0-----:R-:W-:Y:S02]  /*2c30*/  IADD3.X R0, RZ, R33, RZ, P6, !PT ;  /* 0x00000021ff007210 */ /* 0x001fe400037fe4ff */
[----:B------:R-:W-:-:S04]  /*2c40*/  LEA R42, P6, R32, UR12, 0x1 ;  /* 0x0000000c202a7c11 */ /* 0x000fc8000f8c08ff */
[----:B------:R-:W-:Y:S01]  /*2c50*/  LEA.HI.X R43, R32, UR13, R0, 0x1, P6 ;  /* 0x0000000d202b7c11 */ /* 0x000fe2000b0f0c00 */
[----:B------:R0:W-:Y:S01]  /*2c60*/  STL [R1+0x138], R42 ;  /* 0x0001382a01007387 */ /* 0x0001e20000100800 */
[----:B------:R-:W-:-:S03]  /*2c70*/  LEA R38, P6, R54, UR12, 0x1 ;  /* 0x0000000c36267c11 */ /* 0x000fc6000f8c08ff */
[----:B0-----:R-:W3:Y:S04]  /*2c80*/  LDL.LU R42, [R1+0x3c] ;  /* 0x00003c00012a7983 */ /* 0x001ee80000300800 */
[----:B------:R0:W-:Y:S01]  /*2c90*/  STL [R1+0x134], R43 ;  /* 0x0001342b01007387 */ /* 0x0001e20000100800 */
[----:B------:R-:W-:-:S03]  /*2ca0*/  LEA.HI.X R39, R54, UR13, R61, 0x1, P6 ;  /* 0x0000000d36277c11 */ /* 0x000fc6000b0f0c3d */
[----:B0-----:R-:W3:Y:S01]  /*2cb0*/  LDL.LU R43, [R1+0x40] ;  /* 0x00004000012b7983 */ /* 0x001ee20000300800 */
[----:B------:R-:W-:-:S03]  /*2cc0*/  LEA R34, P6, R52, UR12, 0x1 ;  /* 0x0000000c34227c11 */ /* 0x000fc6000f8c08ff */
[----:B------:R-:W-:Y:S01]  /*2cd0*/  STL [R1+0x124], R38 ;  /* 0x0001242601007387 */ /* 0x000fe20000100800 */
[----:B------:R-:W-:-:S03]  /*2ce0*/  LEA.HI.X R35, R52, UR13, R22, 0x1, P6 ;  /* 0x0000000d34237c11 */ /* 0x000fc6000b0f0c16 */
[----:B------:R0:W-:Y:S04]  /*2cf0*/  STL [R1+0x13c], R38 ;  /* 0x00013c2601007387 */ /* 0x0001e80000100800 */
[----:B------:R1:W-:Y:S04]  /*2d00*/  STL [R1+0x120], R39 ;  /* 0x0001202701007387 */ /* 0x0003e80000100800 */
[----:B------:R-:W3:Y:S01]  /*2d10*/  LDL.LU R22, [R1+0x154] ;  /* 0x0001540001167983 */ /* 0x000ee20000300800 */
[----:B------:R-:W-:Y:S01]  /*2d20*/  LEA R8, P6, R49, UR12, 0x1 ;  /* 0x0000000c31087c11 */ /* 0x000fe2000f8c08ff */
[--C-:B------:R-:W-:Y:S01]  /*2d30*/  FADD.FTZ R0, R40, -R30.reuse ;  /* 0x8000001e28007221 */ /* 0x100fe20000010000 */
[----:B------:R-:W-:Y:S01]  /*2d40*/  FADD.FTZ R13, R53, -R30 ;  /* 0x8000001e350d7221 */ /* 0x000fe20000010000 */
[----:B0-----:R-:W-:-:S02]  /*2d50*/  MOV R38, R29 ;  /* 0x0000001d00267202 */ /* 0x001fc40000000f00 */
[----:B------:R-:W-:Y:S02]  /*2d60*/  LEA.HI.X R9, R49, UR13, R24, 0x1, P6 ;  /* 0x0000000d31097c11 */ /* 0x000fe4000b0f0c18 */
[C---:B------:R-:W-:Y:S01]  /*2d70*/  LEA R6, P6, R48.reuse, UR12, 0x1 ;  /* 0x0000000c30067c11 */ /* 0x040fe2000f8c08ff */
[----:B------:R-:W-:Y:S01]  /*2d80*/  STL [R1+0x11c], R34 ;  /* 0x00011c2201007387 */ /* 0x000fe20000100800 */
[----:B-1----:R-:W-:Y:S02]  /*2d90*/  MOV R39, R44 ;  /* 0x0000002c00277202 */ /* 0x002fe40000000f00 */
[----:B------:R-:W-:Y:S01]  /*2da0*/  LEA.HI.X R7, R48, UR13, R36, 0x1, P6 ;  /* 0x0000000d30077c11 */ /* 0x000fe2000b0f0c24 */
[----:B------:R-:W-:Y:S01]  /*2db0*/  STL [R1+0x118], R35 ;  /* 0x0001182301007387 */ /* 0x000fe20000100800 */
[----:B------:R-:W-:Y:S01]  /*2dc0*/  LEA R40, P6, R4, UR12, 0x1 ;  /* 0x0000000c04287c11 */ /* 0x000fe2000f8c08ff */
[C---:B------:R-:W-:Y:S01]  /*2dd0*/  FMUL.FTZ R0, R47.reuse, R0 ;  /* 0x000000002f007220 */ /* 0x040fe20000410000 */
[C---:B------:R-:W-:Y:S01]  /*2de0*/  FMUL.FTZ R13, R47.reuse, R13 ;  /* 0x0000000d2f0d7220 */ /* 0x040fe20000410000 */
[----:B------:R-:W3:Y:S01]  /*2df0*/  LDL.LU R24, [R1+0x150] ;  /* 0x0001500001187983 */ /* 0x000ee20000300800 */
[----:B------:R-:W-:-:S03]  /*2e00*/  FMUL.FTZ R15, R47, R51 ;  /* 0x000000332f0f7220 */ /* 0x000fc60000410000 */
[----:B------:R-:W-:Y:S01]  /*2e10*/  STL [R1+0x128], R8 ;  /* 0x0001280801007387 */ /* 0x000fe20000100800 */
[----:B------:R-:W-:-:S03]  /*2e20*/  FFMA.FTZ R0, R39, R0, R38 ;  /* 0x0000000027007223 */ /* 0x000fc60000010026 */
[----:B------:R-:W-:Y:S01]  /*2e30*/  STL [R1+0x140], R8 ;  /* 0x0001400801007387 */ /* 0x000fe20000100800 */
[----:B------:R-:W-:-:S03]  /*2e40*/  FFMA.FTZ R15, R28, R15, R26 ;  /* 0x0000000f1c0f7223 */ /* 0x000fc6000001001a */
[----:B------:R-:W-:Y:S04]  /*2e50*/  STL [R1+0x114], R9 ;  /* 0x0001140901007387 */ /* 0x000fe80000100800 */
[----:B------:R-:W3:Y:S04]  /*2e60*/  LDL.LU R36, [R1+0x14c] ;  /* 0x00014c0001247983 */ /* 0x000ee80000300800 */
[----:B------:R0:W-:Y:S04]  /*2e70*/  STL [R1+0x12c], R6 ;  /* 0x00012c0601007387 */ /* 0x0001e80000100800 */
[----:B------:R-:W-:Y:S01]  /*2e80*/  STL [R1+0x110], R7 ;  /* 0x0001100701007387 */ /* 0x000fe20000100800 */
[----:B------:R-:W-:-:S03]  /*2e90*/  F2FP.F16.F32.PACK_AB R11, R15, R11 ;  /* 0x0000000b0f0b723e */ /* 0x000fc600000000ff */
[----:B------:R-:W-:Y:S01]  /*2ea0*/  STL [R1+0x104], R40 ;  /* 0x0001042801007387 */ /* 0x000fe20000100800 */
[--C-:B------:R-:W-:Y:S01]  /*2eb0*/  FADD.FTZ R10, R10, -R30.reuse ;  /* 0x8000001e0a0a7221 */ /* 0x100fe20000010000 */
[----:B------:R-:W-:Y:S01]  /*2ec0*/  IADD3.X R15, RZ, R33, RZ, P5, !PT ;  /* 0x00000021ff0f7210 */ /* 0x000fe20002ffe4ff */
[----:B------:R-:W-:Y:S01]  /*2ed0*/  FADD.FTZ R12, R12, -R30 ;  /* 0x8000001e0c0c7221 */ /* 0x000fe20000010000 */
[----:B------:R-:W-:Y:S01]  /*2ee0*/  LEA R44, P5, R45, UR12, 0x1 ;  /* 0x0000000c2d2c7c11 */ /* 0x000fe2000f8a08ff */
[C---:B------:R-:W-:Y:S02]  /*2ef0*/  FMUL.FTZ R10, R47.reuse, R10 ;  /* 0x0000000a2f0a7220 */ /* 0x040fe40000410000 */
[----:B------:R-:W-:Y:S01]  /*2f00*/  FMUL.FTZ R12, R47, R12 ;  /* 0x0000000c2f0c7220 */ /* 0x000fe20000410000 */
[----:B--2---:R-:W-:Y:S02]  /*2f10*/  LEA.HI.X R41, R4, UR13, R17, 0x1, P6 ;  /* 0x0000000d04297c11 */ /* 0x004fe4000b0f0c11 */
[----:B------:R-:W-:-:S03]  /*2f20*/  LEA R4, P6, R5, UR12, 0x1 ;  /* 0x0000000c05047c11 */ /* 0x000fc6000f8c08ff */
[----:B------:R-:W-:Y:S04]  /*2f30*/  STL [R1+0x100], R41 ;  /* 0x0001002901007387 */ /* 0x000fe80000100800 */
[----:B0-----:R-:W2:Y:S04]  /*2f40*/  LDL.LU R6, [R1+0xa4] ;  /* 0x0000a40001067983 */ /* 0x001ea80000300800 */
[----:B------:R-:W2:Y:S01]  /*2f50*/  LDL.LU R52, [R1+0xa0] ;  /* 0x0000a00001347983 */ /* 0x000ea20000300800 */
[----:B----4-:R-:W-:-:S03]  /*2f60*/  LEA.HI.X R5, R5, UR13, R2, 0x1, P6 ;  /* 0x0000000d05057c11 */ /* 0x010fc6000b0f0c02 */
[----:B------:R-:W4:Y:S04]  /*2f70*/  LDL.LU R32, [R1+0x9c] ;  /* 0x00009c0001207983 */ /* 0x000f280000300800 */
[----:B------:R-:W4:Y:S04]  /*2f80*/  LDL.LU R51, [R1+0x98] ;  /* 0x0000980001337983 */ /* 0x000f280000300800 */
[----:B------:R-:W4:Y:S04]  /*2f90*/  LDL.LU R35, [R1+0x94] ;  /* 0x0000940001237983 */ /* 0x000f280000300800 */
[----:B------:R-:W4:Y:S01]  /*2fa0*/  LDL.LU R29, [R1+0x90] ;  /* 0x00009000011d7983 */ /* 0x000f220000300800 */
[----:B------:R-:W-:-:S03]  /*2fb0*/  FFMA.FTZ R2, R28, R10, R26 ;  /* 0x0000000a1c027223 */ /* 0x000fc6000001001a */
[----:B------:R-:W4:Y:S04]  /*2fc0*/  LDL.LU R21, [R1+0x8c] ;  /* 0x00008c0001157983 */ /* 0x000f280000300800 */
[----:B------:R-:W-:Y:S04]  /*2fd0*/  STL [R1+0x108], R4 ;  /* 0x0001080401007387 */ /* 0x000fe80000100800 */
[----:B------:R-:W-:Y:S04]  /*2fe0*/  STL [R1+0xfc], R5 ;  /* 0x0000fc0501007387 */ /* 0x000fe80000100800 */
[----:B------:R-:W-:Y:S01]  /*2ff0*/  STL [R1+0x144], R11 ;  /* 0x0001440b01007387 */ /* 0x000fe20000100800 */
[----:B---3--:R-:W-:-:S05]  /*3000*/  FFMA.FTZ R13, R43, R13, R42 ;  /* 0x0000000d2b0d7223 */ /* 0x008fca000001002a */
[----:B------:R-:W-:Y:S02]  /*3010*/  F2FP.F16.F32.PACK_AB R0, R13, R0 ;  /* 0x000000000d00723e */ /* 0x000fe400000000ff */
[----:B------:R-:W-:Y:S02]  /*3020*/  IADD3.X R13, RZ, R33, RZ, P4, !PT ;  /* 0x00000021ff0d7210 */ /* 0x000fe400027fe4ff */
[C---:B------:R-:W-:Y:S02]  /*3030*/  LEA R48, P4, R46.reuse, UR12, 0x1 ;  /* 0x0000000c2e307c11 */ /* 0x040fe4000f8808ff */
[----:B------:R-:W-:Y:S02]  /*3040*/  LEA.HI.X R45, R45, UR13, R13, 0x1, P5 ;  /* 0x0000000d2d2d7c11 */ /* 0x000fe4000a8f0c0d */
[----:B------:R-:W-:Y:S01]  /*3050*/  LEA.HI.X R49, R46, UR13, R15, 0x1, P4 ;  /* 0x0000000d2e317c11 */ /* 0x000fe2000a0f0c0f */
[----:B------:R0:W-:Y:S01]  /*3060*/  STL [R1+0x148], R0 ;  /* 0x0001480001007387 */ /* 0x0001e20000100800 */
[----:B------:R-:W-:-:S03]  /*3070*/  FADD.FTZ R22, R22, -R30 ;  /* 0x8000001e16167221 */ /* 0x000fc60000010000 */
[----:B------:R-:W-:Y:S01]  /*3080*/  STL [R1+0x130], R49 ;  /* 0x0001303101007387 */ /* 0x000fe20000100800 */
[----:B------:R-:W-:-:S03]  /*3090*/  FMUL.FTZ R22, R47, R22 ;  /* 0x000000162f167220 */ /* 0x000fc60000410000 */
[----:B------:R-:W-:Y:S01]  /*30a0*/  STL [R1+0x10c], R45 ;  /* 0x00010c2d01007387 */ /* 0x000fe20000100800 */
[----:B0-----:R-:W-:-:S03]  /*30b0*/  FFMA.FTZ R0, R28, R12, R26 ;  /* 0x0000000c1c007223 */ /* 0x001fc6000001001a */
[----:B------:R-:W3:Y:S04]  /*30c0*/  LDL.LU R27, [R1+0x88] ;  /* 0x00008800011b7983 */ /* 0x000ee80000300800 */
[----:B------:R-:W-:Y:S04]  /*30d0*/  STL [R1+0xac], R2 ;  /* 0x0000ac0201007387 */ /* 0x000fe80000100800 */
[----:B------:R-:W3:Y:S04]  /*30e0*/  LDL.LU R19, [R1+0x84] ;  /* 0x0000840001137983 */ /* 0x000ee80000300800 */
[----:B------:R-:W3:Y:S04]  /*30f0*/  LDL.LU R17, [R1+0x80] ;  /* 0x0000800001117983 */ /* 0x000ee80000300800 */
[----:B------:R0:W-:Y:S04]  /*3100*/  STL [R1+0xa8], R0 ;  /* 0x0000a80001007387 */ /* 0x0001e80000100800 */
[----:B------:R-:W3:Y:S04]  /*3110*/  LDL.LU R15, [R1+0x78] ;  /* 0x00007800010f7983 */ /* 0x000ee80000300800 */
[----:B------:R-:W3:Y:S01]  /*3120*/  LDL.LU R8, [R1+0x74] ;  /* 0x0000740001087983 */ /* 0x000ee20000300800 */
[----:B0-----:R-:W-:-:S03]  /*3130*/  FFMA.FTZ R0, R28, R22, R26 ;  /* 0x000000161c007223 */ /* 0x001fc6000001001a */
[----:B------:R-:W3:Y:S04]  /*3140*/  LDL.LU R11, [R1+0x70] ;  /* 0x00007000010b7983 */ /* 0x000ee80000300800 */
[----:B------:R2:W-:Y:S04]  /*3150*/  STL [R1+0x60], R0 ;  /* 0x0000600001007387 */ /* 0x0005e80000100800 */
[----:B------:R-:W3:Y:S01]  /*3160*/  LDL.LU R13, [R1+0x68] ;  /* 0x00006800010d7983 */ /* 0x000ee20000300800 */
[--C-:B------:R-:W-:Y:S01]  /*3170*/  FADD.FTZ R57, R57, -R30.reuse ;  /* 0x8000001e39397221 */ /* 0x100fe20000010000 */
[--C-:B------:R-:W-:Y:S01]  /*3180*/  FADD.FTZ R20, R20, -R30.reuse ;  /* 0x8000001e14147221 */ /* 0x100fe20000010000 */
[--C-:B------:R-:W-:Y:S01]  /*3190*/  FADD.FTZ R55, R55, -R30.reuse ;  /* 0x8000001e37377221 */ /* 0x100fe20000010000 */
[--C-:B------:R-:W-:Y:S01]  /*31a0*/  FADD.FTZ R58, R58, -R30.reuse ;  /* 0x8000001e3a3a7221 */ /* 0x100fe20000010000 */
[--C-:B------:R-:W-:Y:S01]  /*31b0*/  FADD.FTZ R50, R50, -R30.reuse ;  /* 0x8000001e32327221 */ /* 0x100fe20000010000 */
[--C-:B------:R-:W-:Y:S01]  /*31c0*/  FADD.FTZ R24, R24, -R30.reuse ;  /* 0x8000001e18187221 */ /* 0x100fe20000010000 */
[C---:B------:R-:W-:Y:S01]  /*31d0*/  FMUL.FTZ R57, R47.reuse, R57 ;  /* 0x000000392f397220 */ /* 0x040fe20000410000 */
[C---:B------:R-:W-:Y:S01]  /*31e0*/  FMUL.FTZ R20, R47.reuse, R20 ;  /* 0x000000142f147220 */ /* 0x040fe20000410000 */
[--C-:B------:R-:W-:Y:S01]  /*31f0*/  FADD.FTZ R18, R18, -R30.reuse ;  /* 0x8000001e12127221 */ /* 0x100fe20000010000 */
[C---:B------:R-:W-:Y:S01]  /*3200*/  FMUL.FTZ R55, R47.reuse, R55 ;  /* 0x000000372f377220 */ /* 0x040fe20000410000 */
[----:B------:R-:W-:Y:S01]  /*3210*/  FADD.FTZ R16, R16, -R30 ;  /* 0x8000001e10107221 */ /* 0x000fe20000010000 */
[C---:B------:R-:W-:Y:S01]  /*3220*/  FMUL.FTZ R58, R47.reuse, R58 ;  /* 0x0000003a2f3a7220 */ /* 0x040fe20000410000 */
[C---:B------:R-:W-:Y:S01]  /*3230*/  FMUL.FTZ R50, R47.reuse, R50 ;  /* 0x000000322f327220 */ /* 0x040fe20000410000 */
[C---:B------:R-:W-:Y:S01]  /*3240*/  FMUL.FTZ R24, R47.reuse, R24 ;  /* 0x000000182f187220 */ /* 0x040fe20000410000 */
[----:B------:R-:W-:Y:S01]  /*3250*/  FFMA.FTZ R34, R28, R57, R26 ;  /* 0x000000391c227223 */ /* 0x000fe2000001001a */
[----:B------:R-:W-:Y:S01]  /*3260*/  FADD.FTZ R14, R14, -R30 ;  /* 0x8000001e0e0e7221 */ /* 0x000fe20000010000 */
[C---:B------:R-:W-:Y:S01]  /*3270*/  FMUL.FTZ R18, R47.reuse, R18 ;  /* 0x000000122f127220 */ /* 0x040fe20000410000 */
[C-C-:B------:R-:W-:Y:S01]  /*3280*/  FFMA.FTZ R7, R28.reuse, R55, R26.reuse ;  /* 0x000000371c077223 */ /* 0x140fe2000001001a */
[C-C-:B------:R-:W-:Y:S01]  /*3290*/  FFMA.FTZ R5, R28.reuse, R20, R26.reuse ;  /* 0x000000141c057223 */ /* 0x140fe2000001001a */
[----:B------:R-:W-:Y:S01]  /*32a0*/  FMUL.FTZ R16, R47, R16 ;  /* 0x000000102f107220 */ /* 0x000fe20000410000 */
[C-C-:B------:R-:W-:Y:S01]  /*32b0*/  FFMA.FTZ R49, R28.reuse, R58, R26.reuse ;  /* 0x0000003a1c317223 */ /* 0x140fe2000001001a */
[C-C-:B------:R-:W-:Y:S01]  /*32c0*/  FFMA.FTZ R45, R28.reuse, R50, R26.reuse ;  /* 0x000000321c2d7223 */ /* 0x140fe2000001001a */
[----:B------:R-:W-:Y:S01]  /*32d0*/  FFMA.FTZ R3, R28, R24, R26 ;  /* 0x000000181c037223 */ /* 0x000fe2000001001a */
[-C--:B------:R-:W-:Y:S01]  /*32e0*/  IADD3.X R10, RZ, R33.reuse, RZ, P3, !PT ;  /* 0x00000021ff0a7210 */ /* 0x080fe20001ffe4ff */
[--C-:B------:R-:W-:Y:S01]  /*32f0*/  FADD.FTZ R56, R56, -R30.reuse ;  /* 0x8000001e38387221 */ /* 0x100fe20000010000 */
[----:B------:R-:W-:Y:S01]  /*3300*/  LEA R24, P3, R37, UR12, 0x1 ;  /* 0x0000000c25187c11 */ /* 0x000fe2000f8608ff */
[----:B------:R-:W-:Y:S01]  /*3310*/  FADD.FTZ R36, R36, -R30 ;  /* 0x8000001e24247221 */ /* 0x000fe20000010000 */
[----:B------:R-:W-:Y:S01]  /*3320*/  FMUL.FTZ R14, R47, R14 ;  /* 0x0000000e2f0e7220 */ /* 0x000fe20000410000 */
[C-C-:B------:R-:W-:Y:S01]  /*3330*/  FFMA.FTZ R41, R28.reuse, R18, R26.reuse ;  /* 0x000000121c297223 */ /* 0x140fe2000001001a */
[----:B------:R-:W-:Y:S01]  /*3340*/  IADD3.X R12, RZ, R33, RZ, P2, !PT ;  /* 0x00000021ff0c7210 */ /* 0x000fe200017fe4ff */
[C---:B------:R-:W-:Y:S01]  /*3350*/  FFMA.FTZ R40, R28.reuse, R16, R26 ;  /* 0x000000101c287223 */ /* 0x040fe2000001001a */
[----:B------:R-:W-:Y:S01]  /*3360*/  LEA R22, P2, R31, UR12, 0x1 ;  /* 0x0000000c1f167c11 */ /* 0x000fe2000f8408ff */
[----:B------:R-:W-:Y:S01]  /*3370*/  FMUL.FTZ R56, R47, R56 ;  /* 0x000000382f387220 */ /* 0x000fe20000410000 */
[----:B------:R-:W-:Y:S01]  /*3380*/  LEA.HI.X R25, R37, UR13, R10, 0x1, P3 ;  /* 0x0000000d25197c11 */ /* 0x000fe200098f0c0a */
[----:B------:R-:W-:Y:S01]  /*3390*/  FMUL.FTZ R36, R47, R36 ;  /* 0x000000242f247220 */ /* 0x000fe20000410000 */
[C---:B------:R-:W-:Y:S01]  /*33a0*/  FFMA.FTZ R4, R28.reuse, R14, R26 ;  /* 0x0000000e1c047223 */ /* 0x040fe2000001001a */
[----:B------:R-:W-:Y:S01]  /*33b0*/  LEA.HI.X R23, R31, UR13, R12, 0x1, P2 ;  /* 0x0000000d1f177c11 */ /* 0x000fe200090f0c0c */
[C-C-:B------:R-:W-:Y:S01]  /*33c0*/  FFMA.FTZ R9, R28.reuse, R56, R26.reuse ;  /* 0x000000381c097223 */ /* 0x140fe2000001001a */
[----:B------:R-:W-:Y:S01]  /*33d0*/  FFMA.FTZ R2, R28, R36, R26 ;  /* 0x000000241c027223 */ /* 0x000fe2000001001a */
[--C-:B--2---:R-:W-:Y:S01]  /*33e0*/  FADD.FTZ R0, R52, -R30.reuse ;  /* 0x8000001e34007221 */ /* 0x104fe20000010000 */
[----:B----4-:R-:W-:-:S02]  /*33f0*/  FADD.FTZ R61, R32, -R30 ;  /* 0x8000001e203d7221 */ /* 0x010fc40000010000 */
[----:B------:R-:W2:Y:S01]  /*3400*/  LDL.LU R32, [R1+0x24] ;  /* 0x0000240001207983 */ /* 0x000ea20000300800 */
[----:B------:R-:W-:-:S03]  /*3410*/  FADD.FTZ R59, R35, -R30 ;  /* 0x8000001e233b7221 */ /* 0x000fc60000010000 */
[----:B------:R-:W4:Y:S01]  /*3420*/  LDL.LU R35, [R1+0x28] ;  /* 0x0000280001237983 */ /* 0x000f220000300800 */
[--C-:B------:R-:W-:Y:S01]  /*3430*/  FADD.FTZ R58, R51, -R30.reuse ;  /* 0x8000001e333a7221 */ /* 0x100fe20000010000 */
[--C-:B------:R-:W-:Y:S02]  /*3440*/  FADD.FTZ R57, R21, -R30.reuse ;  /* 0x8000001e15397221 */ /* 0x100fe40000010000 */
[----:B------:R-:W2:Y:S04]  /*3450*/  LDL.LU R21, [R1+0x64] ;  /* 0x0000640001157983 */ /* 0x000ea80000300800 */
[----:B------:R-:W4:Y:S01]  /*3460*/  LDL.LU R20, [R1+0x5c] ;  /* 0x00005c0001147983 */ /* 0x000f220000300800 */
[----:B---3--:R-:W-:-:S03]  /*3470*/  FADD.FTZ R55, R19, -R30 ;  /* 0x8000001e13377221 */ /* 0x008fc60000010000 */
[----:B------:R-:W3:Y:S01]  /*3480*/  LDL.LU R19, [R1+0x54] ;  /* 0x0000540001137983 */ /* 0x000ee20000300800 */
[----:B------:R-:W-:-:S03]  /*3490*/  FADD.FTZ R52, R17, -R30 ;  /* 0x8000001e11347221 */ /* 0x000fc60000010000 */
[----:B------:R-:W3:Y:S01]  /*34a0*/  LDL.LU R17, [R1+0x50] ;  /* 0x0000500001117983 */ /* 0x000ee20000300800 */
[--C-:B------:R-:W-:Y:S01]  /*34b0*/  FADD.FTZ R53, R15, -R30.reuse ;  /* 0x8000001e0f357221 */ /* 0x100fe20000010000 */
[--C-:B------:R-:W-:Y:S02]  /*34c0*/  FADD.FTZ R50, R8, -R30.reuse ;  /* 0x8000001e08327221 */ /* 0x100fe40000010000 */
[----:B------:R-:W3:Y:S01]  /*34d0*/  LDL.LU R8, [R1+0x4c] ;  /* 0x00004c0001087983 */ /* 0x000ee20000300800 */
[----:B------:R-:W-:-:S03]  /*34e0*/  FADD.FTZ R51, R11, -R30 ;  /* 0x8000001e0b337221 */ /* 0x000fc60000010000 */
[----:B------:R-:W3:Y:S04]  /*34f0*/  LDL.LU R11, [R1+0x48] ;  /* 0x00004800010b7983 */ /* 0x000ee80000300800 */
[----:B------:R-:W3:Y:S01]  /*3500*/  LDL.LU R18, [R1+0x44] ;  /* 0x0000440001127983 */ /* 0x000ee20000300800 */
[----:B------:R-:W-:-:S03]  /*3510*/  FADD.FTZ R37, R13, -R30 ;  /* 0x8000001e0d257221 */ /* 0x000fc60000010000 */
[----:B------:R-:W3:Y:S04]  /*3520*/  LDL.LU R15, [R1+0x34] ;  /* 0x00003400010f7983 */ /* 0x000ee80000300800 */
[----:B------:R-:W3:Y:S04]  /*3530*/  LDL.LU R16, [R1+0x2c] ;  /* 0x00002c0001107983 */ /* 0x000ee80000300800 */
[----:B------:R-:W3:Y:S04]  /*3540*/  LDL.LU R13, [R1+0x20] ;  /* 0x00002000010d7983 */ /* 0x000ee80000300800 */
[----:B------:R-:W3:Y:S04]  /*3550*/  LDL.LU R14, [R1+0x1c] ;  /* 0x00001c00010e7983 */ /* 0x000ee80000300800 */
[----:B------:R-:W3:Y:S04]  /*3560*/  LDL.LU R10, [R1+0x18] ;  /* 0x00001800010a7983 */ /* 0x000ee80000300800 */
[----:B------:R-:W3:Y:S04]  /*3570*/  LDL.LU R12, [R1+0x10] ;  /* 0x00001000010c7983 */ /* 0x000ee80000300800 */
[----:B------:R-:W3:Y:S01]  /*3580*/  LDL.LU R26, [R1+0xc] ;  /* 0x00000c00011a7983 */ /* 0x000ee20000300800 */
[----:B------:R-:W-:-:S03]  /*3590*/  FADD.FTZ R6, R6, -R30 ;  /* 0x8000001e06067221 */ /* 0x000fc60000010000 */
[----:B------:R-:W3:Y:S01]  /*35a0*/  LDL.LU R31, [R1+0x8] ;  /* 0x00000800011f7983 */ /* 0x000ee20000300800 */
[--C-:B------:R-:W-:Y:S01]  /*35b0*/  FADD.FTZ R56, R29, -R30.reuse ;  /* 0x8000001e1d387221 */ /* 0x100fe20000010000 */
[--C-:B------:R-:W-:Y:S01]  /*35c0*/  FADD.FTZ R54, R27, -R30.reuse ;  /* 0x8000001e1b367221 */ /* 0x100fe20000010000 */
[--C-:B--2---:R-:W-:Y:S01]  /*35d0*/  FADD.FTZ R46, R21, -R30.reuse ;  /* 0x8000001e152e7221 */ /* 0x104fe20000010000 */
[--C-:B----4-:R-:W-:Y:S01]  /*35e0*/  FADD.FTZ R21, R20, -R30.reuse ;  /* 0x8000001e14157221 */ /* 0x110fe20000010000 */
[--C-:B---3--:R-:W-:Y:S01]  /*35f0*/  FADD.FTZ R36, R19, -R30.reuse ;  /* 0x8000001e13247221 */ /* 0x108fe20000010000 */
[--C-:B------:R-:W-:Y:S01]  /*3600*/  FADD.FTZ R19, R17, -R30.reuse ;  /* 0x8000001e11137221 */ /* 0x100fe20000010000 */
[--C-:B------:R-:W-:Y:S02]  /*3610*/  FADD.FTZ R20, R8, -R30.reuse ;  /* 0x8000001e08147221 */ /* 0x100fe40000010000 */
[----:B------:R-:W2:Y:S01]  /*3620*/  LDL.LU R8, [R1+0x14] ;  /* 0x0000140001087983 */ /* 0x000ea20000300800 */
[----:B------:R-:W-:-:S03]  /*3630*/  FADD.FTZ R17, R11, -R30 ;  /* 0x8000001e0b117221 */ /* 0x000fc60000010000 */
        /* <DEDUP_REMOVED lines=8> */
[----:B------:R-:W-:Y:S02]  /*36c0*/  FADD.FTZ R60, R26, -R30 ;  /* 0x8000001e1a3c7221 */ /* 0x000fe40000010000 */
[----:B------:R-:W4:Y:S01]  /*36d0*/  LDL.LU R30, [R1+0xe4] ;  /* 0x0000e400011e7983 */ /* 0x000f220000300800 */
[----:B------:R-:W-:-:S02]  /*36e0*/  IADD3.X R29, RZ, R33, RZ, P1, !PT ;  /* 0x00000021ff1d7210 */ /* 0x000fc40000ffe4ff */
[----:B------:R-:W-:Y:S02]  /*36f0*/  LEA R26, P2, R31, UR12, 0x1 ;  /* 0x0000000c1f1a7c11 */ /* 0x000fe4000f8408ff */
[----:B------:R-:W-:Y:S01]  /*3700*/  LEA R28, P1, R32, UR12, 0x1 ;  /* 0x0000000c201c7c11 */ /* 0x000fe2000f8208ff */
[----:B------:R-:W-:-:S03]  /*3710*/  FMUL.FTZ R0, R47, R0 ;  /* 0x000000002f007220 */ /* 0x000fc60000410000 */
[----:B------:R-:W-:Y:S02]  /*3720*/  LEA.HI.X R29, R32, UR13, R29, 0x1, P1 ;  /* 0x0000000d201d7c11 */ /* 0x000fe400088f0c1d */
[----:B------:R-:W-:Y:S02]  /*3730*/  IADD3.X R33, RZ, R33, RZ, P0, !PT ;  /* 0x00000021ff217210 */ /* 0x000fe400007fe4ff */
[----:B------:R-:W-:Y:S01]  /*3740*/  LEA R32, P0, R35, UR12, 0x1 ;  /* 0x0000000c23207c11 */ /* 0x000fe2000f8008ff */
[----:B------:R-:W-:-:S03]  /*3750*/  FMUL.FTZ R61, R47, R61 ;  /* 0x0000003d2f3d7220 */ /* 0x000fc60000410000 */
[----:B------:R-:W-:Y:S01]  /*3760*/  LEA.HI.X R33, R35, UR13, R33, 0x1, P0 ;  /* 0x0000000d23217c11 */ /* 0x000fe200080f0c21 */
[C---:B------:R-:W-:Y:S01]  /*3770*/  FMUL.FTZ R35, R47.reuse, R58 ;  /* 0x0000003a2f237220 */ /* 0x040fe20000410000 */
[C---:B------:R-:W-:Y:S01]  /*3780*/  FMUL.FTZ R58, R47.reuse, R59 ;  /* 0x0000003b2f3a7220 */ /* 0x040fe20000410000 */
[C---:B------:R-:W-:Y:S01]  /*3790*/  FMUL.FTZ R6, R47.reuse, R6 ;  /* 0x000000062f067220 */ /* 0x040fe20000410000 */
[----:B------:R-:W-:Y:S01]  /*37a0*/  FMUL.FTZ R12, R47, R12 ;  /* 0x0000000c2f0c7220 */ /* 0x000fe20000410000 */
[----:B----4-:R-:W-:Y:S02]  /*37b0*/  LEA.HI.X R27, R31, UR13, R30, 0x1, P2 ;  /* 0x0000000d1f1b7c11 */ /* 0x010fe400090f0c1e */
[----:B--2---:R-:W-:-:S04]  /*37c0*/  LEA R30, P1, R8, UR12, 0x1 ;  /* 0x0000000c081e7c11 */ /* 0x004fc8000f8208ff */
[----:B---3--:R-:W-:Y:S01]  /*37d0*/  LEA.HI.X R31, R8, UR13, R11, 0x1, P1 ;  /* 0x0000000d081f7c11 */ /* 0x008fe200088f0c0b */
[C---:B------:R-:W-:Y:S01]  /*37e0*/  FMUL.FTZ R8, R47.reuse, R56 ;  /* 0x000000382f087220 */ /* 0x040fe20000410000 */
[C---:B------:R-:W-:Y:S01]  /*37f0*/  FMUL.FTZ R56, R47.reuse, R57 ;  /* 0x000000392f387220 */ /* 0x040fe20000410000 */
[----:B------:R-:W-:Y:S01]  /*3800*/  MOV R57, R0 ;  /* 0x0000000000397202 */ /* 0x000fe20000000f00 */
[C---:B------:R-:W-:Y:S01]  /*3810*/  FMUL.FTZ R0, R47.reuse, R54 ;  /* 0x000000362f007220 */ /* 0x040fe20000410000 */
[C---:B------:R-:W-:Y:S01]  /*3820*/  FMUL.FTZ R54, R47.reuse, R55 ;  /* 0x000000372f367220 */ /* 0x040fe20000410000 */
[----:B------:R-:W-:Y:S01]  /*3830*/  MOV R55, R8 ;  /* 0x0000000800377202 */ /* 0x000fe20000000f00 */
[C---:B------:R-:W-:Y:S01]  /*3840*/  FMUL.FTZ R11, R47.reuse, R52 ;  /* 0x000000342f0b7220 */ /* 0x040fe20000410000 */
[C---:B------:R-:W-:Y:S01]  /*3850*/  FMUL.FTZ R8, R47.reuse, R50 ;  /* 0x000000322f087220 */ /* 0x040fe20000410000 */
[C---:B------:R-:W-:Y:S01]  /*3860*/  FMUL.FTZ R52, R47.reuse, R53 ;  /* 0x000000352f347220 */ /* 0x040fe20000410000 */
[----:B------:R-:W-:Y:S01]  /*3870*/  FMUL.FTZ R50, R47, R51 ;  /* 0x000000332f327220 */ /* 0x000fe20000410000 */
[----:B------:R-:W-:-:S02]  /*3880*/  MOV R53, R39 ;  /* 0x0000002700357202 */ /* 0x000fc40000000f00 */
[----:B------:R-:W-:Y:S01]  /*3890*/  MOV R51, R38 ;  /* 0x0000002600337202 */ /* 0x000fe20000000f00 */
[C---:B------:R-:W-:Y:S01]  /*38a0*/  FMUL.FTZ R38, R47.reuse, R37 ;  /* 0x000000252f267220 */ /* 0x040fe20000410000 */
[----:B------:R-:W-:-:S03]  /*38b0*/  FMUL.FTZ R37, R47, R46 ;  /* 0x0000002e2f257220 */ /* 0x000fc60000410000 */
[C-C-:B------:R-:W-:Y:S01]  /*38c0*/  FFMA.FTZ R59, R53.reuse, R61, R51.reuse ;  /* 0x0000003d353b7223 */ /* 0x140fe20000010033 */
[----:B------:R-:W-:Y:S01]  /*38d0*/  MOV R61, R57 ;  /* 0x00000039003d7202 */ /* 0x000fe20000000f00 */
[--C-:B------:R-:W-:Y:S01]  /*38e0*/  FFMA.FTZ R57, R53, R58, R51.reuse ;  /* 0x0000003a35397223 */ /* 0x100fe20000010033 */
[C---:B------:R-:W-:Y:S01]  /*38f0*/  FMUL.FTZ R46, R47.reuse, R21 ;  /* 0x000000152f2e7220 */ /* 0x040fe20000410000 */
[----:B------:R-:W-:Y:S01]  /*3900*/  MOV R58, R55 ;  /* 0x00000037003a7202 */ /* 0x000fe20000000f00 */
[----:B------:R-:W-:Y:S01]  /*3910*/  FMUL.FTZ R21, R47, R36 ;  /* 0x000000242f157220 */ /* 0x000fe20000410000 */
[--C-:B------:R-:W-:Y:S01]  /*3920*/  FFMA.FTZ R55, R53, R56, R51.reuse ;  /* 0x0000003835377223 */ /* 0x100fe20000010033 */
[C---:B------:R-:W-:Y:S01]  /*3930*/  FMUL.FTZ R36, R47.reuse, R19 ;  /* 0x000000132f247220 */ /* 0x040fe20000410000 */
[----:B------:R-:W-:Y:S01]  /*3940*/  MOV R56, R53 ;  /* 0x0000003500387202 */ /* 0x000fe20000000f00 */
[C---:B------:R-:W-:Y:S01]  /*3950*/  FMUL.FTZ R19, R47.reuse, R20 ;  /* 0x000000142f137220 */ /* 0x040fe20000410000 */
[C---:B------:R-:W-:Y:S01]  /*3960*/  FMUL.FTZ R20, R47.reuse, R17 ;  /* 0x000000112f147220 */ /* 0x040fe20000410000 */
[C---:B------:R-:W-:Y:S01]  /*3970*/  FMUL.FTZ R17, R47.reuse, R18 ;  /* 0x000000122f117220 */ /* 0x040fe20000410000 */
[----:B------:R-:W-:Y:S01]  /*3980*/  FMUL.FTZ R18, R47, R15 ;  /* 0x0000000f2f127220 */ /* 0x000fe20000410000 */
[--C-:B------:R-:W-:Y:S01]  /*3990*/  FFMA.FTZ R39, R53, R6, R51.reuse ;  /* 0x0000000635277223 */ /* 0x100fe20000010033 */
[C---:B------:R-:W-:Y:S01]  /*39a0*/  FMUL.FTZ R15, R47.reuse, R16 ;  /* 0x000000102f0f7220 */ /* 0x040fe20000410000 */
[C---:B------:R-:W-:Y:S01]  /*39b0*/  FFMA.FTZ R53, R56.reuse, R54, R51 ;  /* 0x0000003638357223 */ /* 0x040fe20000010033 */
[C---:B------:R-:W-:Y:S01]  /*39c0*/  FMUL.FTZ R16, R47.reuse, R13 ;  /* 0x0000000d2f107220 */ /* 0x040fe20000410000 */
[----:B------:R-:W-:Y:S01]  /*39d0*/  MOV R54, R51 ;  /* 0x0000003300367202 */ /* 0x000fe20000000f00 */
[C---:B------:R-:W-:Y:S01]  /*39e0*/  FMUL.FTZ R13, R47.reuse, R14 ;  /* 0x0000000e2f0d7220 */ /* 0x040fe20000410000 */
[C---:B------:R-:W-:Y:S01]  /*39f0*/  FMUL.FTZ R14, R47.reuse, R10 ;  /* 0x0000000a2f0e7220 */ /* 0x040fe20000410000 */
[----:B------:R-:W-:Y:S01]  /*3a00*/  FMUL.FTZ R10, R47, R60 ;  /* 0x0000003c2f0a7220 */ /* 0x000fe20000410000 */
[----:B------:R-:W-:Y:S01]  /*3a10*/  MOV R60, R35 ;  /* 0x00000023003c7202 */ /* 0x000fe20000000f00 */
        /* <DEDUP_REMOVED lines=10> */
[----:B------:R-:W3:Y:S01]  /*3ac0*/  LDL.LU R35, [R1+0xb4] ;  /* 0x0000b40001237983 */ /* 0x000ee20000300800 */
[C-C-:B------:R-:W-:Y:S01]  /*3ad0*/  FFMA.FTZ R56, R43.reuse, R0, R42.reuse ;  /* 0x000000002b387223 */ /* 0x140fe2000001002a */
[C-C-:B------:R-:W-:Y:S01]  /*3ae0*/  FFMA.FTZ R54, R43.reuse, R11, R42.reuse ;  /* 0x0000000b2b367223 */ /* 0x140fe2000001002a */
[C-C-:B------:R-:W-:Y:S01]  /*3af0*/  FFMA.FTZ R52, R43.reuse, R8, R42.reuse ;  /* 0x000000082b347223 */ /* 0x140fe2000001002a */
[----:B------:R-:W4:Y:S01]  /*3b00*/  LDL.LU R0, [R1+0x148] ;  /* 0x0001480001007983 */ /* 0x000f220000300800 */
[C-C-:B------:R-:W-:Y:S01]  /*3b10*/  FFMA.FTZ R50, R43.reuse, R38, R42.reuse ;  /* 0x000000262b327223 */ /* 0x140fe2000001002a */
[----:B------:R-:W-:-:S02]  /*3b20*/  FFMA.FTZ R61, R43, R61, R42 ;  /* 0x0000003d2b3d7223 */ /* 0x000fc4000001002a */
[----:B------:R-:W2:Y:S01]  /*3b30*/  LDL.LU R11, [R1+0x144] ;  /* 0x00014400010b7983 */ /* 0x000ea20000300800 */
[C-C-:B------:R-:W-:Y:S01]  /*3b40*/  FFMA.FTZ R60, R43.reuse, R60, R42.reuse ;  /* 0x0000003c2b3c7223 */ /* 0x140fe2000001002a */
[C-C-:B------:R-:W-:Y:S01]  /*3b50*/  FFMA.FTZ R58, R43.reuse, R58, R42.reuse ;  /* 0x0000003a2b3a7223 */ /* 0x140fe2000001002a */
[C-C-:B------:R-:W-:Y:S01]  /*3b60*/  FFMA.FTZ R46, R43.reuse, R46, R42.reuse ;  /* 0x0000002e2b2e7223 */ /* 0x140fe2000001002a */
[----:B------:R-:W2:Y:S01]  /*3b70*/  LDL.LU R8, [R1+0x140] ;  /* 0x0001400001087983 */ /* 0x000ea20000300800 */
[C-C-:B------:R-:W-:Y:S01]  /*3b80*/  FFMA.FTZ R36, R43.reuse, R36, R42.reuse ;  /* 0x000000242b247223 */ /* 0x140fe2000001002a */
[C-C-:B------:R-:W-:Y:S01]  /*3b90*/  FFMA.FTZ R20, R43.reuse, R20, R42.reuse ;  /* 0x000000142b147223 */ /* 0x140fe2000001002a */
[C-C-:B------:R-:W-:Y:S01]  /*3ba0*/  FFMA.FTZ R18, R43.reuse, R18, R42.reuse ;  /* 0x000000122b127223 */ /* 0x140fe2000001002a */
[----:B------:R-:W4:Y:S01]  /*3bb0*/  LDL.LU R38, [R1+0x13c] ;  /* 0x00013c0001267983 */ /* 0x000f220000300800 */
[C-C-:B------:R-:W-:Y:S01]  /*3bc0*/  FFMA.FTZ R16, R43.reuse, R16, R42.reuse ;  /* 0x000000102b107223 */ /* 0x140fe2000001002a */
[C-C-:B------:R-:W-:Y:S01]  /*3bd0*/  FFMA.FTZ R14, R43.reuse, R14, R42.reuse ;  /* 0x0000000e2b0e7223 */ /* 0x140fe2000001002a */
[----:B------:R-:W-:-:S02]  /*3be0*/  FFMA.FTZ R10, R43, R10, R42 ;  /* 0x0000000a2b0a7223 */ /* 0x000fc4000001002a */
[----:B------:R-:W3:Y:S04]  /*3bf0*/  LDL.LU R42, [R1+0x138] ;  /* 0x00013800012a7983 */ /* 0x000ee80000300800 */
[----:B------:R-:W3:Y:S01]  /*3c00*/  LDL.LU R43, [R1+0x134] ;  /* 0x00013400012b7983 */ /* 0x000ee20000300800 */
[----:B------:R-:W-:Y:S02]  /*3c10*/  F2FP.F16.F32.PACK_AB R61, R61, R39 ;  /* 0x000000273d3d723e */ /* 0x000fe400000000ff */
[----:B--2---:R-:W-:Y:S02]  /*3c20*/  PRMT R8, R11, 0x7632, R8 ;  /* 0x000076320b087816 */ /* 0x004fe40000000008 */
[----:B----4-:R-:W-:Y:S01]  /*3c30*/  PRMT R38, R0, 0x7610, R38 ;  /* 0x0000761000267816 */ /* 0x010fe20000000026 */
[----:B---3--:R0:W-:Y:S04]  /*3c40*/  STG.E.U16 desc[UR8][R42.64], R11 ;  /* 0x0000000b2a007986 */ /* 0x0081e8000c101508 */
[----:B------:R1:W-:Y:S04]  /*3c50*/  STG.E.U16 desc[UR8][R42.64+0x2], R8 ;  /* 0x000002082a007986 */ /* 0x0003e8000c101508 */
[----:B------:R2:W-:Y:S01]  /*3c60*/  STG.E.U16 desc[UR8][R42.64+0x4], R38 ;  /* 0x000004262a007986 */ /* 0x0005e2000c101508 */
[----:B0-----:R-:W-:-:S03]  /*3c70*/  F2FP.F16.F32.PACK_AB R11, R49, R6 ;  /* 0x00000006310b723e */ /* 0x001fc600000000ff */
[----:B------:R-:W3:Y:S04]  /*3c80*/  LDL.LU R49, [R1+0x130] ;  /* 0x0001300001317983 */ /* 0x000ee80000300800 */
[----:B------:R-:W4:Y:S04]  /*3c90*/  LDL.LU R6, [R1+0x12c] ;  /* 0x00012c0001067983 */ /* 0x000f280000300800 */
[----:B-1----:R-:W3:Y:S04]  /*3ca0*/  LDL.LU R8, [R1+0x128] ;  /* 0x0001280001087983 */ /* 0x002ee80000300800 */
[----:B--2---:R-:W2:Y:S04]  /*3cb0*/  LDL.LU R38, [R1+0x124] ;  /* 0x0001240001267983 */ /* 0x004ea80000300800 */
[----:B------:R-:W2:Y:S01]  /*3cc0*/  LDL.LU R39, [R1+0x120] ;  /* 0x0001200001277983 */ /* 0x000ea20000300800 */
[----:B------:R-:W-:-:S05]  /*3cd0*/  PRMT R0, R0, 0x7632, R0 ;  /* 0x0000763200007816 */ /* 0x000fca0000000000 */
[----:B------:R0:W-:Y:S02]  /*3ce0*/  STG.E.U16 desc[UR8][R42.64+0x6], R0 ;  /* 0x000006002a007986 */ /* 0x0001e4000c101508 */
[----:B0-----:R-:W-:Y:S02]  /*3cf0*/  PRMT R0, R11, 0x7632, R0 ;  /* 0x000076320b007816 */ /* 0x001fe40000000000 */
[----:B------:R-:W4:Y:S04]  /*3d00*/  LDL.LU R43, [R1+0xbc] ;  /* 0x0000bc00012b7983 */ /* 0x000f280000300800 */
[----:B--2---:R0:W-:Y:S02]  /*3d10*/  STG.E.U16 desc[UR8][R38.64], R11 ;  /* 0x0000000b26007986 */ /* 0x0041e4000c101508 */
[----:B0-----:R-:W-:-:S02]  /*3d20*/  F2FP.F16.F32.PACK_AB R11, R34, R35 ;  /* 0x00000023220b723e */ /* 0x001fc400000000ff */
[----:B------:R-:W2:Y:S04]  /*3d30*/  LDL.LU R34, [R1+0x11c] ;  /* 0x00011c0001227983 */ /* 0x000ea80000300800 */
[----:B------:R-:W2:Y:S01]  /*3d40*/  LDL.LU R35, [R1+0x118] ;  /* 0x0001180001237983 */ /* 0x000ea20000300800 */
[----:B------:R-:W-:Y:S02]  /*3d50*/  PRMT R42, R61, 0x7632, R42 ;  /* 0x000076323d2a7816 */ /* 0x000fe4000000002a */
[----:B------:R-:W-:Y:S01]  /*3d60*/  F2FP.F16.F32.PACK_AB R59, R60, R59 ;  /* 0x0000003b3c3b723e */ /* 0x000fe200000000ff */
[----:B------:R0:W-:Y:S04]  /*3d70*/  STG.E.U16 desc[UR8][R38.64+0x2], R0 ;  /* 0x0000020026007986 */ /* 0x0001e8000c101508 */
[----:B------:R1:W-:Y:S04]  /*3d80*/  STG.E.U16 desc[UR8][R38.64+0x4], R61 ;  /* 0x0000043d26007986 */ /* 0x0003e8000c101508 */
[----:B------:R-:W-:Y:S01]  /*3d90*/  STG.E.U16 desc[UR8][R38.64+0x6], R42 ;  /* 0x0000062a26007986 */ /* 0x000fe2000c101508 */
[----:B0-----:R-:W-:-:S03]  /*3da0*/  PRMT R0, R11, 0x7632, R0 ;  /* 0x000076320b007816 */ /* 0x001fc60000000000 */
[----:B-1----:R-:W3:Y:S04]  /*3db0*/  LDL.LU R61, [R1+0xd8] ;  /* 0x0000d800013d7983 */ /* 0x002ee80000300800 */
[----:B------:R-:W3:Y:S04]  /*3dc0*/  LDL.LU R60, [R1+0xc8] ;  /* 0x0000c800013c7983 */ /* 0x000ee80000300800 */
[----:B--2---:R4:W-:Y:S02]  /*3dd0*/  STG.E.U16 desc[UR8][R34.64], R11 ;  /* 0x0000000b22007986 */ /* 0x0049e4000c101508 */
[----:B----4-:R-:W-:-:S02]  /*3de0*/  F2FP.F16.F32.PACK_AB R11, R9, R43 ;  /* 0x0000002b090b723e */ /* 0x010fc400000000ff */
[----:B------:R-:W3:Y:S01]  /*3df0*/  LDL.LU R9, [R1+0x114] ;  /* 0x0001140001097983 */ /* 0x000ee20000300800 */
[----:B------:R-:W-:-:S03]  /*3e00*/  PRMT R38, R59, 0x7632, R38 ;  /* 0x000076323b267816 */ /* 0x000fc60000000026 */
[----:B------:R0:W-:Y:S04]  /*3e10*/  STG.E.U16 desc[UR8][R34.64+0x2], R0 ;  /* 0x0000020022007986 */ /* 0x0001e8000c101508 */
[----:B------:R-:W-:Y:S04]  /*3e20*/  STG.E.U16 desc[UR8][R34.64+0x4], R59 ;  /* 0x0000043b22007986 */ /* 0x000fe8000c101508 */
[----:B------:R-:W-:Y:S04]  /*3e30*/  STG.E.U16 desc[UR8][R34.64+0x6], R38 ;  /* 0x0000062622007986 */ /* 0x000fe8000c101508 */
[----:B------:R-:W2:Y:S01]  /*3e40*/  LDL.LU R42, [R1+0xac] ;  /* 0x0000ac00012a7983 */ /* 0x000ea20000300800 */
[----:B0-----:R-:W-:-:S03]  /*3e50*/  PRMT R0, R11, 0x7632, R0 ;  /* 0x000076320b007816 */ /* 0x001fc60000000000 */
[----:B------:R-:W2:Y:S04]  /*3e60*/  LDL.LU R43, [R1+0xe0] ;  /* 0x0000e000012b7983 */ /* 0x000ea80000300800 */
[----:B---3--:R0:W-:Y:S02]  /*3e70*/  STG.E.U16 desc[UR8][R8.64], R11 ;  /* 0x0000000b08007986 */ /* 0x0081e4000c101508 */
[----:B0-----:R-:W-:Y:S02]  /*3e80*/  F2FP.F16.F32.PACK_AB R11, R7, R60 ;  /* 0x0000003c070b723e */ /* 0x001fe400000000ff */
[----:B------:R-:W3:Y:S01]  /*3e90*/  LDL.LU R7, [R1+0x110] ;  /* 0x0001100001077983 */ /* 0x000ee20000300800 */
[----:B------:R-:W-:Y:S02]  /*3ea0*/  F2FP.F16.F32.PACK_AB R57, R58, R57 ;  /* 0x000000393a39723e */ /* 0x000fe400000000ff */
[----:B------:R-:W-:Y:S01]  /*3eb0*/  F2FP.F16.F32.PACK_AB R55, R56, R55 ;  /* 0x000000373837723e */ /* 0x000fe200000000ff */
[----:B------:R-:W4:Y:S01]  /*3ec0*/  LDL.LU R39, [R1+0xa8] ;  /* 0x0000a80001277983 */ /* 0x000f220000300800 */
[----:B------:R-:W-:-:S03]  /*3ed0*/  PRMT R34, R57, 0x7632, R34 ;  /* 0x0000763239227816 */ /* 0x000fc60000000022 */
[----:B------:R0:W-:Y:S04]  /*3ee0*/  STG.E.U16 desc[UR8][R8.64+0x2], R0 ;  /* 0x0000020008007986 */ /* 0x0001e8000c101508 */
[----:B------:R-:W-:Y:S04]  /*3ef0*/  STG.E.U16 desc[UR8][R8.64+0x4], R57 ;  /* 0x0000043908007986 */ /* 0x000fe8000c101508 */
[----:B------:R1:W-:Y:S04]  /*3f00*/  STG.E.U16 desc[UR8][R8.64+0x6], R34 ;  /* 0x0000062208007986 */ /* 0x0003e8000c101508 */
[----:B------:R-:W4:Y:S01]  /*3f10*/  LDL.LU R60, [R1+0xdc] ;  /* 0x0000dc00013c7983 */ /* 0x000f220000300800 */
[----:B0-----:R-:W-:-:S02]  /*3f20*/  PRMT R0, R11, 0x7632, R0 ;  /* 0x000076320b007816 */ /* 0x001fc40000000000 */
[----:B-1----:R-:W-:Y:S02]  /*3f30*/  F2FP.F16.F32.PACK_AB R8, R45, R61 ;  /* 0x0000003d2d08723e */ /* 0x002fe400000000ff */
[----:B------:R-:W-:Y:S01]  /*3f40*/  PRMT R9, R55, 0x7632, R9 ;  /* 0x0000763237097816 */ /* 0x000fe20000000009 */
[----:B------:R-:W4:Y:S04]  /*3f50*/  LDL.LU R45, [R1+0x10c] ;  /* 0x00010c00012d7983 */ /* 0x000f280000300800 */
[----:B------:R-:W4:Y:S04]  /*3f60*/  LDL.LU R61, [R1+0xd4] ;  /* 0x0000d400013d7983 */ /* 0x000f280000300800 */
[----:B---3--:R-:W-:Y:S04]  /*3f70*/  STG.E.U16 desc[UR8][R6.64], R11 ;  /* 0x0000000b06007986 */ /* 0x008fe8000c101508 */
[----:B------:R-:W-:Y:S04]  /*3f80*/  STG.E.U16 desc[UR8][R6.64+0x2], R0 ;  /* 0x0000020006007986 */ /* 0x000fe8000c101508 */
[----:B------:R-:W-:Y:S04]  /*3f90*/  STG.E.U16 desc[UR8][R6.64+0x4], R55 ;  /* 0x0000043706007986 */ /* 0x000fe8000c101508 */
[----:B------:R2:W-:Y:S02]  /*3fa0*/  STG.E.U16 desc[UR8][R6.64+0x6], R9 ;  /* 0x0000060906007986 */ /* 0x0005e4000c101508 */
[----:B--2---:R-:W-:-:S02]  /*3fb0*/  F2FP.F16.F32.PACK_AB R6, R42, R43 ;  /* 0x0000002b2a06723e */ /* 0x004fc400000000ff */
[----:B------:R-:W2:Y:S01]  /*3fc0*/  LDL.LU R43, [R1+0xd0] ;  /* 0x0000d000012b7983 */ /* 0x000ea20000300800 */
[----:B------:R-:W-:Y:S02]  /*3fd0*/  F2FP.F16.F32.PACK_AB R53, R54, R53 ;  /* 0x000000353635723e */ /* 0x000fe400000000ff */
[----:B------:R-:W-:Y:S01]  /*3fe0*/  PRMT R0, R8, 0x7632, R0 ;  /* 0x0000763208007816 */ /* 0x000fe20000000000 */
[----:B------:R-:W3:Y:S01]  /*3ff0*/  LDL.LU R42, [R1+0xcc] ;  /* 0x0000cc00012a7983 */ /* 0x000ee20000300800 */
[----:B------:R-:W-:Y:S02]  /*4000*/  F2FP.F16.F32.PACK_AB R51, R52, R51 ;  /* 0x000000333433723e */ /* 0x000fe400000000ff */
[----:B------:R-:W-:Y:S02]  /*4010*/  PRMT R7, R53, 0x7632, R7 ;  /* 0x0000763235077816 */ /* 0x000fe40000000007 */
[C---:B------:R-:W-:Y:S01]  /*4020*/  PRMT R11, R6.reuse, 0x7610, R11 ;  /* 0x00007610060b7816 */ /* 0x040fe2000000000b */
[----:B------:R4:W-:Y:S01]  /*4030*/  STG.E.U16 desc[UR8][R48.64+0x2], R0 ;  /* 0x0000020030007986 */ /* 0x0009e2000c101508 */
[----:B------:R-:W-:-:S02]  /*4040*/  PRMT R6, R6, 0x7632, R6 ;  /* 0x0000763206067816 */ /* 0x000fc40000000006 */
[----:B------:R-:W-:Y:S01]  /*4050*/  PRMT R9, R51, 0x7632, R9 ;  /* 0x0000763233097816 */ /* 0x000fe20000000009 */
[----:B------:R0:W-:Y:S04]  /*4060*/  STG.E.U16 desc[UR8][R48.64], R8 ;  /* 0x0000000830007986 */ /* 0x0001e8000c101508 */
[----:B------:R-:W-:Y:S01]  /*4070*/  STG.E.U16 desc[UR8][R48.64+0x4], R53 ;  /* 0x0000043530007986 */ /* 0x000fe2000c101508 */
[----:B----4-:R-:W-:-:S03]  /*4080*/  F2FP.F16.F32.PACK_AB R0, R4, R61 ;  /* 0x0000003d0400723e */ /* 0x010fc600000000ff */
[----:B------:R-:W-:Y:S01]  /*4090*/  STG.E.U16 desc[UR8][R48.64+0x6], R7 ;  /* 0x0000060730007986 */ /* 0x000fe2000c101508 */
[----:B0-----:R-:W-:-:S03]  /*40a0*/  F2FP.F16.F32.PACK_AB R8, R39, R60 ;  /* 0x0000003c2708723e */ /* 0x001fc600000000ff */
[----:B------:R-:W4:Y:S04]  /*40b0*/  LDL.LU R4, [R1+0x108] ;  /* 0x0001080001047983 */ /* 0x000f280000300800 */
[----:B------:R0:W-:Y:S04]  /*40c0*/  STG.E.U16 desc[UR8][R44.64+0x2], R6 ;  /* 0x000002062c007986 */ /* 0x0001e8000c101508 */
[----:B------:R1:W-:Y:S04]  /*40d0*/  STG.E.U16 desc[UR8][R44.64+0x6], R9 ;  /* 0x000006092c007986 */ /* 0x0003e8000c101508 */
[----:B------:R-:W4:Y:S01]  /*40e0*/  LDL.LU R39, [R1+0xc4] ;  /* 0x0000c40001277983 */ /* 0x000f220000300800 */
[----:B0-----:R-:W-:-:S02]  /*40f0*/  PRMT R6, R0, 0x7610, R6 ;  /* 0x0000761000067816 */ /* 0x001fc40000000006 */
[----:B-1----:R-:W-:Y:S02]  /*4100*/  PRMT R9, R0, 0x7632, R9 ;  /* 0x0000763200097816 */ /* 0x002fe40000000009 */
[----:B--2---:R-:W-:Y:S02]  /*4110*/  F2FP.F16.F32.PACK_AB R0, R40, R43 ;  /* 0x0000002b2800723e */ /* 0x004fe400000000ff */
[----:B------:R-:W2:Y:S04]  /*4120*/  LDL.LU R40, [R1+0x104] ;  /* 0x0001040001287983 */ /* 0x000ea80000300800 */
[----:B------:R-:W2:Y:S04]  /*4130*/  LDL.LU R60, [R1+0x60] ;  /* 0x00006000013c7983 */ /* 0x000ea80000300800 */
[----:B------:R-:W2:Y:S04]  /*4140*/  LDL.LU R61, [R1+0xc0] ;  /* 0x0000c000013d7983 */ /* 0x000ea80000300800 */
[----:B------:R-:W2:Y:S01]  /*4150*/  LDL.LU R43, [R1+0xb8] ;  /* 0x0000b800012b7983 */ /* 0x000ea20000300800 */
[----:B------:R-:W-:-:S02]  /*4160*/  F2FP.F16.F32.PACK_AB R47, R50, R47 ;  /* 0x0000002f322f723e */ /* 0x000fc400000000ff */
[----:B------:R-:W-:Y:S01]  /*4170*/  PRMT R7, R8, 0x7632, R7 ;  /* 0x0000763208077816 */ /* 0x000fe20000000007 */
[----:B------:R0:W-:Y:S01]  /*4180*/  STG.E.U16 desc[UR8][R44.64], R11 ;  /* 0x0000000b2c007986 */ /* 0x0001e2000c101508 */
[----:B------:R-:W-:-:S03]  /*4190*/  F2FP.F16.F32.PACK_AB R37, R46, R37 ;  /* 0x000000252e25723e */ /* 0x000fc600000000ff */
[----:B------:R-:W-:Y:S01]  /*41a0*/  STG.E.U16 desc[UR8][R44.64+0x4], R51 ;  /* 0x000004332c007986 */ /* 0x000fe2000c101508 */
[----:B------:R-:W-:-:S03]  /*41b0*/  F2FP.F16.F32.PACK_AB R21, R36, R21 ;  /* 0x000000152415723e */ /* 0x000fc600000000ff */
[----:B------:R1:W-:Y:S01]  /*41c0*/  STG.E.U16 desc[UR8][R24.64], R8 ;  /* 0x0000000818007986 */ /* 0x0003e2000c101508 */
[----:B0-----:R-:W-:-:S03]  /*41d0*/  PRMT R11, R47, 0x7632, R11 ;  /* 0x000076322f0b7816 */ /* 0x001fc6000000000b */
[----:B------:R0:W-:Y:S04]  /*41e0*/  STG.E.U16 desc[UR8][R24.64+0x2], R7 ;  /* 0x0000020718007986 */ /* 0x0001e8000c101508 */
[----:B------:R3:W-:Y:S01]  /*41f0*/  STG.E.U16 desc[UR8][R24.64+0x6], R11 ;  /* 0x0000060b18007986 */ /* 0x0007e2000c101508 */
[----:B-1----:R-:W-:-:S03]  /*4200*/  PRMT R8, R37, 0x7632, R8 ;  /* 0x0000763225087816 */ /* 0x002fc60000000008 */
[----:B------:R-:W-:Y:S01]  /*4210*/  STG.E.U16 desc[UR8][R24.64+0x4], R47 ;  /* 0x0000042f18007986 */ /* 0x000fe2000c101508 */
[----:B0-----:R-:W-:-:S03]  /*4220*/  PRMT R7, R0, 0x7610, R7 ;  /* 0x0000761000077816 */ /* 0x001fc60000000007 */
[----:B------:R0:W-:Y:S01]  /*4230*/  STG.E.U16 desc[UR8][R22.64], R6 ;  /* 0x0000000616007986 */ /* 0x0001e2000c101508 */
[----:B---3--:R-:W-:Y:S02]  /*4240*/  PRMT R11, R0, 0x7632, R11 ;  /* 0x00007632000b7816 */ /* 0x008fe4000000000b */
[----:B------:R-:W-:Y:S01]  /*4250*/  F2FP.F16.F32.PACK_AB R0, R41, R42 ;  /* 0x0000002a2900723e */ /* 0x000fe200000000ff */
[----:B------:R1:W-:Y:S01]  /*4260*/  STG.E.U16 desc[UR8][R22.64+0x2], R9 ;  /* 0x0000020916007986 */ /* 0x0003e2000c101508 */
[----:B------:R-:W-:-:S03]  /*4270*/  F2FP.F16.F32.PACK_AB R19, R20, R19 ;  /* 0x000000131413723e */ /* 0x000fc600000000ff */
[----:B------:R3:W-:Y:S01]  /*4280*/  STG.E.U16 desc[UR8][R22.64+0x6], R8 ;  /* 0x0000060816007986 */ /* 0x0007e2000c101508 */
[----:B0-----:R-:W-:-:S03]  /*4290*/  PRMT R6, R21, 0x7632, R6 ;  /* 0x0000763215067816 */ /* 0x001fc60000000006 */
[----:B------:R-:W-:Y:S01]  /*42a0*/  STG.E.U16 desc[UR8][R22.64+0x4], R37 ;  /* 0x0000042516007986 */ /* 0x000fe2000c101508 */
[----:B-1----:R-:W-:-:S03]  /*42b0*/  PRMT R9, R0, 0x7610, R9 ;  /* 0x0000761000097816 */ /* 0x002fc60000000009 */
[----:B------:R0:W-:Y:S01]  /*42c0*/  STG.E.U16 desc[UR8][R28.64], R7 ;  /* 0x000000071c007986 */ /* 0x0001e2000c101508 */
[----:B---3--:R-:W-:-:S03]  /*42d0*/  PRMT R8, R0, 0x7632, R8 ;  /* 0x0000763200087816 */ /* 0x008fc60000000008 */
[----:B------:R-:W3:Y:S01]  /*42e0*/  LDL.LU R41, [R1+0x100] ;  /* 0x0001000001297983 */ /* 0x000ee20000300800 */
[----:B----4-:R-:W-:-:S03]  /*42f0*/  F2FP.F16.F32.PACK_AB R0, R5, R39 ;  /* 0x000000270500723e */ /* 0x010fc600000000ff */
[----:B------:R1:W-:Y:S01]  /*4300*/  STG.E.U16 desc[UR8][R28.64+0x6], R6 ;  /* 0x000006061c007986 */ /* 0x0003e2000c101508 */
[C---:B------:R-:W-:Y:S02]  /*4310*/  PRMT R20, R0.reuse, 0x7610, R20 ;  /* 0x0000761000147816 */ /* 0x040fe40000000014 */
[----:B0-----:R-:W-:Y:S01]  /*4320*/  PRMT R7, R19, 0x7632, R7 ;  /* 0x0000763213077816 */ /* 0x001fe20000000007 */
[----:B------:R-:W-:Y:S04]  /*4330*/  STG.E.U16 desc[UR8][R28.64+0x2], R11 ;  /* 0x0000020b1c007986 */ /* 0x000fe8000c101508 */
[----:B------:R-:W-:Y:S01]  /*4340*/  STG.E.U16 desc[UR8][R28.64+0x4], R21 ;  /* 0x000004151c007986 */ /* 0x000fe2000c101508 */
[----:B-1----:R-:W-:-:S03]  /*4350*/  PRMT R6, R0, 0x7632, R6 ;  /* 0x0000763200067816 */ /* 0x002fc60000000006 */
[----:B------:R0:W-:Y:S04]  /*4360*/  STG.E.U16 desc[UR8][R32.64+0x2], R8 ;  /* 0x0000020820007986 */ /* 0x0001e8000c101508 */
[----:B------:R1:W-:Y:S04]  /*4370*/  STG.E.U16 desc[UR8][R32.64+0x6], R7 ;  /* 0x0000060720007986 */ /* 0x0003e8000c101508 */
[----:B------:R-:W4:Y:S01]  /*4380*/  LDL.LU R5, [R1+0xfc] ;  /* 0x0000fc0001057983 */ /* 0x000f220000300800 */
[----:B--2---:R-:W-:-:S04]  /*4390*/  F2FP.F16.F32.PACK_AB R0, R60, R61 ;  /* 0x0000003d3c00723e */ /* 0x004fc800000000ff */
[C---:B0-----:R-:W-:Y:S02]  /*43a0*/  PRMT R8, R0.reuse, 0x7610, R8 ;  /* 0x0000761000087816 */ /* 0x041fe40000000008 */
[----:B-1----:R-:W-:Y:S02]  /*43b0*/  PRMT R7, R0, 0x7632, R7 ;  /* 0x0000763200077816 */ /* 0x002fe40000000007 */
[----:B------:R-:W-:Y:S02]  /*43c0*/  F2FP.F16.F32.PACK_AB R0, R3, R43 ;  /* 0x0000002b0300723e */ /* 0x000fe400000000ff */
[----:B------:R-:W2:Y:S01]  /*43d0*/  LDL.LU R3, [R1+0xf8] ;  /* 0x0000f80001037983 */ /* 0x000ea20000300800 */
[----:B------:R-:W-:Y:S02]  /*43e0*/  F2FP.F16.F32.PACK_AB R17, R18, R17 ;  /* 0x000000111211723e */ /* 0x000fe400000000ff */
[----:B------:R-:W-:Y:S01]  /*43f0*/  F2FP.F16.F32.PACK_AB R15, R16, R15 ;  /* 0x0000000f100f723e */ /* 0x000fe200000000ff */
[----:B------:R0:W-:Y:S03]  /*4400*/  STG.E.U16 desc[UR8][R32.64], R9 ;  /* 0x0000000920007986 */ /* 0x0001e6000c101508 */
[----:B------:R-:W-:Y:S01]  /*4410*/  PRMT R11, R15, 0x7632, R11 ;  /* 0x000076320f0b7816 */ /* 0x000fe2000000000b */
[----:B------:R-:W-:Y:S01]  /*4420*/  STG.E.U16 desc[UR8][R32.64+0x4], R19 ;  /* 0x0000041320007986 */ /* 0x000fe2000c101508 */
[----:B0-----:R-:W-:-:S03]  /*4430*/  PRMT R9, R17, 0x7632, R9 ;  /* 0x0000763211097816 */ /* 0x001fc60000000009 */
[----:B---3--:R-:W-:Y:S04]  /*4440*/  STG.E.U16 desc[UR8][R40.64], R20 ;  /* 0x0000001428007986 */ /* 0x008fe8000c101508 */
[----:B------:R0:W-:Y:S04]  /*4450*/  STG.E.U16 desc[UR8][R40.64+0x2], R6 ;  /* 0x0000020628007986 */ /* 0x0001e8000c101508 */
[----:B------:R-:W-:Y:S04]  /*4460*/  STG.E.U16 desc[UR8][R40.64+0x4], R17 ;  /* 0x0000041128007986 */ /* 0x000fe8000c101508 */
[----:B------:R-:W-:Y:S01]  /*4470*/  STG.E.U16 desc[UR8][R40.64+0x6], R9 ;  /* 0x0000060928007986 */ /* 0x000fe2000c101508 */
[----:B0-----:R-:W-:-:S03]  /*4480*/  PRMT R6, R0, 0x7610, R6 ;  /* 0x0000761000067816 */ /* 0x001fc60000000006 */
[----:B----4-:R-:W-:Y:S04]  /*4490*/  STG.E.U16 desc[UR8][R4.64], R8 ;  /* 0x0000000804007986 */ /* 0x010fe8000c101508 */
[----:B------:R-:W-:Y:S04]  /*44a0*/  STG.E.U16 desc[UR8][R4.64+0x2], R7 ;  /* 0x0000020704007986 */ /* 0x000fe8000c101508 */
[----:B------:R-:W-:Y:S04]  /*44b0*/  STG.E.U16 desc[UR8][R4.64+0x4], R15 ;  /* 0x0000040f04007986 */ /* 0x000fe8000c101508 */
[----:B------:R0:W-:Y:S02]  /*44c0*/  STG.E.U16 desc[UR8][R4.64+0x6], R11 ;  /* 0x0000060b04007986 */ /* 0x0001e4000c101508 */
[----:B0-----:R-:W-:-:S02]  /*44d0*/  PRMT R5, R0, 0x7632, R5 ;  /* 0x0000763200057816 */ /* 0x001fc40000000005 */
[----:B--2---:R-:W-:Y:S02]  /*44e0*/  F2FP.F16.F32.PACK_AB R0, R2, R3 ;  /* 0x000000030200723e */ /* 0x004fe400000000ff */
[----:B------:R-:W2:Y:S04]  /*44f0*/  LDL.LU R2, [R1+0xf4] ;  /* 0x0000f40001027983 */ /* 0x000ea80000300800 */
[----:B------:R-:W3:Y:S01]  /*4500*/  LDL.LU R3, [R1+0xf0] ;  /* 0x0000f00001037983 */ /* 0x000ee20000300800 */
[----:B------:R-:W-:Y:S02]  /*4510*/  F2FP.F16.F32.PACK_AB R13, R14, R13 ;  /* 0x0000000d0e0d723e */ /* 0x000fe400000000ff */
[----:B------:R-:W-:Y:S02]  /*4520*/  F2FP.F16.F32.PACK_AB R10, R10, R12 ;  /* 0x0000000c0a0a723e */ /* 0x000fe400000000ff */
[----:B------:R-:W-:-:S02]  /*4530*/  PRMT R8, R13, 0x7632, R8 ;  /* 0x000076320d087816 */ /* 0x000fc40000000008 */
[----:B------:R-:W-:Y:S02]  /*4540*/  PRMT R15, R0, 0x7632, R15 ;  /* 0x00007632000f7816 */ /* 0x000fe4000000000f */
        /* <DEDUP_REMOVED lines=16> */
.L_x_3369:
        /* <DEDUP_REMOVED lines=11> */
.L_x_3523:


//--------------------- .text._ZN13group_norm_v214gn_cuda_kernelI6__halfLi320ELi2ELi32ELi20ELi1024ELb0ELi64ELi320ELi320ELi4ELb1ELi18ELb0ELb0ENS_16CompileConditionILi900EEEEEvPT_PKS4_S7_S7_flPfS8_Pj --------------------------
	.section	.text._ZN13group_norm_v214gn_cuda_kernelI6__halfLi320ELi2ELi32ELi20ELi1024ELb0ELi64ELi320ELi320ELi4ELb1ELi18ELb0ELb0ENS_16CompileConditionILi900EEEEEvPT_PKS4_S7_S7_flPfS8_Pj,"ax",@progbits
	.align	128
        .global         _ZN13group_norm_v214gn_cuda_kernelI6__halfLi320ELi2ELi32ELi20ELi1024ELb0ELi64ELi320ELi320ELi4ELb1ELi18ELb0ELb0ENS_16CompileConditionILi900EEEEEvPT_PKS4_S7_S7_flPfS8_Pj
        .type           _ZN13group_norm_v214gn_cuda_kernelI6__halfLi320ELi2ELi32ELi20ELi1024ELb0ELi64ELi320ELi320ELi4ELb1ELi18ELb0ELb0ENS_16CompileConditionILi900EEEEEvPT_PKS4_S7_S7_flPfS8_Pj,@function
        .size           _ZN13group_norm_v214gn_cuda_kernelI6__halfLi320ELi2ELi32ELi20ELi1024ELb0ELi64ELi320ELi320ELi4ELb1ELi18ELb0ELb0ENS_16CompileConditionILi900EEEEEvPT_PKS4_S7_S7_flPfS8_Pj,(.L_x_3524 - _ZN13group_norm_v214gn_cuda_kernelI6__halfLi320ELi2ELi32ELi20ELi1024ELb0ELi64ELi320ELi320ELi4ELb1ELi18ELb0ELb0ENS_16CompileConditionILi900EEEEEvPT_PKS4_S7_S7_flPfS8_Pj)
        .other          _ZN13group_norm_v214gn_cuda_kernelI6__halfLi320ELi2ELi32ELi20ELi1024ELb0ELi64ELi320ELi320ELi4ELb1ELi18ELb0ELb0ENS_16CompileConditionILi900EEEEEvPT_PKS4_S7_S7_flPfS8_Pj,@"STO_CUDA_ENTRY STV_DEFAULT"
_ZN13group_norm_v214gn_cuda_kernelI6__halfLi320ELi2ELi32ELi20ELi1024ELb0ELi64ELi320ELi320ELi4ELb1ELi18ELb0ELb0ENS_16CompileConditionILi900EEEEEvPT_PKS4_S7_S7_flPfS8_Pj:
.text._ZN13group_norm_v214gn_cuda_kernelI6__halfLi320ELi2ELi32ELi20ELi1024ELb0ELi64ELi320ELi320ELi4ELb1ELi18ELb0ELb0ENS_16CompileConditionILi900EEEEEvPT_PKS4_S7_S7_flPfS8_Pj:
        /* <DEDUP_REMOVED lines=37> */
[----:B------:R-:W-:-:S02]  /*0250*/  IADD3 R7, R5, 0xc, RZ ;  /* 0x0000000c05077810 */ /* 0x000fc40007ffe0ff */
[----:B------:R-:W-:Y:S02]  /*0260*/  SHF.R.S32.HI R0, RZ, 0x2, R5 ;  /* 0x00000002ff007819 */ /* 0x000fe40000011405 */
[C---:B------:R-:W-:Y:S02]  /*0270*/  IADD3 R6, R5.reuse, 0x8, RZ ;  /* 0x0000000805067810 */ /* 0x040fe40007ffe0ff */
[C---:B0-----:R-:W-:Y:S01]  /*0280*/  IADD3 R4, R5.reuse, 0x4, RZ ;  /* 0x0000000405047810 */ /* 0x041fe20007ffe0ff */
[----:B------:R-:W-:Y:S01]  /*0290*/  IMAD R0, R0, 0x28, R10 ;  /* 0x0000002800007824 */ /* 0x000fe200078e020a */
[----:B------:R-:W-:Y:S02]  /*02a0*/  IADD3 R5, R5, 0x10, RZ ;  /* 0x0000001005057810 */ /* 0x000fe40007ffe0ff */
[----:B------:R-:W-:Y:S02]  /*02b0*/  SHF.R.S32.HI R4, RZ, 0x2, R4 ;  /* 0x00000002ff047819 */ /* 0x000fe40000011404 */
[----:B------:R-:W-:-:S02]  /*02c0*/  SHF.R.S32.HI R7, RZ, 0x2, R7 ;  /* 0x00000002ff077819 */ /* 0x000fc40000011407 */
[----:B------:R-:W-:Y:S01]  /*02d0*/  SHF.R.S32.HI R6, RZ, 0x2, R6 ;  /* 0x00000002ff067819 */ /* 0x000fe20000011406 */
[--C-:B------:R-:W-:Y:S01]  /*02e0*/  IMAD R4, R4, 0x28, R10.reuse ;  /* 0x0000002804047824 */ /* 0x100fe200078e020a */
[----:B------:R-:W-:Y:S01]  /*02f0*/  SHF.R.S32.HI R5, RZ, 0x2, R5 ;  /* 0x00000002ff057819 */ /* 0x000fe20000011405 */
[--C-:B------:R-:W-:Y:S01]  /*0300*/  IMAD R8, R7, 0x28, R10.reuse ;  /* 0x0000002807087824 */ /* 0x100fe200078e020a */
[----:B------:R-:W-:Y:S01]  /*0310*/  IADD3 R7, R0, R3, RZ ;  /* 0x0000000300077210 */ /* 0x000fe20007ffe0ff */
[--C-:B------:R-:W-:Y:S01]  /*0320*/  IMAD R6, R6, 0x28, R10.reuse ;  /* 0x0000002806067824 */ /* 0x100fe200078e020a */
[----:B------:R-:W-:Y:S01]  /*0330*/  IADD3 R0, R3, R4, RZ ;  /* 0x0000000403007210 */ /* 0x000fe20007ffe0ff */
[----:B------:R-:W-:Y:S01]  /*0340*/  IMAD R10, R5, 0x28, R10 ;  /* 0x00000028050a7824 */ /* 0x000fe200078e020a */
[C---:B------:R-:W-:Y:S01]  /*0350*/  IADD3 R4, R3.reuse, R8, RZ ;  /* 0x0000000803047210 */ /* 0x040fe20007ffe0ff */
[----:B------:R-:W-:Y:S01]  /*0360*/  STL [R1+0x70], R7 ;  /* 0x0000700701007387 */ /* 0x000fe20000100800 */
[----:B------:R-:W-:-:S03]  /*0370*/  IADD3 R5, R3, R6, RZ ;  /* 0x0000000603057210 */ /* 0x000fc60007ffe0ff */
[----:B------:R0:W-:Y:S04]  /*0380*/  STL [R1+0x6c], R0 ;  /* 0x00006c0001007387 */ /* 0x0001e80000100800 */
[----:B------:R-:W-:Y:S04]  /*0390*/  STL [R1+0x68], R5 ;  /* 0x0000680501007387 */ /* 0x000fe80000100800 */
[----:B------:R-:W-:Y:S01]  /*03a0*/  STL [R1+0x64], R4 ;  /* 0x0000640401007387 */ /* 0x000fe20000100800 */
[----:B0-----:R-:W-:-:S05]  /*03b0*/  IADD3 R0, R3, R10, RZ ;  /* 0x0000000a03007210 */ /* 0x001fca0007ffe0ff */
[----:B------:R0:W-:Y:S02]  /*03c0*/  STL [R1+0x60], R0 ;  /* 0x0000600001007387 */ /* 0x0001e40000100800 */
[----:B0-----:R-:W-:-:S05]  /*03d0*/  LEA R0, R2, UR5, 0x3 ;  /* 0x0000000502007c11 */ /* 0x001fca000f8e18ff */
[----:B------:R0:W-:Y:S02]  /*03e0*/  STL [R1+0x74], R0 ;  /* 0x0000740001007387 */ /* 0x0001e40000100800 */
.L_x_3376:
[----:B------:R-:W1:Y:S01]  /*03f0*/  S2R R4, SR_TID.X ;  /* 0x0000000000047919 */ /* 0x000e620000002100 */
[----:B------:R-:W-:Y:S01]  /*0400*/  IMAD R35, R36, 0xa0000, RZ ;  /* 0x000a000024237824 */ /* 0x000fe200078e02ff */
        /* <DEDUP_REMOVED lines=10> */
[----:B------:R-:W-:Y:S01]  /*04b0*/  IMAD R4, R5, 0x50, R4 ;  /* 0x0000005005047824 */ /* 0x000fe200078e0204 */
[----:B------:R-:W-:Y:S02]  /*04c0*/  MOV R5, RZ ;  /* 0x000000ff00057202 */ /* 0x000fe40000000f00 */
[----:B------:R-:W-:Y:S02]  /*04d0*/  IADD3 R2, R0, R3, RZ ;  /* 0x0000000300027210 */ /* 0x000fe40007ffe0ff */
[----:B------:R-:W-:-:S03]  /*04e0*/  SHF.L.U32 R4, R4, 0x2, RZ ;  /* 0x0000000204047819 */ /* 0x000fc600000006ff */
[----:B------:R-:W-:Y:S02]  /*04f0*/  STL [R1+0x4], R2 ;  /* 0x0000040201007387 */ /* 0x000fe40000100800 */
[----:B------:R-:W-:-:S04]  /*0500*/  IMAD.WIDE.U32 R38, R37, 0xa0000, R4 ;  /* 0x000a000025267825 */ /* 0x000fc800078e0004 */
        /* <DEDUP_REMOVED lines=10> */
[----:B------:R-:W-:Y:S02]  /*05b0*/  IADD3 R33, R5, 0x1400, RZ ;  /* 0x0000140005217810 */ /* 0x000fe40007ffe0ff */
[----:B0-----:R-:W-:Y:S02]  /*05c0*/  IADD3.X R0, RZ, R35, RZ, P0, !PT ;  /* 0x00000023ff007210 */ /* 0x001fe400007fe4ff */
[----:B------:R-:W-:-:S03]  /*05d0*/  LEA R40, P0, R34, UR8, 0x1 ;  /* 0x0000000822287c11 */ /* 0x000fc6000f8008ff */
[----:B------:R0:W-:Y:S01]  /*05e0*/  STL [R1+0xc], R0 ;  /* 0x00000c0001007387 */ /* 0x0001e20000100800 */
[----:B------:R-:W-:Y:S02]  /*05f0*/  LEA.HI.X R41, R34, UR9, R0, 0x1, P0 ;  /* 0x0000000922297c11 */ /* 0x000fe400080f0c00 */
        /* <DEDUP_REMOVED lines=87> */
[----:B------:R-:W-:Y:S02]  /*0b70*/  LEA R52, P0, R21, UR8, 0x1 ;  /* 0x0000000815347c11 */ /* 0x000fe4000f8008ff */
[----:B------:R-:W-:Y:S01]  /*0b80*/  IADD3 R5, R5, 0x9600, RZ ;  /* 0x0000960005057810 */ /* 0x000fe20007ffe0ff */
[----:B------:R0:W-:Y:S01]  /*0b90*/  STL [R1+0x5c], R0 ;  /* 0x00005c0001007387 */ /* 0x0001e20000100800 */
[----:B------:R-:W-:Y:S02]  /*0ba0*/  LEA.HI.X R53, R21, UR9, R0, 0x1, P0 ;  /* 0x0000000915357c11 */ /* 0x000fe400080f0c00 */
[----:B------:R-:W-:-:S04]  /*0bb0*/  IADD3 R5, P0, R5, R38, RZ ;  /* 0x0000002605057210 */ /* 0x000fc80007f1e0ff */
[----:B------:R-:W4:Y:S01]  /*0bc0*/  LDG.E.64.CONSTANT R52, desc[UR6][R52.64] ;  /* 0x0000000634347981 */ /* 0x000f22000c1e9b00 */
[----:B0-----:R-:W-:Y:S02]  /*0bd0*/  IADD3.X R0, RZ, R35, RZ, P0, !PT ;  /* 0x00000023ff007210 */ /* 0x001fe400007fe4ff */
[----:B------:R-:W-:-:S04]  /*0be0*/  LEA R54, P0, R5, UR8, 0x1 ;  /* 0x0000000805367c11 */ /* 0x000fc8000f8008ff */
[----:B------:R-:W-:Y:S01]  /*0bf0*/  LEA.HI.X R55, R5, UR9, R0, 0x1, P0 ;  /* 0x0000000905377c11 */ /* 0x000fe200080f0c00 */
[----:B------:R-:W-:-:S05]  /*0c00*/  ULDC.64 UR8, c[0x0][0x220] ;  /* 0x0000880000087ab9 */ /* 0x000fca0000000a00 */
[----:B------:R-:W4:Y:S01]  /*0c10*/  LDG.E.64.CONSTANT R54, desc[UR6][R54.64] ;  /* 0x0000000636367981 */ /* 0x000f22000c1e9b00 */
[--C-:B--2---:R-:W-:Y:S02]  /*0c20*/  HADD2.F32 R0, -RZ, R42.reuse.H0_H0 ;  /* 0x2000002aff007230 */ /* 0x104fe40000004100 */
[----:B------:R-:W-:Y:S02]  /*0c30*/  HADD2.F32 R36, -RZ, R42.H1_H1 ;  /* 0x3000002aff247230 */ /* 0x000fe40000004100 */
[--C-:B------:R-:W-:Y:S02]  /*0c40*/  HADD2.F32 R93, -RZ, R43.reuse.H0_H0 ;  /* 0x2000002bff5d7230 */ /* 0x100fe40000004100 */
[----:B------:R-:W-:Y:S01]  /*0c50*/  FFMA.FTZ R20, R0, R0, RZ ;  /* 0x0000000000147223 */ /* 0x000fe200000100ff */
[----:B------:R-:W-:Y:S01]  /*0c60*/  FADD.FTZ R5, RZ, R0 ;  /* 0x00000000ff057221 */ /* 0x000fe20000010000 */
[----:B------:R-:W-:Y:S01]  /*0c70*/  HADD2.F32 R92, -RZ, R43.H1_H1 ;  /* 0x3000002bff5c7230 */ /* 0x000fe20000004100 */
[----:B------:R0:W-:Y:S01]  /*0c80*/  STL [R1], R36 ;  /* 0x0000002401007387 */ /* 0x0001e20000100800 */
        /* <DEDUP_REMOVED lines=10> */
[--C-:B------:R-:W-:Y:S01]  /*0d30*/  HADD2.F32 R89, -RZ, R41.reuse.H0_H0 ;  /* 0x20000029ff597230 */ /* 0x100fe20000004100 */
[----:B------:R-:W-:Y:S01]  /*0d40*/  SHF.L.U32 R42, R4, 0x1, RZ ;  /* 0x00000001042a7819 */ /* 0x000fe200000006ff */
[----:B------:R-:W-:Y:S01]  /*0d50*/  FFMA.FTZ R40, R90, R90, R43 ;  /* 0x0000005a5a287223 */ /* 0x000fe2000001002b */
[----:B------:R-:W-:Y:S01]  /*0d60*/  FADD.FTZ R20, R5, R90 ;  /* 0x0000005a05147221 */ /* 0x000fe20000010000 */
[----:B------:R-:W-:Y:S01]  /*0d70*/  HADD2.F32 R88, -RZ, R41.H1_H1 ;  /* 0x30000029ff587230 */ /* 0x000fe20000004100 */
[----:B------:R-:W-:Y:S01]  /*0d80*/  SHF.R.U32.HI R4, RZ, 0x1f, R4 ;  /* 0x0000001fff047819 */ /* 0x000fe20000011604 */
[----:B------:R-:W-:Y:S01]  /*0d90*/  FFMA.FTZ R41, R89, R89, R40 ;  /* 0x0000005959297223 */ /* 0x000fe20000010028 */
[----:B------:R-:W-:Y:S01]  /*0da0*/  FADD.FTZ R5, R20, R89 ;  /* 0x0000005914057221 */ /* 0x000fe20000010000 */
[----:B----4-:R-:W-:-:S02]  /*0db0*/  HADD2.F32 R87, -RZ, R16.H0_H0 ;  /* 0x20000010ff577230 */ /* 0x010fc40000004100 */
[----:B------:R-:W-:Y:S01]  /*0dc0*/  FFMA.FTZ R40, R88, R88, R41 ;  /* 0x0000005858287223 */ /* 0x000fe20000010029 */
[----:B------:R-:W-:Y:S01]  /*0dd0*/  FADD.FTZ R20, R5, R88 ;  /* 0x0000005805147221 */ /* 0x000fe20000010000 */
[----:B------:R-:W-:Y:S02]  /*0de0*/  HADD2.F32 R86, -RZ, R16.H1_H1 ;  /* 0x30000010ff567230 */ /* 0x000fe40000004100 */
[----:B------:R-:W-:Y:S01]  /*0df0*/  FFMA.FTZ R41, R87, R87, R40 ;  /* 0x0000005757297223 */ /* 0x000fe20000010028 */
[----:B------:R-:W-:Y:S01]  /*0e00*/  FADD.FTZ R5, R20, R87 ;  /* 0x0000005714057221 */ /* 0x000fe20000010000 */
[--C-:B------:R-:W-:Y:S01]  /*0e10*/  HADD2.F32 R85, -RZ, R17.reuse.H0_H0 ;  /* 0x20000011ff557230 */ /* 0x100fe20000004100 */
[----:B------:R-:W-:Y:S01]  /*0e20*/  IADD3 R40, P0, R42, UR8, RZ ;  /* 0x000000082a287c10 */ /* 0x000fe2000ff1e0ff */
[----:B------:R-:W-:Y:S01]  /*0e30*/  FFMA.FTZ R20, R86, R86, R41 ;  /* 0x0000005656147223 */ /* 0x000fe20000010029 */
[----:B------:R-:W-:Y:S01]  /*0e40*/  FADD.FTZ R16, R5, R86 ;  /* 0x0000005605107221 */ /* 0x000fe20000010000 */
[----:B------:R-:W-:Y:S01]  /*0e50*/  HADD2.F32 R84, -RZ, R17.H1_H1 ;  /* 0x30000011ff547230 */ /* 0x000fe20000004100 */
[----:B------:R-:W-:Y:S01]  /*0e60*/  IADD3.X R41, R4, UR9, RZ, P0, !PT ;  /* 0x0000000904297c10 */ /* 0x000fe200087fe4ff */
[----:B------:R-:W-:Y:S01]  /*0e70*/  FFMA.FTZ R17, R85, R85, R20 ;  /* 0x0000005555117223 */ /* 0x000fe20000010014 */
[----:B------:R-:W-:Y:S01]  /*0e80*/  FADD.FTZ R5, R16, R85 ;  /* 0x0000005510057221 */ /* 0x000fe20000010000 */
[--C-:B------:R-:W-:Y:S01]  /*0e90*/  HADD2.F32 R83, -RZ, R12.reuse.H0_H0 ;  /* 0x2000000cff537230 */ /* 0x100fe20000004100 */
[----:B------:R-:W-:Y:S01]  /*0ea0*/  ULDC.64 UR8, c[0x0][0x228] ;  /* 0x00008a0000087ab9 */ /* 0x000fe20000000a00 */
[----:B------:R-:W-:Y:S01]  /*0eb0*/  FFMA.FTZ R20, R84, R84, R17 ;  /* 0x0000005454147223 */ /* 0x000fe20000010011 */
[----:B------:R-:W-:Y:S01]  /*0ec0*/  FADD.FTZ R16, R5, R84 ;  /* 0x0000005405107221 */ /* 0x000fe20000010000 */
[----:B------:R-:W-:Y:S01]  /*0ed0*/  HADD2.F32 R82, -RZ, R12.H1_H1 ;  /* 0x3000000cff527230 */ /* 0x000fe20000004100 */
[----:B------:R-:W-:Y:S01]  /*0ee0*/  IADD3 R42, P0, R42, UR8, RZ ;  /* 0x000000082a2a7c10 */ /* 0x000fe2000ff1e0ff */
[----:B------:R-:W-:Y:S01]  /*0ef0*/  FFMA.FTZ R17, R83, R83, R20 ;  /* 0x0000005353117223 */ /* 0x000fe20000010014 */
[----:B------:R-:W-:Y:S01]  /*0f00*/  FADD.FTZ R5, R16, R83 ;  /* 0x0000005310057221 */ /* 0x000fe20000010000 */
[--C-:B------:R-:W-:Y:S01]  /*0f10*/  HADD2.F32 R81, -RZ, R13.reuse.H0_H0 ;  /* 0x2000000dff517230 */ /* 0x100fe20000004100 */
[----:B------:R-:W-:Y:S01]  /*0f20*/  IADD3.X R43, R4, UR9, RZ, P0, !PT ;  /* 0x00000009042b7c10 */ /* 0x000fe200087fe4ff */
[----:B------:R-:W-:Y:S01]  /*0f30*/  FFMA.FTZ R16, R82, R82, R17 ;  /* 0x0000005252107223 */ /* 0x000fe20000010011 */
[----:B------:R-:W-:Y:S01]  /*0f40*/  FADD.FTZ R12, R5, R82 ;  /* 0x00000052050c7221 */ /* 0x000fe20000010000 */
[----:B------:R-:W-:-:S02]  /*0f50*/  HADD2.F32 R80, -RZ, R13.H1_H1 ;  /* 0x3000000dff507230 */ /* 0x000fc40000004100 */
[--C-:B------:R-:W-:Y:S02]  /*0f60*/  HADD2.F32 R79, -RZ, R8.reuse.H0_H0 ;  /* 0x20000008ff4f7230 */ /* 0x100fe40000004100 */
[----:B------:R-:W-:Y:S01]  /*0f70*/  FFMA.FTZ R13, R81, R81, R16 ;  /* 0x00000051510d7223 */ /* 0x000fe20000010010 */
[----:B------:R-:W-:Y:S01]  /*0f80*/  FADD.FTZ R5, R12, R81 ;  /* 0x000000510c057221 */ /* 0x000fe20000010000 */
[----:B------:R-:W-:Y:S02]  /*0f90*/  HADD2.F32 R78, -RZ, R8.H1_H1 ;  /* 0x30000008ff4e7230 */ /* 0x000fe40000004100 */
[--C-:B------:R-:W-:Y:S02]  /*0fa0*/  HADD2.F32 R77, -RZ, R9.reuse.H0_H0 ;  /* 0x20000009ff4d7230 */ /* 0x100fe40000004100 */
[----:B------:R-:W-:Y:S01]  /*0fb0*/  FFMA.FTZ R16, R80, R80, R13 ;  /* 0x0000005050107223 */ /* 0x000fe2000001000d */
[----:B------:R-:W-:Y:S01]  /*0fc0*/  FADD.FTZ R12, R5, R80 ;  /* 0x00000050050c7221 */ /* 0x000fe20000010000 */
[----:B------:R-:W-:-:S02]  /*0fd0*/  HADD2.F32 R76, -RZ, R9.H1_H1 ;  /* 0x30000009ff4c7230 */ /* 0x000fc40000004100 */
[--C-:B------:R-:W-:Y:S02]  /*0fe0*/  HADD2.F32 R75, -RZ, R18.reuse.H0_H0 ;  /* 0x20000012ff4b7230 */ /* 0x100fe40000004100 */
[----:B------:R-:W-:Y:S01]  /*0ff0*/  FFMA.FTZ R5, R79, R79, R16 ;  /* 0x0000004f4f057223 */ /* 0x000fe20000010010 */
[----:B------:R-:W-:Y:S01]  /*1000*/  FADD.FTZ R13, R12, R79 ;  /* 0x0000004f0c0d7221 */ /* 0x000fe20000010000 */
[----:B------:R-:W-:Y:S02]  /*1010*/  HADD2.F32 R74, -RZ, R18.H1_H1 ;  /* 0x30000012ff4a7230 */ /* 0x000fe40000004100 */
[----:B------:R-:W-:Y:S02]  /*1020*/  HADD2.F32 R57, -RZ, R44.H1_H1 ;  /* 0x3000002cff397230 */ /* 0x000fe40000004100 */
[----:B------:R-:W-:Y:S01]  /*1030*/  FFMA.FTZ R5, R78, R78, R5 ;  /* 0x0000004e4e057223 */ /* 0x000fe20000010005 */
[----:B------:R-:W-:Y:S01]  /*1040*/  FADD.FTZ R8, R13, R78 ;  /* 0x0000004e0d087221 */ /* 0x000fe20000010000 */
[----:B------:R-:W-:-:S02]  /*1050*/  HADD2.F32 R20, -RZ, R19.H0_H0 ;  /* 0x20000013ff147230 */ /* 0x000fc40000004100 */
[----:B------:R-:W-:Y:S02]  /*1060*/  HADD2.F32 R58, -RZ, R45.H1_H1 ;  /* 0x3000002dff3a7230 */ /* 0x000fe40000004100 */
        /* <DEDUP_REMOVED lines=15> */
[----:B------:R-:W-:Y:S02]  /*1160*/  HADD2.F32 R63, -RZ, R49.H0_H0 ;  /* 0x20000031ff3f7230 */ /* 0x000fe40000004100 */
[----:B------:R-:W-:Y:S01]  /*1170*/  FFMA.FTZ R5, R20, R20, R5 ;  /* 0x0000001414057223 */ /* 0x000fe20000010005 */
[----:B------:R-:W-:Y:S01]  /*1180*/  FADD.FTZ R8, R8, R20 ;  /* 0x0000001408087221 */ /* 0x000fe20000010000 */
[----:B------:R-:W-:Y:S02]  /*1190*/  HADD2.F32 R15, -RZ, R15.H1_H1 ;  /* 0x3000000fff0f7230 */ /* 0x000fe40000004100 */
[----:B------:R-:W-:Y:S02]  /*11a0*/  HADD2.F32 R66, -RZ, R49.H1_H1 ;  /* 0x30000031ff427230 */ /* 0x000fe40000004100 */
[----:B------:R-:W-:Y:S01]  /*11b0*/  FFMA.FTZ R5, R19, R19, R5 ;  /* 0x0000001313057223 */ /* 0x000fe20000010005 */
[----:B------:R-:W-:Y:S01]  /*11c0*/  FADD.FTZ R8, R8, R19 ;  /* 0x0000001308087221 */ /* 0x000fe20000010000 */
[--C-:B------:R-:W-:Y:S01]  /*11d0*/  HADD2.F32 R14, -RZ, R10.reuse.H0_H0 ;  /* 0x2000000aff0e7230 */ /* 0x100fe20000004100 */
[----:B------:R-:W2:Y:S01]  /*11e0*/  LDL R49, [R1+0x6c] ;  /* 0x00006c0001317983 */ /* 0x000ea20000100800 */
[----:B------:R-:W-:Y:S01]  /*11f0*/  FFMA.FTZ R5, R18, R18, R5 ;  /* 0x0000001212057223 */ /* 0x000fe20000010005 */
[----:B------:R-:W-:Y:S01]  /*1200*/  FADD.FTZ R8, R8, R18 ;  /* 0x0000001208087221 */ /* 0x000fe20000010000 */
[----:B------:R-:W-:-:S02]  /*1210*/  HADD2.F32 R13, -RZ, R10.H1_H1 ;  /* 0x3000000aff0d7230 */ /* 0x000fc40000004100 */
[--C-:B------:R-:W-:Y:S02]  /*1220*/  HADD2.F32 R65, -RZ, R50.reuse.H0_H0 ;  /* 0x20000032ff417230 */ /* 0x100fe40000004100 */
[----:B------:R-:W-:Y:S01]  /*1230*/  FFMA.FTZ R5, R17, R17, R5 ;  /* 0x0000001111057223 */ /* 0x000fe20000010005 */
[----:B------:R-:W-:Y:S01]  /*1240*/  FADD.FTZ R8, R8, R17 ;  /* 0x0000001108087221 */ /* 0x000fe20000010000 */
[--C-:B------:R-:W-:Y:S02]  /*1250*/  HADD2.F32 R12, -RZ, R11.reuse.H0_H0 ;  /* 0x2000000bff0c7230 */ /* 0x100fe40000004100 */
[----:B------:R-:W-:Y:S02]  /*1260*/  HADD2.F32 R68, -RZ, R50.H1_H1 ;  /* 0x30000032ff447230 */ /* 0x000fe40000004100 */
        /* <DEDUP_REMOVED lines=10> */
[----:B------:R-:W-:Y:S01]  /*1310*/  HADD2.F32 R9, -RZ, R6.H1_H1 ;  /* 0x30000006ff097230 */ /* 0x000fe20000004100 */
[----:B------:R-:W3:Y:S01]  /*1320*/  LDL R51, [R1+0x70] ;  /* 0x0000700001337983 */ /* 0x000ee20000100800 */
        /* <DEDUP_REMOVED lines=10> */
[----:B0-----:R-:W0:Y:S02]  /*13d0*/  S2R R36, SR_TID.X ;  /* 0x0000000000247919 */ /* 0x001e240000002100 */
[----:B------:R-:W-:Y:S01]  /*13e0*/  FFMA.FTZ R4, R10, R10, R4 ;  /* 0x0000000a0a047223 */ /* 0x000fe20000010004 */
[----:B------:R-:W-:Y:S01]  /*13f0*/  FADD.FTZ R5, R5, R10 ;  /* 0x0000000a05057221 */ /* 0x000fe20000010000 */
[--C-:B------:R-:W-:Y:S01]  /*1400*/  HADD2.F32 R8, -RZ, R7.reuse.H0_H0 ;  /* 0x20000007ff087230 */ /* 0x100fe20000004100 */
[----:B------:R-:W4:Y:S01]  /*1410*/  LDL R50, [R1+0x68] ;  /* 0x0000680001327983 */ /* 0x000f220000100800 */
[----:B------:R-:W-:Y:S01]  /*1420*/  FFMA.FTZ R4, R9, R9, R4 ;  /* 0x0000000909047223 */ /* 0x000fe20000010004 */
[----:B------:R-:W-:Y:S01]  /*1430*/  FADD.FTZ R5, R5, R9 ;  /* 0x0000000905057221 */ /* 0x000fe20000010000 */
[----:B------:R-:W-:Y:S01]  /*1440*/  HADD2.F32 R7, -RZ, R7.H1_H1 ;  /* 0x30000007ff077230 */ /* 0x000fe20000004100 */
[----:B------:R-:W5:Y:S01]  /*1450*/  LDG.E.64.CONSTANT R40, desc[UR6][R40.64] ;  /* 0x0000000628287981 */ /* 0x000f62000c1e9b00 */
[----:B------:R-:W-:Y:S01]  /*1460*/  FFMA.FTZ R4, R8, R8, R4 ;  /* 0x0000000808047223 */ /* 0x000fe20000010004 */
[----:B------:R-:W-:Y:S01]  /*1470*/  FADD.FTZ R5, R5, R8 ;  /* 0x0000000805057221 */ /* 0x000fe20000010000 */
[--C-:B------:R-:W-:Y:S01]  /*1480*/  HADD2.F32 R6, -RZ, R2.reuse.H0_H0 ;  /* 0x20000002ff067230 */ /* 0x100fe20000004100 */
[----:B------:R-:W5:Y:S01]  /*1490*/  LDG.E.64.CONSTANT R42, desc[UR6][R42.64] ;  /* 0x000000062a2a7981 */ /* 0x000f62000c1e9b00 */
        /* <DEDUP_REMOVED lines=14> */
[----:B------:R-:W-:Y:S02]  /*1580*/  HADD2.F32 R44, -RZ, R45.H0_H0 ;  /* 0x2000002dff2c7230 */ /* 0x000fe40000004100 */
        /* <DEDUP_REMOVED lines=11> */
[----:B------:R-:W-:Y:S02]  /*1640*/  HADD2.F32 R59, -RZ, R47.H0_H0 ;  /* 0x2000002fff3b7230 */ /* 0x000fe40000004100 */
        /* <DEDUP_REMOVED lines=24> */
[----:B------:R-:W-:Y:S02]  /*17d0*/  HADD2.F32 R52, -RZ, R53.H0_H0 ;  /* 0x20000035ff347230 */ /* 0x000fe40000004100 */
[----:B------:R-:W-:Y:S01]  /*17e0*/  FADD.FTZ R47, R47, R69 ;  /* 0x000000452f2f7221 */ /* 0x000fe20000010000 */
[----:B------:R-:W-:-:S03]  /*17f0*/  FFMA.FTZ R46, R71, R71, R46 ;  /* 0x00000047472e7223 */ /* 0x000fc6000001002e */
[----:B------:R-:W-:Y:S01]  /*1800*/  FADD.FTZ R47, R47, R71 ;  /* 0x000000472f2f7221 */ /* 0x000fe20000010000 */
[----:B------:R-:W-:Y:S01]  /*1810*/  FFMA.FTZ R46, R52, R52, R46 ;  /* 0x00000034342e7223 */ /* 0x000fe2000001002e */
[----:B------:R-:W-:Y:S02]  /*1820*/  HADD2.F32 R53, -RZ, R54.H0_H0 ;  /* 0x20000036ff357230 */ /* 0x000fe40000004100 */
[----:B------:R-:W-:Y:S01]  /*1830*/  FADD.FTZ R47, R47, R52 ;  /* 0x000000342f2f7221 */ /* 0x000fe20000010000 */
[----:B------:R-:W-:-:S03]  /*1840*/  FFMA.FTZ R46, R72, R72, R46 ;  /* 0x00000048482e7223 */ /* 0x000fc6000001002e */
[----:B------:R-:W-:Y:S01]  /*1850*/  FADD.FTZ R47, R47, R72 ;  /* 0x000000482f2f7221 */ /* 0x000fe20000010000 */
[----:B------:R-:W-:-:S03]  /*1860*/  FFMA.FTZ R48, R53, R53, R46 ;  /* 0x0000003535307223 */ /* 0x000fc6000001002e */
[----:B------:R-:W-:Y:S01]  /*1870*/  FADD.FTZ R46, R47, R53 ;  /* 0x000000352f2e7221 */ /* 0x000fe20000010000 */
[----:B------:R-:W-:Y:S02]  /*1880*/  FFMA.FTZ R47, R73, R73, R48 ;  /* 0x00000049492f7223 */ /* 0x000fe40000010030 */
[----:B------:R-:W2:Y:S01]  /*1890*/  LDL R48, [R1+0x78] ;  /* 0x0000780001307983 */ /* 0x000ea20000100800 */
[--C-:B------:R-:W-:Y:S02]  /*18a0*/  HADD2.F32 R54, -RZ, R55.reuse.H0_H0 ;  /* 0x20000037ff367230 */ /* 0x100fe40000004100 */
[----:B------:R-:W-:Y:S01]  /*18b0*/  FADD.FTZ R46, R46, R73 ;  /* 0x000000492e2e7221 */ /* 0x000fe20000010000 */
[----:B------:R-:W-:Y:S02]  /*18c0*/  HADD2.F32 R55, -RZ, R55.H1_H1 ;  /* 0x30000037ff377230 */ /* 0x000fe40000004100 */
[----:B------:R-:W-:Y:S01]  /*18d0*/  FFMA.FTZ R47, R54, R54, R47 ;  /* 0x00000036362f7223 */ /* 0x000fe2000001002f */
[----:B------:R-:W-:-:S03]  /*18e0*/  FADD.FTZ R46, R46, R54 ;  /* 0x000000362e2e7221 */ /* 0x000fc60000010000 */
[----:B------:R-:W-:Y:S01]  /*18f0*/  FFMA.FTZ R47, R55, R55, R47 ;  /* 0x00000037372f7223 */ /* 0x000fe2000001002f */
[----:B------:R-:W-:Y:S01]  /*1900*/  FADD.FTZ R46, R46, R55 ;  /* 0x000000372e2e7221 */ /* 0x000fe20000010000 */
[----:B0-----:R-:W-:Y:S02]  /*1910*/  ISETP.GT.U32.AND P0, PT, R36, 0x3f, PT ;  /* 0x0000003f2400780c */ /* 0x001fe40003f04070 */
[----:B------:R0:W5:Y:S04]  /*1920*/  LDL.LU R36, [R1+0x7c] ;  /* 0x00007c0001247983 */ /* 0x0001680000300800 */
[----:B--2---:R-:W-:Y:S01]  /*1930*/  STS.64 [R48], R46 ;  /* 0x0000002e30007388 */ /* 0x004fe20000000a00 */
[----:B------:R-:W-:Y:S06]  /*1940*/  BAR.SYNC.DEFER_BLOCKING 0x0 ;  /* 0x0000000000007b1d */ /* 0x000fec0000010000 */
[----:B---3--:R-:W1:Y:S04]  /*1950*/  @!P0 LDS.64 R46, [R51] ;  /* 0x00000000332e8984 */ /* 0x008e680000000a00 */
[----:B------:R-:W2:Y:S04]  /*1960*/  @!P0 LDS.64 R48, [R49] ;  /* 0x0000000031308984 */ /* 0x000ea80000000a00 */
[----:B----4-:R-:W3:Y:S01]  /*1970*/  @!P0 LDS.64 R50, [R50] ;  /* 0x0000000032328984 */ /* 0x010ee20000000a00 */
[----:B-1----:R-:W-:Y:S01]  /*1980*/  @!P0 FADD.FTZ R47, RZ, R47 ;  /* 0x0000002fff2f8221 */ /* 0x002fe20000010000 */
[----:B------:R-:W-:-:S03]  /*1990*/  @!P0 FADD.FTZ R46, RZ, R46 ;  /* 0x0000002eff2e8221 */ /* 0x000fc60000010000 */
[----:B--2---:R-:W-:Y:S02]  /*19a0*/  @!P0 FADD.FTZ R47, R47, R49 ;  /* 0x000000312f2f8221 */ /* 0x004fe40000010000 */
[----:B------:R-:W2:Y:S01]  /*19b0*/  LDL R49, [R1+0x64] ;  /* 0x0000640001317983 */ /* 0x000ea20000100800 */
[----:B------:R-:W-:-:S03]  /*19c0*/  @!P0 FADD.FTZ R46, R46, R48 ;  /* 0x000000302e2e8221 */ /* 0x000fc60000010000 */
[----:B------:R-:W4:Y:S01]  /*19d0*/  LDL R48, [R1+0x60] ;  /* 0x0000600001307983 */ /* 0x000f220000100800 */
[----:B---3--:R-:W-:Y:S01]  /*19e0*/  @!P0 FADD.FTZ R50, R46, R50 ;  /* 0x000000322e328221 */ /* 0x008fe20000010000 */
[----:B------:R-:W-:Y:S01]  /*19f0*/  @!P0 FADD.FTZ R51, R47, R51 ;  /* 0x000000332f338221 */ /* 0x000fe20000010000 */
[----:B------:R-:W-:Y:S01]  /*1a00*/  BSSY B0, `(.L_x_3370) ;  /* 0x0000021000007945 */ /* 0x000fe20003800000 */
[----:B--2---:R-:W1:Y:S04]  /*1a10*/  @!P0 LDS.64 R46, [R49] ;  /* 0x00000000312e8984 */ /* 0x004e680000000a00 */
[----:B----4-:R-:W2:Y:S01]  /*1a20*/  @!P0 LDS.64 R48, [R48] ;  /* 0x0000000030308984 */ /* 0x010ea20000000a00 */
[----:B-1----:R-:W-:Y:S01]  /*1a30*/  @!P0 FADD.FTZ R50, R50, R46 ;  /* 0x0000002e32328221 */ /* 0x002fe20000010000 */
[----:B------:R-:W-:Y:S01]  /*1a40*/  @!P0 FADD.FTZ R51, R51, R47 ;  /* 0x0000002f33338221 */ /* 0x000fe20000010000 */
[----:B------:R-:W-:-:S02]  /*1a50*/  MOV R46, RZ ;  /* 0x000000ff002e7202 */ /* 0x000fc40000000f00 */
[----:B------:R-:W-:Y:S01]  /*1a60*/  MOV R47, RZ ;  /* 0x000000ff002f7202 */ /* 0x000fe20000000f00 */
        /* <DEDUP_REMOVED lines=26> */
.L_x_3371:
[----:B------:R-:W-:Y:S05]  /*1c10*/  BSYNC B0 ;  /* 0x0000000000007941 */ /* 0x000fea0003800000 */
.L_x_3370:
[----:B0-----:R-:W0:Y:S01]  /*1c20*/  S2R R46, SR_TID.X ;  /* 0x00000000002e7919 */ /* 0x001e220000002100 */
[----:B------:R-:W-:Y:S01]  /*1c30*/  BAR.SYNC.DEFER_BLOCKING 0x0 ;  /* 0x0000000000007b1d */ /* 0x000fe20000010000 */
[C---:B0-----:R-:W-:Y:S02]  /*1c40*/  ISETP.NE.AND P1, PT, R46.reuse, RZ, PT ;  /* 0x000000ff2e00720c */ /* 0x041fe40003f25270 */
[----:B------:R-:W-:-:S11]  /*1c50*/  ISETP.GT.U32.AND P0, PT, R46, 0xff, PT ;  /* 0x000000ff2e00780c */ /* 0x000fd60003f04070 */
[----:B------:R-:W-:Y:S05]  /*1c60*/  @P1 BRA `(.L_x_3372) ;  /* 0x0000000000441947 */ /* 0x000fea0003800000 */
        /* <DEDUP_REMOVED lines=11> */
.L_x_3373:
[----:B------:R-:W2:Y:S04]  /*1d20*/  LD.E.STRONG.GPU R49, desc[UR6][R46.64] ;  /* 0x000000062e317980 */ /* 0x000ea8000c10f900 */
[----:B--2---:R-:W-:Y:S01]  /*1d30*/  CCTL.IVALL ;  /* 0x00000000ff00798f */ /* 0x004fe20002000000 */
[----:B------:R-:W-:Y:S05]  /*1d40*/  YIELD ;  /* 0x0000000000007946 */ /* 0x000fea0003800000 */
[----:B-----5:R-:W-:-:S04]  /*1d50*/  LOP3.LUT R49, R49, R48, RZ, 0x3c, !PT ;  /* 0x0000003031317212 */ /* 0x020fc800078e3cff */
[----:B------:R-:W-:-:S13]  /*1d60*/  ISETP.GT.AND P1, PT, R49, -0x1, PT ;  /* 0xffffffff3100780c */ /* 0x000fda0003f24270 */
[----:B------:R-:W-:Y:S05]  /*1d70*/  @P1 BRA `(.L_x_3373) ;  /* 0xfffffffc00e81947 */ /* 0x000fea000383ffff */
.L_x_3372:
[----:B------:R-:W-:Y:S05]  /*1d80*/  WARPSYNC.ALL ;  /* 0x0000000000007948 */ /* 0x000fea0003800000 */
        /* <DEDUP_REMOVED lines=40> */
[----:B------:R-:W-:Y:S01]  /*2010*/  @!P0 FFMA.FTZ R47, R47, 4.8828125727595761418e-05, -R48 ;  /* 0x384ccccd2f2f8823 */ /* 0x000fe20000010830 */
        /* <DEDUP_REMOVED lines=14> */
[----:B-----5:R-:W-:Y:S02]  /*2100*/  LEA.HI.X R48, R37, R48, R36, 0x5, P0 ;  /* 0x0000003025307211 */ /* 0x020fe400000f2c24 */
[----:B------:R-:W-:-:S04]  /*2110*/  LEA R46, P0, R47, UR8, 0x3 ;  /* 0x000000082f2e7c11 */ /* 0x000fc8000f8018ff */
[----:B------:R-:W-:Y:S02]  /*2120*/  LEA.HI.X R47, R47, UR9, R48, 0x3, P0 ;  /* 0x000000092f2f7c11 */ /* 0x000fe400080f1c30 */
[----:B------:R-:W-:-:S06]  /*2130*/  LEA R48, R50, UR5, 0x3 ;  /* 0x0000000532307c11 */ /* 0x000fcc000f8e18ff */
[----:B------:R-:W0:Y:S04]  /*2140*/  LDS.64 R48, [R48] ;  /* 0x0000000030307984 */ /* 0x000e280000000a00 */
[----:B0-----:R0:W-:Y:S02]  /*2150*/  STG.E.64 desc[UR6][R46.64], R48 ;  /* 0x000000302e007986 */ /* 0x0011e4000c101b06 */
.L_x_3375:
[----:B------:R-:W-:Y:S05]  /*2160*/  BSYNC B0 ;  /* 0x0000000000007941 */ /* 0x000fea0003800000 */
.L_x_3374:
[----:B0-----:R-:W2:Y:S01]  /*2170*/  LDL.LU R49, [R1+0x4] ;  /* 0x0000040001317983 */ /* 0x001ea20000300800 */
[----:B------:R-:W-:Y:S01]  /*2180*/  HFMA2.MMA R48, -RZ, RZ, 0, 3.814697265625e-05 ;  /* 0x00000280ff307435 */ /* 0x000fe200000001ff */
[----:B------:R-:W-:Y:S01]  /*2190*/  ULDC.64 UR10, c[0x0][0x210] ;  /* 0x00008400000a7ab9 */ /* 0x000fe20000000a00 */
[----:B------:R-:W-:Y:S01]  /*21a0*/  ULDC UR8, c[0x0][0x230] ;  /* 0x00008c0000087ab9 */ /* 0x000fe20000000800 */
[----:B------:R-:W3:Y:S04]  /*21b0*/  LDL.LU R47, [R1+0x8] ;  /* 0x00000800012f7983 */ /* 0x000ee80000300800 */
[----:B------:R-:W4:Y:S04]  /*21c0*/  LDL R46, [R1+0x74] ;  /* 0x00007400012e7983 */ /* 0x000f280000100800 */
[----:B------:R-:W4:Y:S04]  /*21d0*/  LDL.LU R51, [R1] ;  /* 0x0000000001337983 */ /* 0x000f280000300800 */
[----:B------:R-:W-:Y:S04]  /*21e0*/  STL [R1+0x80], R37 ;  /* 0x0000802501007387 */ /* 0x000fe80000100800 */
[----:B-----5:R-:W-:Y:S01]  /*21f0*/  STL [R1+0x7c], R36 ;  /* 0x00007c2401007387 */ /* 0x020fe20000100800 */
[----:B--2---:R-:W-:-:S02]  /*2200*/  IMAD R48, R49, R48, 0x9600 ;  /* 0x0000960031307424 */ /* 0x004fc400078e0230 */
[--C-:B------:R-:W-:Y:S02]  /*2210*/  HADD2.F32 R49, -RZ, R40.reuse.H0_H0 ;  /* 0x20000028ff317230 */ /* 0x100fe40000004100 */
[----:B------:R-:W-:Y:S01]  /*2220*/  HADD2.F32 R40, -RZ, R40.H1_H1 ;  /* 0x30000028ff287230 */ /* 0x000fe20000004100 */
[----:B------:R-:W-:Y:S02]  /*2230*/  IADD3 R48, P0, R48, R38, RZ ;  /* 0x0000002630307210 */ /* 0x000fe40007f1e0ff */
[----:B------:R-:W-:-:S04]  /*2240*/  LEA R38, P1, R56, UR10, 0x1 ;  /* 0x0000000a38267c11 */ /* 0x000fc8000f8208ff */
[----:B---3--:R-:W-:Y:S02]  /*2250*/  LEA.HI.X R39, R56, UR11, R47, 0x1, P1 ;  /* 0x0000000b38277c11 */ /* 0x008fe400088f0c2f */
[----:B----4-:R-:W0:Y:S02]  /*2260*/  LDS.64 R46, [R46] ;  /* 0x000000002e2e7984 */ /* 0x010e240000000a00 */
[----:B0-----:R-:W-:Y:S01]  /*2270*/  FADD.FTZ R47, R47, UR8 ;  /* 0x000000082f2f7e21 */ /* 0x001fe20008010000 */
[--C-:B------:R-:W-:Y:S01]  /*2280*/  FADD.FTZ R50, R0, -R46.reuse ;  /* 0x8000002e00327221 */ /* 0x100fe20000010000 */
[--C-:B------:R-:W-:Y:S01]  /*2290*/  FADD.FTZ R51, R51, -R46.reuse ;  /* 0x8000002e33337221 */ /* 0x100fe20000010000 */
[--C-:B------:R-:W-:Y:S02]  /*22a0*/  HADD2.F32 R0, -RZ, R42.reuse.H0_H0 ;  /* 0x2000002aff007230 */ /* 0x100fe40000004100 */
[--C-:B------:R-:W-:Y:S01]  /*22b0*/  FADD.FTZ R93, R93, -R46.reuse ;  /* 0x8000002e5d5d7221 */ /* 0x100fe20000010000 */
[----:B------:R-:W-:Y:S01]  /*22c0*/  HADD2.F32 R42, -RZ, R42.H1_H1 ;  /* 0x3000002aff2a7230 */ /* 0x000fe20000004100 */
        /* <DEDUP_REMOVED lines=27> */
[----:B------:R-:W-:Y:S01]  /*2480*/  F2FP.F16.F32.PACK_AB R50, R51, R50 ;  /* 0x000000323332723e */ /* 0x000fe200000000ff */
[----:B------:R-:W-:-:S02]  /*2490*/  HADD2.F32 R51, -RZ, R43.H0_H0 ;  /* 0x2000002bff337230 */ /* 0x000fc40000004100 */
[C-C-:B------:R-:W-:Y:S01]  /*24a0*/  FFMA.FTZ R37, R49.reuse, R91, R0.reuse ;  /* 0x0000005b31257223 */ /* 0x140fe20000010000 */
[----:B------:R-:W-:Y:S02]  /*24b0*/  HADD2.F32 R43, -RZ, R43.H1_H1 ;  /* 0x3000002bff2b7230 */ /* 0x000fe40000004100 */
[--C-:B------:R-:W-:Y:S01]  /*24c0*/  FFMA.FTZ R36, R49, R87, R0.reuse ;  /* 0x0000005731247223 */ /* 0x100fe20000010000 */
[----:B------:R0:W-:Y:S01]  /*24d0*/  STG.E.U16 desc[UR6][R38.64], R50 ;  /* 0x0000003226007986 */ /* 0x0001e2000c101506 */
[C---:B------:R-:W-:Y:S01]  /*24e0*/  FMUL.FTZ R75, R47.reuse, R75 ;  /* 0x0000004b2f4b7220 */ /* 0x040fe20000410000 */
[C---:B------:R-:W-:Y:S01]  /*24f0*/  FMUL.FTZ R18, R47.reuse, R18 ;  /* 0x000000122f127220 */ /* 0x040fe20000410000 */
[C---:B------:R-:W-:Y:S01]  /*2500*/  FMUL.FTZ R14, R47.reuse, R14 ;  /* 0x0000000e2f0e7220 */ /* 0x040fe20000410000 */
[----:B------:R1:W-:Y:S01]  /*2510*/  STL [R1+0x58], R37 ;  /* 0x0000582501007387 */ /* 0x0003e20000100800 */
[----:B------:R-:W-:Y:S01]  /*2520*/  FMUL.FTZ R10, R47, R10 ;  /* 0x0000000a2f0a7220 */ /* 0x000fe20000410000 */
[C-C-:B------:R-:W-:Y:S01]  /*2530*/  FFMA.FTZ R18, R49.reuse, R18, R0.reuse ;  /* 0x0000001231127223 */ /* 0x140fe20000010000 */
[--C-:B------:R-:W-:Y:S01]  /*2540*/  FFMA.FTZ R14, R49, R14, R0.reuse ;  /* 0x0000000e310e7223 */ /* 0x100fe20000010000 */
[----:B------:R2:W-:Y:S01]  /*2550*/  STL [R1+0x54], R36 ;  /* 0x0000542401007387 */ /* 0x0005e20000100800 */
[----:B------:R-:W-:Y:S01]  /*2560*/  FMUL.FTZ R61, R47, R61 ;  /* 0x0000003d2f3d7220 */ /* 0x000fe20000410000 */
[----:B------:R-:W-:Y:S01]  /*2570*/  FFMA.FTZ R10, R49, R10, R0 ;  /* 0x0000000a310a7223 */ /* 0x000fe20000010000 */
[----:B------:R-:W-:Y:S01]  /*2580*/  FADD.FTZ R90, R90, -R46 ;  /* 0x8000002e5a5a7221 */ /* 0x000fe20000010000 */
[----:B0-----:R-:W-:Y:S01]  /*2590*/  PRMT R50, R50, 0x7632, R50 ;  /* 0x0000763232327816 */ /* 0x001fe20000000032 */
[----:B------:R-:W-:Y:S01]  /*25a0*/  FADD.FTZ R13, R13, -R46 ;  /* 0x8000002e0d0d7221 */ /* 0x000fe20000010000 */
[----:B-1----:R-:W-:Y:S01]  /*25b0*/  FFMA.FTZ R37, R49, R79, R0 ;  /* 0x0000004f31257223 */ /* 0x002fe20000010000 */
[----:B------:R-:W-:Y:S01]  /*25c0*/  FMUL.FTZ R65, R47, R65 ;  /* 0x000000412f417220 */ /* 0x000fe20000410000 */
[----:B------:R-:W-:Y:S01]  /*25d0*/  FADD.FTZ R9, R9, -R46 ;  /* 0x8000002e09097221 */ /* 0x000fe20000010000 */
[----:B------:R0:W-:Y:S01]  /*25e0*/  STG.E.U16 desc[UR6][R38.64+0x2], R50 ;  /* 0x0000023226007986 */ /* 0x0001e2000c101506 */
[----:B--2---:R-:W-:Y:S01]  /*25f0*/  FFMA.FTZ R36, R49, R75, R0 ;  /* 0x0000004b31247223 */ /* 0x004fe20000010000 */
[--C-:B------:R-:W-:Y:S01]  /*2600*/  FADD.FTZ R57, R57, -R46.reuse ;  /* 0x8000002e39397221 */ /* 0x100fe20000010000 */
[--C-:B------:R-:W-:Y:S01]  /*2610*/  FADD.FTZ R86, R86, -R46.reuse ;  /* 0x8000002e56567221 */ /* 0x100fe20000010000 */
[C---:B------:R-:W-:Y:S01]  /*2620*/  FMUL.FTZ R6, R47.reuse, R6 ;  /* 0x000000062f067220 */ /* 0x040fe20000410000 */
[C---:B------:R-:W-:Y:S01]  /*2630*/  FMUL.FTZ R2, R47.reuse, R2 ;  /* 0x000000022f027220 */ /* 0x040fe20000410000 */
[C---:B------:R-:W-:Y:S01]  /*2640*/  FMUL.FTZ R45, R47.reuse, R45 ;  /* 0x0000002d2f2d7220 */ /* 0x040fe20000410000 */
[C---:B------:R-:W-:Y:S01]  /*2650*/  FMUL.FTZ R69, R47.reuse, R69 ;  /* 0x000000452f457220 */ /* 0x040fe20000410000 */
[----:B------:R-:W-:Y:S01]  /*2660*/  FMUL.FTZ R53, R47, R53 ;  /* 0x000000352f357220 */ /* 0x000fe20000410000 */
[--C-:B------:R-:W-:Y:S01]  /*2670*/  FADD.FTZ R60, R60, -R46.reuse ;  /* 0x8000002e3c3c7221 */ /* 0x100fe20000010000 */
[--C-:B------:R-:W-:Y:S01]  /*2680*/  FADD.FTZ R82, R82, -R46.reuse ;  /* 0x8000002e52527221 */ /* 0x100fe20000010000 */
[----:B------:R-:W-:Y:S01]  /*2690*/  FADD.FTZ R5, R5, -R46 ;  /* 0x8000002e05057221 */ /* 0x000fe20000010000 */
[----:B0-----:R-:W-:-:S02]  /*26a0*/  HADD2.F32 R50, -RZ, R41.H0_H0 ;  /* 0x20000029ff327230 */ /* 0x001fc40000004100 */
[--C-:B------:R-:W-:Y:S01]  /*26b0*/  FADD.FTZ R78, R78, -R46.reuse ;  /* 0x8000002e4e4e7221 */ /* 0x100fe20000010000 */
[----:B------:R-:W-:Y:S02]  /*26c0*/  HADD2.F32 R41, -RZ, R41.H1_H1 ;  /* 0x30000029ff297230 */ /* 0x000fe40000004100 */
[--C-:B------:R-:W-:Y:S01]  /*26d0*/  FADD.FTZ R74, R74, -R46.reuse ;  /* 0x8000002e4a4a7221 */ /* 0x100fe20000010000 */
[--C-:B------:R-:W-:Y:S01]  /*26e0*/  FADD.FTZ R17, R17, -R46.reuse ;  /* 0x8000002e11117221 */ /* 0x100fe20000010000 */
[----:B------:R-:W-:Y:S01]  /*26f0*/  FFMA.FTZ R93, R93, R50, R51 ;  /* 0x000000325d5d7223 */ /* 0x000fe20000010033 */
[--C-:B------:R-:W-:Y:S01]  /*2700*/  FADD.FTZ R64, R64, -R46.reuse ;  /* 0x8000002e40407221 */ /* 0x100fe20000010000 */
[----:B------:R-:W-:Y:S01]  /*2710*/  FFMA.FTZ R92, R92, R41, R43 ;  /* 0x000000295c5c7223 */ /* 0x000fe2000001002b */
[--C-:B------:R-:W-:Y:S01]  /*2720*/  FADD.FTZ R68, R68, -R46.reuse ;  /* 0x8000002e44447221 */ /* 0x100fe20000010000 */
[--C-:B------:R-:W-:Y:S01]  /*2730*/  FADD.FTZ R71, R71, -R46.reuse ;  /* 0x8000002e47477221 */ /* 0x100fe20000010000 */
[--C-:B------:R-:W-:Y:S01]  /*2740*/  FADD.FTZ R73, R73, -R46.reuse ;  /* 0x8000002e49497221 */ /* 0x100fe20000010000 */
[--C-:B------:R-:W-:Y:S01]  /*2750*/  FADD.FTZ R20, R20, -R46.reuse ;  /* 0x8000002e14147221 */ /* 0x100fe20000010000 */
[----:B------:R-:W-:Y:S01]  /*2760*/  F2FP.F16.F32.PACK_AB R92, R92, R93 ;  /* 0x0000005d5c5c723e */ /* 0x000fe200000000ff */
[--C-:B------:R-:W-:Y:S01]  /*2770*/  FADD.FTZ R89, R89, -R46.reuse ;  /* 0x8000002e59597221 */ /* 0x100fe20000010000 */
[--C-:B------:R-:W-:Y:S01]  /*2780*/  FADD.FTZ R85, R85, -R46.reuse ;  /* 0x8000002e55557221 */ /* 0x100fe20000010000 */
[----:B------:R-:W-:Y:S01]  /*2790*/  FADD.FTZ R81, R81, -R46 ;  /* 0x8000002e51517221 */ /* 0x000fe20000010000 */
[----:B------:R-:W-:Y:S01]  /*27a0*/  PRMT R56, R92, 0x7632, R56 ;  /* 0x000076325c387816 */ /* 0x000fe20000000038 */
[----:B------:R-:W-:Y:S01]  /*27b0*/  STG.E.U16 desc[UR6][R38.64+0x4], R92 ;  /* 0x0000045c26007986 */ /* 0x000fe2000c101506 */
[--C-:B------:R-:W-:Y:S01]  /*27c0*/  FADD.FTZ R77, R77, -R46.reuse ;  /* 0x8000002e4d4d7221 */ /* 0x100fe20000010000 */
[--C-:B------:R-:W-:Y:S01]  /*27d0*/  FADD.FTZ R16, R16, -R46.reuse ;  /* 0x8000002e10107221 */ /* 0x100fe20000010000 */
[--C-:B------:R-:W-:Y:S01]  /*27e0*/  FADD.FTZ R12, R12, -R46.reuse ;  /* 0x8000002e0c0c7221 */ /* 0x100fe20000010000 */
[----:B------:R0:W-:Y:S01]  /*27f0*/  STG.E.U16 desc[UR6][R38.64+0x6], R56 ;  /* 0x0000063826007986 */ /* 0x0001e2000c101506 */
        /* <DEDUP_REMOVED lines=11> */
[----:B0-----:R-:W-:Y:S01]  /*28b0*/  FFMA.FTZ R38, R49, R83, R0 ;  /* 0x0000005331267223 */ /* 0x001fe20000010000 */
[--C-:B------:R-:W-:Y:S01]  /*28c0*/  FADD.FTZ R84, R84, -R46.reuse ;  /* 0x8000002e54547221 */ /* 0x100fe20000010000 */
[--C-:B------:R-:W-:Y:S01]  /*28d0*/  FADD.FTZ R80, R80, -R46.reuse ;  /* 0x8000002e50507221 */ /* 0x100fe20000010000 */
[--C-:B------:R-:W-:Y:S01]  /*28e0*/  FADD.FTZ R76, R76, -R46.reuse ;  /* 0x8000002e4c4c7221 */ /* 0x100fe20000010000 */
[--C-:B------:R-:W-:Y:S01]  /*28f0*/  FADD.FTZ R19, R19, -R46.reuse ;  /* 0x8000002e13137221 */ /* 0x100fe20000010000 */
[----:B------:R-:W-:Y:S01]  /*2900*/  STL [R1+0x3c], R38 ;  /* 0x00003c2601007387 */ /* 0x000fe20000100800 */
[--C-:B------:R-:W-:Y:S01]  /*2910*/  FADD.FTZ R15, R15, -R46.reuse ;  /* 0x8000002e0f0f7221 */ /* 0x100fe20000010000 */
[--C-:B------:R-:W-:Y:S01]  /*2920*/  FADD.FTZ R11, R11, -R46.reuse ;  /* 0x8000002e0b0b7221 */ /* 0x100fe20000010000 */
[--C-:B------:R-:W-:Y:S01]  /*2930*/  FADD.FTZ R7, R7, -R46.reuse ;  /* 0x8000002e07077221 */ /* 0x100fe20000010000 */
[----:B------:R0:W-:Y:S01]  /*2940*/  STL [R1+0x34], R37 ;  /* 0x0000342501007387 */ /* 0x0001e20000100800 */
[--C-:B------:R-:W-:Y:S01]  /*2950*/  FADD.FTZ R3, R3, -R46.reuse ;  /* 0x8000002e03037221 */ /* 0x100fe20000010000 */
[--C-:B------:R-:W-:Y:S01]  /*2960*/  FADD.FTZ R70, R70, -R46.reuse ;  /* 0x8000002e46467221 */ /* 0x100fe20000010000 */
[----:B------:R-:W-:Y:S01]  /*2970*/  FADD.FTZ R72, R72, -R46 ;  /* 0x8000002e48487221 */ /* 0x000fe20000010000 */
[----:B------:R1:W-:Y:S01]  /*2980*/  STL [R1+0x2c], R36 ;  /* 0x00002c2401007387 */ /* 0x0003e20000100800 */
[----:B------:R-:W-:Y:S01]  /*2990*/  FFMA.FTZ R92, R49, R61, R0 ;  /* 0x0000003d315c7223 */ /* 0x000fe20000010000 */
[----:B------:R-:W-:Y:S01]  /*29a0*/  IADD3.X R35, RZ, R35, RZ, P0, !PT ;  /* 0x00000023ff237210 */ /* 0x000fe200007fe4ff */
[----:B------:R-:W-:Y:S01]  /*29b0*/  ULDC.64 UR8, c[0x0][0x238] ;  /* 0x00008e0000087ab9 */ /* 0x000fe20000000a00 */
[----:B------:R-:W-:Y:S01]  /*29c0*/  STL [R1+0x28], R18 ;  /* 0x0000281201007387 */ /* 0x000fe20000100800 */
[C---:B------:R-:W-:Y:S01]  /*29d0*/  FMUL.FTZ R9, R47.reuse, R9 ;  /* 0x000000092f097220 */ /* 0x040fe20000410000 */
[----:B------:R-:W-:-:S02]  /*29e0*/  FMUL.FTZ R57, R47, R57 ;  /* 0x000000392f397220 */ /* 0x000fc40000410000 */
[----:B------:R-:W2:Y:S01]  /*29f0*/  LDL.LU R56, [R1+0x10] ;  /* 0x0000100001387983 */ /* 0x000ea20000300800 */
[C-C-:B------:R-:W-:Y:S01]  /*2a00*/  FFMA.FTZ R91, R49.reuse, R65, R0.reuse ;  /* 0x00000041315b7223 */ /* 0x140fe20000010000 */
[C-C-:B0-----:R-:W-:Y:S01]  /*2a10*/  FFMA.FTZ R37, R49.reuse, R6, R0.reuse ;  /* 0x0000000631257223 */ /* 0x141fe20000010000 */
[C-C-:B-1----:R-:W-:Y:S01]  /*2a20*/  FFMA.FTZ R36, R49.reuse, R2, R0.reuse ;  /* 0x0000000231247223 */ /* 0x142fe20000010000 */
[----:B------:R0:W-:Y:S01]  /*2a30*/  STL [R1+0x20], R14 ;  /* 0x0000200e01007387 */ /* 0x0001e20000100800 */
[C-C-:B------:R-:W-:Y:S01]  /*2a40*/  FFMA.FTZ R93, R49.reuse, R45, R0.reuse ;  /* 0x0000002d315d7223 */ /* 0x140fe20000010000 */
[C-C-:B------:R-:W-:Y:S02]  /*2a50*/  FFMA.FTZ R87, R49.reuse, R69, R0.reuse ;  /* 0x0000004531577223 */ /* 0x140fe40000010000 */
[----:B------:R1:W-:Y:S01]  /*2a60*/  STL [R1+0x8], R10 ;  /* 0x0000080a01007387 */ /* 0x0003e20000100800 */
[----:B------:R-:W-:Y:S01]  /*2a70*/  FFMA.FTZ R83, R49, R53, R0 ;  /* 0x0000003531537223 */ /* 0x000fe20000010000 */
[----:B------:R-:W-:-:S02]  /*2a80*/  FMUL.FTZ R79, R47, R86 ;  /* 0x000000562f4f7220 */ /* 0x000fc40000410000 */
[----:B------:R-:W3:Y:S01]  /*2a90*/  LDL.LU R61, [R1+0x24] ;  /* 0x00002400013d7983 */ /* 0x000ee20000300800 */
[C---:B------:R-:W-:Y:S01]  /*2aa0*/  FMUL.FTZ R0, R47.reuse, R82 ;  /* 0x000000522f007220 */ /* 0x040fe20000410000 */
[C---:B------:R-:W-:Y:S01]  /*2ab0*/  FMUL.FTZ R6, R47.reuse, R60 ;  /* 0x0000003c2f067220 */ /* 0x040fe20000410000 */
[C-C-:B0-----:R-:W-:Y:S01]  /*2ac0*/  FFMA.FTZ R14, R40.reuse, R13, R42.reuse ;  /* 0x0000000d280e7223 */ /* 0x141fe2000001002a */
[----:B------:R-:W4:Y:S01]  /*2ad0*/  LDL.LU R65, [R1+0x14] ;  /* 0x0000140001417983 */ /* 0x000f220000300800 */
[C-C-:B------:R-:W-:Y:S01]  /*2ae0*/  FFMA.FTZ R82, R40.reuse, R90, R42.reuse ;  /* 0x0000005a28527223 */ /* 0x140fe2000001002a */
[C-C-:B------:R-:W-:Y:S02]  /*2af0*/  FFMA.FTZ R13, R40.reuse, R9, R42.reuse ;  /* 0x00000009280d7223 */ /* 0x140fe4000001002a */
[----:B------:R-:W3:Y:S01]  /*2b00*/  LDL.LU R86, [R1+0x30] ;  /* 0x0000300001567983 */ /* 0x000ee20000300800 */
[----:B------:R-:W-:Y:S01]  /*2b10*/  FFMA.FTZ R9, R40, R57, R42 ;  /* 0x0000003928097223 */ /* 0x000fe2000001002a */
[C---:B------:R-:W-:Y:S01]  /*2b20*/  FMUL.FTZ R5, R47.reuse, R5 ;  /* 0x000000052f057220 */ /* 0x040fe20000410000 */
[C---:B------:R-:W-:Y:S01]  /*2b30*/  FMUL.FTZ R75, R47.reuse, R78 ;  /* 0x0000004e2f4b7220 */ /* 0x040fe20000410000 */
[----:B------:R-:W3:Y:S01]  /*2b40*/  LDL.LU R60, [R1+0x1c] ;  /* 0x00001c00013c7983 */ /* 0x000ee20000300800 */
[C---:B------:R-:W-:Y:S01]  /*2b50*/  FMUL.FTZ R74, R47.reuse, R74 ;  /* 0x0000004a2f4a7220 */ /* 0x040fe20000410000 */
[----:B------:R-:W-:-:S02]  /*2b60*/  FMUL.FTZ R17, R47, R17 ;  /* 0x000000112f117220 */ /* 0x000fc40000410000 */
[----:B------:R-:W3:Y:S04]  /*2b70*/  LDL.LU R90, [R1+0x18] ;  /* 0x00001800015a7983 */ /* 0x000ee80000300800 */
[----:B------:R-:W2:Y:S01]  /*2b80*/  LDL.LU R57, [R1+0xc] ;  /* 0x00000c0001397983 */ /* 0x000ea20000300800 */
[C---:B------:R-:W-:Y:S01]  /*2b90*/  FMUL.FTZ R64, R47.reuse, R64 ;  /* 0x000000402f407220 */ /* 0x040fe20000410000 */
[C---:B------:R-:W-:Y:S01]  /*2ba0*/  FMUL.FTZ R2, R47.reuse, R68 ;  /* 0x000000442f027220 */ /* 0x040fe20000410000 */
[C---:B------:R-:W-:Y:S01]  /*2bb0*/  FMUL.FTZ R71, R47.reuse, R71 ;  /* 0x000000472f477220 */ /* 0x040fe20000410000 */
[C---:B------:R-:W-:Y:S01]  /*2bc0*/  FMUL.FTZ R73, R47.reuse, R73 ;  /* 0x000000492f497220 */ /* 0x040fe20000410000 */
[C-C-:B------:R-:W-:Y:S01]  /*2bd0*/  FFMA.FTZ R78, R40.reuse, R0, R42.reuse ;  /* 0x00000000284e7223 */ /* 0x140fe2000001002a */
[C-C-:B-1----:R-:W-:Y:S01]  /*2be0*/  FFMA.FTZ R10, R40.reuse, R5, R42.reuse ;  /* 0x00000005280a7223 */ /* 0x142fe2000001002a */
        /* <DEDUP_REMOVED lines=39> */
[----:B------:R-:W-:Y:S01]  /*2e60*/  LEA R50, P1, R34, UR10, 0x1 ;  /* 0x0000000a22327c11 */ /* 0x000fe2000f8208ff */
[--C-:B------:R-:W-:Y:S01]  /*2e70*/  FADD.FTZ R71, R58, -R46.reuse ;  /* 0x8000002e3a477221 */ /* 0x100fe20000010000 */
[--C-:B------:R-:W-:Y:S01]  /*2e80*/  FADD.FTZ R73, R62, -R46.reuse ;  /* 0x8000002e3e497221 */ /* 0x100fe20000010000 */
[--C-:B------:R-:W-:Y:S01]  /*2e90*/  FADD.FTZ R74, R66, -R46.reuse ;  /* 0x8000002e424a7221 */ /* 0x100fe20000010000 */
[----:B------:R-:W-:Y:S01]  /*2ea0*/  FADD.FTZ R46, R55, -R46 ;  /* 0x8000002e372e7221 */ /* 0x000fe20000010000 */
[----:B------:R-:W3:Y:S01]  /*2eb0*/  LDL.LU R62, [R1+0x38] ;  /* 0x00003800013e7983 */ /* 0x000ee20000300800 */
[----:B--2---:R-:W-:-:S02]  /*2ec0*/  LEA.HI.X R51, R34, UR11, R57, 0x1, P1 ;  /* 0x0000000b22337c11 */ /* 0x004fc400088f0c39 */
[----:B------:R-:W-:-:S04]  /*2ed0*/  LEA R54, P1, R33, UR10, 0x1 ;  /* 0x0000000a21367c11 */ /* 0x000fc8000f8208ff */
[----:B------:R-:W-:Y:S02]  /*2ee0*/  LEA.HI.X R55, R33, UR11, R56, 0x1, P1 ;  /* 0x0000000b21377c11 */ /* 0x000fe400088f0c38 */
[----:B------:R-:W-:-:S04]  /*2ef0*/  LEA R56, P1, R32, UR10, 0x1 ;  /* 0x0000000a20387c11 */ /* 0x000fc8000f8208ff */
[----:B----4-:R-:W-:Y:S02]  /*2f00*/  LEA.HI.X R57, R32, UR11, R65, 0x1, P1 ;  /* 0x0000000b20397c11 */ /* 0x010fe400088f0c41 */
[C---:B------:R-:W-:Y:S01]  /*2f10*/  LEA R32, P1, R31.reuse, UR10, 0x1 ;  /* 0x0000000a1f207c11 */ /* 0x040fe2000f8208ff */
[----:B------:R-:W2:Y:S03]  /*2f20*/  LDL.LU R65, [R1+0x40] ;  /* 0x0000400001417983 */ /* 0x000ea60000300800 */
[----:B---3--:R-:W-:Y:S01]  /*2f30*/  LEA.HI.X R33, R31, UR11, R90, 0x1, P1 ;  /* 0x0000000b1f217c11 */ /* 0x008fe200088f0c5a */
[----:B------:R-:W3:Y:S01]  /*2f40*/  LDL.LU R64, [R1+0x44] ;  /* 0x0000440001407983 */ /* 0x000ee20000300800 */
[----:B------:R-:W-:-:S03]  /*2f50*/  LEA R58, P1, R30, UR10, 0x1 ;  /* 0x0000000a1e3a7c11 */ /* 0x000fc6000f8208ff */
[----:B------:R-:W4:Y:S01]  /*2f60*/  LDL.LU R67, [R1+0x48] ;  /* 0x0000480001437983 */ /* 0x000f220000300800 */
[----:B------:R-:W-:Y:S02]  /*2f70*/  LEA.HI.X R59, R30, UR11, R60, 0x1, P1 ;  /* 0x0000000b1e3b7c11 */ /* 0x000fe400088f0c3c */
[C---:B------:R-:W-:Y:S01]  /*2f80*/  LEA R30, P1, R29.reuse, UR10, 0x1 ;  /* 0x0000000a1d1e7c11 */ /* 0x040fe2000f8208ff */
[----:B------:R-:W4:Y:S03]  /*2f90*/  LDL.LU R66, [R1+0x4c] ;  /* 0x00004c0001427983 */ /* 0x000f260000300800 */
[----:B------:R-:W-:Y:S01]  /*2fa0*/  LEA.HI.X R31, R29, UR11, R61, 0x1, P1 ;  /* 0x0000000b1d1f7c11 */ /* 0x000fe200088f0c3d */
[----:B------:R-:W4:Y:S01]  /*2fb0*/  LDL.LU R34, [R1+0x50] ;  /* 0x0000500001227983 */ /* 0x000f220000300800 */
[----:B------:R-:W-:-:S03]  /*2fc0*/  LEA R60, P1, R28, UR10, 0x1 ;  /* 0x0000000a1c3c7c11 */ /* 0x000fc6000f8208ff */
[----:B------:R-:W4:Y:S01]  /*2fd0*/  LDL.LU R77, [R1+0x5c] ;  /* 0x00005c00014d7983 */ /* 0x000f220000300800 */
[----:B------:R-:W-:-:S03]  /*2fe0*/  LEA.HI.X R61, R28, UR11, R86, 0x1, P1 ;  /* 0x0000000b1c3d7c11 */ /* 0x000fc600088f0c56 */
[----:B------:R-:W2:Y:S04]  /*2ff0*/  LDL.LU R86, [R1+0x58] ;  /* 0x0000580001567983 */ /* 0x000ea80000300800 */
[----:B------:R-:W3:Y:S04]  /*3000*/  LDL.LU R89, [R1+0x54] ;  /* 0x0000540001597983 */ /* 0x000ee80000300800 */
[----:B------:R-:W4:Y:S01]  /*3010*/  LDL.LU R90, [R1+0x3c] ;  /* 0x00003c00015a7983 */ /* 0x000f220000300800 */
[----:B--2---:R-:W-:-:S03]  /*3020*/  F2FP.F16.F32.PACK_AB R82, R82, R86 ;  /* 0x000000565252723e */ /* 0x004fc600000000ff */
[----:B------:R-:W2:Y:S01]  /*3030*/  LDL.LU R86, [R1+0x34] ;  /* 0x0000340001567983 */ /* 0x000ea20000300800 */
[----:B---3--:R-:W-:-:S03]  /*3040*/  F2FP.F16.F32.PACK_AB R79, R79, R89 ;  /* 0x000000594f4f723e */ /* 0x008fc600000000ff */
[----:B------:R-:W3:Y:S04]  /*3050*/  LDL.LU R85, [R1+0x2c] ;  /* 0x00002c0001557983 */ /* 0x000ee80000300800 */
[----:B------:R-:W3:Y:S01]  /*3060*/  LDL.LU R89, [R1+0x28] ;  /* 0x0000280001597983 */ /* 0x000ee20000300800 */
[----:B----4-:R-:W-:-:S03]  /*3070*/  F2FP.F16.F32.PACK_AB R78, R78, R90 ;  /* 0x0000005a4e4e723e */ /* 0x010fc600000000ff */
[----:B------:R-:W4:Y:S01]  /*3080*/  LDL.LU R90, [R1+0x20] ;  /* 0x00002000015a7983 */ /* 0x000f220000300800 */
[----:B------:R-:W-:Y:S02]  /*3090*/  F2FP.F16.F32.PACK_AB R10, R10, R37 ;  /* 0x000000250a0a723e */ /* 0x000fe400000000ff */
[----:B------:R-:W-:Y:S02]  /*30a0*/  F2FP.F16.F32.PACK_AB R9, R9, R36 ;  /* 0x000000240909723e */ /* 0x000fe400000000ff */
[----:B------:R-:W-:-:S04]  /*30b0*/  LEA R28, P1, R27, UR10, 0x1 ;  /* 0x0000000a1b1c7c11 */ /* 0x000fc8000f8208ff */
[----:B------:R-:W-:Y:S02]  /*30c0*/  LEA.HI.X R29, R27, UR11, R62, 0x1, P1 ;  /* 0x0000000b1b1d7c11 */ /* 0x000fe400088f0c3e */
[----:B------:R-:W-:-:S04]  /*30d0*/  LEA R62, P1, R26, UR10, 0x1 ;  /* 0x0000000a1a3e7c11 */ /* 0x000fc8000f8208ff */
[----:B------:R-:W-:Y:S02]  /*30e0*/  LEA.HI.X R63, R26, UR11, R65, 0x1, P1 ;  /* 0x0000000b1a3f7c11 */ /* 0x000fe400088f0c41 */
[----:B------:R-:W-:-:S04]  /*30f0*/  LEA R26, P1, R25, UR10, 0x1 ;  /* 0x0000000a191a7c11 */ /* 0x000fc8000f8208ff */
[----:B------:R-:W-:Y:S02]  /*3100*/  LEA.HI.X R27, R25, UR11, R64, 0x1, P1 ;  /* 0x0000000b191b7c11 */ /* 0x000fe400088f0c40 */
[C---:B------:R-:W-:Y:S02]  /*3110*/  LEA R64, P1, R24.reuse, UR10, 0x1 ;  /* 0x0000000a18407c11 */ /* 0x040fe4000f8208ff */
[----:B--2---:R-:W-:Y:S02]  /*3120*/  F2FP.F16.F32.PACK_AB R75, R75, R86 ;  /* 0x000000564b4b723e */ /* 0x004fe400000000ff */
[----:B------:R-:W2:Y:S04]  /*3130*/  LDL.LU R86, [R1+0x8] ;  /* 0x0000080001567983 */ /* 0x000ea80000300800 */
[----:B------:R-:W2:Y:S04]  /*3140*/  LDL.LU R37, [R1+0x80] ;  /* 0x0000800001257983 */ /* 0x000ea80000300800 */
[----:B------:R-:W2:Y:S01]  /*3150*/  LDL.LU R36, [R1+0x7c] ;  /* 0x00007c0001247983 */ /* 0x000ea20000300800 */
[----:B------:R-:W-:-:S02]  /*3160*/  LEA.HI.X R65, R24, UR11, R67, 0x1, P1 ;  /* 0x0000000b18417c11 */ /* 0x000fc400088f0c43 */
[----:B------:R-:W-:Y:S01]  /*3170*/  LEA R24, P1, R23, UR10, 0x1 ;  /* 0x0000000a17187c11 */ /* 0x000fe2000f8208ff */
[----:B------:R-:W-:-:S03]  /*3180*/  FMUL.FTZ R88, R47, R88 ;  /* 0x000000582f587220 */ /* 0x000fc60000410000 */
[----:B------:R-:W-:Y:S01]  /*3190*/  LEA.HI.X R25, R23, UR11, R66, 0x1, P1 ;  /* 0x0000000b17197c11 */ /* 0x000fe200088f0c42 */
[--C-:B------:R-:W-:Y:S01]  /*31a0*/  FFMA.FTZ R88, R41, R88, R43.reuse ;  /* 0x0000005829587223 */ /* 0x100fe2000001002b */
        /* <DEDUP_REMOVED lines=18> */
[C-C-:B------:R-:W-:Y:S01]  /*32d0*/  FFMA.FTZ R84, R41.reuse, R84, R43.reuse ;  /* 0x0000005429547223 */ /* 0x140fe2000001002b */
[----:B------:R-:W-:Y:S01]  /*32e0*/  FFMA.FTZ R80, R41, R80, R43 ;  /* 0x0000005029507223 */ /* 0x000fe2000001002b */
[----:B------:R-:W-:Y:S01]  /*32f0*/  LEA.HI.X R23, R21, UR11, R77, 0x1, P0 ;  /* 0x0000000b15177c11 */ /* 0x000fe200080f0c4d */
        /* <DEDUP_REMOVED lines=12> */
[----:B------:R-:W-:Y:S01]  /*33c0*/  PRMT R21, R82, 0x7632, R21 ;  /* 0x0000763252157816 */ /* 0x000fe20000000015 */
[----:B------:R0:W-:Y:S01]  /*33d0*/  STG.E.U16 desc[UR6][R50.64+0x4], R4 ;  /* 0x0000040432007986 */ /* 0x0001e2000c101506 */
[----:B------:R-:W-:-:S02]  /*33e0*/  PRMT R41, R4, 0x7632, R41 ;  /* 0x0000763204297816 */ /* 0x000fc40000000029 */
[----:B------:R-:W-:Y:S02]  /*33f0*/  F2FP.F16.F32.PACK_AB R8, R84, R8 ;  /* 0x000000085408723e */ /* 0x000fe400000000ff */
[----:B------:R-:W-:Y:S01]  /*3400*/  F2FP.F16.F32.PACK_AB R12, R80, R12 ;  /* 0x0000000c500c723e */ /* 0x000fe200000000ff */
[----:B------:R1:W-:Y:S01]  /*3410*/  STG.E.U16 desc[UR6][R50.64+0x2], R21 ;  /* 0x0000021532007986 */ /* 0x0003e2000c101506 */
[----:B------:R-:W-:Y:S02]  /*3420*/  F2FP.F16.F32.PACK_AB R16, R76, R16 ;  /* 0x000000104c10723e */ /* 0x000fe400000000ff */
[----:B0-----:R-:W-:Y:S01]  /*3430*/  PRMT R4, R79, 0x7632, R4 ;  /* 0x000076324f047816 */ /* 0x001fe20000000004 */
[----:B------:R-:W-:Y:S01]  /*3440*/  STG.E.U16 desc[UR6][R50.64], R82 ;  /* 0x0000005232007986 */ /* 0x000fe2000c101506 */
[----:B------:R-:W-:-:S03]  /*3450*/  PRMT R43, R12, 0x7632, R43 ;  /* 0x000076320c2b7816 */ /* 0x000fc6000000002b */
[----:B------:R0:W-:Y:S01]  /*3460*/  STG.E.U16 desc[UR6][R50.64+0x6], R41 ;  /* 0x0000062932007986 */ /* 0x0001e2000c101506 */
[----:B-1----:R-:W-:-:S03]  /*3470*/  PRMT R21, R8, 0x7632, R21 ;  /* 0x0000763208157816 */ /* 0x002fc60000000015 */
[----:B------:R1:W-:Y:S01]  /*3480*/  STG.E.U16 desc[UR6][R54.64+0x2], R4 ;  /* 0x0000020436007986 */ /* 0x0003e2000c101506 */
[----:B---3--:R-:W-:-:S03]  /*3490*/  F2FP.F16.F32.PACK_AB R68, R68, R85 ;  /* 0x000000554444723e */ /* 0x008fc600000000ff */
[----:B------:R3:W-:Y:S01]  /*34a0*/  STG.E.U16 desc[UR6][R54.64+0x4], R8 ;  /* 0x0000040836007986 */ /* 0x0007e2000c101506 */
[----:B------:R-:W-:Y:S02]  /*34b0*/  F2FP.F16.F32.PACK_AB R18, R19, R18 ;  /* 0x000000121312723e */ /* 0x000fe400000000ff */
[----:B0-----:R-:W-:Y:S01]  /*34c0*/  PRMT R41, R78, 0x7632, R41 ;  /* 0x000076324e297816 */ /* 0x001fe20000000029 */
[----:B------:R-:W-:Y:S01]  /*34d0*/  STG.E.U16 desc[UR6][R54.64], R79 ;  /* 0x0000004f36007986 */ /* 0x000fe2000c101506 */
[----:B------:R-:W-:Y:S02]  /*34e0*/  F2FP.F16.F32.PACK_AB R17, R17, R89 ;  /* 0x000000591111723e */ /* 0x000fe400000000ff */
[----:B-1----:R-:W-:Y:S01]  /*34f0*/  PRMT R4, R75, 0x7632, R4 ;  /* 0x000076324b047816 */ /* 0x002fe20000000004 */
[----:B------:R-:W-:Y:S01]  /*3500*/  STG.E.U16 desc[UR6][R54.64+0x6], R21 ;  /* 0x0000061536007986 */ /* 0x000fe2000c101506 */
[----:B------:R-:W-:Y:S02]  /*3510*/  F2FP.F16.F32.PACK_AB R15, R15, R20 ;  /* 0x000000140f0f723e */ /* 0x000fe400000000ff */
[----:B---3--:R-:W-:Y:S01]  /*3520*/  PRMT R8, R16, 0x7632, R8 ;  /* 0x0000763210087816 */ /* 0x008fe20000000008 */
[----:B------:R-:W-:Y:S01]  /*3530*/  STG.E.U16 desc[UR6][R56.64], R78 ;  /* 0x0000004e38007986 */ /* 0x000fe2000c101506 */
[----:B------:R-:W-:-:S03]  /*3540*/  PRMT R19, R18, 0x7632, R19 ;  /* 0x0000763212137816 */ /* 0x000fc60000000013 */
[----:B------:R-:W-:Y:S01]  /*3550*/  STG.E.U16 desc[UR6][R56.64+0x2], R41 ;  /* 0x0000022938007986 */ /* 0x000fe2000c101506 */
[----:B----4-:R-:W-:-:S03]  /*3560*/  F2FP.F16.F32.PACK_AB R14, R14, R90 ;  /* 0x0000005a0e0e723e */ /* 0x010fc600000000ff */
[----:B------:R0:W-:Y:S01]  /*3570*/  STG.E.U16 desc[UR6][R56.64+0x4], R12 ;  /* 0x0000040c38007986 */ /* 0x0001e2000c101506 */
[----:B------:R-:W-:-:S03]  /*3580*/  F2FP.F16.F32.PACK_AB R11, R11, R38 ;  /* 0x000000260b0b723e */ /* 0x000fc600000000ff */
[----:B------:R-:W-:Y:S04]  /*3590*/  STG.E.U16 desc[UR6][R56.64+0x6], R43 ;  /* 0x0000062b38007986 */ /* 0x000fe8000c101506 */
[----:B------:R1:W-:Y:S04]  /*35a0*/  STG.E.U16 desc[UR6][R32.64+0x2], R4 ;  /* 0x0000020420007986 */ /* 0x0003e8000c101506 */
[----:B------:R3:W-:Y:S01]  /*35b0*/  STG.E.U16 desc[UR6][R32.64+0x6], R8 ;  /* 0x0000060820007986 */ /* 0x0007e2000c101506 */
[----:B0-----:R-:W-:Y:S02]  /*35c0*/  PRMT R12, R68, 0x7632, R12 ;  /* 0x00007632440c7816 */ /* 0x001fe4000000000c */
[----:B------:R-:W-:Y:S01]  /*35d0*/  F2FP.F16.F32.PACK_AB R7, R7, R39 ;  /* 0x000000270707723e */ /* 0x000fe200000000ff */
[----:B------:R-:W-:Y:S01]  /*35e0*/  STG.E.U16 desc[UR6][R32.64], R75 ;  /* 0x0000004b20007986 */ /* 0x000fe2000c101506 */
[----:B-1----:R-:W-:-:S03]  /*35f0*/  PRMT R4, R17, 0x7632, R4 ;  /* 0x0000763211047816 */ /* 0x002fc60000000004 */
[----:B------:R0:W-:Y:S01]  /*3600*/  STG.E.U16 desc[UR6][R32.64+0x4], R16 ;  /* 0x0000041020007986 */ /* 0x0001e2000c101506 */
[----:B---3--:R-:W-:-:S03]  /*3610*/  PRMT R8, R15, 0x7632, R8 ;  /* 0x000076320f087816 */ /* 0x008fc60000000008 */
[----:B------:R-:W-:Y:S01]  /*3620*/  STG.E.U16 desc[UR6][R58.64], R68 ;  /* 0x000000443a007986 */ /* 0x000fe2000c101506 */
[----:B------:R-:W-:-:S03]  /*3630*/  F2FP.F16.F32.PACK_AB R3, R3, R42 ;  /* 0x0000002a0303723e */ /* 0x000fc600000000ff */
[----:B------:R1:W-:Y:S04]  /*3640*/  STG.E.U16 desc[UR6][R58.64+0x2], R12 ;  /* 0x0000020c3a007986 */ /* 0x0003e8000c101506 */
[----:B------:R-:W-:Y:S01]  /*3650*/  STG.E.U16 desc[UR6][R58.64+0x4], R18 ;  /* 0x000004123a007986 */ /* 0x000fe2000c101506 */
[----:B0-----:R-:W-:-:S03]  /*3660*/  PRMT R16, R11, 0x7632, R16 ;  /* 0x000076320b107816 */ /* 0x001fc60000000010 */
[----:B------:R-:W-:Y:S01]  /*3670*/  STG.E.U16 desc[UR6][R58.64+0x6], R19 ;  /* 0x000006133a007986 */ /* 0x000fe2000c101506 */
[----:B------:R-:W-:-:S03]  /*3680*/  F2FP.F16.F32.PACK_AB R44, R71, R44 ;  /* 0x0000002c472c723e */ /* 0x000fc600000000ff */
[----:B------:R-:W-:Y:S01]  /*3690*/  STG.E.U16 desc[UR6][R30.64], R17 ;  /* 0x000000111e007986 */ /* 0x000fe2000c101506 */
[----:B-1----:R-:W-:-:S03]  /*36a0*/  PRMT R12, R14, 0x7632, R12 ;  /* 0x000076320e0c7816 */ /* 0x002fc6000000000c */
[----:B------:R-:W-:Y:S04]  /*36b0*/  STG.E.U16 desc[UR6][R30.64+0x2], R4 ;  /* 0x000002041e007986 */ /* 0x000fe8000c101506 */
[----:B------:R-:W-:Y:S04]  /*36c0*/  STG.E.U16 desc[UR6][R30.64+0x4], R15 ;  /* 0x0000040f1e007986 */ /* 0x000fe8000c101506 */
[----:B------:R-:W-:Y:S04]  /*36d0*/  STG.E.U16 desc[UR6][R30.64+0x6], R8 ;  /* 0x000006081e007986 */ /* 0x000fe8000c101506 */
[----:B------:R0:W-:Y:S01]  /*36e0*/  STG.E.U16 desc[UR6][R60.64], R14 ;  /* 0x0000000e3c007986 */ /* 0x0001e2000c101506 */
[----:B------:R-:W-:-:S03]  /*36f0*/  F2FP.F16.F32.PACK_AB R45, R73, R45 ;  /* 0x0000002d492d723e */ /* 0x000fc600000000ff */
[----:B------:R1:W-:Y:S01]  /*3700*/  STG.E.U16 desc[UR6][R60.64+0x2], R12 ;  /* 0x0000020c3c007986 */ /* 0x0003e2000c101506 */
[----:B------:R-:W-:-:S03]  /*3710*/  F2FP.F16.F32.PACK_AB R6, R6, R93 ;  /* 0x0000005d0606723e */ /* 0x000fc600000000ff */
[----:B------:R3:W-:Y:S01]  /*3720*/  STG.E.U16 desc[UR6][R60.64+0x4], R11 ;  /* 0x0000040b3c007986 */ /* 0x0007e2000c101506 */
[----:B0-----:R-:W-:-:S03]  /*3730*/  PRMT R14, R7, 0x7632, R14 ;  /* 0x00007632070e7816 */ /* 0x001fc6000000000e */
[----:B------:R-:W-:Y:S01]  /*3740*/  STG.E.U16 desc[UR6][R60.64+0x6], R16 ;  /* 0x000006103c007986 */ /* 0x000fe2000c101506 */
[----:B------:R-:W-:Y:S02]  /*3750*/  PRMT R31, R10, 0x7632, R31 ;  /* 0x000076320a1f7816 */ /* 0x000fe4000000001f */
[----:B------:R-:W-:Y:S01]  /*3760*/  PRMT R8, R3, 0x7632, R8 ;  /* 0x0000763203087816 */ /* 0x000fe20000000008 */
[----:B------:R-:W-:Y:S01]  /*3770*/  STG.E.U16 desc[UR6][R28.64+0x4], R7 ;  /* 0x000004071c007986 */ /* 0x000fe2000c101506 */
[----:B------:R-:W-:-:S03]  /*3780*/  F2FP.F16.F32.PACK_AB R5, R5, R92 ;  /* 0x0000005c0505723e */ /* 0x000fc600000000ff */
[----:B------:R-:W-:Y:S01]  /*3790*/  STG.E.U16 desc[UR6][R28.64+0x6], R14 ;  /* 0x0000060e1c007986 */ /* 0x000fe2000c101506 */
[----:B------:R-:W-:Y:S02]  /*37a0*/  F2FP.F16.F32.PACK_AB R49, R74, R49 ;  /* 0x000000314a31723e */ /* 0x000fe400000000ff */
[----:B------:R-:W-:Y:S02]  /*37b0*/  F2FP.F16.F32.PACK_AB R52, R70, R52 ;  /* 0x000000344634723e */ /* 0x000fe400000000ff */
[----:B------:R-:W-:Y:S02]  /*37c0*/  PRMT R32, R6, 0x7632, R32 ;  /* 0x0000763206207816 */ /* 0x000fe40000000020 */
[----:B-1----:R-:W-:Y:S02]  /*37d0*/  PRMT R12, R5, 0x7632, R12 ;  /* 0x00007632050c7816 */ /* 0x002fe4000000000c */
[----:B------:R-:W-:Y:S02]  /*37e0*/  F2FP.F16.F32.PACK_AB R2, R2, R91 ;  /* 0x0000005b0202723e */ /* 0x000fe400000000ff */
[----:B------:R-:W-:-:S02]  /*37f0*/  F2FP.F16.F32.PACK_AB R0, R0, R87 ;  /* 0x000000570000723e */ /* 0x000fc400000000ff */
[----:B------:R-:W-:Y:S02]  /*3800*/  F2FP.F16.F32.PACK_AB R53, R72, R53 ;  /* 0x000000354835723e */ /* 0x000fe400000000ff */
[----:B------:R-:W-:Y:S02]  /*3810*/  LEA R34, P1, R48, UR10, 0x1 ;  /* 0x0000000a30227c11 */ /* 0x000fe4000f8208ff */
[----:B------:R-:W-:Y:S02]  /*3820*/  F2FP.F16.F32.PACK_AB R40, R40, R83 ;  /* 0x000000532828723e */ /* 0x000fe400000000ff */
[----:B------:R-:W-:Y:S02]  /*3830*/  F2FP.F16.F32.PACK_AB R46, R46, R69 ;  /* 0x000000452e2e723e */ /* 0x000fe400000000ff */
[----:B------:R-:W-:Y:S02]  /*3840*/  PRMT R33, R2, 0x7632, R33 ;  /* 0x0000763202217816 */ /* 0x000fe40000000021 */
[----:B---3--:R-:W-:-:S02]  /*3850*/  PRMT R11, R0, 0x7632, R11 ;  /* 0x00007632000b7816 */ /* 0x008fc4000000000b */
[----:B------:R-:W-:Y:S02]  /*3860*/  LEA.HI.X R35, R48, UR11, R35, 0x1, P1 ;  /* 0x0000000b30237c11 */ /* 0x000fe400088f0c23 */
[----:B------:R-:W-:Y:S01]  /*3870*/  PRMT R17, R40, 0x7632, R17 ;  /* 0x0000763228117816 */ /* 0x000fe20000000011 */
[----:B------:R-:W-:Y:S01]  /*3880*/  ULOP3.LUT UR4, UR4, 0x1, URZ, 0x3c, !UPT ;  /* 0x0000000104047892 */ /* 0x000fe2000f8e3c3f */
[----:B--2---:R-:W-:-:S04]  /*3890*/  F2FP.F16.F32.PACK_AB R13, R13, R86 ;  /* 0x000000560d0d723e */ /* 0x004fc800000000ff */
[----:B------:R-:W-:Y:S01]  /*38a0*/  PRMT R4, R13, 0x7632, R4 ;  /* 0x000076320d047816 */ /* 0x000fe20000000004 */
[----:B------:R0:W-:Y:S04]  /*38b0*/  STG.E.U16 desc[UR6][R28.64], R13 ;  /* 0x0000000d1c007986 */ /* 0x0001e8000c101506 */
[----:B------:R1:W-:Y:S04]  /*38c0*/  STG.E.U16 desc[UR6][R28.64+0x2], R4 ;  /* 0x000002041c007986 */ /* 0x0003e8000c101506 */
[----:B------:R2:W-:Y:S01]  /*38d0*/  STG.E.U16 desc[UR6][R62.64+0x4], R3 ;  /* 0x000004033e007986 */ /* 0x0005e2000c101506 */
[----:B0-----:R-:W-:-:S02]  /*38e0*/  PRMT R13, R9, 0x7632, R13 ;  /* 0x00007632090d7816 */ /* 0x001fc4000000000d */
[----:B-1----:R-:W-:Y:S01]  /*38f0*/  PRMT R4, R44, 0x7632, R4 ;  /* 0x000076322c047816 */ /* 0x002fe20000000004 */
[----:B------:R-:W-:Y:S01]  /*3900*/  STG.E.U16 desc[UR6][R62.64], R10 ;  /* 0x0000000a3e007986 */ /* 0x000fe2000c101506 */
[----:B--2---:R-:W-:-:S03]  /*3910*/  PRMT R3, R45, 0x7632, R3 ;  /* 0x000076322d037816 */ /* 0x004fc60000000003 */
[----:B------:R-:W-:Y:S04]  /*3920*/  STG.E.U16 desc[UR6][R62.64+0x2], R31 ;  /* 0x0000021f3e007986 */ /* 0x000fe8000c101506 */
[----:B------:R-:W-:Y:S04]  /*3930*/  STG.E.U16 desc[UR6][R62.64+0x6], R8 ;  /* 0x000006083e007986 */ /* 0x000fe8000c101506 */
[----:B------:R0:W-:Y:S04]  /*3940*/  STG.E.U16 desc[UR6][R26.64+0x6], R4 ;  /* 0x000006041a007986 */ /* 0x0001e8000c101506 */
[----:B------:R-:W-:Y:S04]  /*3950*/  STG.E.U16 desc[UR6][R26.64], R9 ;  /* 0x000000091a007986 */ /* 0x000fe8000c101506 */
[----:B------:R-:W-:Y:S04]  /*3960*/  STG.E.U16 desc[UR6][R26.64+0x2], R13 ;  /* 0x0000020d1a007986 */ /* 0x000fe8000c101506 */
[----:B------:R-:W-:Y:S01]  /*3970*/  STG.E.U16 desc[UR6][R26.64+0x4], R44 ;  /* 0x0000042c1a007986 */ /* 0x000fe2000c101506 */
[----:B0-----:R-:W-:-:S03]  /*3980*/  PRMT R4, R49, 0x7632, R4 ;  /* 0x0000763231047816 */ /* 0x001fc60000000004 */
[----:B------:R0:W-:Y:S04]  /*3990*/  STG.E.U16 desc[UR6][R64.64+0x6], R3 ;  /* 0x0000060340007986 */ /* 0x0001e8000c101506 */
[----:B------:R-:W-:Y:S04]  /*39a0*/  STG.E.U16 desc[UR6][R64.64], R6 ;  /* 0x0000000640007986 */ /* 0x000fe8000c101506 */
[----:B------:R-:W-:Y:S01]  /*39b0*/  STG.E.U16 desc[UR6][R64.64+0x2], R32 ;  /* 0x0000022040007986 */ /* 0x000fe2000c101506 */
[----:B0-----:R-:W-:-:S03]  /*39c0*/  PRMT R3, R52, 0x7632, R3 ;  /* 0x0000763234037816 */ /* 0x001fc60000000003 */
[----:B------:R-:W-:Y:S04]  /*39d0*/  STG.E.U16 desc[UR6][R64.64+0x4], R45 ;  /* 0x0000042d40007986 */ /* 0x000fe8000c101506 */
[----:B------:R-:W-:Y:S04]  /*39e0*/  STG.E.U16 desc[UR6][R24.64], R5 ;  /* 0x0000000518007986 */ /* 0x000fe8000c101506 */
[----:B------:R-:W-:Y:S04]  /*39f0*/  STG.E.U16 desc[UR6][R24.64+0x2], R12 ;  /* 0x0000020c18007986 */ /* 0x000fe8000c101506 */
[----:B------:R-:W-:Y:S04]  /*3a00*/  STG.E.U16 desc[UR6][R24.64+0x4], R49 ;  /* 0x0000043118007986 */ /* 0x000fe8000c101506 */
[----:B------:R-:W-:Y:S01]  /*3a10*/  STG.E.U16 desc[UR6][R24.64+0x6], R4 ;  /* 0x0000060418007986 */ /* 0x000fe2000c101506 */
[----:B------:R-:W-:-:S03]  /*3a20*/  IADD3 R37, P0, R37, 0x9, RZ ;  /* 0x0000000925257810 */ /* 0x000fc60007f1e0ff */
[----:B------:R0:W-:Y:S04]  /*3a30*/  STG.E.U16 desc[UR6][R66.64], R2 ;  /* 0x0000000242007986 */ /* 0x0001e8000c101506 */
[----:B------:R1:W-:Y:S01]  /*3a40*/  STG.E.U16 desc[UR6][R66.64+0x6], R3 ;  /* 0x0000060342007986 */ /* 0x0003e2000c101506 */
[----:B------:R-:W-:-:S03]  /*3a50*/  IADD3.X R36, RZ, R36, RZ, P0, !PT ;  /* 0x00000024ff247210 */ /* 0x000fc600007fe4ff */
[----:B------:R2:W-:Y:S01]  /*3a60*/  STG.E.U16 desc[UR6][R66.64+0x2], R33 ;  /* 0x0000022142007986 */ /* 0x0005e2000c101506 */
[----:B0-----:R-:W-:-:S03]  /*3a70*/  PRMT R2, R53, 0x7632, R2 ;  /* 0x0000763235027816 */ /* 0x001fc60000000002 */
[----:B------:R2:W-:Y:S01]  /*3a80*/  STG.E.U16 desc[UR6][R66.64+0x4], R52 ;  /* 0x0000043442007986 */ /* 0x0005e2000c101506 */
[----:B-1----:R-:W-:-:S03]  /*3a90*/  PRMT R3, R46, 0x7632, R3 ;  /* 0x000076322e037816 */ /* 0x002fc60000000003 */
[----:B------:R2:W-:Y:S01]  /*3aa0*/  STG.E.U16 desc[UR6][R22.64], R0 ;  /* 0x0000000016007986 */ /* 0x0005e2000c101506 */
[----:B------:R-:W-:-:S03]  /*3ab0*/  ISETP.GE.U32.AND P0, PT, R37, UR8, PT ;  /* 0x0000000825007c0c */ /* 0x000fc6000bf06070 */
[----:B------:R2:W-:Y:S04]  /*3ac0*/  STG.E.U16 desc[UR6][R22.64+0x2], R11 ;  /* 0x0000020b16007986 */ /* 0x0005e8000c101506 */
[----:B------:R2:W-:Y:S04]  /*3ad0*/  STG.E.U16 desc[UR6][R22.64+0x4], R53 ;  /* 0x0000043516007986 */ /* 0x0005e8000c101506 */
[----:B------:R2:W-:Y:S04]  /*3ae0*/  STG.E.U16 desc[UR6][R22.64+0x6], R2 ;  /* 0x0000060216007986 */ /* 0x0005e8000c101506 */
[----:B------:R2:W-:Y:S04]  /*3af0*/  STG.E.U16 desc[UR6][R34.64], R40 ;  /* 0x0000002822007986 */ /* 0x0005e8000c101506 */
[----:B------:R2:W-:Y:S04]  /*3b00*/  STG.E.U16 desc[UR6][R34.64+0x2], R17 ;  /* 0x0000021122007986 */ /* 0x0005e8000c101506 */
[----:B------:R2:W-:Y:S04]  /*3b10*/  STG.E.U16 desc[UR6][R34.64+0x4], R46 ;  /* 0x0000042e22007986 */ /* 0x0005e8000c101506 */
[----:B------:R2:W-:Y:S01]  /*3b20*/  STG.E.U16 desc[UR6][R34.64+0x6], R3 ;  /* 0x0000060322007986 */ /* 0x0005e2000c101506 */
[----:B------:R-:W-:-:S13]  /*3b30*/  ISETP.GE.AND.EX P0, PT, R36, UR9, PT, P0 ;  /* 0x0000000924007c0c */ /* 0x000fda000bf06300 */
[----:B--2---:R-:W-:Y:S05]  /*3b40*/  @!P0 BRA `(.L_x_3376) ;  /* 0xffffffc800288947 */ /* 0x004fea000383ffff */
[----:B------:R-:W-:Y:S05]  /*3b50*/  EXIT ;  /* 0x000000000000794d */ /* 0x000fea0003800000 */
.L_x_3377:
        /* <DEDUP_REMOVED lines=10> */
.L_x_3524:


//--------------------- .text._ZN13group_norm_v214gn_cuda_kernelI6__halfLi320ELi3ELi16ELi40ELi1024ELb1ELi8ELi320ELi320ELi4ELb1ELi2ELb0ELb0ENS_16CompileConditionILi900EEEEEvPT_PKS4_S7_S7_flPfS8_Pj --------------------------
	.section	.text._ZN13group_norm_v214gn_cuda_kernelI6__halfLi320ELi3ELi16ELi40ELi1024ELb1ELi8ELi320ELi320ELi4ELb1ELi2ELb0ELb0ENS_16CompileConditionILi900EEEEEvPT_PKS4_S7_S7_flPfS8_Pj,"ax",@progbits
	.align	128
        .global         _ZN13group_norm_v214gn_cuda_kernelI6__halfLi320ELi3ELi16ELi40ELi1024ELb1ELi8ELi320ELi320ELi4ELb1ELi2ELb0ELb0ENS_16CompileConditionILi900EEEEEvPT_PKS4_S7_S7_flPfS8_Pj
        .type           _ZN13group_norm_v214gn_cuda_kernelI6__halfLi320ELi3ELi16ELi40ELi1024ELb1ELi8ELi320ELi320ELi4ELb1ELi2ELb0ELb0ENS_16CompileConditionILi900EEEEEvPT_PKS4_S7_S7_flPfS8_Pj,@function
        .size           _ZN13group_norm_v214gn_cuda_kernelI6__halfLi320ELi3ELi16ELi40ELi1024ELb1ELi8ELi320ELi320ELi4ELb1ELi2ELb0ELb0ENS_16CompileConditionILi900EEEEEvPT_PKS4_S7_S7_flPfS8_Pj,(.L_x_3525 - _ZN13group_norm_v214gn_cuda_kernelI6__halfLi320ELi3ELi16ELi40ELi1024ELb1ELi8ELi320ELi320ELi4ELb1ELi2ELb0ELb0ENS_16CompileConditionILi900EEEEEvPT_PKS4_S7_S7_flPfS8_Pj)
        .other          _ZN13group_norm_v214gn_cuda_kernelI6__halfLi320ELi3ELi16ELi40ELi1024ELb1ELi8ELi320ELi320ELi4ELb1ELi2ELb0ELb0ENS_16CompileConditionILi900EEEEEvPT_PKS4_S7_S7_flPfS8_Pj,@"STO_CUDA_ENTRY STV_DEFAULT"
_ZN13group_norm_v214gn_cuda_kernelI6__halfLi320ELi3ELi16ELi40ELi1024ELb1ELi8ELi320ELi320ELi4ELb1ELi2ELb0ELb0ENS_16CompileConditionILi900EEEEEvPT_PKS4_S7_S7_flPfS8_Pj:
.text._ZN13group_norm_v214gn_cuda_kernelI6__halfLi320ELi3ELi16ELi40ELi1024ELb1ELi8ELi320ELi320ELi4ELb1ELi2ELb0ELb0ENS_16CompileConditionILi900EEEEEvPT_PKS4_S7_S7_flPfS8_Pj:
        /* <DEDUP_REMOVED lines=8> */
[----:B------:R-:W-:Y:S01]  /*0080*/  LOP3.LUT R3, R0, 0x1, RZ, 0xc0, !PT ;  /* 0x0000000100037812 */ /* 0x000fe200078ec0ff */
[----:B------:R-:W-:Y:S01]  /*0090*/  ULDC.64 UR4, c[0x0][0x220] ;  /* 0x0000880000047ab9 */ /* 0x000fe20000000a00 */
[----:B------:R-:W-:Y:S01]  /*00a0*/  ULDC.64 UR6, c[0x0][0x228] ;  /* 0x00008a0000067ab9 */ /* 0x000fe20000000a00 */
[----:B------:R-:W-:Y:S01]  /*00b0*/  ULDC.64 UR8, c[0x0][0x208] ;  /* 0x0000820000087ab9 */ /* 0x000fe20000000a00 */
[----:B0-----:R-:W-:-:S05]  /*00c0*/  IMAD.WIDE.U32 R4, R2, -0x33333333, RZ ;  /* 0xcccccccd02047825 */ /* 0x001fca00078e00ff */
        /* <DEDUP_REMOVED lines=14> */
[----:B------:R-:W-:Y:S01]  /*01b0*/  IMAD R3, R3, 0x140, RZ ;  /* 0x0000014003037824 */ /* 0x000fe200078e02ff */
[----:B------:R-:W-:Y:S01]  /*01c0*/  SHF.R.U32.HI R4, RZ, 0x2, R2 ;  /* 0x00000002ff047819 */ /* 0x000fe20000011602 */
[----:B------:R-:W-:Y:S01]  /*01d0*/  UMOV UR4, 0x400 ;  /* 0x0000040000047882 */ /* 0x000fe20000000000 */
[----:B------:R-:W-:-:S02]  /*01e0*/  LOP3.LUT R5, R5, 0x8, RZ, 0xc0, !PT ;  /* 0x0000000805057812 */ /* 0x000fc400078ec0ff */
[----:B------:R-:W-:Y:S02]  /*01f0*/  LEA R6, R8, R3, 0x2 ;  /* 0x0000000308067211 */ /* 0x000fe400078e10ff */
[-C--:B------:R-:W-:Y:S02]  /*0200*/  IADD3 R10, R4, R5.reuse, RZ ;  /* 0x00000005040a7210 */ /* 0x080fe40007ffe0ff */
[----:B------:R-:W-:Y:S01]  /*0210*/  IADD3 R19, RZ, -R5, RZ ;  /* 0x80000005ff137210 */ /* 0x000fe20007ffe0ff */
[----:B------:R-:W-:-:S04]  /*0220*/  IMAD.WIDE.U32 R6, R6, -0x33333333, RZ ;  /* 0xcccccccd06067825 */ /* 0x000fc800078e00ff */
[----:B------:R-:W-:Y:S01]  /*0230*/  IMAD R10, R10, 0x28, -R3 ;  /* 0x000000280a0a7824 */ /* 0x000fe200078e0a03 */
[----:B------:R-:W-:Y:S01]  /*0240*/  LEA.HI R19, R7, R19, RZ, 0x1b ;  /* 0x0000001307137211 */ /* 0x000fe200078fd8ff */
[----:B------:R-:W1:Y:S01]  /*0250*/  S2R R6, SR_CTAID.X ;  /* 0x0000000000067919 */ /* 0x000e620000002500 */
[----:B------:R-:W-:Y:S02]  /*0260*/  SHF.L.U32 R3, R2, 0x3, RZ ;  /* 0x0000000302037819 */ /* 0x000fe400000006ff */
[C---:B------:R-:W-:Y:S02]  /*0270*/  LOP3.LUT R7, R10.reuse, 0x4, RZ, 0xfc, !PT ;  /* 0x000000040a077812 */ /* 0x040fe400078efcff */
[C---:B------:R-:W-:Y:S01]  /*0280*/  IADD3 R9, R10.reuse, 0xc, RZ ;  /* 0x0000000c0a097810 */ /* 0x040fe20007ffe0ff */
[----:B0-----:R-:W-:Y:S01]  /*0290*/  ULEA UR6, UR5, UR4, 0x18 ;  /* 0x0000000405067291 */ /* 0x001fe2000f8ec03f */
[C---:B------:R-:W-:Y:S01]  /*02a0*/  IADD3 R11, R10.reuse, 0x10, RZ ;  /* 0x000000100a0b7810 */ /* 0x040fe20007ffe0ff */
[----:B------:R-:W-:Y:S01]  /*02b0*/  UIADD3 UR4, UR4, 0xc80, URZ ;  /* 0x00000c8004047890 */ /* 0x000fe2000fffe03f */
[----:B------:R-:W-:-:S02]  /*02c0*/  IADD3 R13, R10, 0x14, RZ ;  /* 0x000000140a0d7810 */ /* 0x000fc40007ffe0ff */
[C---:B------:R-:W-:Y:S01]  /*02d0*/  IADD3 R15, R10.reuse, 0x18, RZ ;  /* 0x000000180a0f7810 */ /* 0x040fe20007ffe0ff */
[----:B------:R-:W-:Y:S01]  /*02e0*/  ULEA UR5, UR5, UR4, 0x18 ;  /* 0x0000000405057291 */ /* 0x000fe2000f8ec03f */
[----:B------:R-:W-:Y:S02]  /*02f0*/  MOV R35, UR6 ;  /* 0x0000000600237c02 */ /* 0x000fe40008000f00 */
[C---:B------:R-:W-:Y:S01]  /*0300*/  IADD3 R25, R10.reuse, 0x1c, RZ ;  /* 0x0000001c0a197810 */ /* 0x040fe20007ffe0ff */
[----:B------:R-:W-:Y:S01]  /*0310*/  UMOV UR4, URZ ;  /* 0x0000003f00047c82 */ /* 0x000fe20008000000 */
[----:B------:R-:W-:Y:S01]  /*0320*/  IADD3 R27, R10, 0x20, RZ ;  /* 0x000000200a1b7810 */ /* 0x000fe20007ffe0ff */
[----:B------:R-:W-:Y:S01]  /*0330*/  IMAD R48, R8, 0x28, R35 ;  /* 0x0000002808307824 */ /* 0x000fe200078e0223 */
[----:B------:R-:W-:Y:S02]  /*0340*/  IADD3 R8, R10, 0x8, RZ ;  /* 0x000000080a087810 */ /* 0x000fe40007ffe0ff */
[----:B------:R-:W-:-:S02]  /*0350*/  LOP3.LUT R16, R3, 0x18, RZ, 0xc0, !PT ;  /* 0x0000001803107812 */ /* 0x000fc400078ec0ff */
[----:B------:R-:W-:Y:S02]  /*0360*/  IADD3 R29, R10, 0x24, RZ ;  /* 0x000000240a1d7810 */ /* 0x000fe40007ffe0ff */
[----:B------:R-:W-:Y:S02]  /*0370*/  SHF.R.S32.HI R7, RZ, 0x2, R7 ;  /* 0x00000002ff077819 */ /* 0x000fe40000011407 */
[----:B------:R-:W-:Y:S02]  /*0380*/  SHF.R.S32.HI R3, RZ, 0x2, R10 ;  /* 0x00000002ff037819 */ /* 0x000fe4000001140a */
        /* <DEDUP_REMOVED lines=15> */
[----:B------:R-:W-:Y:S01]  /*0480*/  IADD3 R8, R16, R9, RZ ;  /* 0x0000000910087210 */ /* 0x000fe20007ffe0ff */
[--C-:B------:R-:W-:Y:S01]  /*0490*/  IMAD R29, R26, 0x28, R35.reuse ;  /* 0x000000281a1d7824 */ /* 0x100fe200078e0223 */
[----:B------:R-:W-:Y:S01]  /*04a0*/  IADD3 R9, R16, R11, RZ ;  /* 0x0000000b10097210 */ /* 0x000fe20007ffe0ff */
[--C-:B------:R-:W-:Y:S01]  /*04b0*/  IMAD R33, R28, 0x28, R35.reuse ;  /* 0x000000281c217824 */ /* 0x100fe200078e0223 */
[----:B------:R-:W-:Y:S01]  /*04c0*/  IADD3 R10, R16, R13, RZ ;  /* 0x0000000d100a7210 */ /* 0x000fe20007ffe0ff */
[----:B------:R-:W-:Y:S01]  /*04d0*/  IMAD R35, R30, 0x28, R35 ;  /* 0x000000281e237824 */ /* 0x000fe200078e0223 */
[----:B------:R-:W-:Y:S01]  /*04e0*/  IADD3 R11, R16, R15, RZ ;  /* 0x0000000f100b7210 */ /* 0x000fe20007ffe0ff */
[----:B------:R-:W-:Y:S01]  /*04f0*/  HFMA2.MMA R18, -RZ, RZ, 0, 0 ;  /* 0x00000000ff127435 */ /* 0x000fe200000001ff */
[----:B------:R-:W-:-:S02]  /*0500*/  IADD3 R7, R3, R16, RZ ;  /* 0x0000001003077210 */ /* 0x000fc40007ffe0ff */
[C---:B------:R-:W-:Y:S02]  /*0510*/  IADD3 R12, R16.reuse, R25, RZ ;  /* 0x00000019100c7210 */ /* 0x040fe40007ffe0ff */
[C---:B------:R-:W-:Y:S02]  /*0520*/  IADD3 R13, R16.reuse, R27, RZ ;  /* 0x0000001b100d7210 */ /* 0x040fe40007ffe0ff */
[C---:B------:R-:W-:Y:S02]  /*0530*/  IADD3 R14, R16.reuse, R29, RZ ;  /* 0x0000001d100e7210 */ /* 0x040fe40007ffe0ff */
[C---:B------:R-:W-:Y:S02]  /*0540*/  IADD3 R15, R16.reuse, R33, RZ ;  /* 0x00000021100f7210 */ /* 0x040fe40007ffe0ff */
[----:B------:R-:W-:Y:S02]  /*0550*/  IADD3 R16, R16, R35, RZ ;  /* 0x0000002310107210 */ /* 0x000fe40007ffe0ff */
[----:B------:R-:W-:-:S02]  /*0560*/  LEA R48, R31, R48, 0x3 ;  /* 0x000000301f307211 */ /* 0x000fc400078e18ff */
[----:B-1----:R-:W-:-:S07]  /*0570*/  LEA R19, R19, UR5, 0x3 ;  /* 0x0000000513137c11 */ /* 0x002fce000f8e18ff */
.L_x_3386:
[----:B------:R-:W-:Y:S01]  /*0580*/  SHF.L.U32 R3, R6, 0x3, RZ ;  /* 0x0000000306037819 */ /* 0x000fe200000006ff */
[----:B-1----:R-:W-:Y:S01]  /*0590*/  IMAD R27, R18, 0xa0000, RZ ;  /* 0x000a0000121b7824 */ /* 0x002fe200078e02ff */
[----:B------:R-:W-:Y:S01]  /*05a0*/  MOV R25, RZ ;  /* 0x000000ff00197202 */ /* 0x000fe20000000f00 */
[----:B------:R-:W-:Y:S01]  /*05b0*/  ULDC.64 UR6, c[0x0][0x218] ;  /* 0x0000860000067ab9 */ /* 0x000fe20000000a00 */
[----:B------:R-:W-:Y:S01]  /*05c0*/  LOP3.LUT R26, R3, 0x3f8, RZ, 0xc0, !PT ;  /* 0x000003f8031a7812 */ /* 0x000fe200078ec0ff */
[----:B------:R-:W-:-:S03]  /*05d0*/  IMAD.WIDE.U32 R46, R17, 0xa0000, R24 ;  /* 0x000a0000112e7825 */ /* 0x000fc600078e0018 */
[----:B------:R-:W-:Y:S02]  /*05e0*/  IADD3 R26, R26, R31, RZ ;  /* 0x0000001f1a1a7210 */ /* 0x000fe40007ffe0ff */
[----:B------:R-:W-:-:S03]  /*05f0*/  IADD3 R47, R47, R27, RZ ;  /* 0x0000001b2f2f7210 */ /* 0x000fc60007ffe0ff */
        /* <DEDUP_REMOVED lines=12> */
[C---:B------:R-:W-:Y:S01]  /*06c0*/  ISETP.GT.U32.AND P1, PT, R2.reuse, 0x1f, PT ;  /* 0x0000001f0200780c */ /* 0x040fe20003f24070 */
[----:B------:R-:W-:Y:S01]  /*06d0*/  BSSY B0, `(.L_x_3378) ;  /* 0x000003c000007945 */ /* 0x000fe20003800000 */
[----:B------:R-:W-:Y:S02]  /*06e0*/  LOP3.LUT P0, RZ, R2, 0xffffffe3, RZ, 0xc0, !PT ;  /* 0xffffffe302ff7812 */ /* 0x000fe4000780c0ff */
[----:B------:R-:W-:Y:S01]  /*06f0*/  CS2R R42, SRZ ;  /* 0x00000000002a7805 */ /* 0x000fe2000001ff00 */
[--C-:B--2---:R-:W-:Y:S02]  /*0700*/  HADD2.F32 R3, -RZ, R52.reuse.H0_H0 ;  /* 0x20000034ff037230 */ /* 0x104fe40000004100 */
[----:B------:R-:W-:Y:S02]  /*0710*/  HADD2.F32 R49, -RZ, R52.H1_H1 ;  /* 0x30000034ff317230 */ /* 0x000fe40000004100 */
[----:B------:R-:W-:-:S02]  /*0720*/  HADD2.F32 R51, -RZ, R53.H0_H0 ;  /* 0x20000035ff337230 */ /* 0x000fc40000004100 */
        /* <DEDUP_REMOVED lines=54> */
.L_x_3379:
[----:B------:R-:W-:Y:S05]  /*0a90*/  BSYNC B0 ;  /* 0x0000000000007941 */ /* 0x000fea0003800000 */
.L_x_3378:
        /* <DEDUP_REMOVED lines=13> */
[----:B------:R-:W1:Y:S01]  /*0b70*/  SHFL.BFLY PT, R30, R29, 0x1, 0x1f ;  /* 0x0c201f001d1e7f89 */ /* 0x000e6200000e0000 */
[----:B------:R-:W-:-:S04]  /*0b80*/  @!P0 LEA R24, R24, R31, 0xa ;  /* 0x0000001f18188211 */ /* 0x000fc800078e50ff */
        /* <DEDUP_REMOVED lines=16> */
.L_x_3381:
[----:B------:R-:W2:Y:S04]  /*0c90*/  LD.E.STRONG.GPU R26, desc[UR8][R24.64] ;  /* 0x00000008181a7980 */ /* 0x000ea8000c10f900 */
[----:B--2---:R-:W-:Y:S01]  /*0ca0*/  CCTL.IVALL ;  /* 0x00000000ff00798f */ /* 0x004fe20002000000 */
[----:B------:R-:W-:Y:S05]  /*0cb0*/  YIELD ;  /* 0x0000000000007946 */ /* 0x000fea0003800000 */
[----:B-----5:R-:W-:-:S04]  /*0cc0*/  LOP3.LUT R26, R26, R27, RZ, 0x3c, !PT ;  /* 0x0000001b1a1a7212 */ /* 0x020fc800078e3cff */
[----:B------:R-:W-:-:S13]  /*0cd0*/  ISETP.GT.AND P0, PT, R26, -0x1, PT ;  /* 0xffffffff1a00780c */ /* 0x000fda0003f04270 */
[----:B------:R-:W-:Y:S05]  /*0ce0*/  @P0 BRA `(.L_x_3381) ;  /* 0xfffffffc00e80947 */ /* 0x000fea000383ffff */
.L_x_3380:
        /* <DEDUP_REMOVED lines=32> */
.L_x_3383:
[----:B------:R-:W-:Y:S05]  /*0ef0*/  BSYNC B0 ;  /* 0x0000000000007941 */ /* 0x000fea0003800000 */
.L_x_3382:
        /* <DEDUP_REMOVED lines=22> */
[----:B0-----:R-:W-:-:S04]  /*1060*/  FADD.FTZ R24, R31, R24 ;  /* 0x000000181f187221 */ /* 0x001fc80000010000 */
[----:B------:R-:W-:Y:S01]  /*1070*/  @!P0 FMUL.FTZ R24, R24, 2.4414062863797880709e-05 ;  /* 0x37cccccd18188820 */ /* 0x000fe20000410000 */
[----:B-1----:R-:W-:-:S03]  /*1080*/  FADD.FTZ R26, R30, R25 ;  /* 0x000000191e1a7221 */ /* 0x002fc60000010000 */
[----:B------:R-:W-:-:S04]  /*1090*/  @!P0 FMUL.FTZ R25, R24, R24 ;  /* 0x0000001818198220 */ /* 0x000fc80000410000 */
[----:B------:R-:W-:Y:S01]  /*10a0*/  @!P0 FFMA.FTZ R25, R26, 2.4414062863797880709e-05, -R25 ;  /* 0x37cccccd1a198823 */ /* 0x000fe20000010819 */
[----:B------:R-:W-:-:S04]  /*10b0*/  @!P0 LOP3.LUT R26, R4, 0x3ffffff8, RZ, 0xc0, !PT ;  /* 0x3ffffff8041a8812 */ /* 0x000fc800078ec0ff */
[----:B------:R-:W-:-:S05]  /*10c0*/  @!P0 FMNMX.FTZ R25, RZ, R25, !PT ;  /* 0x00000019ff198209 */ /* 0x000fca0007810000 */
[----:B------:R0:W-:Y:S01]  /*10d0*/  @!P0 STS.64 [R26+UR5], R24 ;  /* 0x000000181a008988 */ /* 0x0001e20008000a05 */
[----:B------:R-:W-:Y:S01]  /*10e0*/  BAR.SYNC.DEFER_BLOCKING 0x0 ;  /* 0x0000000000007b1d */ /* 0x000fe20000010000 */
[----:B------:R-:W-:-:S04]  /*10f0*/  LOP3.LUT P0, RZ, R6, 0x7f, RZ, 0xc0, !PT ;  /* 0x0000007f06ff7812 */ /* 0x000fc8000780c0ff */
[----:B------:R-:W-:-:S04]  /*1100*/  ISETP.GT.U32.OR P0, PT, R2, 0x7, P0 ;  /* 0x000000070200780c */ /* 0x000fc80000704470 */
[----:B------:R-:W-:-:S13]  /*1110*/  ISETP.EQ.OR.EX P0, PT, RZ, UR7, P0, P1 ;  /* 0x00000007ff007c0c */ /* 0x000fda0008702710 */
[----:B0-----:R-:W-:Y:S05]  /*1120*/  @P0 BRA `(.L_x_3385) ;  /* 0x0000000000240947 */ /* 0x001fea0003800000 */
        /* <DEDUP_REMOVED lines=9> */
.L_x_3385:
[----:B------:R-:W-:Y:S05]  /*11c0*/  BSYNC B0 ;  /* 0x0000000000007941 */ /* 0x000fea0003800000 */
.L_x_3384:
[----:B0-----:R-:W0:Y:S01]  /*11d0*/  LDS.64 R24, [R19] ;  /* 0x0000000013187984 */ /* 0x001e220000000a00 */
[----:B------:R-:W-:Y:S01]  /*11e0*/  ULDC UR6, c[0x0][0x230] ;  /* 0x00008c0000067ab9 */ /* 0x000fe20000000800 */
[----:B-----5:R-:W-:Y:S01]  /*11f0*/  HADD2.F32 R34, -RZ, R23.H1_H1 ;  /* 0x30000017ff227230 */ /* 0x020fe20000004100 */
[----:B------:R-:W-:Y:S01]  /*1200*/  ULOP3.LUT UR4, UR4, 0x1, URZ, 0x3c, !UPT ;  /* 0x0000000104047892 */ /* 0x000fe2000f8e3c3f */
[----:B------:R-:W-:Y:S02]  /*1210*/  HADD2.F32 R37, -RZ, R21.H1_H1 ;  /* 0x30000015ff257230 */ /* 0x000fe40000004100 */
[----:B------:R-:W-:Y:S02]  /*1220*/  HADD2.F32 R27, -RZ, R22.H0_H0 ;  /* 0x20000016ff1b7230 */ /* 0x000fe40000004100 */
[----:B------:R-:W-:Y:S02]  /*1230*/  HADD2.F32 R38, -RZ, R20.H0_H0 ;  /* 0x20000014ff267230 */ /* 0x000fe40000004100 */
[----:B------:R-:W-:-:S02]  /*1240*/  HADD2.F32 R32, -RZ, R22.H1_H1 ;  /* 0x30000016ff207230 */ /* 0x000fc40000004100 */
[----:B------:R-:W-:Y:S02]  /*1250*/  HADD2.F32 R41, -RZ, R20.H1_H1 ;  /* 0x30000014ff297230 */ /* 0x000fe40000004100 */
[----:B------:R-:W-:Y:S02]  /*1260*/  HADD2.F32 R36, -RZ, R23.H0_H0 ;  /* 0x20000017ff247230 */ /* 0x000fe40000004100 */
[----:B------:R-:W-:Y:S02]  /*1270*/  HADD2.F32 R39, -RZ, R21.H0_H0 ;  /* 0x20000015ff277230 */ /* 0x000fe40000004100 */
[----:B0-----:R-:W-:Y:S01]  /*1280*/  FADD.FTZ R25, R25, UR6 ;  /* 0x0000000619197e21 */ /* 0x001fe20008010000 */
[--C-:B------:R-:W-:Y:S01]  /*1290*/  FADD.FTZ R40, R61, -R24.reuse ;  /* 0x800000183d287221 */ /* 0x100fe20000010000 */
[--C-:B------:R-:W-:Y:S01]  /*12a0*/  FADD.FTZ R26, R55, -R24.reuse ;  /* 0x80000018371a7221 */ /* 0x100fe20000010000 */
[--C-:B------:R-:W-:Y:S01]  /*12b0*/  FADD.FTZ R30, R59, -R24.reuse ;  /* 0x800000183b1e7221 */ /* 0x100fe20000010000 */
[--C-:B------:R-:W-:Y:S01]  /*12c0*/  FADD.FTZ R42, R51, -R24.reuse ;  /* 0x80000018332a7221 */ /* 0x100fe20000010000 */
[----:B------:R-:W-:Y:S01]  /*12d0*/  ULDC.64 UR6, c[0x0][0x210] ;  /* 0x0000840000067ab9 */ /* 0x000fe20000000a00 */
[----:B------:R-:W0:Y:S02]  /*12e0*/  MUFU.RSQ R25, R25 ;  /* 0x0000001900197308 */ /* 0x000e240000001400 */
[----:B0-----:R-:W-:Y:S01]  /*12f0*/  FMUL.FTZ R35, R25, R40 ;  /* 0x0000002819237220 */ /* 0x001fe20000410000 */
[----:B------:R-:W-:Y:S01]  /*1300*/  FADD.FTZ R40, R3, -R24 ;  /* 0x8000001803287221 */ /* 0x000fe20000010000 */
[C---:B------:R-:W-:Y:S01]  /*1310*/  FMUL.FTZ R26, R25.reuse, R26 ;  /* 0x0000001a191a7220 */ /* 0x040fe20000410000 */
[----:B------:R-:W-:Y:S01]  /*1320*/  FMUL.FTZ R29, R25, R30 ;  /* 0x0000001e191d7220 */ /* 0x000fe20000410000 */
[----:B------:R-:W-:Y:S01]  /*1330*/  FFMA.FTZ R3, R34, R35, R37 ;  /* 0x0000002322037223 */ /* 0x000fe20000010025 */
[----:B------:R-:W-:Y:S01]  /*1340*/  FMUL.FTZ R35, R40, R25 ;  /* 0x0000001928237220 */ /* 0x000fe20000410000 */
[----:B------:R-:W-:Y:S01]  /*1350*/  FFMA.FTZ R28, R27, R26, R38 ;  /* 0x0000001a1b1c7223 */ /* 0x000fe20000010026 */
[--C-:B------:R-:W-:Y:S01]  /*1360*/  FADD.FTZ R40, R49, -R24.reuse ;  /* 0x8000001831287221 */ /* 0x100fe20000010000 */
[--C-:B------:R-:W-:Y:S01]  /*1370*/  FADD.FTZ R26, R57, -R24.reuse ;  /* 0x80000018391a7221 */ /* 0x100fe20000010000 */
[----:B------:R-:W-:Y:S01]  /*1380*/  FADD.FTZ R24, R53, -R24 ;  /* 0x8000001835187221 */ /* 0x000fe20000010000 */
[C---:B------:R-:W-:Y:S01]  /*1390*/  FMUL.FTZ R42, R25.reuse, R42 ;  /* 0x0000002a192a7220 */ /* 0x040fe20000410000 */
[C---:B------:R-:W-:Y:S01]  /*13a0*/  FMUL.FTZ R40, R25.reuse, R40 ;  /* 0x0000002819287220 */ /* 0x040fe20000410000 */
[----:B------:R-:W-:Y:S01]  /*13b0*/  FMUL.FTZ R26, R25, R26 ;  /* 0x0000001a191a7220 */ /* 0x000fe20000410000 */
[--C-:B------:R-:W-:Y:S01]  /*13c0*/  FFMA.FTZ R29, R32, R29, R41.reuse ;  /* 0x0000001d201d7223 */ /* 0x100fe20000010029 */
[----:B------:R-:W-:Y:S01]  /*13d0*/  FFMA.FTZ R27, R35, R27, R38 ;  /* 0x0000001b231b7223 */ /* 0x000fe20000010026 */
[----:B------:R-:W-:Y:S01]  /*13e0*/  FFMA.FTZ R32, R40, R32, R41 ;  /* 0x0000002028207223 */ /* 0x000fe20000010029 */
[--C-:B------:R-:W-:Y:S01]  /*13f0*/  FFMA.FTZ R30, R36, R26, R39.reuse ;  /* 0x0000001a241e7223 */ /* 0x100fe20000010027 */
[----:B------:R-:W-:Y:S01]  /*1400*/  FMUL.FTZ R40, R25, R24 ;  /* 0x0000001819287220 */ /* 0x000fe20000410000 */
[----:B------:R-:W-:Y:S01]  /*1410*/  FFMA.FTZ R36, R42, R36, R39 ;  /* 0x000000242a247223 */ /* 0x000fe20000010027 */
[----:B------:R-:W-:Y:S01]  /*1420*/  FMUL.FTZ R38, R27, -1.4426950216293334961 ;  /* 0xbfb8aa3b1b267820 */ /* 0x000fe20000410000 */
[----:B------:R-:W-:Y:S01]  /*1430*/  FMUL.FTZ R41, R32, -1.4426950216293334961 ;  /* 0xbfb8aa3b20297820 */ /* 0x000fe20000410000 */
[----:B------:R-:W-:Y:S01]  /*1440*/  FFMA.FTZ R34, R40, R34, R37 ;  /* 0x0000002228227223 */ /* 0x000fe20000010025 */
[----:B------:R-:W-:Y:S01]  /*1450*/  FMUL.FTZ R24, R36, -1.4426950216293334961 ;  /* 0xbfb8aa3b24187820 */ /* 0x000fe20000410000 */
[----:B------:R-:W-:Y:S01]  /*1460*/  FMUL.FTZ R33, R28, -1.4426950216293334961 ;  /* 0xbfb8aa3b1c217820 */ /* 0x000fe20000410000 */
[----:B------:R-:W-:Y:S01]  /*1470*/  FMUL.FTZ R31, R29, -1.4426950216293334961 ;  /* 0xbfb8aa3b1d1f7820 */ /* 0x000fe20000410000 */
[----:B------:R-:W-:Y:S01]  /*1480*/  FMUL.FTZ R25, R34, -1.4426950216293334961 ;  /* 0xbfb8aa3b22197820 */ /* 0x000fe20000410000 */
[----:B------:R-:W0:Y:S01]  /*1490*/  MUFU.EX2 R38, R38 ;  /* 0x0000002600267308 */ /* 0x000e220000000800 */
[----:B------:R-:W-:Y:S01]  /*14a0*/  FMUL.FTZ R26, R30, -1.4426950216293334961 ;  /* 0xbfb8aa3b1e1a7820 */ /* 0x000fe20000410000 */
[----:B------:R-:W-:-:S06]  /*14b0*/  FMUL.FTZ R43, R3, -1.4426950216293334961 ;  /* 0xbfb8aa3b032b7820 */ /* 0x000fcc0000410000 */
[----:B------:R-:W1:Y:S08]  /*14c0*/  MUFU.EX2 R24, R24 ;  /* 0x0000001800187308 */ /* 0x000e700000000800 */
[----:B------:R-:W2:Y:S01]  /*14d0*/  MUFU.EX2 R41, R41 ;  /* 0x0000002900297308 */ /* 0x000ea20000000800 */
[----:B0-----:R-:W-:-:S07]  /*14e0*/  FADD.FTZ R38, R38, 1 ;  /* 0x3f80000026267421 */ /* 0x001fce0000010000 */
[----:B------:R-:W0:Y:S01]  /*14f0*/  MUFU.EX2 R25, R25 ;  /* 0x0000001900197308 */ /* 0x000e220000000800 */
[----:B-1----:R-:W-:-:S07]  /*1500*/  FADD.FTZ R39, R24, 1 ;  /* 0x3f80000018277421 */ /* 0x002fce0000010000 */
[----:B------:R-:W1:Y:S01]  /*1510*/  MUFU.EX2 R33, R33 ;  /* 0x0000002100217308 */ /* 0x000e620000000800 */
[----:B--2---:R-:W-:-:S07]  /*1520*/  FADD.FTZ R41, R41, 1 ;  /* 0x3f80000029297421 */ /* 0x004fce0000010000 */
[----:B------:R-:W2:Y:S01]  /*1530*/  MUFU.EX2 R31, R31 ;  /* 0x0000001f001f7308 */ /* 0x000ea20000000800 */
[----:B0-----:R-:W-:Y:S01]  /*1540*/  FADD.FTZ R42, R25, 1 ;  /* 0x3f800000192a7421 */ /* 0x001fe20000010000 */
[----:B------:R-:W-:Y:S01]  /*1550*/  IMAD.WIDE.U32 R24, R2, -0x33333333, RZ ;  /* 0xcccccccd02187825 */ /* 0x000fe200078e00ff */
[----:B------:R-:W-:-:S05]  /*1560*/  LEA R24, P0, R44, UR6, 0x1 ;  /* 0x000000062c187c11 */ /* 0x000fca000f8008ff */
        /* <DEDUP_REMOVED lines=9> */
[----:B--2---:R-:W-:-:S07]  /*1600*/  FMUL.FTZ R36, R36, R39 ;  /* 0x0000002724247220 */ /* 0x004fce0000410000 */
[----:B------:R-:W2:Y:S01]  /*1610*/  MUFU.RCP R49, R42 ;  /* 0x0000002a00317308 */ /* 0x000ea20000001000 */
[----:B0-----:R-:W-:-:S07]  /*1620*/  FMUL.FTZ R35, R27, R38 ;  /* 0x000000261b237220 */ /* 0x001fce0000410000 */
[----:B------:R-:W0:Y:S01]  /*1630*/  MUFU.RCP R33, R33 ;  /* 0x0000002100217308 */ /* 0x000e220000001000 */
[----:B-1----:R-:W-:-:S05]  /*1640*/  FMUL.FTZ R32, R32, R41 ;  /* 0x0000002920207220 */ /* 0x002fca0000410000 */
[----:B------:R-:W-:Y:S02]  /*1650*/  F2FP.F16.F32.PACK_AB R35, R32, R35 ;  /* 0x000000232023723e */ /* 0x000fe400000000ff */
[----:B------:R1:W3:Y:S01]  /*1660*/  MUFU.RCP R40, R31 ;  /* 0x0000001f00287308 */ /* 0x0002e20000001000 */
[----:B--2---:R-:W-:-:S05]  /*1670*/  FMUL.FTZ R39, R34, R49 ;  /* 0x0000003122277220 */ /* 0x004fca0000410000 */
[----:B------:R-:W-:Y:S02]  /*1680*/  F2FP.F16.F32.PACK_AB R36, R39, R36 ;  /* 0x000000242724723e */ /* 0x000fe400000000ff */
[----:B------:R2:W4:Y:S01]  /*1690*/  MUFU.RCP R37, R26 ;  /* 0x0000001a00257308 */ /* 0x0005220000001000 */
[----:B0-----:R-:W-:Y:S01]  /*16a0*/  FMUL.FTZ R33, R28, R33 ;  /* 0x000000211c217220 */ /* 0x001fe20000410000 */
[----:B-1----:R-:W-:Y:S02]  /*16b0*/  SHF.R.U32.HI R31, RZ, 0x6, R25 ;  /* 0x00000006ff1f7819 */ /* 0x002fe40000011619 */
[----:B------:R-:W-:Y:S02]  /*16c0*/  LEA.HI.X R25, R44, UR7, R45, 0x1, P0 ;  /* 0x000000072c197c11 */ /* 0x000fe400080f0c2d */
[----:B------:R-:W-:Y:S02]  /*16d0*/  IADD3 R17, P0, R17, 0x1, RZ ;  /* 0x0000000111117810 */ /* 0x000fe40007f1e0ff */
[----:B------:R-:W0:Y:S01]  /*16e0*/  MUFU.RCP R50, R43 ;  /* 0x0000002b00327308 */ /* 0x000e220000001000 */
[----:B---3--:R-:W-:Y:S01]  /*16f0*/  FMUL.FTZ R40, R29, R40 ;  /* 0x000000281d287220 */ /* 0x008fe20000410000 */
[----:B------:R-:W-:Y:S01]  /*1700*/  PRMT R29, R36, 0x7632, R29 ;  /* 0x00007632241d7816 */ /* 0x000fe2000000001d */
[----:B------:R-:W-:Y:S01]  /*1710*/  STG.E.U16 desc[UR8][R24.64], R35 ;  /* 0x0000002318007986 */ /* 0x000fe2000c101508 */
[----:B--2---:R-:W-:-:S02]  /*1720*/  LEA R26, P1, R46, UR6, 0x1 ;  /* 0x000000062e1a7c11 */ /* 0x004fc4000f8208ff */
[----:B------:R-:W-:Y:S01]  /*1730*/  F2FP.F16.F32.PACK_AB R33, R40, R33 ;  /* 0x000000212821723e */ /* 0x000fe200000000ff */
[----:B------:R-:W-:Y:S01]  /*1740*/  STG.E.U16 desc[UR8][R24.64+0x4], R36 ;  /* 0x0000042418007986 */ /* 0x000fe2000c101508 */
[----:B------:R-:W-:Y:S01]  /*1750*/  LEA.HI.X R27, R46, UR7, R47, 0x1, P1 ;  /* 0x000000072e1b7c11 */ /* 0x000fe200088f0c2f */
[----:B----4-:R-:W-:Y:S01]  /*1760*/  FMUL.FTZ R37, R30, R37 ;  /* 0x000000251e257220 */ /* 0x010fe20000410000 */
[----:B------:R-:W-:Y:S01]  /*1770*/  ULDC.64 UR6, c[0x0][0x238] ;  /* 0x00008e0000067ab9 */ /* 0x000fe20000000a00 */
[----:B------:R-:W-:Y:S01]  /*1780*/  STG.E.U16 desc[UR8][R24.64+0x6], R29 ;  /* 0x0000061d18007986 */ /* 0x000fe2000c101508 */
[----:B------:R-:W-:Y:S02]  /*1790*/  IADD3.X R18, RZ, R18, RZ, P0, !PT ;  /* 0x00000012ff127210 */ /* 0x000fe400007fe4ff */
[----:B------:R-:W-:Y:S01]  /*17a0*/  ISETP.GE.U32.AND P0, PT, R17, UR6, PT ;  /* 0x0000000611007c0c */ /* 0x000fe2000bf06070 */
[----:B0-----:R-:W-:Y:S01]  /*17b0*/  FMUL.FTZ R28, R3, R50 ;  /* 0x00000032031c7220 */ /* 0x001fe20000410000 */
[----:B------:R-:W-:-:S02]  /*17c0*/  PRMT R3, R35, 0x7632, R3 ;  /* 0x0000763223037816 */ /* 0x000fc40000000003 */
[----:B------:R-:W-:Y:S02]  /*17d0*/  ISETP.GE.AND.EX P0, PT, R18, UR7, PT, P0 ;  /* 0x0000000712007c0c */ /* 0x000fe4000bf06300 */
[----:B------:R-:W-:Y:S01]  /*17e0*/  F2FP.F16.F32.PACK_AB R37, R28, R37 ;  /* 0x000000251c25723e */ /* 0x000fe200000000ff */
[----:B------:R0:W-:Y:S03]  /*17f0*/  STG.E.U16 desc[UR8][R24.64+0x2], R3 ;  /* 0x0000020318007986 */ /* 0x0001e6000c101508 */
[----:B------:R-:W-:Y:S01]  /*1800*/  PRMT R28, R37, 0x7632, R28 ;  /* 0x00007632251c7816 */ /* 0x000fe2000000001c */
[----:B------:R1:W-:Y:S04]  /*1810*/  STG.E.U16 desc[UR8][R26.64], R33 ;  /* 0x000000211a007986 */ /* 0x0003e8000c101508 */
[----:B------:R1:W-:Y:S01]  /*1820*/  STG.E.U16 desc[UR8][R26.64+0x4], R37 ;  /* 0x000004251a007986 */ /* 0x0003e2000c101508 */
[----:B0-----:R-:W-:-:S03]  /*1830*/  PRMT R25, R33, 0x7632, R25 ;  /* 0x0000763221197816 */ /* 0x001fc60000000019 */
[----:B------:R1:W-:Y:S01]  /*1840*/  STG.E.U16 desc[UR8][R26.64+0x6], R28 ;  /* 0x0000061c1a007986 */ /* 0x0003e2000c101508 */
[----:B------:R-:W-:Y:S01]  /*1850*/  LOP3.LUT R3, R0, 0x1, RZ, 0xc0, !PT ;  /* 0x0000000100037812 */ /* 0x000fe200078ec0ff */
[----:B------:R-:W-:Y:S02]  /*1860*/  IMAD R24, R31, -0x50, R2 ;  /* 0xffffffb01f187824 */ /* 0x000fe400078e0202 */
[----:B------:R1:W-:Y:S02]  /*1870*/  STG.E.U16 desc[UR8][R26.64+0x2], R25 ;  /* 0x000002191a007986 */ /* 0x0003e4000c101508 */
[----:B------:R-:W-:-:S05]  /*1880*/  IMAD R24, R3, 0x50, R24 ;  /* 0x0000005003187824 */ /* 0x000fca00078e0218 */
[----:B------:R-:W-:Y:S01]  /*1890*/  SHF.L.U32 R24, R24, 0x2, RZ ;  /* 0x0000000218187819 */ /* 0x000fe200000006ff */
[----:B------:R-:W-:Y:S06]  /*18a0*/  @!P0 BRA `(.L_x_3386) ;  /* 0xffffffec00348947 */ /* 0x000fec000383ffff */
[----:B------:R-:W-:Y:S05]  /*18b0*/  EXIT ;  /* 0x000000000000794d */ /* 0x000fea0003800000 */
.L_x_3387:
        /* <DEDUP_REMOVED lines=12> */
.L_x_3525:


//--------------------- .text._ZN13group_norm_v214gn_cuda_kernelI6__halfLi320ELi1ELi16ELi40ELi1024ELb1ELi16ELi320ELi320ELi4ELb1ELi2ELb0ELb0ENS_16CompileConditionILi900EEEEEvPT_PKS4_S7_S7_flPfS8_Pj --------------------------
	.section	.text._ZN13group_norm_v214gn_cuda_kernelI6__halfLi320ELi1ELi16ELi40ELi1024ELb1ELi16ELi320ELi320ELi4ELb1ELi2ELb0ELb0ENS_16CompileConditionILi900EEEEEvPT_PKS4_S7_S7_flPfS8_Pj,"ax",@progbits
	.align	128
        .global         _ZN13group_norm_v214gn_cuda_kernelI6__halfLi320ELi1ELi16ELi40ELi1024ELb1ELi16ELi320ELi320ELi4ELb1ELi2ELb0ELb0ENS_16CompileConditionILi900EEEEEvPT_PKS4_S7_S7_flPfS8_Pj
        .type           _ZN13group_norm_v214gn_cuda_kernelI6__halfLi320ELi1ELi16ELi40ELi1024ELb1ELi16ELi320ELi320ELi4ELb1ELi2ELb0ELb0ENS_16CompileConditionILi900EEEEEvPT_PKS4_S7_S7_flPfS8_Pj,@function
        .size           _ZN13group_norm_v214gn_cuda_kernelI6__halfLi320ELi1ELi16ELi40ELi1024ELb1ELi16ELi320ELi320ELi4ELb1ELi2ELb0ELb0ENS_16CompileConditionILi900EEEEEvPT_PKS4_S7_S7_flPfS8_Pj,(.L_x_3526 - _ZN13group_norm_v214gn_cuda_kernelI6__halfLi320ELi1ELi16ELi40ELi1024ELb1ELi16ELi320ELi320ELi4ELb1ELi2ELb0ELb0ENS_16CompileConditionILi900EEEEEvPT_PKS4_S7_S7_flPfS8_Pj)
        .other          _ZN13group_norm_v214gn_cuda_kernelI6__halfLi320ELi1ELi16ELi40ELi1024ELb1ELi16ELi320ELi320ELi4ELb1ELi2ELb0ELb0ENS_16CompileConditionILi900EEEEEvPT_PKS4_S7_S7_flPfS8_Pj,@"STO_CUDA_ENTRY STV_DEFAULT"
_ZN13group_norm_v214gn_cuda_kernelI6__halfLi320ELi1ELi16ELi40ELi1024ELb1ELi16ELi320ELi320ELi4ELb1ELi2ELb0ELb0ENS_16CompileConditionILi900EEEEEvPT_PKS4_S7_S7_flPfS8_Pj:
.text._ZN13group_norm_v214gn_cuda_kernelI6__halfLi320ELi1ELi16ELi40ELi1024ELb1ELi16ELi320ELi320ELi4ELb1ELi2ELb0ELb0ENS_16CompileConditionILi900EEEEEvPT_PKS4_S7_S7_flPfS8_Pj:
        /* <DEDUP_REMOVED lines=22> */
[C---:B--2---:R-:W-:Y:S02]  /*0160*/  LEA R8, R11.reuse, R6, 0x18 ;  /* 0x000000060b087211 */ /* 0x044fe400078ec0ff */
[----:B------:R-:W-:Y:S02]  /*0170*/  SHF.R.U32.HI R10, RZ, 0x6, R5 ;  /* 0x00000006ff0a7819 */ /* 0x000fe40000011605 */
[----:B------:R-:W-:Y:S02]  /*0180*/  LEA R11, R11, R7, 0x18 ;  /* 0x000000070b0b7211 */ /* 0x000fe400078ec0ff */
[----:B------:R-:W-:Y:S01]  /*0190*/  LOP3.LUT R18, R4, 0x8, RZ, 0xc0, !PT ;  /* 0x0000000804127812 */ /* 0x000fe200078ec0ff */
[--C-:B------:R-:W-:Y:S01]  /*01a0*/  IMAD R5, R10, -0x50, R3.reuse ;  /* 0xffffffb00a057824 */ /* 0x100fe200078e0203 */
[----:B------:R-:W-:-:S02]  /*01b0*/  SHF.R.U32.HI R7, RZ, 0x2, R3 ;  /* 0x00000002ff077819 */ /* 0x000fc40000011603 */
[C---:B---3--:R-:W-:Y:S02]  /*01c0*/  ISETP.NE.AND P1, PT, R9.reuse, RZ, PT ;  /* 0x000000ff0900720c */ /* 0x048fe40003f25270 */
[C---:B------:R-:W-:Y:S02]  /*01d0*/  LOP3.LUT P0, RZ, R9.reuse, 0x3f, RZ, 0xc0, !PT ;  /* 0x0000003f09ff7812 */ /* 0x040fe4000780c0ff */
[----:B------:R-:W-:Y:S02]  /*01e0*/  LOP3.LUT R4, R9, 0x3f, RZ, 0xc0, !PT ;  /* 0x0000003f09047812 */ /* 0x000fe400078ec0ff */
[C---:B------:R-:W-:Y:S01]  /*01f0*/  LEA R6, R5.reuse, R0, 0x2 ;  /* 0x0000000005067211 */ /* 0x040fe200078e10ff */
[----:B------:R-:W-:Y:S01]  /*0200*/  IMAD R5, R5, 0x28, R8 ;  /* 0x0000002805057824 */ /* 0x000fe200078e0208 */
[-C--:B------:R-:W-:Y:S02]  /*0210*/  IADD3 R9, R7, R18.reuse, RZ ;  /* 0x0000001207097210 */ /* 0x080fe40007ffe0ff */
[----:B------:R-:W-:-:S02]  /*0220*/  IADD3 R12, RZ, -R18, RZ ;  /* 0x80000012ff0c7210 */ /* 0x000fc40007ffe0ff */
[----:B------:R-:W-:Y:S01]  /*0230*/  SHF.L.U32 R13, R7, 0x6, RZ ;  /* 0x00000006070d7819 */ /* 0x000fe200000006ff */
[----:B------:R-:W-:Y:S01]  /*0240*/  IMAD.WIDE.U32 R6, R6, -0x33333333, RZ ;  /* 0xcccccccd06067825 */ /* 0x000fe200078e00ff */
[----:B------:R-:W-:Y:S02]  /*0250*/  MOV R6, R12 ;  /* 0x0000000c00067202 */ /* 0x000fe40000000f00 */
[----:B------:R-:W-:Y:S01]  /*0260*/  LOP3.LUT R4, R13, 0xffffffc0, R4, 0xe2, !PT ;  /* 0xffffffc00d047812 */ /* 0x000fe200078ee204 */
[----:B------:R-:W-:Y:S01]  /*0270*/  IMAD R9, R9, 0x28, -R0 ;  /* 0x0000002809097824 */ /* 0x000fe200078e0a00 */
[----:B------:R-:W-:Y:S02]  /*0280*/  LEA.HI R0, R7, R6, RZ, 0x1b ;  /* 0x0000000607007211 */ /* 0x000fe400078fd8ff */
[----:B------:R-:W-:Y:S02]  /*0290*/  LEA R5, R10, R5, 0x3 ;  /* 0x000000050a057211 */ /* 0x000fe400078e18ff */
[----:B------:R-:W-:-:S02]  /*02a0*/  LOP3.LUT R12, R9, 0x4, RZ, 0xfc, !PT ;  /* 0x00000004090c7812 */ /* 0x000fc400078efcff */
[C---:B------:R-:W-:Y:S02]  /*02b0*/  IADD3 R19, R9.reuse, 0x10, RZ ;  /* 0x0000001009137810 */ /* 0x040fe40007ffe0ff */
[C---:B------:R-:W-:Y:S02]  /*02c0*/  IADD3 R20, R9.reuse, 0x14, RZ ;  /* 0x0000001409147810 */ /* 0x040fe40007ffe0ff */
[----:B------:R-:W-:Y:S02]  /*02d0*/  SHF.R.S32.HI R7, RZ, 0x2, R9 ;  /* 0x00000002ff077819 */ /* 0x000fe40000011409 */
[C---:B------:R-:W-:Y:S02]  /*02e0*/  IADD3 R14, R9.reuse, 0x8, RZ ;  /* 0x00000008090e7810 */ /* 0x040fe40007ffe0ff */
[C---:B------:R-:W-:Y:S02]  /*02f0*/  IADD3 R16, R9.reuse, 0xc, RZ ;  /* 0x0000000c09107810 */ /* 0x040fe40007ffe0ff */
[----:B------:R-:W-:-:S02]  /*0300*/  IADD3 R23, R9, 0x18, RZ ;  /* 0x0000001809177810 */ /* 0x000fc40007ffe0ff */
[C---:B------:R-:W-:Y:S02]  /*0310*/  IADD3 R24, R9.reuse, 0x1c, RZ ;  /* 0x0000001c09187810 */ /* 0x040fe40007ffe0ff */
[C---:B------:R-:W-:Y:S02]  /*0320*/  IADD3 R26, R9.reuse, 0x20, RZ ;  /* 0x00000020091a7810 */ /* 0x040fe40007ffe0ff */
[----:B------:R-:W-:Y:S01]  /*0330*/  IADD3 R28, R9, 0x24, RZ ;  /* 0x00000024091c7810 */ /* 0x000fe20007ffe0ff */
[----:B------:R-:W-:Y:S01]  /*0340*/  IMAD R9, R7, 0x28, R8 ;  /* 0x0000002807097824 */ /* 0x000fe200078e0208 */
[----:B------:R-:W-:Y:S02]  /*0350*/  SHF.R.S32.HI R13, RZ, 0x2, R12 ;  /* 0x00000002ff0d7819 */ /* 0x000fe4000001140c */
[----:B------:R-:W-:Y:S02]  /*0360*/  SHF.L.U32 R10, R3, 0x3, RZ ;  /* 0x00000003030a7819 */ /* 0x000fe400000006ff */
[----:B------:R-:W-:Y:S01]  /*0370*/  SHF.R.S32.HI R19, RZ, 0x2, R19 ;  /* 0x00000002ff137819 */ /* 0x000fe20000011413 */
[----:B------:R-:W-:Y:S01]  /*0380*/  IMAD R13, R13, 0x28, R8 ;  /* 0x000000280d0d7824 */ /* 0x000fe200078e0208 */
[----:B------:R-:W-:-:S02]  /*0390*/  SHF.R.S32.HI R21, RZ, 0x2, R20 ;  /* 0x00000002ff157819 */ /* 0x000fc40000011414 */
[----:B------:R-:W-:Y:S01]  /*03a0*/  SHF.R.S32.HI R15, RZ, 0x2, R14 ;  /* 0x00000002ff0f7819 */ /* 0x000fe2000001140e */
[----:B------:R-:W-:Y:S01]  /*03b0*/  IMAD R19, R19, 0x28, R8 ;  /* 0x0000002813137824 */ /* 0x000fe200078e0208 */
        /* <DEDUP_REMOVED lines=12> */
[----:B------:R-:W-:Y:S01]  /*0480*/  SHF.R.U32.HI R6, RZ, 0x5, R3 ;  /* 0x00000005ff067819 */ /* 0x000fe20000011603 */
[----:B------:R-:W-:Y:S01]  /*0490*/  IMAD R29, R7, 0x28, R8 ;  /* 0x00000028071d7824 */ /* 0x000fe200078e0208 */
[----:B------:R-:W-:-:S02]  /*04a0*/  IADD3 R8, R9, R20, RZ ;  /* 0x0000001409087210 */ /* 0x000fc40007ffe0ff */
[C---:B------:R-:W-:Y:S02]  /*04b0*/  IADD3 R9, R20.reuse, R13, RZ ;  /* 0x0000000d14097210 */ /* 0x040fe40007ffe0ff */
[C---:B------:R-:W-:Y:S02]  /*04c0*/  IADD3 R12, R20.reuse, R19, RZ ;  /* 0x00000013140c7210 */ /* 0x040fe40007ffe0ff */
[----:B------:R-:W-:Y:S02]  /*04d0*/  IADD3 R13, R20, R21, RZ ;  /* 0x00000015140d7210 */ /* 0x000fe40007ffe0ff */
[----:B------:R-:W-:Y:S02]  /*04e0*/  ISETP.GT.U32.OR P0, PT, R3, 0x7, P0 ;  /* 0x000000070300780c */ /* 0x000fe40000704470 */
[----:B------:R-:W-:Y:S02]  /*04f0*/  MOV R21, 0x7fffffc1 ;  /* 0x7fffffc100157802 */ /* 0x000fe40000000f00 */
[----:B------:R-:W-:Y:S01]  /*0500*/  IADD3 R19, R18, R3, RZ ;  /* 0x0000000312137210 */ /* 0x000fe20007ffe0ff */
[----:B------:R-:W-:Y:S01]  /*0510*/  HFMA2.MMA R18, -RZ, RZ, 0, 0 ;  /* 0x00000000ff127435 */ /* 0x000fe200000001ff */
[----:B------:R-:W-:-:S02]  /*0520*/  LEA R6, R6, R11, 0x3 ;  /* 0x0000000b06067211 */ /* 0x000fc400078e18ff */
[----:B------:R-:W-:Y:S02]  /*0530*/  LEA R7, R0, R11, 0x3 ;  /* 0x0000000b00077211 */ /* 0x000fe400078e18ff */
        /* <DEDUP_REMOVED lines=9> */
.L_x_3398:
[----:B0-----:R-:W0:Y:S01]  /*05d0*/  S2UR UR5, SR_CTAID.X ;  /* 0x00000000000579c3 */ /* 0x001e220000002500 */
[----:B--2---:R-:W-:Y:S01]  /*05e0*/  IMAD.WIDE.U32 R24, R3, -0x33333333, RZ ;  /* 0xcccccccd03187825 */ /* 0x004fe200078e00ff */
[----:B------:R-:W-:Y:S01]  /*05f0*/  LOP3.LUT R28, R2, 0x1, RZ, 0xc0, !PT ;  /* 0x00000001021c7812 */ /* 0x000fe200078ec0ff */
[----:B------:R-:W-:Y:S01]  /*0600*/  ULDC.64 UR6, c[0x0][0x218] ;  /* 0x0000860000067ab9 */ /* 0x000fe20000000a00 */
[----:B------:R-:W-:Y:S01]  /*0610*/  MOV R29, RZ ;  /* 0x000000ff001d7202 */ /* 0x000fe20000000f00 */
[----:B------:R-:W-:Y:S01]  /*0620*/  ULDC.64 UR10, c[0x0][0x228] ;  /* 0x00008a00000a7ab9 */ /* 0x000fe20000000a00 */
[----:B------:R-:W-:-:S05]  /*0630*/  SHF.R.U32.HI R24, RZ, 0x6, R25 ;  /* 0x00000006ff187819 */ /* 0x000fca0000011619 */
[----:B------:R-:W-:-:S04]  /*0640*/  IMAD R23, R24, -0x50, R3 ;  /* 0xffffffb018177824 */ /* 0x000fc800078e0203 */
[----:B------:R-:W-:Y:S02]  /*0650*/  IMAD R28, R28, 0x50, R23 ;  /* 0x000000501c1c7824 */ /* 0x000fe400078e0217 */
[----:B------:R-:W-:-:S03]  /*0660*/  IMAD R23, R18, 0xa0000, RZ ;  /* 0x000a000012177824 */ /* 0x000fc600078e02ff */
[----:B------:R-:W-:Y:S01]  /*0670*/  SHF.L.U32 R28, R28, 0x2, RZ ;  /* 0x000000021c1c7819 */ /* 0x000fe200000006ff */
[----:B0-----:R-:W-:-:S04]  /*0680*/  USHF.L.U32 UR5, UR5, 0x4, URZ ;  /* 0x0000000405057899 */ /* 0x001fc8000800063f */
[----:B------:R-:W-:Y:S01]  /*0690*/  IMAD.WIDE.U32 R54, R22, 0xa0000, R28 ;  /* 0x000a000016367825 */ /* 0x000fe200078e001c */
[----:B------:R-:W-:-:S06]  /*06a0*/  ULOP3.LUT UR5, UR5, 0x3f0, URZ, 0xc0, !UPT ;  /* 0x000003f005057892 */ /* 0x000fcc000f8ec03f */
[----:B------:R-:W-:-:S05]  /*06b0*/  IADD3 R0, R24, UR5, RZ ;  /* 0x0000000518007c10 */ /* 0x000fca000fffe0ff */
        /* <DEDUP_REMOVED lines=36> */
[----:B------:R-:W-:Y:S01]  /*0900*/  CS2R R50, SRZ ;  /* 0x0000000000327805 */ /* 0x000fe2000001ff00 */
        /* <DEDUP_REMOVED lines=81> */
.L_x_3389:
[----:B------:R-:W-:Y:S05]  /*0e20*/  BSYNC B0 ;  /* 0x0000000000007941 */ /* 0x000fea0003800000 */
.L_x_3388:
        /* <DEDUP_REMOVED lines=20> */
.L_x_3391:
[----:B------:R-:W-:Y:S05]  /*0f70*/  BSYNC B0 ;  /* 0x0000000000007941 */ /* 0x000fea0003800000 */
.L_x_3390:
[----:B------:R-:W-:Y:S01]  /*0f80*/  BAR.SYNC.DEFER_BLOCKING 0x0 ;  /* 0x0000000000007b1d */ /* 0x000fe20000010000 */
[----:B0-----:R-:W-:-:S05]  /*0f90*/  CS2R R36, SRZ ;  /* 0x0000000000247805 */ /* 0x001fca000001ff00 */
[----:B------:R-:W-:Y:S05]  /*0fa0*/  @P3 BRA `(.L_x_3392) ;  /* 0x0000000000283947 */ /* 0x000fea0003800000 */
[----:B------:R-:W-:Y:S06]  /*0fb0*/  MEMBAR.ALL.GPU ;  /* 0x0000000000007992 */ /* 0x000fec000000a000 */
[----:B------:R-:W-:-:S00]  /*0fc0*/  ERRBAR ;  /* 0x00000000000079ab */ /* 0x000fc00000000000 */
[----:B------:R-:W-:Y:S06]  /*0fd0*/  CGAERRBAR ;  /* 0x00000000000075ab */ /* 0x000fec0000000000 */
[----:B---3--:R0:W5:Y:S02]  /*0fe0*/  ATOM.E.ADD.STRONG.GPU PT, R32, desc[UR8][R70.64], R21 ;  /* 0x000000154620798a */ /* 0x00816400081ee1c8 */
.L_x_3393:
[----:B------:R-:W3:Y:S04]  /*0ff0*/  LD.E.STRONG.GPU R33, desc[UR8][R70.64] ;  /* 0x0000000846217980 */ /* 0x000ee8000c10f900 */
[----:B---3--:R-:W-:Y:S01]  /*1000*/  CCTL.IVALL ;  /* 0x00000000ff00798f */ /* 0x008fe20002000000 */
[----:B------:R-:W-:Y:S05]  /*1010*/  YIELD ;  /* 0x0000000000007946 */ /* 0x000fea0003800000 */
[----:B-----5:R-:W-:-:S04]  /*1020*/  LOP3.LUT R33, R33, R32, RZ, 0x3c, !PT ;  /* 0x0000002021217212 */ /* 0x020fc800078e3cff */
[----:B------:R-:W-:-:S13]  /*1030*/  ISETP.GT.AND P2, PT, R33, -0x1, PT ;  /* 0xffffffff2100780c */ /* 0x000fda0003f44270 */
[----:B------:R-:W-:Y:S05]  /*1040*/  @P2 BRA `(.L_x_3393) ;  /* 0xfffffffc00e82947 */ /* 0x000fea000383ffff */
.L_x_3392:
        /* <DEDUP_REMOVED lines=21> */
.L_x_3395:
[----:B------:R-:W-:Y:S05]  /*11a0*/  BSYNC B0 ;  /* 0x0000000000007941 */ /* 0x000fea0003800000 */
.L_x_3394:
[----:B---3--:R-:W3:Y:S01]  /*11b0*/  SHFL.BFLY PT, R32, R37, 0x10, 0x1f ;  /* 0x0e001f0025207f89 */ /* 0x008ee200000e0000 */
[----:B------:R-:W-:Y:S01]  /*11c0*/  LOP3.LUT P1, RZ, R3, 0xffffff1f, RZ, 0xc0, !PT ;  /* 0xffffff1f03ff7812 */ /* 0x000fe2000782c0ff */
[----:B------:R-:W-:Y:S02]  /*11d0*/  BSSY B0, `(.L_x_3396) ;  /* 0x0000027000007945 */ /* 0x000fe40003800000 */
        /* <DEDUP_REMOVED lines=8> */
[----:B-1----:R-:W1:Y:S01]  /*1260*/  SHFL.BFLY PT, R39, R34, 0x4, 0x1f ;  /* 0x0c801f0022277f89 */ /* 0x002e6200000e0000 */
[----:B---3--:R-:W-:Y:S01]  /*1270*/  FADD.FTZ R38, R35, R38 ;  /* 0x0000002623267221 */ /* 0x008fe20000010000 */
[----:B-1----:R-:W-:-:S04]  /*1280*/  FADD.FTZ R39, R34, R39 ;  /* 0x0000002722277221 */ /* 0x002fc80000010000 */
[----:B------:R-:W1:Y:S04]  /*1290*/  SHFL.BFLY PT, R37, R38, 0x2, 0x1f ;  /* 0x0c401f0026257f89 */ /* 0x000e6800000e0000 */
[----:B------:R-:W3:Y:S01]  /*12a0*/  SHFL.BFLY PT, R36, R39, 0x2, 0x1f ;  /* 0x0c401f0027247f89 */ /* 0x000ee200000e0000 */
[----:B-1----:R-:W-:Y:S01]  /*12b0*/  FADD.FTZ R37, R38, R37 ;  /* 0x0000002526257221 */ /* 0x002fe20000010000 */
[----:B---3--:R-:W-:-:S04]  /*12c0*/  FADD.FTZ R36, R39, R36 ;  /* 0x0000002427247221 */ /* 0x008fc80000010000 */
[----:B------:R-:W1:Y:S04]  /*12d0*/  SHFL.BFLY PT, R32, R37, 0x1, 0x1f ;  /* 0x0c201f0025207f89 */ /* 0x000e6800000e0000 */
[----:B------:R-:W3:Y:S01]  /*12e0*/  SHFL.BFLY PT, R33, R36, 0x1, 0x1f ;  /* 0x0c201f0024217f89 */ /* 0x000ee200000e0000 */
[----:B-1----:R-:W-:-:S04]  /*12f0*/  @!P1 FADD.FTZ R32, R37, R32 ;  /* 0x0000002025209221 */ /* 0x002fc80000010000 */
[----:B------:R-:W-:Y:S01]  /*1300*/  @!P1 FMUL.FTZ R32, R32, 2.4414062863797880709e-05 ;  /* 0x37cccccd20209820 */ /* 0x000fe20000410000 */
[----:B---3--:R-:W-:-:S03]  /*1310*/  @!P1 FADD.FTZ R34, R36, R33 ;  /* 0x0000002124229221 */ /* 0x008fc60000010000 */
[----:B------:R-:W-:-:S04]  /*1320*/  @!P1 FMUL.FTZ R33, R32, R32 ;  /* 0x0000002020219220 */ /* 0x000fc80000410000 */
[----:B------:R-:W-:-:S05]  /*1330*/  @!P1 FFMA.FTZ R33, R34, 2.4414062863797880709e-05, -R33 ;  /* 0x37cccccd22219823 */ /* 0x000fca0000010821 */
[----:B------:R-:W-:-:S05]  /*1340*/  @!P1 FMNMX.FTZ R33, RZ, R33, !PT ;  /* 0x00000021ff219209 */ /* 0x000fca0007810000 */
[----:B------:R1:W-:Y:S01]  /*1350*/  @!P1 STS.64 [R6], R32 ;  /* 0x0000002006009388 */ /* 0x0003e20000000a00 */
[----:B------:R-:W-:Y:S06]  /*1360*/  BAR.SYNC.DEFER_BLOCKING 0x0 ;  /* 0x0000000000007b1d */ /* 0x000fec0000010000 */
[----:B------:R-:W-:Y:S05]  /*1370*/  @P0 BRA `(.L_x_3397) ;  /* 0x0000000000300947 */ /* 0x000fea0003800000 */
[----:B------:R-:W3:Y:S01]  /*1380*/  S2UR UR6, SR_CgaCtaId ;  /* 0x00000000000679c3 */ /* 0x000ee20000008800 */
[----:B------:R-:W-:Y:S01]  /*1390*/  UMOV UR5, 0x400 ;  /* 0x0000040000057882 */ /* 0x000fe20000000000 */
[----:B------:R-:W-:Y:S01]  /*13a0*/  LEA R35, P1, R22, R19, 0x4 ;  /* 0x0000001316237211 */ /* 0x000fe200078220ff */
[----:B------:R-:W-:-:S03]  /*13b0*/  UIADD3 UR5, UR5, 0xc80, URZ ;  /* 0x00000c8005057890 */ /* 0x000fc6000fffe03f */
[----:B------:R-:W-:Y:S01]  /*13c0*/  LEA.HI.X R36, R22, R20, R18, 0x4, P1 ;  /* 0x0000001416247211 */ /* 0x000fe200008f2412 */
[----:B---3--:R-:W-:-:S03]  /*13d0*/  ULEA UR5, UR6, UR5, 0x18 ;  /* 0x0000000506057291 */ /* 0x008fc6000f8ec03f */
[----:B------:R-:W-:Y:S02]  /*13e0*/  ULDC.64 UR6, c[0x0][0x240] ;  /* 0x0000900000067ab9 */ /* 0x000fe40000000a00 */
[----:B------:R-:W-:Y:S02]  /*13f0*/  LEA R34, P1, R35, UR6, 0x3 ;  /* 0x0000000623227c11 */ /* 0x000fe4000f8218ff */
[----:B-1----:R-:W-:Y:S02]  /*1400*/  LEA R32, R3, UR5, 0x3 ;  /* 0x0000000503207c11 */ /* 0x002fe4000f8e18ff */
[----:B------:R-:W-:-:S04]  /*1410*/  LEA.HI.X R35, R35, UR7, R36, 0x3, P1 ;  /* 0x0000000723237c11 */ /* 0x000fc800088f1c24 */
[----:B------:R-:W1:Y:S04]  /*1420*/  LDS.64 R32, [R32] ;  /* 0x0000000020207984 */ /* 0x000e680000000a00 */
[----:B-1----:R3:W-:Y:S02]  /*1430*/  STG.E.64 desc[UR8][R34.64], R32 ;  /* 0x0000002022007986 */ /* 0x0027e4000c101b08 */
.L_x_3397:
[----:B------:R-:W-:Y:S05]  /*1440*/  BSYNC B0 ;  /* 0x0000000000007941 */ /* 0x000fea0003800000 */
.L_x_3396:
[----:B-1-3--:R-:W1:Y:S01]  /*1450*/  LDS.64 R32, [R7] ;  /* 0x0000000007207984 */ /* 0x00ae620000000a00 */
[----:B------:R-:W-:Y:S01]  /*1460*/  ULDC UR5, c[0x0][0x230] ;  /* 0x00008c0000057ab9 */ /* 0x000fe20000000800 */
[--C-:B-----5:R-:W-:Y:S01]  /*1470*/  HADD2.F32 R45, -RZ, R29.reuse.H0_H0 ;  /* 0x2000001dff2d7230 */ /* 0x120fe20000004100 */
[----:B------:R-:W-:Y:S01]  /*1480*/  ULDC.64 UR6, c[0x0][0x210] ;  /* 0x0000840000067ab9 */ /* 0x000fe20000000a00 */
[----:B------:R-:W-:Y:S01]  /*1490*/  HADD2.F32 R29, -RZ, R29.H1_H1 ;  /* 0x3000001dff1d7230 */ /* 0x000fe20000004100 */
[----:B------:R-:W-:Y:S01]  /*14a0*/  ULOP3.LUT UR4, UR4, 0x1, URZ, 0x3c, !UPT ;  /* 0x0000000104047892 */ /* 0x000fe2000f8e3c3f */
[----:B------:R-:W-:Y:S02]  /*14b0*/  HADD2.F32 R50, -RZ, R31.H1_H1 ;  /* 0x3000001fff327230 */ /* 0x000fe40000004100 */
[----:B------:R-:W-:Y:S02]  /*14c0*/  HADD2.F32 R37, -RZ, R28.H0_H0 ;  /* 0x2000001cff257230 */ /* 0x000fe40000004100 */
[----:B------:R-:W-:-:S02]  /*14d0*/  HADD2.F32 R38, -RZ, R30.H0_H0 ;  /* 0x2000001eff267230 */ /* 0x000fc40000004100 */
[----:B--2---:R-:W-:Y:S02]  /*14e0*/  HADD2.F32 R41, -RZ, R30.H1_H1 ;  /* 0x3000001eff297230 */ /* 0x004fe40000004100 */
[----:B------:R-:W-:Y:S02]  /*14f0*/  HADD2.F32 R30, -RZ, R31.H0_H0 ;  /* 0x2000001fff1e7230 */ /* 0x000fe40000004100 */
[----:B------:R-:W-:Y:S02]  /*1500*/  HADD2.F32 R28, -RZ, R28.H1_H1 ;  /* 0x3000001cff1c7230 */ /* 0x000fe40000004100 */
        /* <DEDUP_REMOVED lines=9> */
[C---:B-1----:R-:W-:Y:S01]  /*15a0*/  FMUL.FTZ R39, R33.reuse, R40 ;  /* 0x0000002821277220 */ /* 0x042fe20000410000 */
[----:B------:R-:W-:Y:S01]  /*15b0*/  FADD.FTZ R40, R0, -R32 ;  /* 0x8000002000287221 */ /* 0x000fe20000010000 */
[C---:B------:R-:W-:Y:S01]  /*15c0*/  FMUL.FTZ R35, R33.reuse, R68 ;  /* 0x0000004421237220 */ /* 0x040fe20000410000 */
[----:B------:R-:W-:Y:S01]  /*15d0*/  FMUL.FTZ R43, R33, R42 ;  /* 0x0000002a212b7220 */ /* 0x000fe20000410000 */
[----:B------:R-:W-:Y:S01]  /*15e0*/  FFMA.FTZ R0, R29, R39, R50 ;  /* 0x000000271d007223 */ /* 0x000fe20000010032 */
[----:B------:R-:W-:Y:S01]  /*15f0*/  FMUL.FTZ R39, R40, R33 ;  /* 0x0000002128277220 */ /* 0x000fe20000410000 */
[--C-:B------:R-:W-:Y:S01]  /*1600*/  FADD.FTZ R40, R55, -R32.reuse ;  /* 0x8000002037287221 */ /* 0x100fe20000010000 */
[----:B------:R-:W-:Y:S01]  /*1610*/  FADD.FTZ R68, R58, -R32 ;  /* 0x800000203a447221 */ /* 0x000fe20000010000 */
[----:B------:R-:W-:Y:S01]  /*1620*/  FFMA.FTZ R42, R43, R45, R30 ;  /* 0x0000002d2b2a7223 */ /* 0x000fe2000001001e */
[----:B------:R-:W-:Y:S01]  /*1630*/  FFMA.FTZ R39, R39, R37, R38 ;  /* 0x0000002527277223 */ /* 0x000fe20000010026 */
[C---:B------:R-:W-:Y:S01]  /*1640*/  FMUL.FTZ R40, R33.reuse, R40 ;  /* 0x0000002821287220 */ /* 0x040fe20000410000 */
[----:B------:R-:W-:Y:S01]  /*1650*/  FMUL.FTZ R43, R33, R68 ;  /* 0x00000044212b7220 */ /* 0x000fe20000410000 */
[----:B------:R-:W-:Y:S01]  /*1660*/  FADD.FTZ R68, R57, -R32 ;  /* 0x8000002039447221 */ /* 0x000fe20000010000 */
[----:B------:R-:W-:Y:S01]  /*1670*/  FMUL.FTZ R46, R39, -1.4426950216293334961 ;  /* 0xbfb8aa3b272e7820 */ /* 0x000fe20000410000 */
[--C-:B------:R-:W-:Y:S01]  /*1680*/  FFMA.FTZ R40, R40, R28, R41.reuse ;  /* 0x0000001c28287223 */ /* 0x100fe20000010029 */
[----:B------:R-:W-:Y:S01]  /*1690*/  FMUL.FTZ R49, R0, -1.4426950216293334961 ;  /* 0xbfb8aa3b00317820 */ /* 0x000fe20000410000 */
[C---:B------:R-:W-:Y:S01]  /*16a0*/  FMUL.FTZ R34, R33.reuse, R34 ;  /* 0x0000002221227220 */ /* 0x040fe20000410000 */
[----:B------:R1:W-:Y:S01]  /*16b0*/  MUFU.EX2 R56, R46 ;  /* 0x0000002e00387308 */ /* 0x0003e20000000800 */
[----:B------:R-:W-:Y:S01]  /*16c0*/  FMUL.FTZ R47, R40, -1.4426950216293334961 ;  /* 0xbfb8aa3b282f7820 */ /* 0x000fe20000410000 */
[----:B------:R-:W-:Y:S01]  /*16d0*/  FMUL.FTZ R72, R33, R72 ;  /* 0x0000004821487220 */ /* 0x000fe20000410000 */
[----:B------:R-:W-:Y:S01]  /*16e0*/  FFMA.FTZ R43, R43, R29, R50 ;  /* 0x0000001d2b2b7223 */ /* 0x000fe20000010032 */
[----:B------:R-:W-:Y:S01]  /*16f0*/  FFMA.FTZ R34, R37, R34, R38 ;  /* 0x0000002225227223 */ /* 0x000fe20000010026 */
[--C-:B------:R-:W-:Y:S01]  /*1700*/  FFMA.FTZ R35, R28, R35, R41.reuse ;  /* 0x000000231c237223 */ /* 0x100fe20000010029 */
[----:B------:R-:W-:Y:S01]  /*1710*/  FMUL.FTZ R36, R33, R36 ;  /* 0x0000002421247220 */ /* 0x000fe20000410000 */
[----:B------:R-:W-:Y:S01]  /*1720*/  FMUL.FTZ R51, R43, -1.4426950216293334961 ;  /* 0xbfb8aa3b2b337820 */ /* 0x000fe20000410000 */
[----:B------:R2:W-:Y:S01]  /*1730*/  MUFU.EX2 R58, R47 ;  /* 0x0000002f003a7308 */ /* 0x0005e20000000800 */
[----:B-1----:R-:W-:Y:S01]  /*1740*/  FMUL.FTZ R46, R33, R68 ;  /* 0x00000044212e7220 */ /* 0x002fe20000410000 */
[----:B------:R-:W-:Y:S01]  /*1750*/  FADD.FTZ R68, R60, -R32 ;  /* 0x800000203c447221 */ /* 0x000fe20000010000 */
[----:B------:R-:W-:Y:S01]  /*1760*/  FMUL.FTZ R44, R34, -1.4426950216293334961 ;  /* 0xbfb8aa3b222c7820 */ /* 0x000fe20000410000 */
[----:B------:R-:W-:Y:S01]  /*1770*/  FMUL.FTZ R48, R35, -1.4426950216293334961 ;  /* 0xbfb8aa3b23307820 */ /* 0x000fe20000410000 */
[C-C-:B------:R-:W-:Y:S01]  /*1780*/  FFMA.FTZ R46, R37.reuse, R46, R38.reuse ;  /* 0x0000002e252e7223 */ /* 0x140fe20000010026 */
[----:B------:R-:W-:Y:S01]  /*1790*/  FFMA.FTZ R37, R37, R72, R38 ;  /* 0x0000004825257223 */ /* 0x000fe20000010026 */
[--C-:B------:R-:W-:Y:S01]  /*17a0*/  FADD.FTZ R72, R63, -R32.reuse ;  /* 0x800000203f487221 */ /* 0x100fe20000010000 */
[----:B------:R1:W3:Y:S01]  /*17b0*/  MUFU.EX2 R55, R49 ;  /* 0x0000003100377308 */ /* 0x0002e20000000800 */
[----:B--2---:R-:W-:Y:S01]  /*17c0*/  FMUL.FTZ R47, R33, R68 ;  /* 0x00000044212f7220 */ /* 0x004fe20000410000 */
[----:B------:R-:W-:Y:S01]  /*17d0*/  FADD.FTZ R68, R59, -R32 ;  /* 0x800000203b447221 */ /* 0x000fe20000010000 */
[----:B------:R-:W-:Y:S01]  /*17e0*/  FMUL.FTZ R72, R33, R72 ;  /* 0x0000004821487220 */ /* 0x000fe20000410000 */
[----:B------:R-:W-:Y:S01]  /*17f0*/  FFMA.FTZ R36, R45, R36, R30 ;  /* 0x000000242d247223 */ /* 0x000fe2000001001e */
[----:B------:R-:W-:Y:S01]  /*1800*/  FFMA.FTZ R47, R28, R47, R41 ;  /* 0x0000002f1c2f7223 */ /* 0x000fe20000010029 */
[----:B------:R-:W-:-:S02]  /*1810*/  FMUL.FTZ R65, R46, -1.4426950216293334961 ;  /* 0xbfb8aa3b2e417820 */ /* 0x000fc40000410000 */
[----:B------:R-:W-:Y:S01]  /*1820*/  MUFU.EX2 R60, R51 ;  /* 0x00000033003c7308 */ /* 0x000fe20000000800 */
[----:B-1----:R-:W-:Y:S01]  /*1830*/  FMUL.FTZ R49, R42, -1.4426950216293334961 ;  /* 0xbfb8aa3b2a317820 */ /* 0x002fe20000410000 */
[----:B------:R-:W-:Y:S01]  /*1840*/  FMUL.FTZ R67, R47, -1.4426950216293334961 ;  /* 0xbfb8aa3b2f437820 */ /* 0x000fe20000410000 */
[----:B------:R-:W-:-:S05]  /*1850*/  FMUL.FTZ R31, R36, -1.4426950216293334961 ;  /* 0xbfb8aa3b241f7820 */ /* 0x000fca0000410000 */
[----:B------:R1:W2:Y:S01]  /*1860*/  MUFU.EX2 R57, R49 ;  /* 0x0000003100397308 */ /* 0x0002a20000000800 */
[----:B---3--:R-:W-:-:S07]  /*1870*/  FADD.FTZ R55, R55, 1 ;  /* 0x3f80000037377421 */ /* 0x008fce0000010000 */
[----:B------:R-:W3:Y:S01]  /*1880*/  MUFU.EX2 R44, R44 ;  /* 0x0000002c002c7308 */ /* 0x000ee20000000800 */
[----:B-1----:R-:W-:Y:S01]  /*1890*/  FMUL.FTZ R49, R33, R68 ;  /* 0x0000004421317220 */ /* 0x002fe20000410000 */
[--C-:B------:R-:W-:Y:S01]  /*18a0*/  FADD.FTZ R68, R62, -R32.reuse ;  /* 0x800000203e447221 */ /* 0x100fe20000010000 */
[----:B------:R-:W-:Y:S02]  /*18b0*/  FADD.FTZ R32, R66, -R32 ;  /* 0x8000002042207221 */ /* 0x000fe40000010000 */
[--C-:B------:R-:W-:Y:S01]  /*18c0*/  FFMA.FTZ R49, R45, R49, R30.reuse ;  /* 0x000000312d317223 */ /* 0x100fe2000001001e */
[----:B------:R-:W-:Y:S01]  /*18d0*/  FMUL.FTZ R51, R33, R68 ;  /* 0x0000004421337220 */ /* 0x000fe20000410000 */
[----:B------:R-:W-:Y:S01]  /*18e0*/  FFMA.FTZ R45, R45, R72, R30 ;  /* 0x000000482d2d7223 */ /* 0x000fe2000001001e */
[----:B------:R1:W-:Y:S01]  /*18f0*/  MUFU.EX2 R62, R67 ;  /* 0x00000043003e7308 */ /* 0x0003e20000000800 */
[----:B------:R-:W-:Y:S01]  /*1900*/  FMUL.FTZ R68, R49, -1.4426950216293334961 ;  /* 0xbfb8aa3b31447820 */ /* 0x000fe20000410000 */
[----:B------:R-:W-:Y:S01]  /*1910*/  FFMA.FTZ R51, R29, R51, R50 ;  /* 0x000000331d337223 */ /* 0x000fe20000010032 */
[----:B--2---:R-:W-:-:S05]  /*1920*/  FADD.FTZ R57, R57, 1 ;  /* 0x3f80000039397421 */ /* 0x004fca0000010000 */
[----:B------:R-:W2:Y:S01]  /*1930*/  MUFU.EX2 R48, R48 ;  /* 0x0000003000307308 */ /* 0x000ea20000000800 */
[----:B-1----:R-:W-:Y:S01]  /*1940*/  FMUL.FTZ R67, R33, R64 ;  /* 0x0000004021437220 */ /* 0x002fe20000410000 */
[----:B------:R-:W-:Y:S01]  /*1950*/  FMUL.FTZ R64, R37, -1.4426950216293334961 ;  /* 0xbfb8aa3b25407820 */ /* 0x000fe20000410000 */
[----:B------:R-:W-:Y:S01]  /*1960*/  FMUL.FTZ R33, R33, R32 ;  /* 0x0000002021217220 */ /* 0x000fe20000410000 */
[----:B------:R-:W-:Y:S01]  /*1970*/  FMUL.FTZ R32, R45, -1.4426950216293334961 ;  /* 0xbfb8aa3b2d207820 */ /* 0x000fe20000410000 */
[----:B------:R-:W-:Y:S01]  /*1980*/  FFMA.FTZ R41, R28, R67, R41 ;  /* 0x000000431c297223 */ /* 0x000fe20000010029 */
[----:B---3--:R-:W-:Y:S01]  /*1990*/  FADD.FTZ R63, R44, 1 ;  /* 0x3f8000002c3f7421 */ /* 0x008fe20000010000 */
[----:B------:R-:W-:Y:S01]  /*19a0*/  FFMA.FTZ R50, R29, R33, R50 ;  /* 0x000000211d327223 */ /* 0x000fe20000010032 */
[----:B------:R1:W3:Y:S01]  /*19b0*/  MUFU.EX2 R59, R65 ;  /* 0x00000041003b7308 */ /* 0x0002e20000000800 */
[----:B------:R-:W-:Y:S02]  /*19c0*/  FMUL.FTZ R67, R41, -1.4426950216293334961 ;  /* 0xbfb8aa3b29437820 */ /* 0x000fe40000410000 */
[----:B------:R-:W-:-:S05]  /*19d0*/  FMUL.FTZ R33, R50, -1.4426950216293334961 ;  /* 0xbfb8aa3b32217820 */ /* 0x000fca0000410000 */
[----:B------:R-:W-:Y:S01]  /*19e0*/  MUFU.EX2 R28, R64 ;  /* 0x00000040001c7308 */ /* 0x000fe20000000800 */
[----:B-1----:R-:W-:Y:S01]  /*19f0*/  FMUL.FTZ R65, R51, -1.4426950216293334961 ;  /* 0xbfb8aa3b33417820 */ /* 0x002fe20000410000 */
[----:B--2---:R-:W-:Y:S01]  /*1a00*/  FADD.FTZ R44, R48, 1 ;  /* 0x3f800000302c7421 */ /* 0x004fe20000010000 */
[----:B------:R-:W-:Y:S01]  /*1a10*/  FADD.FTZ R48, R56, 1 ;  /* 0x3f80000038307421 */ /* 0x000fe20000010000 */
[----:B------:R-:W-:-:S04]  /*1a20*/  FADD.FTZ R56, R60, 1 ;  /* 0x3f8000003c387421 */ /* 0x000fc80000010000 */
[----:B------:R1:W2:Y:S01]  /*1a30*/  MUFU.EX2 R29, R32 ;  /* 0x00000020001d7308 */ /* 0x0002a20000000800 */
[----:B---3--:R-:W-:-:S07]  /*1a40*/  FADD.FTZ R59, R59, 1 ;  /* 0x3f8000003b3b7421 */ /* 0x008fce0000010000 */
[----:B------:R-:W3:Y:S01]  /*1a50*/  MUFU.EX2 R61, R68 ;  /* 0x00000044003d7308 */ /* 0x000ee20000000800 */
[----:B-1----:R-:W-:-:S07]  /*1a60*/  LEA R32, P3, R54, UR6, 0x1 ;  /* 0x0000000636207c11 */ /* 0x002fce000f8608ff */
[----:B------:R-:W1:Y:S01]  /*1a70*/  MUFU.EX2 R38, R65 ;  /* 0x0000004100267308 */ /* 0x000e620000000800 */
[----:B--2---:R-:W-:-:S07]  /*1a80*/  FADD.FTZ R66, R29, 1 ;  /* 0x3f8000001d427421 */ /* 0x004fce0000010000 */
[----:B------:R2:W4:Y:S01]  /*1a90*/  MUFU.EX2 R30, R67 ;  /* 0x00000043001e7308 */ /* 0x0005220000000800 */
[----:B---3--:R-:W-:-:S07]  /*1aa0*/  FADD.FTZ R60, R61, 1 ;  /* 0x3f8000003d3c7421 */ /* 0x008fce0000010000 */
[----:B------:R-:W3:Y:S01]  /*1ab0*/  MUFU.EX2 R33, R33 ;  /* 0x0000002100217308 */ /* 0x000ee20000000800 */
[----:B--2---:R-:W-:Y:S01]  /*1ac0*/  FADD.FTZ R67, R58, 1 ;  /* 0x3f8000003a437421 */ /* 0x004fe20000010000 */
[----:B------:R-:W-:Y:S01]  /*1ad0*/  FADD.FTZ R58, R62, 1 ;  /* 0x3f8000003e3a7421 */ /* 0x000fe20000010000 */
[----:B------:R-:W-:Y:S01]  /*1ae0*/  FADD.FTZ R62, R28, 1 ;  /* 0x3f8000001c3e7421 */ /* 0x000fe20000010000 */
[----:B------:R-:W-:Y:S01]  /*1af0*/  LEA R28, P1, R24, UR6, 0x1 ;  /* 0x00000006181c7c11 */ /* 0x000fe2000f8208ff */
[----:B-1----:R-:W-:-:S03]  /*1b00*/  FADD.FTZ R38, R38, 1 ;  /* 0x3f80000026267421 */ /* 0x002fc60000010000 */
[----:B------:R-:W1:Y:S01]  /*1b10*/  MUFU.EX2 R31, R31 ;  /* 0x0000001f001f7308 */ /* 0x000e620000000800 */
[----:B------:R-:W-:Y:S01]  /*1b20*/  LEA.HI.X R29, R24, UR7, R25, 0x1, P1 ;  /* 0x00000007181d7c11 */ /* 0x000fe200088f0c19 */
[----:B----4-:R-:W-:Y:S01]  /*1b30*/  FADD.FTZ R64, R30, 1 ;  /* 0x3f8000001e407421 */ /* 0x010fe20000010000 */
[C---:B------:R-:W-:Y:S02]  /*1b40*/  LEA R24, P1, R53.reuse, UR6, 0x1 ;  /* 0x0000000635187c11 */ /* 0x040fe4000f8208ff */
[----:B------:R-:W-:Y:S02]  /*1b50*/  LEA R30, P2, R52, UR6, 0x1 ;  /* 0x00000006341e7c11 */ /* 0x000fe4000f8408ff */
[----:B------:R-:W-:Y:S01]  /*1b60*/  LEA.HI.X R25, R53, UR7, R23, 0x1, P1 ;  /* 0x0000000735197c11 */ /* 0x000fe200088f0c17 */
[----:B------:R-:W2:Y:S01]  /*1b70*/  MUFU.RCP R48, R48 ;  /* 0x0000003000307308 */ /* 0x000ea20000001000 */
[----:B---3--:R-:W-:Y:S01]  /*1b80*/  FADD.FTZ R23, R33, 1 ;  /* 0x3f80000021177421 */ /* 0x008fe20000010000 */
[----:B------:R-:W-:-:S02]  /*1b90*/  LEA.HI.X R33, R54, UR7, R27, 0x1, P3 ;  /* 0x0000000736217c11 */ /* 0x000fc400098f0c1b */
[----:B------:R-:W-:-:S04]  /*1ba0*/  IADD3 R22, P1, R22, 0x1, RZ ;  /* 0x0000000116167810 */ /* 0x000fc80007f3e0ff */
[----:B------:R-:W3:Y:S01]  /*1bb0*/  MUFU.RCP R67, R67 ;  /* 0x0000004300437308 */ /* 0x000ee20000001000 */
[----:B-1----:R-:W-:Y:S01]  /*1bc0*/  FADD.FTZ R31, R31, 1 ;  /* 0x3f8000001f1f7421 */ /* 0x002fe20000010000 */
[----:B------:R-:W-:-:S06]  /*1bd0*/  IADD3.X R18, RZ, R18, RZ, P1, !PT ;  /* 0x00000012ff127210 */ /* 0x000fcc0000ffe4ff */
[----:B------:R-:W1:Y:S01]  /*1be0*/  MUFU.RCP R57, R57 ;  /* 0x0000003900397308 */ /* 0x000e620000001000 */
[----:B--2---:R-:W-:-:S07]  /*1bf0*/  FMUL.FTZ R48, R39, R48 ;  /* 0x0000003027307220 */ /* 0x004fce0000410000 */
[----:B------:R-:W2:Y:S01]  /*1c00*/  MUFU.RCP R56, R56 ;  /* 0x0000003800387308 */ /* 0x000ea20000001000 */
[----:B---3--:R-:W-:-:S05]  /*1c10*/  FMUL.FTZ R67, R40, R67 ;  /* 0x0000004328437220 */ /* 0x008fca0000410000 */
[----:B------:R-:W-:Y:S02]  /*1c20*/  F2FP.F16.F32.PACK_AB R48, R67, R48 ;  /* 0x000000304330723e */ /* 0x000fe400000000ff */
[----:B------:R-:W3:Y:S01]  /*1c30*/  MUFU.RCP R59, R59 ;  /* 0x0000003b003b7308 */ /* 0x000ee20000001000 */
[----:B-1----:R-:W-:Y:S02]  /*1c40*/  FMUL.FTZ R57, R42, R57 ;  /* 0x000000392a397220 */ /* 0x002fe40000410000 */
[----:B------:R-:W-:Y:S05]  /*1c50*/  STG.E.U16 desc[UR8][R28.64], R48 ;  /* 0x000000301c007986 */ /* 0x000fea000c101508 */
[----:B------:R-:W1:Y:S01]  /*1c60*/  MUFU.RCP R58, R58 ;  /* 0x0000003a003a7308 */ /* 0x000e620000001000 */
[----:B--2---:R-:W-:-:S05]  /*1c70*/  FMUL.FTZ R56, R43, R56 ;  /* 0x000000382b387220 */ /* 0x004fca0000410000 */
[----:B------:R-:W-:Y:S02]  /*1c80*/  F2FP.F16.F32.PACK_AB R57, R56, R57 ;  /* 0x000000393839723e */ /* 0x000fe400000000ff */
[----:B------:R-:W2:Y:S01]  /*1c90*/  MUFU.RCP R60, R60 ;  /* 0x0000003c003c7308 */ /* 0x000ea20000001000 */
[----:B---3--:R-:W-:Y:S01]  /*1ca0*/  FMUL.FTZ R59, R46, R59 ;  /* 0x0000003b2e3b7220 */ /* 0x008fe20000410000 */
[----:B------:R-:W-:Y:S01]  /*1cb0*/  PRMT R27, R57, 0x7632, R27 ;  /* 0x00007632391b7816 */ /* 0x000fe2000000001b */
[----:B------:R-:W-:Y:S04]  /*1cc0*/  STG.E.U16 desc[UR8][R28.64+0x4], R57 ;  /* 0x000004391c007986 */ /* 0x000fe8000c101508 */
[----:B------:R-:W-:Y:S01]  /*1cd0*/  STG.E.U16 desc[UR8][R28.64+0x6], R27 ;  /* 0x0000061b1c007986 */ /* 0x000fe2000c101508 */
[----:B------:R-:W3:Y:S01]  /*1ce0*/  MUFU.RCP R38, R38 ;  /* 0x0000002600267308 */ /* 0x000ee20000001000 */
[----:B-1----:R-:W-:-:S05]  /*1cf0*/  FMUL.FTZ R58, R47, R58 ;  /* 0x0000003a2f3a7220 */ /* 0x002fca0000410000 */
[----:B------:R-:W-:Y:S02]  /*1d00*/  F2FP.F16.F32.PACK_AB R59, R58, R59 ;  /* 0x0000003b3a3b723e */ /* 0x000fe400000000ff */
[----:B------:R-:W1:Y:S01]  /*1d10*/  MUFU.RCP R62, R62 ;  /* 0x0000003e003e7308 */ /* 0x000e620000001000 */
[----:B--2---:R-:W-:-:S07]  /*1d20*/  FMUL.FTZ R60, R49, R60 ;  /* 0x0000003c313c7220 */ /* 0x004fce0000410000 */
[----:B------:R-:W2:Y:S01]  /*1d30*/  MUFU.RCP R64, R64 ;  /* 0x0000004000407308 */ /* 0x000ea20000001000 */
[----:B---3--:R-:W-:-:S05]  /*1d40*/  FMUL.FTZ R51, R51, R38 ;  /* 0x0000002633337220 */ /* 0x008fca0000410000 */
[----:B------:R-:W-:Y:S02]  /*1d50*/  F2FP.F16.F32.PACK_AB R60, R51, R60 ;  /* 0x0000003c333c723e */ /* 0x000fe400000000ff */
[----:B------:R-:W3:Y:S01]  /*1d60*/  MUFU.RCP R66, R66 ;  /* 0x0000004200427308 */ /* 0x000ee20000001000 */
[----:B-1----:R-:W-:-:S07]  /*1d70*/  FMUL.FTZ R62, R37, R62 ;  /* 0x0000003e253e7220 */ /* 0x002fce0000410000 */
[----:B------:R-:W1:Y:S01]  /*1d80*/  MUFU.RCP R23, R23 ;  /* 0x0000001700177308 */ /* 0x000e620000001000 */
[----:B--2---:R-:W-:-:S05]  /*1d90*/  FMUL.FTZ R41, R41, R64 ;  /* 0x0000004029297220 */ /* 0x004fca0000410000 */
[----:B------:R-:W-:Y:S02]  /*1da0*/  F2FP.F16.F32.PACK_AB R62, R41, R62 ;  /* 0x0000003e293e723e */ /* 0x000fe400000000ff */
[----:B------:R-:W2:Y:S01]  /*1db0*/  MUFU.RCP R63, R63 ;  /* 0x0000003f003f7308 */ /* 0x000ea20000001000 */
[----:B---3--:R-:W-:-:S07]  /*1dc0*/  FMUL.FTZ R66, R45, R66 ;  /* 0x000000422d427220 */ /* 0x008fce0000410000 */
[----:B------:R-:W3:Y:S01]  /*1dd0*/  MUFU.RCP R44, R44 ;  /* 0x0000002c002c7308 */ /* 0x000ee20000001000 */
[----:B-1----:R-:W-:-:S05]  /*1de0*/  FMUL.FTZ R23, R50, R23 ;  /* 0x0000001732177220 */ /* 0x002fca0000410000 */
[----:B------:R-:W-:Y:S02]  /*1df0*/  F2FP.F16.F32.PACK_AB R66, R23, R66 ;  /* 0x000000421742723e */ /* 0x000fe400000000ff */
[----:B------:R1:W4:Y:S01]  /*1e00*/  MUFU.RCP R65, R31 ;  /* 0x0000001f00417308 */ /* 0x0003220000001000 */
[----:B--2---:R-:W-:Y:S01]  /*1e10*/  FMUL.FTZ R63, R34, R63 ;  /* 0x0000003f223f7220 */ /* 0x004fe20000410000 */
[----:B------:R-:W-:Y:S02]  /*1e20*/  PRMT R34, R60, 0x7632, R34 ;  /* 0x000076323c227816 */ /* 0x000fe40000000022 */
[----:B------:R-:W-:-:S04]  /*1e30*/  PRMT R23, R62, 0x7632, R23 ;  /* 0x000076323e177816 */ /* 0x000fc80000000017 */
[----:B------:R-:W2:Y:S01]  /*1e40*/  MUFU.RCP R55, R55 ;  /* 0x0000003700377308 */ /* 0x000ea20000001000 */
[--C-:B-1----:R-:W-:Y:S01]  /*1e50*/  LEA.HI.X R31, R52, UR7, R26.reuse, 0x1, P2 ;  /* 0x00000007341f7c11 */ /* 0x102fe200090f0c1a */
[----:B---3--:R-:W-:Y:S01]  /*1e60*/  FMUL.FTZ R44, R35, R44 ;  /* 0x0000002c232c7220 */ /* 0x008fe20000410000 */
[----:B------:R-:W-:Y:S01]  /*1e70*/  PRMT R26, R48, 0x7632, R26 ;  /* 0x00007632301a7816 */ /* 0x000fe2000000001a */
[----:B------:R-:W-:Y:S02]  /*1e80*/  ULDC.64 UR6, c[0x0][0x238] ;  /* 0x00008e0000067ab9 */ /* 0x000fe40000000a00 */
[----:B------:R-:W-:Y:S02]  /*1e90*/  ISETP.GE.U32.AND P1, PT, R22, UR6, PT ;  /* 0x0000000616007c0c */ /* 0x000fe4000bf26070 */
[----:B------:R1:W-:Y:S01]  /*1ea0*/  STG.E.U16 desc[UR8][R28.64+0x2], R26 ;  /* 0x0000021a1c007986 */ /* 0x0003e2000c101508 */
[----:B----4-:R-:W-:Y:S01]  /*1eb0*/  FMUL.FTZ R65, R36, R65 ;  /* 0x0000004124417220 */ /* 0x010fe20000410000 */
[----:B------:R-:W-:-:S02]  /*1ec0*/  F2FP.F16.F32.PACK_AB R44, R44, R63 ;  /* 0x0000003f2c2c723e */ /* 0x000fc400000000ff */
[----:B------:R-:W-:Y:S01]  /*1ed0*/  STG.E.U16 desc[UR8][R24.64], R59 ;  /* 0x0000003b18007986 */ /* 0x000fe2000c101508 */
[----:B------:R-:W-:-:S03]  /*1ee0*/  ISETP.GE.AND.EX P1, PT, R18, UR7, PT, P1 ;  /* 0x0000000712007c0c */ /* 0x000fc6000bf26310 */
[----:B------:R-:W-:Y:S01]  /*1ef0*/  STG.E.U16 desc[UR8][R24.64+0x4], R60 ;  /* 0x0000043c18007986 */ /* 0x000fe2000c101508 */
[----:B--2---:R-:W-:Y:S01]  /*1f00*/  FMUL.FTZ R0, R0, R55 ;  /* 0x0000003700007220 */ /* 0x004fe20000410000 */
[----:B-1----:R-:W-:Y:S02]  /*1f10*/  PRMT R29, R59, 0x7632, R29 ;  /* 0x000076323b1d7816 */ /* 0x002fe4000000001d */
[----:B------:R-:W-:Y:S02]  /*1f20*/  STG.E.U16 desc[UR8][R24.64+0x6], R34 ;  /* 0x0000062218007986 */ /* 0x000fe4000c101508 */
[----:B------:R-:W-:Y:S02]  /*1f30*/  F2FP.F16.F32.PACK_AB R0, R0, R65 ;  /* 0x000000410000723e */ /* 0x000fe400000000ff */
[----:B------:R1:W-:Y:S02]  /*1f40*/  STG.E.U16 desc[UR8][R24.64+0x2], R29 ;  /* 0x0000021d18007986 */ /* 0x0003e4000c101508 */
[----:B------:R-:W-:-:S02]  /*1f50*/  PRMT R26, R0, 0x7632, R26 ;  /* 0x00007632001a7816 */ /* 0x000fc4000000001a */
[----:B------:R2:W-:Y:S04]  /*1f60*/  STG.E.U16 desc[UR8][R30.64], R62 ;  /* 0x0000003e1e007986 */ /* 0x0005e8000c101508 */
        /* <DEDUP_REMOVED lines=11> */
.L_x_3399:
        /* <DEDUP_REMOVED lines=14> */
.L_x_3526:


//--------------------- .text._ZN13group_norm_v214gn_cuda_kernelI6__halfLi320ELi3ELi16ELi40ELi1024ELb1ELi16ELi320ELi320ELi4ELb1ELi5ELb0ELb0ENS_16CompileConditionILi900EEEEEvPT_PKS4_S7_S7_flPfS8_Pj --------------------------
	.section	.text._ZN13group_norm_v214gn_cuda_kernelI6__halfLi320ELi3ELi16ELi40ELi1024ELb1ELi16ELi320ELi320ELi4ELb1ELi5ELb0ELb0ENS_16CompileConditionILi900EEEEEvPT_PKS4_S7_S7_flPfS8_Pj,"ax",@progbits
	.align	128
        .global         _ZN13group_norm_v214gn_cuda_kernelI6__halfLi320ELi3ELi16ELi40ELi1024ELb1ELi16ELi320ELi320ELi4ELb1ELi5ELb0ELb0ENS_16CompileConditionILi900EEEEEvPT_PKS4_S7_S7_flPfS8_Pj
        .type           _ZN13group_norm_v214gn_cuda_kernelI6__halfLi320ELi3ELi16ELi40ELi1024ELb1ELi16ELi320ELi320ELi4ELb1ELi5ELb0ELb0ENS_16CompileConditionILi900EEEEEvPT_PKS4_S7_S7_flPfS8_Pj,@function
        .size           _ZN13group_norm_v214gn_cuda_kernelI6__halfLi320ELi3ELi16ELi40ELi1024ELb1ELi16ELi320ELi320ELi4ELb1ELi5ELb0ELb0ENS_16CompileConditionILi900EEEEEvPT_PKS4_S7_S7_flPfS8_Pj,(.L_x_3527 - _ZN13group_norm_v214gn_cuda_kernelI6__halfLi320ELi3ELi16ELi40ELi1024ELb1ELi16ELi320ELi320ELi4ELb1ELi5ELb0ELb0ENS_16CompileConditionILi900EEEEEvPT_PKS4_S7_S7_flPfS8_Pj)
        .other          _ZN13group_norm_v214gn_cuda_kernelI6__halfLi320ELi3ELi16ELi40ELi1024ELb1ELi16ELi320ELi320ELi4ELb1ELi5ELb0ELb0ENS_16CompileConditionILi900EEEEEvPT_PKS4_S7_S7_flPfS8_Pj,@"STO_CUDA_ENTRY STV_DEFAULT"
_ZN13group_norm_v214gn_cuda_kernelI6__halfLi320ELi3ELi16ELi40ELi1024ELb1ELi16ELi320ELi320ELi4ELb1ELi5ELb0ELb0ENS_16CompileConditionILi900EEEEEvPT_PKS4_S7_S7_flPfS8_Pj:
.text._ZN13group_norm_v214gn_cuda_kernelI6__halfLi320ELi3ELi16ELi40ELi1024ELb1ELi16ELi320ELi320ELi4ELb1ELi5ELb0ELb0ENS_16CompileConditionILi900EEEEEvPT_PKS4_S7_S7_flPfS8_Pj:
        /* <DEDUP_REMOVED lines=23> */
.L_x_3408:
        /* <DEDUP_REMOVED lines=10> */
[----:B------:R-:W-:Y:S01]  /*0210*/  SHF.R.U64 R9, R5, 0x1, R8 ;  /* 0x0000000105097819 */ /* 0x000fe20000001208 */
[----:B------:R-:W1:Y:S01]  /*0220*/  LDC.64 R22, c[0x0][0x228] ;  /* 0x00008a00ff167b82 */ /* 0x000e620000000a00 */
[----:B------:R-:W-:Y:S01]  /*0230*/  IADD3 R3, R3, R11, RZ ;  /* 0x0000000b03037210 */ /* 0x000fe20007ffe0ff */
[----:B------:R-:W-:Y:S01]  /*0240*/  IMAD R10, R10, 0xa0000, RZ ;  /* 0x000a00000a0a7824 */ /* 0x000fe200078e02ff */
[----:B------:R-:W-:-:S03]  /*0250*/  LEA R16, R7, R28, 0x2 ;  /* 0x0000001c07107211 */ /* 0x000fc600078e10ff */
[----:B------:R-:W-:Y:S01]  /*0260*/  IMAD R11, R3, 0x280, RZ ;  /* 0x00000280030b7824 */ /* 0x000fe200078e02ff */
[----:B------:R-:W-:-:S03]  /*0270*/  SHF.R.S32.HI R17, RZ, 0x1f, R16 ;  /* 0x0000001fff117819 */ /* 0x000fc60000011410 */
        /* <DEDUP_REMOVED lines=8> */
[----:B------:R-:W-:Y:S02]  /*0300*/  IADD3 R3, P0, R12, R20, RZ ;  /* 0x000000140c037210 */ /* 0x000fe40007f1e0ff */
[----:B------:R-:W-:Y:S02]  /*0310*/  IADD3 R13, R11, 0x1400, RZ ;  /* 0x000014000b0d7810 */ /* 0x000fe40007ffe0ff */
[----:B------:R-:W-:Y:S02]  /*0320*/  IADD3.X R14, RZ, R15, RZ, P0, !PT ;  /* 0x0000000fff0e7210 */ /* 0x000fe400007fe4ff */
[----:B------:R-:W-:-:S04]  /*0330*/  LEA R50, P0, R3, UR6, 0x1 ;  /* 0x0000000603327c11 */ /* 0x000fc8000f8008ff */
[----:B------:R-:W-:Y:S02]  /*0340*/  LEA.HI.X R51, R3, UR7, R14, 0x1, P0 ;  /* 0x0000000703337c11 */ /* 0x000fe400080f0c0e */
[----:B------:R-:W-:-:S04]  /*0350*/  IADD3 R3, P0, R13, R20, RZ ;  /* 0x000000140d037210 */ /* 0x000fc80007f1e0ff */
[----:B------:R-:W3:Y:S01]  /*0360*/  LDG.E.64.CONSTANT R50, desc[UR8][R50.64] ;  /* 0x0000000832327981 */ /* 0x000ee2000c1e9b00 */
        /* <DEDUP_REMOVED lines=9> */
[----:B------:R-:W4:Y:S01]  /*0400*/  LDG.E.64.CONSTANT R26, desc[UR8][R26.64] ;  /* 0x000000081a1a7981 */ /* 0x000f22000c1e9b00 */
[----:B0-----:R-:W-:-:S04]  /*0410*/  IMAD.WIDE R24, R16, 0x2, R24 ;  /* 0x0000000210187825 */ /* 0x001fc800078e0218 */
[----:B-1----:R-:W-:Y:S02]  /*0420*/  IMAD.WIDE R22, R16, 0x2, R22 ;  /* 0x0000000210167825 */ /* 0x002fe400078e0216 */
[----:B------:R-:W5:Y:S04]  /*0430*/  LDG.E.64.CONSTANT R24, desc[UR8][R24.64] ;  /* 0x0000000818187981 */ /* 0x000f68000c1e9b00 */
[----:B------:R-:W5:Y:S01]  /*0440*/  LDG.E.64.CONSTANT R22, desc[UR8][R22.64] ;  /* 0x0000000816167981 */ /* 0x000f62000c1e9b00 */
[----:B------:R-:W-:Y:S01]  /*0450*/  ISETP.GT.U32.AND P0, PT, R2, 0x1f, PT ;  /* 0x0000001f0200780c */ /* 0x000fe20003f04070 */
[----:B------:R-:W-:Y:S01]  /*0460*/  BSSY B0, `(.L_x_3400) ;  /* 0x0000097000007945 */ /* 0x000fe20003800000 */
[----:B------:R-:W-:Y:S01]  /*0470*/  CS2R R44, SRZ ;  /* 0x00000000002c7805 */ /* 0x000fe2000001ff00 */
[----:B--2---:R-:W-:-:S02]  /*0480*/  HADD2.F32 R3, -RZ, R18.H0_H0 ;  /* 0x20000012ff037230 */ /* 0x004fc40000004100 */
        /* <DEDUP_REMOVED lines=53> */
[----:B------:R-:W-:Y:S02]  /*07e0*/  LOP3.LUT R27, R26, 0x8, RZ, 0xc0, !PT ;  /* 0x000000081a1b7812 */ /* 0x000fe400078ec0ff */
[C---:B------:R-:W-:Y:S02]  /*07f0*/  SHF.L.U32 R42, R2.reuse, 0x3, RZ ;  /* 0x00000003022a7819 */ /* 0x040fe400000006ff */
[----:B------:R-:W-:Y:S02]  /*0800*/  LEA.HI R27, R2, R27, RZ, 0x1e ;  /* 0x0000001b021b7211 */ /* 0x000fe400078ff0ff */
[----:B------:R-:W-:-:S03]  /*0810*/  LOP3.LUT R42, R42, 0x18, RZ, 0xc0, !PT ;  /* 0x000000182a2a7812 */ /* 0x000fc600078ec0ff */
[----:B------:R-:W-:-:S05]  /*0820*/  IMAD R27, R27, 0x28, -R28 ;  /* 0x000000281b1b7824 */ /* 0x000fca00078e0a1c */
[C---:B------:R-:W-:Y:S02]  /*0830*/  IADD3 R31, R27.reuse, 0x4, RZ ;  /* 0x000000041b1f7810 */ /* 0x040fe40007ffe0ff */
[C---:B------:R-:W-:Y:S02]  /*0840*/  IADD3 R28, R27.reuse, 0xc, RZ ;  /* 0x0000000c1b1c7810 */ /* 0x040fe40007ffe0ff */
[----:B------:R-:W-:Y:S02]  /*0850*/  SHF.R.S32.HI R26, RZ, 0x1f, R31 ;  /* 0x0000001fff1a7819 */ /* 0x000fe4000001141f */
[C---:B------:R-:W-:Y:S02]  /*0860*/  IADD3 R30, R27.reuse, 0x10, RZ ;  /* 0x000000101b1e7810 */ /* 0x040fe40007ffe0ff */
[----:B------:R-:W-:Y:S02]  /*0870*/  LEA.HI R31, R26, R31, RZ, 0x2 ;  /* 0x0000001f1a1f7211 */ /* 0x000fe400078f10ff */
[----:B------:R-:W-:-:S02]  /*0880*/  IADD3 R32, R27, 0x14, RZ ;  /* 0x000000141b207810 */ /* 0x000fc40007ffe0ff */
[----:B------:R-:W-:Y:S02]  /*0890*/  SHF.R.S32.HI R33, RZ, 0x1f, R28 ;  /* 0x0000001fff217819 */ /* 0x000fe4000001141c */
[----:B-1----:R-:W-:Y:S02]  /*08a0*/  LEA R40, R29, R40, 0x18 ;  /* 0x000000281d287211 */ /* 0x002fe400078ec0ff */
[----:B------:R-:W-:Y:S02]  /*08b0*/  IADD3 R29, R27, 0x8, RZ ;  /* 0x000000081b1d7810 */ /* 0x000fe40007ffe0ff */
[----:B------:R-:W-:Y:S02]  /*08c0*/  SHF.R.S32.HI R35, RZ, 0x1f, R30 ;  /* 0x0000001fff237819 */ /* 0x000fe4000001141e */
[----:B------:R-:W-:Y:S02]  /*08d0*/  SHF.R.S32.HI R26, RZ, 0x1f, R29 ;  /* 0x0000001fff1a7819 */ /* 0x000fe4000001141d */
[----:B------:R-:W-:-:S02]  /*08e0*/  SHF.R.S32.HI R37, RZ, 0x1f, R32 ;  /* 0x0000001fff257819 */ /* 0x000fc40000011420 */
[----:B------:R-:W-:Y:S02]  /*08f0*/  LEA.HI R29, R26, R29, RZ, 0x2 ;  /* 0x0000001d1a1d7211 */ /* 0x000fe400078f10ff */
[----:B------:R-:W-:Y:S02]  /*0900*/  LEA.HI R26, R33, R28, RZ, 0x2 ;  /* 0x0000001c211a7211 */ /* 0x000fe400078f10ff */
[----:B------:R-:W-:Y:S02]  /*0910*/  LEA.HI R28, R35, R30, RZ, 0x2 ;  /* 0x0000001e231c7211 */ /* 0x000fe400078f10ff */
[----:B------:R-:W-:Y:S02]  /*0920*/  LEA.HI R30, R37, R32, RZ, 0x2 ;  /* 0x00000020251e7211 */ /* 0x000fe400078f10ff */
[----:B------:R-:W-:Y:S02]  /*0930*/  SHF.R.S32.HI R32, RZ, 0x1f, R27 ;  /* 0x0000001fff207819 */ /* 0x000fe4000001141b */
[----:B------:R-:W-:-:S02]  /*0940*/  IADD3 R34, R27, 0x18, RZ ;  /* 0x000000181b227810 */ /* 0x000fc40007ffe0ff */
[C---:B------:R-:W-:Y:S02]  /*0950*/  IADD3 R36, R27.reuse, 0x1c, RZ ;  /* 0x0000001c1b247810 */ /* 0x040fe40007ffe0ff */
[----:B------:R-:W-:Y:S02]  /*0960*/  IADD3 R38, R27, 0x20, RZ ;  /* 0x000000201b267810 */ /* 0x000fe40007ffe0ff */
[----:B------:R-:W-:Y:S02]  /*0970*/  LEA.HI R33, R32, R27, RZ, 0x2 ;  /* 0x0000001b20217211 */ /* 0x000fe400078f10ff */
[----:B------:R-:W-:Y:S02]  /*0980*/  SHF.R.S32.HI R35, RZ, 0x1f, R34 ;  /* 0x0000001fff237819 */ /* 0x000fe40000011422 */
[----:B------:R-:W-:Y:S02]  /*0990*/  SHF.R.S32.HI R37, RZ, 0x1f, R36 ;  /* 0x0000001fff257819 */ /* 0x000fe40000011424 */
[----:B------:R-:W-:-:S02]  /*09a0*/  SHF.R.S32.HI R39, RZ, 0x1f, R38 ;  /* 0x0000001fff277819 */ /* 0x000fc40000011426 */
[----:B------:R-:W-:Y:S02]  /*09b0*/  SHF.R.S32.HI R33, RZ, 0x2, R33 ;  /* 0x00000002ff217819 */ /* 0x000fe40000011421 */
[----:B------:R-:W-:Y:S02]  /*09c0*/  LEA.HI R32, R35, R34, RZ, 0x2 ;  /* 0x0000002223207211 */ /* 0x000fe400078f10ff */
[----:B------:R-:W-:Y:S01]  /*09d0*/  LEA.HI R34, R37, R36, RZ, 0x2 ;  /* 0x0000002425227211 */ /* 0x000fe200078f10ff */
[----:B------:R-:W-:Y:S01]  /*09e0*/  IMAD R33, R33, 0x28, R40 ;  /* 0x0000002821217824 */ /* 0x000fe200078e0228 */
[----:B------:R-:W-:Y:S02]  /*09f0*/  LEA.HI R36, R39, R38, RZ, 0x2 ;  /* 0x0000002627247211 */ /* 0x000fe400078f10ff */
[----:B------:R-:W-:Y:S02]  /*0a00*/  IADD3 R38, R27, 0x24, RZ ;  /* 0x000000241b267810 */ /* 0x000fe40007ffe0ff */
[----:B------:R-:W-:-:S02]  /*0a10*/  SHF.R.S32.HI R31, RZ, 0x2, R31 ;  /* 0x00000002ff1f7819 */ /* 0x000fc4000001141f */
[----:B------:R-:W-:Y:S02]  /*0a20*/  SHF.R.S32.HI R35, RZ, 0x1f, R38 ;  /* 0x0000001fff237819 */ /* 0x000fe40000011426 */
[----:B------:R-:W-:Y:S01]  /*0a30*/  SHF.R.S32.HI R29, RZ, 0x2, R29 ;  /* 0x00000002ff1d7819 */ /* 0x000fe2000001141d */
[--C-:B------:R-:W-:Y:S01]  /*0a40*/  IMAD R31, R31, 0x28, R40.reuse ;  /* 0x000000281f1f7824 */ /* 0x100fe200078e0228 */
[----:B------:R-:W-:Y:S02]  /*0a50*/  IADD3 R27, R33, R42, RZ ;  /* 0x0000002a211b7210 */ /* 0x000fe40007ffe0ff */
[----:B------:R-:W-:Y:S01]  /*0a60*/  LEA.HI R38, R35, R38, RZ, 0x2 ;  /* 0x0000002623267211 */ /* 0x000fe200078f10ff */
[----:B------:R-:W-:Y:S01]  /*0a70*/  IMAD R33, R29, 0x28, R40 ;  /* 0x000000281d217824 */ /* 0x000fe200078e0228 */
[----:B------:R-:W-:Y:S02]  /*0a80*/  SHF.R.S32.HI R35, RZ, 0x2, R26 ;  /* 0x00000002ff237819 */ /* 0x000fe4000001141a */
[C---:B------:R-:W-:Y:S01]  /*0a90*/  IADD3 R29, R42.reuse, R31, RZ ;  /* 0x0000001f2a1d7210 */ /* 0x040fe20007ffe0ff */
[----:B------:R-:W0:Y:S01]  /*0aa0*/  LDS.64 R26, [R27] ;  /* 0x000000001b1a7984 */ /* 0x000e220000000a00 */
[----:B------:R-:W-:Y:S01]  /*0ab0*/  SHF.R.S32.HI R37, RZ, 0x2, R28 ;  /* 0x00000002ff257819 */ /* 0x000fe2000001141c */
[----:B------:R-:W-:Y:S01]  /*0ac0*/  IMAD R35, R35, 0x28, R40 ;  /* 0x0000002823237824 */ /* 0x000fe200078e0228 */
[----:B------:R-:W-:-:S02]  /*0ad0*/  IADD3 R31, R42, R33, RZ ;  /* 0x000000212a1f7210 */ /* 0x000fc40007ffe0ff */
[----:B------:R-:W1:Y:S01]  /*0ae0*/  LDS.64 R28, [R29] ;  /* 0x000000001d1c7984 */ /* 0x000e620000000a00 */
[----:B------:R-:W-:Y:S01]  /*0af0*/  SHF.R.S32.HI R39, RZ, 0x2, R30 ;  /* 0x00000002ff277819 */ /* 0x000fe2000001141e */
[----:B------:R-:W-:Y:S01]  /*0b00*/  IMAD R37, R37, 0x28, R40 ;  /* 0x0000002825257824 */ /* 0x000fe200078e0228 */
[C---:B------:R-:W-:Y:S01]  /*0b10*/  IADD3 R33, R42.reuse, R35, RZ ;  /* 0x000000232a217210 */ /* 0x040fe20007ffe0ff */
[----:B------:R-:W2:Y:S01]  /*0b20*/  LDS.64 R30, [R31] ;  /* 0x000000001f1e7984 */ /* 0x000ea20000000a00 */
[----:B------:R-:W-:Y:S01]  /*0b30*/  SHF.R.S32.HI R41, RZ, 0x2, R32 ;  /* 0x00000002ff297819 */ /* 0x000fe20000011420 */
[----:B------:R-:W-:Y:S01]  /*0b40*/  IMAD R39, R39, 0x28, R40 ;  /* 0x0000002827277824 */ /* 0x000fe200078e0228 */
[C---:B------:R-:W-:Y:S02]  /*0b50*/  IADD3 R35, R42.reuse, R37, RZ ;  /* 0x000000252a237210 */ /* 0x040fe40007ffe0ff */
[----:B------:R-:W3:Y:S01]  /*0b60*/  LDS.64 R32, [R33] ;  /* 0x0000000021207984 */ /* 0x000ee20000000a00 */
[----:B------:R-:W-:Y:S01]  /*0b70*/  SHF.R.S32.HI R43, RZ, 0x2, R34 ;  /* 0x00000002ff2b7819 */ /* 0x000fe20000011422 */
[----:B------:R-:W-:Y:S01]  /*0b80*/  IMAD R41, R41, 0x28, R40 ;  /* 0x0000002829297824 */ /* 0x000fe200078e0228 */
[C---:B------:R-:W-:Y:S01]  /*0b90*/  IADD3 R37, R42.reuse, R39, RZ ;  /* 0x000000272a257210 */ /* 0x040fe20007ffe0ff */
[----:B------:R-:W4:Y:S01]  /*0ba0*/  LDS.64 R34, [R35] ;  /* 0x0000000023227984 */ /* 0x000f220000000a00 */
[----:B------:R-:W-:Y:S01]  /*0bb0*/  SHF.R.S32.HI R45, RZ, 0x2, R36 ;  /* 0x00000002ff2d7819 */ /* 0x000fe20000011424 */
[----:B------:R-:W-:Y:S01]  /*0bc0*/  IMAD R43, R43, 0x28, R40 ;  /* 0x000000282b2b7824 */ /* 0x000fe200078e0228 */
[----:B------:R-:W-:-:S02]  /*0bd0*/  IADD3 R39, R42, R41, RZ ;  /* 0x000000292a277210 */ /* 0x000fc40007ffe0ff */
[----:B------:R-:W4:Y:S01]  /*0be0*/  LDS.64 R36, [R37] ;  /* 0x0000000025247984 */ /* 0x000f220000000a00 */
[----:B------:R-:W-:Y:S01]  /*0bf0*/  SHF.R.S32.HI R44, RZ, 0x2, R38 ;  /* 0x00000002ff2c7819 */ /* 0x000fe20000011426 */
[--C-:B------:R-:W-:Y:S01]  /*0c00*/  IMAD R45, R45, 0x28, R40.reuse ;  /* 0x000000282d2d7824 */ /* 0x100fe200078e0228 */
[----:B------:R-:W-:Y:S01]  /*0c10*/  IADD3 R41, R42, R43, RZ ;  /* 0x0000002b2a297210 */ /* 0x000fe20007ffe0ff */
[----:B------:R-:W4:Y:S02]  /*0c20*/  LDS.64 R38, [R39] ;  /* 0x0000000027267984 */ /* 0x000f240000000a00 */
[----:B------:R-:W-:Y:S01]  /*0c30*/  IMAD R44, R44, 0x28, R40 ;  /* 0x000000282c2c7824 */ /* 0x000fe200078e0228 */
[C---:B------:R-:W-:Y:S02]  /*0c40*/  IADD3 R43, R42.reuse, R45, RZ ;  /* 0x0000002d2a2b7210 */ /* 0x040fe40007ffe0ff */
[----:B------:R-:W4:Y:S02]  /*0c50*/  LDS.64 R40, [R41] ;  /* 0x0000000029287984 */ /* 0x000f240000000a00 */
[----:B------:R-:W-:-:S02]  /*0c60*/  IADD3 R44, R42, R44, RZ ;  /* 0x0000002c2a2c7210 */ /* 0x000fc40007ffe0ff */
        /* <DEDUP_REMOVED lines=22> */
.L_x_3401:
[----:B------:R-:W-:Y:S05]  /*0dd0*/  BSYNC B0 ;  /* 0x0000000000007941 */ /* 0x000fea0003800000 */
.L_x_3400:
        /* <DEDUP_REMOVED lines=21> */
.L_x_3403:
[----:B------:R-:W-:Y:S05]  /*0f30*/  BSYNC B0 ;  /* 0x0000000000007941 */ /* 0x000fea0003800000 */
.L_x_3402:
        /* <DEDUP_REMOVED lines=13> */
.L_x_3405:
[----:B------:R-:W2:Y:S04]  /*1010*/  LD.E.STRONG.GPU R28, desc[UR8][R26.64] ;  /* 0x000000081a1c7980 */ /* 0x000ea8000c10f900 */
[----:B--2---:R-:W-:Y:S01]  /*1020*/  CCTL.IVALL ;  /* 0x00000000ff00798f */ /* 0x004fe20002000000 */
[----:B------:R-:W-:Y:S05]  /*1030*/  YIELD ;  /* 0x0000000000007946 */ /* 0x000fea0003800000 */
[----:B-----5:R-:W-:-:S04]  /*1040*/  LOP3.LUT R28, R28, R29, RZ, 0x3c, !PT ;  /* 0x0000001d1c1c7212 */ /* 0x020fc800078e3cff */
[----:B------:R-:W-:-:S13]  /*1050*/  ISETP.GT.AND P0, PT, R28, -0x1, PT ;  /* 0xffffffff1c00780c */ /* 0x000fda0003f04270 */
[----:B------:R-:W-:Y:S05]  /*1060*/  @P0 BRA `(.L_x_3405) ;  /* 0xfffffffc00e80947 */ /* 0x000fea000383ffff */
.L_x_3404:
[----:B------:R-:W-:Y:S05]  /*1070*/  WARPSYNC.ALL ;  /* 0x0000000000007948 */ /* 0x000fea0003800000 */
[----:B------:R-:W1:Y:S01]  /*1080*/  @!P1 LDC R31, c[0x0][0x10] ;  /* 0x00000400ff1f9b82 */ /* 0x000e620000000800 */
[----:B0-----:R-:W-:-:S07]  /*1090*/  @!P1 SHF.L.U32 R27, R2, 0x1, RZ ;  /* 0x00000001021b9819 */ /* 0x001fce00000006ff */
[----:B------:R-:W-:Y:S01]  /*10a0*/  BAR.SYNC.DEFER_BLOCKING 0x0 ;  /* 0x0000000000007b1d */ /* 0x000fe20000010000 */
[----:B------:R-:W-:-:S07]  /*10b0*/  @!P1 LOP3.LUT R27, R27, 0x7fffffc0, RZ, 0xc0, !PT ;  /* 0x7fffffc01b1b9812 */ /* 0x000fce00078ec0ff */
[----:B------:R-:W0:Y:S01]  /*10c0*/  @!P1 LDC.64 R28, c[0x0][0x248] ;  /* 0x00009200ff1c9b82 */ /* 0x000e220000000a00 */
        /* <DEDUP_REMOVED lines=36> */
[----:B------:R-:W-:Y:S02]  /*1310*/  @!P0 IADD3 R28, R33, 0xc80, RZ ;  /* 0x00000c80211c8810 */ /* 0x000fe40007ffe0ff */
[----:B------:R-:W-:Y:S01]  /*1320*/  @!P0 SHF.R.U32.HI R33, RZ, 0x2, R2 ;  /* 0x00000002ff218819 */ /* 0x000fe20000011602 */
[----:B--2---:R-:W-:Y:S01]  /*1330*/  FADD.FTZ R30, R29, R30 ;  /* 0x0000001e1d1e7221 */ /* 0x004fe20000010000 */
        /* <DEDUP_REMOVED lines=34> */
.L_x_3407:
[----:B------:R-:W-:Y:S05]  /*1560*/  BSYNC B0 ;  /* 0x0000000000007941 */ /* 0x000fea0003800000 */
.L_x_3406:
[----:B------:R-:W1:Y:S01]  /*1570*/  S2UR UR7, SR_CgaCtaId ;  /* 0x00000000000779c3 */ /* 0x000e620000008800 */
[----:B0-----:R-:W-:Y:S01]  /*1580*/  SHF.L.U32 R26, R5, 0x3, RZ ;  /* 0x00000003051a7819 */ /* 0x001fe200000006ff */
[----:B------:R-:W-:Y:S01]  /*1590*/  IMAD R7, R46, 0x50, R7 ;  /* 0x000000502e077824 */ /* 0x000fe200078e0207 */
[----:B------:R-:W-:Y:S01]  /*15a0*/  UMOV UR6, 0x400 ;  /* 0x0000040000067882 */ /* 0x000fe20000000000 */
[--C-:B-----5:R-:W-:Y:S01]  /*15b0*/  HADD2.F32 R30, -RZ, R22.reuse.H0_H0 ;  /* 0x20000016ff1e7230 */ /* 0x120fe20000004100 */
[----:B------:R-:W-:Y:S01]  /*15c0*/  LOP3.LUT R26, R26, 0x8, RZ, 0xc0, !PT ;  /* 0x000000081a1a7812 */ /* 0x000fe200078ec0ff */
[----:B------:R-:W-:Y:S01]  /*15d0*/  UIADD3 UR6, UR6, 0xc80, URZ ;  /* 0x00000c8006067890 */ /* 0x000fe2000fffe03f */
[----:B------:R-:W-:Y:S01]  /*15e0*/  SHF.L.U32 R28, R7, 0x2, RZ ;  /* 0x00000002071c7819 */ /* 0x000fe200000006ff */
[----:B------:R-:W-:Y:S01]  /*15f0*/  HADD2.F32 R29, -RZ, R22.H1_H1 ;  /* 0x30000016ff1d7230 */ /* 0x000fe20000004100 */
[----:B------:R-:W-:Y:S01]  /*1600*/  IADD3 R7, RZ, -R26, RZ ;  /* 0x8000001aff077210 */ /* 0x000fe20007ffe0ff */
[----:B------:R-:W-:Y:S01]  /*1610*/  HADD2.F32 R22, -RZ, R23.H0_H0 ;  /* 0x20000017ff167230 */ /* 0x000fe20000004100 */
[----:B------:R-:W-:Y:S01]  /*1620*/  ULOP3.LUT UR4, UR4, 0x1, URZ, 0x3c, !UPT ;  /* 0x0000000104047892 */ /* 0x000fe2000f8e3c3f */
[----:B------:R-:W-:Y:S01]  /*1630*/  IMAD.WIDE.U32 R26, R28, -0x33333333, RZ ;  /* 0xcccccccd1c1a7825 */ /* 0x000fe200078e00ff */
[----:B------:R-:W-:-:S03]  /*1640*/  MOV R26, R7 ;  /* 0x00000007001a7202 */ /* 0x000fc60000000f00 */
[----:B------:R-:W-:Y:S01]  /*1650*/  HADD2.F32 R40, -RZ, R23.H1_H1 ;  /* 0x30000017ff287230 */ /* 0x000fe20000004100 */
[----:B------:R-:W-:Y:S01]  /*1660*/  LEA.HI R26, R27, R26, RZ, 0x1b ;  /* 0x0000001a1b1a7211 */ /* 0x000fe200078fd8ff */
[--C-:B------:R-:W-:Y:S02]  /*1670*/  HADD2.F32 R33, -RZ, R25.reuse.H0_H0 ;  /* 0x20000019ff217230 */ /* 0x100fe40000004100 */
[----:B------:R-:W-:Y:S01]  /*1680*/  HADD2.F32 R25, -RZ, R25.H1_H1 ;  /* 0x30000019ff197230 */ /* 0x000fe20000004100 */
[----:B-1----:R-:W-:-:S06]  /*1690*/  ULEA UR6, UR7, UR6, 0x18 ;  /* 0x0000000607067291 */ /* 0x002fcc000f8ec03f */
[----:B------:R-:W-:Y:S01]  /*16a0*/  LEA R26, R26, UR6, 0x3 ;  /* 0x000000061a1a7c11 */ /* 0x000fe2000f8e18ff */
[----:B------:R-:W-:-:S05]  /*16b0*/  ULDC UR6, c[0x0][0x230] ;  /* 0x00008c0000067ab9 */ /* 0x000fca0000000800 */
[----:B------:R-:W0:Y:S02]  /*16c0*/  LDS.64 R26, [R26] ;  /* 0x000000001a1a7984 */ /* 0x000e240000000a00 */
        /* <DEDUP_REMOVED lines=11> */
[----:B------:R-:W-:Y:S01]  /*1780*/  ULDC.64 UR6, c[0x0][0x210] ;  /* 0x0000840000067ab9 */ /* 0x000fe20000000a00 */
[----:B0-----:R-:W-:Y:S01]  /*1790*/  FMUL.FTZ R17, R7, R34 ;  /* 0x0000002207117220 */ /* 0x001fe20000410000 */
[----:B------:R-:W-:Y:S01]  /*17a0*/  FMUL.FTZ R3, R32, R7 ;  /* 0x0000000720037220 */ /* 0x000fe20000410000 */
[--C-:B------:R-:W-:Y:S01]  /*17b0*/  FADD.FTZ R34, R49, -R26.reuse ;  /* 0x8000001a31227221 */ /* 0x100fe20000010000 */
[----:B------:R-:W-:Y:S01]  /*17c0*/  FADD.FTZ R32, R15, -R26 ;  /* 0x8000001a0f207221 */ /* 0x000fe20000010000 */
[----:B------:R-:W-:Y:S01]  /*17d0*/  FMUL.FTZ R52, R7, R52 ;  /* 0x0000003407347220 */ /* 0x000fe20000410000 */
[----:B------:R-:W-:Y:S01]  /*17e0*/  FFMA.FTZ R3, R3, R27, R30 ;  /* 0x0000001b03037223 */ /* 0x000fe2000001001e */
[C---:B------:R-:W-:Y:S01]  /*17f0*/  FMUL.FTZ R23, R7.reuse, R34 ;  /* 0x0000002207177220 */ /* 0x040fe20000410000 */
[----:B------:R-:W-:Y:S01]  /*1800*/  FMUL.FTZ R32, R7, R32 ;  /* 0x0000002007207220 */ /* 0x000fe20000410000 */
[----:B------:R-:W-:Y:S01]  /*1810*/  FADD.FTZ R34, R51, -R26 ;  /* 0x8000001a33227221 */ /* 0x000fe20000010000 */
[----:B------:R-:W-:Y:S01]  /*1820*/  FMUL.FTZ R51, R7, R50 ;  /* 0x0000003207337220 */ /* 0x000fe20000410000 */
[----:B------:R-:W-:Y:S01]  /*1830*/  FFMA.FTZ R17, R17, R33, R22 ;  /* 0x0000002111117223 */ /* 0x000fe20000010016 */
[--C-:B------:R-:W-:Y:S01]  /*1840*/  FFMA.FTZ R15, R32, R24, R29.reuse ;  /* 0x00000018200f7223 */ /* 0x100fe2000001001d */
[----:B------:R-:W-:Y:S01]  /*1850*/  FMUL.FTZ R34, R7, R34 ;  /* 0x0000002207227220 */ /* 0x000fe20000410000 */
[----:B------:R-:W-:Y:S01]  /*1860*/  FADD.FTZ R32, R19, -R26 ;  /* 0x8000001a13207221 */ /* 0x000fe20000010000 */
[----:B------:R-:W-:Y:S01]  /*1870*/  FFMA.FTZ R23, R33, R23, R22 ;  /* 0x0000001721177223 */ /* 0x000fe20000010016 */
[----:B------:R-:W-:Y:S01]  /*1880*/  FMUL.FTZ R31, R3, -1.4426950216293334961 ;  /* 0xbfb8aa3b031f7820 */ /* 0x000fe20000410000 */
[----:B------:R-:W-:Y:S01]  /*1890*/  FFMA.FTZ R35, R25, R34, R40 ;  /* 0x0000002219237223 */ /* 0x000fe20000010028 */
[C---:B------:R-:W-:Y:S01]  /*18a0*/  FMUL.FTZ R19, R7.reuse, R32 ;  /* 0x0000002007137220 */ /* 0x040fe20000410000 */
        /* <DEDUP_REMOVED lines=9> */
[----:B------:R-:W-:Y:S01]  /*1940*/  FFMA.FTZ R21, R27, R21, R30 ;  /* 0x000000151b157223 */ /* 0x000fe2000001001e */
[--C-:B------:R-:W-:Y:S01]  /*1950*/  FFMA.FTZ R37, R24, R36, R29.reuse ;  /* 0x0000002418257223 */ /* 0x100fe2000001001d */
[----:B------:R-:W-:Y:S01]  /*1960*/  FMUL.FTZ R36, R7, R38 ;  /* 0x0000002607247220 */ /* 0x000fe20000410000 */
[----:B------:R-:W-:Y:S01]  /*1970*/  FADD.FTZ R38, R59, -R26 ;  /* 0x8000001a3b267221 */ /* 0x000fe20000010000 */
[----:B------:R-:W-:Y:S01]  /*1980*/  FMUL.FTZ R43, R21, -1.4426950216293334961 ;  /* 0xbfb8aa3b152b7820 */ /* 0x000fe20000410000 */
[----:B------:R-:W-:Y:S01]  /*1990*/  FMUL.FTZ R32, R7, R32 ;  /* 0x0000002007207220 */ /* 0x000fe20000410000 */
[----:B------:R-:W-:Y:S01]  /*19a0*/  FFMA.FTZ R36, R33, R36, R22 ;  /* 0x0000002421247223 */ /* 0x000fe20000010016 */
[----:B------:R-:W-:Y:S01]  /*19b0*/  FFMA.FTZ R27, R27, R51, R30 ;  /* 0x000000331b1b7223 */ /* 0x000fe2000001001e */
[----:B------:R-:W-:Y:S01]  /*19c0*/  FMUL.FTZ R38, R7, R38 ;  /* 0x0000002607267220 */ /* 0x000fe20000410000 */
[----:B------:R-:W-:Y:S01]  /*19d0*/  FADD.FTZ R30, R16, -R26 ;  /* 0x8000001a101e7221 */ /* 0x000fe20000010000 */
[--C-:B------:R-:W-:Y:S01]  /*19e0*/  FFMA.FTZ R32, R24, R32, R29.reuse ;  /* 0x0000002018207223 */ /* 0x100fe2000001001d */
[----:B------:R-:W-:Y:S01]  /*19f0*/  FMUL.FTZ R49, R36, -1.4426950216293334961 ;  /* 0xbfb8aa3b24317820 */ /* 0x000fe20000410000 */
[----:B------:R-:W0:Y:S01]  /*1a00*/  MUFU.EX2 R43, R43 ;  /* 0x0000002b002b7308 */ /* 0x000e220000000800 */
[----:B------:R-:W-:Y:S01]  /*1a10*/  FFMA.FTZ R24, R24, R52, R29 ;  /* 0x0000003418187223 */ /* 0x000fe2000001001d */
[----:B------:R-:W-:Y:S01]  /*1a20*/  FMUL.FTZ R41, R17, -1.4426950216293334961 ;  /* 0xbfb8aa3b11297820 */ /* 0x000fe20000410000 */
[----:B------:R-:W-:Y:S01]  /*1a30*/  FMUL.FTZ R42, R19, -1.4426950216293334961 ;  /* 0xbfb8aa3b132a7820 */ /* 0x000fe20000410000 */
[----:B------:R-:W-:Y:S01]  /*1a40*/  FFMA.FTZ R38, R25, R38, R40 ;  /* 0x0000002619267223 */ /* 0x000fe20000010028 */
[----:B------:R-:W-:Y:S01]  /*1a50*/  FMUL.FTZ R29, R7, R30 ;  /* 0x0000001e071d7220 */ /* 0x000fe20000410000 */
[----:B------:R-:W-:Y:S01]  /*1a60*/  FMUL.FTZ R44, R32, -1.4426950216293334961 ;  /* 0xbfb8aa3b202c7820 */ /* 0x000fe20000410000 */
[----:B------:R-:W-:Y:S01]  /*1a70*/  FMUL.FTZ R45, R23, -1.4426950216293334961 ;  /* 0xbfb8aa3b172d7820 */ /* 0x000fe20000410000 */
[----:B------:R-:W-:Y:S01]  /*1a80*/  FMUL.FTZ R46, R35, -1.4426950216293334961 ;  /* 0xbfb8aa3b232e7820 */ /* 0x000fe20000410000 */
[----:B------:R-:W-:Y:S01]  /*1a90*/  FMUL.FTZ R20, R7, R20 ;  /* 0x0000001407147220 */ /* 0x000fe20000410000 */
[----:B------:R-:W-:Y:S01]  /*1aa0*/  MUFU.EX2 R49, R49 ;  /* 0x0000003100317308 */ /* 0x000fe20000000800 */
[----:B------:R-:W-:Y:S01]  /*1ab0*/  FMUL.FTZ R50, R38, -1.4426950216293334961 ;  /* 0xbfb8aa3b26327820 */ /* 0x000fe20000410000 */
[----:B------:R-:W-:Y:S01]  /*1ac0*/  FFMA.FTZ R22, R33, R29, R22 ;  /* 0x0000001d21167223 */ /* 0x000fe20000010016 */
[----:B------:R-:W-:Y:S01]  /*1ad0*/  FMUL.FTZ R47, R34, -1.4426950216293334961 ;  /* 0xbfb8aa3b222f7820 */ /* 0x000fe20000410000 */
[----:B------:R-:W-:Y:S01]  /*1ae0*/  FFMA.FTZ R25, R25, R20, R40 ;  /* 0x0000001419197223 */ /* 0x000fe20000010028 */
[----:B------:R-:W-:Y:S01]  /*1af0*/  FMUL.FTZ R48, R37, -1.4426950216293334961 ;  /* 0xbfb8aa3b25307820 */ /* 0x000fe20000410000 */
[----:B------:R-:W-:Y:S01]  /*1b00*/  FMUL.FTZ R30, R24, -1.4426950216293334961 ;  /* 0xbfb8aa3b181e7820 */ /* 0x000fe20000410000 */
[----:B------:R-:W-:Y:S01]  /*1b10*/  FMUL.FTZ R33, R22, -1.4426950216293334961 ;  /* 0xbfb8aa3b16217820 */ /* 0x000fe20000410000 */
[----:B------:R-:W1:Y:S01]  /*1b20*/  MUFU.EX2 R31, R31 ;  /* 0x0000001f001f7308 */ /* 0x000e620000000800 */
[----:B------:R-:W-:Y:S01]  /*1b30*/  FMUL.FTZ R51, R27, -1.4426950216293334961 ;  /* 0xbfb8aa3b1b337820 */ /* 0x000fe20000410000 */
[----:B------:R-:W-:Y:S01]  /*1b40*/  FMUL.FTZ R7, R25, -1.4426950216293334961 ;  /* 0xbfb8aa3b19077820 */ /* 0x000fe20000410000 */
[----:B------:R-:W-:Y:S01]  /*1b50*/  SHF.R.S32.HI R29, RZ, 0x1f, R28 ;  /* 0x0000001fff1d7819 */ /* 0x000fe2000001141c */
[----:B0-----:R-:W-:-:S04]  /*1b60*/  FADD.FTZ R43, R43, 1 ;  /* 0x3f8000002b2b7421 */ /* 0x001fc80000010000 */
[----:B------:R-:W0:Y:S01]  /*1b70*/  MUFU.EX2 R39, R39 ;  /* 0x0000002700277308 */ /* 0x000e220000000800 */
[----:B------:R-:W-:-:S03]  /*1b80*/  IMAD.WIDE.U32 R28, R9, 0xa0000, R28 ;  /* 0x000a0000091c7825 */ /* 0x000fc600078e001c */
[----:B------:R-:W-:-:S04]  /*1b90*/  IADD3 R11, P1, R11, R28, RZ ;  /* 0x0000001c0b0b7210 */ /* 0x000fc80007f3e0ff */
[----:B------:R-:W2:Y:S01]  /*1ba0*/  MUFU.EX2 R41, R41 ;  /* 0x0000002900297308 */ /* 0x000ea20000000800 */
[----:B-1----:R-:W-:Y:S01]  /*1bb0*/  FADD.FTZ R20, R31, 1 ;  /* 0x3f8000001f147421 */ /* 0x002fe20000010000 */
[----:B------:R-:W-:-:S06]  /*1bc0*/  IADD3 R14, P0, R14, R28, RZ ;  /* 0x0000001c0e0e7210 */ /* 0x000fcc0007f1e0ff */
[----:B------:R-:W1:Y:S01]  /*1bd0*/  MUFU.EX2 R42, R42 ;  /* 0x0000002a002a7308 */ /* 0x000e620000000800 */
[----:B0-----:R-:W-:-:S07]  /*1be0*/  FADD.FTZ R26, R39, 1 ;  /* 0x3f800000271a7421 */ /* 0x001fce0000010000 */
[----:B------:R-:W0:Y:S01]  /*1bf0*/  MUFU.EX2 R44, R44 ;  /* 0x0000002c002c7308 */ /* 0x000e220000000800 */
[----:B--2---:R-:W-:-:S07]  /*1c00*/  FADD.FTZ R40, R41, 1 ;  /* 0x3f80000029287421 */ /* 0x004fce0000010000 */
[----:B------:R-:W2:Y:S01]  /*1c10*/  MUFU.EX2 R45, R45 ;  /* 0x0000002d002d7308 */ /* 0x000ea20000000800 */
[----:B-1----:R-:W-:-:S07]  /*1c20*/  FADD.FTZ R42, R42, 1 ;  /* 0x3f8000002a2a7421 */ /* 0x002fce0000010000 */
        /* <DEDUP_REMOVED lines=16> */
[----:B------:R2:W3:Y:S01]  /*1d30*/  MUFU.RCP R50, R43 ;  /* 0x0000002b00327308 */ /* 0x0004e20000001000 */
[----:B-1----:R-:W-:-:S07]  /*1d40*/  FADD.FTZ R33, R33, 1 ;  /* 0x3f80000021217421 */ /* 0x002fce0000010000 */
[----:B------:R-:W1:Y:S01]  /*1d50*/  MUFU.RCP R20, R20 ;  /* 0x0000001400147308 */ /* 0x000e620000001000 */
[----:B--2---:R-:W-:Y:S01]  /*1d60*/  FADD.FTZ R43, R49, 1 ;  /* 0x3f800000312b7421 */ /* 0x004fe20000010000 */
[----:B------:R-:W-:Y:S01]  /*1d70*/  IADD3 R49, R10, R29, RZ ;  /* 0x0000001d0a317210 */ /* 0x000fe20007ffe0ff */
[----:B0-----:R-:W-:Y:S01]  /*1d80*/  FADD.FTZ R7, R7, 1 ;  /* 0x3f80000007077421 */ /* 0x001fe20000010000 */
[----:B------:R-:W-:Y:S02]  /*1d90*/  LEA R10, P3, R11, UR6, 0x1 ;  /* 0x000000060b0a7c11 */ /* 0x000fe4000f8608ff */
[----:B------:R-:W-:Y:S02]  /*1da0*/  IADD3.X R52, RZ, R49, RZ, P1, !PT ;  /* 0x00000031ff347210 */ /* 0x000fe40000ffe4ff */
[-C--:B------:R-:W-:Y:S01]  /*1db0*/  IADD3 R31, P1, R13, R28.reuse, RZ ;  /* 0x0000001c0d1f7210 */ /* 0x080fe20007f3e0ff */
[----:B------:R-:W0:Y:S01]  /*1dc0*/  MUFU.RCP R26, R26 ;  /* 0x0000001a001a7308 */ /* 0x000e220000001000 */
[----:B------:R-:W-:Y:S01]  /*1dd0*/  IADD3 R29, P2, R12, R28, RZ ;  /* 0x0000001c0c1d7210 */ /* 0x000fe20007f5e0ff */
[----:B---3--:R-:W-:Y:S01]  /*1de0*/  FMUL.FTZ R50, R21, R50 ;  /* 0x0000003215327220 */ /* 0x008fe20000410000 */
[----:B------:R-:W-:-:S02]  /*1df0*/  LEA.HI.X R11, R11, UR7, R52, 0x1, P3 ;  /* 0x000000070b0b7c11 */ /* 0x000fc400098f0c34 */
[-C--:B------:R-:W-:Y:S02]  /*1e00*/  IADD3.X R47, RZ, R49.reuse, RZ, P0, !PT ;  /* 0x00000031ff2f7210 */ /* 0x080fe400007fe4ff */
[----:B------:R-:W-:Y:S01]  /*1e10*/  IADD3.X R52, RZ, R49, RZ, P1, !PT ;  /* 0x00000031ff347210 */ /* 0x000fe20000ffe4ff */
[----:B------:R-:W2:Y:S01]  /*1e20*/  MUFU.RCP R40, R40 ;  /* 0x0000002800287308 */ /* 0x000ea20000001000 */
[----:B------:R-:W-:Y:S01]  /*1e30*/  LEA R12, P0, R29, UR6, 0x1 ;  /* 0x000000061d0c7c11 */ /* 0x000fe2000f8008ff */
[----:B-1----:R-:W-:Y:S01]  /*1e40*/  FMUL.FTZ R20, R3, R20 ;  /* 0x0000001403147220 */ /* 0x002fe20000410000 */
[----:B------:R-:W-:-:S05]  /*1e50*/  LEA R28, P1, R31, UR6, 0x1 ;  /* 0x000000061f1c7c11 */ /* 0x000fca000f8208ff */
[----:B------:R-:W1:Y:S01]  /*1e60*/  MUFU.RCP R42, R42 ;  /* 0x0000002a002a7308 */ /* 0x000e620000001000 */
[----:B0-----:R-:W-:-:S05]  /*1e70*/  FMUL.FTZ R15, R15, R26 ;  /* 0x0000001a0f0f7220 */ /* 0x001fca0000410000 */
[----:B------:R-:W-:Y:S02]  /*1e80*/  F2FP.F16.F32.PACK_AB R20, R15, R20 ;  /* 0x000000140f14723e */ /* 0x000fe400000000ff */
[----:B------:R0:W3:Y:S01]  /*1e90*/  MUFU.RCP R45, R18 ;  /* 0x00000012002d7308 */ /* 0x0000e20000001000 */
[----:B--2---:R-:W-:Y:S01]  /*1ea0*/  FMUL.FTZ R40, R17, R40 ;  /* 0x0000002811287220 */ /* 0x004fe20000410000 */
[----:B------:R-:W-:Y:S01]  /*1eb0*/  PRMT R3, R20, 0x7632, R3 ;  /* 0x0000763214037816 */ /* 0x000fe20000000003 */
[----:B------:R-:W-:Y:S04]  /*1ec0*/  STG.E.U16 desc[UR8][R10.64], R20 ;  /* 0x000000140a007986 */ /* 0x000fe8000c101508 */
[----:B------:R2:W-:Y:S01]  /*1ed0*/  STG.E.U16 desc[UR8][R10.64+0x2], R3 ;  /* 0x000002030a007986 */ /* 0x0005e2000c101508 */
[----:B------:R-:W4:Y:S01]  /*1ee0*/  MUFU.RCP R44, R44 ;  /* 0x0000002c002c7308 */ /* 0x000f220000001000 */
[----:B0-----:R-:W-:Y:S01]  /*1ef0*/  IADD3.X R18, RZ, R49, RZ, P2, !PT ;  /* 0x00000031ff127210 */ /* 0x001fe200017fe4ff */
[----:B-1----:R-:W-:Y:S01]  /*1f00*/  FMUL.FTZ R19, R19, R42 ;  /* 0x0000002a13137220 */ /* 0x002fe20000410000 */
[----:B------:R-:W-:-:S02]  /*1f10*/  LEA R30, P2, R14, UR6, 0x1 ;  /* 0x000000060e1e7c11 */ /* 0x000fc4000f8408ff */
[----:B------:R-:W-:Y:S02]  /*1f20*/  LEA.HI.X R13, R29, UR7, R18, 0x1, P0 ;  /* 0x000000071d0d7c11 */ /* 0x000fe400080f0c12 */
[----:B------:R-:W-:Y:S01]  /*1f30*/  LEA.HI.X R29, R31, UR7, R52, 0x1, P1 ;  /* 0x000000071f1d7c11 */ /* 0x000fe200088f0c34 */
[----:B------:R-:W0:Y:S01]  /*1f40*/  MUFU.RCP R46, R46 ;  /* 0x0000002e002e7308 */ /* 0x000e220000001000 */
[----:B------:R-:W-:Y:S01]  /*1f50*/  LEA.HI.X R31, R14, UR7, R47, 0x1, P2 ;  /* 0x000000070e1f7c11 */ /* 0x000fe200090f0c2f */
[----:B---3--:R-:W-:Y:S01]  /*1f60*/  FMUL.FTZ R38, R38, R45 ;  /* 0x0000002d26267220 */ /* 0x008fe20000410000 */
[----:B------:R-:W-:Y:S02]  /*1f70*/  F2FP.F16.F32.PACK_AB R40, R19, R40 ;  /* 0x000000281328723e */ /* 0x000fe400000000ff */
[----:B------:R-:W-:-:S03]  /*1f80*/  IADD3 R5, P0, R5, 0x5, RZ ;  /* 0x0000000505057810 */ /* 0x000fc60007f1e0ff */
[----:B------:R-:W1:Y:S01]  /*1f90*/  MUFU.RCP R39, R39 ;  /* 0x0000002700277308 */ /* 0x000e620000001000 */
[----:B----4-:R-:W-:Y:S01]  /*1fa0*/  FMUL.FTZ R44, R23, R44 ;  /* 0x0000002c172c7220 */ /* 0x010fe20000410000 */
[----:B------:R-:W-:Y:S01]  /*1fb0*/  STG.E.U16 desc[UR8][R10.64+0x4], R40 ;  /* 0x000004280a007986 */ /* 0x000fe2000c101508 */
[----:B------:R-:W-:Y:S02]  /*1fc0*/  IADD3.X R8, RZ, R8, RZ, P0, !PT ;  /* 0x00000008ff087210 */ /* 0x000fe400007fe4ff */
[----:B------:R-:W-:-:S03]  /*1fd0*/  ISETP.GE.U32.AND P0, PT, R5, UR10, PT ;  /* 0x0000000a05007c0c */ /* 0x000fc6000bf06070 */
[----:B------:R-:W3:Y:S01]  /*1fe0*/  MUFU.RCP R41, R41 ;  /* 0x0000002900297308 */ /* 0x000ee20000001000 */
[----:B0-----:R-:W-:Y:S01]  /*1ff0*/  FMUL.FTZ R35, R35, R46 ;  /* 0x0000002e23237220 */ /* 0x001fe20000410000 */
[----:B------:R-:W-:-:S04]  /*2000*/  ISETP.GE.AND.EX P0, PT, R8, UR5, PT, P0 ;  /* 0x0000000508007c0c */ /* 0x000fc8000bf06300 */
[----:B------:R-:W-:Y:S02]  /*2010*/  F2FP.F16.F32.PACK_AB R44, R35, R44 ;  /* 0x0000002c232c723e */ /* 0x000fe400000000ff */
[----:B------:R-:W0:Y:S01]  /*2020*/  MUFU.RCP R48, R48 ;  /* 0x0000003000307308 */ /* 0x000e220000001000 */
[----:B-1----:R-:W-:Y:S01]  /*2030*/  FMUL.FTZ R39, R32, R39 ;  /* 0x0000002720277220 */ /* 0x002fe20000410000 */
[----:B------:R-:W-:-:S04]  /*2040*/  PRMT R15, R44, 0x7632, R15 ;  /* 0x000076322c0f7816 */ /* 0x000fc8000000000f */
[----:B------:R-:W-:Y:S02]  /*2050*/  F2FP.F16.F32.PACK_AB R50, R39, R50 ;  /* 0x000000322732723e */ /* 0x000fe400000000ff */
[----:B------:R-:W1:Y:S01]  /*2060*/  MUFU.RCP R43, R43 ;  /* 0x0000002b002b7308 */ /* 0x000e620000001000 */
[----:B---3--:R-:W-:-:S07]  /*2070*/  FMUL.FTZ R41, R34, R41 ;  /* 0x0000002922297220 */ /* 0x008fce0000410000 */
[----:B------:R-:W3:Y:S01]  /*2080*/  MUFU.RCP R16, R16 ;  /* 0x0000001000107308 */ /* 0x000ee20000001000 */
[----:B0-----:R-:W-:-:S05]  /*2090*/  FMUL.FTZ R48, R37, R48 ;  /* 0x0000003025307220 */ /* 0x001fca0000410000 */
[----:B------:R-:W-:Y:S02]  /*20a0*/  F2FP.F16.F32.PACK_AB R41, R48, R41 ;  /* 0x000000293029723e */ /* 0x000fe400000000ff */
[----:B------:R-:W0:Y:S01]  /*20b0*/  MUFU.RCP R9, R9 ;  /* 0x0000000900097308 */ /* 0x000e220000001000 */
[----:B-1----:R-:W-:Y:S01]  /*20c0*/  FMUL.FTZ R43, R36, R43 ;  /* 0x0000002b242b7220 */ /* 0x002fe20000410000 */
[----:B--2---:R-:W-:-:S04]  /*20d0*/  PRMT R3, R41, 0x7632, R3 ;  /* 0x0000763229037816 */ /* 0x004fc80000000003 */
[----:B------:R-:W-:Y:S02]  /*20e0*/  F2FP.F16.F32.PACK_AB R43, R38, R43 ;  /* 0x0000002b262b723e */ /* 0x000fe400000000ff */
[----:B------:R-:W1:Y:S01]  /*20f0*/  MUFU.RCP R33, R33 ;  /* 0x0000002100217308 */ /* 0x000e620000001000 */
[----:B---3--:R-:W-:-:S07]  /*2100*/  FMUL.FTZ R16, R27, R16 ;  /* 0x000000101b107220 */ /* 0x008fce0000410000 */
[----:B------:R2:W3:Y:S01]  /*2110*/  MUFU.RCP R14, R7 ;  /* 0x00000007000e7308 */ /* 0x0004e20000001000 */
[----:B0-----:R-:W-:-:S05]  /*2120*/  FMUL.FTZ R9, R24, R9 ;  /* 0x0000000918097220 */ /* 0x001fca0000410000 */
[----:B------:R-:W-:Y:S01]  /*2130*/  F2FP.F16.F32.PACK_AB R16, R9, R16 ;  /* 0x000000100910723e */ /* 0x000fe200000000ff */
[----:B-1----:R-:W-:Y:S01]  /*2140*/  FMUL.FTZ R33, R22, R33 ;  /* 0x0000002116217220 */ /* 0x002fe20000410000 */
[----:B--2---:R-:W-:-:S05]  /*2150*/  PRMT R7, R40, 0x7632, R7 ;  /* 0x0000763228077816 */ /* 0x004fca0000000007 */
[----:B------:R0:W-:Y:S01]  /*2160*/  STG.E.U16 desc[UR8][R10.64+0x6], R7 ;  /* 0x000006070a007986 */ /* 0x0001e2000c101508 */
[----:B---3--:R-:W-:-:S03]  /*2170*/  FMUL.FTZ R14, R25, R14 ;  /* 0x0000000e190e7220 */ /* 0x008fc60000410000 */
[----:B------:R1:W-:Y:S02]  /*2180*/  STG.E.U16 desc[UR8][R12.64+0x6], R15 ;  /* 0x0000060f0c007986 */ /* 0x0003e4000c101508 */
[----:B------:R-:W-:Y:S02]  /*2190*/  F2FP.F16.F32.PACK_AB R33, R14, R33 ;  /* 0x000000210e21723e */ /* 0x000fe400000000ff */
[----:B------:R2:W-:Y:S02]  /*21a0*/  STG.E.U16 desc[UR8][R12.64], R50 ;  /* 0x000000320c007986 */ /* 0x0005e4000c101508 */
[----:B------:R-:W-:Y:S02]  /*21b0*/  PRMT R9, R33, 0x7632, R9 ;  /* 0x0000763221097816 */ /* 0x000fe40000000009 */
        /* <DEDUP_REMOVED lines=15> */
.L_x_3409:
        /* <DEDUP_REMOVED lines=13> */
.L_x_3527:


//--------------------- .text._ZN13group_norm_v214gn_cuda_kernelI6__halfLi320ELi1ELi16ELi40ELi1024ELb1ELi32ELi320ELi320ELi4ELb1ELi4ELb0ELb0ENS_16CompileConditionILi900EEEEEvPT_PKS4_S7_S7_flPfS8_Pj --------------------------
	.section	.text._ZN13group_norm_v214gn_cuda_kernelI6__halfLi320ELi1ELi16ELi40ELi1024ELb1ELi32ELi320ELi320ELi4ELb1ELi4ELb0ELb0ENS_16CompileConditionILi900EEEEEvPT_PKS4_S7_S7_flPfS8_Pj,"ax",@progbits
	.align	128
        .global         _ZN13group_norm_v214gn_cuda_kernelI6__halfLi320ELi1ELi16ELi40ELi1024ELb1ELi32ELi320ELi320ELi4ELb1ELi4ELb0ELb0ENS_16CompileConditionILi900EEEEEvPT_PKS4_S7_S7_flPfS8_Pj
        .type           _ZN13group_norm_v214gn_cuda_kernelI6__halfLi320ELi1ELi16ELi40ELi1024ELb1ELi32ELi320ELi320ELi4ELb1ELi4ELb0ELb0ENS_16CompileConditionILi900EEEEEvPT_PKS4_S7_S7_flPfS8_Pj,@function
        .size           _ZN13group_norm_v214gn_cuda_kernelI6__halfLi320ELi1ELi16ELi40ELi1024ELb1ELi32ELi320ELi320ELi4ELb1ELi4ELb0ELb0ENS_16CompileConditionILi900EEEEEvPT_PKS4_S7_S7_flPfS8_Pj,(.L_x_3528 - _ZN13group_norm_v214gn_cuda_kernelI6__halfLi320ELi1ELi16ELi40ELi1024ELb1ELi32ELi320ELi320ELi4ELb1ELi4ELb0ELb0ENS_16CompileConditionILi900EEEEEvPT_PKS4_S7_S7_flPfS8_Pj)
        .other          _ZN13group_norm_v214gn_cuda_kernelI6__halfLi320ELi1ELi16ELi40ELi1024ELb1ELi32ELi320ELi320ELi4ELb1ELi4ELb0ELb0ENS_16CompileConditionILi900EEEEEvPT_PKS4_S7_S7_flPfS8_Pj,@"STO_CUDA_ENTRY STV_DEFAULT"
_ZN13group_norm_v214gn_cuda_kernelI6__halfLi320ELi1ELi16ELi40ELi1024ELb1ELi32ELi320ELi320ELi4ELb1ELi4ELb0ELb0ENS_16CompileConditionILi900EEEEEvPT_PKS4_S7_S7_flPfS8_Pj:
.text._ZN13group_norm_v214gn_cuda_kernelI6__halfLi320ELi1ELi16ELi40ELi1024ELb1ELi32ELi320ELi320ELi4ELb1ELi4ELb0ELb0ENS_16CompileConditionILi900EEEEEvPT_PKS4_S7_S7_flPfS8_Pj:
        /* <DEDUP_REMOVED lines=26> */
[C---:B------:R-:W-:Y:S01]  /*01a0*/  SHF.L.U32 R11, R4.reuse, 0x5, RZ ;  /* 0x00000005040b7819 */ /* 0x040fe200000006ff */
[----:B------:R-:W-:Y:S01]  /*01b0*/  IMAD R3, R9, -0x50, R74 ;  /* 0xffffffb009037824 */ /* 0x000fe200078e024a */
[----:B------:R-:W-:-:S02]  /*01c0*/  IADD3 R5, R4, R7, RZ ;  /* 0x0000000704057210 */ /* 0x000fc40007ffe0ff */
[C---:B--2---:R-:W-:Y:S01]  /*01d0*/  LOP3.LUT P0, RZ, R72.reuse, 0x1f, RZ, 0xc0, !PT ;  /* 0x0000001f48ff7812 */ /* 0x044fe2000780c0ff */
[C---:B------:R-:W-:Y:S01]  /*01e0*/  IMAD R70, R3.reuse, 0x28, R25 ;  /* 0x0000002803467824 */ /* 0x040fe200078e0219 */
[----:B------:R-:W-:Y:S01]  /*01f0*/  LEA R2, R3, R0, 0x2 ;  /* 0x0000000003027211 */ /* 0x000fe200078e10ff */
[----:B------:R-:W-:Y:S01]  /*0200*/  IMAD R0, R5, 0x28, -R0 ;  /* 0x0000002805007824 */ /* 0x000fe200078e0a00 */
[----:B------:R-:W-:Y:S01]  /*0210*/  IADD3 R6, RZ, -R7, RZ ;  /* 0x80000007ff067210 */ /* 0x000fe20007ffe0ff */
[----:B------:R-:W0:Y:S01]  /*0220*/  LDC.64 R4, c[0x0][0x250] ;  /* 0x00009400ff047b82 */ /* 0x000e220000000a00 */
[----:B------:R-:W-:Y:S01]  /*0230*/  LOP3.LUT R72, R72, 0x1f, RZ, 0xc0, !PT ;  /* 0x0000001f48487812 */ /* 0x000fe200078ec0ff */
[----:B------:R-:W-:Y:S01]  /*0240*/  IMAD.WIDE.U32 R2, R2, -0x33333333, RZ ;  /* 0xcccccccd02027825 */ /* 0x000fe200078e00ff */
[----:B------:R-:W-:Y:S02]  /*0250*/  MOV R2, R6 ;  /* 0x0000000600027202 */ /* 0x000fe40000000f00 */
[----:B------:R-:W-:-:S02]  /*0260*/  LOP3.LUT R72, R11, 0xffffffe0, R72, 0xe2, !PT ;  /* 0xffffffe00b487812 */ /* 0x000fc400078ee248 */
[----:B------:R-:W-:Y:S02]  /*0270*/  LEA R70, R9, R70, 0x3 ;  /* 0x0000004609467211 */ /* 0x000fe400078e18ff */
[C---:B------:R-:W-:Y:S02]  /*0280*/  LOP3.LUT R8, R0.reuse, 0x4, RZ, 0xfc, !PT ;  /* 0x0000000400087812 */ /* 0x040fe400078efcff */
[C---:B------:R-:W-:Y:S02]  /*0290*/  IADD3 R9, R0.reuse, 0x8, RZ ;  /* 0x0000000800097810 */ /* 0x040fe40007ffe0ff */
[C---:B------:R-:W-:Y:S02]  /*02a0*/  IADD3 R10, R0.reuse, 0xc, RZ ;  /* 0x0000000c000a7810 */ /* 0x040fe40007ffe0ff */
[C---:B------:R-:W-:Y:S02]  /*02b0*/  IADD3 R11, R0.reuse, 0x10, RZ ;  /* 0x00000010000b7810 */ /* 0x040fe40007ffe0ff */
[----:B------:R-:W-:-:S02]  /*02c0*/  IADD3 R13, R0, 0x14, RZ ;  /* 0x00000014000d7810 */ /* 0x000fc40007ffe0ff */
[C---:B------:R-:W-:Y:S02]  /*02d0*/  IADD3 R15, R0.reuse, 0x18, RZ ;  /* 0x00000018000f7810 */ /* 0x040fe40007ffe0ff */
[C---:B------:R-:W-:Y:S02]  /*02e0*/  IADD3 R17, R0.reuse, 0x1c, RZ ;  /* 0x0000001c00117810 */ /* 0x040fe40007ffe0ff */
[----:B------:R-:W-:Y:S01]  /*02f0*/  IADD3 R19, R0, 0x20, RZ ;  /* 0x0000002000137810 */ /* 0x000fe20007ffe0ff */
[----:B0-----:R-:W-:Y:S01]  /*0300*/  IMAD.WIDE.U32 R4, R76, 0x4, R4 ;  /* 0x000000044c047825 */ /* 0x001fe200078e0004 */
[----:B------:R-:W-:Y:S02]  /*0310*/  IADD3 R21, R0, 0x24, RZ ;  /* 0x0000002400157810 */ /* 0x000fe40007ffe0ff */
[----:B------:R-:W-:Y:S02]  /*0320*/  LEA.HI R2, R3, R2, RZ, 0x1b ;  /* 0x0000000203027211 */ /* 0x000fe400078fd8ff */
[----:B------:R-:W-:-:S02]  /*0330*/  SHF.R.S32.HI R3, RZ, 0x2, R0 ;  /* 0x00000002ff037819 */ /* 0x000fc40000011400 */
        /* <DEDUP_REMOVED lines=17> */
[----:B------:R-:W-:Y:S01]  /*0450*/  SHF.L.U32 R6, R74, 0x3, RZ ;  /* 0x000000034a067819 */ /* 0x000fe200000006ff */
[--C-:B------:R-:W-:Y:S01]  /*0460*/  IMAD R23, R20, 0x28, R25.reuse ;  /* 0x0000002814177824 */ /* 0x100fe200078e0219 */
[----:B------:R-:W-:Y:S01]  /*0470*/  ISETP.EQ.U32.AND P1, PT, RZ, UR6, PT ;  /* 0x00000006ff007c0c */ /* 0x000fe2000bf22070 */
[----:B------:R-:W-:Y:S01]  /*0480*/  IMAD R25, R22, 0x28, R25 ;  /* 0x0000002816197824 */ /* 0x000fe200078e0219 */
[----:B------:R-:W-:-:S02]  /*0490*/  LOP3.LUT R6, R6, 0x18, RZ, 0xc0, !PT ;  /* 0x0000001806067812 */ /* 0x000fc400078ec0ff */
[----:B------:R-:W-:Y:S02]  /*04a0*/  ISETP.GT.U32.OR P0, PT, R74, 0x7, P0 ;  /* 0x000000074a00780c */ /* 0x000fe40000704470 */
[----:B------:R-:W-:Y:S02]  /*04b0*/  IADD3 R48, R7, R74, RZ ;  /* 0x0000004a07307210 */ /* 0x000fe40007ffe0ff */
[----:B------:R-:W-:Y:S02]  /*04c0*/  IADD3 R68, R3, R6, RZ ;  /* 0x0000000603447210 */ /* 0x000fe40007ffe0ff */
[C---:B------:R-:W-:Y:S02]  /*04d0*/  IADD3 R66, R6.reuse, R9, RZ ;  /* 0x0000000906427210 */ /* 0x040fe40007ffe0ff */
[C---:B------:R-:W-:Y:S02]  /*04e0*/  IADD3 R64, R6.reuse, R11, RZ ;  /* 0x0000000b06407210 */ /* 0x040fe40007ffe0ff */
[----:B------:R-:W-:-:S02]  /*04f0*/  IADD3 R62, R6, R13, RZ ;  /* 0x0000000d063e7210 */ /* 0x000fc40007ffe0ff */
[C---:B------:R-:W-:Y:S02]  /*0500*/  IADD3 R60, R6.reuse, R15, RZ ;  /* 0x0000000f063c7210 */ /* 0x040fe40007ffe0ff */
[C---:B------:R-:W-:Y:S02]  /*0510*/  IADD3 R58, R6.reuse, R17, RZ ;  /* 0x00000011063a7210 */ /* 0x040fe40007ffe0ff */
[C---:B------:R-:W-:Y:S02]  /*0520*/  IADD3 R56, R6.reuse, R19, RZ ;  /* 0x0000001306387210 */ /* 0x040fe40007ffe0ff */
[C---:B------:R-:W-:Y:S02]  /*0530*/  IADD3 R54, R6.reuse, R21, RZ ;  /* 0x0000001506367210 */ /* 0x040fe40007ffe0ff */
[C---:B------:R-:W-:Y:S02]  /*0540*/  IADD3 R52, R6.reuse, R23, RZ ;  /* 0x0000001706347210 */ /* 0x040fe40007ffe0ff */
[----:B------:R-:W-:-:S02]  /*0550*/  IADD3 R50, R6, R25, RZ ;  /* 0x0000001906327210 */ /* 0x000fc40007ffe0ff */
[----:B------:R-:W-:Y:S02]  /*0560*/  ISETP.EQ.OR.EX P0, PT, RZ, UR7, P0, P1 ;  /* 0x00000007ff007c0c */ /* 0x000fe40008702710 */
[----:B------:R-:W-:Y:S02]  /*0570*/  SHF.R.S32.HI R46, RZ, 0x1f, R48 ;  /* 0x0000001fff2e7819 */ /* 0x000fe40000011430 */
[----:B------:R-:W-:-:S09]  /*0580*/  LEA R44, R2, UR5, 0x3 ;  /* 0x00000005022c7c11 */ /* 0x000fd2000f8e18ff */
.L_x_3416:
[----:B------:R-:W0:Y:S01]  /*0590*/  S2UR UR12, SR_CTAID.X ;  /* 0x00000000000c79c3 */ /* 0x000e220000002500 */
[----:B-1----:R-:W-:Y:S01]  /*05a0*/  IMAD.WIDE.U32 R2, R74, -0x33333333, RZ ;  /* 0xcccccccd4a027825 */ /* 0x002fe200078e00ff */
[----:B------:R-:W-:Y:S01]  /*05b0*/  LOP3.LUT R7, R76, 0x1, RZ, 0xc0, !PT ;  /* 0x000000014c077812 */ /* 0x000fe200078ec0ff */
[----:B------:R-:W-:-:S03]  /*05c0*/  ULDC.64 UR10, c[0x0][0x228] ;  /* 0x00008a00000a7ab9 */ /* 0x000fc60000000a00 */
[----:B------:R-:W-:-:S05]  /*05d0*/  SHF.R.U32.HI R3, RZ, 0x6, R3 ;  /* 0x00000006ff037819 */ /* 0x000fca0000011603 */
[----:B------:R-:W-:-:S04]  /*05e0*/  IMAD R2, R3, -0x50, R74 ;  /* 0xffffffb003027824 */ /* 0x000fc800078e024a */
[----:B------:R-:W-:Y:S02]  /*05f0*/  IMAD R2, R7, 0x50, R2 ;  /* 0x0000005007027824 */ /* 0x000fe400078e0202 */
[----:B------:R-:W-:-:S03]  /*0600*/  IMAD R7, R87, 0xa0000, RZ ;  /* 0x000a000057077824 */ /* 0x000fc600078e02ff */
[----:B------:R-:W-:Y:S01]  /*0610*/  SHF.L.U32 R2, R2, 0x2, RZ ;  /* 0x0000000202027819 */ /* 0x000fe200000006ff */
[----:B0-----:R-:W-:-:S04]  /*0620*/  USHF.L.U32 UR6, UR12, 0x5, URZ ;  /* 0x000000050c067899 */ /* 0x001fc8000800063f */
[----:B------:R-:W-:-:S06]  /*0630*/  ULOP3.LUT UR6, UR6, 0x3e0, URZ, 0xc0, !UPT ;  /* 0x000003e006067892 */ /* 0x000fcc000f8ec03f */
[----:B------:R-:W-:Y:S01]  /*0640*/  IADD3 R0, R3, UR6, RZ ;  /* 0x0000000603007c10 */ /* 0x000fe2000fffe0ff */
[----:B------:R-:W-:Y:S01]  /*0650*/  ULDC.64 UR6, c[0x0][0x218] ;  /* 0x0000860000067ab9 */ /* 0x000fe20000000a00 */
[----:B------:R-:W-:-:S03]  /*0660*/  MOV R3, RZ ;  /* 0x000000ff00037202 */ /* 0x000fc60000000f00 */
        /* <DEDUP_REMOVED lines=116> */
[----:B------:R-:W-:Y:S01]  /*0db0*/  SHF.L.U32 R6, R2, 0x1, RZ ;  /* 0x0000000102067819 */ /* 0x000fe200000006ff */
[----:B------:R-:W-:Y:S01]  /*0dc0*/  FFMA.FTZ R22, R31, R31, R22 ;  /* 0x0000001f1f167223 */ /* 0x000fe20000010016 */
[----:B------:R-:W-:Y:S01]  /*0dd0*/  FADD.FTZ R20, R20, R31 ;  /* 0x0000001f14147221 */ /* 0x000fe20000010000 */
[--C-:B------:R-:W-:Y:S01]  /*0de0*/  HADD2.F32 R91, -RZ, R7.reuse.H0_H0 ;  /* 0x20000007ff5b7230 */ /* 0x100fe20000004100 */
[----:B------:R-:W-:Y:S01]  /*0df0*/  SHF.R.U32.HI R2, RZ, 0x1f, R2 ;  /* 0x0000001fff027819 */ /* 0x000fe20000011602 */
        /* <DEDUP_REMOVED lines=9> */
[----:B------:R-:W-:Y:S01]  /*0e90*/  IADD3 R8, P2, R6, UR6, RZ ;  /* 0x0000000606087c10 */ /* 0x000fe2000ff5e0ff */
        /* <DEDUP_REMOVED lines=11> */
[----:B------:R-:W-:Y:S01]  /*0f50*/  IADD3.X R7, R2, UR11, RZ, P3, !PT ;  /* 0x0000000b02077c10 */ /* 0x000fe20009ffe4ff */
        /* <DEDUP_REMOVED lines=46> */
.L_x_3411:
[----:B------:R-:W-:Y:S05]  /*1240*/  BSYNC B0 ;  /* 0x0000000000007941 */ /* 0x000fea0003800000 */
.L_x_3410:
        /* <DEDUP_REMOVED lines=20> */
[----:B0-----:R-:W-:Y:S01]  /*1390*/  FADD.FTZ R14, R14, R15 ;  /* 0x0000000f0e0e7221 */ /* 0x001fe20000010000 */
[----:B-1----:R-:W-:-:S02]  /*13a0*/  @!P2 IMAD.WIDE.U32 R12, R19, 0x4, R12 ;  /* 0x00000004130ca825 */ /* 0x002fc400078e000c */
[----:B------:R-:W-:Y:S02]  /*13b0*/  @!P1 IADD3 R16, R16, R21, RZ ;  /* 0x0000001510109210 */ /* 0x000fe40007ffe0ff */
[----:B----4-:R-:W-:Y:S02]  /*13c0*/  FADD.FTZ R15, R2, R17 ;  /* 0x00000011020f7221 */ /* 0x010fe40000010000 */
[----:B------:R-:W-:-:S03]  /*13d0*/  @!P1 SHF.L.U32 R19, R16, 0x1, RZ ;  /* 0x0000000110139819 */ /* 0x000fc600000006ff */
[----:B------:R0:W-:Y:S02]  /*13e0*/  @!P2 STG.E.64 desc[UR8][R12.64], R14 ;  /* 0x0000000e0c00a986 */ /* 0x0001e4000c101b08 */
        /* <DEDUP_REMOVED lines=10> */
.L_x_3413:
[----:B------:R-:W2:Y:S04]  /*1490*/  LD.E.STRONG.GPU R2, desc[UR8][R4.64] ;  /* 0x0000000804027980 */ /* 0x000ea8000c10f900 */
[----:B--2---:R-:W-:Y:S01]  /*14a0*/  CCTL.IVALL ;  /* 0x00000000ff00798f */ /* 0x004fe20002000000 */
[----:B------:R-:W-:Y:S05]  /*14b0*/  YIELD ;  /* 0x0000000000007946 */ /* 0x000fea0003800000 */
[----:B-----5:R-:W-:-:S04]  /*14c0*/  LOP3.LUT R2, R2, R13, RZ, 0x3c, !PT ;  /* 0x0000000d02027212 */ /* 0x020fc800078e3cff */
[----:B------:R-:W-:-:S13]  /*14d0*/  ISETP.GT.AND P2, PT, R2, -0x1, PT ;  /* 0xffffffff0200780c */ /* 0x000fda0003f44270 */
[----:B------:R-:W-:Y:S05]  /*14e0*/  @P2 BRA `(.L_x_3413) ;  /* 0xfffffffc00e82947 */ /* 0x000fea000383ffff */
.L_x_3412:
[----:B------:R-:W-:Y:S05]  /*14f0*/  WARPSYNC.ALL ;  /* 0x0000000000007948 */ /* 0x000fea0003800000 */
[----:B------:R-:W-:Y:S06]  /*1500*/  BAR.SYNC.DEFER_BLOCKING 0x0 ;  /* 0x0000000000007b1d */ /* 0x000fec0000010000 */
[----:B------:R-:W5:Y:S04]  /*1510*/  LDG.E.64.CONSTANT R8, desc[UR8][R8.64] ;  /* 0x0000000808087981 */ /* 0x000f68000c1e9b00 */
[----:B------:R-:W5:Y:S04]  /*1520*/  LDG.E.64.CONSTANT R6, desc[UR8][R6.64] ;  /* 0x0000000806067981 */ /* 0x000f68000c1e9b00 */
[----:B------:R-:W2:Y:S01]  /*1530*/  @!P1 LDG.E.64 R10, desc[UR8][R10.64] ;  /* 0x000000080a0a9981 */ /* 0x000ea2000c1e1b00 */
[----:B0-----:R-:W-:Y:S01]  /*1540*/  HFMA2.MMA R12, -RZ, RZ, 0, 0 ;  /* 0x00000000ff0c7435 */ /* 0x001fe200000001ff */
[----:B------:R-:W-:Y:S01]  /*1550*/  MOV R2, RZ ;  /* 0x000000ff00027202 */ /* 0x000fe20000000f00 */
[----:B------:R-:W-:Y:S04]  /*1560*/  BSSY B0, `(.L_x_3414) ;  /* 0x0000029000007945 */ /* 0x000fe80003800000 */
[----:B--2---:R-:W-:Y:S01]  /*1570*/  @!P1 FADD.FTZ R12, RZ, R10 ;  /* 0x0000000aff0c9221 */ /* 0x004fe20000010000 */
        /* <DEDUP_REMOVED lines=23> */
[----:B------:R-:W-:Y:S01]  /*16f0*/  @!P1 FMUL.FTZ R11, R10, R10 ;  /* 0x0000000a0a0b9220 */ /* 0x000fe20000410000 */
[----:B------:R-:W-:-:S03]  /*1700*/  @!P1 SHF.R.U32.HI R13, RZ, 0x2, R74 ;  /* 0x00000002ff0d9819 */ /* 0x000fc6000001164a */
[----:B------:R-:W-:Y:S01]  /*1710*/  @!P1 FFMA.FTZ R11, R14, 2.4414062863797880709e-05, -R11 ;  /* 0x37cccccd0e0b9823 */ /* 0x000fe2000001080b */
[----:B------:R-:W-:-:S04]  /*1720*/  @!P1 LOP3.LUT R13, R13, 0x3ffffff8, RZ, 0xc0, !PT ;  /* 0x3ffffff80d0d9812 */ /* 0x000fc800078ec0ff */
[----:B------:R-:W-:-:S05]  /*1730*/  @!P1 FMNMX.FTZ R11, RZ, R11, !PT ;  /* 0x0000000bff0b9209 */ /* 0x000fca0007810000 */
[----:B------:R0:W-:Y:S01]  /*1740*/  @!P1 STS.64 [R13+UR5], R10 ;  /* 0x0000000a0d009988 */ /* 0x0001e20008000a05 */
[----:B------:R-:W-:Y:S06]  /*1750*/  BAR.SYNC.DEFER_BLOCKING 0x0 ;  /* 0x0000000000007b1d */ /* 0x000fec0000010000 */
[----:B------:R-:W-:Y:S05]  /*1760*/  @P0 BRA `(.L_x_3415) ;  /* 0x0000000000200947 */ /* 0x000fea0003800000 */
[----:B0-----:R-:W-:Y:S01]  /*1770*/  LEA R10, R74, UR5, 0x3 ;  /* 0x000000054a0a7c11 */ /* 0x001fe2000f8e18ff */
[----:B------:R-:W-:Y:S01]  /*1780*/  ULDC.64 UR6, c[0x0][0x240] ;  /* 0x0000900000067ab9 */ /* 0x000fe20000000a00 */
[----:B------:R-:W-:-:S04]  /*1790*/  LEA R2, P1, R89, R48, 0x4 ;  /* 0x0000003059027211 */ /* 0x000fc800078220ff */
[----:B------:R-:W0:Y:S01]  /*17a0*/  LDS.64 R10, [R10] ;  /* 0x000000000a0a7984 */ /* 0x000e220000000a00 */
[----:B------:R-:W-:Y:S02]  /*17b0*/  LEA.HI.X R13, R89, R46, R87, 0x4, P1 ;  /* 0x0000002e590d7211 */ /* 0x000fe400008f2457 */
[----:B------:R-:W-:-:S04]  /*17c0*/  LEA R12, P1, R2, UR6, 0x3 ;  /* 0x00000006020c7c11 */ /* 0x000fc8000f8218ff */
[----:B------:R-:W-:-:S05]  /*17d0*/  LEA.HI.X R13, R2, UR7, R13, 0x3, P1 ;  /* 0x00000007020d7c11 */ /* 0x000fca00088f1c0d */
[----:B0-----:R1:W-:Y:S04]  /*17e0*/  STG.E.64 desc[UR8][R12.64], R10 ;  /* 0x0000000a0c007986 */ /* 0x0013e8000c101b08 */
.L_x_3415:
[----:B------:R-:W-:Y:S05]  /*17f0*/  BSYNC B0 ;  /* 0x0000000000007941 */ /* 0x000fea0003800000 */
.L_x_3414:
[----:B01----:R-:W0:Y:S01]  /*1800*/  LDS.64 R10, [R44] ;  /* 0x000000002c0a7984 */ /* 0x003e220000000a00 */
[----:B------:R-:W-:Y:S01]  /*1810*/  ULDC UR6, c[0x0][0x230] ;  /* 0x00008c0000067ab9 */ /* 0x000fe20000000800 */
[----:B-----5:R-:W-:Y:S01]  /*1820*/  HADD2.F32 R27, -RZ, R6.H1_H1 ;  /* 0x30000006ff1b7230 */ /* 0x020fe20000004100 */
[----:B------:R-:W-:Y:S01]  /*1830*/  ULOP3.LUT UR4, UR4, 0x1, URZ, 0x3c, !UPT ;  /* 0x0000000104047892 */ /* 0x000fe2000f8e3c3f */
[--C-:B------:R-:W-:Y:S02]  /*1840*/  HADD2.F32 R26, -RZ, R7.reuse.H1_H1 ;  /* 0x30000007ff1a7230 */ /* 0x100fe40000004100 */
[--C-:B------:R-:W-:Y:S02]  /*1850*/  HADD2.F32 R12, -RZ, R8.reuse.H0_H0 ;  /* 0x20000008ff0c7230 */ /* 0x100fe40000004100 */
[----:B------:R-:W-:Y:S02]  /*1860*/  HADD2.F32 R8, -RZ, R8.H1_H1 ;  /* 0x30000008ff087230 */ /* 0x000fe40000004100 */
[----:B------:R-:W-:-:S02]  /*1870*/  HADD2.F32 R15, -RZ, R7.H0_H0 ;  /* 0x20000007ff0f7230 */ /* 0x000fc40000004100 */
[----:B0-----:R-:W-:Y:S01]  /*1880*/  FADD.FTZ R2, R11, UR6 ;  /* 0x000000060b027e21 */ /* 0x001fe20008010000 */
[--C-:B------:R-:W-:Y:S01]  /*1890*/  FADD.FTZ R51, R51, -R10.reuse ;  /* 0x8000000a33337221 */ /* 0x100fe20000010000 */
[--C-:B------:R-:W-:Y:S01]  /*18a0*/  FADD.FTZ R11, R3, -R10.reuse ;  /* 0x8000000a030b7221 */ /* 0x100fe20000010000 */
[--C-:B------:R-:W-:Y:S01]  /*18b0*/  FADD.FTZ R49, R49, -R10.reuse ;  /* 0x8000000a31317221 */ /* 0x100fe20000010000 */
[----:B------:R-:W-:Y:S02]  /*18c0*/  HADD2.F32 R3, -RZ, R6.H0_H0 ;  /* 0x20000006ff037230 */ /* 0x000fe40000004100 */
[--C-:B------:R-:W-:Y:S01]  /*18d0*/  FADD.FTZ R69, R69, -R10.reuse ;  /* 0x8000000a45457221 */ /* 0x100fe20000010000 */
[----:B------:R-:W0:Y:S01]  /*18e0*/  MUFU.RSQ R2, R2 ;  /* 0x0000000200027308 */ /* 0x000e220000001400 */
[--C-:B------:R-:W-:Y:S02]  /*18f0*/  HADD2.F32 R6, -RZ, R9.reuse.H0_H0 ;  /* 0x20000009ff067230 */ /* 0x100fe40000004100 */
[----:B------:R-:W-:Y:S01]  /*1900*/  FADD.FTZ R61, R61, -R10 ;  /* 0x8000000a3d3d7221 */ /* 0x000fe20000010000 */
[----:B------:R-:W-:-:S02]  /*1910*/  HADD2.F32 R9, -RZ, R9.H1_H1 ;  /* 0x30000009ff097230 */ /* 0x000fc40000004100 */
        /* <DEDUP_REMOVED lines=13> */
[C---:B0-----:R-:W-:Y:S01]  /*19f0*/  FMUL.FTZ R25, R2.reuse, R51 ;  /* 0x0000003302197220 */ /* 0x041fe20000410000 */
[----:B------:R-:W-:Y:S01]  /*1a00*/  FADD.FTZ R51, R47, -R10 ;  /* 0x8000000a2f337221 */ /* 0x000fe20000010000 */
[C---:B------:R-:W-:Y:S01]  /*1a10*/  FMUL.FTZ R49, R2.reuse, R49 ;  /* 0x0000003102317220 */ /* 0x040fe20000410000 */
[C---:B------:R-:W-:Y:S01]  /*1a20*/  FMUL.FTZ R16, R2.reuse, R69 ;  /* 0x0000004502107220 */ /* 0x040fe20000410000 */
[C---:B------:R-:W-:Y:S01]  /*1a30*/  FMUL.FTZ R20, R2.reuse, R61 ;  /* 0x0000003d02147220 */ /* 0x040fe20000410000 */
[----:B------:R-:W-:Y:S01]  /*1a40*/  FMUL.FTZ R51, R2, R51 ;  /* 0x0000003302337220 */ /* 0x000fe20000410000 */
[----:B------:R-:W-:Y:S01]  /*1a50*/  FFMA.FTZ R47, R9, R49, R26 ;  /* 0x00000031092f7223 */ /* 0x000fe2000001001a */
[--C-:B------:R-:W-:Y:S01]  /*1a60*/  FADD.FTZ R49, R45, -R10.reuse ;  /* 0x8000000a2d317221 */ /* 0x100fe20000010000 */
[----:B------:R-:W-:Y:S01]  /*1a70*/  FMUL.FTZ R14, R11, R2 ;  /* 0x000000020b0e7220 */ /* 0x000fe20000410000 */
[----:B------:R-:W-:Y:S01]  /*1a80*/  FFMA.FTZ R45, R12, R51, R3 ;  /* 0x000000330c2d7223 */ /* 0x000fe20000010003 */
[--C-:B------:R-:W-:Y:S01]  /*1a90*/  FFMA.FTZ R16, R16, R8, R27.reuse ;  /* 0x0000000810107223 */ /* 0x100fe2000001001b */
[--C-:B------:R-:W-:Y:S01]  /*1aa0*/  FADD.FTZ R51, R43, -R10.reuse ;  /* 0x8000000a2b337221 */ /* 0x100fe20000010000 */
[----:B------:R-:W-:Y:S01]  /*1ab0*/  FFMA.FTZ R20, R8, R20, R27 ;  /* 0x0000001408147223 */ /* 0x000fe2000001001b */
[----:B------:R-:W-:Y:S01]  /*1ac0*/  FMUL.FTZ R49, R2, R49 ;  /* 0x0000003102317220 */ /* 0x000fe20000410000 */
[----:B------:R-:W-:Y:S01]  /*1ad0*/  FFMA.FTZ R11, R14, R12, R3 ;  /* 0x0000000c0e0b7223 */ /* 0x000fe20000010003 */
[----:B------:R-:W-:Y:S01]  /*1ae0*/  FMUL.FTZ R14, R16, -1.4426950216293334961 ;  /* 0xbfb8aa3b100e7820 */ /* 0x000fe20000410000 */
[C---:B------:R-:W-:Y:S01]  /*1af0*/  FMUL.FTZ R51, R2.reuse, R51 ;  /* 0x0000003302337220 */ /* 0x040fe20000410000 */
[C---:B------:R-:W-:Y:S01]  /*1b00*/  FMUL.FTZ R18, R2.reuse, R67 ;  /* 0x0000004302127220 */ /* 0x040fe20000410000 */
[----:B------:R-:W-:Y:S01]  /*1b10*/  FMUL.FTZ R65, R2, R65 ;  /* 0x0000004102417220 */ /* 0x000fe20000410000 */
[----:B------:R-:W-:Y:S01]  /*1b20*/  FMUL.FTZ R24, R20, -1.4426950216293334961 ;  /* 0xbfb8aa3b14187820 */ /* 0x000fe20000410000 */
[----:B------:R-:W-:Y:S01]  /*1b30*/  FFMA.FTZ R43, R8, R49, R27 ;  /* 0x00000031082b7223 */ /* 0x000fe2000001001b */
[--C-:B------:R-:W-:Y:S01]  /*1b40*/  FADD.FTZ R49, R41, -R10.reuse ;  /* 0x8000000a29317221 */ /* 0x100fe20000010000 */
[--C-:B------:R-:W-:Y:S01]  /*1b50*/  FFMA.FTZ R41, R6, R51, R15.reuse ;  /* 0x0000003306297223 */ /* 0x100fe2000001000f */
[--C-:B------:R-:W-:Y:S01]  /*1b60*/  FFMA.FTZ R17, R18, R6, R15.reuse ;  /* 0x0000000612117223 */ /* 0x100fe2000001000f */
[C---:B------:R-:W-:Y:S01]  /*1b70*/  FMUL.FTZ R21, R2.reuse, R59 ;  /* 0x0000003b02157220 */ /* 0x040fe20000410000 */
[----:B------:R-:W-:Y:S01]  /*1b80*/  FADD.FTZ R51, R39, -R10 ;  /* 0x8000000a27337221 */ /* 0x000fe20000010000 */
[----:B------:R-:W0:Y:S01]  /*1b90*/  MUFU.EX2 R14, R14 ;  /* 0x0000000e000e7308 */ /* 0x000e220000000800 */
[--C-:B------:R-:W-:Y:S01]  /*1ba0*/  FFMA.FTZ R18, R65, R9, R26.reuse ;  /* 0x0000000941127223 */ /* 0x100fe2000001001a */
[C---:B------:R-:W-:Y:S01]  /*1bb0*/  FMUL.FTZ R22, R2.reuse, R23 ;  /* 0x0000001702167220 */ /* 0x040fe20000410000 */
[C---:B------:R-:W-:Y:S01]  /*1bc0*/  FMUL.FTZ R49, R2.reuse, R49 ;  /* 0x0000003102317220 */ /* 0x040fe20000410000 */
[----:B------:R-:W-:Y:S01]  /*1bd0*/  FMUL.FTZ R19, R2, R63 ;  /* 0x0000003f02137220 */ /* 0x000fe20000410000 */
[----:B------:R-:W-:Y:S01]  /*1be0*/  FFMA.FTZ R21, R6, R21, R15 ;  /* 0x0000001506157223 */ /* 0x000fe2000001000f */
[C---:B------:R-:W-:Y:S01]  /*1bf0*/  FMUL.FTZ R23, R2.reuse, R55 ;  /* 0x0000003702177220 */ /* 0x040fe20000410000 */
[C---:B------:R-:W-:Y:S01]  /*1c00*/  FMUL.FTZ R51, R2.reuse, R51 ;  /* 0x0000003302337220 */ /* 0x040fe20000410000 */
[----:B------:R1:W-:Y:S01]  /*1c10*/  MUFU.EX2 R57, R24 ;  /* 0x0000001800397308 */ /* 0x0003e20000000800 */
[----:B------:R-:W-:Y:S01]  /*1c20*/  FMUL.FTZ R61, R2, R97 ;  /* 0x00000061023d7220 */ /* 0x000fe20000410000 */
[----:B------:R-:W-:Y:S01]  /*1c30*/  FMUL.FTZ R13, R11, -1.4426950216293334961 ;  /* 0xbfb8aa3b0b0d7820 */ /* 0x000fe20000410000 */
[----:B------:R-:W-:Y:S01]  /*1c40*/  FMUL.FTZ R7, R17, -1.4426950216293334961 ;  /* 0xbfb8aa3b11077820 */ /* 0x000fe20000410000 */
[----:B------:R-:W-:Y:S01]  /*1c50*/  FMUL.FTZ R28, R18, -1.4426950216293334961 ;  /* 0xbfb8aa3b121c7820 */ /* 0x000fe20000410000 */
[----:B------:R-:W-:Y:S01]  /*1c60*/  FFMA.FTZ R22, R9, R22, R26 ;  /* 0x0000001609167223 */ /* 0x000fe2000001001a */
[----:B------:R-:W-:Y:S01]  /*1c70*/  FADD.FTZ R55, R33, -R10 ;  /* 0x8000000a21377221 */ /* 0x000fe20000010000 */
[C---:B------:R-:W-:Y:S01]  /*1c80*/  FMUL.FTZ R97, R2.reuse, R107 ;  /* 0x0000006b02617220 */ /* 0x040fe20000410000 */
[----:B------:R-:W-:Y:S01]  /*1c90*/  FFMA.FTZ R39, R9, R49, R26 ;  /* 0x0000003109277223 */ /* 0x000fe2000001001a */
[----:B-1----:R-:W-:Y:S01]  /*1ca0*/  FMUL.FTZ R24, R2, R53 ;  /* 0x0000003502187220 */ /* 0x002fe20000410000 */
[--C-:B------:R-:W-:Y:S01]  /*1cb0*/  FADD.FTZ R53, R35, -R10.reuse ;  /* 0x8000000a23357221 */ /* 0x100fe20000010000 */
[----:B------:R-:W-:Y:S01]  /*1cc0*/  FFMA.FTZ R19, R12, R19, R3 ;  /* 0x000000130c137223 */ /* 0x000fe20000010003 */
[----:B------:R-:W-:Y:S01]  /*1cd0*/  FFMA.FTZ R25, R6, R25, R15 ;  /* 0x0000001906197223 */ /* 0x000fe2000001000f */
[----:B------:R-:W-:Y:S01]  /*1ce0*/  FFMA.FTZ R24, R8, R24, R27 ;  /* 0x0000001808187223 */ /* 0x000fe2000001001b */
[--C-:B------:R-:W-:Y:S01]  /*1cf0*/  FADD.FTZ R49, R37, -R10.reuse ;  /* 0x8000000a25317221 */ /* 0x100fe20000010000 */
[----:B------:R-:W-:Y:S01]  /*1d00*/  FMUL.FTZ R53, R2, R53 ;  /* 0x0000003502357220 */ /* 0x000fe20000410000 */
[----:B------:R-:W-:Y:S01]  /*1d10*/  FMUL.FTZ R59, R21, -1.4426950216293334961 ;  /* 0xbfb8aa3b153b7820 */ /* 0x000fe20000410000 */
[----:B------:R-:W-:Y:S01]  /*1d20*/  FFMA.FTZ R37, R12, R51, R3 ;  /* 0x000000330c257223 */ /* 0x000fe20000010003 */
[----:B------:R-:W-:Y:S01]  /*1d30*/  FMUL.FTZ R63, R22, -1.4426950216293334961 ;  /* 0xbfb8aa3b163f7820 */ /* 0x000fe20000410000 */
[----:B------:R-:W-:Y:S01]  /*1d40*/  FMUL.FTZ R55, R2, R55 ;  /* 0x0000003702377220 */ /* 0x000fe20000410000 */
[--C-:B------:R-:W-:Y:S01]  /*1d50*/  FFMA.FTZ R97, R6, R97, R15.reuse ;  /* 0x0000006106617223 */ /* 0x100fe2000001000f */
[----:B------:R-:W-:Y:S01]  /*1d60*/  FMUL.FTZ R78, R24, -1.4426950216293334961 ;  /* 0xbfb8aa3b184e7820 */ /* 0x000fe20000410000 */
[----:B------:R-:W1:Y:S01]  /*1d70*/  MUFU.EX2 R13, R13 ;  /* 0x0000000d000d7308 */ /* 0x000e620000000800 */
[----:B------:R-:W-:Y:S01]  /*1d80*/  FMUL.FTZ R29, R19, -1.4426950216293334961 ;  /* 0xbfb8aa3b131d7820 */ /* 0x000fe20000410000 */
[----:B------:R-:W-:Y:S01]  /*1d90*/  FMUL.FTZ R82, R25, -1.4426950216293334961 ;  /* 0xbfb8aa3b19527820 */ /* 0x000fe20000410000 */
[----:B------:R-:W-:Y:S01]  /*1da0*/  FFMA.FTZ R33, R6, R53, R15 ;  /* 0x0000003506217223 */ /* 0x000fe2000001000f */
[----:B------:R-:W-:Y:S01]  /*1db0*/  FMUL.FTZ R86, R47, -1.4426950216293334961 ;  /* 0xbfb8aa3b2f567820 */ /* 0x000fe20000410000 */
[----:B------:R-:W-:Y:S01]  /*1dc0*/  FMUL.FTZ R51, R37, -1.4426950216293334961 ;  /* 0xbfb8aa3b25337820 */ /* 0x000fe20000410000 */
[----:B------:R-:W-:Y:S01]  /*1dd0*/  FADD.FTZ R53, R31, -R10 ;  /* 0x8000000a1f357221 */ /* 0x000fe20000010000 */
[----:B------:R-:W-:Y:S01]  /*1de0*/  FMUL.FTZ R84, R2, R105 ;  /* 0x0000006902547220 */ /* 0x000fe20000410000 */
[----:B------:R-:W2:Y:S01]  /*1df0*/  MUFU.EX2 R7, R7 ;  /* 0x0000000700077308 */ /* 0x000ea20000000800 */
[----:B------:R-:W-:Y:S01]  /*1e00*/  FFMA.FTZ R23, R12, R23, R3 ;  /* 0x000000170c177223 */ /* 0x000fe20000010003 */
[----:B------:R-:W-:Y:S01]  /*1e10*/  FMUL.FTZ R88, R45, -1.4426950216293334961 ;  /* 0xbfb8aa3b2d587820 */ /* 0x000fe20000410000 */
[C---:B------:R-:W-:Y:S01]  /*1e20*/  FMUL.FTZ R49, R2.reuse, R49 ;  /* 0x0000003102317220 */ /* 0x040fe20000410000 */
[----:B------:R-:W-:Y:S01]  /*1e30*/  FFMA.FTZ R31, R9, R55, R26 ;  /* 0x00000037091f7223 */ /* 0x000fe2000001001a */
[----:B------:R-:W-:Y:S01]  /*1e40*/  FMUL.FTZ R105, R97, -1.4426950216293334961 ;  /* 0xbfb8aa3b61697820 */ /* 0x000fe20000410000 */
[----:B------:R-:W-:Y:S01]  /*1e50*/  FMUL.FTZ R90, R43, -1.4426950216293334961 ;  /* 0xbfb8aa3b2b5a7820 */ /* 0x000fe20000410000 */
[----:B------:R-:W-:Y:S01]  /*1e60*/  FMUL.FTZ R55, R2, R91 ;  /* 0x0000005b02377220 */ /* 0x000fe20000410000 */
[----:B------:R-:W3:Y:S01]  /*1e70*/  MUFU.EX2 R28, R28 ;  /* 0x0000001c001c7308 */ /* 0x000ee20000000800 */
[----:B------:R-:W-:Y:S01]  /*1e80*/  FMUL.FTZ R92, R41, -1.4426950216293334961 ;  /* 0xbfb8aa3b295c7820 */ /* 0x000fe20000410000 */
[--C-:B------:R-:W-:Y:S01]  /*1e90*/  FADD.FTZ R99, R99, -R10.reuse ;  /* 0x8000000a63637221 */ /* 0x100fe20000010000 */
[----:B------:R-:W-:Y:S01]  /*1ea0*/  FMUL.FTZ R94, R39, -1.4426950216293334961 ;  /* 0xbfb8aa3b275e7820 */ /* 0x000fe20000410000 */
[----:B------:R-:W-:Y:S01]  /*1eb0*/  FMUL.FTZ R67, R23, -1.4426950216293334961 ;  /* 0xbfb8aa3b17437820 */ /* 0x000fe20000410000 */
[----:B------:R-:W-:Y:S01]  /*1ec0*/  FFMA.FTZ R49, R8, R49, R27 ;  /* 0x0000003108317223 */ /* 0x000fe2000001001b */
[--C-:B------:R-:W-:Y:S01]  /*1ed0*/  FADD.FTZ R101, R101, -R10.reuse ;  /* 0x8000000a65657221 */ /* 0x100fe20000010000 */
[----:B------:R-:W-:Y:S01]  /*1ee0*/  FADD.FTZ R109, R109, -R10 ;  /* 0x8000000a6d6d7221 */ /* 0x000fe20000010000 */
[----:B------:R-:W4:Y:S01]  /*1ef0*/  MUFU.EX2 R59, R59 ;  /* 0x0000003b003b7308 */ /* 0x000f220000000800 */
[----:B------:R-:W-:Y:S01]  /*1f00*/  FFMA.FTZ R55, R6, R55, R15 ;  /* 0x0000003706377223 */ /* 0x000fe2000001000f */
[----:B------:R-:W-:Y:S01]  /*1f10*/  FFMA.FTZ R61, R9, R61, R26 ;  /* 0x0000003d093d7223 */ /* 0x000fe2000001001a */
[--C-:B------:R-:W-:Y:S01]  /*1f20*/  FADD.FTZ R111, R111, -R10.reuse ;  /* 0x8000000a6f6f7221 */ /* 0x100fe20000010000 */
[----:B0-----:R-:W-:Y:S01]  /*1f30*/  FADD.FTZ R14, R14, 1 ;  /* 0x3f8000000e0e7421 */ /* 0x001fe20000010000 */
[C---:B------:R-:W-:Y:S01]  /*1f40*/  FMUL.FTZ R65, R2.reuse, R95 ;  /* 0x0000005f02417220 */ /* 0x040fe20000410000 */
[C---:B------:R-:W-:Y:S01]  /*1f50*/  FMUL.FTZ R80, R2.reuse, R99 ;  /* 0x0000006302507220 */ /* 0x040fe20000410000 */
[----:B------:R-:W-:Y:S01]  /*1f60*/  FADD.FTZ R103, R103, -R10 ;  /* 0x8000000a67677221 */ /* 0x000fe20000010000 */
[----:B------:R-:W0:Y:S01]  /*1f70*/  MUFU.EX2 R63, R63 ;  /* 0x0000003f003f7308 */ /* 0x000e220000000800 */
[----:B------:R-:W-:Y:S01]  /*1f80*/  FMUL.FTZ R96, R49, -1.4426950216293334961 ;  /* 0xbfb8aa3b31607820 */ /* 0x000fe20000410000 */
[----:B------:R-:W-:Y:S01]  /*1f90*/  FMUL.FTZ R98, R33, -1.4426950216293334961 ;  /* 0xbfb8aa3b21627820 */ /* 0x000fe20000410000 */
[----:B------:R-:W-:Y:S01]  /*1fa0*/  FMUL.FTZ R100, R31, -1.4426950216293334961 ;  /* 0xbfb8aa3b1f647820 */ /* 0x000fe20000410000 */
[C---:B------:R-:W-:Y:S01]  /*1fb0*/  FMUL.FTZ R69, R2.reuse, R101 ;  /* 0x0000006502457220 */ /* 0x040fe20000410000 */
[----:B------:R-:W-:Y:S01]  /*1fc0*/  FMUL.FTZ R106, R55, -1.4426950216293334961 ;  /* 0xbfb8aa3b376a7820 */ /* 0x000fe20000410000 */
[----:B------:R-:W-:Y:S01]  /*1fd0*/  FMUL.FTZ R108, R61, -1.4426950216293334961 ;  /* 0xbfb8aa3b3d6c7820 */ /* 0x000fe20000410000 */
[----:B------:R-:W-:Y:S01]  /*1fe0*/  FMUL.FTZ R101, R2, R111 ;  /* 0x0000006f02657220 */ /* 0x000fe20000410000 */
[----:B------:R-:W0:Y:S01]  /*1ff0*/  MUFU.EX2 R78, R78 ;  /* 0x0000004e004e7308 */ /* 0x000e220000000800 */
[----:B------:R-:W-:Y:S01]  /*2000*/  FFMA.FTZ R65, R12, R65, R3 ;  /* 0x000000410c417223 */ /* 0x000fe20000010003 */
[----:B------:R-:W-:Y:S01]  /*2010*/  FFMA.FTZ R80, R6, R80, R15 ;  /* 0x0000005006507223 */ /* 0x000fe2000001000f */
[----:B------:R-:W-:Y:S01]  /*2020*/  FMUL.FTZ R91, R2, R103 ;  /* 0x00000067025b7220 */ /* 0x000fe20000410000 */
[----:B------:R-:W-:Y:S01]  /*2030*/  FFMA.FTZ R69, R8, R69, R27 ;  /* 0x0000004508457223 */ /* 0x000fe2000001001b */
[C-C-:B------:R-:W-:Y:S01]  /*2040*/  FFMA.FTZ R84, R9.reuse, R84, R26.reuse ;  /* 0x0000005409547223 */ /* 0x140fe2000001001a */
[----:B------:R-:W-:Y:S01]  /*2050*/  FFMA.FTZ R101, R9, R101, R26 ;  /* 0x0000006509657223 */ /* 0x000fe2000001001a */
[----:B------:R-:W-:Y:S01]  /*2060*/  FMUL.FTZ R112, R65, -1.4426950216293334961 ;  /* 0xbfb8aa3b41707820 */ /* 0x000fe20000410000 */
[----:B------:R4:W-:Y:S01]  /*2070*/  MUFU.EX2 R35, R51 ;  /* 0x0000003300237308 */ /* 0x0009e20000000800 */
[----:B------:R-:W-:Y:S01]  /*2080*/  FMUL.FTZ R99, R80, -1.4426950216293334961 ;  /* 0xbfb8aa3b50637820 */ /* 0x000fe20000410000 */
[--C-:B------:R-:W-:Y:S01]  /*2090*/  FFMA.FTZ R91, R12, R91, R3.reuse ;  /* 0x0000005b0c5b7223 */ /* 0x100fe20000010003 */
[----:B-1----:R-:W-:Y:S01]  /*20a0*/  FADD.FTZ R13, R13, 1 ;  /* 0x3f8000000d0d7421 */ /* 0x002fe20000010000 */
[----:B--2---:R-:W-:Y:S01]  /*20b0*/  FADD.FTZ R7, R7, 1 ;  /* 0x3f80000007077421 */ /* 0x004fe20000010000 */
[----:B---3--:R-:W-:Y:S01]  /*20c0*/  FADD.FTZ R28, R28, 1 ;  /* 0x3f8000001c1c7421 */ /* 0x008fe20000010000 */
[----:B------:R-:W-:Y:S01]  /*20d0*/  FMUL.FTZ R113, R69, -1.4426950216293334961 ;  /* 0xbfb8aa3b45717820 */ /* 0x000fe20000410000 */
[----:B------:R-:W-:Y:S01]  /*20e0*/  FMUL.FTZ R95, R84, -1.4426950216293334961 ;  /* 0xbfb8aa3b545f7820 */ /* 0x000fe20000410000 */
[----:B------:R-:W1:Y:S01]  /*20f0*/  MUFU.EX2 R29, R29 ;  /* 0x0000001d001d7308 */ /* 0x000e620000000800 */
[C---:B----4-:R-:W-:Y:S01]  /*2100*/  FMUL.FTZ R51, R2.reuse, R53 ;  /* 0x0000003502337220 */ /* 0x050fe20000410000 */
[C---:B------:R-:W-:Y:S01]  /*2110*/  FMUL.FTZ R53, R2.reuse, R93 ;  /* 0x0000005d02357220 */ /* 0x040fe20000410000 */
[----:B------:R-:W-:Y:S01]  /*2120*/  FMUL.FTZ R93, R2, R109 ;  /* 0x0000006d025d7220 */ /* 0x000fe20000410000 */
[----:B------:R-:W-:Y:S01]  /*2130*/  FMUL.FTZ R103, R101, -1.4426950216293334961 ;  /* 0xbfb8aa3b65677820 */ /* 0x000fe20000410000 */
[----:B------:R-:W-:Y:S01]  /*2140*/  FFMA.FTZ R51, R12, R51, R3 ;  /* 0x000000330c337223 */ /* 0x000fe20000010003 */
[C-C-:B------:R-:W-:Y:S01]  /*2150*/  FFMA.FTZ R53, R8.reuse, R53, R27.reuse ;  /* 0x0000003508357223 */ /* 0x140fe2000001001b */
[----:B------:R-:W-:Y:S01]  /*2160*/  FFMA.FTZ R93, R8, R93, R27 ;  /* 0x0000005d085d7223 */ /* 0x000fe2000001001b */
[----:B------:R-:W2:Y:S01]  /*2170*/  MUFU.EX2 R82, R82 ;  /* 0x0000005200527308 */ /* 0x000ea20000000800 */
[----:B------:R-:W-:Y:S01]  /*2180*/  FMUL.FTZ R102, R51, -1.4426950216293334961 ;  /* 0xbfb8aa3b33667820 */ /* 0x000fe20000410000 */
[----:B------:R-:W-:Y:S01]  /*2190*/  FMUL.FTZ R104, R53, -1.4426950216293334961 ;  /* 0xbfb8aa3b35687820 */ /* 0x000fe20000410000 */
[----:B------:R-:W-:Y:S01]  /*21a0*/  FMUL.FTZ R8, R93, -1.4426950216293334961 ;  /* 0xbfb8aa3b5d087820 */ /* 0x000fe20000410000 */
[----:B------:R-:W-:Y:S01]  /*21b0*/  FADD.FTZ R118, R59, 1 ;  /* 0x3f8000003b767421 */ /* 0x000fe20000010000 */
[----:B------:R-:W-:Y:S01]  /*21c0*/  FMUL.FTZ R3, R91, -1.4426950216293334961 ;  /* 0xbfb8aa3b5b037820 */ /* 0x000fe20000410000 */
[----:B------:R-:W-:Y:S01]  /*21d0*/  FADD.FTZ R57, R57, 1 ;  /* 0x3f80000039397421 */ /* 0x000fe20000010000 */
[----:B0-----:R-:W-:Y:S01]  /*21e0*/  FADD.FTZ R59, R63, 1 ;  /* 0x3f8000003f3b7421 */ /* 0x001fe20000010000 */
[----:B------:R-:W0:Y:S01]  /*21f0*/  MUFU.EX2 R86, R86 ;  /* 0x0000005600567308 */ /* 0x000e220000000800 */
[----:B------:R-:W-:Y:S01]  /*2200*/  FADD.FTZ R63, R78, 1 ;  /* 0x3f8000004e3f7421 */ /* 0x000fe20000010000 */
[----:B-1----:R-:W-:Y:S01]  /*2210*/  FADD.FTZ R29, R29, 1 ;  /* 0x3f8000001d1d7421 */ /* 0x002fe20000010000 */
[----:B------:R-:W-:Y:S01]  /*2220*/  ULDC.64 UR6, c[0x0][0x210] ;  /* 0x0000840000067ab9 */ /* 0x000fe20000000a00 */
[----:B------:R-:W-:Y:S01]  /*2230*/  FADD.FTZ R35, R35, 1 ;  /* 0x3f80000023237421 */ /* 0x000fe20000010000 */
[----:B------:R-:W-:-:S02]  /*2240*/  LEA R6, P2, R83, UR6, 0x1 ;  /* 0x0000000653067c11 */ /* 0x000fc4000f8408ff */
[----:B------:R-:W-:Y:S01]  /*2250*/  LEA R2, P1, R85, UR6, 0x1 ;  /* 0x0000000655027c11 */ /* 0x000fe2000f8208ff */
        /* <DEDUP_REMOVED lines=10> */
[----:B------:R0:W3:Y:S01]  /*2300*/  MUFU.RCP R107, R14 ;  /* 0x0000000e006b7308 */ /* 0x0000e20000001000 */
[----:B-1----:R-:W-:-:S07]  /*2310*/  FADD.FTZ R90, R92, 1 ;  /* 0x3f8000005c5a7421 */ /* 0x002fce0000010000 */
[----:B------:R-:W1:Y:S01]  /*2320*/  MUFU.EX2 R67, R67 ;  /* 0x0000004300437308 */ /* 0x000e620000000800 */
[----:B--2---:R-:W-:Y:S01]  /*2330*/  FADD.FTZ R92, R94, 1 ;  /* 0x3f8000005e5c7421 */ /* 0x004fe20000010000 */
[----:B0-----:R-:W-:-:S04]  /*2340*/  LEA R14, P3, R77, UR6, 0x1 ;  /* 0x000000064d0e7c11 */ /* 0x001fc8000f8608ff */
[----:B------:R-:W-:Y:S02]  /*2350*/  LEA.HI.X R15, R77, UR7, R34, 0x1, P3 ;  /* 0x000000074d0f7c11 */ /* 0x000fe400098f0c22 */
[----:B------:R-:W0:Y:S01]  /*2360*/  MUFU.EX2 R96, R96 ;  /* 0x0000006000607308 */ /* 0x000e220000000800 */
[----:B---3--:R-:W-:Y:S01]  /*2370*/  FMUL.FTZ R107, R16, R107 ;  /* 0x0000006b106b7220 */ /* 0x008fe20000410000 */
[----:B------:R-:W-:-:S06]  /*2380*/  LEA R34, P3, R71, UR6, 0x1 ;  /* 0x0000000647227c11 */ /* 0x000fcc000f8608ff */
        /* <DEDUP_REMOVED lines=12> */
[----:B------:R-:W2:Y:S01]  /*2450*/  MUFU.RCP R110, R13 ;  /* 0x0000000d006e7308 */ /* 0x000ea20000001000 */
[----:B-1----:R-:W-:-:S07]  /*2460*/  FADD.FTZ R102, R102, 1 ;  /* 0x3f80000066667421 */ /* 0x002fce0000010000 */
[----:B------:R1:W3:Y:S01]  /*2470*/  MUFU.RCP R114, R7 ;  /* 0x0000000700727308 */ /* 0x0002e20000001000 */
[----:B0-----:R-:W-:-:S07]  /*2480*/  FADD.FTZ R104, R104, 1 ;  /* 0x3f80000068687421 */ /* 0x001fce0000010000 */
[----:B------:R0:W4:Y:S01]  /*2490*/  MUFU.RCP R109, R28 ;  /* 0x0000001c006d7308 */ /* 0x0001220000001000 */
[----:B-1----:R-:W-:Y:S01]  /*24a0*/  LEA.HI.X R7, R83, UR7, R40, 0x1, P2 ;  /* 0x0000000753077c11 */ /* 0x002fe200090f0c28 */
[----:B--2---:R-:W-:Y:S01]  /*24b0*/  FMUL.FTZ R110, R11, R110 ;  /* 0x0000006e0b6e7220 */ /* 0x004fe20000410000 */
[----:B------:R-:W-:-:S04]  /*24c0*/  LEA R12, P2, R79, UR6, 0x1 ;  /* 0x000000064f0c7c11 */ /* 0x000fc8000f8408ff */
[----:B------:R-:W-:Y:S01]  /*24d0*/  LEA.HI.X R13, R79, UR7, R36, 0x1, P2 ;  /* 0x000000074f0d7c11 */ /* 0x000fe200090f0c24 */
[----:B------:R-:W1:Y:S01]  /*24e0*/  MUFU.EX2 R112, R112 ;  /* 0x0000007000707308 */ /* 0x000e620000000800 */
[----:B---3--:R-:W-:Y:S01]  /*24f0*/  FMUL.FTZ R114, R17, R114 ;  /* 0x0000007211727220 */ /* 0x008fe20000410000 */
[----:B------:R-:W-:Y:S02]  /*2500*/  F2FP.F16.F32.PACK_AB R107, R107, R110 ;  /* 0x0000006e6b6b723e */ /* 0x000fe400000000ff */
[----:B0-----:R-:W-:Y:S02]  /*2510*/  LEA R28, P2, R73, UR6, 0x1 ;  /* 0x00000006491c7c11 */ /* 0x001fe4000f8408ff */
[----:B------:R-:W-:Y:S02]  /*2520*/  PRMT R11, R107, 0x7632, R11 ;  /* 0x000076326b0b7816 */ /* 0x000fe4000000000b */
[----:B------:R-:W-:Y:S01]  /*2530*/  MUFU.EX2 R99, R99 ;  /* 0x0000006300637308 */ /* 0x000fe20000000800 */
[----:B----4-:R-:W-:-:S05]  /*2540*/  FMUL.FTZ R109, R18, R109 ;  /* 0x0000006d126d7220 */ /* 0x010fca0000410000 */
[----:B------:R-:W-:Y:S02]  /*2550*/  F2FP.F16.F32.PACK_AB R109, R109, R114 ;  /* 0x000000726d6d723e */ /* 0x000fe400000000ff */
[----:B------:R-:W0:Y:S01]  /*2560*/  MUFU.EX2 R10, R8 ;  /* 0x00000008000a7308 */ /* 0x000e220000000800 */
[----:B-1----:R-:W-:-:S07]  /*2570*/  FADD.FTZ R112, R112, 1 ;  /* 0x3f80000070707421 */ /* 0x002fce0000010000 */
[----:B------:R-:W1:Y:S08]  /*2580*/  MUFU.EX2 R113, R113 ;  /* 0x0000007100717308 */ /* 0x000e700000000800 */
[----:B------:R-:W2:Y:S01]  /*2590*/  MUFU.EX2 R95, R95 ;  /* 0x0000005f005f7308 */ /* 0x000ea20000000800 */
[----:B0-----:R-:W-:-:S07]  /*25a0*/  FADD.FTZ R10, R10, 1 ;  /* 0x3f8000000a0a7421 */ /* 0x001fce0000010000 */
[----:B------:R0:W3:Y:S01]  /*25b0*/  MUFU.EX2 R27, R3 ;  /* 0x00000003001b7308 */ /* 0x0000e20000000800 */
[----:B-1----:R-:W-:-:S07]  /*25c0*/  FADD.FTZ R113, R113, 1 ;  /* 0x3f80000071717421 */ /* 0x002fce0000010000 */
[----:B------:R-:W1:Y:S01]  /*25d0*/  MUFU.EX2 R103, R103 ;  /* 0x0000006700677308 */ /* 0x000e620000000800 */
[----:B--2---:R-:W-:Y:S01]  /*25e0*/  FADD.FTZ R95, R95, 1 ;  /* 0x3f8000005f5f7421 */ /* 0x004fe20000010000 */
[----:B0-----:R-:W-:Y:S02]  /*25f0*/  LEA.HI.X R3, R85, UR7, R42, 0x1, P1 ;  /* 0x0000000755037c11 */ /* 0x001fe400088f0c2a */
[----:B------:R-:W-:-:S03]  /*2600*/  LEA R8, P1, R81, UR6, 0x1 ;  /* 0x0000000651087c11 */ /* 0x000fc6000f8208ff */
[----:B------:R-:W-:Y:S01]  /*2610*/  STG.E.U16 desc[UR8][R2.64], R107 ;  /* 0x0000006b02007986 */ /* 0x000fe2000c101508 */
[----:B------:R0:W2:Y:S01]  /*2620*/  MUFU.RCP R116, R29 ;  /* 0x0000001d00747308 */ /* 0x0000a20000001000 */
[----:B---3--:R-:W-:Y:S01]  /*2630*/  FADD.FTZ R36, R27, 1 ;  /* 0x3f8000001b247421 */ /* 0x008fe20000010000 */
[----:B------:R-:W-:Y:S01]  /*2640*/  LEA.HI.X R9, R81, UR7, R38, 0x1, P1 ;  /* 0x0000000751097c11 */ /* 0x000fe200088f0c26 */
[----:B------:R-:W-:Y:S01]  /*2650*/  STG.E.U16 desc[UR8][R2.64+0x2], R11 ;  /* 0x0000020b02007986 */ /* 0x000fe2000c101508 */
[----:B------:R-:W-:-:S03]  /*2660*/  LEA R26, P1, R75, UR6, 0x1 ;  /* 0x000000064b1a7c11 */ /* 0x000fc6000f8208ff */
[----:B------:R-:W-:Y:S01]  /*2670*/  STG.E.U16 desc[UR8][R2.64+0x4], R109 ;  /* 0x0000046d02007986 */ /* 0x000fe2000c101508 */
[----:B------:R-:W3:Y:S01]  /*2680*/  MUFU.RCP R57, R57 ;  /* 0x0000003900397308 */ /* 0x000ee20000001000 */
[----:B-1----:R-:W-:Y:S01]  /*2690*/  FADD.FTZ R103, R103, 1 ;  /* 0x3f80000067677421 */ /* 0x002fe20000010000 */
[----:B------:R-:W-:Y:S02]  /*26a0*/  LEA.HI.X R27, R75, UR7, R32, 0x1, P1 ;  /* 0x000000074b1b7c11 */ /* 0x000fe400088f0c20 */
[----:B0-----:R-:W-:Y:S02]  /*26b0*/  LEA.HI.X R29, R73, UR7, R30, 0x1, P2 ;  /* 0x00000007491d7c11 */ /* 0x001fe400090f0c1e */
[----:B------:R-:W-:Y:S02]  /*26c0*/  IADD3 R89, P1, R89, 0x2, RZ ;  /* 0x0000000259597810 */ /* 0x000fe40007f3e0ff */
[----:B------:R-:W0:Y:S01]  /*26d0*/  MUFU.RCP R118, R118 ;  /* 0x0000007600767308 */ /* 0x000e220000001000 */
[----:B--2---:R-:W-:Y:S01]  /*26e0*/  FMUL.FTZ R116, R19, R116 ;  /* 0x0000007413747220 */ /* 0x004fe20000410000 */
[----:B------:R-:W-:-:S06]  /*26f0*/  IADD3.X R87, RZ, R87, RZ, P1, !PT ;  /* 0x00000057ff577210 */ /* 0x000fcc0000ffe4ff */
[----:B------:R-:W1:Y:S01]  /*2700*/  MUFU.RCP R59, R59 ;  /* 0x0000003b003b7308 */ /* 0x000e620000001000 */
[----:B---3--:R-:W-:-:S05]  /*2710*/  FMUL.FTZ R57, R20, R57 ;  /* 0x0000003914397220 */ /* 0x008fca0000410000 */
[----:B------:R-:W-:Y:S02]  /*2720*/  F2FP.F16.F32.PACK_AB R57, R57, R116 ;  /* 0x000000743939723e */ /* 0x000fe400000000ff */
[----:B------:R-:W2:Y:S01]  /*2730*/  MUFU.RCP R16, R105 ;  /* 0x0000006900107308 */ /* 0x000ea20000001000 */
[----:B0-----:R-:W-:-:S07]  /*2740*/  FMUL.FTZ R118, R21, R118 ;  /* 0x0000007615767220 */ /* 0x001fce0000410000 */
[----:B------:R0:W3:Y:S01]  /*2750*/  MUFU.RCP R120, R67 ;  /* 0x0000004300787308 */ /* 0x0000e20000001000 */
[----:B-1----:R-:W-:-:S05]  /*2760*/  FMUL.FTZ R59, R22, R59 ;  /* 0x0000003b163b7220 */ /* 0x002fca0000410000 */
[----:B------:R-:W-:Y:S02]  /*2770*/  F2FP.F16.F32.PACK_AB R59, R59, R118 ;  /* 0x000000763b3b723e */ /* 0x000fe400000000ff */
[----:B------:R-:W1:Y:S01]  /*2780*/  MUFU.RCP R63, R63 ;  /* 0x0000003f003f7308 */ /* 0x000e620000001000 */
[----:B0-----:R-:W-:Y:S01]  /*2790*/  FADD.FTZ R67, R99, 1 ;  /* 0x3f80000063437421 */ /* 0x001fe20000010000 */
[----:B--2---:R-:W-:Y:S01]  /*27a0*/  FMUL.FTZ R97, R97, R16 ;  /* 0x0000001061617220 */ /* 0x004fe20000410000 */
[----:B------:R-:W-:Y:S02]  /*27b0*/  PRMT R16, R109, 0x7632, R16 ;  /* 0x000076326d107816 */ /* 0x000fe40000000010 */
[----:B------:R-:W-:-:S03]  /*27c0*/  PRMT R17, R59, 0x7632, R17 ;  /* 0x000076323b117816 */ /* 0x000fc60000000011 */
[----:B------:R-:W0:Y:S01]  /*27d0*/  MUFU.RCP R78, R78 ;  /* 0x0000004e004e7308 */ /* 0x000e220000001000 */
[----:B---3--:R-:W-:Y:S01]  /*27e0*/  FMUL.FTZ R120, R23, R120 ;  /* 0x0000007817787220 */ /* 0x008fe20000410000 */
[----:B------:R2:W-:Y:S04]  /*27f0*/  STG.E.U16 desc[UR8][R2.64+0x6], R16 ;  /* 0x0000061002007986 */ /* 0x0005e8000c101508 */
[----:B------:R-:W-:Y:S02]  /*2800*/  STG.E.U16 desc[UR8][R6.64], R57 ;  /* 0x0000003906007986 */ /* 0x000fe4000c101508 */
[----:B------:R-:W3:Y:S01]  /*2810*/  MUFU.RCP R82, R82 ;  /* 0x0000005200527308 */ /* 0x000ee20000001000 */
[----:B-1----:R-:W-:Y:S01]  /*2820*/  FMUL.FTZ R63, R24, R63 ;  /* 0x0000003f183f7220 */ /* 0x002fe20000410000 */
[----:B------:R-:W-:Y:S01]  /*2830*/  STG.E.U16 desc[UR8][R6.64+0x4], R59 ;  /* 0x0000043b06007986 */ /* 0x000fe2000c101508 */
[----:B--2---:R-:W-:-:S03]  /*2840*/  PRMT R3, R57, 0x7632, R3 ;  /* 0x0000763239037816 */ /* 0x004fc60000000003 */
[----:B------:R-:W-:Y:S02]  /*2850*/  STG.E.U16 desc[UR8][R6.64+0x6], R17 ;  /* 0x0000061106007986 */ /* 0x000fe4000c101508 */
[----:B------:R-:W1:Y:S01]  /*2860*/  MUFU.RCP R90, R90 ;  /* 0x0000005a005a7308 */ /* 0x000e620000001000 */
[----:B0-----:R-:W-:Y:S01]  /*2870*/  FMUL.FTZ R78, R25, R78 ;  /* 0x0000004e194e7220 */ /* 0x001fe20000410000 */
[----:B------:R-:W-:Y:S01]  /*2880*/  F2FP.F16.F32.PACK_AB R63, R63, R120 ;  /* 0x000000783f3f723e */ /* 0x000fe200000000ff */
[----:B------:R0:W-:Y:S03]  /*2890*/  STG.E.U16 desc[UR8][R6.64+0x2], R3 ;  /* 0x0000020306007986 */ /* 0x0001e6000c101508 */
[----:B------:R-:W-:Y:S01]  /*28a0*/  PRMT R2, R63, 0x7632, R2 ;  /* 0x000076323f027816 */ /* 0x000fe20000000002 */
[----:B------:R-:W-:Y:S01]  /*28b0*/  STG.E.U16 desc[UR8][R8.64], R63 ;  /* 0x0000003f08007986 */ /* 0x000fe2000c101508 */
[----:B------:R-:W2:Y:S01]  /*28c0*/  MUFU.RCP R92, R92 ;  /* 0x0000005c005c7308 */ /* 0x000ea20000001000 */
[----:B---3--:R-:W-:-:S02]  /*28d0*/  FMUL.FTZ R47, R47, R82 ;  /* 0x000000522f2f7220 */ /* 0x008fc40000410000 */
[----:B------:R-:W-:Y:S03]  /*28e0*/  STG.E.U16 desc[UR8][R8.64+0x2], R2 ;  /* 0x0000020208007986 */ /* 0x000fe6000c101508 */
[----:B------:R-:W-:Y:S02]  /*28f0*/  F2FP.F16.F32.PACK_AB R78, R47, R78 ;  /* 0x0000004e2f4e723e */ /* 0x000fe400000000ff */
[----:B------:R-:W3:Y:S01]  /*2900*/  MUFU.RCP R86, R86 ;  /* 0x0000005600567308 */ /* 0x000ee20000001000 */
[----:B-1----:R-:W-:Y:S01]  /*2910*/  FMUL.FTZ R90, R41, R90 ;  /* 0x0000005a295a7220 */ /* 0x002fe20000410000 */
[----:B0-----:R-:W-:Y:S01]  /*2920*/  PRMT R7, R78, 0x7632, R7 ;  /* 0x000076324e077816 */ /* 0x001fe20000000007 */
[----:B------:R-:W-:Y:S04]  /*2930*/  STG.E.U16 desc[UR8][R8.64+0x4], R78 ;  /* 0x0000044e08007986 */ /* 0x000fe8000c101508 */
[----:B------:R0:W-:Y:S01]  /*2940*/  STG.E.U16 desc[UR8][R8.64+0x6], R7 ;  /* 0x0000060708007986 */ /* 0x0001e2000c101508 */
[----:B------:R-:W1:Y:S01]  /*2950*/  MUFU.RCP R88, R88 ;  /* 0x0000005800587308 */ /* 0x000e620000001000 */
[----:B--2---:R-:W-:-:S05]  /*2960*/  FMUL.FTZ R39, R39, R92 ;  /* 0x0000005c27277220 */ /* 0x004fca0000410000 */
[----:B------:R-:W-:Y:S02]  /*2970*/  F2FP.F16.F32.PACK_AB R90, R39, R90 ;  /* 0x0000005a275a723e */ /* 0x000fe400000000ff */
[----:B------:R2:W4:Y:S01]  /*2980*/  MUFU.RCP R94, R35 ;  /* 0x00000023005e7308 */ /* 0x0005220000001000 */
[----:B---3--:R-:W-:Y:S01]  /*2990*/  FMUL.FTZ R86, R45, R86 ;  /* 0x000000562d567220 */ /* 0x008fe20000410000 */
[----:B------:R-:W-:Y:S01]  /*29a0*/  PRMT R3, R90, 0x7632, R3 ;  /* 0x000076325a037816 */ /* 0x000fe20000000003 */
[----:B------:R-:W-:Y:S04]  /*29b0*/  STG.E.U16 desc[UR8][R12.64+0x4], R90 ;  /* 0x0000045a0c007986 */ /* 0x000fe8000c101508 */
[----:B------:R3:W-:Y:S01]  /*29c0*/  STG.E.U16 desc[UR8][R12.64+0x6], R3 ;  /* 0x000006030c007986 */ /* 0x0007e2000c101508 */
[----:B------:R-:W0:Y:S01]  /*29d0*/  MUFU.RCP R96, R96 ;  /* 0x0000006000607308 */ /* 0x000e220000001000 */
[----:B--2---:R-:W-:Y:S01]  /*29e0*/  LEA.HI.X R35, R71, UR7, R0, 0x1, P3 ;  /* 0x0000000747237c11 */ /* 0x004fe200098f0c00 */
[----:B-1----:R-:W-:Y:S01]  /*29f0*/  FMUL.FTZ R43, R43, R88 ;  /* 0x000000582b2b7220 */ /* 0x002fe20000410000 */
[----:B------:R-:W-:-:S02]  /*2a00*/  ULDC.64 UR6, c[0x0][0x238] ;  /* 0x00008e0000067ab9 */ /* 0x000fc40000000a00 */
[----:B------:R-:W-:Y:S02]  /*2a10*/  ISETP.GE.U32.AND P1, PT, R89, UR6, PT ;  /* 0x0000000659007c0c */ /* 0x000fe4000bf26070 */
[----:B------:R-:W-:Y:S01]  /*2a20*/  F2FP.F16.F32.PACK_AB R86, R43, R86 ;  /* 0x000000562b56723e */ /* 0x000fe200000000ff */
[----:B------:R-:W1:Y:S01]  /*2a30*/  MUFU.RCP R98, R98 ;  /* 0x0000006200627308 */ /* 0x000e620000001000 */
[----:B----4-:R-:W-:Y:S01]  /*2a40*/  FMUL.FTZ R94, R37, R94 ;  /* 0x0000005e255e7220 */ /* 0x010fe20000410000 */
[----:B------:R-:W-:Y:S02]  /*2a50*/  ISETP.GE.AND.EX P1, PT, R87, UR7, PT, P1 ;  /* 0x0000000757007c0c */ /* 0x000fe4000bf26310 */
[----:B------:R-:W-:Y:S01]  /*2a60*/  PRMT R6, R86, 0x7632, R6 ;  /* 0x0000763256067816 */ /* 0x000fe20000000006 */
[----:B------:R-:W-:Y:S03]  /*2a70*/  STG.E.U16 desc[UR8][R12.64], R86 ;  /* 0x000000560c007986 */ /* 0x000fe6000c101508 */
[----:B------:R-:W2:Y:S01]  /*2a80*/  MUFU.RCP R100, R100 ;  /* 0x0000006400647308 */ /* 0x000ea20000001000 */
[----:B0-----:R-:W-:Y:S01]  /*2a90*/  FMUL.FTZ R49, R49, R96 ;  /* 0x0000006031317220 */ /* 0x001fe20000410000 */
[----:B------:R0:W-:Y:S04]  /*2aa0*/  STG.E.U16 desc[UR8][R12.64+0x2], R6 ;  /* 0x000002060c007986 */ /* 0x0001e8000c101508 */
[----:B------:R-:W-:-:S02]  /*2ab0*/  F2FP.F16.F32.PACK_AB R94, R49, R94 ;  /* 0x0000005e315e723e */ /* 0x000fc400000000ff */
[----:B------:R-:W4:Y:S01]  /*2ac0*/  MUFU.RCP R106, R106 ;  /* 0x0000006a006a7308 */ /* 0x000f220000001000 */
[----:B-1----:R-:W-:Y:S01]  /*2ad0*/  FMUL.FTZ R98, R33, R98 ;  /* 0x0000006221627220 */ /* 0x002fe20000410000 */
[----:B------:R-:W-:Y:S01]  /*2ae0*/  PRMT R7, R94, 0x7632, R7 ;  /* 0x000076325e077816 */ /* 0x000fe20000000007 */
[----:B------:R-:W-:Y:S04]  /*2af0*/  STG.E.U16 desc[UR8][R14.64], R94 ;  /* 0x0000005e0e007986 */ /* 0x000fe8000c101508 */
[----:B------:R-:W-:Y:S01]  /*2b00*/  STG.E.U16 desc[UR8][R14.64+0x2], R7 ;  /* 0x000002070e007986 */ /* 0x000fe2000c101508 */
[----:B------:R-:W1:Y:S01]  /*2b10*/  MUFU.RCP R108, R108 ;  /* 0x0000006c006c7308 */ /* 0x000e620000001000 */
[----:B--2---:R-:W-:-:S05]  /*2b20*/  FMUL.FTZ R31, R31, R100 ;  /* 0x000000641f1f7220 */ /* 0x004fca0000410000 */
[----:B------:R-:W-:Y:S02]  /*2b30*/  F2FP.F16.F32.PACK_AB R98, R31, R98 ;  /* 0x000000621f62723e */ /* 0x000fe400000000ff */
[----:B------:R-:W2:Y:S01]  /*2b40*/  MUFU.RCP R102, R102 ;  /* 0x0000006600667308 */ /* 0x000ea20000001000 */
[----:B----4-:R-:W-:Y:S01]  /*2b50*/  FMUL.FTZ R106, R55, R106 ;  /* 0x0000006a376a7220 */ /* 0x010fe20000410000 */
[----:B------:R-:W-:Y:S01]  /*2b60*/  PRMT R2, R98, 0x7632, R2 ;  /* 0x0000763262027816 */ /* 0x000fe20000000002 */
[----:B------:R-:W-:Y:S04]  /*2b70*/  STG.E.U16 desc[UR8][R14.64+0x4], R98 ;  /* 0x000004620e007986 */ /* 0x000fe8000c101508 */
[----:B------:R4:W-:Y:S01]  /*2b80*/  STG.E.U16 desc[UR8][R14.64+0x6], R2 ;  /* 0x000006020e007986 */ /* 0x0009e2000c101508 */
[----:B------:R-:W0:Y:S01]  /*2b90*/  MUFU.RCP R104, R104 ;  /* 0x0000006800687308 */ /* 0x000e220000001000 */
[----:B-1----:R-:W-:-:S05]  /*2ba0*/  FMUL.FTZ R61, R61, R108 ;  /* 0x0000006c3d3d7220 */ /* 0x002fca0000410000 */
[----:B------:R-:W-:Y:S02]  /*2bb0*/  F2FP.F16.F32.PACK_AB R106, R61, R106 ;  /* 0x0000006a3d6a723e */ /* 0x000fe400000000ff */
[----:B------:R-:W1:Y:S01]  /*2bc0*/  MUFU.RCP R112, R112 ;  /* 0x0000007000707308 */ /* 0x000e620000001000 */
[----:B--2---:R-:W-:Y:S01]  /*2bd0*/  FMUL.FTZ R102, R51, R102 ;  /* 0x0000006633667220 */ /* 0x004fe20000410000 */
[----:B---3--:R-:W-:Y:S01]  /*2be0*/  PRMT R3, R106, 0x7632, R3 ;  /* 0x000076326a037816 */ /* 0x008fe20000000003 */
[----:B------:R-:W-:Y:S04]  /*2bf0*/  STG.E.U16 desc[UR8][R26.64+0x4], R106 ;  /* 0x0000046a1a007986 */ /* 0x000fe8000c101508 */
[----:B------:R2:W-:Y:S01]  /*2c00*/  STG.E.U16 desc[UR8][R26.64+0x6], R3 ;  /* 0x000006031a007986 */ /* 0x0005e2000c101508 */
[----:B------:R-:W3:Y:S01]  /*2c10*/  MUFU.RCP R122, R113 ;  /* 0x00000071007a7308 */ /* 0x000ee20000001000 */
[----:B0-----:R-:W-:-:S05]  /*2c20*/  FMUL.FTZ R53, R53, R104 ;  /* 0x0000006835357220 */ /* 0x001fca0000410000 */
[----:B------:R-:W-:Y:S02]  /*2c30*/  F2FP.F16.F32.PACK_AB R102, R53, R102 ;  /* 0x000000663566723e */ /* 0x000fe400000000ff */
[----:B------:R-:W0:Y:S01]  /*2c40*/  MUFU.RCP R67, R67 ;  /* 0x0000004300437308 */ /* 0x000e220000001000 */
[----:B-1----:R-:W-:Y:S01]  /*2c50*/  FMUL.FTZ R112, R65, R112 ;  /* 0x0000007041707220 */ /* 0x002fe20000410000 */
[----:B------:R-:W-:Y:S01]  /*2c60*/  PRMT R13, R102, 0x7632, R13 ;  /* 0x00007632660d7816 */ /* 0x000fe2000000000d */
[----:B------:R1:W-:Y:S04]  /*2c70*/  STG.E.U16 desc[UR8][R26.64], R102 ;  /* 0x000000661a007986 */ /* 0x0003e8000c101508 */
[----:B------:R1:W-:Y:S01]  /*2c80*/  STG.E.U16 desc[UR8][R26.64+0x2], R13 ;  /* 0x0000020d1a007986 */ /* 0x0003e2000c101508 */
[----:B------:R-:W2:Y:S01]  /*2c90*/  MUFU.RCP R77, R95 ;  /* 0x0000005f004d7308 */ /* 0x000ea20000001000 */
[----:B---3--:R-:W-:-:S05]  /*2ca0*/  FMUL.FTZ R69, R69, R122 ;  /* 0x0000007a45457220 */ /* 0x008fca0000410000 */
[----:B------:R-:W-:Y:S02]  /*2cb0*/  F2FP.F16.F32.PACK_AB R112, R69, R112 ;  /* 0x000000704570723e */ /* 0x000fe400000000ff */
[----:B------:R-:W3:Y:S01]  /*2cc0*/  MUFU.RCP R10, R10 ;  /* 0x0000000a000a7308 */ /* 0x000ee20000001000 */
[----:B0-----:R-:W-:Y:S01]  /*2cd0*/  FMUL.FTZ R67, R80, R67 ;  /* 0x0000004350437220 */ /* 0x001fe20000410000 */
[----:B----4-:R-:W-:Y:S01]  /*2ce0*/  PRMT R14, R112, 0x7632, R14 ;  /* 0x00007632700e7816 */ /* 0x010fe2000000000e */
[----:B------:R1:W-:Y:S04]  /*2cf0*/  STG.E.U16 desc[UR8][R28.64], R112 ;  /* 0x000000701c007986 */ /* 0x0003e8000c101508 */
[----:B------:R1:W-:Y:S01]  /*2d00*/  STG.E.U16 desc[UR8][R28.64+0x2], R14 ;  /* 0x0000020e1c007986 */ /* 0x0003e2000c101508 */
[----:B------:R-:W0:Y:S01]  /*2d10*/  MUFU.RCP R0, R36 ;  /* 0x0000002400007308 */ /* 0x000e220000001000 */
[----:B--2---:R-:W-:-:S05]  /*2d20*/  FMUL.FTZ R84, R84, R77 ;  /* 0x0000004d54547220 */ /* 0x004fca0000410000 */
[----:B------:R-:W-:Y:S02]  /*2d30*/  F2FP.F16.F32.PACK_AB R67, R84, R67 ;  /* 0x000000435443723e */ /* 0x000fe400000000ff */
[----:B------:R-:W2:Y:S01]  /*2d40*/  MUFU.RCP R18, R103 ;  /* 0x0000006700127308 */ /* 0x000ea20000001000 */
[----:B---3--:R-:W-:Y:S01]  /*2d50*/  FMUL.FTZ R93, R93, R10 ;  /* 0x0000000a5d5d7220 */ /* 0x008fe20000410000 */
[----:B------:R-:W-:Y:S01]  /*2d60*/  PRMT R2, R67, 0x7632, R2 ;  /* 0x0000763243027816 */ /* 0x000fe20000000002 */
[----:B------:R1:W-:Y:S04]  /*2d70*/  STG.E.U16 desc[UR8][R28.64+0x4], R67 ;  /* 0x000004431c007986 */ /* 0x0003e8000c101508 */
[----:B------:R1:W-:Y:S01]  /*2d80*/  STG.E.U16 desc[UR8][R28.64+0x6], R2 ;  /* 0x000006021c007986 */ /* 0x0003e2000c101508 */
[----:B0-----:R-:W-:-:S05]  /*2d90*/  FMUL.FTZ R0, R91, R0 ;  /* 0x000000005b007220 */ /* 0x001fca0000410000 */
[----:B------:R-:W-:Y:S01]  /*2da0*/  F2FP.F16.F32.PACK_AB R0, R93, R0 ;  /* 0x000000005d00723e */ /* 0x000fe200000000ff */
[----:B--2---:R-:W-:-:S03]  /*2db0*/  FMUL.FTZ R10, R101, R18 ;  /* 0x00000012650a7220 */ /* 0x004fc60000410000 */
[----:B------:R-:W-:Y:S01]  /*2dc0*/  PRMT R17, R0, 0x7632, R17 ;  /* 0x0000763200117816 */ /* 0x000fe20000000011 */
[----:B------:R1:W-:Y:S01]  /*2dd0*/  STG.E.U16 desc[UR8][R34.64], R0 ;  /* 0x0000000022007986 */ /* 0x0003e2000c101508 */
[----:B------:R-:W-:-:S03]  /*2de0*/  F2FP.F16.F32.PACK_AB R97, R10, R97 ;  /* 0x000000610a61723e */ /* 0x000fc600000000ff */
[----:B------:R1:W-:Y:S01]  /*2df0*/  STG.E.U16 desc[UR8][R34.64+0x2], R17 ;  /* 0x0000021122007986 */ /* 0x0003e2000c101508 */
[----:B------:R-:W-:-:S03]  /*2e00*/  PRMT R3, R97, 0x7632, R3 ;  /* 0x0000763261037816 */ /* 0x000fc60000000003 */
[----:B------:R1:W-:Y:S04]  /*2e10*/  STG.E.U16 desc[UR8][R34.64+0x4], R97 ;  /* 0x0000046122007986 */ /* 0x0003e8000c101508 */
[----:B------:R1:W-:Y:S01]  /*2e20*/  STG.E.U16 desc[UR8][R34.64+0x6], R3 ;  /* 0x0000060322007986 */ /* 0x0003e2000c101508 */
[----:B------:R-:W-:Y:S05]  /*2e30*/  @!P1 BRA `(.L_x_3416) ;  /* 0xffffffd400d49947 */ /* 0x000fea000383ffff */
[----:B------:R-:W-:Y:S05]  /*2e40*/  EXIT ;  /* 0x000000000000794d */ /* 0x000fea0003800000 */
.L_x_3417:
        /* <DEDUP_REMOVED lines=11> */
.L_x_3528:


//--------------------- .text._ZN13group_norm_v214gn_cuda_kernelI6__halfLi320ELi3ELi16ELi40ELi1024ELb1ELi32ELi320ELi320ELi4ELb1ELi10ELb0ELb0ENS_16CompileConditionILi900EEEEEvPT_PKS4_S7_S7_flPfS8_Pj --------------------------
	.section	.text._ZN13group_norm_v214gn_cuda_kernelI6__halfLi320ELi3ELi16ELi40ELi1024ELb1ELi32ELi320ELi320ELi4ELb1ELi10ELb0ELb0ENS_16CompileConditionILi900EEEEEvPT_PKS4_S7_S7_flPfS8_Pj,"ax",@progbits
	.align	128
        .global         _ZN13group_norm_v214gn_cuda_kernelI6__halfLi320ELi3ELi16ELi40ELi1024ELb1ELi32ELi320ELi320ELi4ELb1ELi10ELb0ELb0ENS_16CompileConditionILi900EEEEEvPT_PKS4_S7_S7_flPfS8_Pj
        .type           _ZN13group_norm_v214gn_cuda_kernelI6__halfLi320ELi3ELi16ELi40ELi1024ELb1ELi32ELi320ELi320ELi4ELb1ELi10ELb0ELb0ENS_16CompileConditionILi900EEEEEvPT_PKS4_S7_S7_flPfS8_Pj,@function
        .size           _ZN13group_norm_v214gn_cuda_kernelI6__halfLi320ELi3ELi16ELi40ELi1024ELb1ELi32ELi320ELi320ELi4ELb1ELi10ELb0ELb0ENS_16CompileConditionILi900EEEEEvPT_PKS4_S7_S7_flPfS8_Pj,(.L_x_3529 - _ZN13group_norm_v214gn_cuda_kernelI6__halfLi320ELi3ELi16ELi40ELi1024ELb1ELi32ELi320ELi320ELi4ELb1ELi10ELb0ELb0ENS_16CompileConditionILi900EEEEEvPT_PKS4_S7_S7_flPfS8_Pj)
        .other          _ZN13group_norm_v214gn_cuda_kernelI6__halfLi320ELi3ELi16ELi40ELi1024ELb1ELi32ELi320ELi320ELi4ELb1ELi10ELb0ELb0ENS_16CompileConditionILi900EEEEEvPT_PKS4_S7_S7_flPfS8_Pj,@"STO_CUDA_ENTRY STV_DEFAULT"
_ZN13group_norm_v214gn_cuda_kernelI6__halfLi320ELi3ELi16ELi40ELi1024ELb1ELi32ELi320ELi320ELi4ELb1ELi10ELb0ELb0ENS_16CompileConditionILi900EEEEEvPT_PKS4_S7_S7_flPfS8_Pj:
.text._ZN13group_norm_v214gn_cuda_kernelI6__halfLi320ELi3ELi16ELi40ELi1024ELb1ELi32ELi320ELi320ELi4ELb1ELi10ELb0ELb0ENS_16CompileConditionILi900EEEEEvPT_PKS4_S7_S7_flPfS8_Pj:
        /* <DEDUP_REMOVED lines=19> */
[----:B------:R-:W-:Y:S01]  /*0130*/  SHF.R.U32.HI R7, RZ, 0x2, R61 ;  /* 0x00000002ff077819 */ /* 0x000fe2000001163d */
[----:B------:R-:W-:Y:S01]  /*0140*/  ULDC.64 UR6, c[0x0][0x208] ;  /* 0x0000820000067ab9 */ /* 0x000fe20000000a00 */
[----:B------:R-:W-:Y:S01]  /*0150*/  SHF.R.U32.HI R6, RZ, 0x6, R5 ;  /* 0x00000006ff067819 */ /* 0x000fe20000011605 */
[----:B------:R-:W-:Y:S01]  /*0160*/  UMOV UR4, URZ ;  /* 0x0000003f00047c82 */ /* 0x000fe20008000000 */
[----:B------:R-:W-:-:S03]  /*0170*/  LOP3.LUT R9, R4, 0x8, RZ, 0xc0, !PT ;  /* 0x0000000804097812 */ /* 0x000fc600078ec0ff */
[----:B------:R-:W-:Y:S01]  /*0180*/  IMAD R3, R6, -0x50, R61 ;  /* 0xffffffb006037824 */ /* 0x000fe200078e023d */
[-C--:B------:R-:W-:Y:S02]  /*0190*/  IADD3 R7, R7, R9.reuse, RZ ;  /* 0x0000000907077210 */ /* 0x080fe40007ffe0ff */
[----:B------:R-:W-:Y:S02]  /*01a0*/  IADD3 R8, RZ, -R9, RZ ;  /* 0x80000009ff087210 */ /* 0x000fe40007ffe0ff */
[C---:B------:R-:W-:Y:S01]  /*01b0*/  LEA R4, R3.reuse, R0, 0x2 ;  /* 0x0000000003047211 */ /* 0x040fe200078e10ff */
[----:B------:R-:W-:Y:S02]  /*01c0*/  IMAD R3, R3, 0x28, R22 ;  /* 0x0000002803037824 */ /* 0x000fe400078e0216 */
[----:B------:R-:W-:Y:S01]  /*01d0*/  IMAD R7, R7, 0x28, -R0 ;  /* 0x0000002807077824 */ /* 0x000fe200078e0a00 */
[----:B------:R-:W-:Y:S01]  /*01e0*/  SHF.L.U32 R0, R61, 0x3, RZ ;  /* 0x000000033d007819 */ /* 0x000fe200000006ff */
[----:B------:R-:W-:Y:S01]  /*01f0*/  IMAD.WIDE.U32 R4, R4, -0x33333333, RZ ;  /* 0xcccccccd04047825 */ /* 0x000fe200078e00ff */
[----:B------:R-:W-:-:S02]  /*0200*/  LEA R3, R6, R3, 0x3 ;  /* 0x0000000306037211 */ /* 0x000fc400078e18ff */
[----:B------:R-:W-:Y:S02]  /*0210*/  MOV R4, R8 ;  /* 0x0000000800047202 */ /* 0x000fe40000000f00 */
[----:B------:R-:W-:Y:S01]  /*0220*/  IADD3 R6, R7, 0x8, RZ ;  /* 0x0000000807067810 */ /* 0x000fe20007ffe0ff */
[----:B------:R0:W-:Y:S01]  /*0230*/  STL [R1+0x2c], R3 ;  /* 0x00002c0301007387 */ /* 0x0001e20000100800 */
[----:B------:R-:W-:Y:S02]  /*0240*/  LEA.HI R4, R5, R4, RZ, 0x1b ;  /* 0x0000000405047211 */ /* 0x000fe400078fd8ff */
[C---:B------:R-:W-:Y:S02]  /*0250*/  LOP3.LUT R5, R7.reuse, 0x4, RZ, 0xfc, !PT ;  /* 0x0000000407057812 */ /* 0x040fe400078efcff */
[C---:B------:R-:W-:Y:S02]  /*0260*/  IADD3 R8, R7.reuse, 0xc, RZ ;  /* 0x0000000c07087810 */ /* 0x040fe40007ffe0ff */
[----:B------:R-:W-:-:S02]  /*0270*/  IADD3 R10, R7, 0x10, RZ ;  /* 0x00000010070a7810 */ /* 0x000fc40007ffe0ff */
[C---:B------:R-:W-:Y:S02]  /*0280*/  IADD3 R12, R7.reuse, 0x14, RZ ;  /* 0x00000014070c7810 */ /* 0x040fe40007ffe0ff */
[----:B0-----:R-:W-:Y:S02]  /*0290*/  LOP3.LUT R3, R0, 0x18, RZ, 0xc0, !PT ;  /* 0x0000001800037812 */ /* 0x001fe400078ec0ff */
[----:B------:R-:W-:Y:S02]  /*02a0*/  SHF.R.S32.HI R0, RZ, 0x2, R7 ;  /* 0x00000002ff007819 */ /* 0x000fe40000011407 */
[C---:B------:R-:W-:Y:S02]  /*02b0*/  IADD3 R14, R7.reuse, 0x18, RZ ;  /* 0x00000018070e7810 */ /* 0x040fe40007ffe0ff */
[C---:B------:R-:W-:Y:S01]  /*02c0*/  IADD3 R16, R7.reuse, 0x1c, RZ ;  /* 0x0000001c07107810 */ /* 0x040fe20007ffe0ff */
[----:B------:R-:W-:Y:S01]  /*02d0*/  IMAD R0, R0, 0x28, R22 ;  /* 0x0000002800007824 */ /* 0x000fe200078e0216 */
[----:B------:R-:W-:-:S02]  /*02e0*/  IADD3 R18, R7, 0x20, RZ ;  /* 0x0000002007127810 */ /* 0x000fc40007ffe0ff */
[----:B------:R-:W-:Y:S02]  /*02f0*/  IADD3 R20, R7, 0x24, RZ ;  /* 0x0000002407147810 */ /* 0x000fe40007ffe0ff */
        /* <DEDUP_REMOVED lines=38> */
[----:B------:R0:W-:Y:S02]  /*0560*/  STL [R1], R0 ;  /* 0x0000000001007387 */ /* 0x0001e40000100800 */
[----:B0-----:R-:W-:-:S05]  /*0570*/  LEA R0, R4, UR5, 0x3 ;  /* 0x0000000504007c11 */ /* 0x001fca000f8e18ff */
[----:B------:R0:W-:Y:S02]  /*0580*/  STL [R1+0x28], R0 ;  /* 0x0000280001007387 */ /* 0x0001e40000100800 */
.L_x_3424:
[----:B------:R-:W0:Y:S01]  /*0590*/  S2R R59, SR_CTAID.X ;  /* 0x00000000003b7919 */ /* 0x000e220000002500 */
[----:B--2---:R-:W-:Y:S01]  /*05a0*/  IMAD.WIDE.U32 R4, R61, -0x33333333, RZ ;  /* 0xcccccccd3d047825 */ /* 0x004fe200078e00ff */
[----:B------:R-:W-:Y:S01]  /*05b0*/  LOP3.LUT R28, R60, 0x1, RZ, 0xc0, !PT ;  /* 0x000000013c1c7812 */ /* 0x000fe200078ec0ff */
[----:B------:R-:W-:Y:S01]  /*05c0*/  ULDC.64 UR8, c[0x0][0x218] ;  /* 0x0000860000087ab9 */ /* 0x000fe20000000a00 */
[----:B------:R-:W-:Y:S01]  /*05d0*/  MOV R29, RZ ;  /* 0x000000ff001d7202 */ /* 0x000fe20000000f00 */
[----:B------:R-:W-:Y:S01]  /*05e0*/  ULDC.64 UR10, c[0x0][0x228] ;  /* 0x00008a00000a7ab9 */ /* 0x000fe20000000a00 */
[----:B------:R-:W-:Y:S01]  /*05f0*/  SHF.R.U32.HI R4, RZ, 0x6, R5 ;  /* 0x00000006ff047819 */ /* 0x000fe20000011605 */
[----:B------:R-:W2:Y:S04]  /*0600*/  LDL R34, [R1+0x2c] ;  /* 0x00002c0001227983 */ /* 0x000ea80000100800 */
[----:B------:R-:W-:-:S04]  /*0610*/  IMAD R5, R4, -0x50, R61 ;  /* 0xffffffb004057824 */ /* 0x000fc800078e023d */
[----:B------:R-:W-:Y:S02]  /*0620*/  IMAD R28, R28, 0x50, R5 ;  /* 0x000000501c1c7824 */ /* 0x000fe400078e0205 */
[----:B------:R-:W-:-:S03]  /*0630*/  IMAD R5, R3, 0xa0000, RZ ;  /* 0x000a000003057824 */ /* 0x000fc600078e02ff */
[----:B------:R-:W-:-:S05]  /*0640*/  SHF.L.U32 R28, R28, 0x2, RZ ;  /* 0x000000021c1c7819 */ /* 0x000fca00000006ff */
[----:B------:R-:W-:-:S05]  /*0650*/  IMAD.WIDE.U32 R26, R2, 0xa0000, R28 ;  /* 0x000a0000021a7825 */ /* 0x000fca00078e001c */
[----:B------:R-:W-:Y:S02]  /*0660*/  IADD3 R58, R27, R5, RZ ;  /* 0x000000051b3a7210 */ /* 0x000fe40007ffe0ff */
        /* <DEDUP_REMOVED lines=48> */
[----:B------:R-:W-:-:S04]  /*0970*/  LEA R26, P0, R11, UR8, 0x1 ;  /* 0x000000080b1a7c11 */ /* 0x000fc8000f8008ff */
[----:B------:R-:W-:Y:S01]  /*0980*/  LEA.HI.X R27, R11, UR9, R58, 0x1, P0 ;  /* 0x000000090b1b7c11 */ /* 0x000fe200080f0c3a */
[----:B------:R-:W-:-:S05]  /*0990*/  ULDC.64 UR8, c[0x0][0x220] ;  /* 0x0000880000087ab9 */ /* 0x000fca0000000a00 */
[----:B------:R-:W2:Y:S01]  /*09a0*/  LDG.E.64.CONSTANT R26, desc[UR6][R26.64] ;  /* 0x000000061a1a7981 */ /* 0x000ea2000c1e9b00 */
        /* <DEDUP_REMOVED lines=10> */
[--C-:B---3--:R-:W-:Y:S02]  /*0a50*/  HADD2.F32 R0, -RZ, R24.reuse.H0_H0 ;  /* 0x20000018ff007230 */ /* 0x108fe40000004100 */
        /* <DEDUP_REMOVED lines=17> */
[----:B------:R-:W-:Y:S02]  /*0b70*/  HADD2.F32 R44, -RZ, R21.H1_H1 ;  /* 0x30000015ff2c7230 */ /* 0x000fe40000004100 */
[----:B------:R-:W-:Y:S01]  /*0b80*/  FADD.FTZ R25, R25, R46 ;  /* 0x0000002e19197221 */ /* 0x000fe20000010000 */
[--C-:B--2---:R-:W-:Y:S02]  /*0b90*/  HADD2.F32 R43, -RZ, R16.reuse.H0_H0 ;  /* 0x20000010ff2b7230 */ /* 0x104fe40000004100 */
        /* <DEDUP_REMOVED lines=9> */
[--C-:B------:R-:W-:Y:S02]  /*0c30*/  HADD2.F32 R39, -RZ, R12.reuse.H0_H0 ;  /* 0x2000000cff277230 */ /* 0x100fe40000004100 */
[----:B------:R-:W-:Y:S01]  /*0c40*/  FFMA.FTZ R24, R42, R42, R24 ;  /* 0x0000002a2a187223 */ /* 0x000fe20000010018 */
        /* <DEDUP_REMOVED lines=18> */
[----:B------:R-:W-:Y:S01]  /*0d70*/  FFMA.FTZ R24, R36, R36, R24 ;  /* 0x0000002424187223 */ /* 0x000fe20000010018 */
[--C-:B------:R-:W-:Y:S02]  /*0d80*/  HADD2.F32 R16, -RZ, R18.reuse.H0_H0 ;  /* 0x20000012ff107230 */ /* 0x100fe40000004100 */
[----:B------:R-:W-:Y:S01]  /*0d90*/  FADD.FTZ R25, R25, R36 ;  /* 0x0000002419197221 */ /* 0x000fe20000010000 */
[----:B------:R-:W-:Y:S02]  /*0da0*/  HADD2.F32 R17, -RZ, R18.H1_H1 ;  /* 0x30000012ff117230 */ /* 0x000fe40000004100 */
[----:B------:R-:W-:Y:S01]  /*0db0*/  FFMA.FTZ R24, R12, R12, R24 ;  /* 0x0000000c0c187223 */ /* 0x000fe20000010018 */
[--C-:B------:R-:W-:Y:S02]  /*0dc0*/  HADD2.F32 R18, -RZ, R19.reuse.H0_H0 ;  /* 0x20000013ff127230 */ /* 0x100fe40000004100 */
[----:B------:R-:W-:Y:S01]  /*0dd0*/  FADD.FTZ R25, R25, R12 ;  /* 0x0000000c19197221 */ /* 0x000fe20000010000 */
[----:B------:R-:W-:-:S02]  /*0de0*/  HADD2.F32 R19, -RZ, R19.H1_H1 ;  /* 0x30000013ff137230 */ /* 0x000fc40000004100 */
[----:B------:R-:W-:Y:S01]  /*0df0*/  FFMA.FTZ R24, R13, R13, R24 ;  /* 0x0000000d0d187223 */ /* 0x000fe20000010018 */
[----:B------:R-:W-:-:S03]  /*0e00*/  FADD.FTZ R25, R25, R13 ;  /* 0x0000000d19197221 */ /* 0x000fc60000010000 */
        /* <DEDUP_REMOVED lines=22> */
[--C-:B------:R-:W-:Y:S02]  /*0f70*/  HADD2.F32 R25, -RZ, R26.reuse.H1_H1 ;  /* 0x3000001aff197230 */ /* 0x100fe40000004100 */
[----:B------:R-:W-:Y:S01]  /*0f80*/  FFMA.FTZ R32, R23, R23, R24 ;  /* 0x0000001717207223 */ /* 0x000fe20000010018 */
[----:B------:R-:W-:Y:S02]  /*0f90*/  HADD2.F32 R24, -RZ, R26.H0_H0 ;  /* 0x2000001aff187230 */ /* 0x000fe40000004100 */
[----:B------:R-:W-:-:S03]  /*0fa0*/  FADD.FTZ R33, R33, R23 ;  /* 0x0000001721217221 */ /* 0x000fc60000010000 */
[----:B------:R-:W-:Y:S01]  /*0fb0*/  FFMA.FTZ R26, R24, R24, R32 ;  /* 0x00000018181a7223 */ /* 0x000fe20000010020 */
[----:B------:R-:W-:-:S03]  /*0fc0*/  FADD.FTZ R32, R33, R24 ;  /* 0x0000001821207221 */ /* 0x000fc60000010000 */
[----:B------:R-:W-:Y:S01]  /*0fd0*/  FFMA.FTZ R33, R25, R25, R26 ;  /* 0x0000001919217223 */ /* 0x000fe2000001001a */
[--C-:B------:R-:W-:Y:S02]  /*0fe0*/  HADD2.F32 R26, -RZ, R27.reuse.H0_H0 ;  /* 0x2000001bff1a7230 */ /* 0x100fe40000004100 */
[----:B------:R-:W-:Y:S01]  /*0ff0*/  FADD.FTZ R32, R32, R25 ;  /* 0x0000001920207221 */ /* 0x000fe20000010000 */
[----:B------:R-:W-:Y:S02]  /*1000*/  HADD2.F32 R27, -RZ, R27.H1_H1 ;  /* 0x3000001bff1b7230 */ /* 0x000fe40000004100 */
[----:B------:R-:W-:Y:S01]  /*1010*/  FFMA.FTZ R33, R26, R26, R33 ;  /* 0x0000001a1a217223 */ /* 0x000fe20000010021 */
[----:B------:R-:W-:-:S03]  /*1020*/  FADD.FTZ R32, R32, R26 ;  /* 0x0000001a20207221 */ /* 0x000fc60000010000 */
        /* <DEDUP_REMOVED lines=41> */
[----:B------:R-:W2:Y:S01]  /*12c0*/  LDL R32, [R1] ;  /* 0x0000000001207983 */ /* 0x000ea20000100800 */
[----:B------:R-:W-:-:S03]  /*12d0*/  FADD.FTZ R35, R35, R33 ;  /* 0x0000002123237221 */ /* 0x000fc60000010000 */
[----:B--2---:R-:W0:Y:S02]  /*12e0*/  LDS.64 R32, [R32] ;  /* 0x0000000020207984 */ /* 0x004e240000000a00 */
[----:B0-----:R-:W-:Y:S01]  /*12f0*/  FADD.FTZ R32, R34, R32 ;  /* 0x0000002022207221 */ /* 0x001fe20000010000 */
[----:B------:R-:W-:-:S07]  /*1300*/  FADD.FTZ R33, R35, R33 ;  /* 0x0000002123217221 */ /* 0x000fce0000010000 */
.L_x_3419:
[----:B------:R-:W-:Y:S05]  /*1310*/  BSYNC B0 ;  /* 0x0000000000007941 */ /* 0x000fea0003800000 */
.L_x_3418:
[----:B------:R-:W0:Y:S01]  /*1320*/  SHFL.BFLY PT, R34, R32, 0x2, 0x1f ;  /* 0x0c401f0020227f89 */ /* 0x000e2200000e0000 */
[----:B------:R-:W-:-:S03]  /*1330*/  LOP3.LUT P0, RZ, R61, 0xffffffe3, RZ, 0xc0, !PT ;  /* 0xffffffe33dff7812 */ /* 0x000fc6000780c0ff */
[----:B------:R-:W1:Y:S04]  /*1340*/  SHFL.BFLY PT, R35, R33, 0x2, 0x1f ;  /* 0x0c401f0021237f89 */ /* 0x000e6800000e0000 */
[----:B------:R2:W-:Y:S02]  /*1350*/  STL.64 [R1+0x30], R2 ;  /* 0x0000300201007387 */ /* 0x0005e40000100a00 */
[----:B--2---:R-:W-:Y:S01]  /*1360*/  SHF.R.U32.HI R3, RZ, 0x2, R61 ;  /* 0x00000002ff037819 */ /* 0x004fe2000001163d */
[----:B0-----:R-:W-:Y:S01]  /*1370*/  FADD.FTZ R32, R34, R32 ;  /* 0x0000002022207221 */ /* 0x001fe20000010000 */
[----:B-1----:R-:W-:-:S04]  /*1380*/  FADD.FTZ R33, R35, R33 ;  /* 0x0000002123217221 */ /* 0x002fc80000010000 */
[----:B------:R-:W0:Y:S01]  /*1390*/  SHFL.BFLY PT, R34, R32, 0x1, 0x1f ;  /* 0x0c201f0020227f89 */ /* 0x000e2200000e0000 */
[----:B------:R-:W1:Y:S01]  /*13a0*/  @!P0 LDC R35, c[0x0][0x10] ;  /* 0x00000400ff238b82 */ /* 0x000e620000000800 */
[----:B0-----:R-:W-:Y:S01]  /*13b0*/  FADD.FTZ R32, R32, R34 ;  /* 0x0000002220207221 */ /* 0x001fe20000010000 */
[----:B-1----:R-:W-:Y:S01]  /*13c0*/  @!P0 IMAD R35, R35, UR4, R60 ;  /* 0x0000000423238c24 */ /* 0x002fe2000f8e023c */
[----:B------:R-:W0:Y:S02]  /*13d0*/  SHFL.BFLY PT, R34, R33, 0x1, 0x1f ;  /* 0x0c201f0021227f89 */ /* 0x000e2400000e0000 */
[----:B0-----:R-:W-:Y:S01]  /*13e0*/  FADD.FTZ R33, R33, R34 ;  /* 0x0000002221217221 */ /* 0x001fe20000010000 */
[----:B------:R-:W-:Y:S02]  /*13f0*/  @!P0 SHF.L.U32 R34, R3, 0x5, RZ ;  /* 0x0000000503228819 */ /* 0x000fe400000006ff */
[----:B------:R-:W0:Y:S02]  /*1400*/  @!P0 LDC.64 R2, c[0x0][0x248] ;  /* 0x00009200ff028b82 */ /* 0x000e240000000a00 */
[----:B------:R-:W-:-:S04]  /*1410*/  @!P0 LOP3.LUT R34, R34, 0xffffffe0, R59, 0xe2, !PT ;  /* 0xffffffe022228812 */ /* 0x000fc800078ee23b */
[----:B------:R-:W-:-:S04]  /*1420*/  @!P0 LEA R34, R35, R34, 0x8 ;  /* 0x0000002223228211 */ /* 0x000fc800078e40ff */
[----:B------:R-:W-:-:S05]  /*1430*/  @!P0 SHF.L.U32 R34, R34, 0x1, RZ ;  /* 0x0000000122228819 */ /* 0x000fca00000006ff */
[----:B0-----:R-:W-:Y:S02]  /*1440*/  @!P0 IMAD.WIDE.U32 R34, R34, 0x4, R2 ;  /* 0x0000000422228825 */ /* 0x001fe400078e0002 */
[----:B------:R0:W5:Y:S01]  /*1450*/  LDL.LU.64 R2, [R1+0x30] ;  /* 0x0000300001027983 */ /* 0x0001620000300a00 */
[----:B------:R-:W-:-:S03]  /*1460*/  ISETP.NE.AND P1, PT, R61, RZ, PT ;  /* 0x000000ff3d00720c */ /* 0x000fc60003f25270 */
[----:B------:R0:W-:Y:S01]  /*1470*/  @!P0 STG.E.64 desc[UR6][R34.64], R32 ;  /* 0x0000002022008986 */ /* 0x0001e2000c101b06 */
[----:B------:R-:W-:Y:S01]  /*1480*/  BAR.SYNC.DEFER_BLOCKING 0x0 ;  /* 0x0000000000007b1d */ /* 0x000fe20000010000 */
[----:B------:R-:W-:-:S08]  /*1490*/  ISETP.GT.U32.AND P0, PT, R61, 0xff, PT ;  /* 0x000000ff3d00780c */ /* 0x000fd00003f04070 */
        /* <DEDUP_REMOVED lines=10> */
.L_x_3421:
[----:B------:R-:W2:Y:S04]  /*1540*/  LD.E.STRONG.GPU R35, desc[UR6][R32.64] ;  /* 0x0000000620237980 */ /* 0x000ea8000c10f900 */
[----:B--2---:R-:W-:Y:S01]  /*1550*/  CCTL.IVALL ;  /* 0x00000000ff00798f */ /* 0x004fe20002000000 */
[----:B------:R-:W-:Y:S05]  /*1560*/  YIELD ;  /* 0x0000000000007946 */ /* 0x000fea0003800000 */
[----:B-----5:R-:W-:-:S04]  /*1570*/  LOP3.LUT R35, R35, R34, RZ, 0x3c, !PT ;  /* 0x0000002223237212 */ /* 0x020fc800078e3cff */
[----:B------:R-:W-:-:S13]  /*1580*/  ISETP.GT.AND P1, PT, R35, -0x1, PT ;  /* 0xffffffff2300780c */ /* 0x000fda0003f24270 */
[----:B------:R-:W-:Y:S05]  /*1590*/  @P1 BRA `(.L_x_3421) ;  /* 0xfffffffc00e81947 */ /* 0x000fea000383ffff */
.L_x_3420:
[----:B------:R-:W-:Y:S05]  /*15a0*/  WARPSYNC.ALL ;  /* 0x0000000000007948 */ /* 0x000fea0003800000 */
[----:B0-----:R-:W0:Y:S01]  /*15b0*/  @!P0 LDC R32, c[0x0][0x10] ;  /* 0x00000400ff208b82 */ /* 0x001e220000000800 */
[----:B------:R-:W-:-:S07]  /*15c0*/  @!P0 LOP3.LUT R33, R61, 0x7fffffe0, RZ, 0xc0, !PT ;  /* 0x7fffffe03d218812 */ /* 0x000fce00078ec0ff */
[----:B------:R-:W-:Y:S08]  /*15d0*/  BAR.SYNC.DEFER_BLOCKING 0x0 ;  /* 0x0000000000007b1d */ /* 0x000ff00000010000 */
[----:B------:R-:W1:Y:S01]  /*15e0*/  @!P0 LDC.64 R34, c[0x0][0x248] ;  /* 0x00009200ff228b82 */ /* 0x000e620000000a00 */
[----:B------:R-:W-:Y:S01]  /*15f0*/  ULDC.64 UR8, c[0x0][0x240] ;  /* 0x0000900000087ab9 */ /* 0x000fe20000000a00 */
[----:B0-----:R-:W-:-:S05]  /*1600*/  @!P0 IMAD R32, R32, UR4, R60 ;  /* 0x0000000420208c24 */ /* 0x001fca000f8e023c */
[----:B------:R-:W-:Y:S02]  /*1610*/  @!P0 LEA R32, R32, R33, 0x8 ;  /* 0x0000002120208211 */ /* 0x000fe400078e40ff */
[----:B------:R-:W-:-:S04]  /*1620*/  @!P0 LOP3.LUT R33, R61, 0x1f, RZ, 0xc0, !PT ;  /* 0x0000001f3d218812 */ /* 0x000fc800078ec0ff */
[----:B------:R-:W-:-:S04]  /*1630*/  @!P0 IADD3 R32, R32, R33, RZ ;  /* 0x0000002120208210 */ /* 0x000fc80007ffe0ff */
[----:B------:R-:W-:-:S05]  /*1640*/  @!P0 SHF.L.U32 R32, R32, 0x1, RZ ;  /* 0x0000000120208819 */ /* 0x000fca00000006ff */
[----:B-1----:R-:W-:-:S06]  /*1650*/  @!P0 IMAD.WIDE.U32 R32, R32, 0x4, R34 ;  /* 0x0000000420208825 */ /* 0x002fcc00078e0022 */
[----:B------:R-:W2:Y:S01]  /*1660*/  @!P0 LDG.E.64 R32, desc[UR6][R32.64] ;  /* 0x0000000620208981 */ /* 0x000ea2000c1e1b00 */
[----:B------:R-:W-:Y:S01]  /*1670*/  HFMA2.MMA R34, -RZ, RZ, 0, 0 ;  /* 0x00000000ff227435 */ /* 0x000fe200000001ff */
[----:B------:R-:W-:Y:S01]  /*1680*/  SHF.R.U32.HI R35, RZ, 0x2, R61 ;  /* 0x00000002ff237819 */ /* 0x000fe2000001163d */
[----:B------:R-:W-:Y:S01]  /*1690*/  BSSY B0, `(.L_x_3422) ;  /* 0x0000031000007945 */ /* 0x000fe20003800000 */
[----:B------:R-:W0:Y:S01]  /*16a0*/  S2R R59, SR_CTAID.X ;  /* 0x00000000003b7919 */ /* 0x000e220000002500 */
[----:B------:R-:W-:Y:S02]  /*16b0*/  ISETP.EQ.U32.AND P1, PT, RZ, UR8, PT ;  /* 0x00000008ff007c0c */ /* 0x000fe4000bf22070 */
        /* <DEDUP_REMOVED lines=39> */
[----:B-----5:R-:W-:-:S04]  /*1930*/  LEA R33, P0, R2, R33, 0x4 ;  /* 0x0000002102217211 */ /* 0x020fc800078020ff */
[----:B------:R-:W-:Y:S02]  /*1940*/  LEA.HI.X R34, R2, R34, R3, 0x4, P0 ;  /* 0x0000002202227211 */ /* 0x000fe400000f2403 */
[----:B------:R-:W-:-:S04]  /*1950*/  LEA R32, P0, R33, UR8, 0x3 ;  /* 0x0000000821207c11 */ /* 0x000fc8000f8018ff */
[----:B------:R-:W-:Y:S02]  /*1960*/  LEA.HI.X R33, R33, UR9, R34, 0x3, P0 ;  /* 0x0000000921217c11 */ /* 0x000fe400080f1c22 */
[----:B------:R-:W-:-:S06]  /*1970*/  LEA R34, R61, UR5, 0x3 ;  /* 0x000000053d227c11 */ /* 0x000fcc000f8e18ff */
[----:B------:R-:W0:Y:S04]  /*1980*/  LDS.64 R34, [R34] ;  /* 0x0000000022227984 */ /* 0x000e280000000a00 */
[----:B0-----:R0:W-:Y:S02]  /*1990*/  STG.E.64 desc[UR6][R32.64], R34 ;  /* 0x0000002220007986 */ /* 0x0011e4000c101b06 */
.L_x_3423:
[----:B------:R-:W-:Y:S05]  /*19a0*/  BSYNC B0 ;  /* 0x0000000000007941 */ /* 0x000fea0003800000 */
.L_x_3422:
[----:B0-----:R-:W2:Y:S01]  /*19b0*/  LDL R34, [R1+0x28] ;  /* 0x0000280001227983 */ /* 0x001ea20000100800 */
[----:B------:R-:W-:Y:S01]  /*19c0*/  ULDC.64 UR10, c[0x0][0x210] ;  /* 0x00008400000a7ab9 */ /* 0x000fe20000000a00 */
[----:B------:R-:W-:Y:S01]  /*19d0*/  ULDC UR8, c[0x0][0x230] ;  /* 0x00008c0000087ab9 */ /* 0x000fe20000000800 */
[----:B------:R-:W-:Y:S01]  /*19e0*/  LEA R32, P0, R4, UR10, 0x1 ;  /* 0x0000000a04207c11 */ /* 0x000fe2000f8008ff */
[----:B------:R-:W-:-:S03]  /*19f0*/  ULOP3.LUT UR4, UR4, 0x1, URZ, 0x3c, !UPT ;  /* 0x0000000104047892 */ /* 0x000fc6000f8e3c3f */
[----:B------:R-:W-:Y:S01]  /*1a00*/  LEA.HI.X R33, R4, UR11, R51, 0x1, P0 ;  /* 0x0000000b04217c11 */ /* 0x000fe200080f0c33 */
[----:B--2---:R-:W0:Y:S02]  /*1a10*/  LDS.64 R34, [R34] ;  /* 0x0000000022227984 */ /* 0x004e240000000a00 */
[----:B0-----:R-:W-:Y:S01]  /*1a20*/  FADD.FTZ R4, R35, UR8 ;  /* 0x0000000823047e21 */ /* 0x001fe20008010000 */
[--C-:B------:R-:W-:Y:S01]  /*1a30*/  FADD.FTZ R59, R0, -R34.reuse ;  /* 0x80000022003b7221 */ /* 0x100fe20000010000 */
[----:B-----5:R-:W-:Y:S02]  /*1a40*/  HADD2.F32 R35, -RZ, R28.H0_H0 ;  /* 0x2000001cff237230 */ /* 0x020fe40000004100 */
[--C-:B------:R-:W-:Y:S01]  /*1a50*/  FADD.FTZ R50, R50, -R34.reuse ;  /* 0x8000002232327221 */ /* 0x100fe20000010000 */
[----:B------:R-:W-:Y:S02]  /*1a60*/  HADD2.F32 R0, -RZ, R30.H0_H0 ;  /* 0x2000001eff007230 */ /* 0x000fe40000004100 */
[----:B------:R-:W-:Y:S01]  /*1a70*/  FADD.FTZ R48, R48, -R34 ;  /* 0x8000002230307221 */ /* 0x000fe20000010000 */
[----:B------:R-:W0:Y:S01]  /*1a80*/  MUFU.RSQ R4, R4 ;  /* 0x0000000400047308 */ /* 0x000e220000001400 */
[----:B------:R-:W-:-:S02]  /*1a90*/  HADD2.F32 R28, -RZ, R28.H1_H1 ;  /* 0x3000001cff1c7230 */ /* 0x000fc40000004100 */
        /* <DEDUP_REMOVED lines=23> */
[----:B------:R-:W-:Y:S01]  /*1c10*/  FMUL.FTZ R51, R59, -1.4426950216293334961 ;  /* 0xbfb8aa3b3b337820 */ /* 0x000fe20000410000 */
[C---:B------:R-:W-:Y:S01]  /*1c20*/  FMUL.FTZ R40, R4.reuse, R40 ;  /* 0x0000002804287220 */ /* 0x040fe20000410000 */
[C---:B------:R-:W-:Y:S01]  /*1c30*/  FMUL.FTZ R39, R4.reuse, R39 ;  /* 0x0000002704277220 */ /* 0x040fe20000410000 */
[C---:B------:R-:W-:Y:S01]  /*1c40*/  FMUL.FTZ R38, R4.reuse, R38 ;  /* 0x0000002604267220 */ /* 0x040fe20000410000 */
[C---:B------:R-:W-:Y:S01]  /*1c50*/  FMUL.FTZ R37, R4.reuse, R37 ;  /* 0x0000002504257220 */ /* 0x040fe20000410000 */
[C---:B------:R-:W-:Y:S01]  /*1c60*/  FMUL.FTZ R36, R4.reuse, R36 ;  /* 0x0000002404247220 */ /* 0x040fe20000410000 */
[----:B------:R-:W0:Y:S01]  /*1c70*/  MUFU.EX2 R51, R51 ;  /* 0x0000003300337308 */ /* 0x000e220000000800 */
[C---:B------:R-:W-:Y:S01]  /*1c80*/  FMUL.FTZ R12, R4.reuse, R12 ;  /* 0x0000000c040c7220 */ /* 0x040fe20000410000 */
[----:B------:R-:W-:Y:S01]  /*1c90*/  FMUL.FTZ R15, R4, R15 ;  /* 0x0000000f040f7220 */ /* 0x000fe20000410000 */
[--C-:B------:R-:W-:Y:S01]  /*1ca0*/  FADD.FTZ R24, R24, -R34.reuse ;  /* 0x8000002218187221 */ /* 0x100fe20000010000 */
[--C-:B------:R-:W-:Y:S01]  /*1cb0*/  FADD.FTZ R21, R21, -R34.reuse ;  /* 0x8000002215157221 */ /* 0x100fe20000010000 */
[--C-:B------:R-:W-:Y:S01]  /*1cc0*/  FADD.FTZ R25, R25, -R34.reuse ;  /* 0x8000002219197221 */ /* 0x100fe20000010000 */
[--C-:B------:R-:W-:Y:S01]  /*1cd0*/  FADD.FTZ R23, R23, -R34.reuse ;  /* 0x8000002217177221 */ /* 0x100fe20000010000 */
[----:B------:R-:W-:Y:S01]  /*1ce0*/  FMUL.FTZ R24, R4, R24 ;  /* 0x0000001804187220 */ /* 0x000fe20000410000 */
[----:B------:R-:W-:Y:S01]  /*1cf0*/  FADD.FTZ R26, R26, -R34 ;  /* 0x800000221a1a7221 */ /* 0x000fe20000010000 */
[C---:B------:R-:W-:Y:S01]  /*1d00*/  FMUL.FTZ R25, R4.reuse, R25 ;  /* 0x0000001904197220 */ /* 0x040fe20000410000 */
[C---:B------:R-:W-:Y:S01]  /*1d10*/  FMUL.FTZ R23, R4.reuse, R23 ;  /* 0x0000001704177220 */ /* 0x040fe20000410000 */
[----:B------:R-:W-:Y:S01]  /*1d20*/  ULDC.64 UR8, c[0x0][0x238] ;  /* 0x00008e0000087ab9 */ /* 0x000fe20000000a00 */
[----:B------:R-:W-:Y:S01]  /*1d30*/  FMUL.FTZ R26, R4, R26 ;  /* 0x0000001a041a7220 */ /* 0x000fe20000410000 */
        /* <DEDUP_REMOVED lines=8> */
[----:B------:R-:W-:Y:S01]  /*1dc0*/  F2FP.F16.F32.PACK_AB R51, R59, R51 ;  /* 0x000000333b33723e */ /* 0x000fe200000000ff */
[----:B------:R-:W-:Y:S01]  /*1dd0*/  FADD.FTZ R59, R49, -R34 ;  /* 0x80000022313b7221 */ /* 0x000fe20000010000 */
[--C-:B------:R-:W-:Y:S02]  /*1de0*/  HADD2.F32 R49, -RZ, R31.reuse.H0_H0 ;  /* 0x2000001fff317230 */ /* 0x100fe40000004100 */
[----:B------:R-:W-:Y:S01]  /*1df0*/  PRMT R50, R51, 0x7632, R50 ;  /* 0x0000763233327816 */ /* 0x000fe20000000032 */
[----:B------:R-:W-:Y:S01]  /*1e00*/  FMUL.FTZ R59, R4, R59 ;  /* 0x0000003b043b7220 */ /* 0x000fe20000410000 */
[----:B------:R-:W-:Y:S01]  /*1e10*/  STG.E.U16 desc[UR6][R32.64], R51 ;  /* 0x0000003320007986 */ /* 0x000fe2000c101506 */
[----:B------:R-:W-:-:S03]  /*1e20*/  HADD2.F32 R31, -RZ, R31.H1_H1 ;  /* 0x3000001fff1f7230 */ /* 0x000fc60000004100 */
[----:B------:R0:W-:Y:S02]  /*1e30*/  STG.E.U16 desc[UR6][R32.64+0x2], R50 ;  /* 0x0000023220007986 */ /* 0x0001e4000c101506 */
[--C-:B0-----:R-:W-:Y:S02]  /*1e40*/  HADD2.F32 R50, -RZ, R29.reuse.H0_H0 ;  /* 0x2000001dff327230 */ /* 0x101fe40000004100 */
[----:B------:R-:W-:-:S03]  /*1e50*/  HADD2.F32 R29, -RZ, R29.H1_H1 ;  /* 0x3000001dff1d7230 */ /* 0x000fc60000004100 */
[--C-:B------:R-:W-:Y:S01]  /*1e60*/  FFMA.FTZ R59, R59, R50, R49.reuse ;  /* 0x000000323b3b7223 */ /* 0x100fe20000010031 */
[----:B------:R-:W-:Y:S01]  /*1e70*/  FFMA.FTZ R45, R50, R45, R49 ;  /* 0x0000002d322d7223 */ /* 0x000fe20000010031 */
[--C-:B------:R-:W-:Y:S01]  /*1e80*/  FFMA.FTZ R48, R48, R29, R31.reuse ;  /* 0x0000001d30307223 */ /* 0x100fe2000001001f */
[----:B------:R-:W-:Y:S01]  /*1e90*/  FFMA.FTZ R23, R29, R23, R31 ;  /* 0x000000171d177223 */ /* 0x000fe2000001001f */
        /* <DEDUP_REMOVED lines=10> */
[----:B------:R-:W-:-:S04]  /*1f40*/  F2FP.F16.F32.PACK_AB R51, R59, R51 ;  /* 0x000000333b33723e */ /* 0x000fc800000000ff */
[----:B------:R-:W-:Y:S01]  /*1f50*/  PRMT R48, R51, 0x7632, R48 ;  /* 0x0000763233307816 */ /* 0x000fe20000000030 */
[----:B------:R0:W-:Y:S04]  /*1f60*/  STG.E.U16 desc[UR6][R32.64+0x4], R51 ;  /* 0x0000043320007986 */ /* 0x0001e8000c101506 */
[----:B------:R1:W-:Y:S01]  /*1f70*/  STG.E.U16 desc[UR6][R32.64+0x6], R48 ;  /* 0x0000063020007986 */ /* 0x0003e2000c101506 */
[----:B0-----:R-:W-:Y:S01]  /*1f80*/  FFMA.FTZ R51, R29, R15, R31 ;  /* 0x0000000f1d337223 */ /* 0x001fe2000001001f */
[----:B-1----:R-:W-:Y:S01]  /*1f90*/  FMUL.FTZ R32, R4, R47 ;  /* 0x0000002f04207220 */ /* 0x002fe20000410000 */
[--C-:B------:R-:W-:Y:S01]  /*1fa0*/  FADD.FTZ R47, R46, -R34.reuse ;  /* 0x800000222e2f7221 */ /* 0x100fe20000010000 */
[----:B------:R-:W-:Y:S02]  /*1fb0*/  FADD.FTZ R48, R44, -R34 ;  /* 0x800000222c307221 */ /* 0x000fe40000010000 */
[----:B------:R-:W-:-:S04]  /*1fc0*/  FFMA.FTZ R32, R35, R32, R0 ;  /* 0x0000002023207223 */ /* 0x000fc80000010000 */
[----:B------:R-:W-:-:S04]  /*1fd0*/  FMUL.FTZ R33, R32, -1.4426950216293334961 ;  /* 0xbfb8aa3b20217820 */ /* 0x000fc80000410000 */
[----:B------:R0:W1:Y:S02]  /*1fe0*/  MUFU.EX2 R46, R33 ;  /* 0x00000021002e7308 */ /* 0x0000640000000800 */
[----:B0-----:R-:W-:-:S04]  /*1ff0*/  FMUL.FTZ R33, R4, R47 ;  /* 0x0000002f04217220 */ /* 0x001fc80000410000 */
[----:B------:R-:W-:-:S04]  /*2000*/  FFMA.FTZ R33, R28, R33, R30 ;  /* 0x000000211c217223 */ /* 0x000fc8000001001e */
[----:B------:R-:W-:Y:S01]  /*2010*/  FMUL.FTZ R47, R33, -1.4426950216293334961 ;  /* 0xbfb8aa3b212f7820 */ /* 0x000fe20000410000 */
[----:B-1----:R-:W-:-:S05]  /*2020*/  FADD.FTZ R46, R46, 1 ;  /* 0x3f8000002e2e7421 */ /* 0x002fca0000010000 */
[----:B------:R-:W0:Y:S08]  /*2030*/  MUFU.EX2 R47, R47 ;  /* 0x0000002f002f7308 */ /* 0x000e300000000800 */
[----:B------:R-:W1:Y:S01]  /*2040*/  MUFU.RCP R46, R46 ;  /* 0x0000002e002e7308 */ /* 0x000e620000001000 */
[----:B0-----:R-:W-:-:S07]  /*2050*/  FADD.FTZ R47, R47, 1 ;  /* 0x3f8000002f2f7421 */ /* 0x001fce0000010000 */
[----:B------:R-:W0:Y:S01]  /*2060*/  MUFU.RCP R47, R47 ;  /* 0x0000002f002f7308 */ /* 0x000e220000001000 */
[----:B-1----:R-:W-:Y:S01]  /*2070*/  FMUL.FTZ R32, R32, R46 ;  /* 0x0000002e20207220 */ /* 0x002fe20000410000 */
[----:B------:R-:W-:-:S06]  /*2080*/  FMUL.FTZ R46, R45, -1.4426950216293334961 ;  /* 0xbfb8aa3b2d2e7820 */ /* 0x000fcc0000410000 */
[----:B------:R1:W2:Y:S02]  /*2090*/  MUFU.EX2 R44, R46 ;  /* 0x0000002e002c7308 */ /* 0x0002a40000000800 */
[----:B-1----:R-:W-:Y:S01]  /*20a0*/  FMUL.FTZ R46, R4, R48 ;  /* 0x00000030042e7220 */ /* 0x002fe20000410000 */
[----:B0-----:R-:W-:-:S03]  /*20b0*/  FMUL.FTZ R33, R33, R47 ;  /* 0x0000002f21217220 */ /* 0x001fc60000410000 */
[----:B------:R-:W-:Y:S02]  /*20c0*/  FFMA.FTZ R46, R29, R46, R31 ;  /* 0x0000002e1d2e7223 */ /* 0x000fe4000001001f */
[----:B------:R-:W-:Y:S02]  /*20d0*/  F2FP.F16.F32.PACK_AB R32, R33, R32 ;  /* 0x000000202120723e */ /* 0x000fe400000000ff */
[----:B------:R-:W-:Y:S01]  /*20e0*/  FMUL.FTZ R47, R46, -1.4426950216293334961 ;  /* 0xbfb8aa3b2e2f7820 */ /* 0x000fe20000410000 */
[----:B--2---:R-:W-:-:S04]  /*20f0*/  FADD.FTZ R44, R44, 1 ;  /* 0x3f8000002c2c7421 */ /* 0x004fc80000010000 */
[----:B------:R0:W1:Y:S08]  /*2100*/  MUFU.RCP R48, R44 ;  /* 0x0000002c00307308 */ /* 0x0000700000001000 */
[----:B------:R-:W2:Y:S01]  /*2110*/  MUFU.EX2 R47, R47 ;  /* 0x0000002f002f7308 */ /* 0x000ea20000000800 */
[----:B0-----:R-:W-:-:S04]  /*2120*/  FADD.FTZ R44, R43, -R34 ;  /* 0x800000222b2c7221 */ /* 0x001fc80000010000 */
[----:B------:R-:W-:-:S04]  /*2130*/  FMUL.FTZ R44, R4, R44 ;  /* 0x0000002c042c7220 */ /* 0x000fc80000410000 */
[----:B------:R-:W-:Y:S01]  /*2140*/  FFMA.FTZ R44, R35, R44, R0 ;  /* 0x0000002c232c7223 */ /* 0x000fe20000010000 */
[----:B-1----:R-:W-:Y:S01]  /*2150*/  FMUL.FTZ R43, R45, R48 ;  /* 0x000000302d2b7220 */ /* 0x002fe20000410000 */
[----:B------:R-:W-:Y:S02]  /*2160*/  FFMA.FTZ R45, R28, R42, R30 ;  /* 0x0000002a1c2d7223 */ /* 0x000fe4000001001e */
[----:B------:R-:W-:Y:S01]  /*2170*/  FMUL.FTZ R48, R44, -1.4426950216293334961 ;  /* 0xbfb8aa3b2c307820 */ /* 0x000fe20000410000 */
[----:B--2---:R-:W-:-:S05]  /*2180*/  FADD.FTZ R47, R47, 1 ;  /* 0x3f8000002f2f7421 */ /* 0x004fca0000010000 */
[----:B------:R-:W0:Y:S08]  /*2190*/  MUFU.EX2 R48, R48 ;  /* 0x0000003000307308 */ /* 0x000e300000000800 */
[----:B------:R-:W1:Y:S01]  /*21a0*/  MUFU.RCP R47, R47 ;  /* 0x0000002f002f7308 */ /* 0x000e620000001000 */
[----:B0-----:R-:W-:-:S07]  /*21b0*/  FADD.FTZ R48, R48, 1 ;  /* 0x3f80000030307421 */ /* 0x001fce0000010000 */
[----:B------:R-:W-:Y:S01]  /*21c0*/  MUFU.RCP R48, R48 ;  /* 0x0000003000307308 */ /* 0x000fe20000001000 */
[----:B-1----:R-:W-:Y:S01]  /*21d0*/  FMUL.FTZ R42, R46, R47 ;  /* 0x0000002f2e2a7220 */ /* 0x002fe20000410000 */
[----:B------:R-:W-:-:S04]  /*21e0*/  FMUL.FTZ R46, R45, -1.4426950216293334961 ;  /* 0xbfb8aa3b2d2e7820 */ /* 0x000fc80000410000 */
[----:B------:R-:W-:Y:S02]  /*21f0*/  F2FP.F16.F32.PACK_AB R42, R42, R43 ;  /* 0x0000002b2a2a723e */ /* 0x000fe400000000ff */
[----:B------:R-:W0:Y:S02]  /*2200*/  MUFU.EX2 R46, R46 ;  /* 0x0000002e002e7308 */ /* 0x000e240000000800 */
[----:B0-----:R-:W-:Y:S01]  /*2210*/  FADD.FTZ R47, R46, 1 ;  /* 0x3f8000002e2f7421 */ /* 0x001fe20000010000 */
[----:B------:R-:W-:Y:S01]  /*2220*/  FFMA.FTZ R46, R50, R41, R49 ;  /* 0x00000029322e7223 */ /* 0x000fe20000010031 */
[----:B------:R-:W-:Y:S01]  /*2230*/  FMUL.FTZ R41, R44, R48 ;  /* 0x000000302c297220 */ /* 0x000fe20000410000 */
[----:B------:R-:W-:Y:S02]  /*2240*/  FFMA.FTZ R44, R29, R40, R31 ;  /* 0x000000281d2c7223 */ /* 0x000fe4000001001f */
[----:B------:R-:W-:Y:S01]  /*2250*/  FMUL.FTZ R48, R46, -1.4426950216293334961 ;  /* 0xbfb8aa3b2e307820 */ /* 0x000fe20000410000 */
[----:B------:R-:W0:Y:S08]  /*2260*/  MUFU.RCP R47, R47 ;  /* 0x0000002f002f7308 */ /* 0x000e300000001000 */
[----:B------:R-:W1:Y:S01]  /*2270*/  MUFU.EX2 R48, R48 ;  /* 0x0000003000307308 */ /* 0x000e620000000800 */
[----:B0-----:R-:W-:Y:S01]  /*2280*/  FMUL.FTZ R40, R45, R47 ;  /* 0x0000002f2d287220 */ /* 0x001fe20000410000 */
[----:B------:R-:W-:-:S04]  /*2290*/  FMUL.FTZ R45, R44, -1.4426950216293334961 ;  /* 0xbfb8aa3b2c2d7820 */ /* 0x000fc80000410000 */
[----:B------:R-:W-:Y:S02]  /*22a0*/  F2FP.F16.F32.PACK_AB R40, R40, R41 ;  /* 0x000000292828723e */ /* 0x000fe400000000ff */
[----:B------:R-:W0:Y:S01]  /*22b0*/  MUFU.EX2 R45, R45 ;  /* 0x0000002d002d7308 */ /* 0x000e220000000800 */
[----:B-1----:R-:W-:-:S07]  /*22c0*/  FADD.FTZ R48, R48, 1 ;  /* 0x3f80000030307421 */ /* 0x002fce0000010000 */
[----:B------:R-:W1:Y:S01]  /*22d0*/  MUFU.RCP R48, R48 ;  /* 0x0000003000307308 */ /* 0x000e620000001000 */
[----:B0-----:R-:W-:Y:S01]  /*22e0*/  FADD.FTZ R47, R45, 1 ;  /* 0x3f8000002d2f7421 */ /* 0x001fe20000010000 */
[----:B------:R-:W-:-:S06]  /*22f0*/  FFMA.FTZ R45, R35, R39, R0 ;  /* 0x00000027232d7223 */ /* 0x000fcc0000010000 */
[----:B------:R-:W0:Y:S01]  /*2300*/  MUFU.RCP R47, R47 ;  /* 0x0000002f002f7308 */ /* 0x000e220000001000 */
[----:B-1----:R-:W-:Y:S01]  /*2310*/  FMUL.FTZ R39, R46, R48 ;  /* 0x000000302e277220 */ /* 0x002fe20000410000 */
[----:B------:R-:W-:Y:S01]  /*2320*/  FMUL.FTZ R48, R45, -1.4426950216293334961 ;  /* 0xbfb8aa3b2d307820 */ /* 0x000fe20000410000 */
[----:B------:R-:W-:-:S05]  /*2330*/  FFMA.FTZ R46, R28, R38, R30 ;  /* 0x000000261c2e7223 */ /* 0x000fca000001001e */
        /* <DEDUP_REMOVED lines=22> */
[----:B------:R0:W2:Y:S01]  /*24a0*/  MUFU.RCP R12, R48 ;  /* 0x00000030000c7308 */ /* 0x0000a20000001000 */
[----:B-1----:R-:W-:Y:S01]  /*24b0*/  FMUL.FTZ R44, R44, R47 ;  /* 0x0000002f2c2c7220 */ /* 0x002fe20000410000 */
[----:B------:R-:W-:Y:S01]  /*24c0*/  FMUL.FTZ R47, R46, -1.4426950216293334961 ;  /* 0xbfb8aa3b2e2f7820 */ /* 0x000fe20000410000 */
[----:B0-----:R-:W-:-:S05]  /*24d0*/  FADD.FTZ R48, R13, -R34 ;  /* 0x800000220d307221 */ /* 0x001fca0000010000 */
[----:B------:R0:W1:Y:S01]  /*24e0*/  MUFU.EX2 R13, R47 ;  /* 0x0000002f000d7308 */ /* 0x0000620000000800 */
[----:B--2---:R-:W-:Y:S01]  /*24f0*/  FMUL.FTZ R45, R45, R12 ;  /* 0x0000000c2d2d7220 */ /* 0x004fe20000410000 */
[----:B0-----:R-:W-:Y:S01]  /*2500*/  FMUL.FTZ R47, R4, R48 ;  /* 0x00000030042f7220 */ /* 0x001fe20000410000 */
[--C-:B------:R-:W-:Y:S01]  /*2510*/  FADD.FTZ R48, R14, -R34.reuse ;  /* 0x800000220e307221 */ /* 0x100fe20000010000 */
[----:B------:R-:W-:Y:S02]  /*2520*/  FADD.FTZ R14, R16, -R34 ;  /* 0x80000022100e7221 */ /* 0x000fe40000010000 */
[----:B------:R-:W-:Y:S01]  /*2530*/  F2FP.F16.F32.PACK_AB R44, R45, R44 ;  /* 0x0000002c2d2c723e */ /* 0x000fe200000000ff */
[----:B------:R-:W-:Y:S01]  /*2540*/  FFMA.FTZ R47, R28, R47, R30 ;  /* 0x0000002f1c2f7223 */ /* 0x000fe2000001001e */
[C---:B------:R-:W-:Y:S01]  /*2550*/  FMUL.FTZ R48, R4.reuse, R48 ;  /* 0x0000003004307220 */ /* 0x040fe20000410000 */
[----:B------:R-:W-:Y:S02]  /*2560*/  FMUL.FTZ R14, R4, R14 ;  /* 0x0000000e040e7220 */ /* 0x000fe40000410000 */
[----:B------:R-:W-:Y:S01]  /*2570*/  FMUL.FTZ R12, R47, -1.4426950216293334961 ;  /* 0xbfb8aa3b2f0c7820 */ /* 0x000fe20000410000 */
[----:B-1----:R-:W-:Y:S01]  /*2580*/  FADD.FTZ R13, R13, 1 ;  /* 0x3f8000000d0d7421 */ /* 0x002fe20000010000 */
[----:B------:R-:W-:-:S04]  /*2590*/  FFMA.FTZ R48, R50, R48, R49 ;  /* 0x0000003032307223 */ /* 0x000fc80000010031 */
[----:B------:R-:W0:Y:S08]  /*25a0*/  MUFU.EX2 R12, R12 ;  /* 0x0000000c000c7308 */ /* 0x000e300000000800 */
[----:B------:R-:W1:Y:S01]  /*25b0*/  MUFU.RCP R13, R13 ;  /* 0x0000000d000d7308 */ /* 0x000e620000001000 */
[----:B0-----:R-:W-:-:S07]  /*25c0*/  FADD.FTZ R12, R12, 1 ;  /* 0x3f8000000c0c7421 */ /* 0x001fce0000010000 */
[----:B------:R-:W0:Y:S01]  /*25d0*/  MUFU.RCP R12, R12 ;  /* 0x0000000c000c7308 */ /* 0x000e220000001000 */
[----:B-1----:R-:W-:Y:S01]  /*25e0*/  FMUL.FTZ R46, R46, R13 ;  /* 0x0000000d2e2e7220 */ /* 0x002fe20000410000 */
[----:B------:R-:W-:-:S06]  /*25f0*/  FMUL.FTZ R13, R48, -1.4426950216293334961 ;  /* 0xbfb8aa3b300d7820 */ /* 0x000fcc0000410000 */
        /* <DEDUP_REMOVED lines=11> */
[----:B------:R-:W-:Y:S01]  /*26b0*/  FMUL.FTZ R13, R4, R17 ;  /* 0x00000011040d7220 */ /* 0x000fe20000410000 */
[----:B0-----:R-:W-:-:S03]  /*26c0*/  FMUL.FTZ R15, R12, -1.4426950216293334961 ;  /* 0xbfb8aa3b0c0f7820 */ /* 0x001fc60000410000 */
[----:B------:R-:W-:-:S03]  /*26d0*/  FFMA.FTZ R13, R28, R13, R30 ;  /* 0x0000000d1c0d7223 */ /* 0x000fc6000001001e */
[----:B------:R-:W0:Y:S01]  /*26e0*/  MUFU.EX2 R15, R15 ;  /* 0x0000000f000f7308 */ /* 0x000e220000000800 */
[----:B--2---:R-:W-:Y:S01]  /*26f0*/  FMUL.FTZ R51, R51, R14 ;  /* 0x0000000e33337220 */ /* 0x004fe20000410000 */
[----:B------:R-:W-:-:S04]  /*2700*/  FMUL.FTZ R14, R13, -1.4426950216293334961 ;  /* 0xbfb8aa3b0d0e7820 */ /* 0x000fc80000410000 */
[----:B------:R-:W-:Y:S02]  /*2710*/  F2FP.F16.F32.PACK_AB R48, R51, R48 ;  /* 0x000000303330723e */ /* 0x000fe400000000ff */
[----:B------:R-:W1:Y:S01]  /*2720*/  MUFU.EX2 R14, R14 ;  /* 0x0000000e000e7308 */ /* 0x000e620000000800 */
[----:B0-----:R-:W-:-:S07]  /*2730*/  FADD.FTZ R15, R15, 1 ;  /* 0x3f8000000f0f7421 */ /* 0x001fce0000010000 */
[----:B------:R0:W2:Y:S01]  /*2740*/  MUFU.RCP R16, R15 ;  /* 0x0000000f00107308 */ /* 0x0000a20000001000 */
[----:B-1----:R-:W-:Y:S01]  /*2750*/  FADD.FTZ R17, R14, 1 ;  /* 0x3f8000000e117421 */ /* 0x002fe20000010000 */
[----:B0-----:R-:W-:-:S04]  /*2760*/  FADD.FTZ R15, R18, -R34 ;  /* 0x80000022120f7221 */ /* 0x001fc80000010000 */
[----:B------:R-:W-:-:S04]  /*2770*/  FMUL.FTZ R15, R4, R15 ;  /* 0x0000000f040f7220 */ /* 0x000fc80000410000 */
[----:B------:R-:W-:Y:S01]  /*2780*/  FFMA.FTZ R14, R50, R15, R49 ;  /* 0x0000000f320e7223 */ /* 0x000fe20000010031 */
[----:B--2---:R-:W-:Y:S01]  /*2790*/  FMUL.FTZ R18, R12, R16 ;  /* 0x000000100c127220 */ /* 0x004fe20000410000 */
[----:B------:R-:W0:Y:S01]  /*27a0*/  MUFU.RCP R15, R17 ;  /* 0x00000011000f7308 */ /* 0x000e220000001000 */
[----:B------:R-:W-:Y:S01]  /*27b0*/  FMUL.FTZ R12, R4, R19 ;  /* 0x00000013040c7220 */ /* 0x000fe20000410000 */
[----:B------:R-:W-:-:S03]  /*27c0*/  FMUL.FTZ R16, R14, -1.4426950216293334961 ;  /* 0xbfb8aa3b0e107820 */ /* 0x000fc60000410000 */
[----:B------:R-:W-:-:S03]  /*27d0*/  FFMA.FTZ R12, R29, R12, R31 ;  /* 0x0000000c1d0c7223 */ /* 0x000fc6000001001f */
[----:B------:R-:W1:Y:S01]  /*27e0*/  MUFU.EX2 R16, R16 ;  /* 0x0000001000107308 */ /* 0x000e620000000800 */
[----:B0-----:R-:W-:Y:S01]  /*27f0*/  FMUL.FTZ R19, R13, R15 ;  /* 0x0000000f0d137220 */ /* 0x001fe20000410000 */
[----:B------:R-:W-:Y:S01]  /*2800*/  FMUL.FTZ R15, R12, -1.4426950216293334961 ;  /* 0xbfb8aa3b0c0f7820 */ /* 0x000fe20000410000 */
[----:B------:R-:W-:-:S03]  /*2810*/  FMUL.FTZ R13, R4, R20 ;  /* 0x00000014040d7220 */ /* 0x000fc60000410000 */
[----:B------:R-:W-:Y:S01]  /*2820*/  F2FP.F16.F32.PACK_AB R18, R19, R18 ;  /* 0x000000121312723e */ /* 0x000fe200000000ff */
[C-C-:B------:R-:W-:Y:S01]  /*2830*/  FFMA.FTZ R13, R35.reuse, R13, R0.reuse ;  /* 0x0000000d230d7223 */ /* 0x140fe20000010000 */
[----:B------:R-:W0:Y:S01]  /*2840*/  MUFU.EX2 R15, R15 ;  /* 0x0000000f000f7308 */ /* 0x000e220000000800 */
[----:B-1----:R-:W-:Y:S01]  /*2850*/  FADD.FTZ R16, R16, 1 ;  /* 0x3f80000010107421 */ /* 0x002fe20000010000 */
[----:B------:R-:W-:-:S06]  /*2860*/  FFMA.FTZ R35, R35, R24, R0 ;  /* 0x0000001823237223 */ /* 0x000fcc0000010000 */
[----:B------:R-:W1:Y:S01]  /*2870*/  MUFU.RCP R16, R16 ;  /* 0x0000001000107308 */ /* 0x000e620000001000 */
[----:B0-----:R-:W-:-:S07]  /*2880*/  FADD.FTZ R15, R15, 1 ;  /* 0x3f8000000f0f7421 */ /* 0x001fce0000010000 */
[----:B------:R-:W0:Y:S01]  /*2890*/  MUFU.RCP R24, R15 ;  /* 0x0000000f00187308 */ /* 0x000e220000001000 */
[----:B-1----:R-:W-:Y:S01]  /*28a0*/  FMUL.FTZ R0, R14, R16 ;  /* 0x000000100e007220 */ /* 0x002fe20000410000 */
[----:B------:R-:W-:Y:S01]  /*28b0*/  FMUL.FTZ R14, R13, -1.4426950216293334961 ;  /* 0xbfb8aa3b0d0e7820 */ /* 0x000fe20000410000 */
[----:B------:R-:W-:Y:S01]  /*28c0*/  FMUL.FTZ R16, R4, R21 ;  /* 0x0000001504107220 */ /* 0x000fe20000410000 */
[----:B------:R-:W-:-:S03]  /*28d0*/  FMUL.FTZ R21, R23, -1.4426950216293334961 ;  /* 0xbfb8aa3b17157820 */ /* 0x000fc60000410000 */
[C-C-:B------:R-:W-:Y:S01]  /*28e0*/  FFMA.FTZ R16, R28.reuse, R16, R30.reuse ;  /* 0x000000101c107223 */ /* 0x140fe2000001001e */
[----:B------:R-:W1:Y:S01]  /*28f0*/  MUFU.EX2 R14, R14 ;  /* 0x0000000e000e7308 */ /* 0x000e620000000800 */
[----:B------:R-:W-:Y:S01]  /*2900*/  FFMA.FTZ R28, R28, R25, R30 ;  /* 0x000000191c1c7223 */ /* 0x000fe2000001001e */
[----:B0-----:R-:W-:Y:S01]  /*2910*/  FMUL.FTZ R24, R12, R24 ;  /* 0x000000180c187220 */ /* 0x001fe20000410000 */
[----:B------:R-:W-:-:S05]  /*2920*/  FMUL.FTZ R12, R16, -1.4426950216293334961 ;  /* 0xbfb8aa3b100c7820 */ /* 0x000fca0000410000 */
[----:B------:R-:W0:Y:S01]  /*2930*/  MUFU.EX2 R21, R21 ;  /* 0x0000001500157308 */ /* 0x000e220000000800 */
[----:B------:R-:W-:-:S07]  /*2940*/  F2FP.F16.F32.PACK_AB R0, R24, R0 ;  /* 0x000000001800723e */ /* 0x000fce00000000ff */
[----:B------:R-:W2:Y:S01]  /*2950*/  MUFU.EX2 R12, R12 ;  /* 0x0000000c000c7308 */ /* 0x000ea20000000800 */
[----:B-1----:R-:W-:-:S07]  /*2960*/  FADD.FTZ R14, R14, 1 ;  /* 0x3f8000000e0e7421 */ /* 0x002fce0000010000 */
[----:B------:R-:W1:Y:S01]  /*2970*/  MUFU.RCP R14, R14 ;  /* 0x0000000e000e7308 */ /* 0x000e620000001000 */
[----:B0-----:R-:W-:-:S07]  /*2980*/  FADD.FTZ R21, R21, 1 ;  /* 0x3f80000015157421 */ /* 0x001fce0000010000 */
[----:B------:R-:W0:Y:S01]  /*2990*/  MUFU.RCP R30, R21 ;  /* 0x00000015001e7308 */ /* 0x000e220000001000 */
[----:B--2---:R-:W-:-:S07]  /*29a0*/  FADD.FTZ R12, R12, 1 ;  /* 0x3f8000000c0c7421 */ /* 0x004fce0000010000 */
[----:B------:R2:W3:Y:S01]  /*29b0*/  MUFU.RCP R17, R12 ;  /* 0x0000000c00117308 */ /* 0x0004e20000001000 */
[----:B-1----:R-:W-:Y:S01]  /*29c0*/  FMUL.FTZ R25, R13, R14 ;  /* 0x0000000e0d197220 */ /* 0x002fe20000410000 */
[----:B--2---:R-:W-:Y:S01]  /*29d0*/  LEA R12, P0, R5, UR10, 0x1 ;  /* 0x0000000a050c7c11 */ /* 0x004fe2000f8008ff */
[----:B0-----:R-:W-:Y:S01]  /*29e0*/  FMUL.FTZ R30, R23, R30 ;  /* 0x0000001e171e7220 */ /* 0x001fe20000410000 */
[----:B------:R-:W-:Y:S02]  /*29f0*/  PRMT R23, R38, 0x7632, R23 ;  /* 0x0000763226177816 */ /* 0x000fe40000000017 */
[----:B------:R-:W-:Y:S01]  /*2a00*/  LEA.HI.X R13, R5, UR11, R52, 0x1, P0 ;  /* 0x0000000b050d7c11 */ /* 0x000fe200080f0c34 */
[--C-:B------:R-:W-:Y:S01]  /*2a10*/  FADD.FTZ R5, R22, -R34.reuse ;  /* 0x8000002216057221 */ /* 0x100fe20000010000 */
[----:B------:R-:W-:Y:S01]  /*2a20*/  FADD.FTZ R34, R27, -R34 ;  /* 0x800000221b227221 */ /* 0x000fe20000010000 */
[----:B------:R-:W-:Y:S01]  /*2a30*/  FMUL.FTZ R27, R28, -1.4426950216293334961 ;  /* 0xbfb8aa3b1c1b7820 */ /* 0x000fe20000410000 */
[----:B------:R-:W-:Y:S01]  /*2a40*/  LEA R14, P0, R6, UR10, 0x1 ;  /* 0x0000000a060e7c11 */ /* 0x000fe2000f8008ff */
[C---:B------:R-:W-:Y:S01]  /*2a50*/  FMUL.FTZ R5, R4.reuse, R5 ;  /* 0x0000000504057220 */ /* 0x040fe20000410000 */
[----:B------:R-:W-:Y:S01]  /*2a60*/  FMUL.FTZ R34, R4, R34 ;  /* 0x0000002204227220 */ /* 0x000fe20000410000 */
[----:B---3--:R-:W-:Y:S01]  /*2a70*/  FMUL.FTZ R22, R16, R17 ;  /* 0x0000001110167220 */ /* 0x008fe20000410000 */
[----:B------:R-:W-:Y:S01]  /*2a80*/  LEA.HI.X R15, R6, UR11, R53, 0x1, P0 ;  /* 0x0000000b060f7c11 */ /* 0x000fe200080f0c35 */
[C-C-:B------:R-:W-:Y:S01]  /*2a90*/  FFMA.FTZ R5, R50.reuse, R5, R49.reuse ;  /* 0x0000000532057223 */ /* 0x140fe20000010031 */
[----:B------:R-:W-:Y:S01]  /*2aa0*/  FFMA.FTZ R49, R50, R26, R49 ;  /* 0x0000001a32317223 */ /* 0x000fe20000010031 */
[----:B------:R-:W-:Y:S01]  /*2ab0*/  FFMA.FTZ R29, R29, R34, R31 ;  /* 0x000000221d1d7223 */ /* 0x000fe2000001001f */
[----:B------:R-:W-:Y:S01]  /*2ac0*/  FMUL.FTZ R26, R35, -1.4426950216293334961 ;  /* 0xbfb8aa3b231a7820 */ /* 0x000fe20000410000 */
[----:B------:R-:W-:Y:S01]  /*2ad0*/  FMUL.FTZ R20, R5, -1.4426950216293334961 ;  /* 0xbfb8aa3b05147820 */ /* 0x000fe20000410000 */
[----:B------:R-:W-:Y:S01]  /*2ae0*/  FMUL.FTZ R4, R49, -1.4426950216293334961 ;  /* 0xbfb8aa3b31047820 */ /* 0x000fe20000410000 */
[----:B------:R-:W0:Y:S01]  /*2af0*/  MUFU.EX2 R27, R27 ;  /* 0x0000001b001b7308 */ /* 0x000e220000000800 */
[----:B------:R-:W-:Y:S01]  /*2b00*/  LEA R6, P0, R7, UR10, 0x1 ;  /* 0x0000000a07067c11 */ /* 0x000fe2000f8008ff */
[----:B------:R-:W-:Y:S01]  /*2b10*/  STG.E.U16 desc[UR6][R12.64], R32 ;  /* 0x000000200c007986 */ /* 0x000fe2000c101506 */
[----:B------:R-:W-:-:S02]  /*2b20*/  F2FP.F16.F32.PACK_AB R22, R22, R25 ;  /* 0x000000191616723e */ /* 0x000fc400000000ff */
[----:B------:R-:W-:Y:S01]  /*2b30*/  LEA.HI.X R7, R7, UR11, R54, 0x1, P0 ;  /* 0x0000000b07077c11 */ /* 0x000fe200080f0c36 */
[----:B------:R-:W-:Y:S01]  /*2b40*/  STG.E.U16 desc[UR6][R12.64+0x4], R42 ;  /* 0x0000042a0c007986 */ /* 0x000fe2000c101506 */
[C---:B------:R-:W-:Y:S01]  /*2b50*/  LEA R16, P0, R8.reuse, UR10, 0x1 ;  /* 0x0000000a08107c11 */ /* 0x040fe2000f8008ff */
[----:B------:R-:W1:Y:S03]  /*2b60*/  MUFU.EX2 R20, R20 ;  /* 0x0000001400147308 */ /* 0x000e660000000800 */
[----:B------:R-:W-:Y:S02]  /*2b70*/  LEA.HI.X R17, R8, UR11, R55, 0x1, P0 ;  /* 0x0000000b08117c11 */ /* 0x000fe400080f0c37 */
[----:B------:R-:W-:-:S03]  /*2b80*/  LEA R8, P0, R9, UR10, 0x1 ;  /* 0x0000000a09087c11 */ /* 0x000fc6000f8008ff */
[----:B------:R2:W3:Y:S01]  /*2b90*/  MUFU.EX2 R31, R4 ;  /* 0x00000004001f7308 */ /* 0x0004e20000000800 */
[----:B0-----:R-:W-:Y:S01]  /*2ba0*/  FADD.FTZ R27, R27, 1 ;  /* 0x3f8000001b1b7421 */ /* 0x001fe20000010000 */
[----:B------:R-:W-:-:S06]  /*2bb0*/  LEA.HI.X R9, R9, UR11, R56, 0x1, P0 ;  /* 0x0000000b09097c11 */ /* 0x000fcc00080f0c38 */
[----:B------:R-:W0:Y:S01]  /*2bc0*/  MUFU.EX2 R26, R26 ;  /* 0x0000001a001a7308 */ /* 0x000e220000000800 */
[----:B--2---:R-:W-:Y:S01]  /*2bd0*/  FMUL.FTZ R4, R29, -1.4426950216293334961 ;  /* 0xbfb8aa3b1d047820 */ /* 0x004fe20000410000 */
[----:B-1----:R-:W-:-:S06]  /*2be0*/  FADD.FTZ R20, R20, 1 ;  /* 0x3f80000014147421 */ /* 0x002fcc0000010000 */
[----:B------:R-:W1:Y:S01]  /*2bf0*/  MUFU.EX2 R4, R4 ;  /* 0x0000000400047308 */ /* 0x000e620000000800 */
[----:B---3--:R-:W-:-:S07]  /*2c00*/  FADD.FTZ R31, R31, 1 ;  /* 0x3f8000001f1f7421 */ /* 0x008fce0000010000 */
[----:B------:R-:W2:Y:S01]  /*2c10*/  MUFU.RCP R20, R20 ;  /* 0x0000001400147308 */ /* 0x000ea20000001000 */
[----:B0-----:R-:W-:-:S07]  /*2c20*/  FADD.FTZ R26, R26, 1 ;  /* 0x3f8000001a1a7421 */ /* 0x001fce0000010000 */
[----:B------:R-:W0:Y:S01]  /*2c30*/  MUFU.RCP R26, R26 ;  /* 0x0000001a001a7308 */ /* 0x000e220000001000 */
[----:B-1----:R-:W-:-:S07]  /*2c40*/  FADD.FTZ R4, R4, 1 ;  /* 0x3f80000004047421 */ /* 0x002fce0000010000 */
[----:B------:R1:W3:Y:S01]  /*2c50*/  MUFU.RCP R34, R4 ;  /* 0x0000000400227308 */ /* 0x0002e20000001000 */
[----:B--2---:R-:W-:Y:S01]  /*2c60*/  FMUL.FTZ R50, R5, R20 ;  /* 0x0000001405327220 */ /* 0x004fe20000410000 */
[----:B------:R-:W-:-:S04]  /*2c70*/  LEA R20, P1, R11, UR10, 0x1 ;  /* 0x0000000a0b147c11 */ /* 0x000fc8000f8208ff */
[----:B------:R-:W-:Y:S02]  /*2c80*/  LEA.HI.X R21, R11, UR11, R58, 0x1, P1 ;  /* 0x0000000b0b157c11 */ /* 0x000fe400088f0c3a */
[----:B------:R-:W2:Y:S01]  /*2c90*/  MUFU.RCP R27, R27 ;  /* 0x0000001b001b7308 */ /* 0x000ea20000001000 */
[----:B-1----:R-:W-:Y:S01]  /*2ca0*/  LEA R4, P0, R10, UR10, 0x1 ;  /* 0x0000000a0a047c11 */ /* 0x002fe2000f8008ff */
[----:B0-----:R-:W-:Y:S01]  /*2cb0*/  FMUL.FTZ R26, R35, R26 ;  /* 0x0000001a231a7220 */ /* 0x001fe20000410000 */
[----:B------:R-:W-:Y:S02]  /*2cc0*/  PRMT R11, R42, 0x7632, R11 ;  /* 0x000076322a0b7816 */ /* 0x000fe4000000000b */
[----:B------:R-:W-:Y:S02]  /*2cd0*/  LEA.HI.X R5, R10, UR11, R57, 0x1, P0 ;  /* 0x0000000b0a057c11 */ /* 0x000fe400080f0c39 */
[----:B------:R-:W-:Y:S01]  /*2ce0*/  PRMT R10, R32, 0x7632, R10 ;  /* 0x00007632200a7816 */ /* 0x000fe2000000000a */
[----:B------:R-:W0:Y:S01]  /*2cf0*/  MUFU.RCP R31, R31 ;  /* 0x0000001f001f7308 */ /* 0x000e220000001000 */
[----:B------:R1:W-:Y:S01]  /*2d00*/  STG.E.U16 desc[UR6][R12.64+0x6], R11 ;  /* 0x0000060b0c007986 */ /* 0x0003e2000c101506 */
[----:B---3--:R-:W-:Y:S01]  /*2d10*/  FMUL.FTZ R34, R29, R34 ;  /* 0x000000221d227220 */ /* 0x008fe20000410000 */
[----:B------:R-:W-:-:S02]  /*2d20*/  F2FP.F16.F32.PACK_AB R30, R30, R50 ;  /* 0x000000321e1e723e */ /* 0x000fc400000000ff */
[----:B------:R3:W-:Y:S01]  /*2d30*/  STG.E.U16 desc[UR6][R12.64+0x2], R10 ;  /* 0x0000020a0c007986 */ /* 0x0007e2000c101506 */
[----:B------:R-:W-:-:S03]  /*2d40*/  IADD3 R2, P0, R2, 0x5, RZ ;  /* 0x0000000502027810 */ /* 0x000fc60007f1e0ff */
[----:B------:R-:W-:Y:S01]  /*2d50*/  STG.E.U16 desc[UR6][R14.64], R40 ;  /* 0x000000280e007986 */ /* 0x000fe2000c101506 */
[----:B--2---:R-:W-:Y:S01]  /*2d60*/  FMUL.FTZ R27, R28, R27 ;  /* 0x0000001b1c1b7220 */ /* 0x004fe20000410000 */
[----:B------:R-:W-:Y:S02]  /*2d70*/  IADD3.X R3, RZ, R3, RZ, P0, !PT ;  /* 0x00000003ff037210 */ /* 0x000fe400007fe4ff */
[----:B-1----:R-:W-:Y:S01]  /*2d80*/  PRMT R11, R44, 0x7632, R11 ;  /* 0x000076322c0b7816 */ /* 0x002fe2000000000b */
[----:B------:R-:W-:Y:S01]  /*2d90*/  STG.E.U16 desc[UR6][R14.64+0x4], R38 ;  /* 0x000004260e007986 */ /* 0x000fe2000c101506 */
[----:B------:R-:W-:Y:S02]  /*2da0*/  F2FP.F16.F32.PACK_AB R26, R27, R26 ;  /* 0x0000001a1b1a723e */ /* 0x000fe400000000ff */
[----:B---3--:R-:W-:Y:S01]  /*2db0*/  PRMT R13, R40, 0x7632, R13 ;  /* 0x00007632280d7816 */ /* 0x008fe2000000000d */
[----:B------:R-:W-:Y:S01]  /*2dc0*/  STG.E.U16 desc[UR6][R14.64+0x6], R23 ;  /* 0x000006170e007986 */ /* 0x000fe2000c101506 */
[----:B------:R-:W-:Y:S01]  /*2dd0*/  PRMT R10, R36, 0x7632, R10 ;  /* 0x00007632240a7816 */ /* 0x000fe2000000000a */
[----:B0-----:R-:W-:Y:S01]  /*2de0*/  FMUL.FTZ R31, R49, R31 ;  /* 0x0000001f311f7220 */ /* 0x001fe20000410000 */
[----:B------:R-:W-:Y:S01]  /*2df0*/  PRMT R12, R48, 0x7632, R12 ;  /* 0x00007632300c7816 */ /* 0x000fe2000000000c */
[----:B------:R-:W-:Y:S01]  /*2e00*/  STG.E.U16 desc[UR6][R14.64+0x2], R13 ;  /* 0x0000020d0e007986 */ /* 0x000fe2000c101506 */
[----:B------:R-:W-:-:S02]  /*2e10*/  ISETP.GE.U32.AND P0, PT, R2, UR8, PT ;  /* 0x0000000802007c0c */ /* 0x000fc4000bf06070 */
[----:B------:R-:W-:Y:S01]  /*2e20*/  F2FP.F16.F32.PACK_AB R31, R34, R31 ;  /* 0x0000001f221f723e */ /* 0x000fe200000000ff */
[----:B------:R-:W-:Y:S01]  /*2e30*/  STG.E.U16 desc[UR6][R6.64], R36 ;  /* 0x0000002406007986 */ /* 0x000fe2000c101506 */
[----:B------:R-:W-:-:S03]  /*2e40*/  ISETP.GE.AND.EX P0, PT, R3, UR9, PT, P0 ;  /* 0x0000000903007c0c */ /* 0x000fc6000bf06300 */
[----:B------:R0:W-:Y:S04]  /*2e50*/  STG.E.U16 desc[UR6][R6.64+0x2], R10 ;  /* 0x0000020a06007986 */ /* 0x0001e8000c101506 */
[----:B------:R-:W-:Y:S04]  /*2e60*/  STG.E.U16 desc[UR6][R6.64+0x4], R44 ;  /* 0x0000042c06007986 */ /* 0x000fe8000c101506 */
[----:B------:R1:W-:Y:S01]  /*2e70*/  STG.E.U16 desc[UR6][R6.64+0x6], R11 ;  /* 0x0000060b06007986 */ /* 0x0003e2000c101506 */
[----:B0-----:R-:W-:-:S03]  /*2e80*/  PRMT R10, R0, 0x7632, R10 ;  /* 0x00007632000a7816 */ /* 0x001fc6000000000a */
[----:B------:R-:W-:Y:S04]  /*2e90*/  STG.E.U16 desc[UR6][R16.64], R46 ;  /* 0x0000002e10007986 */ /* 0x000fe8000c101506 */
[----:B------:R-:W-:Y:S01]  /*2ea0*/  STG.E.U16 desc[UR6][R16.64+0x4], R48 ;  /* 0x0000043010007986 */ /* 0x000fe2000c101506 */
[----:B-1----:R-:W-:-:S03]  /*2eb0*/  PRMT R7, R46, 0x7632, R7 ;  /* 0x000076322e077816 */ /* 0x002fc60000000007 */
[----:B------:R-:W-:Y:S01]  /*2ec0*/  STG.E.U16 desc[UR6][R16.64+0x6], R12 ;  /* 0x0000060c10007986 */ /* 0x000fe2000c101506 */
[----:B------:R-:W-:-:S03]  /*2ed0*/  PRMT R6, R18, 0x7632, R6 ;  /* 0x0000763212067816 */ /* 0x000fc60000000006 */
[----:B------:R0:W-:Y:S04]  /*2ee0*/  STG.E.U16 desc[UR6][R16.64+0x2], R7 ;  /* 0x0000020710007986 */ /* 0x0001e8000c101506 */
[----:B------:R-:W-:Y:S04]  /*2ef0*/  STG.E.U16 desc[UR6][R8.64], R18 ;  /* 0x0000001208007986 */ /* 0x000fe8000c101506 */
[----:B------:R-:W-:Y:S04]  /*2f00*/  STG.E.U16 desc[UR6][R8.64+0x2], R6 ;  /* 0x0000020608007986 */ /* 0x000fe8000c101506 */
[----:B------:R1:W-:Y:S01]  /*2f10*/  STG.E.U16 desc[UR6][R8.64+0x4], R0 ;  /* 0x0000040008007986 */ /* 0x0003e2000c101506 */
[----:B0-----:R-:W-:-:S03]  /*2f20*/  PRMT R7, R22, 0x7632, R7 ;  /* 0x0000763216077816 */ /* 0x001fc60000000007 */
[----:B------:R0:W-:Y:S04]  /*2f30*/  STG.E.U16 desc[UR6][R8.64+0x6], R10 ;  /* 0x0000060a08007986 */ /* 0x0001e8000c101506 */
[----:B------:R2:W-:Y:S01]  /*2f40*/  STG.E.U16 desc[UR6][R4.64], R22 ;  /* 0x0000001604007986 */ /* 0x0005e2000c101506 */
[----:B-1----:R-:W-:-:S03]  /*2f50*/  PRMT R0, R31, 0x7632, R0 ;  /* 0x000076321f007816 */ /* 0x002fc60000000000 */
[----:B------:R2:W-:Y:S01]  /*2f60*/  STG.E.U16 desc[UR6][R4.64+0x2], R7 ;  /* 0x0000020704007986 */ /* 0x0005e2000c101506 */
[----:B0-----:R-:W-:-:S03]  /*2f70*/  PRMT R9, R30, 0x7632, R9 ;  /* 0x000076321e097816 */ /* 0x001fc60000000009 */
        /* <DEDUP_REMOVED lines=9> */
.L_x_3425:
        /* <DEDUP_REMOVED lines=15> */
.L_x_3529:


//--------------------- .text._ZN13group_norm_v214gn_cuda_kernelI6__halfLi320ELi1ELi16ELi40ELi1024ELb1ELi64ELi320ELi320ELi4ELb1ELi9ELb0ELb0ENS_16CompileConditionILi900EEEEEvPT_PKS4_S7_S7_flPfS8_Pj --------------------------
	.section	.text._ZN13group_norm_v214gn_cuda_kernelI6__halfLi320ELi1ELi16ELi40ELi1024ELb1ELi64ELi320ELi320ELi4ELb1ELi9ELb0ELb0ENS_16CompileConditionILi900EEEEEvPT_PKS4_S7_S7_flPfS8_Pj,"ax",@progbits
	.align	128
        .global         _ZN13group_norm_v214gn_cuda_kernelI6__halfLi320ELi1ELi16ELi40ELi1024ELb1ELi64ELi320ELi320ELi4ELb1ELi9ELb0ELb0ENS_16CompileConditionILi900EEEEEvPT_PKS4_S7_S7_flPfS8_Pj
        .type           _ZN13group_norm_v214gn_cuda_kernelI6__halfLi320ELi1ELi16ELi40ELi1024ELb1ELi64ELi320ELi320ELi4ELb1ELi9ELb0ELb0ENS_16CompileConditionILi900EEEEEvPT_PKS4_S7_S7_flPfS8_Pj,@function
        .size           _ZN13group_norm_v214gn_cuda_kernelI6__halfLi320ELi1ELi16ELi40ELi1024ELb1ELi64ELi320ELi320ELi4ELb1ELi9ELb0ELb0ENS_16CompileConditionILi900EEEEEvPT_PKS4_S7_S7_flPfS8_Pj,(.L_x_3530 - _ZN13group_norm_v214gn_cuda_kernelI6__halfLi320ELi1ELi16ELi40ELi1024ELb1ELi64ELi320ELi320ELi4ELb1ELi9ELb0ELb0ENS_16CompileConditionILi900EEEEEvPT_PKS4_S7_S7_flPfS8_Pj)
        .other          _ZN13group_norm_v214gn_cuda_kernelI6__halfLi320ELi1ELi16ELi40ELi1024ELb1ELi64ELi320ELi320ELi4ELb1ELi9ELb0ELb0ENS_16CompileConditionILi900EEEEEvPT_PKS4_S7_S7_flPfS8_Pj,@"STO_CUDA_ENTRY STV_DEFAULT"
_ZN13group_norm_v214gn_cuda_kernelI6__halfLi320ELi1ELi16ELi40ELi1024ELb1ELi64ELi320ELi320ELi4ELb1ELi9ELb0ELb0ENS_16CompileConditionILi900EEEEEvPT_PKS4_S7_S7_flPfS8_Pj:
.text._ZN13group_norm_v214gn_cuda_kernelI6__halfLi320ELi1ELi16ELi40ELi1024ELb1ELi64ELi320ELi320ELi4ELb1ELi9ELb0ELb0ENS_16CompileConditionILi900EEEEEvPT_PKS4_S7_S7_flPfS8_Pj:
        /* <DEDUP_REMOVED lines=64> */
.L_x_3436:
        /* <DEDUP_REMOVED lines=354> */
[----:B------:R-:W-:Y:S02]  /*1a20*/  IADD3 R83, R151, 0x1c, RZ ;  /* 0x0000001c97537810 */ /* 0x000fe40007ffe0ff */
[----:B------:R-:W-:Y:S02]  /*1a30*/  SHF.R.S32.HI R79, RZ, 0x1f, R82 ;  /* 0x0000001fff4f7819 */ /* 0x000fe40000011452 */
[----:B------:R-:W-:Y:S02]  /*1a40*/  SHF.R.S32.HI R80, RZ, 0x1f, R151 ;  /* 0x0000001fff507819 */ /* 0x000fe40000011497 */
[----:B------:R-:W-:Y:S02]  /*1a50*/  SHF.R.S32.HI R84, RZ, 0x1f, R83 ;  /* 0x0000001fff547819 */ /* 0x000fe40000011453 */
[----:B------:R-:W-:Y:S02]  /*1a60*/  LEA.HI R78, R79, R82, RZ, 0x2 ;  /* 0x000000524f4e7211 */ /* 0x000fe400078f10ff */
[----:B------:R-:W-:-:S02]  /*1a70*/  LEA.HI R79, R80, R151, RZ, 0x2 ;  /* 0x00000097504f7211 */ /* 0x000fc400078f10ff */
[----:B------:R-:W-:Y:S02]  /*1a80*/  LEA.HI R80, R84, R83, RZ, 0x2 ;  /* 0x0000005354507211 */ /* 0x000fe400078f10ff */
[C---:B------:R-:W-:Y:S02]  /*1a90*/  IADD3 R84, R151.reuse, 0x24, RZ ;  /* 0x0000002497547810 */ /* 0x040fe40007ffe0ff */
[----:B------:R-:W-:Y:S02]  /*1aa0*/  SHF.R.S32.HI R79, RZ, 0x2, R79 ;  /* 0x00000002ff4f7819 */ /* 0x000fe4000001144f */
[----:B------:R-:W-:Y:S02]  /*1ab0*/  SHF.R.S32.HI R83, RZ, 0x1f, R84 ;  /* 0x0000001fff537819 */ /* 0x000fe40000011454 */
[----:B------:R-:W-:Y:S01]  /*1ac0*/  IADD3 R85, R151, 0x20, RZ ;  /* 0x0000002097557810 */ /* 0x000fe20007ffe0ff */
[----:B------:R-:W-:Y:S01]  /*1ad0*/  IMAD R79, R79, 0x28, R86 ;  /* 0x000000284f4f7824 */ /* 0x000fe200078e0256 */
[----:B------:R-:W-:-:S02]  /*1ae0*/  SHF.R.S32.HI R81, RZ, 0x2, R81 ;  /* 0x00000002ff517819 */ /* 0x000fc40000011451 */
[----:B------:R-:W-:Y:S02]  /*1af0*/  LEA.HI R84, R83, R84, RZ, 0x2 ;  /* 0x0000005453547211 */ /* 0x000fe400078f10ff */
[----:B------:R-:W-:Y:S01]  /*1b00*/  SHF.R.S32.HI R82, RZ, 0x1f, R85 ;  /* 0x0000001fff527819 */ /* 0x000fe20000011455 */
[--C-:B------:R-:W-:Y:S01]  /*1b10*/  IMAD R81, R81, 0x28, R86.reuse ;  /* 0x0000002851517824 */ /* 0x100fe200078e0256 */
[----:B------:R-:W-:Y:S02]  /*1b20*/  SHF.R.S32.HI R83, RZ, 0x2, R75 ;  /* 0x00000002ff537819 */ /* 0x000fe4000001144b */
[----:B------:R-:W-:Y:S02]  /*1b30*/  IADD3 R75, R79, R88, RZ ;  /* 0x000000584f4b7210 */ /* 0x000fe40007ffe0ff */
[----:B------:R-:W-:Y:S01]  /*1b40*/  LEA.HI R82, R82, R85, RZ, 0x2 ;  /* 0x0000005552527211 */ /* 0x000fe200078f10ff */
[----:B------:R-:W-:Y:S01]  /*1b50*/  IMAD R83, R83, 0x28, R86 ;  /* 0x0000002853537824 */ /* 0x000fe200078e0256 */
[----:B------:R-:W-:-:S02]  /*1b60*/  SHF.R.S32.HI R79, RZ, 0x2, R74 ;  /* 0x00000002ff4f7819 */ /* 0x000fc4000001144a */
[----:B------:R-:W-:Y:S01]  /*1b70*/  SHF.R.S32.HI R85, RZ, 0x2, R77 ;  /* 0x00000002ff557819 */ /* 0x000fe2000001144d */
[----:B------:R-:W0:Y:S01]  /*1b80*/  LDS.64 R74, [R75] ;  /* 0x000000004b4a7984 */ /* 0x000e220000000a00 */
[C---:B------:R-:W-:Y:S01]  /*1b90*/  IADD3 R77, R88.reuse, R81, RZ ;  /* 0x00000051584d7210 */ /* 0x040fe20007ffe0ff */
[--C-:B------:R-:W-:Y:S01]  /*1ba0*/  IMAD R81, R79, 0x28, R86.reuse ;  /* 0x000000284f517824 */ /* 0x100fe200078e0256 */
[C---:B------:R-:W-:Y:S01]  /*1bb0*/  IADD3 R79, R88.reuse, R83, RZ ;  /* 0x00000053584f7210 */ /* 0x040fe20007ffe0ff */
[----:B------:R-:W-:Y:S01]  /*1bc0*/  IMAD R85, R85, 0x28, R86 ;  /* 0x0000002855557824 */ /* 0x000fe200078e0256 */
[----:B------:R-:W-:Y:S02]  /*1bd0*/  SHF.R.S32.HI R87, RZ, 0x2, R76 ;  /* 0x00000002ff577819 */ /* 0x000fe4000001144c */
[----:B------:R-:W1:Y:S01]  /*1be0*/  LDS.64 R76, [R77] ;  /* 0x000000004d4c7984 */ /* 0x000e620000000a00 */
[C---:B------:R-:W-:Y:S02]  /*1bf0*/  IADD3 R81, R88.reuse, R81, RZ ;  /* 0x0000005158517210 */ /* 0x040fe40007ffe0ff */
[----:B------:R-:W-:Y:S01]  /*1c00*/  SHF.R.S32.HI R89, RZ, 0x2, R78 ;  /* 0x00000002ff597819 */ /* 0x000fe2000001144e */
[----:B------:R-:W-:Y:S01]  /*1c10*/  IMAD R87, R87, 0x28, R86 ;  /* 0x0000002857577824 */ /* 0x000fe200078e0256 */
[----:B------:R-:W2:Y:S01]  /*1c20*/  LDS.64 R78, [R79] ;  /* 0x000000004f4e7984 */ /* 0x000ea20000000a00 */
[----:B------:R-:W-:-:S02]  /*1c30*/  IADD3 R83, R88, R85, RZ ;  /* 0x0000005558537210 */ /* 0x000fc40007ffe0ff */
[----:B------:R-:W-:Y:S01]  /*1c40*/  SHF.R.S32.HI R91, RZ, 0x2, R80 ;  /* 0x00000002ff5b7819 */ /* 0x000fe20000011450 */
[----:B------:R-:W-:Y:S01]  /*1c50*/  IMAD R89, R89, 0x28, R86 ;  /* 0x0000002859597824 */ /* 0x000fe200078e0256 */
        /* <DEDUP_REMOVED lines=14> */
[----:B------:R-:W4:Y:S04]  /*1d40*/  LDS.64 R88, [R89] ;  /* 0x0000000059587984 */ /* 0x000f280000000a00 */
[----:B------:R-:W4:Y:S01]  /*1d50*/  LDS.64 R90, [R90] ;  /* 0x000000005a5a7984 */ /* 0x000f220000000a00 */
[----:B0-----:R-:W-:Y:S01]  /*1d60*/  FADD.FTZ R151, RZ, R74 ;  /* 0x0000004aff977221 */ /* 0x001fe20000010000 */
[----:B------:R-:W-:-:S02]  /*1d70*/  FADD.FTZ R74, RZ, R75 ;  /* 0x0000004bff4a7221 */ /* 0x000fc40000010000 */
        /* <DEDUP_REMOVED lines=19> */
.L_x_3427:
[----:B------:R-:W-:Y:S05]  /*1eb0*/  BSYNC B0 ;  /* 0x0000000000007941 */ /* 0x000fea0003800000 */
.L_x_3426:
        /* <DEDUP_REMOVED lines=20> */
.L_x_3429:
[----:B------:R-:W-:Y:S05]  /*2000*/  BSYNC B0 ;  /* 0x0000000000007941 */ /* 0x000fea0003800000 */
.L_x_3428:
[----:B------:R-:W-:Y:S01]  /*2010*/  BAR.SYNC.DEFER_BLOCKING 0x0 ;  /* 0x0000000000007b1d */ /* 0x000fe20000010000 */
[----:B---3--:R-:W-:-:S05]  /*2020*/  CS2R R76, SRZ ;  /* 0x00000000004c7805 */ /* 0x008fca000001ff00 */
[----:B------:R-:W-:Y:S05]  /*2030*/  @P3 BRA `(.L_x_3430) ;  /* 0x0000000000283947 */ /* 0x000fea0003800000 */
[----:B------:R-:W-:Y:S06]  /*2040*/  MEMBAR.ALL.GPU ;  /* 0x0000000000007992 */ /* 0x000fec000000a000 */
[----:B------:R-:W-:-:S00]  /*2050*/  ERRBAR ;  /* 0x00000000000079ab */ /* 0x000fc00000000000 */
[----:B------:R-:W-:Y:S06]  /*2060*/  CGAERRBAR ;  /* 0x00000000000075ab */ /* 0x000fec0000000000 */
[----:B------:R3:W5:Y:S02]  /*2070*/  ATOM.E.ADD.STRONG.GPU PT, R74, desc[UR10][R154.64], R52 ;  /* 0x000000349a4a798a */ /* 0x00076400081ee1ca */
.L_x_3431:
[----:B0-----:R-:W4:Y:S04]  /*2080*/  LD.E.STRONG.GPU R75, desc[UR10][R154.64] ;  /* 0x0000000a9a4b7980 */ /* 0x001f28000c10f900 */
[----:B----4-:R-:W-:Y:S01]  /*2090*/  CCTL.IVALL ;  /* 0x00000000ff00798f */ /* 0x010fe20002000000 */
[----:B------:R-:W-:Y:S05]  /*20a0*/  YIELD ;  /* 0x0000000000007946 */ /* 0x000fea0003800000 */
[----:B-----5:R-:W-:-:S04]  /*20b0*/  LOP3.LUT R75, R75, R74, RZ, 0x3c, !PT ;  /* 0x0000004a4b4b7212 */ /* 0x020fc800078e3cff */
[----:B------:R-:W-:-:S13]  /*20c0*/  ISETP.GT.AND P2, PT, R75, -0x1, PT ;  /* 0xffffffff4b00780c */ /* 0x000fda0003f44270 */
[----:B------:R-:W-:Y:S05]  /*20d0*/  @P2 BRA `(.L_x_3431) ;  /* 0xfffffffc00e82947 */ /* 0x000fea000383ffff */
.L_x_3430:
        /* <DEDUP_REMOVED lines=16> */
.L_x_3433:
[----:B------:R-:W-:Y:S05]  /*21e0*/  BSYNC B0 ;  /* 0x0000000000007941 */ /* 0x000fea0003800000 */
.L_x_3432:
        /* <DEDUP_REMOVED lines=17> */
[----:B------:R-:W-:Y:S01]  /*2300*/  @!P1 FMUL.FTZ R74, R74, 2.4414062863797880709e-05 ;  /* 0x37cccccd4a4a9820 */ /* 0x000fe20000410000 */
[----:B-1----:R-:W-:-:S03]  /*2310*/  @!P1 FADD.FTZ R76, R81, R76 ;  /* 0x0000004c514c9221 */ /* 0x002fc60000010000 */
[----:B------:R-:W-:-:S04]  /*2320*/  @!P1 FMUL.FTZ R75, R74, R74 ;  /* 0x0000004a4a4b9220 */ /* 0x000fc80000410000 */
[----:B------:R-:W-:-:S05]  /*2330*/  @!P1 FFMA.FTZ R75, R76, 2.4414062863797880709e-05, -R75 ;  /* 0x37cccccd4c4b9823 */ /* 0x000fca000001084b */
        /* <DEDUP_REMOVED lines=13> */
.L_x_3435:
[----:B------:R-:W-:Y:S05]  /*2410*/  BSYNC B0 ;  /* 0x0000000000007941 */ /* 0x000fea0003800000 */
.L_x_3434:
[----:B------:R-:W2:Y:S01]  /*2420*/  S2UR UR6, SR_CgaCtaId ;  /* 0x00000000000679c3 */ /* 0x000ea20000008800 */
[----:B------:R-:W-:Y:S01]  /*2430*/  IMAD R62, R64, 0x50, R63 ;  /* 0x00000050403e7824 */ /* 0x000fe200078e023f */
[----:B------:R-:W-:Y:S01]  /*2440*/  UMOV UR5, 0x400 ;  /* 0x0000040000057882 */ /* 0x000fe20000000000 */
[----:B------:R-:W-:Y:S01]  /*2450*/  IADD3 R153, RZ, -R153, RZ ;  /* 0x80000099ff997210 */ /* 0x000fe20007ffe0ff */
[----:B------:R-:W-:Y:S01]  /*2460*/  UIADD3 UR5, UR5, 0xc80, URZ ;  /* 0x00000c8005057890 */ /* 0x000fe2000fffe03f */
[--C-:B-----5:R-:W-:Y:S01]  /*2470*/  HADD2.F32 R91, -RZ, R66.reuse.H0_H0 ;  /* 0x20000042ff5b7230 */ /* 0x120fe20000004100 */
[----:B------:R-:W-:Y:S01]  /*2480*/  SHF.L.U32 R62, R62, 0x2, RZ ;  /* 0x000000023e3e7819 */ /* 0x000fe200000006ff */
[----:B01----:R-:W-:Y:S01]  /*2490*/  HADD2.F32 R75, -RZ, R66.H1_H1 ;  /* 0x30000042ff4b7230 */ /* 0x003fe20000004100 */
[----:B------:R-:W-:Y:S01]  /*24a0*/  LOP3.LUT R55, R55, 0x1, RZ, 0x3c, !PT ;  /* 0x0000000137377812 */ /* 0x000fe200078e3cff */
[----:B------:R-:W-:Y:S02]  /*24b0*/  HADD2.F32 R64, -RZ, R67.H0_H0 ;  /* 0x20000043ff407230 */ /* 0x000fe40000004100 */
[----:B------:R-:W-:Y:S01]  /*24c0*/  IMAD.WIDE.U32 R62, R62, -0x33333333, RZ ;  /* 0xcccccccd3e3e7825 */ /* 0x000fe200078e00ff */
[----:B------:R-:W-:-:S03]  /*24d0*/  MOV R62, R153 ;  /* 0x00000099003e7202 */ /* 0x000fc60000000f00 */
[----:B------:R-:W-:Y:S01]  /*24e0*/  HADD2.F32 R66, -RZ, R67.H1_H1 ;  /* 0x30000043ff427230 */ /* 0x000fe20000004100 */
[----:B------:R-:W-:Y:S01]  /*24f0*/  LEA.HI R62, R63, R62, RZ, 0x1b ;  /* 0x0000003e3f3e7211 */ /* 0x000fe200078fd8ff */
[--C-:B------:R-:W-:Y:S02]  /*2500*/  HADD2.F32 R86, -RZ, R68.reuse.H0_H0 ;  /* 0x20000044ff567230 */ /* 0x100fe40000004100 */
[--C-:B------:R-:W-:Y:S02]  /*2510*/  HADD2.F32 R61, -RZ, R69.reuse.H0_H0 ;  /* 0x20000045ff3d7230 */ /* 0x100fe40000004100 */
[----:B------:R-:W-:Y:S02]  /*2520*/  HADD2.F32 R69, -RZ, R69.H1_H1 ;  /* 0x30000045ff457230 */ /* 0x000fe40000004100 */
[----:B------:R-:W-:Y:S01]  /*2530*/  HADD2.F32 R68, -RZ, R68.H1_H1 ;  /* 0x30000044ff447230 */ /* 0x000fe20000004100 */
[----:B--2---:R-:W-:-:S03]  /*2540*/  ULEA UR5, UR6, UR5, 0x18 ;  /* 0x0000000506057291 */ /* 0x004fc6000f8ec03f */
[----:B------:R-:W-:-:S03]  /*2550*/  ULDC.64 UR6, c[0x0][0x210] ;  /* 0x0000840000067ab9 */ /* 0x000fc60000000a00 */
[----:B------:R-:W-:Y:S01]  /*2560*/  LEA R62, R62, UR5, 0x3 ;  /* 0x000000053e3e7c11 */ /* 0x000fe2000f8e18ff */
[----:B------:R-:W-:-:S05]  /*2570*/  ULDC UR5, c[0x0][0x230] ;  /* 0x00008c0000057ab9 */ /* 0x000fca0000000800 */
[----:B------:R-:W0:Y:S02]  /*2580*/  LDS.64 R62, [R62] ;  /* 0x000000003e3e7984 */ /* 0x000e240000000a00 */
[----:B0-----:R-:W-:Y:S01]  /*2590*/  FADD.FTZ R63, R63, UR5 ;  /* 0x000000053f3f7e21 */ /* 0x001fe20008010000 */
        /* <DEDUP_REMOVED lines=20> */
[----:B0-----:R-:W-:Y:S01]  /*26e0*/  FMUL.FTZ R70, R67, R0 ;  /* 0x0000000043467220 */ /* 0x001fe20000410000 */
[C---:B------:R-:W-:Y:S01]  /*26f0*/  FMUL.FTZ R92, R0.reuse, R127 ;  /* 0x0000007f005c7220 */ /* 0x040fe20000410000 */
[C---:B------:R-:W-:Y:S01]  /*2700*/  FMUL.FTZ R90, R0.reuse, R123 ;  /* 0x0000007b005a7220 */ /* 0x040fe20000410000 */
[C---:B------:R-:W-:Y:S01]  /*2710*/  FMUL.FTZ R76, R0.reuse, R107 ;  /* 0x0000006b004c7220 */ /* 0x040fe20000410000 */
[----:B------:R-:W-:Y:S01]  /*2720*/  FMUL.FTZ R102, R0, R131 ;  /* 0x0000008300667220 */ /* 0x000fe20000410000 */
[--C-:B------:R-:W-:Y:S01]  /*2730*/  FFMA.FTZ R70, R70, R86, R91.reuse ;  /* 0x0000005646467223 */ /* 0x100fe2000001005b */
[--C-:B------:R-:W-:Y:S01]  /*2740*/  FADD.FTZ R123, R110, -R62.reuse ;  /* 0x8000003e6e7b7221 */ /* 0x100fe20000010000 */
[C---:B------:R-:W-:Y:S01]  /*2750*/  FMUL.FTZ R82, R0.reuse, R73 ;  /* 0x0000004900527220 */ /* 0x040fe20000410000 */
[--C-:B------:R-:W-:Y:S01]  /*2760*/  FADD.FTZ R131, R109, -R62.reuse ;  /* 0x8000003e6d837221 */ /* 0x100fe20000010000 */
[C---:B------:R-:W-:Y:S01]  /*2770*/  FMUL.FTZ R78, R0.reuse, R115 ;  /* 0x00000073004e7220 */ /* 0x040fe20000410000 */
[C---:B------:R-:W-:Y:S01]  /*2780*/  FMUL.FTZ R156, R0.reuse, R135 ;  /* 0x00000087009c7220 */ /* 0x040fe20000410000 */
[----:B------:R-:W-:Y:S01]  /*2790*/  FMUL.FTZ R158, R0, R139 ;  /* 0x0000008b009e7220 */ /* 0x000fe20000410000 */
[--C-:B------:R-:W-:Y:S01]  /*27a0*/  FFMA.FTZ R73, R86, R92, R91.reuse ;  /* 0x0000005c56497223 */ /* 0x100fe2000001005b */
[C---:B------:R-:W-:Y:S01]  /*27b0*/  FMUL.FTZ R79, R0.reuse, R79 ;  /* 0x0000004f004f7220 */ /* 0x040fe20000410000 */
[C---:B------:R-:W-:Y:S01]  /*27c0*/  FMUL.FTZ R63, R0.reuse, R71 ;  /* 0x00000047003f7220 */ /* 0x040fe20000410000 */
[----:B------:R-:W-:Y:S01]  /*27d0*/  FMUL.FTZ R92, R0, R103 ;  /* 0x00000067005c7220 */ /* 0x000fe20000410000 */
[--C-:B------:R-:W-:Y:S01]  /*27e0*/  FADD.FTZ R135, R122, -R62.reuse ;  /* 0x8000003e7a877221 */ /* 0x100fe20000010000 */
[--C-:B------:R-:W-:Y:S01]  /*27f0*/  FADD.FTZ R115, R100, -R62.reuse ;  /* 0x8000003e64737221 */ /* 0x100fe20000010000 */
[C---:B------:R-:W-:Y:S01]  /*2800*/  FMUL.FTZ R80, R0.reuse, R111 ;  /* 0x0000006f00507220 */ /* 0x040fe20000410000 */
[----:B------:R-:W-:Y:S01]  /*2810*/  FMUL.FTZ R160, R0, R143 ;  /* 0x0000008f00a07220 */ /* 0x000fe20000410000 */
[----:B------:R-:W-:Y:S01]  /*2820*/  FMUL.FTZ R71, R70, -1.4426950216293334961 ;  /* 0xbfb8aa3b46477820 */ /* 0x000fe20000410000 */
[--C-:B------:R-:W-:Y:S01]  /*2830*/  FFMA.FTZ R81, R86, R76, R91.reuse ;  /* 0x0000004c56517223 */ /* 0x100fe2000001005b */
[--C-:B------:R-:W-:Y:S01]  /*2840*/  FADD.FTZ R103, R105, -R62.reuse ;  /* 0x8000003e69677221 */ /* 0x100fe20000010000 */
[C---:B------:R-:W-:Y:S01]  /*2850*/  FMUL.FTZ R123, R0.reuse, R123 ;  /* 0x0000007b007b7220 */ /* 0x040fe20000410000 */
[----:B------:R-:W-:Y:S01]  /*2860*/  FMUL.FTZ R164, R0, R97 ;  /* 0x0000006100a47220 */ /* 0x000fe20000410000 */
[--C-:B------:R-:W-:Y:S01]  /*2870*/  FFMA.FTZ R76, R86, R90, R91.reuse ;  /* 0x0000005a564c7223 */ /* 0x100fe2000001005b */
[--C-:B------:R-:W-:Y:S01]  /*2880*/  FADD.FTZ R111, R106, -R62.reuse ;  /* 0x8000003e6a6f7221 */ /* 0x100fe20000010000 */
[--C-:B------:R-:W-:Y:S01]  /*2890*/  FADD.FTZ R105, R130, -R62.reuse ;  /* 0x8000003e82697221 */ /* 0x100fe20000010000 */
[--C-:B------:R-:W-:Y:S01]  /*28a0*/  FADD.FTZ R143, R134, -R62.reuse ;  /* 0x8000003e868f7221 */ /* 0x100fe20000010000 */
[----:B------:R-:W-:Y:S01]  /*28b0*/  FMUL.FTZ R131, R0, R131 ;  /* 0x0000008300837220 */ /* 0x000fe20000410000 */
[--C-:B------:R-:W-:Y:S01]  /*28c0*/  FFMA.FTZ R90, R86, R158, R91.reuse ;  /* 0x0000009e565a7223 */ /* 0x100fe2000001005b */
        /* <DEDUP_REMOVED lines=9> */
[----:B------:R-:W-:Y:S01]  /*2960*/  FFMA.FTZ R84, R79, R69, R66 ;  /* 0x000000454f547223 */ /* 0x000fe20000010042 */
[C---:B------:R-:W-:Y:S01]  /*2970*/  FMUL.FTZ R104, R0.reuse, R135 ;  /* 0x0000008700687220 */ /* 0x040fe20000410000 */
[C---:B------:R-:W-:Y:S01]  /*2980*/  FMUL.FTZ R134, R0.reuse, R153 ;  /* 0x0000009900867220 */ /* 0x040fe20000410000 */
[----:B------:R-:W-:Y:S01]  /*2990*/  FMUL.FTZ R158, R0, R115 ;  /* 0x00000073009e7220 */ /* 0x000fe20000410000 */
[--C-:B------:R-:W-:Y:S01]  /*29a0*/  FADD.FTZ R99, R99, -R62.reuse ;  /* 0x8000003e63637221 */ /* 0x100fe20000010000 */
[----:B------:R-:W-:Y:S01]  /*29b0*/  FFMA.FTZ R79, R86, R78, R91 ;  /* 0x0000004e564f7223 */ /* 0x000fe2000001005b */
[--C-:B------:R-:W-:Y:S01]  /*29c0*/  FADD.FTZ R119, R108, -R62.reuse ;  /* 0x8000003e6c777221 */ /* 0x100fe20000010000 */
[----:B------:R-:W-:Y:S01]  /*29d0*/  FFMA.FTZ R115, R68, R123, R75 ;  /* 0x0000007b44737223 */ /* 0x000fe2000001004b */
[----:B------:R-:W-:Y:S01]  /*29e0*/  FADD.FTZ R135, R112, -R62 ;  /* 0x8000003e70877221 */ /* 0x000fe20000010000 */
[C-C-:B------:R-:W-:Y:S01]  /*29f0*/  FFMA.FTZ R63, R86.reuse, R63, R91.reuse ;  /* 0x0000003f563f7223 */ /* 0x140fe2000001005b */
[----:B------:R-:W-:Y:S01]  /*2a00*/  FFMA.FTZ R78, R86, R156, R91 ;  /* 0x0000009c564e7223 */ /* 0x000fe2000001005b */
[C---:B------:R-:W-:Y:S01]  /*2a10*/  FMUL.FTZ R111, R0.reuse, R111 ;  /* 0x0000006f006f7220 */ /* 0x040fe20000410000 */
[C---:B------:R-:W-:Y:S01]  /*2a20*/  FMUL.FTZ R122, R0.reuse, R105 ;  /* 0x00000069007a7220 */ /* 0x040fe20000410000 */
[C---:B------:R-:W-:Y:S01]  /*2a30*/  FMUL.FTZ R126, R0.reuse, R143 ;  /* 0x0000008f007e7220 */ /* 0x040fe20000410000 */
[----:B------:R-:W-:Y:S01]  /*2a40*/  FFMA.FTZ R112, R61, R131, R64 ;  /* 0x000000833d707223 */ /* 0x000fe20000010040 */
[C---:B------:R-:W-:Y:S01]  /*2a50*/  FMUL.FTZ R74, R0.reuse, R77 ;  /* 0x0000004d004a7220 */ /* 0x040fe20000410000 */
[----:B------:R-:W0:Y:S01]  /*2a60*/  MUFU.EX2 R71, R71 ;  /* 0x0000004700477308 */ /* 0x000e220000000800 */
[C---:B------:R-:W-:Y:S01]  /*2a70*/  FMUL.FTZ R100, R0.reuse, R107 ;  /* 0x0000006b00647220 */ /* 0x040fe20000410000 */
[C---:B------:R-:W-:Y:S01]  /*2a80*/  FMUL.FTZ R110, R0.reuse, R127 ;  /* 0x0000007f006e7220 */ /* 0x040fe20000410000 */
[C---:B------:R-:W-:Y:S01]  /*2a90*/  FMUL.FTZ R108, R0.reuse, R139 ;  /* 0x0000008b006c7220 */ /* 0x040fe20000410000 */
[C---:B------:R-:W-:Y:S01]  /*2aa0*/  FMUL.FTZ R130, R0.reuse, R151 ;  /* 0x0000009700827220 */ /* 0x040fe20000410000 */
[C---:B------:R-:W-:Y:S01]  /*2ab0*/  FMUL.FTZ R138, R0.reuse, R145 ;  /* 0x00000091008a7220 */ /* 0x040fe20000410000 */
[C---:B------:R-:W-:Y:S01]  /*2ac0*/  FMUL.FTZ R142, R0.reuse, R109 ;  /* 0x0000006d008e7220 */ /* 0x040fe20000410000 */
[C---:B------:R-:W-:Y:S01]  /*2ad0*/  FMUL.FTZ R156, R0.reuse, R149 ;  /* 0x00000095009c7220 */ /* 0x040fe20000410000 */
[--C-:B------:R-:W-:Y:S01]  /*2ae0*/  FADD.FTZ R131, R113, -R62.reuse ;  /* 0x8000003e71837221 */ /* 0x100fe20000010000 */
[----:B------:R-:W-:Y:S01]  /*2af0*/  FMUL.FTZ R162, R0, R95 ;  /* 0x0000005f00a27220 */ /* 0x000fe20000410000 */
[--C-:B------:R-:W-:Y:S01]  /*2b00*/  FFMA.FTZ R127, R68, R134, R75.reuse ;  /* 0x00000086447f7223 */ /* 0x100fe2000001004b */
[--C-:B------:R-:W-:Y:S01]  /*2b10*/  FADD.FTZ R139, R116, -R62.reuse ;  /* 0x8000003e748b7221 */ /* 0x100fe20000010000 */
[--C-:B------:R-:W-:Y:S01]  /*2b20*/  FADD.FTZ R125, R125, -R62.reuse ;  /* 0x8000003e7d7d7221 */ /* 0x100fe20000010000 */
[----:B------:R-:W-:Y:S01]  /*2b30*/  FMUL.FTZ R99, R0, R99 ;  /* 0x0000006300637220 */ /* 0x000fe20000410000 */
[--C-:B------:R-:W-:Y:S01]  /*2b40*/  FADD.FTZ R95, R72, -R62.reuse ;  /* 0x8000003e485f7221 */ /* 0x100fe20000010000 */
[----:B------:R-:W-:Y:S01]  /*2b50*/  FMUL.FTZ R118, R0, R119 ;  /* 0x0000007700767220 */ /* 0x000fe20000410000 */
[--C-:B------:R-:W-:Y:S01]  /*2b60*/  FFMA.FTZ R109, R68, R104, R75.reuse ;  /* 0x00000068446d7223 */ /* 0x100fe2000001004b */
[----:B------:R-:W-:Y:S01]  /*2b70*/  FMUL.FTZ R134, R115, -1.4426950216293334961 ;  /* 0xbfb8aa3b73867820 */ /* 0x000fe20000410000 */
[----:B------:R-:W-:Y:S01]  /*2b80*/  FMUL.FTZ R116, R0, R135 ;  /* 0x0000008700747220 */ /* 0x000fe20000410000 */
[--C-:B------:R-:W-:Y:S01]  /*2b90*/  FADD.FTZ R143, R129, -R62.reuse ;  /* 0x8000003e818f7221 */ /* 0x100fe20000010000 */
[----:B------:R-:W-:Y:S01]  /*2ba0*/  FMUL.FTZ R93, R84, -1.4426950216293334961 ;  /* 0xbfb8aa3b545d7820 */ /* 0x000fe20000410000 */
[----:B------:R-:W-:Y:S01]  /*2bb0*/  FMUL.FTZ R72, R63, -1.4426950216293334961 ;  /* 0xbfb8aa3b3f487820 */ /* 0x000fe20000410000 */
[C-C-:B------:R-:W-:Y:S01]  /*2bc0*/  FFMA.FTZ R119, R68.reuse, R111, R75.reuse ;  /* 0x0000006f44777223 */ /* 0x140fe2000001004b */
[C-C-:B------:R-:W-:Y:S01]  /*2bd0*/  FFMA.FTZ R104, R68.reuse, R122, R75.reuse ;  /* 0x0000007a44687223 */ /* 0x140fe2000001004b */
[--C-:B------:R-:W-:Y:S01]  /*2be0*/  FFMA.FTZ R107, R68, R126, R75.reuse ;  /* 0x0000007e446b7223 */ /* 0x100fe2000001004b */
[--C-:B------:R-:W-:Y:S01]  /*2bf0*/  FADD.FTZ R135, R117, -R62.reuse ;  /* 0x8000003e75877221 */ /* 0x100fe20000010000 */
[--C-:B------:R-:W-:Y:S01]  /*2c00*/  FADD.FTZ R145, R133, -R62.reuse ;  /* 0x8000003e85917221 */ /* 0x100fe20000010000 */
[--C-:B------:R-:W-:Y:S01]  /*2c10*/  FADD.FTZ R141, R141, -R62.reuse ;  /* 0x8000003e8d8d7221 */ /* 0x100fe20000010000 */
[--C-:B------:R-:W-:Y:S01]  /*2c20*/  FADD.FTZ R151, R94, -R62.reuse ;  /* 0x8000003e5e977221 */ /* 0x100fe20000010000 */
[--C-:B------:R-:W-:Y:S01]  /*2c30*/  FADD.FTZ R65, R65, -R62.reuse ;  /* 0x8000003e41417221 */ /* 0x100fe20000010000 */
[----:B------:R-:W-:Y:S01]  /*2c40*/  FFMA.FTZ R85, R74, R68, R75 ;  /* 0x000000444a557223 */ /* 0x000fe2000001004b */
        /* <DEDUP_REMOVED lines=13> */
[----:B------:R-:W-:Y:S01]  /*2d20*/  FMUL.FTZ R131, R0, R131 ;  /* 0x0000008300837220 */ /* 0x000fe20000410000 */
[C-C-:B------:R-:W-:Y:S01]  /*2d30*/  FFMA.FTZ R82, R86.reuse, R82, R91.reuse ;  /* 0x0000005256527223 */ /* 0x140fe2000001005b */
[C-C-:B------:R-:W-:Y:S01]  /*2d40*/  FFMA.FTZ R80, R86.reuse, R80, R91.reuse ;  /* 0x0000005056507223 */ /* 0x140fe2000001005b */
[C-C-:B------:R-:W-:Y:S01]  /*2d50*/  FFMA.FTZ R74, R86.reuse, R102, R91.reuse ;  /* 0x00000066564a7223 */ /* 0x140fe2000001005b */
[C-C-:B------:R-:W-:Y:S01]  /*2d60*/  FFMA.FTZ R89, R86.reuse, R160, R91.reuse ;  /* 0x000000a056597223 */ /* 0x140fe2000001005b */
[C-C-:B------:R-:W-:Y:S01]  /*2d70*/  FFMA.FTZ R88, R86.reuse, R162, R91.reuse ;  /* 0x000000a256587223 */ /* 0x140fe2000001005b */
[----:B------:R-:W-:Y:S01]  /*2d80*/  FFMA.FTZ R87, R86, R164, R91 ;  /* 0x000000a456577223 */ /* 0x000fe2000001005b */
[----:B------:R-:W-:Y:S01]  /*2d90*/  FFMA.FTZ R68, R68, R158, R75 ;  /* 0x0000009e44447223 */ /* 0x000fe2000001004b */
[----:B------:R-:W-:Y:S01]  /*2da0*/  FADD.FTZ R157, R152, -R62 ;  /* 0x8000003e989d7221 */ /* 0x000fe20000010000 */
[----:B------:R-:W-:Y:S01]  /*2db0*/  FMUL.FTZ R125, R0, R125 ;  /* 0x0000007d007d7220 */ /* 0x000fe20000410000 */
[----:B------:R-:W-:Y:S01]  /*2dc0*/  FFMA.FTZ R86, R86, R99, R91 ;  /* 0x0000006356567223 */ /* 0x000fe2000001005b */
[----:B------:R1:W-:Y:S01]  /*2dd0*/  MUFU.EX2 R75, R134 ;  /* 0x00000086004b7308 */ /* 0x0003e20000000800 */
[C---:B------:R-:W-:Y:S01]  /*2de0*/  FMUL.FTZ R143, R0.reuse, R143 ;  /* 0x0000008f008f7220 */ /* 0x040fe20000410000 */
[C---:B------:R-:W-:Y:S01]  /*2df0*/  FMUL.FTZ R137, R0.reuse, R139 ;  /* 0x0000008b00897220 */ /* 0x040fe20000410000 */
[C---:B------:R-:W-:Y:S01]  /*2e00*/  FMUL.FTZ R145, R0.reuse, R145 ;  /* 0x0000009100917220 */ /* 0x040fe20000410000 */
[C---:B------:R-:W-:Y:S01]  /*2e10*/  FMUL.FTZ R141, R0.reuse, R141 ;  /* 0x0000008d008d7220 */ /* 0x040fe20000410000 */
[C---:B------:R-:W-:Y:S01]  /*2e20*/  FMUL.FTZ R151, R0.reuse, R151 ;  /* 0x0000009700977220 */ /* 0x040fe20000410000 */
[C---:B------:R-:W-:Y:S01]  /*2e30*/  FMUL.FTZ R65, R0.reuse, R65 ;  /* 0x0000004100417220 */ /* 0x040fe20000410000 */
[C---:B------:R-:W-:Y:S01]  /*2e40*/  FMUL.FTZ R114, R0.reuse, R103 ;  /* 0x0000006700727220 */ /* 0x040fe20000410000 */
[----:B------:R2:W-:Y:S01]  /*2e50*/  MUFU.EX2 R91, R93 ;  /* 0x0000005d005b7308 */ /* 0x0005e20000000800 */
[C---:B-1----:R-:W-:Y:S01]  /*2e60*/  FMUL.FTZ R134, R0.reuse, R135 ;  /* 0x0000008700867220 */ /* 0x042fe20000410000 */
[C---:B------:R-:W-:Y:S01]  /*2e70*/  FMUL.FTZ R133, R0.reuse, R121 ;  /* 0x0000007900857220 */ /* 0x040fe20000410000 */
[C---:B------:R-:W-:Y:S01]  /*2e80*/  FMUL.FTZ R149, R0.reuse, R149 ;  /* 0x0000009500957220 */ /* 0x040fe20000410000 */
[C-C-:B------:R-:W-:Y:S01]  /*2e90*/  FFMA.FTZ R135, R61.reuse, R131, R64.reuse ;  /* 0x000000833d877223 */ /* 0x140fe20000010040 */
[C---:B------:R-:W-:Y:S01]  /*2ea0*/  FMUL.FTZ R147, R0.reuse, R147 ;  /* 0x0000009300937220 */ /* 0x040fe20000410000 */
[C---:B------:R-:W-:Y:S01]  /*2eb0*/  FMUL.FTZ R139, R0.reuse, R153 ;  /* 0x00000099008b7220 */ /* 0x040fe20000410000 */
[C---:B------:R-:W-:Y:S01]  /*2ec0*/  FMUL.FTZ R157, R0.reuse, R157 ;  /* 0x0000009d009d7220 */ /* 0x040fe20000410000 */
[----:B------:R-:W-:Y:S01]  /*2ed0*/  MUFU.EX2 R72, R72 ;  /* 0x0000004800487308 */ /* 0x000fe20000000800 */
[----:B--2---:R-:W-:Y:S01]  /*2ee0*/  FMUL.FTZ R93, R0, R95 ;  /* 0x0000005f005d7220 */ /* 0x004fe20000410000 */
[C-C-:B------:R-:W-:Y:S01]  /*2ef0*/  FFMA.FTZ R131, R61.reuse, R125, R64.reuse ;  /* 0x0000007d3d837223 */ /* 0x140fe20000010040 */
[C-C-:B------:R-:W-:Y:S01]  /*2f00*/  FFMA.FTZ R125, R61.reuse, R143, R64.reuse ;  /* 0x0000008f3d7d7223 */ /* 0x140fe20000010040 */
[C-C-:B------:R-:W-:Y:S01]  /*2f10*/  FFMA.FTZ R138, R61.reuse, R145, R64.reuse ;  /* 0x000000913d8a7223 */ /* 0x140fe20000010040 */
[C-C-:B------:R-:W-:Y:S01]  /*2f20*/  FFMA.FTZ R143, R61.reuse, R141, R64.reuse ;  /* 0x0000008d3d8f7223 */ /* 0x140fe20000010040 */
[----:B------:R-:W-:Y:S01]  /*2f30*/  FFMA.FTZ R142, R61, R151, R64 ;  /* 0x000000973d8e7223 */ /* 0x000fe20000010040 */
[----:B------:R-:W-:Y:S01]  /*2f40*/  FADD.FTZ R163, R124, -R62 ;  /* 0x8000003e7ca37221 */ /* 0x000fe20000010000 */
[--C-:B------:R-:W-:Y:S01]  /*2f50*/  FFMA.FTZ R83, R65, R61, R64.reuse ;  /* 0x0000003d41537223 */ /* 0x100fe20000010040 */
[C-C-:B------:R-:W-:Y:S01]  /*2f60*/  FFMA.FTZ R93, R61.reuse, R93, R64.reuse ;  /* 0x0000005d3d5d7223 */ /* 0x140fe20000010040 */
[C-C-:B------:R-:W-:Y:S01]  /*2f70*/  FFMA.FTZ R114, R61.reuse, R114, R64.reuse ;  /* 0x000000723d727223 */ /* 0x140fe20000010040 */
[C-C-:B------:R-:W-:Y:S01]  /*2f80*/  FFMA.FTZ R134, R61.reuse, R134, R64.reuse ;  /* 0x000000863d867223 */ /* 0x140fe20000010040 */
[C-C-:B------:R-:W-:Y:S01]  /*2f90*/  FFMA.FTZ R133, R61.reuse, R133, R64.reuse ;  /* 0x000000853d857223 */ /* 0x140fe20000010040 */
[C-C-:B------:R-:W-:Y:S01]  /*2fa0*/  FFMA.FTZ R145, R61.reuse, R149, R64.reuse ;  /* 0x000000953d917223 */ /* 0x140fe20000010040 */
[C-C-:B------:R-:W-:Y:S01]  /*2fb0*/  FFMA.FTZ R141, R61.reuse, R147, R64.reuse ;  /* 0x000000933d8d7223 */ /* 0x140fe20000010040 */
[C---:B------:R-:W-:Y:S01]  /*2fc0*/  FFMA.FTZ R139, R61.reuse, R139, R64 ;  /* 0x0000008b3d8b7223 */ /* 0x040fe20000010040 */
[----:B------:R-:W-:Y:S01]  /*2fd0*/  FADD.FTZ R151, R136, -R62 ;  /* 0x8000003e88977221 */ /* 0x000fe20000010000 */
[----:B------:R-:W-:Y:S01]  /*2fe0*/  FFMA.FTZ R61, R61, R157, R64 ;  /* 0x0000009d3d3d7223 */ /* 0x000fe20000010040 */
[--C-:B------:R-:W-:Y:S01]  /*2ff0*/  FADD.FTZ R157, R132, -R62.reuse ;  /* 0x8000003e849d7221 */ /* 0x100fe20000010000 */
[C---:B------:R-:W-:Y:S01]  /*3000*/  FMUL.FTZ R132, R0.reuse, R163 ;  /* 0x000000a300847220 */ /* 0x040fe20000410000 */
[----:B------:R-:W-:Y:S01]  /*3010*/  FMUL.FTZ R163, R0, R151 ;  /* 0x0000009700a37220 */ /* 0x000fe20000410000 */
[----:B0-----:R-:W-:Y:S01]  /*3020*/  FADD.FTZ R151, R71, 1 ;  /* 0x3f80000047977421 */ /* 0x001fe20000010000 */
[----:B------:R-:W-:Y:S01]  /*3030*/  FMUL.FTZ R65, R83, -1.4426950216293334961 ;  /* 0xbfb8aa3b53417820 */ /* 0x000fe20000410000 */
[----:B------:R-:W-:Y:S01]  /*3040*/  FMUL.FTZ R152, R79, -1.4426950216293334961 ;  /* 0xbfb8aa3b4f987820 */ /* 0x000fe20000410000 */
[----:B------:R-:W-:Y:S01]  /*3050*/  FMUL.FTZ R95, R92, -1.4426950216293334961 ;  /* 0xbfb8aa3b5c5f7820 */ /* 0x000fe20000410000 */
[----:B------:R-:W-:Y:S01]  /*3060*/  FMUL.FTZ R99, R0, R97 ;  /* 0x0000006100637220 */ /* 0x000fe20000410000 */
[----:B------:R-:W-:Y:S01]  /*3070*/  FMUL.FTZ R97, R93, -1.4426950216293334961 ;  /* 0xbfb8aa3b5d617820 */ /* 0x000fe20000410000 */
[----:B------:R-:W0:Y:S01]  /*3080*/  MUFU.RCP R151, R151 ;  /* 0x0000009700977308 */ /* 0x000e220000001000 */
[--C-:B------:R-:W-:Y:S01]  /*3090*/  FADD.FTZ R153, R120, -R62.reuse ;  /* 0x8000003e78997221 */ /* 0x100fe20000010000 */
[--C-:B------:R-:W-:Y:S01]  /*30a0*/  FADD.FTZ R149, R140, -R62.reuse ;  /* 0x8000003e8c957221 */ /* 0x100fe20000010000 */
[--C-:B------:R-:W-:Y:S01]  /*30b0*/  FADD.FTZ R136, R101, -R62.reuse ;  /* 0x8000003e65887221 */ /* 0x100fe20000010000 */
[--C-:B------:R-:W-:Y:S01]  /*30c0*/  FADD.FTZ R165, R128, -R62.reuse ;  /* 0x8000003e80a57221 */ /* 0x100fe20000010000 */
[--C-:B------:R-:W-:Y:S01]  /*30d0*/  FADD.FTZ R147, R144, -R62.reuse ;  /* 0x8000003e90937221 */ /* 0x100fe20000010000 */
[----:B------:R-:W-:Y:S01]  /*30e0*/  FMUL.FTZ R128, R0, R153 ;  /* 0x0000009900807220 */ /* 0x000fe20000410000 */
[--C-:B------:R-:W-:Y:S01]  /*30f0*/  FADD.FTZ R153, R150, -R62.reuse ;  /* 0x8000003e96997221 */ /* 0x100fe20000010000 */
[----:B------:R-:W1:Y:S01]  /*3100*/  MUFU.EX2 R65, R65 ;  /* 0x0000004100417308 */ /* 0x000e620000000800 */
[C---:B------:R-:W-:Y:S01]  /*3110*/  FMUL.FTZ R149, R0.reuse, R149 ;  /* 0x0000009500957220 */ /* 0x040fe20000410000 */
[----:B------:R-:W-:Y:S01]  /*3120*/  FMUL.FTZ R150, R0, R136 ;  /* 0x0000008800967220 */ /* 0x000fe20000410000 */
[----:B------:R-:W-:Y:S01]  /*3130*/  FADD.FTZ R161, R146, -R62 ;  /* 0x8000003e92a17221 */ /* 0x000fe20000010000 */
[----:B------:R-:W-:Y:S01]  /*3140*/  FMUL.FTZ R146, R0, R147 ;  /* 0x0000009300927220 */ /* 0x000fe20000410000 */
[C-C-:B------:R-:W-:Y:S01]  /*3150*/  FFMA.FTZ R147, R69.reuse, R149, R66.reuse ;  /* 0x0000009545937223 */ /* 0x140fe20000010042 */
[--C-:B------:R-:W-:Y:S01]  /*3160*/  FFMA.FTZ R149, R69, R150, R66.reuse ;  /* 0x0000009645957223 */ /* 0x100fe20000010042 */
[----:B------:R-:W-:Y:S01]  /*3170*/  FMUL.FTZ R100, R81, -1.4426950216293334961 ;  /* 0xbfb8aa3b51647820 */ /* 0x000fe20000410000 */
[----:B------:R2:W-:Y:S01]  /*3180*/  MUFU.EX2 R64, R152 ;  /* 0x0000009800407308 */ /* 0x0005e20000000800 */
[----:B0-----:R-:W-:Y:S01]  /*3190*/  FMUL.FTZ R150, R70, R151 ;  /* 0x0000009746967220 */ /* 0x001fe20000410000 */
[----:B------:R-:W-:Y:S01]  /*31a0*/  FMUL.FTZ R67, R85, -1.4426950216293334961 ;  /* 0xbfb8aa3b55437820 */ /* 0x000fe20000410000 */
[--C-:B------:R-:W-:Y:S01]  /*31b0*/  FFMA.FTZ R116, R69, R116, R66.reuse ;  /* 0x0000007445747223 */ /* 0x100fe20000010042 */
[----:B------:R-:W-:Y:S01]  /*31c0*/  FMUL.FTZ R113, R112, -1.4426950216293334961 ;  /* 0xbfb8aa3b70717820 */ /* 0x000fe20000410000 */
[----:B------:R-:W-:Y:S01]  /*31d0*/  FMUL.FTZ R157, R0, R157 ;  /* 0x0000009d009d7220 */ /* 0x000fe20000410000 */
[----:B------:R-:W-:Y:S01]  /*31e0*/  FMUL.FTZ R103, R82, -1.4426950216293334961 ;  /* 0xbfb8aa3b52677820 */ /* 0x000fe20000410000 */
[----:B------:R-:W-:Y:S01]  /*31f0*/  FMUL.FTZ R117, R116, -1.4426950216293334961 ;  /* 0xbfb8aa3b74757820 */ /* 0x000fe20000410000 */
[----:B------:R-:W-:Y:S01]  /*3200*/  MUFU.EX2 R95, R95 ;  /* 0x0000005f005f7308 */ /* 0x000fe20000000800 */
[----:B--2---:R-:W-:Y:S01]  /*3210*/  FADD.FTZ R152, R72, 1 ;  /* 0x3f80000048987421 */ /* 0x004fe20000010000 */
[----:B-1----:R-:W-:Y:S01]  /*3220*/  FADD.FTZ R151, R65, 1 ;  /* 0x3f80000041977421 */ /* 0x002fe20000010000 */
[C-C-:B------:R-:W-:Y:S01]  /*3230*/  FFMA.FTZ R99, R69.reuse, R99, R66.reuse ;  /* 0x0000006345637223 */ /* 0x140fe20000010042 */
[C---:B------:R-:W-:Y:S01]  /*3240*/  FFMA.FTZ R118, R69.reuse, R118, R66 ;  /* 0x0000007645767223 */ /* 0x040fe20000010042 */
[----:B------:R-:W-:Y:S01]  /*3250*/  FMUL.FTZ R105, R114, -1.4426950216293334961 ;  /* 0xbfb8aa3b72697820 */ /* 0x000fe20000410000 */
[----:B------:R-:W-:Y:S01]  /*3260*/  FMUL.FTZ R129, R80, -1.4426950216293334961 ;  /* 0xbfb8aa3b50817820 */ /* 0x000fe20000410000 */
[----:B------:R-:W-:Y:S01]  /*3270*/  FADD.FTZ R159, R148, -R62 ;  /* 0x8000003e949f7221 */ /* 0x000fe20000010000 */
[----:B------:R-:W0:Y:S01]  /*3280*/  MUFU.RCP R152, R152 ;  /* 0x0000009800987308 */ /* 0x000e220000001000 */
[--C-:B------:R-:W-:Y:S01]  /*3290*/  FFMA.FTZ R71, R69, R157, R66.reuse ;  /* 0x0000009d45477223 */ /* 0x100fe20000010042 */
[----:B------:R-:W-:Y:S01]  /*32a0*/  FMUL.FTZ R102, R99, -1.4426950216293334961 ;  /* 0xbfb8aa3b63667820 */ /* 0x000fe20000410000 */
[----:B------:R-:W-:Y:S01]  /*32b0*/  FMUL.FTZ R106, R118, -1.4426950216293334961 ;  /* 0xbfb8aa3b766a7820 */ /* 0x000fe20000410000 */
[C---:B------:R-:W-:Y:S01]  /*32c0*/  FMUL.FTZ R165, R0.reuse, R165 ;  /* 0x000000a500a57220 */ /* 0x040fe20000410000 */
[C---:B------:R-:W-:Y:S01]  /*32d0*/  FMUL.FTZ R161, R0.reuse, R161 ;  /* 0x000000a100a17220 */ /* 0x040fe20000410000 */
[C---:B------:R-:W-:Y:S01]  /*32e0*/  FMUL.FTZ R159, R0.reuse, R159 ;  /* 0x0000009f009f7220 */ /* 0x040fe20000410000 */
[----:B------:R-:W-:Y:S01]  /*32f0*/  FMUL.FTZ R153, R0, R153 ;  /* 0x0000009900997220 */ /* 0x000fe20000410000 */
[----:B------:R-:W1:Y:S01]  /*3300*/  MUFU.EX2 R97, R97 ;  /* 0x0000006100617308 */ /* 0x000e620000000800 */
[----:B------:R-:W-:Y:S01]  /*3310*/  FMUL.FTZ R0, R77, -1.4426950216293334961 ;  /* 0xbfb8aa3b4d007820 */ /* 0x000fe20000410000 */
[----:B------:R-:W-:Y:S01]  /*3320*/  FMUL.FTZ R121, R135, -1.4426950216293334961 ;  /* 0xbfb8aa3b87797820 */ /* 0x000fe20000410000 */
[----:B------:R-:W-:Y:S01]  /*3330*/  FADD.FTZ R75, R75, 1 ;  /* 0x3f8000004b4b7421 */ /* 0x000fe20000010000 */
[C-C-:B------:R-:W-:Y:S01]  /*3340*/  FFMA.FTZ R137, R69.reuse, R137, R66.reuse ;  /* 0x0000008945897223 */ /* 0x140fe20000010042 */
[C-C-:B------:R-:W-:Y:S01]  /*3350*/  FFMA.FTZ R101, R69.reuse, R128, R66.reuse ;  /* 0x0000008045657223 */ /* 0x140fe20000010042 */
[C-C-:B------:R-:W-:Y:S01]  /*3360*/  FFMA.FTZ R136, R69.reuse, R153, R66.reuse ;  /* 0x0000009945887223 */ /* 0x140fe20000010042 */
[--C-:B------:R-:W-:Y:S01]  /*3370*/  FFMA.FTZ R132, R69, R132, R66.reuse ;  /* 0x0000008445847223 */ /* 0x100fe20000010042 */
[----:B------:R2:W4:Y:S01]  /*3380*/  MUFU.RCP R158, R151 ;  /* 0x00000097009e7308 */ /* 0x0005220000001000 */
[----:B0-----:R-:W-:Y:S01]  /*3390*/  FMUL.FTZ R63, R63, R152 ;  /* 0x000000983f3f7220 */ /* 0x001fe20000410000 */
[----:B------:R-:W-:Y:S01]  /*33a0*/  FMUL.FTZ R98, R137, -1.4426950216293334961 ;  /* 0xbfb8aa3b89627820 */ /* 0x000fe20000410000 */
[----:B------:R-:W-:Y:S01]  /*33b0*/  FMUL.FTZ R62, R101, -1.4426950216293334961 ;  /* 0xbfb8aa3b653e7820 */ /* 0x000fe20000410000 */
[C-C-:B------:R-:W-:Y:S01]  /*33c0*/  FFMA.FTZ R128, R69.reuse, R165, R66.reuse ;  /* 0x000000a545807223 */ /* 0x140fe20000010042 */
[C-C-:B------:R-:W-:Y:S01]  /*33d0*/  FFMA.FTZ R148, R69.reuse, R163, R66.reuse ;  /* 0x000000a345947223 */ /* 0x140fe20000010042 */
[C-C-:B------:R-:W-:Y:S01]  /*33e0*/  FFMA.FTZ R146, R69.reuse, R146, R66.reuse ;  /* 0x0000009245927223 */ /* 0x140fe20000010042 */
[--C-:B------:R-:W-:Y:S01]  /*33f0*/  FFMA.FTZ R144, R69, R161, R66.reuse ;  /* 0x000000a145907223 */ /* 0x100fe20000010042 */
[----:B------:R-:W-:Y:S01]  /*3400*/  MUFU.EX2 R100, R100 ;  /* 0x0000006400647308 */ /* 0x000fe20000000800 */
[----:B--2---:R-:W-:Y:S01]  /*3410*/  FADD.FTZ R151, R95, 1 ;  /* 0x3f8000005f977421 */ /* 0x004fe20000010000 */
[----:B-1----:R-:W-:Y:S01]  /*3420*/  FADD.FTZ R152, R97, 1 ;  /* 0x3f80000061987421 */ /* 0x002fe20000010000 */
[----:B------:R-:W-:Y:S01]  /*3430*/  FFMA.FTZ R140, R69, R159, R66 ;  /* 0x0000009f458c7223 */ /* 0x000fe20000010042 */
[----:B------:R-:W-:Y:S01]  /*3440*/  FMUL.FTZ R66, R133, -1.4426950216293334961 ;  /* 0xbfb8aa3b85427820 */ /* 0x000fe20000410000 */
[----:B------:R-:W-:Y:S01]  /*3450*/  FMUL.FTZ R65, R76, -1.4426950216293334961 ;  /* 0xbfb8aa3b4c417820 */ /* 0x000fe20000410000 */
[----:B------:R-:W-:Y:S01]  /*3460*/  FMUL.FTZ R120, R110, -1.4426950216293334961 ;  /* 0xbfb8aa3b6e787820 */ /* 0x000fe20000410000 */
[----:B------:R-:W-:Y:S01]  /*3470*/  FADD.FTZ R91, R91, 1 ;  /* 0x3f8000005b5b7421 */ /* 0x000fe20000010000 */
[----:B------:R-:W0:Y:S01]  /*3480*/  MUFU.RCP R151, R151 ;  /* 0x0000009700977308 */ /* 0x000e220000001000 */
[----:B----4-:R-:W-:Y:S01]  /*3490*/  FMUL.FTZ R83, R83, R158 ;  /* 0x0000009e53537220 */ /* 0x010fe20000410000 */
[----:B------:R-:W-:Y:S01]  /*34a0*/  FMUL.FTZ R69, R109, -1.4426950216293334961 ;  /* 0xbfb8aa3b6d457820 */ /* 0x000fe20000410000 */
[----:B------:R-:W-:Y:S01]  /*34b0*/  FMUL.FTZ R70, R132, -1.4426950216293334961 ;  /* 0xbfb8aa3b84467820 */ /* 0x000fe20000410000 */
[----:B------:R-:W-:Y:S01]  /*34c0*/  FMUL.FTZ R124, R134, -1.4426950216293334961 ;  /* 0xbfb8aa3b867c7820 */ /* 0x000fe20000410000 */
[----:B------:R-:W-:Y:S01]  /*34d0*/  FMUL.FTZ R95, R73, -1.4426950216293334961 ;  /* 0xbfb8aa3b495f7820 */ /* 0x000fe20000410000 */
[----:B------:R-:W-:Y:S01]  /*34e0*/  FMUL.FTZ R72, R131, -1.4426950216293334961 ;  /* 0xbfb8aa3b83487820 */ /* 0x000fe20000410000 */
[----:B------:R-:W-:Y:S01]  /*34f0*/  FMUL.FTZ R97, R104, -1.4426950216293334961 ;  /* 0xbfb8aa3b68617820 */ /* 0x000fe20000410000 */
[----:B------:R-:W1:Y:S08]  /*3500*/  MUFU.RCP R152, R152 ;  /* 0x0000009800987308 */ /* 0x000e700000001000 */
[----:B------:R-:W2:Y:S01]  /*3510*/  MUFU.EX2 R67, R67 ;  /* 0x0000004300437308 */ /* 0x000ea20000000800 */
[----:B0-----:R-:W-:Y:S01]  /*3520*/  FMUL.FTZ R92, R92, R151 ;  /* 0x000000975c5c7220 */ /* 0x001fe20000410000 */
[----:B------:R-:W-:Y:S01]  /*3530*/  FADD.FTZ R151, R100, 1 ;  /* 0x3f80000064977421 */ /* 0x000fe20000010000 */
[----:B------:R-:W-:-:S03]  /*3540*/  FMUL.FTZ R100, R74, -1.4426950216293334961 ;  /* 0xbfb8aa3b4a647820 */ /* 0x000fc60000410000 */
[----:B------:R-:W-:Y:S02]  /*3550*/  F2FP.F16.F32.PACK_AB R63, R92, R63 ;  /* 0x0000003f5c3f723e */ /* 0x000fe400000000ff */
[----:B------:R0:W-:Y:S01]  /*3560*/  MUFU.EX2 R94, R117 ;  /* 0x00000075005e7308 */ /* 0x0001e20000000800 */
[----:B-1----:R-:W-:-:S07]  /*3570*/  FMUL.FTZ R93, R93, R152 ;  /* 0x000000985d5d7220 */ /* 0x002fce0000410000 */
[----:B------:R-:W1:Y:S01]  /*3580*/  MUFU.RCP R152, R151 ;  /* 0x0000009700987308 */ /* 0x000e620000001000 */
[----:B--2---:R-:W-:Y:S01]  /*3590*/  FADD.FTZ R67, R67, 1 ;  /* 0x3f80000043437421 */ /* 0x004fe20000010000 */
[----:B0-----:R-:W-:-:S06]  /*35a0*/  FMUL.FTZ R117, R111, -1.4426950216293334961 ;  /* 0xbfb8aa3b6f757820 */ /* 0x001fcc0000410000 */
[----:B------:R0:W2:Y:S08]  /*35b0*/  MUFU.RCP R156, R67 ;  /* 0x00000043009c7308 */ /* 0x0000b00000001000 */
[----:B------:R-:W4:Y:S01]  /*35c0*/  MUFU.EX2 R113, R113 ;  /* 0x0000007100717308 */ /* 0x000f220000000800 */
[----:B-1----:R-:W-:Y:S01]  /*35d0*/  FMUL.FTZ R81, R81, R152 ;  /* 0x0000009851517220 */ /* 0x002fe20000410000 */
[----:B------:R-:W-:Y:S01]  /*35e0*/  FADD.FTZ R152, R94, 1 ;  /* 0x3f8000005e987421 */ /* 0x000fe20000010000 */
[----:B0-----:R-:W-:-:S05]  /*35f0*/  FMUL.FTZ R67, R108, -1.4426950216293334961 ;  /* 0xbfb8aa3b6c437820 */ /* 0x001fca0000410000 */
[----:B------:R0:W-:Y:S01]  /*3600*/  MUFU.RCP R157, R152 ;  /* 0x00000098009d7308 */ /* 0x0001e20000001000 */
[----:B--2---:R-:W-:-:S05]  /*3610*/  FMUL.FTZ R85, R85, R156 ;  /* 0x0000009c55557220 */ /* 0x004fca0000410000 */
[----:B------:R-:W-:Y:S02]  /*3620*/  F2FP.F16.F32.PACK_AB R85, R85, R150 ;  /* 0x000000965555723e */ /* 0x000fe400000000ff */
[----:B------:R-:W1:Y:S01]  /*3630*/  MUFU.EX2 R103, R103 ;  /* 0x0000006700677308 */ /* 0x000e620000000800 */
[----:B0-----:R-:W-:Y:S01]  /*3640*/  FADD.FTZ R152, R64, 1 ;  /* 0x3f80000040987421 */ /* 0x001fe20000010000 */
[----:B----4-:R-:W-:Y:S01]  /*3650*/  FADD.FTZ R151, R113, 1 ;  /* 0x3f80000071977421 */ /* 0x010fe20000010000 */
[----:B------:R-:W-:Y:S01]  /*3660*/  FMUL.FTZ R64, R90, -1.4426950216293334961 ;  /* 0xbfb8aa3b5a407820 */ /* 0x000fe20000410000 */
[----:B------:R-:W-:-:S04]  /*3670*/  FMUL.FTZ R113, R78, -1.4426950216293334961 ;  /* 0xbfb8aa3b4e717820 */ /* 0x000fc80000410000 */
[----:B------:R-:W0:Y:S08]  /*3680*/  MUFU.EX2 R105, R105 ;  /* 0x0000006900697308 */ /* 0x000e300000000800 */
[----:B------:R-:W2:Y:S01]  /*3690*/  MUFU.EX2 R129, R129 ;  /* 0x0000008100817308 */ /* 0x000ea20000000800 */
[----:B-1----:R-:W-:-:S07]  /*36a0*/  FADD.FTZ R103, R103, 1 ;  /* 0x3f80000067677421 */ /* 0x002fce0000010000 */
[----:B------:R1:W4:Y:S01]  /*36b0*/  MUFU.EX2 R96, R102 ;  /* 0x0000006600607308 */ /* 0x0003220000000800 */
[----:B0-----:R-:W-:-:S07]  /*36c0*/  FADD.FTZ R105, R105, 1 ;  /* 0x3f80000069697421 */ /* 0x001fce0000010000 */
[----:B------:R-:W0:Y:S01]  /*36d0*/  MUFU.EX2 R117, R117 ;  /* 0x0000007500757308 */ /* 0x000e220000000800 */
[----:B--2---:R-:W-:Y:S01]  /*36e0*/  FADD.FTZ R129, R129, 1 ;  /* 0x3f80000081817421 */ /* 0x004fe20000010000 */
[----:B-1----:R-:W-:-:S06]  /*36f0*/  FMUL.FTZ R102, R119, -1.4426950216293334961 ;  /* 0xbfb8aa3b77667820 */ /* 0x002fcc0000410000 */
[----:B------:R-:W1:Y:S01]  /*3700*/  MUFU.EX2 R106, R106 ;  /* 0x0000006a006a7308 */ /* 0x000e620000000800 */
[----:B----4-:R-:W-:-:S07]  /*3710*/  FADD.FTZ R153, R96, 1 ;  /* 0x3f80000060997421 */ /* 0x010fce0000010000 */
[----:B------:R-:W2:Y:S01]  /*3720*/  MUFU.RCP R152, R152 ;  /* 0x0000009800987308 */ /* 0x000ea20000001000 */
[----:B0-----:R-:W-:-:S07]  /*3730*/  FADD.FTZ R117, R117, 1 ;  /* 0x3f80000075757421 */ /* 0x001fce0000010000 */
[----:B------:R-:W0:Y:S01]  /*3740*/  MUFU.EX2 R0, R0 ;  /* 0x0000000000007308 */ /* 0x000e220000000800 */
[----:B-1----:R-:W-:-:S07]  /*3750*/  FADD.FTZ R106, R106, 1 ;  /* 0x3f8000006a6a7421 */ /* 0x002fce0000010000 */
[----:B------:R1:W4:Y:S01]  /*3760*/  MUFU.RCP R156, R75 ;  /* 0x0000004b009c7308 */ /* 0x0003220000001000 */
[----:B--2---:R-:W-:-:S07]  /*3770*/  FMUL.FTZ R79, R79, R152 ;  /* 0x000000984f4f7220 */ /* 0x004fce0000410000 */
[----:B------:R-:W2:Y:S01]  /*3780*/  MUFU.EX2 R121, R121 ;  /* 0x0000007900797308 */ /* 0x000ea20000000800 */
[----:B0-----:R-:W-:Y:S01]  /*3790*/  FADD.FTZ R152, R0, 1 ;  /* 0x3f80000000987421 */ /* 0x001fe20000010000 */
[----:B-1----:R-:W-:Y:S01]  /*37a0*/  FMUL.FTZ R75, R116, R157 ;  /* 0x0000009d744b7220 */ /* 0x002fe20000410000 */
[----:B------:R-:W-:Y:S01]  /*37b0*/  FMUL.FTZ R116, R145, -1.4426950216293334961 ;  /* 0xbfb8aa3b91747820 */ /* 0x000fe20000410000 */
[----:B------:R-:W-:-:S04]  /*37c0*/  FMUL.FTZ R0, R89, -1.4426950216293334961 ;  /* 0xbfb8aa3b59007820 */ /* 0x000fc80000410000 */
[----:B------:R-:W0:Y:S01]  /*37d0*/  MUFU.RCP R151, R151 ;  /* 0x0000009700977308 */ /* 0x000e220000001000 */
[----:B----4-:R-:W-:Y:S01]  /*37e0*/  FMUL.FTZ R94, R115, R156 ;  /* 0x0000009c735e7220 */ /* 0x010fe20000410000 */
[----:B------:R-:W-:-:S04]  /*37f0*/  FMUL.FTZ R115, R130, -1.4426950216293334961 ;  /* 0xbfb8aa3b82737820 */ /* 0x000fc80000410000 */
[----:B------:R-:W-:Y:S02]  /*3800*/  F2FP.F16.F32.PACK_AB R81, R94, R81 ;  /* 0x000000515e51723e */ /* 0x000fe400000000ff */
[----:B------:R-:W1:Y:S01]  /*3810*/  MUFU.EX2 R98, R98 ;  /* 0x0000006200627308 */ /* 0x000e620000000800 */
[----:B--2---:R-:W-:-:S07]  /*3820*/  FADD.FTZ R121, R121, 1 ;  /* 0x3f80000079797421 */ /* 0x004fce0000010000 */
[----:B------:R-:W-:Y:S01]  /*3830*/  MUFU.EX2 R62, R62 ;  /* 0x0000003e003e7308 */ /* 0x000fe20000000800 */
[----:B0-----:R-:W-:-:S05]  /*3840*/  FMUL.FTZ R112, R112, R151 ;  /* 0x0000009770707220 */ /* 0x001fca0000410000 */
[----:B------:R-:W-:Y:S02]  /*3850*/  F2FP.F16.F32.PACK_AB R75, R75, R112 ;  /* 0x000000704b4b723e */ /* 0x000fe400000000ff */
[----:B------:R-:W0:Y:S01]  /*3860*/  MUFU.RCP R103, R103 ;  /* 0x0000006700677308 */ /* 0x000e220000001000 */
[----:B-1----:R-:W-:-:S07]  /*3870*/  FADD.FTZ R151, R98, 1 ;  /* 0x3f80000062977421 */ /* 0x002fce0000010000 */
[----:B------:R-:W1:Y:S08]  /*3880*/  MUFU.RCP R96, R153 ;  /* 0x0000009900607308 */ /* 0x000e700000001000 */
[----:B------:R-:W2:Y:S01]  /*3890*/  MUFU.RCP R105, R105 ;  /* 0x0000006900697308 */ /* 0x000ea20000001000 */
[----:B0-----:R-:W-:Y:S01]  /*38a0*/  FMUL.FTZ R82, R82, R103 ;  /* 0x0000006752527220 */ /* 0x001fe20000410000 */
[----:B------:R-:W-:-:S06]  /*38b0*/  FMUL.FTZ R103, R71, -1.4426950216293334961 ;  /* 0xbfb8aa3b47677820 */ /* 0x000fcc0000410000 */
[----:B------:R-:W0:Y:S01]  /*38c0*/  MUFU.RCP R129, R129 ;  /* 0x0000008100817308 */ /* 0x000e220000001000 */
[----:B-1----:R-:W-:Y:S01]  /*38d0*/  FMUL.FTZ R96, R99, R96 ;  /* 0x0000006063607220 */ /* 0x002fe20000410000 */
[----:B------:R-:W-:-:S04]  /*38e0*/  FMUL.FTZ R99, R125, -1.4426950216293334961 ;  /* 0xbfb8aa3b7d637820 */ /* 0x000fc80000410000 */
[----:B------:R-:W-:Y:S02]  /*38f0*/  F2FP.F16.F32.PACK_AB R93, R96, R93 ;  /* 0x0000005d605d723e */ /* 0x000fe400000000ff */
[----:B------:R1:W4:Y:S01]  /*3900*/  MUFU.RCP R156, R117 ;  /* 0x00000075009c7308 */ /* 0x0003220000001000 */
[----:B--2---:R-:W-:-:S07]  /*3910*/  FMUL.FTZ R114, R114, R105 ;  /* 0x0000006972727220 */ /* 0x004fce0000410000 */
[----:B------:R-:W2:Y:S01]  /*3920*/  MUFU.RCP R153, R106 ;  /* 0x0000006a00997308 */ /* 0x000ea20000001000 */
[----:B0-----:R-:W-:Y:S01]  /*3930*/  FMUL.FTZ R80, R80, R129 ;  /* 0x0000008150507220 */ /* 0x001fe20000410000 */
[----:B------:R-:W-:Y:S01]  /*3940*/  FMUL.FTZ R129, R147, -1.4426950216293334961 ;  /* 0xbfb8aa3b93817820 */ /* 0x000fe20000410000 */
[----:B-1----:R-:W-:-:S05]  /*3950*/  FMUL.FTZ R117, R127, -1.4426950216293334961 ;  /* 0xbfb8aa3b7f757820 */ /* 0x002fca0000410000 */
[----:B------:R-:W-:Y:S01]  /*3960*/  MUFU.EX2 R66, R66 ;  /* 0x0000004200427308 */ /* 0x000fe20000000800 */
[----:B----4-:R-:W-:-:S05]  /*3970*/  FMUL.FTZ R111, R111, R156 ;  /* 0x0000009c6f6f7220 */ /* 0x010fca0000410000 */
[----:B------:R-:W-:Y:S02]  /*3980*/  F2FP.F16.F32.PACK_AB R80, R111, R80 ;  /* 0x000000506f50723e */ /* 0x000fe400000000ff */
[----:B------:R0:W1:Y:S01]  /*3990*/  MUFU.RCP R158, R121 ;  /* 0x00000079009e7308 */ /* 0x0000620000001000 */
[----:B--2---:R-:W-:Y:S01]  /*39a0*/  FMUL.FTZ R105, R118, R153 ;  /* 0x0000009976697220 */ /* 0x004fe20000410000 */
[----:B------:R-:W-:Y:S01]  /*39b0*/  FMUL.FTZ R153, R138, -1.4426950216293334961 ;  /* 0xbfb8aa3b8a997820 */ /* 0x000fe20000410000 */
[----:B------:R-:W-:-:S03]  /*39c0*/  FMUL.FTZ R118, R148, -1.4426950216293334961 ;  /* 0xbfb8aa3b94767820 */ /* 0x000fc60000410000 */
[----:B------:R-:W-:Y:S02]  /*39d0*/  F2FP.F16.F32.PACK_AB R105, R105, R114 ;  /* 0x000000726969723e */ /* 0x000fe400000000ff */
[----:B------:R-:W2:Y:S01]  /*39e0*/  MUFU.RCP R152, R152 ;  /* 0x0000009800987308 */ /* 0x000ea20000001000 */
[----:B0-----:R-:W-:-:S07]  /*39f0*/  FMUL.FTZ R121, R143, -1.4426950216293334961 ;  /* 0xbfb8aa3b8f797820 */ /* 0x001fce0000410000 */
[----:B------:R-:W0:Y:S01]  /*3a00*/  MUFU.EX2 R65, R65 ;  /* 0x0000004100417308 */ /* 0x000e220000000800 */
[----:B-1----:R-:W-:-:S07]  /*3a10*/  FMUL.FTZ R135, R135, R158 ;  /* 0x0000009e87877220 */ /* 0x002fce0000410000 */
[----:B------:R-:W1:Y:S01]  /*3a20*/  MUFU.EX2 R120, R120 ;  /* 0x0000007800787308 */ /* 0x000e620000000800 */
[----:B--2---:R-:W-:-:S07]  /*3a30*/  FMUL.FTZ R77, R77, R152 ;  /* 0x000000984d4d7220 */ /* 0x004fce0000410000 */
[----:B------:R2:W4:Y:S01]  /*3a40*/  MUFU.RCP R98, R151 ;  /* 0x0000009700627308 */ /* 0x0005220000001000 */
[----:B0-----:R-:W-:Y:S01]  /*3a50*/  FADD.FTZ R152, R65, 1 ;  /* 0x3f80000041987421 */ /* 0x001fe20000010000 */
[----:B------:R-:W-:-:S06]  /*3a60*/  FMUL.FTZ R65, R88, -1.4426950216293334961 ;  /* 0xbfb8aa3b58417820 */ /* 0x000fcc0000410000 */
[----:B------:R-:W-:Y:S01]  /*3a70*/  MUFU.EX2 R67, R67 ;  /* 0x0000004300437308 */ /* 0x000fe20000000800 */
[----:B--2---:R-:W-:Y:S01]  /*3a80*/  FADD.FTZ R151, R62, 1 ;  /* 0x3f8000003e977421 */ /* 0x004fe20000010000 */
[----:B-1----:R-:W-:Y:S01]  /*3a90*/  FADD.FTZ R120, R120, 1 ;  /* 0x3f80000078787421 */ /* 0x002fe20000010000 */
[----:B------:R-:W-:-:S05]  /*3aa0*/  FMUL.FTZ R62, R126, -1.4426950216293334961 ;  /* 0xbfb8aa3b7e3e7820 */ /* 0x000fca0000410000 */
[----:B------:R0:W1:Y:S01]  /*3ab0*/  MUFU.RCP R156, R151 ;  /* 0x00000097009c7308 */ /* 0x0000620000001000 */
[----:B----4-:R-:W-:Y:S01]  /*3ac0*/  FMUL.FTZ R98, R137, R98 ;  /* 0x0000006289627220 */ /* 0x010fe20000410000 */
[----:B------:R-:W-:-:S04]  /*3ad0*/  FMUL.FTZ R137, R146, -1.4426950216293334961 ;  /* 0xbfb8aa3b92897820 */ /* 0x000fc80000410000 */
[----:B------:R-:W-:Y:S02]  /*3ae0*/  F2FP.F16.F32.PACK_AB R98, R98, R135 ;  /* 0x000000876262723e */ /* 0x000fe400000000ff */
[----:B------:R-:W2:Y:S01]  /*3af0*/  MUFU.EX2 R103, R103 ;  /* 0x0000006700677308 */ /* 0x000ea20000000800 */
[----:B0-----:R-:W-:-:S07]  /*3b00*/  FADD.FTZ R151, R66, 1 ;  /* 0x3f80000042977421 */ /* 0x001fce0000010000 */
[----:B------:R-:W0:Y:S01]  /*3b10*/  MUFU.EX2 R106, R153 ;  /* 0x00000099006a7308 */ /* 0x000e220000000800 */
[----:B-1----:R-:W-:-:S07]  /*3b20*/  FMUL.FTZ R101, R101, R156 ;  /* 0x0000009c65657220 */ /* 0x002fce0000410000 */
[----:B------:R1:W4:Y:S01]  /*3b30*/  MUFU.RCP R158, R151 ;  /* 0x00000097009e7308 */ /* 0x0003220000001000 */
[----:B--2---:R-:W-:-:S07]  /*3b40*/  FADD.FTZ R160, R103, 1 ;  /* 0x3f80000067a07421 */ /* 0x004fce0000010000 */
[----:B------:R-:W2:Y:S01]  /*3b50*/  MUFU.EX2 R99, R99 ;  /* 0x0000006300637308 */ /* 0x000ea20000000800 */
[----:B-1----:R-:W-:Y:S01]  /*3b60*/  FADD.FTZ R151, R67, 1 ;  /* 0x3f80000043977421 */ /* 0x002fe20000010000 */
[----:B0-----:R-:W-:-:S06]  /*3b70*/  FADD.FTZ R103, R106, 1 ;  /* 0x3f8000006a677421 */ /* 0x001fcc0000010000 */
[----:B------:R-:W0:Y:S01]  /*3b80*/  MUFU.EX2 R129, R129 ;  /* 0x0000008100817308 */ /* 0x000e220000000800 */
[----:B----4-:R-:W-:-:S07]  /*3b90*/  FMUL.FTZ R133, R133, R158 ;  /* 0x0000009e85857220 */ /* 0x010fce0000410000 */
        /* <DEDUP_REMOVED lines=10> */
[----:B------:R-:W0:Y:S01]  /*3c40*/  MUFU.RCP R91, R91 ;  /* 0x0000005b005b7308 */ /* 0x000e220000001000 */
[----:B-1----:R-:W-:-:S07]  /*3c50*/  FADD.FTZ R64, R117, 1 ;  /* 0x3f80000075407421 */ /* 0x002fce0000010000 */
[----:B------:R-:W1:Y:S01]  /*3c60*/  MUFU.EX2 R69, R69 ;  /* 0x0000004500457308 */ /* 0x000e620000000800 */
[----:B--2---:R-:W-:-:S07]  /*3c70*/  FADD.FTZ R102, R102, 1 ;  /* 0x3f80000066667421 */ /* 0x004fce0000010000 */
[----:B------:R-:W2:Y:S01]  /*3c80*/  MUFU.EX2 R65, R65 ;  /* 0x0000004100417308 */ /* 0x000ea20000000800 */
[----:B0-----:R-:W-:Y:S01]  /*3c90*/  FMUL.FTZ R84, R84, R91 ;  /* 0x0000005b54547220 */ /* 0x001fe20000410000 */
[----:B------:R-:W-:-:S04]  /*3ca0*/  FMUL.FTZ R91, R128, -1.4426950216293334961 ;  /* 0xbfb8aa3b805b7820 */ /* 0x000fc80000410000 */
[----:B------:R-:W-:Y:S02]  /*3cb0*/  F2FP.F16.F32.PACK_AB R83, R84, R83 ;  /* 0x000000535453723e */ /* 0x000fe400000000ff */
[----:B------:R-:W0:Y:S01]  /*3cc0*/  MUFU.EX2 R70, R70 ;  /* 0x0000004600467308 */ /* 0x000e220000000800 */
[----:B-1----:R-:W-:-:S07]  /*3cd0*/  FADD.FTZ R69, R69, 1 ;  /* 0x3f80000045457421 */ /* 0x002fce0000010000 */
[----:B------:R1:W4:Y:S01]  /*3ce0*/  MUFU.RCP R153, R120 ;  /* 0x0000007800997308 */ /* 0x0003220000001000 */
[----:B--2---:R-:W-:-:S07]  /*3cf0*/  FADD.FTZ R65, R65, 1 ;  /* 0x3f80000041417421 */ /* 0x004fce0000010000 */
[----:B------:R2:W3:Y:S01]  /*3d00*/  MUFU.RCP R67, R151 ;  /* 0x0000009700437308 */ /* 0x0004e20000001000 */
[----:B0-----:R-:W-:Y:S01]  /*3d10*/  FADD.FTZ R70, R70, 1 ;  /* 0x3f80000046467421 */ /* 0x001fe20000010000 */
[----:B-1----:R-:W-:-:S06]  /*3d20*/  FMUL.FTZ R120, R142, -1.4426950216293334961 ;  /* 0xbfb8aa3b8e787820 */ /* 0x002fcc0000410000 */
[----:B------:R-:W0:Y:S01]  /*3d30*/  MUFU.RCP R99, R99 ;  /* 0x0000006300637308 */ /* 0x000e220000001000 */
[----:B--2---:R-:W-:Y:S01]  /*3d40*/  FMUL.FTZ R151, R61, -1.4426950216293334961 ;  /* 0xbfb8aa3b3d977820 */ /* 0x004fe20000410000 */
[----:B----4-:R-:W-:-:S05]  /*3d50*/  FMUL.FTZ R110, R110, R153 ;  /* 0x000000996e6e7220 */ /* 0x010fca0000410000 */
[----:B------:R-:W-:Y:S01]  /*3d60*/  F2FP.F16.F32.PACK_AB R79, R110, R79 ;  /* 0x0000004f6e4f723e */ /* 0x000fe200000000ff */
[----:B------:R-:W1:Y:S01]  /*3d70*/  MUFU.EX2 R151, R151 ;  /* 0x0000009700977308 */ /* 0x000e620000000800 */
[----:B---3--:R-:W-:Y:S01]  /*3d80*/  FMUL.FTZ R67, R108, R67 ;  /* 0x000000436c437220 */ /* 0x008fe20000410000 */
[----:B------:R-:W-:-:S06]  /*3d90*/  FMUL.FTZ R108, R149, -1.4426950216293334961 ;  /* 0xbfb8aa3b956c7820 */ /* 0x000fcc0000410000 */
[----:B------:R-:W2:Y:S01]  /*3da0*/  MUFU.EX2 R124, R124 ;  /* 0x0000007c007c7308 */ /* 0x000ea20000000800 */
[----:B0-----:R-:W-:-:S07]  /*3db0*/  FMUL.FTZ R99, R74, R99 ;  /* 0x000000634a637220 */ /* 0x001fce0000410000 */
[----:B------:R-:W0:Y:S01]  /*3dc0*/  MUFU.RCP R113, R113 ;  /* 0x0000007100717308 */ /* 0x000e220000001000 */
[----:B-1----:R-:W-:-:S07]  /*3dd0*/  FADD.FTZ R151, R151, 1 ;  /* 0x3f80000097977421 */ /* 0x002fce0000010000 */
[----:B------:R-:W1:Y:S01]  /*3de0*/  MUFU.RCP R64, R64 ;  /* 0x0000004000407308 */ /* 0x000e620000001000 */
[----:B--2---:R-:W-:-:S07]  /*3df0*/  FADD.FTZ R124, R124, 1 ;  /* 0x3f8000007c7c7421 */ /* 0x004fce0000010000 */
[----:B------:R2:W3:Y:S01]  /*3e00*/  MUFU.RCP R156, R69 ;  /* 0x00000045009c7308 */ /* 0x0004e20000001000 */
[----:B0-----:R-:W-:-:S07]  /*3e10*/  FMUL.FTZ R113, R78, R113 ;  /* 0x000000714e717220 */ /* 0x001fce0000410000 */
[----:B------:R-:W0:Y:S01]  /*3e20*/  MUFU.EX2 R95, R95 ;  /* 0x0000005f005f7308 */ /* 0x000e220000000800 */
[----:B-1----:R-:W-:Y:S01]  /*3e30*/  FMUL.FTZ R74, R127, R64 ;  /* 0x000000407f4a7220 */ /* 0x002fe20000410000 */
[----:B------:R-:W-:Y:S01]  /*3e40*/  IADD3 R64, P1, R33, UR6, RZ ;  /* 0x0000000621407c10 */ /* 0x000fe2000ff3e0ff */
[----:B--2---:R-:W-:Y:S01]  /*3e50*/  FMUL.FTZ R69, R123, -1.4426950216293334961 ;  /* 0xbfb8aa3b7b457820 */ /* 0x004fe20000410000 */
[----:B------:R-:W-:-:S04]  /*3e60*/  PRMT R33, R85, 0x7632, R33 ;  /* 0x0000763255217816 */ /* 0x000fc80000000021 */
[----:B------:R-:W1:Y:S01]  /*3e70*/  MUFU.RCP R102, R102 ;  /* 0x0000006600667308 */ /* 0x000e620000001000 */
[----:B---3--:R-:W-:Y:S01]  /*3e80*/  FMUL.FTZ R66, R109, R156 ;  /* 0x0000009c6d427220 */ /* 0x008fe20000410000 */
[----:B------:R-:W-:-:S04]  /*3e90*/  FMUL.FTZ R109, R140, -1.4426950216293334961 ;  /* 0xbfb8aa3b8c6d7820 */ /* 0x000fc80000410000 */
[----:B------:R-:W-:Y:S02]  /*3ea0*/  F2FP.F16.F32.PACK_AB R66, R66, R77 ;  /* 0x0000004d4242723e */ /* 0x000fe400000000ff */
[----:B------:R-:W2:Y:S01]  /*3eb0*/  MUFU.RCP R153, R70 ;  /* 0x0000004600997308 */ /* 0x000ea20000001000 */
[----:B0-----:R-:W-:Y:S01]  /*3ec0*/  FADD.FTZ R156, R95, 1 ;  /* 0x3f8000005f9c7421 */ /* 0x001fe20000010000 */
[----:B------:R-:W-:-:S06]  /*3ed0*/  FMUL.FTZ R95, R139, -1.4426950216293334961 ;  /* 0xbfb8aa3b8b5f7820 */ /* 0x000fcc0000410000 */
[----:B------:R-:W-:Y:S01]  /*3ee0*/  MUFU.EX2 R72, R72 ;  /* 0x0000004800487308 */ /* 0x000fe20000000800 */
[----:B-1----:R-:W-:Y:S01]  /*3ef0*/  FMUL.FTZ R119, R119, R102 ;  /* 0x0000006677777220 */ /* 0x002fe20000410000 */
[----:B------:R-:W-:-:S04]  /*3f00*/  FMUL.FTZ R102, R107, -1.4426950216293334961 ;  /* 0xbfb8aa3b6b667820 */ /* 0x000fc80000410000 */
[----:B------:R-:W-:Y:S02]  /*3f10*/  F2FP.F16.F32.PACK_AB R82, R119, R82 ;  /* 0x000000527752723e */ /* 0x000fe400000000ff */
[----:B------:R-:W0:Y:S01]  /*3f20*/  MUFU.EX2 R91, R91 ;  /* 0x0000005b005b7308 */ /* 0x000e220000000800 */
[----:B--2---:R-:W-:-:S05]  /*3f30*/  FMUL.FTZ R132, R132, R153 ;  /* 0x0000009984847220 */ /* 0x004fca0000410000 */
[----:B------:R-:W-:Y:S02]  /*3f40*/  F2FP.F16.F32.PACK_AB R132, R132, R133 ;  /* 0x000000858484723e */ /* 0x000fe400000000ff */
[----:B------:R-:W1:Y:S08]  /*3f50*/  MUFU.RCP R65, R65 ;  /* 0x0000004100417308 */ /* 0x000e700000001000 */
[----:B------:R-:W2:Y:S01]  /*3f60*/  MUFU.RCP R78, R151 ;  /* 0x00000097004e7308 */ /* 0x000ea20000001000 */
[----:B0-----:R-:W-:Y:S01]  /*3f70*/  FADD.FTZ R153, R91, 1 ;  /* 0x3f8000005b997421 */ /* 0x001fe20000010000 */
[----:B------:R-:W-:-:S06]  /*3f80*/  FMUL.FTZ R91, R122, -1.4426950216293334961 ;  /* 0xbfb8aa3b7a5b7820 */ /* 0x000fcc0000410000 */
[----:B------:R0:W3:Y:S01]  /*3f90*/  MUFU.RCP R159, R152 ;  /* 0x00000098009f7308 */ /* 0x0000e20000001000 */
[----:B-1----:R-:W-:Y:S01]  /*3fa0*/  FMUL.FTZ R88, R88, R65 ;  /* 0x0000004158587220 */ /* 0x002fe20000410000 */
[----:B------:R-:W-:Y:S02]  /*3fb0*/  IADD3.X R65, R32, UR7, RZ, P1, !PT ;  /* 0x0000000720417c10 */ /* 0x000fe40008ffe4ff */
[----:B------:R-:W-:Y:S02]  /*3fc0*/  IADD3 R32, P1, R31, UR6, RZ ;  /* 0x000000061f207c10 */ /* 0x000fe4000ff3e0ff */
[----:B------:R-:W-:Y:S01]  /*3fd0*/  PRMT R31, R83, 0x7632, R31 ;  /* 0x00007632531f7816 */ /* 0x000fe2000000001f */
[----:B------:R1:W-:Y:S01]  /*3fe0*/  STG.E.U16 desc[UR10][R64.64+0x2], R33 ;  /* 0x0000022140007986 */ /* 0x0003e2000c10150a */
[----:B------:R4:W1:Y:S01]  /*3ff0*/  MUFU.RCP R157, R124 ;  /* 0x0000007c009d7308 */ /* 0x0008620000001000 */
[----:B0-----:R-:W-:Y:S01]  /*4000*/  FADD.FTZ R152, R72, 1 ;  /* 0x3f80000048987421 */ /* 0x001fe20000010000 */
[----:B--2---:R-:W-:Y:S01]  /*4010*/  FMUL.FTZ R61, R61, R78 ;  /* 0x0000004e3d3d7220 */ /* 0x004fe20000410000 */
[----:B------:R0:W-:Y:S01]  /*4020*/  STG.E.U16 desc[UR10][R64.64+0x6], R31 ;  /* 0x0000061f40007986 */ /* 0x0001e2000c10150a */
[----:B------:R-:W-:Y:S01]  /*4030*/  PRMT R78, R63, 0x7632, R78 ;  /* 0x000076323f4e7816 */ /* 0x000fe2000000004e */
[----:B------:R-:W-:-:S02]  /*4040*/  FMUL.FTZ R72, R87, -1.4426950216293334961 ;  /* 0xbfb8aa3b57487820 */ /* 0x000fc40000410000 */
[----:B------:R-:W-:Y:S01]  /*4050*/  STG.E.U16 desc[UR10][R64.64], R85 ;  /* 0x0000005540007986 */ /* 0x000fe2000c10150a */
[----:B------:R-:W2:Y:S01]  /*4060*/  MUFU.EX2 R97, R97 ;  /* 0x0000006100617308 */ /* 0x000ea20000000800 */
[----:B----4-:R-:W-:Y:S01]  /*4070*/  FMUL.FTZ R124, R144, -1.4426950216293334961 ;  /* 0xbfb8aa3b907c7820 */ /* 0x010fe20000410000 */
[----:B---3--:R-:W-:Y:S01]  /*4080*/  FMUL.FTZ R76, R76, R159 ;  /* 0x0000009f4c4c7220 */ /* 0x008fe20000410000 */
[----:B-1----:R-:W-:Y:S01]  /*4090*/  IADD3.X R33, R30, UR7, RZ, P1, !PT ;  /* 0x000000071e217c10 */ /* 0x002fe20008ffe4ff */
[----:B------:R1:W-:Y:S01]  /*40a0*/  STG.E.U16 desc[UR10][R64.64+0x4], R83 ;  /* 0x0000045340007986 */ /* 0x0003e2000c10150a */
[----:B------:R-:W-:Y:S02]  /*40b0*/  IADD3 R30, P1, R29, UR6, RZ ;  /* 0x000000061d1e7c10 */ /* 0x000fe4000ff3e0ff */
[----:B------:R-:W-:Y:S01]  /*40c0*/  PRMT R29, R93, 0x7632, R29 ;  /* 0x000076325d1d7816 */ /* 0x000fe2000000001d */
[----:B------:R-:W3:Y:S01]  /*40d0*/  MUFU.EX2 R118, R118 ;  /* 0x0000007600767308 */ /* 0x000ee20000000800 */
[----:B0-----:R-:W-:Y:S01]  /*40e0*/  IADD3.X R31, R28, UR7, RZ, P1, !PT ;  /* 0x000000071c1f7c10 */ /* 0x001fe20008ffe4ff */
[----:B------:R-:W-:Y:S01]  /*40f0*/  FMUL.FTZ R134, R134, R157 ;  /* 0x0000009d86867220 */ /* 0x000fe20000410000 */
[----:B------:R-:W-:Y:S01]  /*4100*/  IADD3 R28, P1, R27, UR6, RZ ;  /* 0x000000061b1c7c10 */ /* 0x000fe2000ff3e0ff */
[----:B------:R0:W-:Y:S01]  /*4110*/  STG.E.U16 desc[UR10][R32.64+0x6], R29 ;  /* 0x0000061d20007986 */ /* 0x0001e2000c10150a */
[----:B------:R-:W-:Y:S01]  /*4120*/  PRMT R27, R105, 0x7632, R27 ;  /* 0x00007632691b7816 */ /* 0x000fe2000000001b */
[----:B------:R-:W-:Y:S01]  /*4130*/  FMUL.FTZ R157, R141, -1.4426950216293334961 ;  /* 0xbfb8aa3b8d9d7820 */ /* 0x000fe20000410000 */
[----:B------:R-:W-:Y:S01]  /*4140*/  F2FP.F16.F32.PACK_AB R101, R101, R134 ;  /* 0x000000866565723e */ /* 0x000fe200000000ff */
[----:B------:R-:W4:Y:S01]  /*4150*/  MUFU.RCP R156, R156 ;  /* 0x0000009c009c7308 */ /* 0x000f220000001000 */
[----:B--2---:R-:W-:Y:S01]  /*4160*/  FADD.FTZ R97, R97, 1 ;  /* 0x3f80000061617421 */ /* 0x004fe20000010000 */
[----:B------:R-:W-:Y:S01]  /*4170*/  STG.E.U16 desc[UR10][R32.64], R63 ;  /* 0x0000003f20007986 */ /* 0x000fe2000c10150a */
[----:B-1----:R-:W-:-:S02]  /*4180*/  PRMT R65, R82, 0x7632, R65 ;  /* 0x0000763252417816 */ /* 0x002fc40000000041 */
[----:B------:R-:W-:Y:S01]  /*4190*/  F2FP.F16.F32.PACK_AB R67, R67, R76 ;  /* 0x0000004c4343723e */ /* 0x000fe200000000ff */
[----:B------:R-:W-:Y:S02]  /*41a0*/  STG.E.U16 desc[UR10][R32.64+0x2], R78 ;  /* 0x0000024e20007986 */ /* 0x000fe4000c10150a */
[----:B------:R-:W1:Y:S01]  /*41b0*/  MUFU.EX2 R102, R102 ;  /* 0x0000006600667308 */ /* 0x000e620000000800 */
[----:B0-----:R-:W-:Y:S01]  /*41c0*/  IADD3.X R29, R26, UR7, RZ, P1, !PT ;  /* 0x000000071a1d7c10 */ /* 0x001fe20008ffe4ff */
[----:B------:R0:W-:Y:S01]  /*41d0*/  STG.E.U16 desc[UR10][R32.64+0x4], R93 ;  /* 0x0000045d20007986 */ /* 0x0001e2000c10150a */
[----:B------:R-:W-:Y:S01]  /*41e0*/  IADD3 R26, P1, R25, UR6, RZ ;  /* 0x00000006191a7c10 */ /* 0x000fe2000ff3e0ff */
[----:B---3--:R-:W-:Y:S01]  /*41f0*/  FADD.FTZ R118, R118, 1 ;  /* 0x3f80000076767421 */ /* 0x008fe20000010000 */
[----:B------:R-:W-:Y:S01]  /*4200*/  PRMT R25, R75, 0x7632, R25 ;  /* 0x000076324b197816 */ /* 0x000fe20000000019 */
[----:B------:R2:W-:Y:S02]  /*4210*/  STG.E.U16 desc[UR10][R30.64+0x6], R27 ;  /* 0x0000061b1e007986 */ /* 0x0005e4000c10150a */
[----:B------:R-:W3:Y:S01]  /*4220*/  MUFU.RCP R152, R152 ;  /* 0x0000009800987308 */ /* 0x000ee20000001000 */
[----:B----4-:R-:W-:Y:S01]  /*4230*/  FMUL.FTZ R73, R73, R156 ;  /* 0x0000009c49497220 */ /* 0x010fe20000410000 */
[----:B------:R-:W-:Y:S01]  /*4240*/  FMUL.FTZ R156, R136, -1.4426950216293334961 ;  /* 0xbfb8aa3b889c7820 */ /* 0x000fe20000410000 */
[----:B------:R-:W-:Y:S01]  /*4250*/  STG.E.U16 desc[UR10][R30.64], R82 ;  /* 0x000000521e007986 */ /* 0x000fe2000c10150a */
[----:B0-----:R-:W-:-:S03]  /*4260*/  PRMT R33, R81, 0x7632, R33 ;  /* 0x0000763251217816 */ /* 0x001fc60000000021 */
[----:B------:R-:W-:Y:S01]  /*4270*/  STG.E.U16 desc[UR10][R30.64+0x2], R65 ;  /* 0x000002411e007986 */ /* 0x000fe2000c10150a */
[----:B------:R-:W0:Y:S01]  /*4280*/  MUFU.RCP R153, R153 ;  /* 0x0000009900997308 */ /* 0x000e220000001000 */
[----:B-1----:R-:W-:Y:S01]  /*4290*/  FADD.FTZ R100, R102, 1 ;  /* 0x3f80000066647421 */ /* 0x002fe20000010000 */
[----:B--2---:R-:W-:Y:S01]  /*42a0*/  IADD3.X R27, R24, UR7, RZ, P1, !PT ;  /* 0x00000007181b7c10 */ /* 0x004fe20008ffe4ff */
[----:B------:R-:W-:Y:S01]  /*42b0*/  STG.E.U16 desc[UR10][R30.64+0x4], R105 ;  /* 0x000004691e007986 */ /* 0x000fe2000c10150a */
[----:B------:R-:W-:Y:S02]  /*42c0*/  IADD3 R24, P1, R23, UR6, RZ ;  /* 0x0000000617187c10 */ /* 0x000fe4000ff3e0ff */
[----:B------:R-:W-:Y:S01]  /*42d0*/  PRMT R23, R98, 0x7632, R23 ;  /* 0x0000763262177816 */ /* 0x000fe20000000017 */
[----:B------:R1:W-:Y:S01]  /*42e0*/  STG.E.U16 desc[UR10][R28.64+0x6], R25 ;  /* 0x000006191c007986 */ /* 0x0003e2000c10150a */
[----:B------:R-:W2:Y:S01]  /*42f0*/  MUFU.EX2 R116, R116 ;  /* 0x0000007400747308 */ /* 0x000ea20000000800 */
[----:B---3--:R-:W-:Y:S01]  /*4300*/  FMUL.FTZ R131, R131, R152 ;  /* 0x0000009883837220 */ /* 0x008fe20000410000 */
[----:B------:R-:W-:Y:S01]  /*4310*/  FMUL.FTZ R152, R68, -1.4426950216293334961 ;  /* 0xbfb8aa3b44987820 */ /* 0x000fe20000410000 */
[----:B------:R-:W-:Y:S04]  /*4320*/  STG.E.U16 desc[UR10][R28.64], R81 ;  /* 0x000000511c007986 */ /* 0x000fe8000c10150a */
[----:B------:R-:W-:Y:S01]  /*4330*/  STG.E.U16 desc[UR10][R28.64+0x2], R33 ;  /* 0x000002211c007986 */ /* 0x000fe2000c10150a */
[----:B------:R-:W3:Y:S01]  /*4340*/  MUFU.EX2 R121, R121 ;  /* 0x0000007900797308 */ /* 0x000ee20000000800 */
[----:B0-----:R-:W-:Y:S01]  /*4350*/  FMUL.FTZ R128, R128, R153 ;  /* 0x0000009980807220 */ /* 0x001fe20000410000 */
[----:B------:R-:W-:Y:S01]  /*4360*/  FMUL.FTZ R153, R86, -1.4426950216293334961 ;  /* 0xbfb8aa3b56997820 */ /* 0x000fe20000410000 */
[----:B-1----:R-:W-:Y:S01]  /*4370*/  IADD3.X R25, R22, UR7, RZ, P1, !PT ;  /* 0x0000000716197c10 */ /* 0x002fe20008ffe4ff */
[----:B------:R0:W-:Y:S01]  /*4380*/  STG.E.U16 desc[UR10][R28.64+0x4], R75 ;  /* 0x0000044b1c007986 */ /* 0x0001e2000c10150a */
[----:B------:R-:W-:-:S02]  /*4390*/  IADD3 R22, P1, R21, UR6, RZ ;  /* 0x0000000615167c10 */ /* 0x000fc4000ff3e0ff */
[----:B------:R-:W-:Y:S01]  /*43a0*/  PRMT R31, R80, 0x7632, R31 ;  /* 0x00007632501f7816 */ /* 0x000fe2000000001f */
[----:B------:R-:W1:Y:S01]  /*43b0*/  MUFU.EX2 R115, R115 ;  /* 0x0000007300737308 */ /* 0x000e620000000800 */
[----:B--2---:R-:W-:Y:S01]  /*43c0*/  FADD.FTZ R102, R116, 1 ;  /* 0x3f80000074667421 */ /* 0x004fe20000010000 */
[----:B------:R2:W-:Y:S01]  /*43d0*/  STG.E.U16 desc[UR10][R26.64+0x6], R23 ;  /* 0x000006171a007986 */ /* 0x0005e2000c10150a */
[----:B------:R-:W-:Y:S02]  /*43e0*/  PRMT R21, R101, 0x7632, R21 ;  /* 0x0000763265157816 */ /* 0x000fe40000000015 */
[----:B------:R-:W-:Y:S01]  /*43f0*/  F2FP.F16.F32.PACK_AB R128, R128, R131 ;  /* 0x000000838080723e */ /* 0x000fe200000000ff */
[----:B------:R-:W-:Y:S02]  /*4400*/  STG.E.U16 desc[UR10][R26.64], R80 ;  /* 0x000000501a007986 */ /* 0x000fe4000c10150a */
[----:B------:R-:W4:Y:S01]  /*4410*/  MUFU.EX2 R62, R62 ;  /* 0x0000003e003e7308 */ /* 0x000f220000000800 */
[----:B---3--:R-:W-:Y:S01]  /*4420*/  FADD.FTZ R116, R121, 1 ;  /* 0x3f80000079747421 */ /* 0x008fe20000010000 */
[----:B------:R-:W-:Y:S01]  /*4430*/  STG.E.U16 desc[UR10][R26.64+0x2], R31 ;  /* 0x0000021f1a007986 */ /* 0x000fe2000c10150a */
[----:B0-----:R-:W-:-:S02]  /*4440*/  PRMT R29, R79, 0x7632, R29 ;  /* 0x000076324f1d7816 */ /* 0x001fc4000000001d */
[----:B--2---:R-:W-:Y:S01]  /*4450*/  IADD3.X R23, R20, UR7, RZ, P1, !PT ;  /* 0x0000000714177c10 */ /* 0x004fe20008ffe4ff */
[----:B------:R0:W-:Y:S02]  /*4460*/  STG.E.U16 desc[UR10][R26.64+0x4], R98 ;  /* 0x000004621a007986 */ /* 0x0001e4000c10150a */
[----:B------:R-:W2:Y:S01]  /*4470*/  MUFU.EX2 R137, R137 ;  /* 0x0000008900897308 */ /* 0x000ea20000000800 */
[----:B-1----:R-:W-:Y:S01]  /*4480*/  FADD.FTZ R115, R115, 1 ;  /* 0x3f80000073737421 */ /* 0x002fe20000010000 */
[----:B------:R-:W-:Y:S01]  /*4490*/  IADD3 R20, P1, R19, UR6, RZ ;  /* 0x0000000613147c10 */ /* 0x000fe2000ff3e0ff */
[----:B------:R1:W-:Y:S01]  /*44a0*/  STG.E.U16 desc[UR10][R24.64+0x6], R21 ;  /* 0x0000061518007986 */ /* 0x0003e2000c10150a */
[----:B------:R-:W-:-:S03]  /*44b0*/  PRMT R19, R132, 0x7632, R19 ;  /* 0x0000763284137816 */ /* 0x000fc60000000013 */
[----:B------:R-:W-:Y:S01]  /*44c0*/  STG.E.U16 desc[UR10][R24.64], R79 ;  /* 0x0000004f18007986 */ /* 0x000fe2000c10150a */
[----:B------:R-:W3:Y:S01]  /*44d0*/  MUFU.EX2 R69, R69 ;  /* 0x0000004500457308 */ /* 0x000ee20000000800 */
[----:B----4-:R-:W-:Y:S02]  /*44e0*/  FADD.FTZ R121, R62, 1 ;  /* 0x3f8000003e797421 */ /* 0x010fe40000010000 */
[----:B------:R-:W-:Y:S01]  /*44f0*/  STG.E.U16 desc[UR10][R24.64+0x2], R29 ;  /* 0x0000021d18007986 */ /* 0x000fe2000c10150a */
[----:B0-----:R-:W-:Y:S02]  /*4500*/  PRMT R27, R66, 0x7632, R27 ;  /* 0x00007632421b7816 */ /* 0x001fe4000000001b */
[----:B-1----:R-:W-:Y:S02]  /*4510*/  IADD3.X R21, R18, UR7, RZ, P1, !PT ;  /* 0x0000000712157c10 */ /* 0x002fe40008ffe4ff */
[----:B------:R-:W0:Y:S01]  /*4520*/  MUFU.EX2 R120, R120 ;  /* 0x0000007800787308 */ /* 0x000e220000000800 */
[----:B--2---:R-:W-:Y:S01]  /*4530*/  FADD.FTZ R117, R137, 1 ;  /* 0x3f80000089757421 */ /* 0x004fe20000010000 */
[----:B------:R-:W-:Y:S01]  /*4540*/  IADD3 R18, P1, R17, UR6, RZ ;  /* 0x0000000611127c10 */ /* 0x000fe2000ff3e0ff */
[----:B------:R1:W-:Y:S01]  /*4550*/  STG.E.U16 desc[UR10][R24.64+0x4], R101 ;  /* 0x0000046518007986 */ /* 0x0003e2000c10150a */
[----:B------:R-:W-:-:S03]  /*4560*/  PRMT R17, R128, 0x7632, R17 ;  /* 0x0000763280117816 */ /* 0x000fc60000000011 */
[----:B------:R2:W-:Y:S01]  /*4570*/  STG.E.U16 desc[UR10][R22.64+0x6], R19 ;  /* 0x0000061316007986 */ /* 0x0005e2000c10150a */
[----:B------:R-:W4:Y:S01]  /*4580*/  MUFU.EX2 R124, R124 ;  /* 0x0000007c007c7308 */ /* 0x000f220000000800 */
[----:B---3--:R-:W-:Y:S02]  /*4590*/  FADD.FTZ R62, R69, 1 ;  /* 0x3f800000453e7421 */ /* 0x008fe40000010000 */
[----:B------:R-:W-:Y:S04]  /*45a0*/  STG.E.U16 desc[UR10][R22.64], R66 ;  /* 0x0000004216007986 */ /* 0x000fe8000c10150a */
[----:B------:R-:W-:Y:S01]  /*45b0*/  STG.E.U16 desc[UR10][R22.64+0x2], R27 ;  /* 0x0000021b16007986 */ /* 0x000fe2000c10150a */
[----:B------:R-:W3:Y:S01]  /*45c0*/  MUFU.EX2 R0, R0 ;  /* 0x0000000000007308 */ /* 0x000ee20000000800 */
[----:B0-----:R-:W-:Y:S01]  /*45d0*/  FADD.FTZ R120, R120, 1 ;  /* 0x3f80000078787421 */ /* 0x001fe20000010000 */
[----:B-1----:R-:W-:Y:S01]  /*45e0*/  PRMT R25, R67, 0x7632, R25 ;  /* 0x0000763243197816 */ /* 0x002fe20000000019 */
[----:B------:R-:W-:Y:S01]  /*45f0*/  STG.E.U16 desc[UR10][R22.64+0x4], R132 ;  /* 0x0000048416007986 */ /* 0x000fe2000c10150a */
[----:B--2---:R-:W-:-:S02]  /*4600*/  IADD3.X R19, R16, UR7, RZ, P1, !PT ;  /* 0x0000000710137c10 */ /* 0x004fc40008ffe4ff */
[----:B------:R-:W-:Y:S01]  /*4610*/  IADD3 R16, P1, R15, UR6, RZ ;  /* 0x000000060f107c10 */ /* 0x000fe2000ff3e0ff */
[----:B------:R0:W-:Y:S01]  /*4620*/  STG.E.U16 desc[UR10][R20.64+0x6], R17 ;  /* 0x0000061114007986 */ /* 0x0001e2000c10150a */
[----:B------:R-:W1:Y:S01]  /*4630*/  MUFU.RCP R158, R158 ;  /* 0x0000009e009e7308 */ /* 0x000e620000001000 */
[----:B----4-:R-:W-:Y:S02]  /*4640*/  FADD.FTZ R124, R124, 1 ;  /* 0x3f8000007c7c7421 */ /* 0x010fe40000010000 */
[----:B------:R-:W-:Y:S04]  /*4650*/  STG.E.U16 desc[UR10][R20.64], R67 ;  /* 0x0000004314007986 */ /* 0x000fe8000c10150a */
[----:B------:R-:W-:Y:S01]  /*4660*/  STG.E.U16 desc[UR10][R20.64+0x2], R25 ;  /* 0x0000021914007986 */ /* 0x000fe2000c10150a */
[----:B------:R-:W2:Y:S01]  /*4670*/  MUFU.RCP R160, R160 ;  /* 0x000000a000a07308 */ /* 0x000ea20000001000 */
[----:B---3--:R-:W-:Y:S01]  /*4680*/  FADD.FTZ R0, R0, 1 ;  /* 0x3f80000000007421 */ /* 0x008fe20000010000 */
[----:B0-----:R-:W-:Y:S01]  /*4690*/  IADD3.X R17, R14, UR7, RZ, P1, !PT ;  /* 0x000000070e117c10 */ /* 0x001fe20008ffe4ff */
[----:B------:R-:W-:Y:S01]  /*46a0*/  STG.E.U16 desc[UR10][R20.64+0x4], R128 ;  /* 0x0000048014007986 */ /* 0x000fe2000c10150a */
[----:B------:R-:W-:-:S04]  /*46b0*/  IADD3 R14, P1, R13, UR6, RZ ;  /* 0x000000060d0e7c10 */ /* 0x000fc8000ff3e0ff */
[----:B------:R-:W0:Y:S01]  /*46c0*/  MUFU.EX2 R70, R157 ;  /* 0x0000009d00467308 */ /* 0x000e220000000800 */
[----:B-1----:R-:W-:-:S07]  /*46d0*/  FMUL.FTZ R158, R125, R158 ;  /* 0x0000009e7d9e7220 */ /* 0x002fce0000410000 */
[----:B------:R-:W1:Y:S01]  /*46e0*/  MUFU.EX2 R109, R109 ;  /* 0x0000006d006d7308 */ /* 0x000e620000000800 */
[----:B--2---:R-:W-:-:S05]  /*46f0*/  FMUL.FTZ R71, R71, R160 ;  /* 0x000000a047477220 */ /* 0x004fca0000410000 */
[----:B------:R-:W-:Y:S02]  /*4700*/  F2FP.F16.F32.PACK_AB R71, R71, R158 ;  /* 0x0000009e4747723e */ /* 0x000fe400000000ff */
        /* <DEDUP_REMOVED lines=14> */
[----:B-1----:R-:W-:-:S05]  /*47f0*/  FMUL.FTZ R104, R104, R97 ;  /* 0x0000006168687220 */ /* 0x002fca0000410000 */
[----:B------:R-:W-:Y:S02]  /*4800*/  F2FP.F16.F32.PACK_AB R73, R104, R73 ;  /* 0x000000496849723e */ /* 0x000fe400000000ff */
[----:B------:R-:W1:Y:S01]  /*4810*/  MUFU.EX2 R95, R95 ;  /* 0x0000005f005f7308 */ /* 0x000e620000000800 */
[----:B0-----:R-:W-:Y:S01]  /*4820*/  FMUL.FTZ R103, R138, R103 ;  /* 0x000000678a677220 */ /* 0x001fe20000410000 */
[----:B------:R-:W-:Y:S01]  /*4830*/  PRMT R23, R73, 0x7632, R23 ;  /* 0x0000763249177816 */ /* 0x000fe20000000017 */
[----:B------:R-:W-:Y:S04]  /*4840*/  STG.E.U16 desc[UR10][R18.64], R73 ;  /* 0x0000004912007986 */ /* 0x000fe8000c10150a */
[----:B------:R-:W-:Y:S01]  /*4850*/  STG.E.U16 desc[UR10][R18.64+0x2], R23 ;  /* 0x0000021712007986 */ /* 0x000fe2000c10150a */
[----:B------:R-:W0:Y:S01]  /*4860*/  MUFU.EX2 R156, R156 ;  /* 0x0000009c009c7308 */ /* 0x000e220000000800 */
[----:B--2---:R-:W-:-:S05]  /*4870*/  FMUL.FTZ R148, R148, R157 ;  /* 0x0000009d94947220 */ /* 0x004fca0000410000 */
[----:B------:R-:W-:Y:S02]  /*4880*/  F2FP.F16.F32.PACK_AB R103, R148, R103 ;  /* 0x000000679467723e */ /* 0x000fe400000000ff */
[----:B------:R-:W2:Y:S01]  /*4890*/  MUFU.RCP R100, R100 ;  /* 0x0000006400647308 */ /* 0x000ea20000001000 */
[----:B-1----:R-:W-:Y:S01]  /*48a0*/  FADD.FTZ R118, R95, 1 ;  /* 0x3f8000005f767421 */ /* 0x002fe20000010000 */
[----:B------:R-:W-:Y:S01]  /*48b0*/  PRMT R13, R103, 0x7632, R13 ;  /* 0x00007632670d7816 */ /* 0x000fe2000000000d */
[----:B------:R-:W-:Y:S04]  /*48c0*/  STG.E.U16 desc[UR10][R16.64+0x4], R103 ;  /* 0x0000046710007986 */ /* 0x000fe8000c10150a */
[----:B------:R1:W-:Y:S01]  /*48d0*/  STG.E.U16 desc[UR10][R16.64+0x6], R13 ;  /* 0x0000060d10007986 */ /* 0x0003e2000c10150a */
[----:B------:R-:W3:Y:S01]  /*48e0*/  MUFU.EX2 R153, R153 ;  /* 0x0000009900997308 */ /* 0x000ee20000000800 */
[----:B0-----:R-:W-:-:S07]  /*48f0*/  FADD.FTZ R95, R156, 1 ;  /* 0x3f8000009c5f7421 */ /* 0x001fce0000010000 */
[----:B------:R-:W0:Y:S01]  /*4900*/  MUFU.EX2 R152, R152 ;  /* 0x0000009800987308 */ /* 0x000e220000000800 */
[----:B--2---:R-:W-:Y:S01]  /*4910*/  FMUL.FTZ R100, R107, R100 ;  /* 0x000000646b647220 */ /* 0x004fe20000410000 */
[----:B-1----:R-:W-:Y:S02]  /*4920*/  IADD3.X R13, R10, UR7, RZ, P1, !PT ;  /* 0x000000070a0d7c10 */ /* 0x002fe40008ffe4ff */
[----:B------:R-:W-:Y:S02]  /*4930*/  IADD3 R10, P1, R9, UR6, RZ ;  /* 0x00000006090a7c10 */ /* 0x000fe4000ff3e0ff */
[----:B------:R-:W-:Y:S02]  /*4940*/  F2FP.F16.F32.PACK_AB R99, R100, R99 ;  /* 0x000000636463723e */ /* 0x000fe400000000ff */
[----:B------:R-:W1:Y:S01]  /*4950*/  MUFU.RCP R102, R102 ;  /* 0x0000006600667308 */ /* 0x000e620000001000 */
[----:B---3--:R-:W-:Y:S01]  /*4960*/  FADD.FTZ R97, R153, 1 ;  /* 0x3f80000099617421 */ /* 0x008fe20000010000 */
[----:B------:R-:W-:Y:S01]  /*4970*/  PRMT R21, R99, 0x7632, R21 ;  /* 0x0000763263157816 */ /* 0x000fe20000000015 */
[----:B------:R-:W-:Y:S05]  /*4980*/  STG.E.U16 desc[UR10][R16.64], R99 ;  /* 0x0000006310007986 */ /* 0x000fea000c10150a */
[----:B------:R-:W2:Y:S01]  /*4990*/  MUFU.RCP R106, R106 ;  /* 0x0000006a006a7308 */ /* 0x000ea20000001000 */
[----:B0-----:R-:W-:Y:S01]  /*49a0*/  FADD.FTZ R107, R152, 1 ;  /* 0x3f800000986b7421 */ /* 0x001fe20000010000 */
[----:B------:R-:W-:Y:S06]  /*49b0*/  STG.E.U16 desc[UR10][R16.64+0x2], R21 ;  /* 0x0000021510007986 */ /* 0x000fec000c10150a */
[----:B------:R-:W0:Y:S01]  /*49c0*/  MUFU.EX2 R108, R108 ;  /* 0x0000006c006c7308 */ /* 0x000e220000000800 */
[----:B-1----:R-:W-:-:S07]  /*49d0*/  FMUL.FTZ R102, R145, R102 ;  /* 0x0000006691667220 */ /* 0x002fce0000410000 */
[----:B------:R-:W1:Y:S01]  /*49e0*/  MUFU.RCP R115, R115 ;  /* 0x0000007300737308 */ /* 0x000e620000001000 */
[----:B--2---:R-:W-:-:S05]  /*49f0*/  FMUL.FTZ R147, R147, R106 ;  /* 0x0000006a93937220 */ /* 0x004fca0000410000 */
[----:B------:R-:W-:Y:S02]  /*4a00*/  F2FP.F16.F32.PACK_AB R102, R147, R102 ;  /* 0x000000669366723e */ /* 0x000fe400000000ff */
[----:B------:R-:W2:Y:S01]  /*4a10*/  MUFU.RCP R116, R116 ;  /* 0x0000007400747308 */ /* 0x000ea20000001000 */
[----:B0-----:R-:W-:Y:S01]  /*4a20*/  FADD.FTZ R108, R108, 1 ;  /* 0x3f8000006c6c7421 */ /* 0x001fe20000010000 */
[----:B------:R-:W-:Y:S01]  /*4a30*/  PRMT R11, R102, 0x7632, R11 ;  /* 0x00007632660b7816 */ /* 0x000fe2000000000b */
[----:B------:R-:W-:Y:S04]  /*4a40*/  STG.E.U16 desc[UR10][R14.64+0x4], R102 ;  /* 0x000004660e007986 */ /* 0x000fe8000c10150a */
[----:B------:R0:W-:Y:S01]  /*4a50*/  STG.E.U16 desc[UR10][R14.64+0x6], R11 ;  /* 0x0000060b0e007986 */ /* 0x0001e2000c10150a */
[----:B------:R-:W3:Y:S01]  /*4a60*/  MUFU.RCP R117, R117 ;  /* 0x0000007500757308 */ /* 0x000ee20000001000 */
[----:B-1----:R-:W-:-:S05]  /*4a70*/  FMUL.FTZ R130, R130, R115 ;  /* 0x0000007382827220 */ /* 0x002fca0000410000 */
[----:B------:R-:W-:Y:S02]  /*4a80*/  F2FP.F16.F32.PACK_AB R113, R130, R113 ;  /* 0x000000718271723e */ /* 0x000fe400000000ff */
[----:B------:R-:W1:Y:S01]  /*4a90*/  MUFU.RCP R62, R62 ;  /* 0x0000003e003e7308 */ /* 0x000e620000001000 */
[----:B--2---:R-:W-:Y:S01]  /*4aa0*/  FMUL.FTZ R116, R143, R116 ;  /* 0x000000748f747220 */ /* 0x004fe20000410000 */
[----:B------:R-:W-:Y:S01]  /*4ab0*/  PRMT R19, R113, 0x7632, R19 ;  /* 0x0000763271137816 */ /* 0x000fe20000000013 */
[----:B------:R-:W-:Y:S01]  /*4ac0*/  STG.E.U16 desc[UR10][R14.64], R113 ;  /* 0x000000710e007986 */ /* 0x000fe2000c10150a */
[----:B0-----:R-:W-:Y:S02]  /*4ad0*/  IADD3.X R11, R8, UR7, RZ, P1, !PT ;  /* 0x00000007080b7c10 */ /* 0x001fe40008ffe4ff */
[----:B------:R-:W-:Y:S01]  /*4ae0*/  IADD3 R8, P1, R7, UR6, RZ ;  /* 0x0000000607087c10 */ /* 0x000fe2000ff3e0ff */
[----:B------:R-:W-:Y:S01]  /*4af0*/  STG.E.U16 desc[UR10][R14.64+0x2], R19 ;  /* 0x000002130e007986 */ /* 0x000fe2000c10150a */
[----:B------:R-:W0:Y:S01]  /*4b00*/  MUFU.RCP R129, R129 ;  /* 0x0000008100817308 */ /* 0x000e220000001000 */
[----:B---3--:R-:W-:-:S05]  /*4b10*/  FMUL.FTZ R117, R146, R117 ;  /* 0x0000007592757220 */ /* 0x008fca0000410000 */
[----:B------:R-:W-:Y:S02]  /*4b20*/  F2FP.F16.F32.PACK_AB R116, R117, R116 ;  /* 0x000000747574723e */ /* 0x000fe400000000ff */
[----:B------:R-:W2:Y:S01]  /*4b30*/  MUFU.RCP R137, R120 ;  /* 0x0000007800897308 */ /* 0x000ea20000001000 */
[----:B-1----:R-:W-:Y:S01]  /*4b40*/  FMUL.FTZ R123, R123, R62 ;  /* 0x0000003e7b7b7220 */ /* 0x002fe20000410000 */
[----:B------:R-:W-:Y:S01]  /*4b50*/  PRMT R9, R116, 0x7632, R9 ;  /* 0x0000763274097816 */ /* 0x000fe20000000009 */
[----:B------:R-:W-:Y:S03]  /*4b60*/  STG.E.U16 desc[UR10][R12.64+0x4], R116 ;  /* 0x000004740c007986 */ /* 0x000fe6000c10150a */
[----:B------:R-:W-:Y:S01]  /*4b70*/  F2FP.F16.F32.PACK_AB R88, R123, R88 ;  /* 0x000000587b58723e */ /* 0x000fe200000000ff */
[----:B------:R1:W-:Y:S01]  /*4b80*/  STG.E.U16 desc[UR10][R12.64+0x6], R9 ;  /* 0x000006090c007986 */ /* 0x0003e2000c10150a */
[----:B------:R-:W3:Y:S01]  /*4b90*/  MUFU.RCP R159, R124 ;  /* 0x0000007c009f7308 */ /* 0x000ee20000001000 */
[----:B0-----:R-:W-:-:S05]  /*4ba0*/  FMUL.FTZ R129, R90, R129 ;  /* 0x000000815a817220 */ /* 0x001fca0000410000 */
[----:B------:R-:W-:Y:S02]  /*4bb0*/  F2FP.F16.F32.PACK_AB R74, R74, R129 ;  /* 0x000000814a4a723e */ /* 0x000fe400000000ff */
[----:B------:R-:W0:Y:S01]  /*4bc0*/  MUFU.RCP R0, R0 ;  /* 0x0000000000007308 */ /* 0x000e220000001000 */
[----:B--2---:R-:W-:Y:S01]  /*4bd0*/  FMUL.FTZ R137, R142, R137 ;  /* 0x000000898e897220 */ /* 0x004fe20000410000 */
[----:B------:R-:W-:Y:S01]  /*4be0*/  PRMT R17, R74, 0x7632, R17 ;  /* 0x000076324a117816 */ /* 0x000fe20000000011 */
[----:B------:R-:W-:Y:S01]  /*4bf0*/  STG.E.U16 desc[UR10][R12.64], R74 ;  /* 0x0000004a0c007986 */ /* 0x000fe2000c10150a */
[----:B-1----:R-:W-:Y:S02]  /*4c00*/  IADD3.X R9, R6, UR7, RZ, P1, !PT ;  /* 0x0000000706097c10 */ /* 0x002fe40008ffe4ff */
[----:B------:R-:W-:Y:S01]  /*4c10*/  IADD3 R6, P1, R5, UR6, RZ ;  /* 0x0000000605067c10 */ /* 0x000fe2000ff3e0ff */
[----:B------:R1:W-:Y:S01]  /*4c20*/  STG.E.U16 desc[UR10][R12.64+0x2], R17 ;  /* 0x000002110c007986 */ /* 0x0003e2000c10150a */
[----:B------:R-:W2:Y:S01]  /*4c30*/  MUFU.RCP R121, R121 ;  /* 0x0000007900797308 */ /* 0x000ea20000001000 */
[----:B---3--:R-:W-:-:S05]  /*4c40*/  FMUL.FTZ R144, R144, R159 ;  /* 0x0000009f90907220 */ /* 0x008fca0000410000 */
[----:B------:R-:W-:Y:S02]  /*4c50*/  F2FP.F16.F32.PACK_AB R137, R144, R137 ;  /* 0x000000899089723e */ /* 0x000fe400000000ff */
[----:B------:R-:W3:Y:S01]  /*4c60*/  MUFU.RCP R70, R70 ;  /* 0x0000004600467308 */ /* 0x000ee20000001000 */
[----:B0-----:R-:W-:Y:S01]  /*4c70*/  FMUL.FTZ R0, R89, R0 ;  /* 0x0000000059007220 */ /* 0x001fe20000410000 */
[----:B------:R-:W-:Y:S01]  /*4c80*/  PRMT R7, R137, 0x7632, R7 ;  /* 0x0000763289077816 */ /* 0x000fe20000000007 */
[----:B------:R-:W-:Y:S01]  /*4c90*/  STG.E.U16 desc[UR10][R10.64+0x4], R137 ;  /* 0x000004890a007986 */ /* 0x000fe2000c10150a */
[----:B-1----:R-:W-:-:S03]  /*4ca0*/  PRMT R12, R88, 0x7632, R12 ;  /* 0x00007632580c7816 */ /* 0x002fc6000000000c */
[----:B------:R0:W-:Y:S01]  /*4cb0*/  STG.E.U16 desc[UR10][R10.64+0x6], R7 ;  /* 0x000006070a007986 */ /* 0x0001e2000c10150a */
[----:B------:R-:W1:Y:S01]  /*4cc0*/  MUFU.RCP R69, R69 ;  /* 0x0000004500457308 */ /* 0x000e620000001000 */
[----:B--2---:R-:W-:-:S05]  /*4cd0*/  FMUL.FTZ R121, R126, R121 ;  /* 0x000000797e797220 */ /* 0x004fca0000410000 */
[----:B------:R-:W-:Y:S02]  /*4ce0*/  F2FP.F16.F32.PACK_AB R0, R121, R0 ;  /* 0x000000007900723e */ /* 0x000fe400000000ff */
[----:B------:R-:W2:Y:S01]  /*4cf0*/  MUFU.RCP R72, R72 ;  /* 0x0000004800487308 */ /* 0x000ea20000001000 */
[----:B---3--:R-:W-:Y:S01]  /*4d00*/  FMUL.FTZ R70, R141, R70 ;  /* 0x000000468d467220 */ /* 0x008fe20000410000 */
[----:B------:R-:W-:Y:S01]  /*4d10*/  PRMT R14, R0, 0x7632, R14 ;  /* 0x00007632000e7816 */ /* 0x000fe2000000000e */
[----:B------:R3:W-:Y:S01]  /*4d20*/  STG.E.U16 desc[UR10][R10.64], R0 ;  /* 0x000000000a007986 */ /* 0x0007e2000c10150a */
[----:B0-----:R-:W-:Y:S02]  /*4d30*/  IADD3.X R7, R4, UR7, RZ, P1, !PT ;  /* 0x0000000704077c10 */ /* 0x001fe40008ffe4ff */
[----:B------:R-:W-:Y:S01]  /*4d40*/  IADD3 R4, P1, R3, UR6, RZ ;  /* 0x0000000603047c10 */ /* 0x000fe2000ff3e0ff */
[----:B------:R-:W-:Y:S01]  /*4d50*/  STG.E.U16 desc[UR10][R10.64+0x2], R14 ;  /* 0x0000020e0a007986 */ /* 0x000fe2000c10150a */
[----:B------:R-:W0:Y:S01]  /*4d60*/  MUFU.RCP R91, R91 ;  /* 0x0000005b005b7308 */ /* 0x000e220000001000 */
[----:B-1----:R-:W-:-:S02]  /*4d70*/  FMUL.FTZ R69, R140, R69 ;  /* 0x000000458c457220 */ /* 0x002fc40000410000 */
[----:B------:R-:W-:Y:S03]  /*4d80*/  STG.E.U16 desc[UR10][R8.64], R88 ;  /* 0x0000005808007986 */ /* 0x000fe6000c10150a */
[----:B------:R-:W-:Y:S01]  /*4d90*/  F2FP.F16.F32.PACK_AB R69, R69, R70 ;  /* 0x000000464545723e */ /* 0x000fe200000000ff */
[----:B------:R-:W-:Y:S01]  /*4da0*/  STG.E.U16 desc[UR10][R8.64+0x2], R12 ;  /* 0x0000020c08007986 */ /* 0x000fe2000c10150a */
        /* <DEDUP_REMOVED lines=11> */
[----:B------:R-:W-:Y:S04]  /*4e60*/  STG.E.U16 desc[UR10][R6.64], R72 ;  /* 0x0000004806007986 */ /* 0x000fe8000c10150a */
[----:B------:R1:W-:Y:S01]  /*4e70*/  STG.E.U16 desc[UR10][R6.64+0x2], R5 ;  /* 0x0000020506007986 */ /* 0x0003e2000c10150a */
[----:B------:R-:W4:Y:S01]  /*4e80*/  MUFU.RCP R107, R107 ;  /* 0x0000006b006b7308 */ /* 0x000f220000001000 */
[----:B---3--:R-:W-:-:S05]  /*4e90*/  FMUL.FTZ R95, R136, R95 ;  /* 0x0000005f885f7220 */ /* 0x008fca0000410000 */
[----:B------:R-:W-:Y:S02]  /*4ea0*/  F2FP.F16.F32.PACK_AB R95, R95, R118 ;  /* 0x000000765f5f723e */ /* 0x000fe400000000ff */
[----:B------:R-:W3:Y:S01]  /*4eb0*/  MUFU.RCP R62, R108 ;  /* 0x0000006c003e7308 */ /* 0x000ee20000001000 */
[----:B0-----:R-:W-:Y:S01]  /*4ec0*/  FMUL.FTZ R97, R86, R97 ;  /* 0x0000006156617220 */ /* 0x001fe20000410000 */
[----:B--2---:R-:W-:Y:S01]  /*4ed0*/  PRMT R9, R95, 0x7632, R9 ;  /* 0x000076325f097816 */ /* 0x004fe20000000009 */
[----:B------:R0:W-:Y:S01]  /*4ee0*/  STG.E.U16 desc[UR10][R6.64+0x4], R95 ;  /* 0x0000045f06007986 */ /* 0x0001e2000c10150a */
[----:B-1----:R-:W-:Y:S02]  /*4ef0*/  IADD3.X R5, R2, UR7, RZ, P1, !PT ;  /* 0x0000000702057c10 */ /* 0x002fe40008ffe4ff */
[----:B------:R-:W-:Y:S01]  /*4f00*/  IADD3 R54, P1, R54, 0x9, RZ ;  /* 0x0000000936367810 */ /* 0x000fe20007f3e0ff */
[----:B------:R0:W-:Y:S01]  /*4f10*/  STG.E.U16 desc[UR10][R6.64+0x6], R9 ;  /* 0x0000060906007986 */ /* 0x0001e2000c10150a */
[----:B----4-:R-:W-:-:S02]  /*4f20*/  FMUL.FTZ R68, R68, R107 ;  /* 0x0000006b44447220 */ /* 0x010fc40000410000 */
[----:B------:R-:W-:Y:S02]  /*4f30*/  IADD3.X R53, RZ, R53, RZ, P1, !PT ;  /* 0x00000035ff357210 */ /* 0x000fe40000ffe4ff */
[----:B------:R-:W-:Y:S02]  /*4f40*/  ISETP.GE.U32.AND P1, PT, R54, R60, PT ;  /* 0x0000003c3600720c */ /* 0x000fe40003f26070 */
[----:B------:R-:W-:Y:S02]  /*4f50*/  F2FP.F16.F32.PACK_AB R68, R68, R97 ;  /* 0x000000614444723e */ /* 0x000fe400000000ff */
[----:B------:R-:W-:Y:S01]  /*4f60*/  ISETP.GE.AND.EX P1, PT, R53, R59, PT, P1 ;  /* 0x0000003b3500720c */ /* 0x000fe20003f26310 */
[----:B---3--:R-:W-:Y:S01]  /*4f70*/  FMUL.FTZ R62, R149, R62 ;  /* 0x0000003e953e7220 */ /* 0x008fe20000410000 */
[----:B------:R-:W-:Y:S01]  /*4f80*/  PRMT R2, R68, 0x7632, R2 ;  /* 0x0000763244027816 */ /* 0x000fe20000000002 */
[----:B------:R0:W-:Y:S03]  /*4f90*/  STG.E.U16 desc[UR10][R4.64], R68 ;  /* 0x0000004404007986 */ /* 0x0001e6000c10150a */
[----:B------:R-:W-:Y:S01]  /*4fa0*/  F2FP.F16.F32.PACK_AB R61, R62, R61 ;  /* 0x0000003d3e3d723e */ /* 0x000fe200000000ff */
[----:B------:R0:W-:Y:S03]  /*4fb0*/  STG.E.U16 desc[UR10][R4.64+0x2], R2 ;  /* 0x0000020204007986 */ /* 0x0001e6000c10150a */
[----:B------:R-:W-:Y:S01]  /*4fc0*/  PRMT R0, R61, 0x7632, R0 ;  /* 0x000076323d007816 */ /* 0x000fe20000000000 */
[----:B------:R0:W-:Y:S04]  /*4fd0*/  STG.E.U16 desc[UR10][R4.64+0x4], R61 ;  /* 0x0000043d04007986 */ /* 0x0001e8000c10150a */
[----:B------:R0:W-:Y:S01]  /*4fe0*/  STG.E.U16 desc[UR10][R4.64+0x6], R0 ;  /* 0x0000060004007986 */ /* 0x0001e2000c10150a */
[----:B------:R-:W-:Y:S05]  /*4ff0*/  @!P1 BRA `(.L_x_3436) ;  /* 0xffffffb400009947 */ /* 0x000fea000383ffff */
[----:B------:R-:W-:Y:S05]  /*5000*/  EXIT ;  /* 0x000000000000794d */ /* 0x000fea0003800000 */
.L_x_3437:
        /* <DEDUP_REMOVED lines=15> */
.L_x_3530:


//--------------------- .text._ZN13group_norm_v214gn_cuda_kernelI6__halfLi320ELi1ELi16ELi40ELi1024ELb1ELi128ELi320ELi320ELi4ELb1ELi18ELb0ELb0ENS_16CompileConditionILi900EEEEEvPT_PKS4_S7_S7_flPfS8_Pj --------------------------
	.section	.text._ZN13group_norm_v214gn_cuda_kernelI6__halfLi320ELi1ELi16ELi40ELi1024ELb1ELi128ELi320ELi320ELi4ELb1ELi18ELb0ELb0ENS_16CompileConditionILi900EEEEEvPT_PKS4_S7_S7_flPfS8_Pj,"ax",@progbits
	.align	128
        .global         _ZN13group_norm_v214gn_cuda_kernelI6__halfLi320ELi1ELi16ELi40ELi1024ELb1ELi128ELi320ELi320ELi4ELb1ELi18ELb0ELb0ENS_16CompileConditionILi900EEEEEvPT_PKS4_S7_S7_flPfS8_Pj
        .type           _ZN13group_norm_v214gn_cuda_kernelI6__halfLi320ELi1ELi16ELi40ELi1024ELb1ELi128ELi320ELi320ELi4ELb1ELi18ELb0ELb0ENS_16CompileConditionILi900EEEEEvPT_PKS4_S7_S7_flPfS8_Pj,@function
        .size           _ZN13group_norm_v214gn_cuda_kernelI6__halfLi320ELi1ELi16ELi40ELi1024ELb1ELi128ELi320ELi320ELi4ELb1ELi18ELb0ELb0ENS_16CompileConditionILi900EEEEEvPT_PKS4_S7_S7_flPfS8_Pj,(.L_x_3531 - _ZN13group_norm_v214gn_cuda_kernelI6__halfLi320ELi1ELi16ELi40ELi1024ELb1ELi128ELi320ELi320ELi4ELb1ELi18ELb0ELb0ENS_16CompileConditionILi900EEEEEvPT_PKS4_S7_S7_flPfS8_Pj)
        .other          _ZN13group_norm_v214gn_cuda_kernelI6__halfLi320ELi1ELi16ELi40ELi1024ELb1ELi128ELi320ELi320ELi4ELb1ELi18ELb0ELb0ENS_16CompileConditionILi900EEEEEvPT_PKS4_S7_S7_flPfS8_Pj,@"STO_CUDA_ENTRY STV_DEFAULT"
_ZN13group_norm_v214gn_cuda_kernelI6__halfLi320ELi1ELi16ELi40ELi1024ELb1ELi128ELi320ELi320ELi4ELb1ELi18ELb0ELb0ENS_16CompileConditionILi900EEEEEvPT_PKS4_S7_S7_flPfS8_Pj:
.text._ZN13group_norm_v214gn_cuda_kernelI6__halfLi320ELi1ELi16ELi40ELi1024ELb1ELi128ELi320ELi320ELi4ELb1ELi18ELb0ELb0ENS_16CompileConditionILi900EEEEEvPT_PKS4_S7_S7_flPfS8_Pj:
        /* <DEDUP_REMOVED lines=106> */
.L_x_3444:
[----:B0-2---:R-:W0:Y:S01]  /*06a0*/  S2R R0, SR_TID.X ;  /* 0x0000000000007919 */ /* 0x005e220000002100 */
[----:B------:R-:W1:Y:S01]  /*06b0*/  S2UR UR18, SR_CTAID.X ;  /* 0x00000000001279c3 */ /* 0x000e620000002500 */
[----:B------:R-:W-:Y:S01]  /*06c0*/  ULOP3.LUT UR9, UR11, 0x1, URZ, 0xc0, !UPT ;  /* 0x000000010b097892 */ /* 0x000fe2000f8ec03f */
[----:B------:R-:W-:Y:S01]  /*06d0*/  HFMA2.MMA R71, -RZ, RZ, 0, 0 ;  /* 0x00000000ff477435 */ /* 0x000fe200000001ff */
[----:B------:R-:W-:Y:S01]  /*06e0*/  MOV R39, UR10 ;  /* 0x0000000a00277c02 */ /* 0x000fe20008000f00 */
        /* <DEDUP_REMOVED lines=18> */
[----:B------:R-:W-:Y:S02]  /*0810*/  IADD3.X R0, RZ, R4, RZ, P1, !PT ;  /* 0x00000004ff007210 */ /* 0x000fe40000ffe4ff */
[----:B------:R-:W-:-:S02]  /*0820*/  LEA R6, P1, R71, UR14, 0x1 ;  /* 0x0000000e47067c11 */ /* 0x000fc4000f8208ff */
[----:B------:R-:W-:Y:S01]  /*0830*/  IADD3 R3, R5, 0x1400, RZ ;  /* 0x0000140005037810 */ /* 0x000fe20007ffe0ff */
[----:B------:R0:W-:Y:S01]  /*0840*/  STL [R1+0x14], R0 ;  /* 0x0000140001007387 */ /* 0x0001e20000100800 */
[----:B------:R-:W-:Y:S02]  /*0850*/  LEA.HI.X R7, R71, UR15, R0, 0x1, P1 ;  /* 0x0000000f47077c11 */ /* 0x000fe400088f0c00 */
[----:B------:R-:W-:Y:S02]  /*0860*/  IADD3.X R8, RZ, R4, RZ, P2, !PT ;  /* 0x00000004ff087210 */ /* 0x000fe400017fe4ff */
[----:B------:R-:W-:Y:S02]  /*0870*/  LEA R2, P1, R69, UR14, 0x1 ;  /* 0x0000000e45027c11 */ /* 0x000fe4000f8208ff */
[----:B------:R-:W-:Y:S01]  /*0880*/  IADD3 R68, P3, R3, R38, RZ ;  /* 0x0000002603447210 */ /* 0x000fe20007f7e0ff */
[----:B------:R-:W2:Y:S01]  /*0890*/  LDG.E.64.CONSTANT R6, desc[UR12][R6.64] ;  /* 0x0000000c06067981 */ /* 0x000ea2000c1e9b00 */
[----:B------:R-:W-:-:S02]  /*08a0*/  LEA.HI.X R3, R69, UR15, R8, 0x1, P1 ;  /* 0x0000000f45037c11 */ /* 0x000fc400088f0c08 */
[----:B0-----:R-:W-:Y:S02]  /*08b0*/  IADD3.X R0, RZ, R4, RZ, P3, !PT ;  /* 0x00000004ff007210 */ /* 0x001fe40001ffe4ff */
[C---:B------:R-:W-:Y:S02]  /*08c0*/  LEA R158, P2, R68.reuse, UR14, 0x1 ;  /* 0x0000000e449e7c11 */ /* 0x040fe4000f8408ff */
[----:B------:R-:W3:Y:S01]  /*08d0*/  LDG.E.64.CONSTANT R2, desc[UR12][R2.64] ;  /* 0x0000000c02027981 */ /* 0x000ee2000c1e9b00 */
[C---:B------:R-:W-:Y:S02]  /*08e0*/  IADD3 R67, R5.reuse, 0x1e00, RZ ;  /* 0x00001e0005437810 */ /* 0x040fe40007ffe0ff */
[----:B------:R-:W-:Y:S02]  /*08f0*/  LEA.HI.X R159, R68, UR15, R0, 0x1, P2 ;  /* 0x0000000f449f7c11 */ /* 0x000fe400090f0c00 */
[C---:B------:R-:W-:Y:S02]  /*0900*/  IADD3 R9, R5.reuse, 0x2800, RZ ;  /* 0x0000280005097810 */ /* 0x040fe40007ffe0ff */
[----:B------:R-:W-:-:S02]  /*0910*/  IADD3 R65, R5, 0x3200, RZ ;  /* 0x0000320005417810 */ /* 0x000fc40007ffe0ff */
[----:B------:R-:W4:Y:S01]  /*0920*/  LDG.E.64.CONSTANT R158, desc[UR12][R158.64] ;  /* 0x0000000c9e9e7981 */ /* 0x000f22000c1e9b00 */
[----:B------:R-:W-:-:S03]  /*0930*/  IADD3 R67, P3, R67, R38, RZ ;  /* 0x0000002643437210 */ /* 0x000fc60007f7e0ff */
[----:B------:R-:W-:Y:S01]  /*0940*/  STL [R1+0x18], R8 ;  /* 0x0000180801007387 */ /* 0x000fe20000100800 */
[----:B------:R-:W-:-:S03]  /*0950*/  LEA R154, P2, R67, UR14, 0x1 ;  /* 0x0000000e439a7c11 */ /* 0x000fc6000f8408ff */
[----:B------:R0:W-:Y:S02]  /*0960*/  STL [R1+0x1c], R0 ;  /* 0x00001c0001007387 */ /* 0x0001e40000100800 */
[----:B0-----:R-:W-:-:S04]  /*0970*/  IADD3.X R0, RZ, R4, RZ, P3, !PT ;  /* 0x00000004ff007210 */ /* 0x001fc80001ffe4ff */
[----:B------:R-:W-:-:S06]  /*0980*/  LEA.HI.X R155, R67, UR15, R0, 0x1, P2 ;  /* 0x0000000f439b7c11 */ /* 0x000fcc00090f0c00 */
[----:B------:R-:W5:Y:S01]  /*0990*/  LDG.E.64.CONSTANT R154, desc[UR12][R154.64] ;  /* 0x0000000c9a9a7981 */ /* 0x000f62000c1e9b00 */
[-C--:B------:R-:W-:Y:S02]  /*09a0*/  IADD3 R66, P1, R9, R38.reuse, RZ ;  /* 0x0000002609427210 */ /* 0x080fe40007f3e0ff */
[----:B------:R-:W-:Y:S02]  /*09b0*/  IADD3 R65, P3, R65, R38, RZ ;  /* 0x0000002641417210 */ /* 0x000fe40007f7e0ff */
[----:B------:R-:W-:Y:S02]  /*09c0*/  IADD3.X R8, RZ, R4, RZ, P1, !PT ;  /* 0x00000004ff087210 */ /* 0x000fe40000ffe4ff */
[----:B------:R-:W-:Y:S02]  /*09d0*/  LEA R150, P2, R66, UR14, 0x1 ;  /* 0x0000000e42967c11 */ /* 0x000fe4000f8408ff */
[C---:B------:R-:W-:Y:S01]  /*09e0*/  IADD3 R11, R5.reuse, 0x3c00, RZ ;  /* 0x00003c00050b7810 */ /* 0x040fe20007ffe0ff */
[----:B------:R0:W-:Y:S01]  /*09f0*/  STL [R1+0x20], R0 ;  /* 0x0000200001007387 */ /* 0x0001e20000100800 */
[----:B------:R-:W-:-:S02]  /*0a00*/  IADD3 R63, R5, 0x4600, RZ ;  /* 0x00004600053f7810 */ /* 0x000fc40007ffe0ff */
[----:B------:R-:W-:Y:S02]  /*0a10*/  LEA R146, P1, R65, UR14, 0x1 ;  /* 0x0000000e41927c11 */ /* 0x000fe4000f8208ff */
[----:B------:R-:W-:Y:S02]  /*0a20*/  LEA.HI.X R151, R66, UR15, R8, 0x1, P2 ;  /* 0x0000000f42977c11 */ /* 0x000fe400090f0c08 */
[----:B------:R-:W-:Y:S02]  /*0a30*/  IADD3 R64, P2, R11, R38, RZ ;  /* 0x000000260b407210 */ /* 0x000fe40007f5e0ff */
[----:B0-----:R-:W-:Y:S01]  /*0a40*/  IADD3.X R0, RZ, R4, RZ, P3, !PT ;  /* 0x00000004ff007210 */ /* 0x001fe20001ffe4ff */
[----:B------:R0:W-:Y:S01]  /*0a50*/  STL [R1+0x24], R8 ;  /* 0x0000240801007387 */ /* 0x0001e20000100800 */
[----:B------:R-:W-:Y:S02]  /*0a60*/  IADD3 R63, P3, R63, R38, RZ ;  /* 0x000000263f3f7210 */ /* 0x000fe40007f7e0ff */
[----:B------:R-:W-:Y:S01]  /*0a70*/  LEA.HI.X R147, R65, UR15, R0, 0x1, P1 ;  /* 0x0000000f41937c11 */ /* 0x000fe200088f0c00 */
[----:B------:R-:W5:Y:S01]  /*0a80*/  LDG.E.64.CONSTANT R150, desc[UR12][R150.64] ;  /* 0x0000000c96967981 */ /* 0x000f62000c1e9b00 */
[----:B------:R-:W-:-:S02]  /*0a90*/  LEA R142, P1, R64, UR14, 0x1 ;  /* 0x0000000e408e7c11 */ /* 0x000fc4000f8208ff */
[----:B------:R-:W-:Y:S01]  /*0aa0*/  IADD3 R9, R5, 0x5000, RZ ;  /* 0x0000500005097810 */ /* 0x000fe20007ffe0ff */
[----:B------:R1:W-:Y:S01]  /*0ab0*/  STL [R1+0x28], R0 ;  /* 0x0000280001007387 */ /* 0x0003e20000100800 */
[----:B0-----:R-:W-:Y:S02]  /*0ac0*/  IADD3.X R8, RZ, R4, RZ, P2, !PT ;  /* 0x00000004ff087210 */ /* 0x001fe400017fe4ff */
[----:B------:R-:W-:Y:S01]  /*0ad0*/  LEA R138, P2, R63, UR14, 0x1 ;  /* 0x0000000e3f8a7c11 */ /* 0x000fe2000f8408ff */
[----:B------:R-:W5:Y:S01]  /*0ae0*/  LDG.E.64.CONSTANT R146, desc[UR12][R146.64] ;  /* 0x0000000c92927981 */ /* 0x000f62000c1e9b00 */
[----:B------:R-:W-:Y:S02]  /*0af0*/  LEA.HI.X R143, R64, UR15, R8, 0x1, P1 ;  /* 0x0000000f408f7c11 */ /* 0x000fe400088f0c08 */
[----:B------:R-:W-:Y:S02]  /*0b00*/  IADD3 R62, P1, R9, R38, RZ ;  /* 0x00000026093e7210 */ /* 0x000fe40007f3e0ff */
[----:B-1----:R-:W-:Y:S01]  /*0b10*/  IADD3.X R0, RZ, R4, RZ, P3, !PT ;  /* 0x00000004ff007210 */ /* 0x002fe20001ffe4ff */
[----:B------:R-:W-:Y:S03]  /*0b20*/  STL [R1+0x2c], R8 ;  /* 0x00002c0801007387 */ /* 0x000fe60000100800 */
[----:B------:R-:W-:Y:S01]  /*0b30*/  LEA.HI.X R139, R63, UR15, R0, 0x1, P2 ;  /* 0x0000000f3f8b7c11 */ /* 0x000fe200090f0c00 */
[----:B------:R0:W-:Y:S01]  /*0b40*/  STL [R1+0x30], R0 ;  /* 0x0000300001007387 */ /* 0x0001e20000100800 */
[----:B------:R-:W-:-:S02]  /*0b50*/  IADD3 R61, R5, 0x5a00, RZ ;  /* 0x00005a00053d7810 */ /* 0x000fc40007ffe0ff */
[C---:B------:R-:W-:Y:S01]  /*0b60*/  IADD3 R9, R5.reuse, 0x6400, RZ ;  /* 0x0000640005097810 */ /* 0x040fe20007ffe0ff */
[----:B------:R-:W5:Y:S01]  /*0b70*/  LDG.E.64.CONSTANT R142, desc[UR12][R142.64] ;  /* 0x0000000c8e8e7981 */ /* 0x000f62000c1e9b00 */
        /* <DEDUP_REMOVED lines=24> */
[----:B------:R-:W-:Y:S02]  /*0d00*/  IADD3 R9, R5, 0x7800, RZ ;  /* 0x0000780005097810 */ /* 0x000fe40007ffe0ff */
[-C--:B------:R-:W-:Y:S01]  /*0d10*/  IADD3.X R8, RZ, R4.reuse, RZ, P2, !PT ;  /* 0x00000004ff087210 */ /* 0x080fe200017fe4ff */
        /* <DEDUP_REMOVED lines=21> */
[----:B------:R0:W-:Y:S04]  /*0e70*/  STL [R1+0x48], R0 ;  /* 0x0000480001007387 */ /* 0x0001e80000100800 */
[----:B------:R-:W5:Y:S01]  /*0e80*/  LDG.E.64.CONSTANT R26, desc[UR12][R26.64] ;  /* 0x0000000c1a1a7981 */ /* 0x000f62000c1e9b00 */
[----:B0-----:R-:W-:Y:S02]  /*0e90*/  IADD3.X R0, RZ, R4, RZ, P1, !PT ;  /* 0x00000004ff007210 */ /* 0x001fe40000ffe4ff */
[----:B------:R-:W-:-:S04]  /*0ea0*/  LEA R22, P1, R56, UR14, 0x1 ;  /* 0x0000000e38167c11 */ /* 0x000fc8000f8208ff */
[----:B------:R-:W-:Y:S02]  /*0eb0*/  LEA.HI.X R23, R56, UR15, R0, 0x1, P1 ;  /* 0x0000000f38177c11 */ /* 0x000fe400088f0c00 */
[----:B------:R-:W-:Y:S01]  /*0ec0*/  IADD3 R55, P1, R55, R38, RZ ;  /* 0x0000002637377210 */ /* 0x000fe20007f3e0ff */
[----:B------:R0:W-:Y:S01]  /*0ed0*/  STL [R1+0x50], R0 ;  /* 0x0000500001007387 */ /* 0x0001e20000100800 */
[----:B------:R-:W-:-:S03]  /*0ee0*/  IADD3 R9, R5, 0xa000, RZ ;  /* 0x0000a00005097810 */ /* 0x000fc60007ffe0ff */
        /* <DEDUP_REMOVED lines=10> */
[----:B------:R-:W-:-:S04]  /*0f90*/  LEA R10, P1, R53, UR14, 0x1 ;  /* 0x0000000e350a7c11 */ /* 0x000fc8000f8208ff */
[----:B------:R-:W-:Y:S01]  /*0fa0*/  LEA.HI.X R11, R53, UR15, R8, 0x1, P1 ;  /* 0x0000000f350b7c11 */ /* 0x000fe200088f0c08 */
[----:B------:R0:W-:Y:S01]  /*0fb0*/  STL [R1+0x5c], R0 ;  /* 0x00005c0001007387 */ /* 0x0001e20000100800 */
[----:B------:R-:W-:-:S03]  /*0fc0*/  IADD3 R9, R5, 0xc800, RZ ;  /* 0x0000c80005097810 */ /* 0x000fc60007ffe0ff */
[----:B------:R-:W5:Y:S04]  /*0fd0*/  LDG.E.64.CONSTANT R14, desc[UR12][R14.64] ;  /* 0x0000000c0e0e7981 */ /* 0x000f68000c1e9b00 */
[----:B------:R-:W5:Y:S01]  /*0fe0*/  LDG.E.64.CONSTANT R10, desc[UR12][R10.64] ;  /* 0x0000000c0a0a7981 */ /* 0x000f62000c1e9b00 */
[----:B--2---:R-:W-:Y:S02]  /*0ff0*/  HADD2.F32 R17, -RZ, R6.H1_H1 ;  /* 0x30000006ff117230 */ /* 0x004fe40000004100 */
[--C-:B---3--:R-:W-:Y:S02]  /*1000*/  HADD2.F32 R163, -RZ, R3.reuse.H0_H0 ;  /* 0x20000003ffa37230 */ /* 0x108fe40000004100 */
[----:B------:R-:W-:Y:S01]  /*1010*/  HADD2.F32 R162, -RZ, R3.H1_H1 ;  /* 0x30000003ffa27230 */ /* 0x000fe20000004100 */
[----:B------:R-:W-:Y:S01]  /*1020*/  IADD3 R3, R5, 0xb400, RZ ;  /* 0x0000b40005037810 */ /* 0x000fe20007ffe0ff */
[----:B------:R-:W-:-:S03]  /*1030*/  HADD2.F32 R24, -RZ, R2.H0_H0 ;  /* 0x20000002ff187230 */ /* 0x000fc60000004100 */
[----:B------:R-:W-:Y:S01]  /*1040*/  IADD3 R52, P1, R3, R38, RZ ;  /* 0x0000002603347210 */ /* 0x000fe20007f3e0ff */
[----:B------:R-:W-:Y:S01]  /*1050*/  HADD2.F32 R21, -RZ, R2.H1_H1 ;  /* 0x30000002ff157230 */ /* 0x000fe20000004100 */
[----:B------:R-:W-:Y:S01]  /*1060*/  STL [R1], R17 ;  /* 0x0000001101007387 */ /* 0x000fe20000100800 */
[----:B----4-:R-:W-:Y:S01]  /*1070*/  HADD2.F32 R16, -RZ, R158.H0_H0 ;  /* 0x2000009eff107230 */ /* 0x010fe20000004100 */
[----:B------:R-:W-:Y:S01]  /*1080*/  IADD3.X R2, RZ, R4, RZ, P1, !PT ;  /* 0x00000004ff027210 */ /* 0x000fe20000ffe4ff */
[----:B0-----:R-:W-:Y:S01]  /*1090*/  HADD2.F32 R0, -RZ, R6.H0_H0 ;  /* 0x20000006ff007230 */ /* 0x001fe20000004100 */
[----:B------:R0:W-:Y:S01]  /*10a0*/  STL [R1+0x80], R8 ;  /* 0x0000800801007387 */ /* 0x0001e20000100800 */
[C---:B------:R-:W-:Y:S01]  /*10b0*/  LEA R6, P1, R52.reuse, UR14, 0x1 ;  /* 0x0000000e34067c11 */ /* 0x040fe2000f8208ff */
[--C-:B------:R-:W-:Y:S02]  /*10c0*/  HADD2.F32 R165, -RZ, R7.reuse.H0_H0 ;  /* 0x20000007ffa57230 */ /* 0x100fe40000004100 */
[----:B------:R-:W-:Y:S01]  /*10d0*/  STL [R1+0xc], R24 ;  /* 0x00000c1801007387 */ /* 0x000fe20000100800 */
[----:B------:R-:W-:Y:S01]  /*10e0*/  HADD2.F32 R164, -RZ, R7.H1_H1 ;  /* 0x30000007ffa47230 */ /* 0x000fe20000004100 */
[----:B------:R-:W-:-:S02]  /*10f0*/  LEA.HI.X R7, R52, UR15, R2, 0x1, P1 ;  /* 0x0000000f34077c11 */ /* 0x000fc400088f0c02 */
[----:B------:R-:W-:Y:S01]  /*1100*/  STL [R1+0x4], R21 ;  /* 0x0000041501007387 */ /* 0x000fe20000100800 */
[----:B0-----:R-:W-:-:S03]  /*1110*/  IADD3.X R8, RZ, R4, RZ, P2, !PT ;  /* 0x00000004ff087210 */ /* 0x001fc600017fe4ff */
[----:B------:R-:W-:Y:S04]  /*1120*/  STL [R1+0x10], R16 ;  /* 0x0000101001007387 */ /* 0x000fe80000100800 */
[----:B------:R0:W-:Y:S04]  /*1130*/  STL [R1+0x84], R2 ;  /* 0x0000840201007387 */ /* 0x0001e80000100800 */
[----:B------:R1:W-:Y:S01]  /*1140*/  STL [R1+0x90], R8 ;  /* 0x0000900801007387 */ /* 0x0003e20000100800 */
[----:B------:R-:W-:Y:S02]  /*1150*/  HADD2.F32 R161, -RZ, R158.H1_H1 ;  /* 0x3000009effa17230 */ /* 0x000fe40000004100 */
[----:B------:R-:W-:Y:S01]  /*1160*/  HADD2.F32 R160, -RZ, R159.H0_H0 ;  /* 0x2000009fffa07230 */ /* 0x000fe20000004100 */
[----:B------:R-:W2:Y:S01]  /*1170*/  LDG.E.64.CONSTANT R6, desc[UR12][R6.64] ;  /* 0x0000000c06067981 */ /* 0x000ea2000c1e9b00 */
[----:B0-----:R-:W-:-:S04]  /*1180*/  LEA R2, P1, R51, UR14, 0x1 ;  /* 0x0000000e33027c11 */ /* 0x001fc8000f8208ff */
[----:B------:R-:W-:Y:S02]  /*1190*/  LEA.HI.X R3, R51, UR15, R8, 0x1, P1 ;  /* 0x0000000f33037c11 */ /* 0x000fe400088f0c08 */
[----:B------:R-:W-:Y:S01]  /*11a0*/  IADD3 R50, P1, R9, R38, RZ ;  /* 0x0000002609327210 */ /* 0x000fe20007f3e0ff */
[----:B-1----:R-:W-:-:S03]  /*11b0*/  FADD.FTZ R8, RZ, R0 ;  /* 0x00000000ff087221 */ /* 0x002fc60000010000 */
[----:B------:R-:W-:Y:S01]  /*11c0*/  IADD3.X R13, RZ, R4, RZ, P1, !PT ;  /* 0x00000004ff0d7210 */ /* 0x000fe20000ffe4ff */
[----:B------:R-:W-:Y:S01]  /*11d0*/  FADD.FTZ R8, R8, R17 ;  /* 0x0000001108087221 */ /* 0x000fe20000010000 */
[C---:B------:R-:W-:Y:S01]  /*11e0*/  LEA R72, P1, R50.reuse, UR14, 0x1 ;  /* 0x0000000e32487c11 */ /* 0x040fe2000f8208ff */
[----:B------:R-:W-:Y:S01]  /*11f0*/  HADD2.F32 R159, -RZ, R159.H1_H1 ;  /* 0x3000009fff9f7230 */ /* 0x000fe20000004100 */
[----:B------:R-:W3:Y:S02]  /*1200*/  LDG.E.64.CONSTANT R2, desc[UR12][R2.64] ;  /* 0x0000000c02027981 */ /* 0x000ee4000c1e9b00 */
[----:B------:R-:W-:Y:S02]  /*1210*/  LEA.HI.X R73, R50, UR15, R13, 0x1, P1 ;  /* 0x0000000f32497c11 */ /* 0x000fe400088f0c0d */
[----:B------:R0:W-:Y:S01]  /*1220*/  STL [R1+0x6c], R13 ;  /* 0x00006c0d01007387 */ /* 0x0001e20000100800 */
[----:B------:R-:W-:Y:S01]  /*1230*/  FFMA.FTZ R9, R0, R0, RZ ;  /* 0x0000000000097223 */ /* 0x000fe200000100ff */
[----:B------:R-:W-:Y:S01]  /*1240*/  IADD3 R49, P1, R49, R38, RZ ;  /* 0x0000002631317210 */ /* 0x000fe20007f3e0ff */
[----:B-----5:R-:W-:Y:S01]  /*1250*/  HADD2.F32 R158, -RZ, R154.H0_H0 ;  /* 0x2000009aff9e7230 */ /* 0x020fe20000004100 */
[----:B------:R-:W4:Y:S01]  /*1260*/  LDG.E.64.CONSTANT R72, desc[UR12][R72.64] ;  /* 0x0000000c48487981 */ /* 0x000f22000c1e9b00 */
[----:B0-----:R-:W-:-:S04]  /*1270*/  FADD.FTZ R13, R8, R165 ;  /* 0x000000a5080d7221 */ /* 0x001fc80000010000 */
[----:B------:R-:W-:Y:S01]  /*1280*/  FADD.FTZ R13, R13, R164 ;  /* 0x000000a40d0d7221 */ /* 0x000fe20000010000 */
[----:B------:R-:W-:-:S03]  /*1290*/  FFMA.FTZ R12, R17, R17, R9 ;  /* 0x00000011110c7223 */ /* 0x000fc60000010009 */
[----:B------:R-:W-:Y:S01]  /*12a0*/  FADD.FTZ R13, R13, R24 ;  /* 0x000000180d0d7221 */ /* 0x000fe20000010000 */
[----:B------:R-:W-:Y:S01]  /*12b0*/  IADD3 R9, R5, 0xdc00, RZ ;  /* 0x0000dc0005097810 */ /* 0x000fe20007ffe0ff */
[----:B------:R-:W-:Y:S02]  /*12c0*/  FFMA.FTZ R17, R165, R165, R12 ;  /* 0x000000a5a5117223 */ /* 0x000fe4000001000c */
[----:B------:R-:W-:Y:S01]  /*12d0*/  FADD.FTZ R8, R13, R21 ;  /* 0x000000150d087221 */ /* 0x000fe20000010000 */
[----:B------:R-:W-:Y:S01]  /*12e0*/  IADD3 R48, P2, R9, R38, RZ ;  /* 0x0000002609307210 */ /* 0x000fe20007f5e0ff */
[----:B------:R-:W-:Y:S02]  /*12f0*/  FFMA.FTZ R17, R164, R164, R17 ;  /* 0x000000a4a4117223 */ /* 0x000fe40000010011 */
[----:B------:R-:W-:Y:S02]  /*1300*/  FADD.FTZ R9, R8, R163 ;  /* 0x000000a308097221 */ /* 0x000fe40000010000 */
[----:B------:R-:W-:-:S02]  /*1310*/  FFMA.FTZ R17, R24, R24, R17 ;  /* 0x0000001818117223 */ /* 0x000fc40000010011 */
[----:B------:R-:W-:Y:S01]  /*1320*/  FADD.FTZ R9, R9, R162 ;  /* 0x000000a209097221 */ /* 0x000fe20000010000 */
[-C--:B------:R-:W-:Y:S01]  /*1330*/  IADD3.X R20, RZ, R4.reuse, RZ, P1, !PT ;  /* 0x00000004ff147210 */ /* 0x080fe20000ffe4ff */
[----:B------:R-:W-:Y:S01]  /*1340*/  FFMA.FTZ R12, R21, R21, R17 ;  /* 0x00000015150c7223 */ /* 0x000fe20000010011 */
[----:B------:R-:W-:Y:S01]  /*1350*/  LEA R74, P1, R49, UR14, 0x1 ;  /* 0x0000000e314a7c11 */ /* 0x000fe2000f8208ff */
[----:B------:R-:W-:Y:S01]  /*1360*/  FADD.FTZ R8, R9, R16 ;  /* 0x0000001009087221 */ /* 0x000fe20000010000 */
[----:B------:R-:W-:Y:S01]  /*1370*/  IADD3.X R17, RZ, R4, RZ, P2, !PT ;  /* 0x00000004ff117210 */ /* 0x000fe200017fe4ff */
[----:B------:R-:W-:Y:S01]  /*1380*/  FFMA.FTZ R13, R163, R163, R12 ;  /* 0x000000a3a30d7223 */ /* 0x000fe2000001000c */
[----:B------:R-:W-:Y:S01]  /*1390*/  LEA.HI.X R75, R49, UR15, R20, 0x1, P1 ;  /* 0x0000000f314b7c11 */ /* 0x000fe200088f0c14 */
[----:B------:R-:W-:Y:S01]  /*13a0*/  FADD.FTZ R9, R8, R161 ;  /* 0x000000a108097221 */ /* 0x000fe20000010000 */
[----:B------:R-:W-:Y:S01]  /*13b0*/  LEA R76, P1, R48, UR14, 0x1 ;  /* 0x0000000e304c7c11 */ /* 0x000fe2000f8208ff */
[----:B------:R-:W-:-:S02]  /*13c0*/  FFMA.FTZ R13, R162, R162, R13 ;  /* 0x000000a2a20d7223 */ /* 0x000fc4000001000d */
[----:B------:R-:W-:Y:S01]  /*13d0*/  FADD.FTZ R8, R9, R160 ;  /* 0x000000a009087221 */ /* 0x000fe20000010000 */
[----:B------:R-:W-:Y:S01]  /*13e0*/  LEA.HI.X R77, R48, UR15, R17, 0x1, P1 ;  /* 0x0000000f304d7c11 */ /* 0x000fe200088f0c11 */
[----:B------:R-:W-:Y:S01]  /*13f0*/  STL [R1+0x88], R20 ;  /* 0x0000881401007387 */ /* 0x000fe20000100800 */
[----:B------:R-:W-:Y:S01]  /*1400*/  IADD3 R47, P1, R47, R38, RZ ;  /* 0x000000262f2f7210 */ /* 0x000fe20007f3e0ff */
[----:B------:R-:W-:Y:S01]  /*1410*/  FADD.FTZ R9, R8, R159 ;  /* 0x0000009f08097221 */ /* 0x000fe20000010000 */
[----:B------:R-:W-:Y:S01]  /*1420*/  FFMA.FTZ R12, R16, R16, R13 ;  /* 0x00000010100c7223 */ /* 0x000fe2000001000d */
[----:B------:R-:W5:Y:S01]  /*1430*/  LDG.E.64.CONSTANT R74, desc[UR12][R74.64] ;  /* 0x0000000c4a4a7981 */ /* 0x000f62000c1e9b00 */
[----:B------:R-:W-:Y:S01]  /*1440*/  IADD3.X R16, RZ, R4, RZ, P1, !PT ;  /* 0x00000004ff107210 */ /* 0x000fe20000ffe4ff */
[----:B------:R-:W-:Y:S01]  /*1450*/  FADD.FTZ R8, R9, R158 ;  /* 0x0000009e09087221 */ /* 0x000fe20000010000 */
[----:B------:R-:W-:Y:S01]  /*1460*/  LEA R78, P1, R47, UR14, 0x1 ;  /* 0x0000000e2f4e7c11 */ /* 0x000fe2000f8208ff */
[----:B------:R-:W-:Y:S01]  /*1470*/  HADD2.F32 R157, -RZ, R154.H1_H1 ;  /* 0x3000009aff9d7230 */ /* 0x000fe20000004100 */
[----:B------:R-:W-:Y:S01]  /*1480*/  IADD3 R9, R5, 0xf000, RZ ;  /* 0x0000f00005097810 */ /* 0x000fe20007ffe0ff */
[----:B------:R-:W5:Y:S01]  /*1490*/  LDG.E.64.CONSTANT R76, desc[UR12][R76.64] ;  /* 0x0000000c4c4c7981 */ /* 0x000f62000c1e9b00 */
[----:B------:R-:W-:-:S02]  /*14a0*/  LEA.HI.X R79, R47, UR15, R16, 0x1, P1 ;  /* 0x0000000f2f4f7c11 */ /* 0x000fc400088f0c10 */
[----:B------:R-:W-:Y:S01]  /*14b0*/  IADD3 R46, P1, R9, R38, RZ ;  /* 0x00000026092e7210 */ /* 0x000fe20007f3e0ff */
[----:B------:R-:W-:Y:S04]  /*14c0*/  STL [R1+0x8c], R17 ;  /* 0x00008c1101007387 */ /* 0x000fe80000100800 */
[----:B------:R0:W-:Y:S01]  /*14d0*/  STL [R1+0x70], R16 ;  /* 0x0000701001007387 */ /* 0x0001e20000100800 */
[----:B------:R-:W-:Y:S01]  /*14e0*/  FFMA.FTZ R13, R161, R161, R12 ;  /* 0x000000a1a10d7223 */ /* 0x000fe2000001000c */
[----:B------:R-:W-:Y:S02]  /*14f0*/  HADD2.F32 R156, -RZ, R155.H0_H0 ;  /* 0x2000009bff9c7230 */ /* 0x000fe40000004100 */
[----:B------:R-:W-:Y:S01]  /*1500*/  HADD2.F32 R154, -RZ, R150.H0_H0 ;  /* 0x20000096ff9a7230 */ /* 0x000fe20000004100 */
[----:B------:R-:W5:Y:S01]  /*1510*/  LDG.E.64.CONSTANT R78, desc[UR12][R78.64] ;  /* 0x0000000c4e4e7981 */ /* 0x000f62000c1e9b00 */
[----:B0-----:R-:W-:-:S02]  /*1520*/  IADD3.X R16, RZ, R4, RZ, P1, !PT ;  /* 0x00000004ff107210 */ /* 0x001fc40000ffe4ff */
[----:B------:R-:W-:-:S04]  /*1530*/  LEA R80, P1, R46, UR14, 0x1 ;  /* 0x0000000e2e507c11 */ /* 0x000fc8000f8208ff */
[----:B------:R-:W-:-:S06]  /*1540*/  LEA.HI.X R81, R46, UR15, R16, 0x1, P1 ;  /* 0x0000000f2e517c11 */ /* 0x000fcc00088f0c10 */
[----:B------:R-:W2:Y:S01]  /*1550*/  LDG.E.64.CONSTANT R80, desc[UR12][R80.64] ;  /* 0x0000000c50507981 */ /* 0x000ea2000c1e9b00 */
[----:B------:R-:W-:-:S04]  /*1560*/  FFMA.FTZ R12, R160, R160, R13 ;  /* 0x000000a0a00c7223 */ /* 0x000fc8000001000d */
[----:B------:R-:W-:-:S04]  /*1570*/  FFMA.FTZ R13, R159, R159, R12 ;  /* 0x0000009f9f0d7223 */ /* 0x000fc8000001000c */
[----:B------:R-:W-:Y:S01]  /*1580*/  FFMA.FTZ R12, R158, R158, R13 ;  /* 0x0000009e9e0c7223 */ /* 0x000fe2000001000d */
[----:B------:R-:W-:-:S03]  /*1590*/  FADD.FTZ R13, R8, R157 ;  /* 0x0000009d080d7221 */ /* 0x000fc60000010000 */
[----:B------:R-:W-:Y:S01]  /*15a0*/  FFMA.FTZ R17, R157, R157, R12 ;  /* 0x0000009d9d117223 */ /* 0x000fe2000001000c */
[----:B------:R-:W-:Y:S02]  /*15b0*/  HADD2.F32 R155, -RZ, R155.H1_H1 ;  /* 0x3000009bff9b7230 */ /* 0x000fe40000004100 */
[----:B------:R-:W-:Y:S01]  /*15c0*/  FADD.FTZ R8, R13, R156 ;  /* 0x0000009c0d087221 */ /* 0x000fe20000010000 */
[----:B------:R-:W-:-:S03]  /*15d0*/  FFMA.FTZ R12, R156, R156, R17 ;  /* 0x0000009c9c0c7223 */ /* 0x000fc60000010011 */
[----:B------:R-:W-:Y:S01]  /*15e0*/  FADD.FTZ R9, R8, R155 ;  /* 0x0000009b08097221 */ /* 0x000fe20000010000 */
[----:B------:R-:W-:Y:S01]  /*15f0*/  FFMA.FTZ R13, R155, R155, R12 ;  /* 0x0000009b9b0d7223 */ /* 0x000fe2000001000c */
[----:B------:R-:W-:Y:S02]  /*1600*/  HADD2.F32 R153, -RZ, R150.H1_H1 ;  /* 0x30000096ff997230 */ /* 0x000fe40000004100 */
[----:B------:R-:W-:Y:S01]  /*1610*/  FADD.FTZ R8, R9, R154 ;  /* 0x0000009a09087221 */ /* 0x000fe20000010000 */
[----:B------:R-:W-:Y:S01]  /*1620*/  FFMA.FTZ R12, R154, R154, R13 ;  /* 0x0000009a9a0c7223 */ /* 0x000fe2000001000d */
[--C-:B------:R-:W-:Y:S02]  /*1630*/  HADD2.F32 R152, -RZ, R151.reuse.H0_H0 ;  /* 0x20000097ff987230 */ /* 0x100fe40000004100 */
[----:B------:R-:W-:Y:S01]  /*1640*/  FADD.FTZ R13, R8, R153 ;  /* 0x00000099080d7221 */ /* 0x000fe20000010000 */
[----:B------:R-:W-:Y:S01]  /*1650*/  FFMA.FTZ R17, R153, R153, R12 ;  /* 0x0000009999117223 */ /* 0x000fe2000001000c */
[----:B------:R-:W-:-:S02]  /*1660*/  HADD2.F32 R151, -RZ, R151.H1_H1 ;  /* 0x30000097ff977230 */ /* 0x000fc40000004100 */
[----:B------:R-:W-:Y:S01]  /*1670*/  FADD.FTZ R8, R13, R152 ;  /* 0x000000980d087221 */ /* 0x000fe20000010000 */
[----:B------:R-:W-:Y:S01]  /*1680*/  FFMA.FTZ R12, R152, R152, R17 ;  /* 0x00000098980c7223 */ /* 0x000fe20000010011 */
[--C-:B------:R-:W-:Y:S01]  /*1690*/  HADD2.F32 R150, -RZ, R146.reuse.H0_H0 ;  /* 0x20000092ff967230 */ /* 0x100fe20000004100 */
[----:B------:R-:W-:Y:S01]  /*16a0*/  IADD3 R45, R5, 0xfa00, RZ ;  /* 0x0000fa00052d7810 */ /* 0x000fe20007ffe0ff */
[----:B------:R-:W-:Y:S01]  /*16b0*/  FADD.FTZ R13, R8, R151 ;  /* 0x00000097080d7221 */ /* 0x000fe20000010000 */
[----:B------:R-:W-:Y:S01]  /*16c0*/  FFMA.FTZ R17, R151, R151, R12 ;  /* 0x0000009797117223 */ /* 0x000fe2000001000c */
[----:B------:R-:W-:Y:S01]  /*16d0*/  HADD2.F32 R149, -RZ, R146.H1_H1 ;  /* 0x30000092ff957230 */ /* 0x000fe20000004100 */
[----:B------:R-:W-:Y:S01]  /*16e0*/  IADD3 R9, R5, 0x10400, RZ ;  /* 0x0001040005097810 */ /* 0x000fe20007ffe0ff */
[----:B------:R-:W-:Y:S01]  /*16f0*/  FADD.FTZ R8, R13, R150 ;  /* 0x000000960d087221 */ /* 0x000fe20000010000 */
[----:B------:R-:W-:Y:S01]  /*1700*/  IADD3 R45, P1, R45, R38, RZ ;  /* 0x000000262d2d7210 */ /* 0x000fe20007f3e0ff */
[----:B------:R-:W-:Y:S01]  /*1710*/  FFMA.FTZ R12, R150, R150, R17 ;  /* 0x00000096960c7223 */ /* 0x000fe20000010011 */
[--C-:B------:R-:W-:Y:S01]  /*1720*/  HADD2.F32 R148, -RZ, R147.reuse.H0_H0 ;  /* 0x20000093ff947230 */ /* 0x100fe20000004100 */
[----:B------:R0:W-:Y:S01]  /*1730*/  STL [R1+0x64], R16 ;  /* 0x0000641001007387 */ /* 0x0001e20000100800 */
[----:B------:R-:W-:Y:S01]  /*1740*/  IADD3 R44, P2, R9, R38, RZ ;  /* 0x00000026092c7210 */ /* 0x000fe20007f5e0ff */
[----:B------:R-:W-:Y:S01]  /*1750*/  FFMA.FTZ R13, R149, R149, R12 ;  /* 0x00000095950d7223 */ /* 0x000fe2000001000c */
[----:B------:R-:W-:Y:S01]  /*1760*/  FADD.FTZ R9, R8, R149 ;  /* 0x0000009508097221 */ /* 0x000fe20000010000 */
[----:B------:R-:W-:-:S02]  /*1770*/  HADD2.F32 R147, -RZ, R147.H1_H1 ;  /* 0x30000093ff937230 */ /* 0x000fc40000004100 */
[----:B------:R-:W-:Y:S01]  /*1780*/  FFMA.FTZ R12, R148, R148, R13 ;  /* 0x00000094940c7223 */ /* 0x000fe2000001000d */
[----:B0-----:R-:W-:Y:S02]  /*1790*/  IADD3.X R16, RZ, R4, RZ, P1, !PT ;  /* 0x00000004ff107210 */ /* 0x001fe40000ffe4ff */
[----:B------:R-:W-:Y:S01]  /*17a0*/  LEA R82, P1, R45, UR14, 0x1 ;  /* 0x0000000e2d527c11 */ /* 0x000fe2000f8208ff */
[----:B------:R-:W-:Y:S01]  /*17b0*/  FADD.FTZ R8, R9, R148 ;  /* 0x0000009409087221 */ /* 0x000fe20000010000 */
[--C-:B------:R-:W-:Y:S02]  /*17c0*/  HADD2.F32 R146, -RZ, R142.reuse.H0_H0 ;  /* 0x2000008eff927230 */ /* 0x100fe40000004100 */
[----:B------:R-:W-:Y:S01]  /*17d0*/  LEA.HI.X R83, R45, UR15, R16, 0x1, P1 ;  /* 0x0000000f2d537c11 */ /* 0x000fe200088f0c10 */
[----:B------:R-:W-:Y:S01]  /*17e0*/  FFMA.FTZ R13, R147, R147, R12 ;  /* 0x00000093930d7223 */ /* 0x000fe2000001000c */
[----:B------:R-:W-:Y:S01]  /*17f0*/  FADD.FTZ R9, R8, R147 ;  /* 0x0000009308097221 */ /* 0x000fe20000010000 */
[----:B------:R-:W-:-:S02]  /*1800*/  HADD2.F32 R145, -RZ, R142.H1_H1 ;  /* 0x3000008eff917230 */ /* 0x000fc40000004100 */
[----:B------:R-:W-:Y:S01]  /*1810*/  FFMA.FTZ R12, R146, R146, R13 ;  /* 0x00000092920c7223 */ /* 0x000fe2000001000d */
        /* <DEDUP_REMOVED lines=9> */
[----:B------:R-:W-:Y:S01]  /*18b0*/  FADD.FTZ R8, R9, R144 ;  /* 0x0000009009087221 */ /* 0x000fe20000010000 */
[----:B0-----:R-:W-:Y:S01]  /*18c0*/  IADD3.X R16, RZ, R4, RZ, P2, !PT ;  /* 0x00000004ff107210 */ /* 0x001fe200017fe4ff */
[----:B------:R-:W-:-:S03]  /*18d0*/  HADD2.F32 R142, -RZ, R138.H0_H0 ;  /* 0x2000008aff8e7230 */ /* 0x000fc60000004100 */
[----:B------:R-:W-:Y:S01]  /*18e0*/  LEA.HI.X R85, R44, UR15, R16, 0x1, P1 ;  /* 0x0000000f2c557c11 */ /* 0x000fe200088f0c10 */
[----:B------:R-:W-:Y:S01]  /*18f0*/  FFMA.FTZ R13, R143, R143, R12 ;  /* 0x0000008f8f0d7223 */ /* 0x000fe2000001000c */
[----:B------:R-:W-:Y:S01]  /*1900*/  IADD3 R43, R5, 0x10e00, RZ ;  /* 0x00010e00052b7810 */ /* 0x000fe20007ffe0ff */
[----:B------:R-:W-:Y:S01]  /*1910*/  FADD.FTZ R9, R8, R143 ;  /* 0x0000008f08097221 */ /* 0x000fe20000010000 */
        /* <DEDUP_REMOVED lines=14> */
[----:B------:R-:W-:Y:S01]  /*1a00*/  FADD.FTZ R8, R13, R140 ;  /* 0x0000008c0d087221 */ /* 0x000fe20000010000 */
[--C-:B------:R-:W-:Y:S02]  /*1a10*/  HADD2.F32 R138, -RZ, R134.reuse.H0_H0 ;  /* 0x20000086ff8a7230 */ /* 0x100fe40000004100 */
[----:B------:R-:W-:Y:S01]  /*1a20*/  LEA.HI.X R87, R43, UR15, R16, 0x1, P1 ;  /* 0x0000000f2b577c11 */ /* 0x000fe200088f0c10 */
[----:B------:R-:W-:Y:S01]  /*1a30*/  FFMA.FTZ R13, R139, R139, R12 ;  /* 0x0000008b8b0d7223 */ /* 0x000fe2000001000c */
[----:B------:R-:W-:Y:S01]  /*1a40*/  IADD3 R42, P1, R9, R38, RZ ;  /* 0x00000026092a7210 */ /* 0x000fe20007f3e0ff */
[----:B------:R-:W-:Y:S01]  /*1a50*/  FADD.FTZ R9, R8, R139 ;  /* 0x0000008b08097221 */ /* 0x000fe20000010000 */
[----:B------:R-:W-:Y:S02]  /*1a60*/  HADD2.F32 R137, -RZ, R134.H1_H1 ;  /* 0x30000086ff897230 */ /* 0x000fe40000004100 */
[----:B------:R-:W-:Y:S01]  /*1a70*/  FFMA.FTZ R12, R138, R138, R13 ;  /* 0x0000008a8a0c7223 */ /* 0x000fe2000001000d */
[----:B------:R-:W5:Y:S01]  /*1a80*/  LDG.E.64.CONSTANT R86, desc[UR12][R86.64] ;  /* 0x0000000c56567981 */ /* 0x000f62000c1e9b00 */
[----:B------:R-:W-:Y:S01]  /*1a90*/  FADD.FTZ R8, R9, R138 ;  /* 0x0000008a09087221 */ /* 0x000fe20000010000 */
[----:B------:R-:W-:-:S02]  /*1aa0*/  HADD2.F32 R136, -RZ, R135.H0_H0 ;  /* 0x20000087ff887230 */ /* 0x000fc40000004100 */
[----:B------:R-:W-:Y:S01]  /*1ab0*/  FFMA.FTZ R13, R137, R137, R12 ;  /* 0x00000089890d7223 */ /* 0x000fe2000001000c */
[----:B------:R0:W-:Y:S01]  /*1ac0*/  STL [R1+0x68], R16 ;  /* 0x0000681001007387 */ /* 0x0001e20000100800 */
[----:B------:R-:W-:Y:S01]  /*1ad0*/  FADD.FTZ R9, R8, R137 ;  /* 0x0000008908097221 */ /* 0x000fe20000010000 */
[----:B------:R-:W-:Y:S02]  /*1ae0*/  HADD2.F32 R135, -RZ, R135.H1_H1 ;  /* 0x30000087ff877230 */ /* 0x000fe40000004100 */
[----:B------:R-:W-:Y:S01]  /*1af0*/  FFMA.FTZ R12, R136, R136, R13 ;  /* 0x00000088880c7223 */ /* 0x000fe2000001000d */
[----:B------:R-:W-:Y:S01]  /*1b00*/  FADD.FTZ R8, R9, R136 ;  /* 0x0000008809087221 */ /* 0x000fe20000010000 */
[----:B0-----:R-:W-:Y:S02]  /*1b10*/  IADD3.X R16, RZ, R4, RZ, P1, !PT ;  /* 0x00000004ff107210 */ /* 0x001fe40000ffe4ff */
[----:B------:R-:W-:Y:S01]  /*1b20*/  LEA R88, P1, R42, UR14, 0x1 ;  /* 0x0000000e2a587c11 */ /* 0x000fe2000f8208ff */
        /* <DEDUP_REMOVED lines=13> */
[----:B------:R-:W-:Y:S01]  /*1c00*/  LEA R90, P1, R41, UR14, 0x1 ;  /* 0x0000000e295a7c11 */ /* 0x000fe2000f8208ff */
[----:B------:R-:W-:Y:S01]  /*1c10*/  FADD.FTZ R8, R8, R133 ;  /* 0x0000008508087221 */ /* 0x000fe20000010000 */
[----:B------:R-:W-:-:S02]  /*1c20*/  HADD2.F32 R131, -RZ, R131.H1_H1 ;  /* 0x30000083ff837230 */ /* 0x000fc40000004100 */
[----:B------:R-:W-:Y:S01]  /*1c30*/  FFMA.FTZ R12, R132, R132, R12 ;  /* 0x00000084840c7223 */ /* 0x000fe2000001000c */
[----:B0-----:R-:W-:Y:S01]  /*1c40*/  IADD3.X R16, RZ, R4, RZ, P2, !PT ;  /* 0x00000004ff107210 */ /* 0x001fe200017fe4ff */
[----:B------:R-:W-:Y:S01]  /*1c50*/  FADD.FTZ R8, R8, R132 ;  /* 0x0000008408087221 */ /* 0x000fe20000010000 */
[--C-:B------:R-:W-:Y:S02]  /*1c60*/  HADD2.F32 R130, -RZ, R126.reuse.H0_H0 ;  /* 0x2000007eff827230 */ /* 0x100fe40000004100 */
        /* <DEDUP_REMOVED lines=9> */
[----:B------:R-:W-:-:S02]  /*1d00*/  HADD2.F32 R128, -RZ, R127.H0_H0 ;  /* 0x2000007fff807230 */ /* 0x000fc40000004100 */
[----:B------:R-:W-:Y:S01]  /*1d10*/  FFMA.FTZ R12, R129, R129, R12 ;  /* 0x00000081810c7223 */ /* 0x000fe2000001000c */
[----:B------:R-:W-:Y:S01]  /*1d20*/  IADD3.X R13, RZ, R4, RZ, P1, !PT ;  /* 0x00000004ff0d7210 */ /* 0x000fe20000ffe4ff */
[----:B------:R-:W-:Y:S01]  /*1d30*/  FADD.FTZ R8, R8, R129 ;  /* 0x0000008108087221 */ /* 0x000fe20000010000 */
[----:B------:R-:W-:Y:S01]  /*1d40*/  LEA R92, P1, R40, UR14, 0x1 ;  /* 0x0000000e285c7c11 */ /* 0x000fe2000f8208ff */
[----:B------:R-:W-:Y:S01]  /*1d50*/  HADD2.F32 R127, -RZ, R127.H1_H1 ;  /* 0x3000007fff7f7230 */ /* 0x000fe20000004100 */
[----:B------:R-:W-:Y:S01]  /*1d60*/  IADD3 R9, R5, 0x13600, RZ ;  /* 0x0001360005097810 */ /* 0x000fe20007ffe0ff */
[----:B------:R-:W-:Y:S01]  /*1d70*/  FFMA.FTZ R5, R128, R128, R12 ;  /* 0x0000008080057223 */ /* 0x000fe2000001000c */
[----:B------:R-:W-:Y:S01]  /*1d80*/  LEA.HI.X R93, R40, UR15, R13, 0x1, P1 ;  /* 0x0000000f285d7c11 */ /* 0x000fe200088f0c0d */
[----:B------:R-:W-:Y:S01]  /*1d90*/  FADD.FTZ R8, R8, R128 ;  /* 0x0000008008087221 */ /* 0x000fe20000010000 */
[--C-:B------:R-:W-:Y:S02]  /*1da0*/  HADD2.F32 R39, -RZ, R34.reuse.H0_H0 ;  /* 0x20000022ff277230 */ /* 0x100fe40000004100 */
[----:B------:R-:W-:Y:S01]  /*1db0*/  FFMA.FTZ R5, R127, R127, R5 ;  /* 0x0000007f7f057223 */ /* 0x000fe20000010005 */
[----:B------:R-:W-:Y:S01]  /*1dc0*/  FADD.FTZ R8, R8, R127 ;  /* 0x0000007f08087221 */ /* 0x000fe20000010000 */
[----:B------:R-:W-:Y:S01]  /*1dd0*/  HADD2.F32 R37, -RZ, R34.H1_H1 ;  /* 0x30000022ff257230 */ /* 0x000fe20000004100 */
[----:B------:R-:W5:Y:S01]  /*1de0*/  LDG.E.64.CONSTANT R92, desc[UR12][R92.64] ;  /* 0x0000000c5c5c7981 */ /* 0x000f62000c1e9b00 */
[----:B------:R-:W-:Y:S01]  /*1df0*/  IADD3 R38, P1, R9, R38, RZ ;  /* 0x0000002609267210 */ /* 0x000fe20007f3e0ff */
[----:B------:R-:W-:Y:S01]  /*1e00*/  FFMA.FTZ R5, R39, R39, R5 ;  /* 0x0000002727057223 */ /* 0x000fe20000010005 */
[----:B------:R-:W-:Y:S01]  /*1e10*/  FADD.FTZ R8, R8, R39 ;  /* 0x0000002708087221 */ /* 0x000fe20000010000 */
[--C-:B------:R-:W-:Y:S01]  /*1e20*/  HADD2.F32 R36, -RZ, R35.reuse.H0_H0 ;  /* 0x20000023ff247230 */ /* 0x100fe20000004100 */
[----:B------:R-:W-:Y:S01]  /*1e30*/  IADD3.X R12, RZ, R4, RZ, P1, !PT ;  /* 0x00000004ff0c7210 */ /* 0x000fe20000ffe4ff */
[----:B------:R-:W-:Y:S01]  /*1e40*/  FFMA.FTZ R5, R37, R37, R5 ;  /* 0x0000002525057223 */ /* 0x000fe20000010005 */
        /* <DEDUP_REMOVED lines=9> */
[----:B------:R-:W-:Y:S02]  /*1ee0*/  HADD2.F32 R33, -RZ, R30.H1_H1 ;  /* 0x3000001eff217230 */ /* 0x000fe40000004100 */
[--C-:B------:R-:W-:Y:S01]  /*1ef0*/  HADD2.F32 R32, -RZ, R31.reuse.H0_H0 ;  /* 0x2000001fff207230 */ /* 0x100fe20000004100 */
[----:B------:R-:W5:Y:S01]  /*1f00*/  LDG.E.64.CONSTANT R94, desc[UR12][R94.64] ;  /* 0x0000000c5e5e7981 */ /* 0x000f62000c1e9b00 */
[----:B------:R-:W-:Y:S01]  /*1f10*/  FFMA.FTZ R4, R34, R34, R4 ;  /* 0x0000002222047223 */ /* 0x000fe20000010004 */
[----:B------:R-:W-:Y:S01]  /*1f20*/  FADD.FTZ R5, R5, R34 ;  /* 0x0000002205057221 */ /* 0x000fe20000010000 */
[--C-:B------:R-:W-:Y:S01]  /*1f30*/  HADD2.F32 R29, -RZ, R26.reuse.H1_H1 ;  /* 0x3000001aff1d7230 */ /* 0x100fe20000004100 */
[----:B------:R0:W-:Y:S01]  /*1f40*/  STL [R1+0x7c], R16 ;  /* 0x00007c1001007387 */ /* 0x0001e20000100800 */
[----:B------:R-:W-:Y:S01]  /*1f50*/  FFMA.FTZ R4, R33, R33, R4 ;  /* 0x0000002121047223 */ /* 0x000fe20000010004 */
[----:B------:R-:W-:Y:S01]  /*1f60*/  FADD.FTZ R5, R5, R33 ;  /* 0x0000002105057221 */ /* 0x000fe20000010000 */
[----:B------:R-:W-:Y:S01]  /*1f70*/  HADD2.F32 R31, -RZ, R31.H1_H1 ;  /* 0x3000001fff1f7230 */ /* 0x000fe20000004100 */
[----:B------:R-:W-:Y:S01]  /*1f80*/  ULDC.64 UR14, c[0x0][0x220] ;  /* 0x00008800000e7ab9 */ /* 0x000fe20000000a00 */
[----:B------:R-:W-:Y:S01]  /*1f90*/  FFMA.FTZ R4, R32, R32, R4 ;  /* 0x0000002020047223 */ /* 0x000fe20000010004 */
[----:B------:R-:W-:Y:S01]  /*1fa0*/  FADD.FTZ R5, R5, R32 ;  /* 0x0000002005057221 */ /* 0x000fe20000010000 */
[----:B------:R-:W-:-:S02]  /*1fb0*/  HADD2.F32 R30, -RZ, R26.H0_H0 ;  /* 0x2000001aff1e7230 */ /* 0x000fc40000004100 */
[----:B------:R-:W-:Y:S01]  /*1fc0*/  FFMA.FTZ R4, R31, R31, R4 ;  /* 0x0000001f1f047223 */ /* 0x000fe20000010004 */
[----:B------:R-:W-:-:S03]  /*1fd0*/  FADD.FTZ R102, R5, R31 ;  /* 0x0000001f05667221 */ /* 0x000fc60000010000 */
[----:B------:R-:W-:Y:S01]  /*1fe0*/  FFMA.FTZ R100, R30, R30, R4 ;  /* 0x0000001e1e647223 */ /* 0x000fe20000010004 */
[----:B------:R-:W-:Y:S01]  /*1ff0*/  FADD.FTZ R102, R102, R30 ;  /* 0x0000001e66667221 */ /* 0x000fe20000010000 */
[--C-:B------:R-:W-:Y:S01]  /*2000*/  HADD2.F32 R28, -RZ, R27.reuse.H0_H0 ;  /* 0x2000001bff1c7230 */ /* 0x100fe20000004100 */
[----:B------:R1:W-:Y:S01]  /*2010*/  STL [R1+0x54], R13 ;  /* 0x0000540d01007387 */ /* 0x0003e20000100800 */
[----:B------:R-:W-:Y:S01]  /*2020*/  FFMA.FTZ R100, R29, R29, R100 ;  /* 0x0000001d1d647223 */ /* 0x000fe20000010064 */
[----:B------:R-:W-:Y:S02]  /*2030*/  FADD.FTZ R102, R102, R29 ;  /* 0x0000001d66667221 */ /* 0x000fe40000010000 */
[----:B------:R3:W-:Y:S01]  /*2040*/  STL [R1+0x4c], R12 ;  /* 0x00004c0c01007387 */ /* 0x0007e20000100800 */
        /* <DEDUP_REMOVED lines=27> */
[--C-:B--2---:R-:W-:Y:S02]  /*2200*/  HADD2.F32 R106, -RZ, R80.reuse.H0_H0 ;  /* 0x20000050ff6a7230 */ /* 0x104fe40000004100 */
[----:B------:R-:W-:Y:S02]  /*2210*/  HADD2.F32 R109, -RZ, R80.H1_H1 ;  /* 0x30000050ff6d7230 */ /* 0x000fe40000004100 */
[----:B------:R-:W2:Y:S01]  /*2220*/  LDL R80, [R1+0x104] ;  /* 0x0001040001507983 */ /* 0x000ea20000100800 */
[----:B------:R-:W-:-:S02]  /*2230*/  HADD2.F32 R18, -RZ, R14.H0_H0 ;  /* 0x2000000eff127230 */ /* 0x000fc40000004100 */
[----:B------:R-:W-:Y:S01]  /*2240*/  FFMA.FTZ R100, R19, R19, R100 ;  /* 0x0000001313647223 */ /* 0x000fe20000010064 */
[----:B------:R-:W-:Y:S01]  /*2250*/  FADD.FTZ R102, R102, R19 ;  /* 0x0000001366667221 */ /* 0x000fe20000010000 */
[----:B------:R-:W-:Y:S02]  /*2260*/  HADD2.F32 R17, -RZ, R14.H1_H1 ;  /* 0x3000000eff117230 */ /* 0x000fe40000004100 */
[----:B------:R-:W-:Y:S01]  /*2270*/  FFMA.FTZ R100, R18, R18, R100 ;  /* 0x0000001212647223 */ /* 0x000fe20000010064 */
[----:B------:R-:W-:Y:S01]  /*2280*/  FADD.FTZ R102, R102, R18 ;  /* 0x0000001266667221 */ /* 0x000fe20000010000 */
[--C-:B0-----:R-:W-:Y:S02]  /*2290*/  HADD2.F32 R16, -RZ, R15.reuse.H0_H0 ;  /* 0x2000000fff107230 */ /* 0x101fe40000004100 */
        /* <DEDUP_REMOVED lines=8> */
[----:B-1----:R-:W-:Y:S02]  /*2320*/  HADD2.F32 R13, -RZ, R10.H1_H1 ;  /* 0x3000000aff0d7230 */ /* 0x002fe40000004100 */
[----:B------:R-:W-:Y:S01]  /*2330*/  FFMA.FTZ R100, R14, R14, R100 ;  /* 0x0000000e0e647223 */ /* 0x000fe20000010064 */
[----:B------:R-:W-:Y:S01]  /*2340*/  FADD.FTZ R102, R102, R14 ;  /* 0x0000000e66667221 */ /* 0x000fe20000010000 */
[----:B---3--:R-:W-:-:S02]  /*2350*/  HADD2.F32 R12, -RZ, R11.H0_H0 ;  /* 0x2000000bff0c7230 */ /* 0x008fc40000004100 */
        /* <DEDUP_REMOVED lines=41> */
[--C-:B-----5:R-:W-:Y:S02]  /*25f0*/  HADD2.F32 R73, -RZ, R74.reuse.H0_H0 ;  /* 0x2000004aff497230 */ /* 0x120fe40000004100 */
        /* <DEDUP_REMOVED lines=109> */
[----:B------:R-:W0:Y:S01]  /*2cd0*/  S2R R79, SR_TID.X ;  /* 0x00000000004f7919 */ /* 0x000e220000002100 */
        /* <DEDUP_REMOVED lines=21> */
[----:B------:R-:W-:Y:S01]  /*2e30*/  FADD.FTZ R76, R76, R95 ;  /* 0x0000005f4c4c7221 */ /* 0x000fe20000010000 */
[----:B0-----:R-:W-:Y:S01]  /*2e40*/  ISETP.GT.U32.AND P1, PT, R79, 0x1f, PT ;  /* 0x0000001f4f00780c */ /* 0x001fe20003f24070 */
[----:B------:R-:W-:Y:S03]  /*2e50*/  BSSY B0, `(.L_x_3438) ;  /* 0x0000033000007945 */ /* 0x000fe60003800000 */
[----:B--2---:R0:W-:Y:S02]  /*2e60*/  STS.64 [R80], R76 ;  /* 0x0000004c50007388 */ /* 0x0041e40000000a00 */
[----:B0-----:R-:W-:Y:S02]  /*2e70*/  SHF.L.U32 R76, R70, 0x1, RZ ;  /* 0x00000001464c7819 */ /* 0x001fe400000006ff */
[----:B------:R-:W-:Y:S01]  /*2e80*/  SHF.R.U32.HI R70, RZ, 0x1f, R70 ;  /* 0x0000001fff467819 */ /* 0x000fe20000011646 */
[----:B------:R-:W-:Y:S01]  /*2e90*/  BAR.SYNC.DEFER_BLOCKING 0x0 ;  /* 0x0000000000007b1d */ /* 0x000fe20000010000 */
[----:B------:R-:W-:-:S02]  /*2ea0*/  IADD3 R78, P2, R76, UR14, RZ ;  /* 0x0000000e4c4e7c10 */ /* 0x000fc4000ff5e0ff */
[----:B------:R-:W-:Y:S02]  /*2eb0*/  IADD3 R76, P3, R76, UR16, RZ ;  /* 0x000000104c4c7c10 */ /* 0x000fe4000ff7e0ff */
[C---:B------:R-:W-:Y:S02]  /*2ec0*/  IADD3.X R79, R70.reuse, UR15, RZ, P2, !PT ;  /* 0x0000000f464f7c10 */ /* 0x040fe400097fe4ff */
[----:B------:R-:W-:Y:S02]  /*2ed0*/  IADD3.X R77, R70, UR17, RZ, P3, !PT ;  /* 0x00000011464d7c10 */ /* 0x000fe40009ffe4ff */
[----:B------:R-:W-:Y:S01]  /*2ee0*/  CS2R R80, SRZ ;  /* 0x0000000000507805 */ /* 0x000fe2000001ff00 */
[----:B------:R-:W-:Y:S06]  /*2ef0*/  @P1 BRA `(.L_x_3439) ;  /* 0x0000000000a01947 */ /* 0x000fec0003800000 */
        /* <DEDUP_REMOVED lines=9> */
[----:B------:R-:W3:Y:S04]  /*2f90*/  LDL R83, [R1+0xec] ;  /* 0x0000ec0001537983 */ /* 0x000ee80000100800 */
[----:B--2---:R-:W0:Y:S02]  /*2fa0*/  LDS.64 R80, [R80] ;  /* 0x0000000050507984 */ /* 0x004e240000000a00 */
[----:B0-----:R-:W-:Y:S01]  /*2fb0*/  FADD.FTZ R82, R82, R80 ;  /* 0x0000005052527221 */ /* 0x001fe20000010000 */
[----:B------:R-:W-:Y:S02]  /*2fc0*/  FADD.FTZ R70, R70, R81 ;  /* 0x0000005146467221 */ /* 0x000fe40000010000 */
[----:B---3--:R0:W1:Y:S04]  /*2fd0*/  LDS.64 R80, [R83] ;  /* 0x0000000053507984 */ /* 0x0080680000000a00 */
[----:B0-----:R-:W2:Y:S01]  /*2fe0*/  LDL R83, [R1+0xd4] ;  /* 0x0000d40001537983 */ /* 0x001ea20000100800 */
[----:B-1----:R-:W-:-:S03]  /*2ff0*/  FADD.FTZ R82, R82, R80 ;  /* 0x0000005052527221 */ /* 0x002fc60000010000 */
[----:B------:R-:W3:Y:S01]  /*3000*/  LDL R80, [R1+0xe8] ;  /* 0x0000e80001507983 */ /* 0x000ee20000100800 */
[----:B------:R-:W-:-:S03]  /*3010*/  FADD.FTZ R70, R70, R81 ;  /* 0x0000005146467221 */ /* 0x000fc60000010000 */
[----:B---3--:R-:W0:Y:S02]  /*3020*/  LDS.64 R80, [R80] ;  /* 0x0000000050507984 */ /* 0x008e240000000a00 */
[----:B0-----:R-:W-:Y:S02]  /*3030*/  FADD.FTZ R82, R82, R80 ;  /* 0x0000005052527221 */ /* 0x001fe40000010000 */
        /* <DEDUP_REMOVED lines=15> */
[----:B0-----:R-:W-:Y:S01]  /*3130*/  FADD.FTZ R82, R82, R80 ;  /* 0x0000005052527221 */ /* 0x001fe20000010000 */
[----:B------:R-:W-:Y:S02]  /*3140*/  FADD.FTZ R70, R70, R81 ;  /* 0x0000005146467221 */ /* 0x000fe40000010000 */
[----:B--2---:R-:W0:Y:S02]  /*3150*/  LDS.64 R80, [R83] ;  /* 0x0000000053507984 */ /* 0x004e240000000a00 */
[----:B0-----:R-:W-:Y:S01]  /*3160*/  FADD.FTZ R80, R82, R80 ;  /* 0x0000005052507221 */ /* 0x001fe20000010000 */
[----:B------:R-:W-:-:S07]  /*3170*/  FADD.FTZ R81, R70, R81 ;  /* 0x0000005146517221 */ /* 0x000fce0000010000 */
.L_x_3439:
[----:B------:R-:W-:Y:S05]  /*3180*/  BSYNC B0 ;  /* 0x0000000000007941 */ /* 0x000fea0003800000 */
.L_x_3438:
[----:B------:R0:W-:Y:S04]  /*3190*/  STL [R1+0x110], R2 ;  /* 0x0001100201007387 */ /* 0x0001e80000100800 */
[----:B0-----:R-:W2:Y:S04]  /*31a0*/  LDL R2, [R1+0x100] ;  /* 0x0001000001027983 */ /* 0x001ea80000100800 */
[----:B------:R0:W-:Y:S04]  /*31b0*/  STL [R1+0x108], R0 ;  /* 0x0001080001007387 */ /* 0x0001e80000100800 */
[----:B------:R-:W1:Y:S04]  /*31c0*/  SHFL.BFLY PT, R70, R80, 0x2, 0x1f ;  /* 0x0c401f0050467f89 */ /* 0x000e6800000e0000 */
[----:B------:R-:W3:Y:S01]  /*31d0*/  SHFL.BFLY PT, R83, R81, 0x2, 0x1f ;  /* 0x0c401f0051537f89 */ /* 0x000ee200000e0000 */
[----:B0-----:R-:W0:Y:S01]  /*31e0*/  S2R R0, SR_TID.X ;  /* 0x0000000000007919 */ /* 0x001e220000002100 */
[----:B-1----:R-:W-:Y:S01]  /*31f0*/  FADD.FTZ R80, R70, R80 ;  /* 0x0000005046507221 */ /* 0x002fe20000010000 */
[----:B------:R-:W-:Y:S01]  /*3200*/  MOV R70, UR4 ;  /* 0x0000000400467c02 */ /* 0x000fe20008000f00 */
[----:B---3--:R-:W-:Y:S04]  /*3210*/  STL [R1+0x8], R83 ;  /* 0x0000085301007387 */ /* 0x008fe80000100800 */
[----:B------:R-:W1:Y:S01]  /*3220*/  SHFL.BFLY PT, R83, R80, 0x1, 0x1f ;  /* 0x0c201f0050537f89 */ /* 0x000e6200000e0000 */
[----:B0-----:R-:W-:-:S13]  /*3230*/  LOP3.LUT P2, RZ, R0, 0xffffffe3, RZ, 0xc0, !PT ;  /* 0xffffffe300ff7812 */ /* 0x001fda000784c0ff */
[----:B------:R-:W0:Y:S02]  /*3240*/  @!P2 LDC R82, c[0x0][0x10] ;  /* 0x00000400ff52ab82 */ /* 0x000e240000000800 */
[----:B0-----:R-:W-:Y:S02]  /*3250*/  @!P2 IMAD R70, R82, R70, UR11 ;  /* 0x0000000b5246ae24 */ /* 0x001fe4000f8e0246 */
[----:B------:R-:W3:Y:S01]  /*3260*/  LDL.LU R82, [R1+0x8] ;  /* 0x0000080001527983 */ /* 0x000ee20000300800 */
[----:B------:R-:W-:Y:S01]  /*3270*/  ISETP.GT.U32.AND P1, PT, R0, 0x3f, PT ;  /* 0x0000003f0000780c */ /* 0x000fe20003f24070 */
[----:B-1----:R-:W-:Y:S01]  /*3280*/  FADD.FTZ R80, R80, R83 ;  /* 0x0000005350507221 */ /* 0x002fe20000010000 */
[----:B--2---:R-:W-:Y:S02]  /*3290*/  @!P2 LEA R70, R70, R2, 0x6 ;  /* 0x000000024646a211 */ /* 0x004fe400078e30ff */
[----:B------:R0:W5:Y:S01]  /*32a0*/  LDL.LU R2, [R1+0x110] ;  /* 0x0001100001027983 */ /* 0x0001620000300800 */
[----:B---3--:R-:W-:-:S02]  /*32b0*/  FADD.FTZ R81, R82, R81 ;  /* 0x0000005152517221 */ /* 0x008fc40000010000 */
[----:B------:R-:W1:Y:S03]  /*32c0*/  @!P2 LDC.64 R82, c[0x0][0x248] ;  /* 0x00009200ff52ab82 */ /* 0x000e660000000a00 */
[----:B------:R-:W2:Y:S02]  /*32d0*/  SHFL.BFLY PT, R0, R81, 0x1, 0x1f ;  /* 0x0c201f0051007f89 */ /* 0x000ea400000e0000 */
[----:B--2---:R-:W-:Y:S02]  /*32e0*/  FADD.FTZ R81, R81, R0 ;  /* 0x0000000051517221 */ /* 0x004fe40000010000 */
[----:B------:R0:W5:Y:S01]  /*32f0*/  LDL.LU R0, [R1+0x108] ;  /* 0x0001080001007983 */ /* 0x0001620000300800 */
[----:B------:R-:W-:-:S05]  /*3300*/  @!P2 SHF.L.U32 R70, R70, 0x1, RZ ;  /* 0x000000014646a819 */ /* 0x000fca00000006ff */
[----:B-1----:R-:W-:-:S05]  /*3310*/  @!P2 IMAD.WIDE.U32 R82, R70, 0x4, R82 ;  /* 0x000000044652a825 */ /* 0x002fca00078e0052 */
[----:B------:R1:W-:Y:S02]  /*3320*/  @!P2 STG.E.64 desc[UR12][R82.64], R80 ;  /* 0x000000505200a986 */ /* 0x0003e4000c101b0c */
[----:B-1----:R-:W1:Y:S01]  /*3330*/  S2R R83, SR_TID.X ;  /* 0x0000000000537919 */ /* 0x002e620000002100 */
[----:B------:R-:W2:Y:S01]  /*3340*/  @!P1 LDC R70, c[0x0][0x10] ;  /* 0x00000400ff469b82 */ /* 0x000ea20000000800 */
[----:B------:R-:W-:-:S07]  /*3350*/  MOV R82, UR4 ;  /* 0x0000000400527c02 */ /* 0x000fce0008000f00 */
[----:B------:R-:W-:Y:S01]  /*3360*/  BAR.SYNC.DEFER_BLOCKING 0x0 ;  /* 0x0000000000007b1d */ /* 0x000fe20000010000 */
[----:B-1----:R-:W-:Y:S01]  /*3370*/  ISETP.NE.AND P2, PT, R83, RZ, PT ;  /* 0x000000ff5300720c */ /* 0x002fe20003f45270 */
[----:B--2---:R-:W-:-:S12]  /*3380*/  @!P1 IMAD R82, R70, R82, UR11 ;  /* 0x0000000b46529e24 */ /* 0x004fd8000f8e0252 */
[----:B0-----:R-:W-:Y:S05]  /*3390*/  @P2 BRA `(.L_x_3440) ;  /* 0x0000000000442947 */ /* 0x001fea0003800000 */
        /* <DEDUP_REMOVED lines=9> */
.L_x_3441:
        /* <DEDUP_REMOVED lines=8> */
.L_x_3440:
[----:B------:R-:W0:Y:S01]  /*34b0*/  S2R R83, SR_TID.X ;  /* 0x0000000000537919 */ /* 0x000e220000002100 */
[----:B-----5:R1:W-:Y:S01]  /*34c0*/  STL.64 [R1+0x110], R2 ;  /* 0x0001100201007387 */ /* 0x0203e20000100a00 */
[----:B------:R-:W-:Y:S05]  /*34d0*/  WARPSYNC.ALL ;  /* 0x0000000000007948 */ /* 0x000fea0003800000 */
[----:B------:R-:W5:Y:S04]  /*34e0*/  LDG.E.64.CONSTANT R78, desc[UR12][R78.64] ;  /* 0x0000000c4e4e7981 */ /* 0x000f68000c1e9b00 */
[----:B------:R-:W5:Y:S01]  /*34f0*/  LDG.E.64.CONSTANT R76, desc[UR12][R76.64] ;  /* 0x0000000c4c4c7981 */ /* 0x000f62000c1e9b00 */
[----:B-1----:R-:W1:Y:S01]  /*3500*/  @!P1 LDC.64 R2, c[0x0][0x248] ;  /* 0x00009200ff029b82 */ /* 0x002e620000000a00 */
[----:B0-----:R-:W-:-:S04]  /*3510*/  @!P1 LOP3.LUT R70, R83, 0x7ffffff8, RZ, 0xc0, !PT ;  /* 0x7ffffff853469812 */ /* 0x001fc800078ec0ff */
[----:B------:R-:W-:Y:S02]  /*3520*/  @!P1 LEA R82, R82, R70, 0x6 ;  /* 0x0000004652529211 */ /* 0x000fe400078e30ff */
[----:B------:R-:W-:-:S04]  /*3530*/  @!P1 LOP3.LUT R70, R83, 0x7, RZ, 0xc0, !PT ;  /* 0x0000000753469812 */ /* 0x000fc800078ec0ff */
[----:B------:R-:W-:-:S04]  /*3540*/  @!P1 IADD3 R82, R82, R70, RZ ;  /* 0x0000004652529210 */ /* 0x000fc80007ffe0ff */
[----:B------:R-:W-:-:S05]  /*3550*/  @!P1 SHF.L.U32 R80, R82, 0x1, RZ ;  /* 0x0000000152509819 */ /* 0x000fca00000006ff */
[----:B-1----:R-:W-:Y:S01]  /*3560*/  @!P1 IMAD.WIDE.U32 R80, R80, 0x4, R2 ;  /* 0x0000000450509825 */ /* 0x002fe200078e0002 */
[----:B------:R-:W-:Y:S06]  /*3570*/  BAR.SYNC.DEFER_BLOCKING 0x0 ;  /* 0x0000000000007b1d */ /* 0x000fec0000010000 */
[----:B------:R0:W5:Y:S04]  /*3580*/  LDL.LU.64 R2, [R1+0x110] ;  /* 0x0001100001027983 */ /* 0x0001680000300a00 */
[----:B------:R-:W2:Y:S01]  /*3590*/  @!P1 LDG.E.64 R80, desc[UR12][R80.64] ;  /* 0x0000000c50509981 */ /* 0x000ea2000c1e1b00 */
[----:B------:R-:W-:Y:S01]  /*35a0*/  HFMA2.MMA R70, -RZ, RZ, 0, 0 ;  /* 0x00000000ff467435 */ /* 0x000fe200000001ff */
[----:B------:R-:W-:Y:S05]  /*35b0*/  BSSY B0, `(.L_x_3442) ;  /* 0x000002c000007945 */ /* 0x000fea0003800000 */
        /* <DEDUP_REMOVED lines=9> */
[----:B-1----:R-:W-:-:S05]  /*3650*/  FADD.FTZ R80, R81, R80 ;  /* 0x0000005051507221 */ /* 0x002fca0000010000 */
[----:B------:R-:W1:Y:S01]  /*3660*/  SHFL.BFLY PT, R81, R80, 0x1, 0x1f ;  /* 0x0c201f0050517f89 */ /* 0x000e6200000e0000 */
[----:B--2---:R-:W-:-:S05]  /*3670*/  FADD.FTZ R70, R70, R82 ;  /* 0x0000005246467221 */ /* 0x004fca0000010000 */
[----:B------:R-:W2:Y:S01]  /*3680*/  SHFL.BFLY PT, R82, R70, 0x1, 0x1f ;  /* 0x0c201f0046527f89 */ /* 0x000ea200000e0000 */
[----:B------:R-:W-:Y:S01]  /*3690*/  LOP3.LUT P1, RZ, R83, 0xffffffc7, RZ, 0xc0, !PT ;  /* 0xffffffc753ff7812 */ /* 0x000fe2000782c0ff */
[----:B-1----:R-:W-:-:S12]  /*36a0*/  FADD.FTZ R80, R80, R81 ;  /* 0x0000005150507221 */ /* 0x002fd80000010000 */
[----:B------:R-:W-:Y:S01]  /*36b0*/  @!P1 FMUL.FTZ R80, R80, 2.4414062863797880709e-05 ;  /* 0x37cccccd50509820 */ /* 0x000fe20000410000 */
[----:B--2---:R-:W-:-:S03]  /*36c0*/  FADD.FTZ R82, R70, R82 ;  /* 0x0000005246527221 */ /* 0x004fc60000010000 */
[----:B------:R-:W-:-:S04]  /*36d0*/  @!P1 FMUL.FTZ R70, R80, R80 ;  /* 0x0000005050469220 */ /* 0x000fc80000410000 */
[----:B------:R-:W-:-:S05]  /*36e0*/  @!P1 FFMA.FTZ R70, R82, 2.4414062863797880709e-05, -R70 ;  /* 0x37cccccd52469823 */ /* 0x000fca0000010846 */
[----:B------:R-:W-:Y:S02]  /*36f0*/  @!P1 FMNMX.FTZ R81, RZ, R70, !PT ;  /* 0x00000046ff519209 */ /* 0x000fe40007810000 */
[----:B------:R-:W-:-:S05]  /*3700*/  @!P1 LOP3.LUT R70, R83, 0xfffffff8, RZ, 0xc0, !PT ;  /* 0xfffffff853469812 */ /* 0x000fca00078ec0ff */
[----:B------:R0:W-:Y:S01]  /*3710*/  @!P1 STS.64 [R70+UR8], R80 ;  /* 0x0000005046009988 */ /* 0x0001e20008000a08 */
[----:B------:R-:W-:Y:S06]  /*3720*/  BAR.SYNC.DEFER_BLOCKING 0x0 ;  /* 0x0000000000007b1d */ /* 0x000fec0000010000 */
[----:B------:R-:W-:Y:S05]  /*3730*/  @P0 BRA `(.L_x_3443) ;  /* 0x00000000004c0947 */ /* 0x000fea0003800000 */
[----:B------:R-:W1:Y:S01]  /*3740*/  S2R R82, SR_TID.X ;  /* 0x0000000000527919 */ /* 0x000e620000002100 */
[----:B------:R-:W-:Y:S01]  /*3750*/  USHF.L.U32 UR16, UR11, 0x3, URZ ;  /* 0x000000030b107899 */ /* 0x000fe2000800063f */
[----:B0-----:R-:W-:Y:S01]  /*3760*/  MOV R70, UR10 ;  /* 0x0000000a00467c02 */ /* 0x001fe20008000f00 */
[----:B------:R-:W-:Y:S01]  /*3770*/  USHF.L.U32 UR14, UR11, 0x3, URZ ;  /* 0x000000030b0e7899 */ /* 0x000fe2000800063f */
[----:B------:R-:W-:Y:S01]  /*3780*/  MOV R80, UR5 ;  /* 0x0000000500507c02 */ /* 0x000fe20008000f00 */
[----:B------:R-:W-:Y:S02]  /*3790*/  ULOP3.LUT UR15, UR16, 0x8, URZ, 0xc0, !UPT ;  /* 0x00000008100f7892 */ /* 0x000fe4000f8ec03f */
[----:B------:R-:W-:-:S04]  /*37a0*/  ULOP3.LUT UR9, UR14, 0x8, URZ, 0xc0, !UPT ;  /* 0x000000080e097892 */ /* 0x000fc8000f8ec03f */
[C---:B-1----:R-:W-:Y:S01]  /*37b0*/  IADD3 R81, R82.reuse, UR15, RZ ;  /* 0x0000000f52517c10 */ /* 0x042fe2000fffe0ff */
[----:B------:R-:W-:Y:S01]  /*37c0*/  ULDC.64 UR14, c[0x0][0x240] ;  /* 0x00009000000e7ab9 */ /* 0x000fe20000000a00 */
[----:B------:R-:W-:Y:S02]  /*37d0*/  IADD3 R82, R82, UR9, RZ ;  /* 0x0000000952527c10 */ /* 0x000fe4000fffe0ff */
[----:B------:R-:W-:Y:S02]  /*37e0*/  LEA R70, P1, R70, R81, 0x4 ;  /* 0x0000005146467211 */ /* 0x000fe400078220ff */
[----:B------:R-:W-:Y:S02]  /*37f0*/  SHF.R.S32.HI R82, RZ, 0x1f, R82 ;  /* 0x0000001fff527819 */ /* 0x000fe40000011452 */
[----:B------:R-:W-:-:S04]  /*3800*/  MOV R81, UR10 ;  /* 0x0000000a00517c02 */ /* 0x000fc80008000f00 */
[----:B------:R-:W-:Y:S02]  /*3810*/  LEA.HI.X R81, R81, R82, R80, 0x4, P1 ;  /* 0x0000005251517211 */ /* 0x000fe400008f2450 */
[----:B------:R-:W-:Y:S02]  /*3820*/  LEA R82, R83, UR8, 0x3 ;  /* 0x0000000853527c11 */ /* 0x000fe4000f8e18ff */
[----:B------:R-:W-:-:S04]  /*3830*/  LEA R80, P1, R70, UR14, 0x3 ;  /* 0x0000000e46507c11 */ /* 0x000fc8000f8218ff */
[----:B------:R-:W0:Y:S01]  /*3840*/  LDS.64 R82, [R82] ;  /* 0x0000000052527984 */ /* 0x000e220000000a00 */
[----:B------:R-:W-:-:S05]  /*3850*/  LEA.HI.X R81, R70, UR15, R81, 0x3, P1 ;  /* 0x0000000f46517c11 */ /* 0x000fca00088f1c51 */
[----:B0-----:R1:W-:Y:S03]  /*3860*/  STG.E.64 desc[UR12][R80.64], R82 ;  /* 0x0000005250007986 */ /* 0x0013e6000c101b0c */
.L_x_3443:
[----:B------:R-:W-:Y:S05]  /*3870*/  BSYNC B0 ;  /* 0x0000000000007941 */ /* 0x000fea0003800000 */
.L_x_3442:
[----:B01----:R-:W2:Y:S01]  /*3880*/  LDL.LU R81, [R1+0x14] ;  /* 0x0000140001517983 */ /* 0x003ea20000300800 */
[----:B------:R-:W-:Y:S01]  /*3890*/  ULDC.64 UR14, c[0x0][0x210] ;  /* 0x00008400000e7ab9 */ /* 0x000fe20000000a00 */
[----:B------:R-:W-:Y:S02]  /*38a0*/  ULDC UR9, c[0x0][0x230] ;  /* 0x00008c0000097ab9 */ /* 0x000fe40000000800 */
[----:B------:R-:W3:Y:S04]  /*38b0*/  LDL R80, [R1+0xfc] ;  /* 0x0000fc0001507983 */ /* 0x000ee80000100800 */
[----:B------:R0:W-:Y:S04]  /*38c0*/  STL [R1+0x134], R42 ;  /* 0x0001342a01007387 */ /* 0x0001e80000100800 */
[----:B0-----:R-:W4:Y:S01]  /*38d0*/  LDL.LU R42, [R1] ;  /* 0x00000000012a7983 */ /* 0x001f220000300800 */
[----:B------:R-:W-:Y:S01]  /*38e0*/  LEA R70, P1, R71, UR14, 0x1 ;  /* 0x0000000e47467c11 */ /* 0x000fe2000f8208ff */
[----:B-----5:R-:W-:-:S02]  /*38f0*/  HADD2.F32 R83, -RZ, R76.H0_H0 ;  /* 0x2000004cff537230 */ /* 0x020fc40000004100 */
[----:B------:R-:W-:Y:S01]  /*3900*/  STL [R1+0x130], R41 ;  /* 0x0001302901007387 */ /* 0x000fe20000100800 */
[----:B------:R-:W-:-:S03]  /*3910*/  HADD2.F32 R76, -RZ, R76.H1_H1 ;  /* 0x3000004cff4c7230 */ /* 0x000fc60000004100 */
[----:B------:R-:W-:Y:S04]  /*3920*/  STL [R1+0x12c], R40 ;  /* 0x00012c2801007387 */ /* 0x000fe80000100800 */
[----:B------:R-:W-:Y:S01]  /*3930*/  STL [R1+0x128], R38 ;  /* 0x0001282601007387 */ /* 0x000fe20000100800 */
[----:B--2---:R-:W-:-:S03]  /*3940*/  LEA.HI.X R71, R71, UR15, R81, 0x1, P1 ;  /* 0x0000000f47477c11 */ /* 0x004fc600088f0c51 */
[----:B---3--:R-:W0:Y:S02]  /*3950*/  LDS.64 R80, [R80] ;  /* 0x0000000050507984 */ /* 0x008e240000000a00 */
[----:B0-----:R-:W-:Y:S01]  /*3960*/  FADD.FTZ R81, R81, UR9 ;  /* 0x0000000951517e21 */ /* 0x001fe20008010000 */
[--C-:B------:R-:W-:Y:S01]  /*3970*/  FADD.FTZ R0, R0, -R80.reuse ;  /* 0x8000005000007221 */ /* 0x100fe20000010000 */
[----:B------:R-:W-:-:S04]  /*3980*/  FADD.FTZ R165, R165, -R80 ;  /* 0x80000050a5a57221 */ /* 0x000fc80000010000 */
[----:B------:R-:W0:Y:S02]  /*3990*/  MUFU.RSQ R81, R81 ;  /* 0x0000005100517308 */ /* 0x000e240000001400 */
[----:B0-----:R-:W-:Y:S01]  /*39a0*/  FMUL.FTZ R82, R0, R81 ;  /* 0x0000005100527220 */ /* 0x001fe20000410000 */
[--C-:B------:R-:W-:Y:S02]  /*39b0*/  HADD2.F32 R0, -RZ, R78.reuse.H0_H0 ;  /* 0x2000004eff007230 */ /* 0x100fe40000004100 */
[----:B------:R-:W-:-:S03]  /*39c0*/  HADD2.F32 R78, -RZ, R78.H1_H1 ;  /* 0x3000004eff4e7230 */ /* 0x000fc60000004100 */
[----:B------:R-:W-:-:S04]  /*39d0*/  FFMA.FTZ R38, R82, R0, R83 ;  /* 0x0000000052267223 */ /* 0x000fc80000010053 */
[----:B------:R-:W-:-:S06]  /*39e0*/  FMUL.FTZ R82, R38, -1.4426950216293334961 ;  /* 0xbfb8aa3b26527820 */ /* 0x000fcc0000410000 */
[----:B------:R-:W0:Y:S02]  /*39f0*/  MUFU.EX2 R82, R82 ;  /* 0x0000005200527308 */ /* 0x000e240000000800 */
[----:B0-----:R-:W-:-:S06]  /*3a00*/  FADD.FTZ R82, R82, 1 ;  /* 0x3f80000052527421 */ /* 0x001fcc0000010000 */
[----:B------:R4:W0:Y:S02]  /*3a10*/  MUFU.RCP R40, R82 ;  /* 0x0000005200287308 */ /* 0x0008240000001000 */
[----:B----4-:R-:W-:-:S04]  /*3a20*/  FADD.FTZ R82, R42, -R80 ;  /* 0x800000502a527221 */ /* 0x010fc80000010000 */
[----:B------:R-:W-:-:S04]  /*3a30*/  FMUL.FTZ R82, R81, R82 ;  /* 0x0000005251527220 */ /* 0x000fc80000410000 */
[----:B------:R-:W-:Y:S01]  /*3a40*/  FFMA.FTZ R82, R82, R78, R76 ;  /* 0x0000004e52527223 */ /* 0x000fe2000001004c */
[----:B0-----:R-:W-:-:S03]  /*3a50*/  FMUL.FTZ R38, R38, R40 ;  /* 0x0000002826267220 */ /* 0x001fc60000410000 */
[----:B------:R-:W-:-:S06]  /*3a60*/  FMUL.FTZ R40, R82, -1.4426950216293334961 ;  /* 0xbfb8aa3b52287820 */ /* 0x000fcc0000410000 */
[----:B------:R-:W0:Y:S02]  /*3a70*/  MUFU.EX2 R40, R40 ;  /* 0x0000002800287308 */ /* 0x000e240000000800 */
[----:B0-----:R-:W-:-:S06]  /*3a80*/  FADD.FTZ R40, R40, 1 ;  /* 0x3f80000028287421 */ /* 0x001fcc0000010000 */
[----:B------:R-:W0:Y:S02]  /*3a90*/  MUFU.RCP R40, R40 ;  /* 0x0000002800287308 */ /* 0x000e240000001000 */
[----:B0-----:R-:W-:Y:S02]  /*3aa0*/  FMUL.FTZ R82, R82, R40 ;  /* 0x0000002852527220 */ /* 0x001fe40000410000 */
[----:B------:R-:W2:Y:S03]  /*3ab0*/  LDL.LU R40, [R1+0xc] ;  /* 0x00000c0001287983 */ /* 0x000ea60000300800 */
[----:B------:R-:W-:Y:S01]  /*3ac0*/  F2FP.F16.F32.PACK_AB R82, R82, R38 ;  /* 0x000000265252723e */ /* 0x000fe200000000ff */
[----:B------:R-:W-:Y:S01]  /*3ad0*/  FMUL.FTZ R38, R81, R165 ;  /* 0x000000a551267220 */ /* 0x000fe20000410000 */
[----:B------:R-:W-:-:S03]  /*3ae0*/  HADD2.F32 R165, -RZ, R79.H0_H0 ;  /* 0x2000004fffa57230 */ /* 0x000fc60000004100 */
[----:B------:R0:W-:Y:S02]  /*3af0*/  STG.E.U16 desc[UR12][R70.64], R82 ;  /* 0x0000005246007986 */ /* 0x0001e4000c10150c */
[----:B0-----:R-:W-:-:S05]  /*3b00*/  PRMT R82, R82, 0x7632, R82 ;  /* 0x0000763252527816 */ /* 0x001fca0000000052 */
[----:B------:R0:W-:Y:S02]  /*3b10*/  STG.E.U16 desc[UR12][R70.64+0x2], R82 ;  /* 0x0000025246007986 */ /* 0x0001e4000c10150c */
[----:B0-----:R-:W-:-:S05]  /*3b20*/  HADD2.F32 R82, -RZ, R77.H0_H0 ;  /* 0x2000004dff527230 */ /* 0x001fca0000004100 */
[----:B------:R-:W-:-:S04]  /*3b30*/  FFMA.FTZ R41, R38, R165, R82 ;  /* 0x000000a526297223 */ /* 0x000fc80000010052 */
[----:B------:R-:W-:-:S06]  /*3b40*/  FMUL.FTZ R38, R41, -1.4426950216293334961 ;  /* 0xbfb8aa3b29267820 */ /* 0x000fcc0000410000 */
[----:B------:R-:W0:Y:S02]  /*3b50*/  MUFU.EX2 R38, R38 ;  /* 0x0000002600267308 */ /* 0x000e240000000800 */
[----:B0-----:R-:W-:-:S06]  /*3b60*/  FADD.FTZ R38, R38, 1 ;  /* 0x3f80000026267421 */ /* 0x001fcc0000010000 */
[----:B------:R0:W1:Y:S02]  /*3b70*/  MUFU.RCP R42, R38 ;  /* 0x00000026002a7308 */ /* 0x0000640000001000 */
[----:B0-----:R-:W-:Y:S01]  /*3b80*/  FADD.FTZ R38, R164, -R80 ;  /* 0x80000050a4267221 */ /* 0x001fe20000010000 */
[----:B------:R-:W-:-:S03]  /*3b90*/  HADD2.F32 R164, -RZ, R77.H1_H1 ;  /* 0x3000004dffa47230 */ /* 0x000fc60000004100 */
[----:B------:R-:W-:Y:S02]  /*3ba0*/  FMUL.FTZ R77, R81, R38 ;  /* 0x00000026514d7220 */ /* 0x000fe40000410000 */
[----:B------:R-:W3:Y:S01]  /*3bb0*/  LDL.LU R38, [R1+0x4] ;  /* 0x0000040001267983 */ /* 0x000ee20000300800 */
[----:B------:R-:W-:Y:S02]  /*3bc0*/  HADD2.F32 R79, -RZ, R79.H1_H1 ;  /* 0x3000004fff4f7230 */ /* 0x000fe40000004100 */
[----:B-1----:R-:W-:-:S03]  /*3bd0*/  FMUL.FTZ R41, R41, R42 ;  /* 0x0000002a29297220 */ /* 0x002fc60000410000 */
[----:B------:R-:W-:-:S04]  /*3be0*/  FFMA.FTZ R77, R77, R79, R164 ;  /* 0x0000004f4d4d7223 */ /* 0x000fc800000100a4 */
[----:B------:R-:W-:-:S06]  /*3bf0*/  FMUL.FTZ R42, R77, -1.4426950216293334961 ;  /* 0xbfb8aa3b4d2a7820 */ /* 0x000fcc0000410000 */
[----:B------:R-:W0:Y:S02]  /*3c00*/  MUFU.EX2 R42, R42 ;  /* 0x0000002a002a7308 */ /* 0x000e240000000800 */
[----:B0-----:R-:W-:-:S06]  /*3c10*/  FADD.FTZ R42, R42, 1 ;  /* 0x3f8000002a2a7421 */ /* 0x001fcc0000010000 */
[----:B------:R-:W0:Y:S02]  /*3c20*/  MUFU.RCP R42, R42 ;  /* 0x0000002a002a7308 */ /* 0x000e240000001000 */
[----:B0-----:R-:W-:-:S05]  /*3c30*/  FMUL.FTZ R77, R77, R42 ;  /* 0x0000002a4d4d7220 */ /* 0x001fca0000410000 */
[----:B------:R-:W-:-:S05]  /*3c40*/  F2FP.F16.F32.PACK_AB R77, R77, R41 ;  /* 0x000000294d4d723e */ /* 0x000fca00000000ff */
[----:B------:R0:W-:Y:S02]  /*3c50*/  STG.E.U16 desc[UR12][R70.64+0x4], R77 ;  /* 0x0000044d46007986 */ /* 0x0001e4000c10150c */
[----:B0-----:R-:W-:-:S05]  /*3c60*/  PRMT R77, R77, 0x7632, R77 ;  /* 0x000076324d4d7816 */ /* 0x001fca000000004d */
[----:B------:R3:W-:Y:S02]  /*3c70*/  STG.E.U16 desc[UR12][R70.64+0x6], R77 ;  /* 0x0000064d46007986 */ /* 0x0007e4000c10150c */
[--C-:B---3--:R-:W-:Y:S02]  /*3c80*/  FADD.FTZ R71, R38, -R80.reuse ;  /* 0x8000005026477221 */ /* 0x108fe40000010000 */
[----:B------:R-:W3:Y:S01]  /*3c90*/  LDL.LU R38, [R1+0x10] ;  /* 0x0000100001267983 */ /* 0x000ee20000300800 */
[----:B--2---:R-:W-:-:S04]  /*3ca0*/  FADD.FTZ R70, R40, -R80 ;  /* 0x8000005028467221 */ /* 0x004fc80000010000 */
[----:B------:R-:W-:-:S04]  /*3cb0*/  FMUL.FTZ R70, R81, R70 ;  /* 0x0000004651467220 */ /* 0x000fc80000410000 */
[----:B------:R-:W-:-:S04]  /*3cc0*/  FFMA.FTZ R70, R0, R70, R83 ;  /* 0x0000004600467223 */ /* 0x000fc80000010053 */
[----:B------:R-:W-:-:S06]  /*3cd0*/  FMUL.FTZ R77, R70, -1.4426950216293334961 ;  /* 0xbfb8aa3b464d7820 */ /* 0x000fcc0000410000 */
[----:B------:R-:W0:Y:S01]  /*3ce0*/  MUFU.EX2 R77, R77 ;  /* 0x0000004d004d7308 */ /* 0x000e220000000800 */
[----:B------:R-:W-:-:S04]  /*3cf0*/  FMUL.FTZ R71, R81, R71 ;  /* 0x0000004751477220 */ /* 0x000fc80000410000 */
[----:B------:R-:W-:-:S04]  /*3d00*/  FFMA.FTZ R71, R78, R71, R76 ;  /* 0x000000474e477223 */ /* 0x000fc8000001004c */
[----:B------:R-:W-:Y:S01]  /*3d10*/  FMUL.FTZ R40, R71, -1.4426950216293334961 ;  /* 0xbfb8aa3b47287820 */ /* 0x000fe20000410000 */
[----:B0-----:R-:W-:-:S05]  /*3d20*/  FADD.FTZ R77, R77, 1 ;  /* 0x3f8000004d4d7421 */ /* 0x001fca0000010000 */
[----:B------:R-:W-:Y:S01]  /*3d30*/  MUFU.EX2 R40, R40 ;  /* 0x0000002800287308 */ /* 0x000fe20000000800 */
[----:B------:R-:W-:-:S07]  /*3d40*/  FADD.FTZ R163, R163, -R80 ;  /* 0x80000050a3a37221 */ /* 0x000fce0000010000 */
[----:B------:R-:W0:Y:S01]  /*3d50*/  MUFU.RCP R77, R77 ;  /* 0x0000004d004d7308 */ /* 0x000e220000001000 */
[----:B------:R-:W-:-:S04]  /*3d60*/  FMUL.FTZ R163, R81, R163 ;  /* 0x000000a351a37220 */ /* 0x000fc80000410000 */
[----:B------:R-:W-:Y:S01]  /*3d70*/  FFMA.FTZ R163, R165, R163, R82 ;  /* 0x000000a3a5a37223 */ /* 0x000fe20000010052 */
[----:B0-----:R-:W-:-:S03]  /*3d80*/  FMUL.FTZ R41, R70, R77 ;  /* 0x0000004d46297220 */ /* 0x001fc60000410000 */
[----:B------:R-:W-:Y:S01]  /*3d90*/  FMUL.FTZ R77, R163, -1.4426950216293334961 ;  /* 0xbfb8aa3ba34d7820 */ /* 0x000fe20000410000 */
[----:B------:R-:W-:-:S05]  /*3da0*/  FADD.FTZ R70, R40, 1 ;  /* 0x3f80000028467421 */ /* 0x000fca0000010000 */
[----:B------:R-:W0:Y:S01]  /*3db0*/  MUFU.EX2 R77, R77 ;  /* 0x0000004d004d7308 */ /* 0x000e220000000800 */
[----:B------:R-:W-:-:S07]  /*3dc0*/  FADD.FTZ R162, R162, -R80 ;  /* 0x80000050a2a27221 */ /* 0x000fce0000010000 */
[----:B------:R-:W1:Y:S01]  /*3dd0*/  MUFU.RCP R70, R70 ;  /* 0x0000004600467308 */ /* 0x000e620000001000 */
[----:B------:R-:W-:Y:S01]  /*3de0*/  FMUL.FTZ R40, R81, R162 ;  /* 0x000000a251287220 */ /* 0x000fe20000410000 */
[----:B0-----:R-:W-:-:S03]  /*3df0*/  FADD.FTZ R162, R77, 1 ;  /* 0x3f8000004da27421 */ /* 0x001fc60000010000 */
[----:B------:R-:W-:Y:S01]  /*3e00*/  FFMA.FTZ R77, R79, R40, R164 ;  /* 0x000000284f4d7223 */ /* 0x000fe200000100a4 */
[----:B-1----:R-:W-:-:S03]  /*3e10*/  FMUL.FTZ R42, R71, R70 ;  /* 0x00000046472a7220 */ /* 0x002fc60000410000 */
[----:B------:R-:W-:Y:S01]  /*3e20*/  FMUL.FTZ R70, R77, -1.4426950216293334961 ;  /* 0xbfb8aa3b4d467820 */ /* 0x000fe20000410000 */
[----:B------:R-:W-:Y:S08]  /*3e30*/  MUFU.RCP R162, R162 ;  /* 0x000000a200a27308 */ /* 0x000ff00000001000 */
[----:B------:R-:W0:Y:S01]  /*3e40*/  MUFU.EX2 R70, R70 ;  /* 0x0000004600467308 */ /* 0x000e220000000800 */
[----:B------:R-:W-:Y:S01]  /*3e50*/  FADD.FTZ R161, R161, -R80 ;  /* 0x80000050a1a17221 */ /* 0x000fe20000010000 */
[----:B0-----:R-:W-:-:S06]  /*3e60*/  FADD.FTZ R70, R70, 1 ;  /* 0x3f80000046467421 */ /* 0x001fcc0000010000 */
[----:B------:R-:W0:Y:S01]  /*3e70*/  MUFU.RCP R70, R70 ;  /* 0x0000004600467308 */ /* 0x000e220000001000 */
[----:B------:R-:W-:-:S04]  /*3e80*/  FMUL.FTZ R161, R81, R161 ;  /* 0x000000a151a17220 */ /* 0x000fc80000410000 */
[----:B------:R-:W-:Y:S01]  /*3e90*/  FFMA.FTZ R161, R78, R161, R76 ;  /* 0x000000a14ea17223 */ /* 0x000fe2000001004c */
[----:B------:R-:W-:Y:S01]  /*3ea0*/  FADD.FTZ R160, R160, -R80 ;  /* 0x80000050a0a07221 */ /* 0x000fe20000010000 */
[----:B0-----:R-:W-:Y:S02]  /*3eb0*/  FMUL.FTZ R40, R77, R70 ;  /* 0x000000464d287220 */ /* 0x001fe40000410000 */
[----:B------:R-:W-:-:S06]  /*3ec0*/  FMUL.FTZ R70, R161, -1.4426950216293334961 ;  /* 0xbfb8aa3ba1467820 */ /* 0x000fcc0000410000 */
[----:B------:R-:W0:Y:S01]  /*3ed0*/  MUFU.EX2 R70, R70 ;  /* 0x0000004600467308 */ /* 0x000e220000000800 */
[----:B------:R-:W-:-:S04]  /*3ee0*/  FMUL.FTZ R160, R81, R160 ;  /* 0x000000a051a07220 */ /* 0x000fc80000410000 */
[----:B------:R-:W-:Y:S01]  /*3ef0*/  FFMA.FTZ R160, R165, R160, R82 ;  /* 0x000000a0a5a07223 */ /* 0x000fe20000010052 */
[----:B0-----:R-:W-:-:S06]  /*3f00*/  FADD.FTZ R70, R70, 1 ;  /* 0x3f80000046467421 */ /* 0x001fcc0000010000 */
[----:B------:R-:W-:Y:S01]  /*3f10*/  MUFU.RCP R70, R70 ;  /* 0x0000004600467308 */ /* 0x000fe20000001000 */
[----:B------:R-:W-:-:S04]  /*3f20*/  FADD.FTZ R158, R158, -R80 ;  /* 0x800000509e9e7221 */ /* 0x000fc80000010000 */
[----:B------:R-:W-:-:S04]  /*3f30*/  FMUL.FTZ R158, R81, R158 ;  /* 0x0000009e519e7220 */ /* 0x000fc80000410000 */
[----:B------:R-:W-:Y:S01]  /*3f40*/  FFMA.FTZ R158, R0, R158, R83 ;  /* 0x0000009e009e7223 */ /* 0x000fe20000010053 */
[----:B---3--:R-:W-:-:S04]  /*3f50*/  FADD.FTZ R71, R38, -R80 ;  /* 0x8000005026477221 */ /* 0x008fc80000010000 */
[----:B------:R-:W-:Y:S01]  /*3f60*/  FMUL.FTZ R71, R81, R71 ;  /* 0x0000004751477220 */ /* 0x000fe20000410000 */
[----:B------:R-:W-:-:S03]  /*3f70*/  FMUL.FTZ R38, R163, R162 ;  /* 0x000000a2a3267220 */ /* 0x000fc60000410000 */
[----:B------:R-:W-:-:S04]  /*3f80*/  FFMA.FTZ R71, R0, R71, R83 ;  /* 0x0000004700477223 */ /* 0x000fc80000010053 */
[----:B------:R-:W-:-:S06]  /*3f90*/  FMUL.FTZ R162, R71, -1.4426950216293334961 ;  /* 0xbfb8aa3b47a27820 */ /* 0x000fcc0000410000 */
[----:B------:R-:W0:Y:S02]  /*3fa0*/  MUFU.EX2 R162, R162 ;  /* 0x000000a200a27308 */ /* 0x000e240000000800 */
[----:B0-----:R-:W-:-:S06]  /*3fb0*/  FADD.FTZ R162, R162, 1 ;  /* 0x3f800000a2a27421 */ /* 0x001fcc0000010000 */
[----:B------:R-:W0:Y:S02]  /*3fc0*/  MUFU.RCP R162, R162 ;  /* 0x000000a200a27308 */ /* 0x000e240000001000 */
[----:B0-----:R-:W-:Y:S01]  /*3fd0*/  FMUL.FTZ R77, R71, R162 ;  /* 0x000000a2474d7220 */ /* 0x001fe20000410000 */
[----:B------:R-:W-:-:S06]  /*3fe0*/  FMUL.FTZ R71, R160, -1.4426950216293334961 ;  /* 0xbfb8aa3ba0477820 */ /* 0x000fcc0000410000 */
[----:B------:R-:W0:Y:S01]  /*3ff0*/  MUFU.EX2 R71, R71 ;  /* 0x0000004700477308 */ /* 0x000e220000000800 */
[----:B------:R1:W-:Y:S02]  /*4000*/  STL [R1+0xd0], R77 ;  /* 0x0000d04d01007387 */ /* 0x0003e40000100800 */
[----:B-1----:R-:W-:-:S04]  /*4010*/  FADD.FTZ R77, R159, -R80 ;  /* 0x800000509f4d7221 */ /* 0x002fc80000010000 */
[----:B------:R-:W-:Y:S01]  /*4020*/  FMUL.FTZ R77, R81, R77 ;  /* 0x0000004d514d7220 */ /* 0x000fe20000410000 */
[----:B------:R-:W-:Y:S01]  /*4030*/  FMUL.FTZ R159, R161, R70 ;  /* 0x00000046a19f7220 */ /* 0x000fe20000410000 */
[----:B0-----:R-:W-:Y:S02]  /*4040*/  FADD.FTZ R71, R71, 1 ;  /* 0x3f80000047477421 */ /* 0x001fe40000010000 */
[----:B------:R-:W-:-:S04]  /*4050*/  FFMA.FTZ R77, R79, R77, R164 ;  /* 0x0000004d4f4d7223 */ /* 0x000fc800000100a4 */
[----:B------:R-:W-:Y:S01]  /*4060*/  FMUL.FTZ R70, R77, -1.4426950216293334961 ;  /* 0xbfb8aa3b4d467820 */ /* 0x000fe20000410000 */
[----:B------:R-:W0:Y:S08]  /*4070*/  MUFU.RCP R71, R71 ;  /* 0x0000004700477308 */ /* 0x000e300000001000 */
[----:B------:R-:W1:Y:S01]  /*4080*/  MUFU.EX2 R70, R70 ;  /* 0x0000004600467308 */ /* 0x000e620000000800 */
[----:B------:R0:W-:Y:S02]  /*4090*/  STL [R1+0xcc], R159 ;  /* 0x0000cc9f01007387 */ /* 0x0001e40000100800 */
[----:B0-----:R-:W-:Y:S01]  /*40a0*/  FMUL.FTZ R159, R160, R71 ;  /* 0x00000047a09f7220 */ /* 0x001fe20000410000 */
[----:B------:R-:W-:Y:S01]  /*40b0*/  FMUL.FTZ R71, R158, -1.4426950216293334961 ;  /* 0xbfb8aa3b9e477820 */ /* 0x000fe20000410000 */
[----:B-1----:R-:W-:-:S05]  /*40c0*/  FADD.FTZ R70, R70, 1 ;  /* 0x3f80000046467421 */ /* 0x002fca0000010000 */
[----:B------:R-:W0:Y:S01]  /*40d0*/  MUFU.EX2 R71, R71 ;  /* 0x0000004700477308 */ /* 0x000e220000000800 */
[----:B------:R-:W-:-:S07]  /*40e0*/  FADD.FTZ R157, R157, -R80 ;  /* 0x800000509d9d7221 */ /* 0x000fce0000010000 */
[----:B------:R-:W1:Y:S01]  /*40f0*/  MUFU.RCP R70, R70 ;  /* 0x0000004600467308 */ /* 0x000e620000001000 */
[----:B------:R-:W-:-:S04]  /*4100*/  FMUL.FTZ R157, R81, R157 ;  /* 0x0000009d519d7220 */ /* 0x000fc80000410000 */
[----:B------:R-:W-:Y:S01]  /*4110*/  FFMA.FTZ R157, R78, R157, R76 ;  /* 0x0000009d4e9d7223 */ /* 0x000fe2000001004c */
[----:B0-----:R-:W-:Y:S01]  /*4120*/  FADD.FTZ R71, R71, 1 ;  /* 0x3f80000047477421 */ /* 0x001fe20000010000 */
[----:B-1----:R-:W-:Y:S02]  /*4130*/  FMUL.FTZ R77, R77, R70 ;  /* 0x000000464d4d7220 */ /* 0x002fe40000410000 */
[----:B------:R-:W-:-:S03]  /*4140*/  FMUL.FTZ R70, R157, -1.4426950216293334961 ;  /* 0xbfb8aa3b9d467820 */ /* 0x000fc60000410000 */
[----:B------:R-:W0:Y:S01]  /*4150*/  MUFU.RCP R71, R71 ;  /* 0x0000004700477308 */ /* 0x000e220000001000 */
[----:B------:R-:W-:-:S07]  /*4160*/  FADD.FTZ R156, R156, -R80 ;  /* 0x800000509c9c7221 */ /* 0x000fce0000010000 */
[----:B------:R-:W1:Y:S01]  /*4170*/  MUFU.EX2 R70, R70 ;  /* 0x0000004600467308 */ /* 0x000e620000000800 */
[----:B------:R-:W-:Y:S01]  /*4180*/  FMUL.FTZ R156, R81, R156 ;  /* 0x0000009c519c7220 */ /* 0x000fe20000410000 */
[----:B------:R-:W-:Y:S03]  /*4190*/  STL [R1+0xc8], R159 ;  /* 0x0000c89f01007387 */ /* 0x000fe60000100800 */
[----:B------:R-:W-:Y:S01]  /*41a0*/  FFMA.FTZ R156, R165, R156, R82 ;  /* 0x0000009ca59c7223 */ /* 0x000fe20000010052 */
[----:B------:R0:W-:Y:S02]  /*41b0*/  STL [R1+0xc4], R77 ;  /* 0x0000c44d01007387 */ /* 0x0001e40000100800 */
[----:B0-----:R-:W-:Y:S01]  /*41c0*/  FMUL.FTZ R77, R158, R71 ;  /* 0x000000479e4d7220 */ /* 0x001fe20000410000 */
[----:B------:R-:W-:Y:S01]  /*41d0*/  FMUL.FTZ R71, R156, -1.4426950216293334961 ;  /* 0xbfb8aa3b9c477820 */ /* 0x000fe20000410000 */
[----:B-1----:R-:W-:-:S05]  /*41e0*/  FADD.FTZ R70, R70, 1 ;  /* 0x3f80000046467421 */ /* 0x002fca0000010000 */
[----:B------:R-:W0:Y:S01]  /*41f0*/  MUFU.EX2 R71, R71 ;  /* 0x0000004700477308 */ /* 0x000e220000000800 */
[----:B------:R1:W-:Y:S07]  /*4200*/  STL [R1+0xc0], R77 ;  /* 0x0000c04d01007387 */ /* 0x0003ee0000100800 */
[----:B------:R-:W2:Y:S01]  /*4210*/  MUFU.RCP R70, R70 ;  /* 0x0000004600467308 */ /* 0x000ea20000001000 */
[----:B-1----:R-:W-:-:S04]  /*4220*/  FADD.FTZ R77, R155, -R80 ;  /* 0x800000509b4d7221 */ /* 0x002fc80000010000 */
[----:B------:R-:W-:Y:S01]  /*4230*/  FMUL.FTZ R77, R81, R77 ;  /* 0x0000004d514d7220 */ /* 0x000fe20000410000 */
[----:B0-----:R-:W-:-:S03]  /*4240*/  FADD.FTZ R71, R71, 1 ;  /* 0x3f80000047477421 */ /* 0x001fc60000010000 */
[----:B------:R-:W-:Y:S01]  /*4250*/  FFMA.FTZ R77, R79, R77, R164 ;  /* 0x0000004d4f4d7223 */ /* 0x000fe200000100a4 */
[----:B--2---:R-:W-:-:S03]  /*4260*/  FMUL.FTZ R155, R157, R70 ;  /* 0x000000469d9b7220 */ /* 0x004fc60000410000 */
[----:B------:R-:W-:Y:S01]  /*4270*/  FMUL.FTZ R70, R77, -1.4426950216293334961 ;  /* 0xbfb8aa3b4d467820 */ /* 0x000fe20000410000 */
[----:B------:R-:W0:Y:S01]  /*4280*/  MUFU.RCP R71, R71 ;  /* 0x0000004700477308 */ /* 0x000e220000001000 */
[----:B------:R-:W-:-:S07]  /*4290*/  FADD.FTZ R154, R154, -R80 ;  /* 0x800000509a9a7221 */ /* 0x000fce0000010000 */
[----:B------:R-:W1:Y:S01]  /*42a0*/  MUFU.EX2 R70, R70 ;  /* 0x0000004600467308 */ /* 0x000e620000000800 */
[----:B------:R-:W-:Y:S01]  /*42b0*/  FMUL.FTZ R154, R81, R154 ;  /* 0x0000009a519a7220 */ /* 0x000fe20000410000 */
[----:B------:R0:W-:Y:S03]  /*42c0*/  STL [R1+0xbc], R155 ;  /* 0x0000bc9b01007387 */ /* 0x0001e60000100800 */
[----:B------:R-:W-:Y:S01]  /*42d0*/  FFMA.FTZ R154, R0, R154, R83 ;  /* 0x0000009a009a7223 */ /* 0x000fe20000010053 */
[----:B0-----:R-:W-:-:S03]  /*42e0*/  FMUL.FTZ R155, R156, R71 ;  /* 0x000000479c9b7220 */ /* 0x001fc60000410000 */
        /* <DEDUP_REMOVED lines=109> */
[----:B-1----:R-:W-:Y:S01]  /*49c0*/  FADD.FTZ R70, R70, 1 ;  /* 0x3f80000046467421 */ /* 0x002fe20000010000 */
[----:B------:R0:W-:Y:S04]  /*49d0*/  STL [R1+0xc], R143 ;  /* 0x00000c8f01007387 */ /* 0x0001e80000100800 */
[----:B------:R-:W-:Y:S08]  /*49e0*/  MUFU.EX2 R71, R71 ;  /* 0x0000004700477308 */ /* 0x000ff00000000800 */
[----:B0-----:R0:W1:Y:S02]  /*49f0*/  MUFU.RCP R143, R70 ;  /* 0x00000046008f7308 */ /* 0x0010640000001000 */
[----:B0-----:R-:W-:-:S04]  /*4a00*/  FADD.FTZ R70, R141, -R80 ;  /* 0x800000508d467221 */ /* 0x001fc80000010000 */
[----:B------:R-:W-:-:S04]  /*4a10*/  FMUL.FTZ R70, R81, R70 ;  /* 0x0000004651467220 */ /* 0x000fc80000410000 */
[----:B------:R-:W-:Y:S01]  /*4a20*/  FFMA.FTZ R70, R78, R70, R76 ;  /* 0x000000464e467223 */ /* 0x000fe2000001004c */
[----:B-1----:R-:W-:-:S03]  /*4a30*/  FMUL.FTZ R141, R77, R143 ;  /* 0x0000008f4d8d7220 */ /* 0x002fc60000410000 */
[----:B------:R-:W-:Y:S01]  /*4a40*/  FMUL.FTZ R77, R70, -1.4426950216293334961 ;  /* 0xbfb8aa3b464d7820 */ /* 0x000fe20000410000 */
[----:B------:R-:W-:-:S05]  /*4a50*/  FADD.FTZ R71, R71, 1 ;  /* 0x3f80000047477421 */ /* 0x000fca0000010000 */
        /* <DEDUP_REMOVED lines=12> */
[----:B------:R-:W-:-:S03]  /*4b20*/  FADD.FTZ R138, R138, -R80 ;  /* 0x800000508a8a7221 */ /* 0x000fc60000010000 */
[----:B------:R-:W-:Y:S01]  /*4b30*/  FFMA.FTZ R162, R79, R162, R164 ;  /* 0x000000a24fa27223 */ /* 0x000fe200000100a4 */
[----:B------:R-:W-:Y:S01]  /*4b40*/  FMUL.FTZ R138, R81, R138 ;  /* 0x0000008a518a7220 */ /* 0x000fe20000410000 */
[----:B0-----:R-:W-:Y:S02]  /*4b50*/  FMUL.FTZ R77, R70, R77 ;  /* 0x0000004d464d7220 */ /* 0x001fe40000410000 */
[----:B------:R-:W-:Y:S01]  /*4b60*/  FMUL.FTZ R70, R162, -1.4426950216293334961 ;  /* 0xbfb8aa3ba2467820 */ /* 0x000fe20000410000 */
[----:B------:R-:W-:Y:S01]  /*4b70*/  FFMA.FTZ R161, R0, R138, R83 ;  /* 0x0000008a00a17223 */ /* 0x000fe20000010053 */
[----:B------:R-:W-:Y:S04]  /*4b80*/  STL [R1+0x8], R141 ;  /* 0x0000088d01007387 */ /* 0x000fe80000100800 */
[----:B------:R-:W-:Y:S01]  /*4b90*/  STL [R1+0x4], R140 ;  /* 0x0000048c01007387 */ /* 0x000fe20000100800 */
[----:B-1----:R-:W-:Y:S01]  /*4ba0*/  FADD.FTZ R71, R71, 1 ;  /* 0x3f80000047477421 */ /* 0x002fe20000010000 */
[----:B------:R-:W0:Y:S02]  /*4bb0*/  MUFU.EX2 R70, R70 ;  /* 0x0000004600467308 */ /* 0x000e240000000800 */
[----:B------:R1:W-:Y:S06]  /*4bc0*/  STL [R1], R77 ;  /* 0x0000004d01007387 */ /* 0x0003ec0000100800 */
[----:B------:R-:W2:Y:S01]  /*4bd0*/  MUFU.RCP R71, R71 ;  /* 0x0000004700477308 */ /* 0x000ea20000001000 */
[----:B-1----:R-:W-:-:S07]  /*4be0*/  FMUL.FTZ R77, R161, -1.4426950216293334961 ;  /* 0xbfb8aa3ba14d7820 */ /* 0x002fce0000410000 */
[----:B------:R-:W1:Y:S01]  /*4bf0*/  MUFU.EX2 R77, R77 ;  /* 0x0000004d004d7308 */ /* 0x000e620000000800 */
[----:B0-----:R-:W-:Y:S01]  /*4c00*/  FADD.FTZ R70, R70, 1 ;  /* 0x3f80000046467421 */ /* 0x001fe20000010000 */
[----:B--2---:R-:W-:-:S06]  /*4c10*/  FMUL.FTZ R163, R163, R71 ;  /* 0x00000047a3a37220 */ /* 0x004fcc0000410000 */
[----:B------:R1:W0:Y:S02]  /*4c20*/  MUFU.RCP R71, R70 ;  /* 0x0000004600477308 */ /* 0x0002240000001000 */
[----:B-1----:R-:W-:-:S06]  /*4c30*/  FADD.FTZ R70, R77, 1 ;  /* 0x3f8000004d467421 */ /* 0x002fcc0000010000 */
[----:B------:R-:W1:Y:S01]  /*4c40*/  MUFU.RCP R70, R70 ;  /* 0x0000004600467308 */ /* 0x000e620000001000 */
[--C-:B------:R-:W-:Y:S01]  /*4c50*/  FADD.FTZ R136, R136, -R80.reuse ;  /* 0x8000005088887221 */ /* 0x100fe20000010000 */
[----:B------:R-:W-:-:S03]  /*4c60*/  FADD.FTZ R160, R137, -R80 ;  /* 0x8000005089a07221 */ /* 0x000fc60000010000 */
[C---:B------:R-:W-:Y:S01]  /*4c70*/  FMUL.FTZ R136, R81.reuse, R136 ;  /* 0x0000008851887220 */ /* 0x040fe20000410000 */
[----:B------:R-:W-:-:S03]  /*4c80*/  FMUL.FTZ R160, R81, R160 ;  /* 0x000000a051a07220 */ /* 0x000fc60000410000 */
[----:B------:R-:W-:Y:S01]  /*4c90*/  FFMA.FTZ R159, R165, R136, R82 ;  /* 0x00000088a59f7223 */ /* 0x000fe20000010052 */
[----:B------:R-:W-:Y:S01]  /*4ca0*/  FFMA.FTZ R160, R78, R160, R76 ;  /* 0x000000a04ea07223 */ /* 0x000fe2000001004c */
[----:B0-----:R-:W-:Y:S01]  /*4cb0*/  FMUL.FTZ R162, R162, R71 ;  /* 0x00000047a2a27220 */ /* 0x001fe20000410000 */
[----:B-1----:R-:W-:Y:S01]  /*4cc0*/  FMUL.FTZ R161, R161, R70 ;  /* 0x00000046a1a17220 */ /* 0x002fe20000410000 */
[----:B------:R-:W-:Y:S01]  /*4cd0*/  FMUL.FTZ R70, R159, -1.4426950216293334961 ;  /* 0xbfb8aa3b9f467820 */ /* 0x000fe20000410000 */
[----:B------:R-:W-:-:S05]  /*4ce0*/  FMUL.FTZ R71, R160, -1.4426950216293334961 ;  /* 0xbfb8aa3ba0477820 */ /* 0x000fca0000410000 */
[----:B------:R-:W0:Y:S08]  /*4cf0*/  MUFU.EX2 R70, R70 ;  /* 0x0000004600467308 */ /* 0x000e300000000800 */
[----:B------:R-:W1:Y:S01]  /*4d00*/  MUFU.EX2 R71, R71 ;  /* 0x0000004700477308 */ /* 0x000e620000000800 */
[----:B0-----:R-:W-:-:S07]  /*4d10*/  FADD.FTZ R70, R70, 1 ;  /* 0x3f80000046467421 */ /* 0x001fce0000010000 */
[----:B------:R-:W0:Y:S01]  /*4d20*/  MUFU.RCP R70, R70 ;  /* 0x0000004600467308 */ /* 0x000e220000001000 */
[----:B-1----:R-:W-:Y:S01]  /*4d30*/  FADD.FTZ R71, R71, 1 ;  /* 0x3f80000047477421 */ /* 0x002fe20000010000 */
[----:B------:R-:W-:-:S06]  /*4d40*/  FADD.FTZ R134, R134, -R80 ;  /* 0x8000005086867221 */ /* 0x000fcc0000010000 */
[----:B------:R-:W1:Y:S01]  /*4d50*/  MUFU.RCP R71, R71 ;  /* 0x0000004700477308 */ /* 0x000e620000001000 */
[----:B------:R-:W-:Y:S01]  /*4d60*/  FADD.FTZ R158, R135, -R80 ;  /* 0x80000050879e7221 */ /* 0x000fe20000010000 */
[----:B------:R-:W-:-:S03]  /*4d70*/  FMUL.FTZ R134, R81, R134 ;  /* 0x0000008651867220 */ /* 0x000fc60000410000 */
[----:B------:R-:W-:Y:S01]  /*4d80*/  FMUL.FTZ R158, R81, R158 ;  /* 0x0000009e519e7220 */ /* 0x000fe20000410000 */
[----:B------:R-:W-:Y:S01]  /*4d90*/  FFMA.FTZ R157, R0, R134, R83 ;  /* 0x00000086009d7223 */ /* 0x000fe20000010053 */
[----:B0-----:R-:W-:Y:S02]  /*4da0*/  FMUL.FTZ R159, R159, R70 ;  /* 0x000000469f9f7220 */ /* 0x001fe40000410000 */
[----:B------:R-:W-:Y:S01]  /*4db0*/  FFMA.FTZ R158, R79, R158, R164 ;  /* 0x0000009e4f9e7223 */ /* 0x000fe200000100a4 */
[----:B------:R-:W-:Y:S01]  /*4dc0*/  FMUL.FTZ R70, R157, -1.4426950216293334961 ;  /* 0xbfb8aa3b9d467820 */ /* 0x000fe20000410000 */
[----:B-1----:R-:W-:Y:S02]  /*4dd0*/  FMUL.FTZ R160, R160, R71 ;  /* 0x00000047a0a07220 */ /* 0x002fe40000410000 */
[----:B------:R-:W-:-:S03]  /*4de0*/  FMUL.FTZ R71, R158, -1.4426950216293334961 ;  /* 0xbfb8aa3b9e477820 */ /* 0x000fc60000410000 */
        /* <DEDUP_REMOVED lines=66> */
[----:B------:R-:W-:Y:S01]  /*5210*/  FADD.FTZ R148, R37, -R80 ;  /* 0x8000005025947221 */ /* 0x000fe20000010000 */
[----:B0-----:R-:W-:Y:S01]  /*5220*/  FADD.FTZ R37, R70, 1 ;  /* 0x3f80000046257421 */ /* 0x001fe20000010000 */
[----:B-1----:R-:W-:-:S05]  /*5230*/  FADD.FTZ R39, R39, 1 ;  /* 0x3f80000027277421 */ /* 0x002fca0000010000 */
[----:B------:R-:W0:Y:S01]  /*5240*/  MUFU.RCP R37, R37 ;  /* 0x0000002500257308 */ /* 0x000e220000001000 */
[----:B------:R-:W-:-:S07]  /*5250*/  FADD.FTZ R70, R36, -R80 ;  /* 0x8000005024467221 */ /* 0x000fce0000010000 */
[----:B------:R-:W1:Y:S01]  /*5260*/  MUFU.RCP R39, R39 ;  /* 0x0000002700277308 */ /* 0x000e620000001000 */
[C---:B------:R-:W-:Y:S01]  /*5270*/  FMUL.FTZ R70, R81.reuse, R70 ;  /* 0x0000004651467220 */ /* 0x040fe20000410000 */
[----:B------:R-:W-:-:S03]  /*5280*/  FMUL.FTZ R148, R81, R148 ;  /* 0x0000009451947220 */ /* 0x000fc60000410000 */
[----:B------:R-:W-:Y:S01]  /*5290*/  FFMA.FTZ R147, R165, R70, R82 ;  /* 0x00000046a5937223 */ /* 0x000fe20000010052 */
[----:B------:R-:W-:Y:S01]  /*52a0*/  FFMA.FTZ R148, R78, R148, R76 ;  /* 0x000000944e947223 */ /* 0x000fe2000001004c */
[----:B0-----:R-:W-:Y:S02]  /*52b0*/  FMUL.FTZ R149, R149, R37 ;  /* 0x0000002595957220 */ /* 0x001fe40000410000 */
[----:B------:R-:W-:Y:S01]  /*52c0*/  FMUL.FTZ R37, R147, -1.4426950216293334961 ;  /* 0xbfb8aa3b93257820 */ /* 0x000fe20000410000 */
[----:B-1----:R-:W-:Y:S01]  /*52d0*/  FMUL.FTZ R150, R150, R39 ;  /* 0x0000002796967220 */ /* 0x002fe20000410000 */
[----:B------:R-:W-:-:S04]  /*52e0*/  FMUL.FTZ R39, R148, -1.4426950216293334961 ;  /* 0xbfb8aa3b94277820 */ /* 0x000fc80000410000 */
        /* <DEDUP_REMOVED lines=12> */
[----:B0-----:R-:W-:-:S03]  /*53b0*/  FMUL.FTZ R147, R147, R35 ;  /* 0x0000002393937220 */ /* 0x001fc60000410000 */
        /* <DEDUP_REMOVED lines=8> */
[----:B------:R-:W0:Y:S08]  /*5440*/  MUFU.RCP R33, R33 ;  /* 0x0000002100217308 */ /* 0x000e300000001000 */
[----:B------:R-:W1:Y:S01]  /*5450*/  MUFU.RCP R34, R34 ;  /* 0x0000002200227308 */ /* 0x000e620000001000 */
[----:B------:R-:W-:Y:S01]  /*5460*/  FADD.FTZ R35, R32, -R80 ;  /* 0x8000005020237221 */ /* 0x000fe20000010000 */
[----:B------:R-:W-:-:S03]  /*5470*/  FMUL.FTZ R144, R81, R144 ;  /* 0x0000009051907220 */ /* 0x000fc60000410000 */
[----:B------:R-:W-:Y:S01]  /*5480*/  FMUL.FTZ R35, R81, R35 ;  /* 0x0000002351237220 */ /* 0x000fe20000410000 */
[----:B------:R-:W-:-:S03]  /*5490*/  FFMA.FTZ R144, R78, R144, R76 ;  /* 0x000000904e907223 */ /* 0x000fc6000001004c */
        /* <DEDUP_REMOVED lines=8> */
[----:B0-----:R-:W-:-:S06]  /*5520*/  FADD.FTZ R32, R32, 1 ;  /* 0x3f80000020207421 */ /* 0x001fcc0000010000 */
[----:B------:R-:W0:Y:S01]  /*5530*/  MUFU.RCP R32, R32 ;  /* 0x0000002000207308 */ /* 0x000e220000001000 */
[----:B-1----:R-:W-:-:S07]  /*5540*/  FADD.FTZ R31, R33, 1 ;  /* 0x3f800000211f7421 */ /* 0x002fce0000010000 */
[----:B------:R-:W1:Y:S01]  /*5550*/  MUFU.RCP R31, R31 ;  /* 0x0000001f001f7308 */ /* 0x000e620000001000 */
[----:B------:R-:W-:Y:S01]  /*5560*/  FMUL.FTZ R142, R81, R142 ;  /* 0x0000008e518e7220 */ /* 0x000fe20000410000 */
[----:B------:R-:W-:-:S03]  /*5570*/  FADD.FTZ R33, R30, -R80 ;  /* 0x800000501e217221 */ /* 0x000fc60000010000 */
[----:B------:R-:W-:Y:S01]  /*5580*/  FFMA.FTZ R142, R79, R142, R164 ;  /* 0x0000008e4f8e7223 */ /* 0x000fe200000100a4 */
[----:B------:R-:W-:Y:S01]  /*5590*/  FMUL.FTZ R33, R81, R33 ;  /* 0x0000002151217220 */ /* 0x000fe20000410000 */
[----:B0-----:R-:W-:Y:S02]  /*55a0*/  FMUL.FTZ R144, R144, R32 ;  /* 0x0000002090907220 */ /* 0x001fe40000410000 */
[----:B------:R-:W-:Y:S01]  /*55b0*/  FMUL.FTZ R32, R142, -1.4426950216293334961 ;  /* 0xbfb8aa3b8e207820 */ /* 0x000fe20000410000 */
[----:B------:R-:W-:-:S03]  /*55c0*/  FFMA.FTZ R141, R0, R33, R83 ;  /* 0x00000021008d7223 */ /* 0x000fc60000010053 */
[----:B------:R-:W0:Y:S01]  /*55d0*/  MUFU.EX2 R30, R32 ;  /* 0x00000020001e7308 */ /* 0x000e220000000800 */
[----:B-1----:R-:W-:Y:S01]  /*55e0*/  FMUL.FTZ R143, R143, R31 ;  /* 0x0000001f8f8f7220 */ /* 0x002fe20000410000 */
[----:B------:R-:W-:-:S06]  /*55f0*/  FMUL.FTZ R31, R141, -1.4426950216293334961 ;  /* 0xbfb8aa3b8d1f7820 */ /* 0x000fcc0000410000 */
[----:B------:R-:W1:Y:S01]  /*5600*/  MUFU.EX2 R31, R31 ;  /* 0x0000001f001f7308 */ /* 0x000e620000000800 */
[----:B------:R-:W-:Y:S01]  /*5610*/  FADD.FTZ R140, R29, -R80 ;  /* 0x800000501d8c7221 */ /* 0x000fe20000010000 */
[----:B0-----:R-:W-:-:S06]  /*5620*/  FADD.FTZ R30, R30, 1 ;  /* 0x3f8000001e1e7421 */ /* 0x001fcc0000010000 */
[----:B------:R-:W0:Y:S01]  /*5630*/  MUFU.RCP R30, R30 ;  /* 0x0000001e001e7308 */ /* 0x000e220000001000 */
[----:B-1----:R-:W-:Y:S01]  /*5640*/  FADD.FTZ R29, R31, 1 ;  /* 0x3f8000001f1d7421 */ /* 0x002fe20000010000 */
[----:B------:R-:W-:-:S06]  /*5650*/  FMUL.FTZ R140, R81, R140 ;  /* 0x0000008c518c7220 */ /* 0x000fcc0000410000 */
[----:B------:R-:W1:Y:S01]  /*5660*/  MUFU.RCP R29, R29 ;  /* 0x0000001d001d7308 */ /* 0x000e620000001000 */
[----:B------:R-:W-:Y:S01]  /*5670*/  FADD.FTZ R31, R28, -R80 ;  /* 0x800000501c1f7221 */ /* 0x000fe20000010000 */
[----:B------:R-:W-:-:S03]  /*5680*/  FFMA.FTZ R140, R78, R140, R76 ;  /* 0x0000008c4e8c7223 */ /* 0x000fc6000001004c */
[----:B------:R-:W-:Y:S01]  /*5690*/  FMUL.FTZ R31, R81, R31 ;  /* 0x0000001f511f7220 */ /* 0x000fe20000410000 */
[----:B0-----:R-:W-:Y:S01]  /*56a0*/  FMUL.FTZ R142, R142, R30 ;  /* 0x0000001e8e8e7220 */ /* 0x001fe20000410000 */
[----:B------:R-:W-:Y:S02]  /*56b0*/  FMUL.FTZ R30, R140, -1.4426950216293334961 ;  /* 0xbfb8aa3b8c1e7820 */ /* 0x000fe40000410000 */
[----:B------:R-:W-:Y:S02]  /*56c0*/  FFMA.FTZ R139, R165, R31, R82 ;  /* 0x0000001fa58b7223 */ /* 0x000fe40000010052 */
[----:B------:R-:W0:Y:S01]  /*56d0*/  MUFU.EX2 R28, R30 ;  /* 0x0000001e001c7308 */ /* 0x000e220000000800 */
[----:B-1----:R-:W-:Y:S01]  /*56e0*/  FMUL.FTZ R141, R141, R29 ;  /* 0x0000001d8d8d7220 */ /* 0x002fe20000410000 */
[----:B------:R-:W-:-:S06]  /*56f0*/  FMUL.FTZ R29, R139, -1.4426950216293334961 ;  /* 0xbfb8aa3b8b1d7820 */ /* 0x000fcc0000410000 */
[----:B------:R-:W1:Y:S01]  /*5700*/  MUFU.EX2 R29, R29 ;  /* 0x0000001d001d7308 */ /* 0x000e620000000800 */
[----:B0-----:R-:W-:Y:S01]  /*5710*/  FADD.FTZ R28, R28, 1 ;  /* 0x3f8000001c1c7421 */ /* 0x001fe20000010000 */
[----:B------:R-:W-:-:S06]  /*5720*/  FADD.FTZ R138, R27, -R80 ;  /* 0x800000501b8a7221 */ /* 0x000fcc0000010000 */
[----:B------:R-:W0:Y:S01]  /*5730*/  MUFU.RCP R28, R28 ;  /* 0x0000001c001c7308 */ /* 0x000e220000001000 */
[----:B-1----:R-:W-:Y:S01]  /*5740*/  FADD.FTZ R27, R29, 1 ;  /* 0x3f8000001d1b7421 */ /* 0x002fe20000010000 */
[----:B------:R-:W-:-:S06]  /*5750*/  FMUL.FTZ R138, R81, R138 ;  /* 0x0000008a518a7220 */ /* 0x000fcc0000410000 */
[----:B------:R-:W1:Y:S01]  /*5760*/  MUFU.RCP R27, R27 ;  /* 0x0000001b001b7308 */ /* 0x000e620000001000 */
[----:B------:R-:W-:Y:S01]  /*5770*/  FFMA.FTZ R138, R79, R138, R164 ;  /* 0x0000008a4f8a7223 */ /* 0x000fe200000100a4 */
[----:B------:R-:W-:Y:S01]  /*5780*/  FADD.FTZ R29, R26, -R80 ;  /* 0x800000501a1d7221 */ /* 0x000fe20000010000 */
[----:B0-----:R-:W-:Y:S02]  /*5790*/  FMUL.FTZ R140, R140, R28 ;  /* 0x0000001c8c8c7220 */ /* 0x001fe40000410000 */
[----:B------:R-:W-:Y:S01]  /*57a0*/  FMUL.FTZ R28, R138, -1.4426950216293334961 ;  /* 0xbfb8aa3b8a1c7820 */ /* 0x000fe20000410000 */
[----:B------:R-:W-:-:S03]  /*57b0*/  FMUL.FTZ R29, R81, R29 ;  /* 0x0000001d511d7220 */ /* 0x000fc60000410000 */
[----:B------:R-:W0:Y:S01]  /*57c0*/  MUFU.EX2 R26, R28 ;  /* 0x0000001c001a7308 */ /* 0x000e220000000800 */
[----:B------:R-:W-:Y:S01]  /*57d0*/  FFMA.FTZ R137, R0, R29, R83 ;  /* 0x0000001d00897223 */ /* 0x000fe20000010053 */
[----:B-1----:R-:W-:-:S03]  /*57e0*/  FMUL.FTZ R139, R139, R27 ;  /* 0x0000001b8b8b7220 */ /* 0x002fc60000410000 */
[----:B------:R-:W-:-:S06]  /*57f0*/  FMUL.FTZ R27, R137, -1.4426950216293334961 ;  /* 0xbfb8aa3b891b7820 */ /* 0x000fcc0000410000 */
[----:B------:R-:W1:Y:S01]  /*5800*/  MUFU.EX2 R27, R27 ;  /* 0x0000001b001b7308 */ /* 0x000e620000000800 */
[----:B0-----:R-:W-:Y:S01]  /*5810*/  FADD.FTZ R26, R26, 1 ;  /* 0x3f8000001a1a7421 */ /* 0x001fe20000010000 */
[----:B------:R-:W-:-:S06]  /*5820*/  FADD.FTZ R136, R25, -R80 ;  /* 0x8000005019887221 */ /* 0x000fcc0000010000 */
[----:B------:R-:W0:Y:S01]  /*5830*/  MUFU.RCP R26, R26 ;  /* 0x0000001a001a7308 */ /* 0x000e220000001000 */
[----:B------:R-:W-:Y:S01]  /*5840*/  FMUL.FTZ R136, R81, R136 ;  /* 0x0000008851887220 */ /* 0x000fe20000410000 */
[----:B-1----:R-:W-:-:S03]  /*5850*/  FADD.FTZ R25, R27, 1 ;  /* 0x3f8000001b197421 */ /* 0x002fc60000010000 */
[----:B------:R-:W-:-:S03]  /*5860*/  FFMA.FTZ R136, R78, R136, R76 ;  /* 0x000000884e887223 */ /* 0x000fc6000001004c */
[----:B------:R-:W1:Y:S01]  /*5870*/  MUFU.RCP R25, R25 ;  /* 0x0000001900197308 */ /* 0x000e620000001000 */
[----:B------:R-:W-:Y:S01]  /*5880*/  FADD.FTZ R27, R24, -R80 ;  /* 0x80000050181b7221 */ /* 0x000fe20000010000 */
[----:B0-----:R-:W-:Y:S01]  /*5890*/  FMUL.FTZ R138, R138, R26 ;  /* 0x0000001a8a8a7220 */ /* 0x001fe20000410000 */
[----:B------:R-:W-:Y:S02]  /*58a0*/  FMUL.FTZ R26, R136, -1.4426950216293334961 ;  /* 0xbfb8aa3b881a7820 */ /* 0x000fe40000410000 */
        /* <DEDUP_REMOVED lines=29> */
[----:B0-----:R-:W-:Y:S01]  /*5a80*/  FMUL.FTZ R132, R132, R22 ;  /* 0x0000001684847220 */ /* 0x001fe20000410000 */
[----:B------:R-:W-:Y:S01]  /*5a90*/  FMUL.FTZ R22, R130, -1.4426950216293334961 ;  /* 0xbfb8aa3b82167820 */ /* 0x000fe20000410000 */
[----:B------:R-:W-:-:S05]  /*5aa0*/  FADD.FTZ R23, R20, -R80 ;  /* 0x8000005014177221 */ /* 0x000fca0000010000 */
[----:B------:R-:W0:Y:S01]  /*5ab0*/  MUFU.EX2 R20, R22 ;  /* 0x0000001600147308 */ /* 0x000e220000000800 */
[----:B------:R-:W-:-:S04]  /*5ac0*/  FMUL.FTZ R23, R81, R23 ;  /* 0x0000001751177220 */ /* 0x000fc80000410000 */
[----:B------:R-:W-:Y:S01]  /*5ad0*/  FFMA.FTZ R129, R165, R23, R82 ;  /* 0x00000017a5817223 */ /* 0x000fe20000010052 */
[----:B-1----:R-:W-:-:S03]  /*5ae0*/  FMUL.FTZ R131, R131, R21 ;  /* 0x0000001583837220 */ /* 0x002fc60000410000 */
[----:B------:R-:W-:-:S06]  /*5af0*/  FMUL.FTZ R21, R129, -1.4426950216293334961 ;  /* 0xbfb8aa3b81157820 */ /* 0x000fcc0000410000 */
[----:B------:R-:W1:Y:S01]  /*5b00*/  MUFU.EX2 R21, R21 ;  /* 0x0000001500157308 */ /* 0x000e620000000800 */
[----:B0-----:R-:W-:Y:S01]  /*5b10*/  FADD.FTZ R20, R20, 1 ;  /* 0x3f80000014147421 */ /* 0x001fe20000010000 */
[----:B------:R-:W-:-:S06]  /*5b20*/  FADD.FTZ R128, R19, -R80 ;  /* 0x8000005013807221 */ /* 0x000fcc0000010000 */
[----:B------:R-:W0:Y:S01]  /*5b30*/  MUFU.RCP R20, R20 ;  /* 0x0000001400147308 */ /* 0x000e220000001000 */
[----:B------:R-:W-:-:S04]  /*5b40*/  FMUL.FTZ R128, R81, R128 ;  /* 0x0000008051807220 */ /* 0x000fc80000410000 */
[----:B------:R-:W-:Y:S01]  /*5b50*/  FFMA.FTZ R128, R79, R128, R164 ;  /* 0x000000804f807223 */ /* 0x000fe200000100a4 */
[----:B-1----:R-:W-:Y:S01]  /*5b60*/  FADD.FTZ R19, R21, 1 ;  /* 0x3f80000015137421 */ /* 0x002fe20000010000 */
[----:B------:R-:W-:-:S04]  /*5b70*/  FADD.FTZ R21, R18, -R80 ;  /* 0x8000005012157221 */ /* 0x000fc80000010000 */
[----:B------:R-:W-:Y:S01]  /*5b80*/  FMUL.FTZ R21, R81, R21 ;  /* 0x0000001551157220 */ /* 0x000fe20000410000 */
[----:B0-----:R-:W-:Y:S01]  /*5b90*/  FMUL.FTZ R130, R130, R20 ;  /* 0x0000001482827220 */ /* 0x001fe20000410000 */
[----:B------:R-:W-:Y:S02]  /*5ba0*/  FMUL.FTZ R20, R128, -1.4426950216293334961 ;  /* 0xbfb8aa3b80147820 */ /* 0x000fe40000410000 */
[----:B------:R-:W-:Y:S02]  /*5bb0*/  FFMA.FTZ R127, R0, R21, R83 ;  /* 0x00000015007f7223 */ /* 0x000fe40000010053 */
[----:B------:R0:W1:Y:S02]  /*5bc0*/  MUFU.EX2 R18, R20 ;  /* 0x0000001400127308 */ /* 0x0000640000000800 */
[----:B0-----:R-:W-:-:S06]  /*5bd0*/  FMUL.FTZ R20, R127, -1.4426950216293334961 ;  /* 0xbfb8aa3b7f147820 */ /* 0x001fcc0000410000 */
[----:B------:R-:W0:Y:S08]  /*5be0*/  MUFU.RCP R19, R19 ;  /* 0x0000001300137308 */ /* 0x000e300000001000 */
[----:B------:R-:W2:Y:S01]  /*5bf0*/  MUFU.EX2 R20, R20 ;  /* 0x0000001400147308 */ /* 0x000ea20000000800 */
[----:B-1----:R-:W-:Y:S01]  /*5c00*/  FADD.FTZ R18, R18, 1 ;  /* 0x3f80000012127421 */ /* 0x002fe20000010000 */
[----:B0-----:R-:W-:-:S06]  /*5c10*/  FMUL.FTZ R129, R129, R19 ;  /* 0x0000001381817220 */ /* 0x001fcc0000410000 */
[----:B------:R2:W0:Y:S01]  /*5c20*/  MUFU.RCP R19, R18 ;  /* 0x0000001200137308 */ /* 0x0004220000001000 */
[----:B------:R-:W-:Y:S01]  /*5c30*/  FADD.FTZ R17, R17, -R80 ;  /* 0x8000005011117221 */ /* 0x000fe20000010000 */
[----:B--2---:R-:W-:-:S03]  /*5c40*/  FADD.FTZ R18, R20, 1 ;  /* 0x3f80000014127421 */ /* 0x004fc60000010000 */
[----:B------:R-:W-:-:S03]  /*5c50*/  FMUL.FTZ R17, R81, R17 ;  /* 0x0000001151117220 */ /* 0x000fc60000410000 */
[----:B------:R-:W1:Y:S01]  /*5c60*/  MUFU.RCP R18, R18 ;  /* 0x0000001200127308 */ /* 0x000e620000001000 */
[----:B------:R-:W-:Y:S01]  /*5c70*/  FADD.FTZ R16, R16, -R80 ;  /* 0x8000005010107221 */ /* 0x000fe20000010000 */
[----:B------:R-:W-:Y:S01]  /*5c80*/  FFMA.FTZ R17, R78, R17, R76 ;  /* 0x000000114e117223 */ /* 0x000fe2000001004c */
[----:B0-----:R-:W-:Y:S02]  /*5c90*/  FMUL.FTZ R128, R128, R19 ;  /* 0x0000001380807220 */ /* 0x001fe40000410000 */
[----:B------:R-:W-:Y:S01]  /*5ca0*/  FMUL.FTZ R16, R81, R16 ;  /* 0x0000001051107220 */ /* 0x000fe20000410000 */
[----:B------:R-:W-:-:S03]  /*5cb0*/  FMUL.FTZ R19, R17, -1.4426950216293334961 ;  /* 0xbfb8aa3b11137820 */ /* 0x000fc60000410000 */
[----:B------:R-:W-:-:S03]  /*5cc0*/  FFMA.FTZ R16, R165, R16, R82 ;  /* 0x00000010a5107223 */ /* 0x000fc60000010052 */
[----:B------:R-:W0:Y:S01]  /*5cd0*/  MUFU.EX2 R19, R19 ;  /* 0x0000001300137308 */ /* 0x000e220000000800 */
[----:B-1----:R-:W-:Y:S01]  /*5ce0*/  FMUL.FTZ R127, R127, R18 ;  /* 0x000000127f7f7220 */ /* 0x002fe20000410000 */
[----:B------:R-:W-:-:S06]  /*5cf0*/  FMUL.FTZ R18, R16, -1.4426950216293334961 ;  /* 0xbfb8aa3b10127820 */ /* 0x000fcc0000410000 */
[----:B------:R-:W1:Y:S01]  /*5d00*/  MUFU.EX2 R18, R18 ;  /* 0x0000001200127308 */ /* 0x000e620000000800 */
[----:B0-----:R-:W-:-:S07]  /*5d10*/  FADD.FTZ R19, R19, 1 ;  /* 0x3f80000013137421 */ /* 0x001fce0000010000 */
[----:B------:R1:W0:Y:S01]  /*5d20*/  MUFU.RCP R20, R19 ;  /* 0x0000001300147308 */ /* 0x0002220000001000 */
[----:B------:R-:W-:Y:S01]  /*5d30*/  FADD.FTZ R15, R15, -R80 ;  /* 0x800000500f0f7221 */ /* 0x000fe20000010000 */
[----:B-1----:R-:W-:-:S06]  /*5d40*/  FADD.FTZ R19, R18, 1 ;  /* 0x3f80000012137421 */ /* 0x002fcc0000010000 */
[----:B------:R-:W1:Y:S01]  /*5d50*/  MUFU.RCP R19, R19 ;  /* 0x0000001300137308 */ /* 0x000e620000001000 */
[----:B------:R-:W-:Y:S01]  /*5d60*/  FMUL.FTZ R15, R81, R15 ;  /* 0x0000000f510f7220 */ /* 0x000fe20000410000 */
[----:B------:R-:W-:-:S03]  /*5d70*/  FADD.FTZ R14, R14, -R80 ;  /* 0x800000500e0e7221 */ /* 0x000fc60000010000 */
[----:B------:R-:W-:Y:S01]  /*5d80*/  FFMA.FTZ R18, R79, R15, R164 ;  /* 0x0000000f4f127223 */ /* 0x000fe200000100a4 */
[----:B------:R-:W-:Y:S01]  /*5d90*/  FMUL.FTZ R14, R81, R14 ;  /* 0x0000000e510e7220 */ /* 0x000fe20000410000 */
[----:B0-----:R-:W-:Y:S02]  /*5da0*/  FMUL.FTZ R15, R17, R20 ;  /* 0x00000014110f7220 */ /* 0x001fe40000410000 */
[----:B------:R-:W-:Y:S01]  /*5db0*/  FMUL.FTZ R20, R18, -1.4426950216293334961 ;  /* 0xbfb8aa3b12147820 */ /* 0x000fe20000410000 */
[----:B------:R-:W-:Y:S01]  /*5dc0*/  FFMA.FTZ R17, R0, R14, R83 ;  /* 0x0000000e00117223 */ /* 0x000fe20000010053 */
[----:B-1----:R-:W-:-:S03]  /*5dd0*/  FMUL.FTZ R14, R16, R19 ;  /* 0x00000013100e7220 */ /* 0x002fc60000410000 */
[----:B------:R-:W-:Y:S01]  /*5de0*/  FMUL.FTZ R16, R17, -1.4426950216293334961 ;  /* 0xbfb8aa3b11107820 */ /* 0x000fe20000410000 */
[----:B------:R-:W0:Y:S08]  /*5df0*/  MUFU.EX2 R20, R20 ;  /* 0x0000001400147308 */ /* 0x000e300000000800 */
[----:B------:R-:W1:Y:S01]  /*5e00*/  MUFU.EX2 R16, R16 ;  /* 0x0000001000107308 */ /* 0x000e620000000800 */
[----:B0-----:R-:W-:-:S07]  /*5e10*/  FADD.FTZ R20, R20, 1 ;  /* 0x3f80000014147421 */ /* 0x001fce0000010000 */
[----:B------:R-:W0:Y:S01]  /*5e20*/  MUFU.RCP R20, R20 ;  /* 0x0000001400147308 */ /* 0x000e220000001000 */
[----:B-1----:R-:W-:Y:S01]  /*5e30*/  FADD.FTZ R19, R16, 1 ;  /* 0x3f80000010137421 */ /* 0x002fe20000010000 */
[----:B------:R-:W-:-:S06]  /*5e40*/  FADD.FTZ R13, R13, -R80 ;  /* 0x800000500d0d7221 */ /* 0x000fcc0000010000 */
        /* <DEDUP_REMOVED lines=92> */
[----:B0-----:R-:W-:Y:S01]  /*6410*/  FADD.FTZ R16, R20, 1 ;  /* 0x3f80000014107421 */ /* 0x001fe20000010000 */
[----:B------:R-:W-:Y:S01]  /*6420*/  FADD.FTZ R20, R96, -R80 ;  /* 0x8000005060147221 */ /* 0x000fe20000010000 */
[----:B-1----:R-:W-:-:S05]  /*6430*/  FADD.FTZ R21, R19, 1 ;  /* 0x3f80000013157421 */ /* 0x002fca0000010000 */
[----:B------:R-:W0:Y:S01]  /*6440*/  MUFU.RCP R16, R16 ;  /* 0x0000001000107308 */ /* 0x000e220000001000 */
[----:B------:R-:W-:Y:S01]  /*6450*/  FMUL.FTZ R20, R81, R20 ;  /* 0x0000001451147220 */ /* 0x000fe20000410000 */
[----:B------:R-:W-:-:S06]  /*6460*/  FADD.FTZ R72, R72, -R80 ;  /* 0x8000005048487221 */ /* 0x000fcc0000010000 */
[----:B------:R-:W1:Y:S01]  /*6470*/  MUFU.RCP R21, R21 ;  /* 0x0000001500157308 */ /* 0x000e620000001000 */
[----:B------:R-:W-:Y:S01]  /*6480*/  FFMA.FTZ R19, R78, R20, R76 ;  /* 0x000000144e137223 */ /* 0x000fe2000001004c */
[----:B------:R-:W-:-:S04]  /*6490*/  FMUL.FTZ R20, R81, R72 ;  /* 0x0000004851147220 */ /* 0x000fc80000410000 */
[----:B------:R-:W-:Y:S01]  /*64a0*/  FFMA.FTZ R20, R165, R20, R82 ;  /* 0x00000014a5147223 */ /* 0x000fe20000010052 */
[----:B0-----:R-:W-:Y:S01]  /*64b0*/  FMUL.FTZ R16, R18, R16 ;  /* 0x0000001012107220 */ /* 0x001fe20000410000 */
        /* <DEDUP_REMOVED lines=15> */
[----:B------:R-:W-:Y:S01]  /*65b0*/  FMUL.FTZ R24, R21, -1.4426950216293334961 ;  /* 0xbfb8aa3b15187820 */ /* 0x000fe20000410000 */
[----:B0-----:R-:W-:Y:S01]  /*65c0*/  FMUL.FTZ R18, R19, R18 ;  /* 0x0000001213127220 */ /* 0x001fe20000410000 */
[----:B-1----:R-:W-:Y:S01]  /*65d0*/  FMUL.FTZ R19, R20, R23 ;  /* 0x0000001714137220 */ /* 0x002fe20000410000 */
        /* <DEDUP_REMOVED lines=155> */
[----:B------:R-:W-:-:S03]  /*6f90*/  FMUL.FTZ R73, R81, R114 ;  /* 0x0000007251497220 */ /* 0x000fc60000410000 */
[----:B------:R-:W-:Y:S01]  /*6fa0*/  FMUL.FTZ R75, R72, -1.4426950216293334961 ;  /* 0xbfb8aa3b484b7820 */ /* 0x000fe20000410000 */
[----:B------:R-:W-:Y:S01]  /*6fb0*/  FFMA.FTZ R73, R0, R73, R83 ;  /* 0x0000004900497223 */ /* 0x000fe20000010053 */
[----:B0-----:R-:W-:-:S04]  /*6fc0*/  FMUL.FTZ R39, R70, R39 ;  /* 0x0000002746277220 */ /* 0x001fc80000410000 */
        /* <DEDUP_REMOVED lines=12> */
[----:B0-----:R-:W-:-:S03]  /*7090*/  FMUL.FTZ R71, R72, R71 ;  /* 0x0000004748477220 */ /* 0x001fc60000410000 */
[----:B------:R-:W-:Y:S01]  /*70a0*/  FMUL.FTZ R75, R81, R75 ;  /* 0x0000004b514b7220 */ /* 0x000fe20000410000 */
[----:B------:R-:W-:-:S03]  /*70b0*/  FMUL.FTZ R72, R74, -1.4426950216293334961 ;  /* 0xbfb8aa3b4a487820 */ /* 0x000fc60000410000 */
[----:B------:R-:W-:Y:S01]  /*70c0*/  FFMA.FTZ R75, R165, R75, R82 ;  /* 0x0000004ba54b7223 */ /* 0x000fe20000010052 */
[----:B------:R1:W0:Y:S02]  /*70d0*/  MUFU.EX2 R84, R72 ;  /* 0x0000004800547308 */ /* 0x0002240000000800 */
[----:B-1----:R-:W-:Y:S01]  /*70e0*/  FMUL.FTZ R72, R73, R77 ;  /* 0x0000004d49487220 */ /* 0x002fe20000410000 */
        /* <DEDUP_REMOVED lines=12> */
[----:B------:R-:W-:-:S04]  /*71b0*/  FMUL.FTZ R84, R81, R84 ;  /* 0x0000005451547220 */ /* 0x000fc80000410000 */
        /* <DEDUP_REMOVED lines=9> */
[----:B-1----:R-:W-:-:S06]  /*7250*/  FADD.FTZ R96, R96, 1 ;  /* 0x3f80000060607421 */ /* 0x002fcc0000010000 */
[----:B------:R-:W1:Y:S01]  /*7260*/  MUFU.RCP R96, R96 ;  /* 0x0000006000607308 */ /* 0x000e620000001000 */
[----:B------:R-:W-:Y:S01]  /*7270*/  FFMA.FTZ R85, R78, R85, R76 ;  /* 0x000000554e557223 */ /* 0x000fe2000001004c */
[----:B------:R-:W-:-:S03]  /*7280*/  FADD.FTZ R86, R86, -R80 ;  /* 0x8000005056567221 */ /* 0x000fc60000010000 */
[----:B------:R-:W-:Y:S01]  /*7290*/  FMUL.FTZ R97, R85, -1.4426950216293334961 ;  /* 0xbfb8aa3b55617820 */ /* 0x000fe20000410000 */
[----:B------:R-:W-:Y:S01]  /*72a0*/  FMUL.FTZ R86, R81, R86 ;  /* 0x0000005651567220 */ /* 0x000fe20000410000 */
[----:B0-----:R-:W-:-:S03]  /*72b0*/  FMUL.FTZ R75, R77, R75 ;  /* 0x0000004b4d4b7220 */ /* 0x001fc60000410000 */
[----:B------:R-:W-:Y:S01]  /*72c0*/  FFMA.FTZ R86, R165, R86, R82 ;  /* 0x00000056a5567223 */ /* 0x000fe20000010052 */
[----:B------:R-:W0:Y:S01]  /*72d0*/  MUFU.EX2 R97, R97 ;  /* 0x0000006100617308 */ /* 0x000e220000000800 */
[----:B-1----:R-:W-:Y:S02]  /*72e0*/  FMUL.FTZ R77, R84, R96 ;  /* 0x00000060544d7220 */ /* 0x002fe40000410000 */
[----:B------:R-:W-:-:S06]  /*72f0*/  FMUL.FTZ R96, R86, -1.4426950216293334961 ;  /* 0xbfb8aa3b56607820 */ /* 0x000fcc0000410000 */
[----:B------:R-:W1:Y:S01]  /*7300*/  MUFU.EX2 R96, R96 ;  /* 0x0000006000607308 */ /* 0x000e620000000800 */
[----:B0-----:R-:W-:Y:S01]  /*7310*/  FADD.FTZ R84, R97, 1 ;  /* 0x3f80000061547421 */ /* 0x001fe20000010000 */
[----:B------:R-:W-:-:S04]  /*7320*/  FADD.FTZ R97, R119, -R80 ;  /* 0x8000005077617221 */ /* 0x000fc80000010000 */
[----:B------:R-:W-:Y:S02]  /*7330*/  FMUL.FTZ R97, R81, R97 ;  /* 0x0000006151617220 */ /* 0x000fe40000410000 */
[----:B------:R-:W0:Y:S01]  /*7340*/  MUFU.RCP R84, R84 ;  /* 0x0000005400547308 */ /* 0x000e220000001000 */
[----:B-1----:R-:W-:Y:S01]  /*7350*/  FADD.FTZ R98, R96, 1 ;  /* 0x3f80000060627421 */ /* 0x002fe20000010000 */
[----:B------:R-:W-:-:S06]  /*7360*/  FFMA.FTZ R96, R79, R97, R164 ;  /* 0x000000614f607223 */ /* 0x000fcc00000100a4 */
[----:B------:R1:W2:Y:S01]  /*7370*/  MUFU.RCP R97, R98 ;  /* 0x0000006200617308 */ /* 0x0002a20000001000 */
[----:B------:R-:W-:Y:S01]  /*7380*/  FADD.FTZ R87, R87, -R80 ;  /* 0x8000005057577221 */ /* 0x000fe20000010000 */
[----:B-1----:R-:W-:-:S03]  /*7390*/  FMUL.FTZ R98, R96, -1.4426950216293334961 ;  /* 0xbfb8aa3b60627820 */ /* 0x002fc60000410000 */
[----:B------:R-:W-:-:S03]  /*73a0*/  FMUL.FTZ R87, R81, R87 ;  /* 0x0000005751577220 */ /* 0x000fc60000410000 */
[----:B------:R-:W1:Y:S01]  /*73b0*/  MUFU.EX2 R98, R98 ;  /* 0x0000006200627308 */ /* 0x000e620000000800 */
[----:B------:R-:W-:Y:S01]  /*73c0*/  FFMA.FTZ R87, R0, R87, R83 ;  /* 0x0000005700577223 */ /* 0x000fe20000010053 */
[----:B0-----:R-:W-:Y:S01]  /*73d0*/  FMUL.FTZ R84, R85, R84 ;  /* 0x0000005455547220 */ /* 0x001fe20000410000 */
[----:B--2---:R-:W-:Y:S02]  /*73e0*/  FMUL.FTZ R85, R86, R97 ;  /* 0x0000006156557220 */ /* 0x004fe40000410000 */
[----:B------:R-:W-:-:S06]  /*73f0*/  FMUL.FTZ R97, R87, -1.4426950216293334961 ;  /* 0xbfb8aa3b57617820 */ /* 0x000fcc0000410000 */
[----:B------:R-:W0:Y:S01]  /*7400*/  MUFU.EX2 R97, R97 ;  /* 0x0000006100617308 */ /* 0x000e220000000800 */
[----:B-1----:R-:W-:-:S07]  /*7410*/  FADD.FTZ R86, R98, 1 ;  /* 0x3f80000062567421 */ /* 0x002fce0000010000 */
[----:B------:R-:W1:Y:S01]  /*7420*/  MUFU.RCP R86, R86 ;  /* 0x0000005600567308 */ /* 0x000e620000001000 */
[----:B------:R-:W-:-:S04]  /*7430*/  FADD.FTZ R98, R120, -R80 ;  /* 0x8000005078627221 */ /* 0x000fc80000010000 */
[----:B------:R-:W-:Y:S01]  /*7440*/  FMUL.FTZ R98, R81, R98 ;  /* 0x0000006251627220 */ /* 0x000fe20000410000 */
[----:B0-----:R-:W-:-:S03]  /*7450*/  FADD.FTZ R99, R97, 1 ;  /* 0x3f80000061637421 */ /* 0x001fc60000010000 */
[----:B------:R-:W-:Y:S02]  /*7460*/  FFMA.FTZ R97, R78, R98, R76 ;  /* 0x000000624e617223 */ /* 0x000fe4000001004c */
[----:B------:R0:W2:Y:S01]  /*7470*/  MUFU.RCP R98, R99 ;  /* 0x0000006300627308 */ /* 0x0000a20000001000 */
[----:B-1----:R-:W-:Y:S01]  /*7480*/  FMUL.FTZ R86, R96, R86 ;  /* 0x0000005660567220 */ /* 0x002fe20000410000 */
[----:B------:R-:W-:Y:S01]  /*7490*/  FMUL.FTZ R96, R97, -1.4426950216293334961 ;  /* 0xbfb8aa3b61607820 */ /* 0x000fe20000410000 */
[----:B0-----:R-:W-:-:S05]  /*74a0*/  FADD.FTZ R99, R88, -R80 ;  /* 0x8000005058637221 */ /* 0x001fca0000010000 */
[----:B------:R0:W1:Y:S01]  /*74b0*/  MUFU.EX2 R88, R96 ;  /* 0x0000006000587308 */ /* 0x0000620000000800 */
[----:B------:R3:W-:Y:S04]  /*74c0*/  STL [R1+0x108], R163 ;  /* 0x000108a301007387 */ /* 0x0007e80000100800 */
[----:B---3--:R-:W3:Y:S04]  /*74d0*/  LDL.LU R163, [R1+0x2c] ;  /* 0x00002c0001a37983 */ /* 0x008ee80000300800 */
[----:B------:R4:W-:Y:S01]  /*74e0*/  STL [R1+0x110], R162 ;  /* 0x000110a201007387 */ /* 0x0009e20000100800 */
[----:B0-----:R-:W-:-:S03]  /*74f0*/  FMUL.FTZ R96, R81, R99 ;  /* 0x0000006351607220 */ /* 0x001fc60000410000 */
[----:B----4-:R-:W4:Y:S04]  /*7500*/  LDL.LU R162, [R1+0x28] ;  /* 0x0000280001a27983 */ /* 0x010f280000300800 */
[----:B------:R0:W-:Y:S01]  /*7510*/  STL [R1+0x114], R161 ;  /* 0x000114a101007387 */ /* 0x0001e20000100800 */
[----:B------:R-:W-:Y:S01]  /*7520*/  FFMA.FTZ R96, R165, R96, R82 ;  /* 0x00000060a5607223 */ /* 0x000fe20000010052 */
[----:B--2---:R-:W-:Y:S02]  /*7530*/  FMUL.FTZ R87, R87, R98 ;  /* 0x0000006257577220 */ /* 0x004fe40000410000 */
[----:B0-----:R-:W2:Y:S04]  /*7540*/  LDL.LU R161, [R1+0x24] ;  /* 0x0000240001a17983 */ /* 0x001ea80000300800 */
[----:B------:R0:W-:Y:S01]  /*7550*/  STL [R1+0x118], R160 ;  /* 0x000118a001007387 */ /* 0x0001e20000100800 */
[----:B------:R-:W-:Y:S01]  /*7560*/  FMUL.FTZ R98, R96, -1.4426950216293334961 ;  /* 0xbfb8aa3b60627820 */ /* 0x000fe20000410000 */
[----:B-1----:R-:W-:-:S02]  /*7570*/  FADD.FTZ R88, R88, 1 ;  /* 0x3f80000058587421 */ /* 0x002fc40000010000 */
[----:B0-----:R-:W3:Y:S04]  /*7580*/  LDL.LU R160, [R1+0x20] ;  /* 0x0000200001a07983 */ /* 0x001ee80000300800 */
[----:B------:R0:W-:Y:S04]  /*7590*/  STL [R1+0x11c], R159 ;  /* 0x00011c9f01007387 */ /* 0x0001e80000100800 */
[----:B0-----:R-:W4:Y:S04]  /*75a0*/  LDL.LU R159, [R1+0x1c] ;  /* 0x00001c00019f7983 */ /* 0x001f280000300800 */
[----:B------:R0:W-:Y:S01]  /*75b0*/  STL [R1+0x120], R158 ;  /* 0x0001209e01007387 */ /* 0x0001e20000100800 */
[----:B------:R-:W1:Y:S03]  /*75c0*/  MUFU.EX2 R98, R98 ;  /* 0x0000006200627308 */ /* 0x000e660000000800 */
[----:B0-----:R-:W2:Y:S05]  /*75d0*/  LDL.LU R158, [R1+0x18] ;  /* 0x00001800019e7983 */ /* 0x001eaa0000300800 */
[----:B------:R-:W0:Y:S01]  /*75e0*/  MUFU.RCP R88, R88 ;  /* 0x0000005800587308 */ /* 0x000e220000001000 */
[----:B------:R-:W-:-:S04]  /*75f0*/  FADD.FTZ R116, R121, -R80 ;  /* 0x8000005079747221 */ /* 0x000fc80000010000 */
[----:B------:R-:W-:-:S04]  /*7600*/  FMUL.FTZ R116, R81, R116 ;  /* 0x0000007451747220 */ /* 0x000fc80000410000 */
[----:B------:R-:W-:Y:S01]  /*7610*/  FFMA.FTZ R116, R79, R116, R164 ;  /* 0x000000744f747223 */ /* 0x000fe200000100a4 */
[----:B-1----:R-:W-:Y:S01]  /*7620*/  FADD.FTZ R98, R98, 1 ;  /* 0x3f80000062627421 */ /* 0x002fe20000010000 */
[----:B0-----:R-:W-:Y:S02]  /*7630*/  FMUL.FTZ R88, R97, R88 ;  /* 0x0000005861587220 */ /* 0x001fe40000410000 */
[----:B------:R-:W-:-:S03]  /*7640*/  FMUL.FTZ R97, R116, -1.4426950216293334961 ;  /* 0xbfb8aa3b74617820 */ /* 0x000fc60000410000 */
[----:B------:R-:W0:Y:S01]  /*7650*/  MUFU.RCP R98, R98 ;  /* 0x0000006200627308 */ /* 0x000e220000001000 */
[----:B------:R-:W-:-:S07]  /*7660*/  FADD.FTZ R89, R89, -R80 ;  /* 0x8000005059597221 */ /* 0x000fce0000010000 */
[----:B------:R-:W1:Y:S01]  /*7670*/  MUFU.EX2 R97, R97 ;  /* 0x0000006100617308 */ /* 0x000e620000000800 */
[----:B------:R-:W-:-:S04]  /*7680*/  FMUL.FTZ R89, R81, R89 ;  /* 0x0000005951597220 */ /* 0x000fc80000410000 */
        /* <DEDUP_REMOVED lines=12> */
[----:B------:R-:W0:Y:S08]  /*7750*/  MUFU.RCP R97, R97 ;  /* 0x0000006100617308 */ /* 0x000e300000001000 */
[----:B------:R-:W1:Y:S01]  /*7760*/  MUFU.EX2 R96, R96 ;  /* 0x0000006000607308 */ /* 0x000e620000000800 */
[----:B------:R-:W-:Y:S01]  /*7770*/  FADD.FTZ R123, R123, -R80 ;  /* 0x800000507b7b7221 */ /* 0x000fe20000010000 */
[----:B0-----:R-:W-:Y:S01]  /*7780*/  FMUL.FTZ R117, R117, R97 ;  /* 0x0000006175757220 */ /* 0x001fe20000410000 */
[----:B-1----:R-:W-:-:S05]  /*7790*/  FADD.FTZ R96, R96, 1 ;  /* 0x3f80000060607421 */ /* 0x002fca0000010000 */
[----:B------:R-:W0:Y:S01]  /*77a0*/  MUFU.RCP R97, R96 ;  /* 0x0000006000617308 */ /* 0x000e220000001000 */
[----:B------:R-:W-:-:S04]  /*77b0*/  FMUL.FTZ R119, R81, R123 ;  /* 0x0000007b51777220 */ /* 0x000fc80000410000 */
[----:B------:R-:W-:Y:S01]  /*77c0*/  FFMA.FTZ R119, R79, R119, R164 ;  /* 0x000000774f777223 */ /* 0x000fe200000100a4 */
[----:B0-----:R-:W-:-:S03]  /*77d0*/  FMUL.FTZ R118, R118, R97 ;  /* 0x0000006176767220 */ /* 0x001fc60000410000 */
[----:B------:R-:W-:-:S06]  /*77e0*/  FMUL.FTZ R97, R119, -1.4426950216293334961 ;  /* 0xbfb8aa3b77617820 */ /* 0x000fcc0000410000 */
[----:B------:R-:W0:Y:S01]  /*77f0*/  MUFU.EX2 R97, R97 ;  /* 0x0000006100617308 */ /* 0x000e220000000800 */
[--C-:B------:R-:W-:Y:S01]  /*7800*/  FADD.FTZ R124, R124, -R80.reuse ;  /* 0x800000507c7c7221 */ /* 0x100fe20000010000 */
[--C-:B------:R-:W-:Y:S01]  /*7810*/  FADD.FTZ R90, R90, -R80.reuse ;  /* 0x800000505a5a7221 */ /* 0x100fe20000010000 */
[----:B0-----:R-:W-:Y:S01]  /*7820*/  FADD.FTZ R98, R97, 1 ;  /* 0x3f80000061627421 */ /* 0x001fe20000010000 */
[----:B------:R-:W-:-:S04]  /*7830*/  FADD.FTZ R97, R93, -R80 ;  /* 0x800000505d617221 */ /* 0x000fc80000010000 */
[----:B------:R-:W0:Y:S01]  /*7840*/  MUFU.RCP R93, R98 ;  /* 0x00000062005d7308 */ /* 0x000e220000001000 */
[C---:B------:R-:W-:Y:S01]  /*7850*/  FMUL.FTZ R120, R81.reuse, R124 ;  /* 0x0000007c51787220 */ /* 0x040fe20000410000 */
[----:B------:R-:W-:-:S03]  /*7860*/  FMUL.FTZ R90, R81, R90 ;  /* 0x0000005a515a7220 */ /* 0x000fc60000410000 */
[----:B------:R-:W-:Y:S01]  /*7870*/  FFMA.FTZ R120, R78, R120, R76 ;  /* 0x000000784e787223 */ /* 0x000fe2000001004c */
[----:B------:R-:W-:-:S04]  /*7880*/  FFMA.FTZ R90, R165, R90, R82 ;  /* 0x0000005aa55a7223 */ /* 0x000fc80000010052 */
[----:B------:R-:W-:Y:S01]  /*7890*/  FMUL.FTZ R96, R90, -1.4426950216293334961 ;  /* 0xbfb8aa3b5a607820 */ /* 0x000fe20000410000 */
[----:B0-----:R-:W-:Y:S01]  /*78a0*/  FMUL.FTZ R119, R119, R93 ;  /* 0x0000005d77777220 */ /* 0x001fe20000410000 */
[----:B------:R-:W-:-:S04]  /*78b0*/  FMUL.FTZ R93, R120, -1.4426950216293334961 ;  /* 0xbfb8aa3b785d7820 */ /* 0x000fc80000410000 */
[----:B------:R-:W0:Y:S08]  /*78c0*/  MUFU.EX2 R96, R96 ;  /* 0x0000006000607308 */ /* 0x000e300000000800 */
[----:B------:R-:W1:Y:S01]  /*78d0*/  MUFU.EX2 R93, R93 ;  /* 0x0000005d005d7308 */ /* 0x000e620000000800 */
[----:B0-----:R-:W-:Y:S01]  /*78e0*/  FADD.FTZ R96, R96, 1 ;  /* 0x3f80000060607421 */ /* 0x001fe20000010000 */
[----:B-1----:R-:W-:-:S06]  /*78f0*/  FADD.FTZ R93, R93, 1 ;  /* 0x3f8000005d5d7421 */ /* 0x002fcc0000010000 */
[----:B------:R-:W-:Y:S01]  /*7900*/  MUFU.RCP R96, R96 ;  /* 0x0000006000607308 */ /* 0x000fe20000001000 */
[--C-:B------:R-:W-:Y:S01]  /*7910*/  FADD.FTZ R94, R94, -R80.reuse ;  /* 0x800000505e5e7221 */ /* 0x100fe20000010000 */
[----:B------:R-:W-:-:S06]  /*7920*/  FADD.FTZ R125, R125, -R80 ;  /* 0x800000507d7d7221 */ /* 0x000fcc0000010000 */
[----:B------:R-:W0:Y:S01]  /*7930*/  MUFU.RCP R93, R93 ;  /* 0x0000005d005d7308 */ /* 0x000e220000001000 */
[--C-:B------:R-:W-:Y:S01]  /*7940*/  FADD.FTZ R91, R91, -R80.reuse ;  /* 0x800000505b5b7221 */ /* 0x100fe20000010000 */
[--C-:B------:R-:W-:Y:S01]  /*7950*/  FADD.FTZ R126, R126, -R80.reuse ;  /* 0x800000507e7e7221 */ /* 0x100fe20000010000 */
[--C-:B------:R-:W-:Y:S01]  /*7960*/  FADD.FTZ R92, R92, -R80.reuse ;  /* 0x800000505c5c7221 */ /* 0x100fe20000010000 */
[----:B------:R-:W-:Y:S01]  /*7970*/  FADD.FTZ R80, R95, -R80 ;  /* 0x800000505f507221 */ /* 0x000fe20000010000 */
[C---:B------:R-:W-:Y:S01]  /*7980*/  FMUL.FTZ R94, R81.reuse, R94 ;  /* 0x0000005e515e7220 */ /* 0x040fe20000410000 */
[C---:B------:R-:W-:Y:S01]  /*7990*/  FMUL.FTZ R125, R81.reuse, R125 ;  /* 0x0000007d517d7220 */ /* 0x040fe20000410000 */
[C---:B------:R-:W-:Y:S01]  /*79a0*/  FMUL.FTZ R91, R81.reuse, R91 ;  /* 0x0000005b515b7220 */ /* 0x040fe20000410000 */
[----:B------:R-:W-:Y:S01]  /*79b0*/  FMUL.FTZ R80, R81, R80 ;  /* 0x0000005051507220 */ /* 0x000fe20000410000 */
[----:B------:R-:W-:Y:S01]  /*79c0*/  FFMA.FTZ R94, R165, R94, R82 ;  /* 0x0000005ea55e7223 */ /* 0x000fe20000010052 */
[----:B------:R-:W-:Y:S01]  /*79d0*/  FMUL.FTZ R97, R81, R97 ;  /* 0x0000006151617220 */ /* 0x000fe20000410000 */
[C-C-:B------:R-:W-:Y:S01]  /*79e0*/  FFMA.FTZ R125, R79.reuse, R125, R164.reuse ;  /* 0x0000007d4f7d7223 */ /* 0x140fe200000100a4 */
[--C-:B------:R-:W-:Y:S01]  /*79f0*/  FFMA.FTZ R91, R0, R91, R83.reuse ;  /* 0x0000005b005b7223 */ /* 0x100fe20000010053 */
[----:B------:R-:W-:Y:S01]  /*7a00*/  FFMA.FTZ R80, R79, R80, R164 ;  /* 0x000000504f507223 */ /* 0x000fe200000100a4 */
[----:B------:R-:W-:Y:S01]  /*7a10*/  FMUL.FTZ R79, R94, -1.4426950216293334961 ;  /* 0xbfb8aa3b5e4f7820 */ /* 0x000fe20000410000 */
[----:B------:R-:W-:Y:S01]  /*7a20*/  FFMA.FTZ R83, R0, R97, R83 ;  /* 0x0000006100537223 */ /* 0x000fe20000010053 */
[----:B0-----:R-:W-:Y:S01]  /*7a30*/  FMUL.FTZ R120, R120, R93 ;  /* 0x0000005d78787220 */ /* 0x001fe20000410000 */
[----:B------:R-:W-:Y:S01]  /*7a40*/  FMUL.FTZ R93, R125, -1.4426950216293334961 ;  /* 0xbfb8aa3b7d5d7820 */ /* 0x000fe20000410000 */
[----:B------:R-:W-:Y:S01]  /*7a50*/  FMUL.FTZ R0, R90, R96 ;  /* 0x000000605a007220 */ /* 0x000fe20000410000 */
[----:B------:R-:W-:Y:S01]  /*7a60*/  FMUL.FTZ R90, R91, -1.4426950216293334961 ;  /* 0xbfb8aa3b5b5a7820 */ /* 0x000fe20000410000 */
[----:B------:R-:W0:Y:S08]  /*7a70*/  MUFU.EX2 R79, R79 ;  /* 0x0000004f004f7308 */ /* 0x000e300000000800 */
[----:B------:R-:W1:Y:S08]  /*7a80*/  MUFU.EX2 R93, R93 ;  /* 0x0000005d005d7308 */ /* 0x000e700000000800 */
[----:B------:R-:W3:Y:S01]  /*7a90*/  MUFU.EX2 R90, R90 ;  /* 0x0000005a005a7308 */ /* 0x000ee20000000800 */
[----:B------:R-:W-:Y:S01]  /*7aa0*/  FMUL.FTZ R126, R81, R126 ;  /* 0x0000007e517e7220 */ /* 0x000fe20000410000 */
[----:B0-----:R-:W-:-:S03]  /*7ab0*/  FADD.FTZ R79, R79, 1 ;  /* 0x3f8000004f4f7421 */ /* 0x001fc60000010000 */
[----:B------:R-:W-:Y:S01]  /*7ac0*/  FFMA.FTZ R78, R78, R126, R76 ;  /* 0x0000007e4e4e7223 */ /* 0x000fe2000001004c */
[----:B-1----:R-:W-:Y:S02]  /*7ad0*/  FADD.FTZ R93, R93, 1 ;  /* 0x3f8000005d5d7421 */ /* 0x002fe40000010000 */
[----:B------:R-:W-:Y:S01]  /*7ae0*/  MUFU.RCP R79, R79 ;  /* 0x0000004f004f7308 */ /* 0x000fe20000001000 */
[----:B---3--:R-:W-:-:S07]  /*7af0*/  FADD.FTZ R76, R90, 1 ;  /* 0x3f8000005a4c7421 */ /* 0x008fce0000010000 */
[----:B------:R-:W0:Y:S08]  /*7b00*/  MUFU.RCP R122, R93 ;  /* 0x0000005d007a7308 */ /* 0x000e300000001000 */
[----:B------:R-:W1:Y:S01]  /*7b10*/  MUFU.RCP R76, R76 ;  /* 0x0000004c004c7308 */ /* 0x000e620000001000 */
[----:B------:R-:W-:Y:S01]  /*7b20*/  FMUL.FTZ R92, R81, R92 ;  /* 0x0000005c515c7220 */ /* 0x000fe20000410000 */
[----:B------:R3:W-:Y:S01]  /*7b30*/  STL [R1+0x124], R157 ;  /* 0x0001249d01007387 */ /* 0x0007e20000100800 */
[----:B------:R-:W-:Y:S01]  /*7b40*/  FMUL.FTZ R81, R80, -1.4426950216293334961 ;  /* 0xbfb8aa3b50517820 */ /* 0x000fe20000410000 */
[----:B------:R-:W-:-:S02]  /*7b50*/  F2FP.F16.F32.PACK_AB R134, R42, R41 ;  /* 0x000000292a86723e */ /* 0x000fc400000000ff */
[----:B------:R-:W3:Y:S01]  /*7b60*/  LDL.LU R42, [R1+0x134] ;  /* 0x00013400012a7983 */ /* 0x000ee20000300800 */
[----:B------:R-:W-:Y:S01]  /*7b70*/  F2FP.F16.F32.PACK_AB R135, R40, R38 ;  /* 0x000000262887723e */ /* 0x000fe200000000ff */
[----:B------:R-:W-:Y:S02]  /*7b80*/  FFMA.FTZ R92, R165, R92, R82 ;  /* 0x0000005ca55c7223 */ /* 0x000fe40000010052 */
[----:B------:R-:W3:Y:S01]  /*7b90*/  LDL.LU R41, [R1+0x130] ;  /* 0x0001300001297983 */ /* 0x000ee20000300800 */
[----:B------:R-:W-:Y:S01]  /*7ba0*/  FMUL.FTZ R82, R78, -1.4426950216293334961 ;  /* 0xbfb8aa3b4e527820 */ /* 0x000fe20000410000 */
[----:B0-----:R-:W-:Y:S02]  /*7bb0*/  FMUL.FTZ R122, R125, R122 ;  /* 0x0000007a7d7a7220 */ /* 0x001fe40000410000 */
[----:B------:R-:W3:Y:S01]  /*7bc0*/  LDL.LU R40, [R1+0x12c] ;  /* 0x00012c0001287983 */ /* 0x000ee20000300800 */
[----:B------:R-:W-:Y:S01]  /*7bd0*/  FMUL.FTZ R125, R94, R79 ;  /* 0x0000004f5e7d7220 */ /* 0x000fe20000410000 */
[----:B------:R-:W0:Y:S02]  /*7be0*/  MUFU.EX2 R81, R81 ;  /* 0x0000005100517308 */ /* 0x000e240000000800 */
[----:B------:R-:W3:Y:S01]  /*7bf0*/  LDL.LU R38, [R1+0x128] ;  /* 0x0001280001267983 */ /* 0x000ee20000300800 */
[----:B-1----:R-:W-:-:S03]  /*7c00*/  FMUL.FTZ R76, R91, R76 ;  /* 0x0000004c5b4c7220 */ /* 0x002fc60000410000 */
[----:B------:R-:W3:Y:S01]  /*7c10*/  LDL.LU R95, [R1+0x30] ;  /* 0x00003000015f7983 */ /* 0x000ee20000300800 */
[----:B------:R-:W-:-:S03]  /*7c20*/  FMUL.FTZ R91, R83, -1.4426950216293334961 ;  /* 0xbfb8aa3b535b7820 */ /* 0x000fc60000410000 */
[----:B------:R-:W3:Y:S01]  /*7c30*/  LDL.LU R94, [R1+0x34] ;  /* 0x00003400015e7983 */ /* 0x000ee20000300800 */
[----:B------:R-:W1:Y:S03]  /*7c40*/  MUFU.EX2 R82, R82 ;  /* 0x0000005200527308 */ /* 0x000e660000000800 */
[----:B------:R-:W3:Y:S04]  /*7c50*/  LDL.LU R97, [R1+0x38] ;  /* 0x0000380001617983 */ /* 0x000ee80000300800 */
[----:B------:R-:W3:Y:S01]  /*7c60*/  LDL.LU R96, [R1+0x3c] ;  /* 0x00003c0001607983 */ /* 0x000ee20000300800 */
[----:B------:R-:W4:Y:S03]  /*7c70*/  MUFU.EX2 R91, R91 ;  /* 0x0000005b005b7308 */ /* 0x000f260000000800 */
[----:B------:R-:W3:Y:S04]  /*7c80*/  LDL.LU R99, [R1+0x40] ;  /* 0x0000400001637983 */ /* 0x000ee80000300800 */
[----:B------:R-:W3:Y:S01]  /*7c90*/  LDL.LU R98, [R1+0x44] ;  /* 0x0000440001627983 */ /* 0x000ee20000300800 */
[----:B0-----:R-:W-:-:S03]  /*7ca0*/  FADD.FTZ R81, R81, 1 ;  /* 0x3f80000051517421 */ /* 0x001fc60000010000 */
[----:B------:R-:W3:Y:S04]  /*7cb0*/  LDL.LU R101, [R1+0x48] ;  /* 0x0000480001657983 */ /* 0x000ee80000300800 */
[----:B------:R-:W3:Y:S01]  /*7cc0*/  LDL.LU R100, [R1+0x50] ;  /* 0x0000500001647983 */ /* 0x000ee20000300800 */
[----:B-1----:R-:W-:Y:S01]  /*7cd0*/  FADD.FTZ R82, R82, 1 ;  /* 0x3f80000052527421 */ /* 0x002fe20000010000 */
[----:B------:R-:W0:Y:S02]  /*7ce0*/  MUFU.RCP R126, R81 ;  /* 0x00000051007e7308 */ /* 0x000e240000001000 */
[----:B------:R-:W3:Y:S04]  /*7cf0*/  LDL.LU R103, [R1+0x58] ;  /* 0x0000580001677983 */ /* 0x000ee80000300800 */
[----:B------:R-:W3:Y:S01]  /*7d00*/  LDL.LU R102, [R1+0x5c] ;  /* 0x00005c0001667983 */ /* 0x000ee20000300800 */
[----:B----4-:R-:W-:Y:S01]  /*7d10*/  FADD.FTZ R91, R91, 1 ;  /* 0x3f8000005b5b7421 */ /* 0x010fe20000010000 */
[----:B------:R-:W1:Y:S02]  /*7d20*/  MUFU.RCP R124, R82 ;  /* 0x00000052007c7308 */ /* 0x000e640000001000 */
[----:B------:R-:W4:Y:S04]  /*7d30*/  LDL.LU R105, [R1+0x80] ;  /* 0x0000800001697983 */ /* 0x000f280000300800 */
[----:B------:R-:W4:Y:S02]  /*7d40*/  LDL.LU R104, [R1+0x84] ;  /* 0x0000840001687983 */ /* 0x000f240000300800 */
[----:B------:R-:W2:Y:S02]  /*7d50*/  MUFU.RCP R123, R91 ;  /* 0x0000005b007b7308 */ /* 0x000ea40000001000 */
[----:B------:R-:W4:Y:S04]  /*7d60*/  LDL.LU R107, [R1+0x90] ;  /* 0x00009000016b7983 */ /* 0x000f280000300800 */
[----:B------:R-:W4:Y:S04]  /*7d70*/  LDL.LU R106, [R1+0x6c] ;  /* 0x00006c00016a7983 */ /* 0x000f280000300800 */
[----:B------:R-:W4:Y:S01]  /*7d80*/  LDL.LU R109, [R1+0x88] ;  /* 0x00008800016d7983 */ /* 0x000f220000300800 */
[----:B0-----:R-:W-:-:S03]  /*7d90*/  FMUL.FTZ R126, R80, R126 ;  /* 0x0000007e507e7220 */ /* 0x001fc60000410000 */
[----:B------:R-:W4:Y:S01]  /*7da0*/  LDL.LU R108, [R1+0x8c] ;  /* 0x00008c00016c7983 */ /* 0x000f220000300800 */
[----:B------:R-:W-:-:S03]  /*7db0*/  LEA R80, P1, R69, UR14, 0x1 ;  /* 0x0000000e45507c11 */ /* 0x000fc6000f8208ff */
[----:B------:R-:W4:Y:S01]  /*7dc0*/  LDL.LU R111, [R1+0x70] ;  /* 0x00007000016f7983 */ /* 0x000f220000300800 */
[----:B-1----:R-:W-:-:S03]  /*7dd0*/  FMUL.FTZ R124, R78, R124 ;  /* 0x0000007c4e7c7220 */ /* 0x002fc60000410000 */
[----:B------:R-:W4:Y:S01]  /*7de0*/  LDL.LU R110, [R1+0x64] ;  /* 0x00006400016e7983 */ /* 0x000f220000300800 */
[C---:B------:R-:W-:Y:S02]  /*7df0*/  LEA R78, P2, R68.reuse, UR14, 0x1 ;  /* 0x0000000e444e7c11 */ /* 0x040fe4000f8408ff */
[----:B--2---:R-:W-:Y:S01]  /*7e00*/  LEA.HI.X R81, R69, UR15, R158, 0x1, P1 ;  /* 0x0000000f45517c11 */ /* 0x004fe200088f0c9e */
[----:B------:R-:W2:Y:S01]  /*7e10*/  LDL.LU R113, [R1+0x74] ;  /* 0x0000740001717983 */ /* 0x000ea20000300800 */
[----:B------:R-:W-:Y:S01]  /*7e20*/  LEA R82, P1, R67, UR14, 0x1 ;  /* 0x0000000e43527c11 */ /* 0x000fe2000f8208ff */
[----:B------:R-:W-:Y:S02]  /*7e30*/  FMUL.FTZ R123, R83, R123 ;  /* 0x0000007b537b7220 */ /* 0x000fe40000410000 */
[----:B------:R-:W2:Y:S01]  /*7e40*/  LDL.LU R112, [R1+0x78] ;  /* 0x0000780001707983 */ /* 0x000ea20000300800 */
[----:B------:R-:W-:Y:S02]  /*7e50*/  LEA.HI.X R79, R68, UR15, R159, 0x1, P2 ;  /* 0x0000000f444f7c11 */ /* 0x000fe400090f0c9f */
[----:B------:R-:W-:Y:S01]  /*7e60*/  LEA.HI.X R83, R67, UR15, R160, 0x1, P1 ;  /* 0x0000000f43537c11 */ /* 0x000fe200088f0ca0 */
[----:B------:R-:W2:Y:S04]  /*7e70*/  LDL.LU R159, [R1+0xcc] ;  /* 0x0000cc00019f7983 */ /* 0x000ea80000300800 */
[----:B------:R-:W2:Y:S04]  /*7e80*/  LDL.LU R160, [R1+0xd0] ;  /* 0x0000d00001a07983 */ /* 0x000ea80000300800 */
[----:B------:R-:W2:Y:S01]  /*7e90*/  LDL.LU R115, [R1+0x68] ;  /* 0x0000680001737983 */ /* 0x000ea20000300800 */
[----:B------:R-:W-:Y:S01]  /*7ea0*/  FMUL.FTZ R90, R92, -1.4426950216293334961 ;  /* 0xbfb8aa3b5c5a7820 */ /* 0x000fe20000410000 */
[----:B------:R-:W-:-:S02]  /*7eb0*/  LEA R68, P2, R66, UR14, 0x1 ;  /* 0x0000000e42447c11 */ /* 0x000fc4000f8408ff */
[----:B------:R-:W2:Y:S03]  /*7ec0*/  LDL.LU R114, [R1+0x60] ;  /* 0x0000600001727983 */ /* 0x000ea60000300800 */
[----:B------:R-:W0:Y:S01]  /*7ed0*/  MUFU.EX2 R90, R90 ;  /* 0x0000005a005a7308 */ /* 0x000e220000000800 */
[----:B------:R-:W-:Y:S01]  /*7ee0*/  LEA.HI.X R69, R66, UR15, R161, 0x1, P2 ;  /* 0x0000000f42457c11 */ /* 0x000fe200090f0ca1 */
[----:B------:R-:W2:Y:S01]  /*7ef0*/  LDL.LU R158, [R1+0x54] ;  /* 0x00005400019e7983 */ /* 0x000ea20000300800 */
[----:B0-----:R-:W-:Y:S01]  /*7f00*/  FADD.FTZ R90, R90, 1 ;  /* 0x3f8000005a5a7421 */ /* 0x001fe20000010000 */
[C---:B------:R-:W-:Y:S02]  /*7f10*/  LEA R66, P2, R64.reuse, UR14, 0x1 ;  /* 0x0000000e40427c11 */ /* 0x040fe4000f8408ff */
[----:B---3--:R-:W3:Y:S02]  /*7f20*/  LDL.LU R157, [R1+0x4c] ;  /* 0x00004c00019d7983 */ /* 0x008ee40000300800 */
[----:B------:R0:W1:Y:S01]  /*7f30*/  MUFU.RCP R121, R90 ;  /* 0x0000005a00797308 */ /* 0x0000620000001000 */
[----:B------:R-:W-:Y:S01]  /*7f40*/  LEA.HI.X R67, R64, UR15, R163, 0x1, P2 ;  /* 0x0000000f40437c11 */ /* 0x000fe200090f0ca3 */
[----:B------:R-:W3:Y:S01]  /*7f50*/  LDL.LU R161, [R1+0xc4] ;  /* 0x0000c40001a17983 */ /* 0x000ee20000300800 */
[----:B------:R-:W-:-:S02]  /*7f60*/  LEA R64, P2, R62, UR14, 0x1 ;  /* 0x0000000e3e407c11 */ /* 0x000fc4000f8408ff */
[----:B0-----:R-:W-:-:S04]  /*7f70*/  LEA R90, P1, R65, UR14, 0x1 ;  /* 0x0000000e415a7c11 */ /* 0x001fc8000f8208ff */
[----:B------:R-:W-:Y:S02]  /*7f80*/  LEA.HI.X R91, R65, UR15, R162, 0x1, P1 ;  /* 0x0000000f415b7c11 */ /* 0x000fe400088f0ca2 */
[----:B------:R-:W3:Y:S01]  /*7f90*/  LDL.LU R162, [R1+0xc8] ;  /* 0x0000c80001a27983 */ /* 0x000ee20000300800 */
[----:B-1----:R-:W-:Y:S01]  /*7fa0*/  FMUL.FTZ R121, R92, R121 ;  /* 0x000000795c797220 */ /* 0x002fe20000410000 */
[C---:B------:R-:W-:Y:S02]  /*7fb0*/  LEA R92, P1, R63.reuse, UR14, 0x1 ;  /* 0x0000000e3f5c7c11 */ /* 0x040fe4000f8208ff */
[----:B------:R-:W3:Y:S02]  /*7fc0*/  LDL.LU R163, [R1+0xc0] ;  /* 0x0000c00001a37983 */ /* 0x000ee40000300800 */
[----:B------:R-:W-:Y:S02]  /*7fd0*/  LEA.HI.X R93, R63, UR15, R95, 0x1, P1 ;  /* 0x0000000f3f5d7c11 */ /* 0x000fe400088f0c5f */
[----:B------:R-:W-:-:S02]  /*7fe0*/  LEA.HI.X R65, R62, UR15, R94, 0x1, P2 ;  /* 0x0000000f3e417c11 */ /* 0x000fc400090f0c5e */
[C---:B------:R-:W-:Y:S02]  /*7ff0*/  LEA R94, P1, R61.reuse, UR14, 0x1 ;  /* 0x0000000e3d5e7c11 */ /* 0x040fe4000f8208ff */
[C---:B------:R-:W-:Y:S02]  /*8000*/  LEA R62, P2, R60.reuse, UR14, 0x1 ;  /* 0x0000000e3c3e7c11 */ /* 0x040fe4000f8408ff */
[----:B------:R-:W-:Y:S02]  /*8010*/  LEA.HI.X R95, R61, UR15, R97, 0x1, P1 ;  /* 0x0000000f3d5f7c11 */ /* 0x000fe400088f0c61 */
[----:B------:R-:W-:Y:S02]  /*8020*/  LEA.HI.X R63, R60, UR15, R96, 0x1, P2 ;  /* 0x0000000f3c3f7c11 */ /* 0x000fe400090f0c60 */
[----:B------:R-:W-:Y:S02]  /*8030*/  LEA R96, P1, R59, UR14, 0x1 ;  /* 0x0000000e3b607c11 */ /* 0x000fe4000f8208ff */
[----:B------:R-:W-:-:S02]  /*8040*/  LEA R60, P2, R58, UR14, 0x1 ;  /* 0x0000000e3a3c7c11 */ /* 0x000fc4000f8408ff */
[----:B------:R-:W-:Y:S02]  /*8050*/  LEA.HI.X R97, R59, UR15, R99, 0x1, P1 ;  /* 0x0000000f3b617c11 */ /* 0x000fe400088f0c63 */
[----:B------:R-:W-:Y:S02]  /*8060*/  LEA.HI.X R61, R58, UR15, R98, 0x1, P2 ;  /* 0x0000000f3a3d7c11 */ /* 0x000fe400090f0c62 */
[C---:B------:R-:W-:Y:S02]  /*8070*/  LEA R98, P1, R57.reuse, UR14, 0x1 ;  /* 0x0000000e39627c11 */ /* 0x040fe4000f8208ff */
[C---:B------:R-:W-:Y:S02]  /*8080*/  LEA R58, P2, R56.reuse, UR14, 0x1 ;  /* 0x0000000e383a7c11 */ /* 0x040fe4000f8408ff */
        /* <DEDUP_REMOVED lines=8> */
[----:B----4-:R-:W-:Y:S02]  /*8110*/  LEA.HI.X R103, R53, UR15, R105, 0x1, P1 ;  /* 0x0000000f35677c11 */ /* 0x010fe400088f0c69 */
        /* <DEDUP_REMOVED lines=15> */
[----:B--2---:R-:W-:Y:S02]  /*8210*/  LEA.HI.X R111, R45, UR15, R113, 0x1, P1 ;  /* 0x0000000f2d6f7c11 */ /* 0x004fe400088f0c71 */
[----:B------:R-:W-:-:S02]  /*8220*/  LEA.HI.X R47, R44, UR15, R112, 0x1, P2 ;  /* 0x0000000f2c2f7c11 */ /* 0x000fc400090f0c70 */
[----:B------:R-:W-:-:S04]  /*8230*/  LEA R112, P1, R43, UR14, 0x1 ;  /* 0x0000000e2b707c11 */ /* 0x000fc8000f8208ff */
[----:B------:R-:W-:Y:S02]  /*8240*/  LEA.HI.X R113, R43, UR15, R115, 0x1, P1 ;  /* 0x0000000f2b717c11 */ /* 0x000fe400088f0c73 */
[----:B------:R-:W2:Y:S01]  /*8250*/  LDL.LU R43, [R1+0x7c] ;  /* 0x00007c00012b7983 */ /* 0x000ea20000300800 */
[----:B------:R-:W-:-:S04]  /*8260*/  LEA R44, P2, R42, UR14, 0x1 ;  /* 0x0000000e2a2c7c11 */ /* 0x000fc8000f8408ff */
[----:B------:R-:W-:Y:S02]  /*8270*/  LEA.HI.X R45, R42, UR15, R114, 0x1, P2 ;  /* 0x0000000f2a2d7c11 */ /* 0x000fe400090f0c72 */
[----:B------:R-:W-:Y:S02]  /*8280*/  LEA R42, P1, R41, UR14, 0x1 ;  /* 0x0000000e292a7c11 */ /* 0x000fe4000f8208ff */
[----:B------:R-:W-:-:S04]  /*8290*/  LEA R114, P2, R40, UR14, 0x1 ;  /* 0x0000000e28727c11 */ /* 0x000fc8000f8408ff */
[----:B------:R-:W-:Y:S02]  /*82a0*/  LEA.HI.X R115, R40, UR15, R158, 0x1, P2 ;  /* 0x0000000f28737c11 */ /* 0x000fe400090f0c9e */
[----:B------:R-:W-:Y:S02]  /*82b0*/  PRMT R165, R134, 0x7632, R165 ;  /* 0x0000763286a57816 */ /* 0x000fe400000000a5 */
[----:B------:R-:W-:Y:S01]  /*82c0*/  PRMT R164, R135, 0x7632, R164 ;  /* 0x0000763287a47816 */ /* 0x000fe200000000a4 */
[----:B------:R3:W-:Y:S04]  /*82d0*/  STG.E.U16 desc[UR12][R80.64], R134 ;  /* 0x0000008650007986 */ /* 0x0007e8000c10150c */
[----:B------:R-:W-:Y:S04]  /*82e0*/  STG.E.U16 desc[UR12][R80.64+0x2], R165 ;  /* 0x000002a550007986 */ /* 0x000fe8000c10150c */
[----:B------:R-:W-:Y:S04]  /*82f0*/  STG.E.U16 desc[UR12][R80.64+0x4], R135 ;  /* 0x0000048750007986 */ /* 0x000fe8000c10150c */
[----:B------:R0:W-:Y:S01]  /*8300*/  STG.E.U16 desc[UR12][R80.64+0x6], R164 ;  /* 0x000006a450007986 */ /* 0x0001e2000c10150c */
[----:B---3--:R-:W-:-:S02]  /*8310*/  F2FP.F16.F32.PACK_AB R134, R161, R162 ;  /* 0x000000a2a186723e */ /* 0x008fc400000000ff */
[----:B--2---:R-:W-:Y:S02]  /*8320*/  LEA.HI.X R43, R41, UR15, R43, 0x1, P1 ;  /* 0x0000000f292b7c11 */ /* 0x004fe400088f0c2b */
[----:B------:R-:W-:-:S04]  /*8330*/  LEA R40, P1, R38, UR14, 0x1 ;  /* 0x0000000e26287c11 */ /* 0x000fc8000f8208ff */
[----:B------:R-:W-:Y:S01]  /*8340*/  LEA.HI.X R41, R38, UR15, R157, 0x1, P1 ;  /* 0x0000000f26297c11 */ /* 0x000fe200088f0c9d */
[----:B------:R-:W-:Y:S01]  /*8350*/  STG.E.U16 desc[UR12][R78.64+0x4], R134 ;  /* 0x000004864e007986 */ /* 0x000fe2000c10150c */
[----:B------:R-:W-:Y:S01]  /*8360*/  F2FP.F16.F32.PACK_AB R38, R159, R160 ;  /* 0x000000a09f26723e */ /* 0x000fe200000000ff */
[----:B------:R-:W-:Y:S02]  /*8370*/  UIADD3 UR10, UP0, UR10, 0x9, URZ ;  /* 0x000000090a0a7890 */ /* 0x000fe4000ff1e03f */
[----:B------:R-:W2:Y:S01]  /*8380*/  LDL.LU R157, [R1+0xac] ;  /* 0x0000ac00019d7983 */ /* 0x000ea20000300800 */
[----:B0-----:R-:W-:Y:S01]  /*8390*/  PRMT R81, R134, 0x7632, R81 ;  /* 0x0000763286517816 */ /* 0x001fe20000000051 */
[----:B------:R-:W-:Y:S02]  /*83a0*/  ULDC.64 UR14, c[0x0][0x238] ;  /* 0x00008e00000e7ab9 */ /* 0x000fe40000000a00 */
[----:B------:R-:W2:Y:S04]  /*83b0*/  LDL.LU R158, [R1+0xb0] ;  /* 0x0000b000019e7983 */ /* 0x000ea80000300800 */
[----:B------:R-:W3:Y:S04]  /*83c0*/  LDL.LU R159, [R1+0xa4] ;  /* 0x0000a400019f7983 */ /* 0x000ee80000300800 */
[----:B------:R-:W3:Y:S04]  /*83d0*/  LDL.LU R160, [R1+0xa8] ;  /* 0x0000a80001a07983 */ /* 0x000ee80000300800 */
[----:B------:R-:W4:Y:S04]  /*83e0*/  LDL.LU R165, [R1+0xb8] ;  /* 0x0000b80001a57983 */ /* 0x000f280000300800 */
[----:B------:R-:W4:Y:S04]  /*83f0*/  LDL.LU R135, [R1+0xb4] ;  /* 0x0000b40001877983 */ /* 0x000f280000300800 */
[----:B------:R-:W3:Y:S04]  /*8400*/  LDL.LU R161, [R1+0x9c] ;  /* 0x00009c0001a17983 */ /* 0x000ee80000300800 */
[----:B------:R-:W3:Y:S04]  /*8410*/  LDL.LU R162, [R1+0xa0] ;  /* 0x0000a00001a27983 */ /* 0x000ee80000300800 */
[----:B------:R-:W2:Y:S01]  /*8420*/  LDL.LU R164, [R1+0xbc] ;  /* 0x0000bc0001a47983 */ /* 0x000ea20000300800 */
[----:B------:R-:W-:-:S03]  /*8430*/  PRMT R80, R38, 0x7632, R80 ;  /* 0x0000763226507816 */ /* 0x000fc60000000050 */
[----:B------:R-:W-:Y:S04]  /*8440*/  STG.E.U16 desc[UR12][R78.64], R38 ;  /* 0x000000264e007986 */ /* 0x000fe8000c10150c */
[----:B------:R4:W-:Y:S04]  /*8450*/  STG.E.U16 desc[UR12][R78.64+0x2], R80 ;  /* 0x000002504e007986 */ /* 0x0009e8000c10150c */
[----:B------:R0:W-:Y:S01]  /*8460*/  STG.E.U16 desc[UR12][R78.64+0x6], R81 ;  /* 0x000006514e007986 */ /* 0x0001e2000c10150c */
[----:B----4-:R-:W-:-:S04]  /*8470*/  F2FP.F16.F32.PACK_AB R80, R135, R165 ;  /* 0x000000a58750723e */ /* 0x010fc800000000ff */
[----:B0-----:R-:W-:Y:S02]  /*8480*/  PRMT R79, R80, 0x7632, R79 ;  /* 0x00007632504f7816 */ /* 0x001fe4000000004f */
[----:B--2---:R-:W-:Y:S02]  /*8490*/  F2FP.F16.F32.PACK_AB R38, R164, R163 ;  /* 0x000000a3a426723e */ /* 0x004fe400000000ff */
[----:B------:R-:W2:Y:S02]  /*84a0*/  LDL.LU R163, [R1+0x94] ;  /* 0x0000940001a37983 */ /* 0x000ea40000300800 */
[----:B------:R-:W-:Y:S02]  /*84b0*/  PRMT R78, R38, 0x7632, R78 ;  /* 0x00007632264e7816 */ /* 0x000fe4000000004e */
[----:B------:R-:W4:Y:S04]  /*84c0*/  LDL.LU R134, [R1+0x8] ;  /* 0x0000080001867983 */ /* 0x000f280000300800 */
[----:B------:R-:W4:Y:S04]  /*84d0*/  LDL.LU R164, [R1+0xc] ;  /* 0x00000c0001a47983 */ /* 0x000f280000300800 */
[----:B------:R-:W4:Y:S04]  /*84e0*/  LDL.LU R135, [R1] ;  /* 0x0000000001877983 */ /* 0x000f280000300800 */
[----:B------:R-:W4:Y:S04]  /*84f0*/  LDL.LU R165, [R1+0x4] ;  /* 0x0000040001a57983 */ /* 0x000f280000300800 */
[----:B------:R0:W-:Y:S04]  /*8500*/  STG.E.U16 desc[UR12][R82.64], R38 ;  /* 0x0000002652007986 */ /* 0x0001e8000c10150c */
[----:B------:R-:W4:Y:S04]  /*8510*/  LDL.LU R81, [R1+0x14] ;  /* 0x0000140001517983 */ /* 0x000f280000300800 */
[----:B------:R3:W-:Y:S01]  /*8520*/  STG.E.U16 desc[UR12][R82.64+0x2], R78 ;  /* 0x0000024e52007986 */ /* 0x0007e2000c10150c */
[----:B0-----:R-:W-:-:S03]  /*8530*/  F2FP.F16.F32.PACK_AB R38, R157, R158 ;  /* 0x0000009e9d26723e */ /* 0x001fc600000000ff */
[----:B------:R-:W4:Y:S04]  /*8540*/  LDL.LU R157, [R1+0x124] ;  /* 0x00012400019d7983 */ /* 0x000f280000300800 */
[----:B------:R-:W4:Y:S01]  /*8550*/  LDL.LU R158, [R1+0x120] ;  /* 0x00012000019e7983 */ /* 0x000f220000300800 */
[----:B---3--:R-:W-:-:S03]  /*8560*/  F2FP.F16.F32.PACK_AB R78, R159, R160 ;  /* 0x000000a09f4e723e */ /* 0x008fc600000000ff */
[----:B------:R-:W3:Y:S04]  /*8570*/  LDL.LU R159, [R1+0x11c] ;  /* 0x00011c00019f7983 */ /* 0x000ee80000300800 */
[----:B------:R-:W-:Y:S04]  /*8580*/  STG.E.U16 desc[UR12][R82.64+0x4], R80 ;  /* 0x0000045052007986 */ /* 0x000fe8000c10150c */
[----:B------:R-:W3:Y:S04]  /*8590*/  LDL.LU R160, [R1+0x118] ;  /* 0x0001180001a07983 */ /* 0x000ee80000300800 */
[----:B------:R0:W-:Y:S04]  /*85a0*/  STG.E.U16 desc[UR12][R82.64+0x6], R79 ;  /* 0x0000064f52007986 */ /* 0x0001e8000c10150c */
[----:B0-----:R-:W2:Y:S01]  /*85b0*/  LDL.LU R82, [R1+0x98] ;  /* 0x0000980001527983 */ /* 0x001ea20000300800 */
[----:B------:R-:W-:-:S03]  /*85c0*/  PRMT R79, R38, 0x7632, R79 ;  /* 0x00007632264f7816 */ /* 0x000fc6000000004f */
[----:B------:R-:W4:Y:S01]  /*85d0*/  LDL.LU R83, [R1+0x10] ;  /* 0x0000100001537983 */ /* 0x000f220000300800 */
[----:B------:R-:W-:-:S03]  /*85e0*/  PRMT R80, R78, 0x7632, R80 ;  /* 0x000076324e507816 */ /* 0x000fc60000000050 */
[----:B------:R0:W-:Y:S04]  /*85f0*/  STG.E.U16 desc[UR12][R68.64], R38 ;  /* 0x0000002644007986 */ /* 0x0001e8000c10150c */
[----:B------:R2:W-:Y:S01]  /*8600*/  STG.E.U16 desc[UR12][R68.64+0x4], R78 ;  /* 0x0000044e44007986 */ /* 0x0005e2000c10150c */
[----:B0-----:R-:W-:-:S03]  /*8610*/  F2FP.F16.F32.PACK_AB R38, R161, R162 ;  /* 0x000000a2a126723e */ /* 0x001fc600000000ff */
[----:B------:R-:W3:Y:S04]  /*8620*/  LDL.LU R161, [R1+0x114] ;  /* 0x0001140001a17983 */ /* 0x000ee80000300800 */
[----:B------:R-:W3:Y:S01]  /*8630*/  LDL.LU R162, [R1+0x110] ;  /* 0x0001100001a27983 */ /* 0x000ee20000300800 */
[----:B--2---:R-:W-:-:S03]  /*8640*/  F2FP.F16.F32.PACK_AB R78, R163, R82 ;  /* 0x00000052a34e723e */ /* 0x004fc600000000ff */
[----:B------:R-:W2:Y:S04]  /*8650*/  LDL.LU R163, [R1+0x108] ;  /* 0x0001080001a37983 */ /* 0x000ea80000300800 */
[----:B------:R-:W-:Y:S04]  /*8660*/  STG.E.U16 desc[UR12][R68.64+0x2], R79 ;  /* 0x0000024f44007986 */ /* 0x000fe8000c10150c */
[----:B------:R0:W-:Y:S04]  /*8670*/  STG.E.U16 desc[UR12][R68.64+0x6], R80 ;  /* 0x0000065044007986 */ /* 0x0001e8000c10150c */
[----:B------:R4:W-:Y:S01]  /*8680*/  STG.E.U16 desc[UR12][R90.64], R38 ;  /* 0x000000265a007986 */ /* 0x0009e2000c10150c */
[----:B0-----:R-:W-:-:S02]  /*8690*/  PRMT R68, R38, 0x7632, R68 ;  /* 0x0000763226447816 */ /* 0x001fc40000000044 */
[----:B------:R-:W-:Y:S02]  /*86a0*/  PRMT R69, R78, 0x7632, R69 ;  /* 0x000076324e457816 */ /* 0x000fe40000000045 */
[----:B----4-:R-:W-:Y:S01]  /*86b0*/  F2FP.F16.F32.PACK_AB R38, R83, R81 ;  /* 0x000000515326723e */ /* 0x010fe200000000ff */
[----:B------:R0:W-:Y:S04]  /*86c0*/  STG.E.U16 desc[UR12][R90.64+0x2], R68 ;  /* 0x000002445a007986 */ /* 0x0001e8000c10150c */
[----:B------:R1:W-:Y:S04]  /*86d0*/  STG.E.U16 desc[UR12][R90.64+0x4], R78 ;  /* 0x0000044e5a007986 */ /* 0x0003e8000c10150c */
[----:B------:R4:W-:Y:S01]  /*86e0*/  STG.E.U16 desc[UR12][R90.64+0x6], R69 ;  /* 0x000006455a007986 */ /* 0x0009e2000c10150c */
[----:B0-----:R-:W-:-:S03]  /*86f0*/  F2FP.F16.F32.PACK_AB R68, R134, R164 ;  /* 0x000000a48644723e */ /* 0x001fc600000000ff */
[----:B------:R0:W-:Y:S01]  /*8700*/  STG.E.U16 desc[UR12][R66.64], R38 ;  /* 0x0000002642007986 */ /* 0x0001e2000c10150c */
[----:B-1----:R-:W-:Y:S02]  /*8710*/  PRMT R78, R68, 0x7632, R78 ;  /* 0x00007632444e7816 */ /* 0x002fe4000000004e */
[----:B----4-:R-:W-:Y:S02]  /*8720*/  PRMT R69, R38, 0x7632, R69 ;  /* 0x0000763226457816 */ /* 0x010fe40000000045 */
[----:B---3--:R-:W-:Y:S02]  /*8730*/  F2FP.F16.F32.PACK_AB R160, R160, R161 ;  /* 0x000000a1a0a0723e */ /* 0x008fe400000000ff */
[----:B0-----:R-:W-:Y:S02]  /*8740*/  F2FP.F16.F32.PACK_AB R38, R135, R165 ;  /* 0x000000a58726723e */ /* 0x001fe400000000ff */
[----:B------:R-:W-:Y:S01]  /*8750*/  F2FP.F16.F32.PACK_AB R158, R158, R159 ;  /* 0x0000009f9e9e723e */ /* 0x000fe200000000ff */
[----:B------:R-:W-:Y:S04]  /*8760*/  STG.E.U16 desc[UR12][R66.64+0x2], R69 ;  /* 0x0000024542007986 */ /* 0x000fe8000c10150c */
[----:B------:R-:W-:Y:S04]  /*8770*/  STG.E.U16 desc[UR12][R66.64+0x4], R68 ;  /* 0x0000044442007986 */ /* 0x000fe8000c10150c */
[----:B------:R0:W-:Y:S01]  /*8780*/  STG.E.U16 desc[UR12][R66.64+0x6], R78 ;  /* 0x0000064e42007986 */ /* 0x0001e2000c10150c */
[----:B------:R-:W-:-:S03]  /*8790*/  F2FP.F16.F32.PACK_AB R156, R156, R157 ;  /* 0x0000009d9c9c723e */ /* 0x000fc600000000ff */
[----:B------:R1:W-:Y:S01]  /*87a0*/  STG.E.U16 desc[UR12][R92.64], R38 ;  /* 0x000000265c007986 */ /* 0x0003e2000c10150c */
[----:B------:R-:W-:Y:S02]  /*87b0*/  F2FP.F16.F32.PACK_AB R154, R154, R155 ;  /* 0x0000009b9a9a723e */ /* 0x000fe400000000ff */
[----:B------:R-:W-:Y:S02]  /*87c0*/  F2FP.F16.F32.PACK_AB R152, R152, R153 ;  /* 0x000000999898723e */ /* 0x000fe400000000ff */
[----:B0-----:R-:W-:Y:S02]  /*87d0*/  PRMT R67, R38, 0x7632, R67 ;  /* 0x0000763226437816 */ /* 0x001fe40000000043 */
[----:B------:R-:W-:Y:S02]  /*87e0*/  PRMT R66, R160, 0x7632, R66 ;  /* 0x00007632a0427816 */ /* 0x000fe40000000042 */
[----:B-1----:R-:W-:Y:S01]  /*87f0*/  PRMT R38, R158, 0x7632, R38 ;  /* 0x000076329e267816 */ /* 0x002fe20000000026 */
[----:B------:R0:W-:Y:S01]  /*8800*/  STG.E.U16 desc[UR12][R92.64+0x2], R67 ;  /* 0x000002435c007986 */ /* 0x0001e2000c10150c */
[----:B------:R-:W-:-:S02]  /*8810*/  F2FP.F16.F32.PACK_AB R150, R150, R151 ;  /* 0x000000979696723e */ /* 0x000fc400000000ff */
[----:B------:R-:W-:Y:S02]  /*8820*/  F2FP.F16.F32.PACK_AB R148, R148, R149 ;  /* 0x000000959494723e */ /* 0x000fe400000000ff */
[----:B------:R-:W-:Y:S02]  /*8830*/  F2FP.F16.F32.PACK_AB R146, R146, R147 ;  /* 0x000000939292723e */ /* 0x000fe400000000ff */
[----:B------:R-:W-:Y:S02]  /*8840*/  F2FP.F16.F32.PACK_AB R144, R144, R145 ;  /* 0x000000919090723e */ /* 0x000fe400000000ff */
[----:B0-----:R-:W-:Y:S02]  /*8850*/  PRMT R67, R154, 0x7632, R67 ;  /* 0x000076329a437816 */ /* 0x001fe40000000043 */
[----:B------:R-:W-:Y:S02]  /*8860*/  F2FP.F16.F32.PACK_AB R142, R142, R143 ;  /* 0x0000008f8e8e723e */ /* 0x000fe400000000ff */
[----:B------:R-:W-:-:S02]  /*8870*/  F2FP.F16.F32.PACK_AB R140, R140, R141 ;  /* 0x0000008d8c8c723e */ /* 0x000fc400000000ff */
[----:B------:R-:W-:Y:S02]  /*8880*/  F2FP.F16.F32.PACK_AB R138, R138, R139 ;  /* 0x0000008b8a8a723e */ /* 0x000fe400000000ff */
[----:B------:R-:W-:Y:S02]  /*8890*/  F2FP.F16.F32.PACK_AB R136, R136, R137 ;  /* 0x000000898888723e */ /* 0x000fe400000000ff */
        /* <DEDUP_REMOVED lines=8> */
[----:B------:R-:W-:Y:S02]  /*8920*/  F2FP.F16.F32.PACK_AB R5, R5, R6 ;  /* 0x000000060505723e */ /* 0x000fe400000000ff */
[----:B------:R-:W-:-:S02]  /*8930*/  PRMT R14, R15, 0x7632, R14 ;  /* 0x000076320f0e7816 */ /* 0x000fc4000000000e */
[----:B------:R-:W-:Y:S02]  /*8940*/  PRMT R12, R13, 0x7632, R12 ;  /* 0x000076320d0c7816 */ /* 0x000fe4000000000c */
[----:B------:R-:W-:Y:S02]  /*8950*/  PRMT R10, R11, 0x7632, R10 ;  /* 0x000076320b0a7816 */ /* 0x000fe4000000000a */
[----:B------:R-:W-:Y:S02]  /*8960*/  PRMT R8, R9, 0x7632, R8 ;  /* 0x0000763209087816 */ /* 0x000fe40000000008 */
[----:B------:R-:W-:Y:S02]  /*8970*/  F2FP.F16.F32.PACK_AB R3, R3, R4 ;  /* 0x000000040303723e */ /* 0x000fe400000000ff */
[----:B------:R-:W-:Y:S02]  /*8980*/  PRMT R6, R7, 0x7632, R6 ;  /* 0x0000763207067816 */ /* 0x000fe40000000006 */
[----:B------:R-:W-:-:S02]  /*8990*/  PRMT R4, R5, 0x7632, R4 ;  /* 0x0000763205047816 */ /* 0x000fc40000000004 */
        /* <DEDUP_REMOVED lines=14> */
[----:B------:R-:W-:Y:S02]  /*8a80*/  PRMT R24, R33, 0x7632, R24 ;  /* 0x0000763221187816 */ /* 0x000fe40000000018 */
        /* <DEDUP_REMOVED lines=11> */
[----:B------:R-:W-:Y:S01]  /*8b40*/  F2FP.F16.F32.PACK_AB R125, R126, R125 ;  /* 0x0000007d7e7d723e */ /* 0x000fe200000000ff */
[----:B------:R-:W-:Y:S01]  /*8b50*/  UIADD3.X UR5, URZ, UR5, URZ, UP0, !UPT ;  /* 0x000000053f057290 */ /* 0x000fe200087fe43f */
[----:B------:R-:W-:Y:S01]  /*8b60*/  PRMT R20, R123, 0x7632, R20 ;  /* 0x000076327b147816 */ /* 0x000fe20000000014 */
[----:B------:R-:W-:-:S04]  /*8b70*/  UISETP.GE.U32.AND UP0, UPT, UR10, UR14, UPT ;  /* 0x0000000e0a00728c */ /* 0x000fc8000bf06070 */
[----:B------:R-:W-:-:S06]  /*8b80*/  UISETP.GE.AND.EX UP0, UPT, UR5, UR15, UPT, UP0 ;  /* 0x0000000f0500728c */ /* 0x000fcc000bf06300 */
[----:B------:R-:W-:Y:S01]  /*8b90*/  PLOP3.LUT P1, PT, PT, PT, UP0, 0x80, 0x0 ;  /* 0x000000000000781c */ /* 0x000fe20003f2f008 */
[----:B------:R-:W-:Y:S01]  /*8ba0*/  ULOP3.LUT UR4, UR4, 0x1, URZ, 0x3c, !UPT ;  /* 0x0000000104047892 */ /* 0x000fe2000f8e3c3f */
[----:B--2---:R-:W-:-:S04]  /*8bb0*/  F2FP.F16.F32.PACK_AB R162, R162, R163 ;  /* 0x000000a3a2a2723e */ /* 0x004fc800000000ff */
[----:B------:R-:W-:Y:S01]  /*8bc0*/  PRMT R79, R162, 0x7632, R79 ;  /* 0x00007632a24f7816 */ /* 0x000fe2000000004f */
[----:B------:R-:W-:Y:S04]  /*8bd0*/  STG.E.U16 desc[UR12][R92.64+0x4], R162 ;  /* 0x000004a25c007986 */ /* 0x000fe8000c10150c */
[----:B------:R-:W-:Y:S04]  /*8be0*/  STG.E.U16 desc[UR12][R92.64+0x6], R79 ;  /* 0x0000064f5c007986 */ /* 0x000fe8000c10150c */
[----:B------:R-:W-:Y:S04]  /*8bf0*/  STG.E.U16 desc[UR12][R64.64], R160 ;  /* 0x000000a040007986 */ /* 0x000fe8000c10150c */
[----:B------:R-:W-:Y:S04]  /*8c00*/  STG.E.U16 desc[UR12][R64.64+0x2], R66 ;  /* 0x0000024240007986 */ /* 0x000fe8000c10150c */
[----:B------:R-:W-:Y:S04]  /*8c10*/  STG.E.U16 desc[UR12][R64.64+0x4], R158 ;  /* 0x0000049e40007986 */ /* 0x000fe8000c10150c */
[----:B------:R0:W-:Y:S04]  /*8c20*/  STG.E.U16 desc[UR12][R64.64+0x6], R38 ;  /* 0x0000062640007986 */ /* 0x0001e8000c10150c */
        /* <DEDUP_REMOVED lines=17> */
[----:B------:R0:W-:Y:S04]  /*8d40*/  STG.E.U16 desc[UR12][R96.64+0x2], R63 ;  /* 0x0000023f60007986 */ /* 0x0001e8000c10150c */
[----:B------:R-:W-:Y:S04]  /*8d50*/  STG.E.U16 desc[UR12][R96.64+0x6], R65 ;  /* 0x0000064160007986 */ /* 0x000fe8000c10150c */
[----:B------:R-:W-:Y:S04]  /*8d60*/  STG.E.U16 desc[UR12][R60.64], R144 ;  /* 0x000000903c007986 */ /* 0x000fe8000c10150c */
[----:B------:R1:W-:Y:S01]  /*8d70*/  STG.E.U16 desc[UR12][R60.64+0x2], R38 ;  /* 0x000002263c007986 */ /* 0x0003e2000c10150c */
[----:B0-----:R-:W-:-:S03]  /*8d80*/  PRMT R63, R138, 0x7632, R63 ;  /* 0x000076328a3f7816 */ /* 0x001fc6000000003f */
[----:B------:R-:W-:Y:S04]  /*8d90*/  STG.E.U16 desc[UR12][R60.64+0x4], R142 ;  /* 0x0000048e3c007986 */ /* 0x000fe8000c10150c */
[----:B------:R0:W-:Y:S01]  /*8da0*/  STG.E.U16 desc[UR12][R60.64+0x6], R62 ;  /* 0x0000063e3c007986 */ /* 0x0001e2000c10150c */
[----:B-1----:R-:W-:-:S03]  /*8db0*/  PRMT R38, R136, 0x7632, R38 ;  /* 0x0000763288267816 */ /* 0x002fc60000000026 */
[----:B------:R-:W-:Y:S01]  /*8dc0*/  STG.E.U16 desc[UR12][R98.64], R140 ;  /* 0x0000008c62007986 */ /* 0x000fe2000c10150c */
[----:B0-----:R-:W-:Y:S02]  /*8dd0*/  PRMT R61, R140, 0x7632, R61 ;  /* 0x000076328c3d7816 */ /* 0x001fe4000000003d */
[----:B------:R-:W-:Y:S01]  /*8de0*/  PRMT R60, R132, 0x7632, R60 ;  /* 0x00007632843c7816 */ /* 0x000fe2000000003c */
[----:B------:R-:W-:Y:S04]  /*8df0*/  STG.E.U16 desc[UR12][R98.64+0x4], R138 ;  /* 0x0000048a62007986 */ /* 0x000fe8000c10150c */
[----:B------:R0:W-:Y:S04]  /*8e00*/  STG.E.U16 desc[UR12][R98.64+0x2], R61 ;  /* 0x0000023d62007986 */ /* 0x0001e8000c10150c */
[----:B------:R-:W-:Y:S04]  /*8e10*/  STG.E.U16 desc[UR12][R98.64+0x6], R63 ;  /* 0x0000063f62007986 */ /* 0x000fe8000c10150c */
[----:B------:R-:W-:Y:S04]  /*8e20*/  STG.E.U16 desc[UR12][R58.64], R136 ;  /* 0x000000883a007986 */ /* 0x000fe8000c10150c */
[----:B------:R-:W-:Y:S01]  /*8e30*/  STG.E.U16 desc[UR12][R58.64+0x2], R38 ;  /* 0x000002263a007986 */ /* 0x000fe2000c10150c */
[----:B0-----:R-:W-:-:S03]  /*8e40*/  PRMT R61, R128, 0x7632, R61 ;  /* 0x00007632803d7816 */ /* 0x001fc6000000003d */
[----:B------:R-:W-:Y:S04]  /*8e50*/  STG.E.U16 desc[UR12][R58.64+0x4], R132 ;  /* 0x000004843a007986 */ /* 0x000fe8000c10150c */
[----:B------:R0:W-:Y:S04]  /*8e60*/  STG.E.U16 desc[UR12][R58.64+0x6], R60 ;  /* 0x0000063c3a007986 */ /* 0x0001e8000c10150c */
[----:B------:R-:W-:Y:S01]  /*8e70*/  STG.E.U16 desc[UR12][R100.64], R130 ;  /* 0x0000008264007986 */ /* 0x000fe2000c10150c */
[----:B0-----:R-:W-:-:S03]  /*8e80*/  PRMT R59, R130, 0x7632, R59 ;  /* 0x00007632823b7816 */ /* 0x001fc6000000003b */
[----:B------:R-:W-:Y:S04]  /*8e90*/  STG.E.U16 desc[UR12][R100.64+0x4], R128 ;  /* 0x0000048064007986 */ /* 0x000fe8000c10150c */
        /* <DEDUP_REMOVED lines=17> */
[----:B------:R-:W-:Y:S01]  /*8fb0*/  STG.E.U16 desc[UR12][R104.64+0x2], R8 ;  /* 0x0000020868007986 */ /* 0x000fe2000c10150c */
[----:B0-----:R-:W-:Y:S02]  /*8fc0*/  PRMT R4, R17, 0x7632, R4 ;  /* 0x0000763211047816 */ /* 0x001fe40000000004 */
[----:B-1----:R-:W-:Y:S01]  /*8fd0*/  PRMT R3, R19, 0x7632, R3 ;  /* 0x0000763213037816 */ /* 0x002fe20000000003 */
[----:B------:R0:W-:Y:S04]  /*8fe0*/  STG.E.U16 desc[UR12][R104.64+0x4], R2 ;  /* 0x0000040268007986 */ /* 0x0001e8000c10150c */
[----:B------:R-:W-:Y:S04]  /*8ff0*/  STG.E.U16 desc[UR12][R104.64+0x6], R7 ;  /* 0x0000060768007986 */ /* 0x000fe8000c10150c */
[----:B------:R-:W-:Y:S04]  /*9000*/  STG.E.U16 desc[UR12][R52.64], R17 ;  /* 0x0000001134007986 */ /* 0x000fe8000c10150c */
[----:B------:R1:W-:Y:S01]  /*9010*/  STG.E.U16 desc[UR12][R52.64+0x2], R4 ;  /* 0x0000020434007986 */ /* 0x0003e2000c10150c */
[----:B0-----:R-:W-:-:S03]  /*9020*/  PRMT R2, R23, 0x7632, R2 ;  /* 0x0000763217027816 */ /* 0x001fc60000000002 */
[----:B------:R-:W-:Y:S04]  /*9030*/  STG.E.U16 desc[UR12][R52.64+0x4], R19 ;  /* 0x0000041334007986 */ /* 0x000fe8000c10150c */
[----:B------:R0:W-:Y:S01]  /*9040*/  STG.E.U16 desc[UR12][R52.64+0x6], R3 ;  /* 0x0000060334007986 */ /* 0x0001e2000c10150c */
[----:B------:R-:W-:-:S03]  /*9050*/  PRMT R54, R29, 0x7632, R54 ;  /* 0x000076321d367816 */ /* 0x000fc60000000036 */
[----:B------:R-:W-:Y:S01]  /*9060*/  STG.E.U16 desc[UR12][R106.64], R21 ;  /* 0x000000156a007986 */ /* 0x000fe2000c10150c */
[----:B-1----:R-:W-:Y:S02]  /*9070*/  PRMT R4, R27, 0x7632, R4 ;  /* 0x000076321b047816 */ /* 0x002fe40000000004 */
[----:B0-----:R-:W-:Y:S02]  /*9080*/  PRMT R53, R21, 0x7632, R53 ;  /* 0x0000763215357816 */ /* 0x001fe40000000035 */
[----:B------:R-:W-:Y:S01]  /*9090*/  PRMT R3, R25, 0x7632, R3 ;  /* 0x0000763219037816 */ /* 0x000fe20000000003 */
[----:B------:R-:W-:Y:S04]  /*90a0*/  STG.E.U16 desc[UR12][R106.64+0x4], R23 ;  /* 0x000004176a007986 */ /* 0x000fe8000c10150c */
[----:B------:R-:W-:Y:S04]  /*90b0*/  STG.E.U16 desc[UR12][R106.64+0x2], R53 ;  /* 0x000002356a007986 */ /* 0x000fe8000c10150c */
[----:B------:R0:W-:Y:S04]  /*90c0*/  STG.E.U16 desc[UR12][R106.64+0x6], R2 ;  /* 0x000006026a007986 */ /* 0x0001e8000c10150c */
[----:B------:R1:W-:Y:S01]  /*90d0*/  STG.E.U16 desc[UR12][R50.64+0x2], R3 ;  /* 0x0000020332007986 */ /* 0x0003e2000c10150c */
[----:B------:R-:W-:-:S03]  /*90e0*/  PRMT R55, R37, 0x7632, R55 ;  /* 0x0000763225377816 */ /* 0x000fc60000000037 */
[----:B------:R-:W-:Y:S01]  /*90f0*/  STG.E.U16 desc[UR12][R50.64], R25 ;  /* 0x0000001932007986 */ /* 0x000fe2000c10150c */
[----:B0-----:R-:W-:-:S03]  /*9100*/  PRMT R2, R31, 0x7632, R2 ;  /* 0x000076321f027816 */ /* 0x001fc60000000002 */
[----:B------:R-:W-:Y:S01]  /*9110*/  STG.E.U16 desc[UR12][R50.64+0x4], R27 ;  /* 0x0000041b32007986 */ /* 0x000fe2000c10150c */
[----:B-1----:R-:W-:-:S03]  /*9120*/  PRMT R3, R35, 0x7632, R3 ;  /* 0x0000763223037816 */ /* 0x002fc60000000003 */
[----:B------:R-:W-:Y:S04]  /*9130*/  STG.E.U16 desc[UR12][R50.64+0x6], R4 ;  /* 0x0000060432007986 */ /* 0x000fe8000c10150c */
[----:B------:R-:W-:Y:S04]  /*9140*/  STG.E.U16 desc[UR12][R108.64], R29 ;  /* 0x0000001d6c007986 */ /* 0x000fe8000c10150c */
        /* <DEDUP_REMOVED lines=48> */
.L_x_3445:
        /* <DEDUP_REMOVED lines=11> */
.L_x_3531:


//--------------------- .text._ZN13group_norm_v214gn_cuda_kernelI6__halfLi320ELi3ELi16ELi40ELi1024ELb1ELi64ELi320ELi320ELi4ELb1ELi21ELb0ELb0ENS_16CompileConditionILi900EEEEEvPT_PKS4_S7_S7_flPfS8_Pj --------------------------
	.section	.text._ZN13group_norm_v214gn_cuda_kernelI6__halfLi320ELi3ELi16ELi40ELi1024ELb1ELi64ELi320ELi320ELi4ELb1ELi21ELb0ELb0ENS_16CompileConditionILi900EEEEEvPT_PKS4_S7_S7_flPfS8_Pj,"ax",@progbits
	.align	128
        .global         _ZN13group_norm_v214gn_cuda_kernelI6__halfLi320ELi3ELi16ELi40ELi1024ELb1ELi64ELi320ELi320ELi4ELb1ELi21ELb0ELb0ENS_16CompileConditionILi900EEEEEvPT_PKS4_S7_S7_flPfS8_Pj
        .type           _ZN13group_norm_v214gn_cuda_kernelI6__halfLi320ELi3ELi16ELi40ELi1024ELb1ELi64ELi320ELi320ELi4ELb1ELi21ELb0ELb0ENS_16CompileConditionILi900EEEEEvPT_PKS4_S7_S7_flPfS8_Pj,@function
        .size           _ZN13group_norm_v214gn_cuda_kernelI6__halfLi320ELi3ELi16ELi40ELi1024ELb1ELi64ELi320ELi320ELi4ELb1ELi21ELb0ELb0ENS_16CompileConditionILi900EEEEEvPT_PKS4_S7_S7_flPfS8_Pj,(.L_x_3532 - _ZN13group_norm_v214gn_cuda_kernelI6__halfLi320ELi3ELi16ELi40ELi1024ELb1ELi64ELi320ELi320ELi4ELb1ELi21ELb0ELb0ENS_16CompileConditionILi900EEEEEvPT_PKS4_S7_S7_flPfS8_Pj)
        .other          _ZN13group_norm_v214gn_cuda_kernelI6__halfLi320ELi3ELi16ELi40ELi1024ELb1ELi64ELi320ELi320ELi4ELb1ELi21ELb0ELb0ENS_16CompileConditionILi900EEEEEvPT_PKS4_S7_S7_flPfS8_Pj,@"STO_CUDA_ENTRY STV_DEFAULT"
_ZN13group_norm_v214gn_cuda_kernelI6__halfLi320ELi3ELi16ELi40ELi1024ELb1ELi64ELi320ELi320ELi4ELb1ELi21ELb0ELb0ENS_16CompileConditionILi900EEEEEvPT_PKS4_S7_S7_flPfS8_Pj:
.text._ZN13group_norm_v214gn_cuda_kernelI6__halfLi320ELi3ELi16ELi40ELi1024ELb1ELi64ELi320ELi320ELi4ELb1ELi21ELb0ELb0ENS_16CompileConditionILi900EEEEEvPT_PKS4_S7_S7_flPfS8_Pj:
        /* <DEDUP_REMOVED lines=12> */
[----:B------:R-:W-:Y:S01]  /*00c0*/  HFMA2.MMA R25, -RZ, RZ, 0, 0 ;  /* 0x00000000ff197435 */ /* 0x000fe200000001ff */
[----:B------:R-:W-:Y:S01]  /*00d0*/  MOV R36, R4 ;  /* 0x0000000400247202 */ /* 0x000fe20000000f00 */
[----:B------:R-:W1:Y:S01]  /*00e0*/  S2R R5, SR_CgaCtaId ;  /* 0x0000000000057919 */ /* 0x000e620000008800 */
[----:B------:R-:W-:Y:S01]  /*00f0*/  UMOV UR4, URZ ;  /* 0x0000003f00047c82 */ /* 0x000fe20008000000 */
[----:B------:R-:W-:Y:S01]  /*0100*/  ULDC.64 UR8, c[0x0][0x208] ;  /* 0x0000820000087ab9 */ /* 0x000fe20000000a00 */
[----:B0-----:R-:W-:-:S05]  /*0110*/  IMAD.WIDE.U32 R2, R6, -0x33333333, RZ ;  /* 0xcccccccd06027825 */ /* 0x001fca00078e00ff */
[----:B------:R-:W-:Y:S02]  /*0120*/  SHF.R.U32.HI R7, RZ, 0x6, R3 ;  /* 0x00000006ff077819 */ /* 0x000fe40000011603 */
[----:B-1----:R-:W-:-:S03]  /*0130*/  LEA R3, R5, R0, 0x18 ;  /* 0x0000000005037211 */ /* 0x002fc600078ec0ff */
[----:B------:R-:W-:-:S04]  /*0140*/  IMAD R0, R7, -0x50, R6 ;  /* 0xffffffb007007824 */ /* 0x000fc800078e0206 */
[----:B------:R-:W-:-:S05]  /*0150*/  IMAD R0, R0, 0x28, R3 ;  /* 0x0000002800007824 */ /* 0x000fca00078e0203 */
[----:B------:R-:W-:-:S05]  /*0160*/  LEA R0, R7, R0, 0x3 ;  /* 0x0000000007007211 */ /* 0x000fca00078e18ff */
[----:B------:R0:W-:Y:S02]  /*0170*/  STL [R1+0x114], R0 ;  /* 0x0001140001007387 */ /* 0x0001e40000100800 */
.L_x_3454:
[----:B------:R-:W1:Y:S01]  /*0180*/  S2R R58, SR_TID.X ;  /* 0x00000000003a7919 */ /* 0x000e620000002100 */
[C---:B------:R-:W-:Y:S01]  /*0190*/  LOP3.LUT R61, R36.reuse, 0x1, RZ, 0xc0, !PT ;  /* 0x00000001243d7812 */ /* 0x040fe200078ec0ff */
[----:B------:R-:W-:Y:S01]  /*01a0*/  ULDC.64 UR6, c[0x0][0x218] ;  /* 0x0000860000067ab9 */ /* 0x000fe20000000a00 */
[--C-:B------:R-:W-:Y:S01]  /*01b0*/  SHF.R.U64 R57, R36, 0x1, R25.reuse ;  /* 0x0000000124397819 */ /* 0x100fe20000001219 */
[----:B0-----:R-:W0:Y:S01]  /*01c0*/  S2R R0, SR_CTAID.X ;  /* 0x0000000000007919 */ /* 0x001e220000002500 */
[----:B------:R-:W2:Y:S01]  /*01d0*/  LDC.64 R44, c[0x0][0x228] ;  /* 0x00008a00ff2c7b82 */ /* 0x000ea20000000a00 */
[----:B------:R-:W-:Y:S02]  /*01e0*/  IMAD R32, R61, 0x140, RZ ;  /* 0x000001403d207824 */ /* 0x000fe400078e02ff */
[----:B-1----:R-:W-:Y:S01]  /*01f0*/  IMAD.WIDE.U32 R2, R58, -0x33333333, RZ ;  /* 0xcccccccd3a027825 */ /* 0x002fe200078e00ff */
[----:B------:R-:W-:Y:S02]  /*0200*/  SHF.R.U32.HI R2, RZ, 0x1, R25 ;  /* 0x00000001ff027819 */ /* 0x000fe40000011619 */
[----:B0-----:R-:W-:-:S02]  /*0210*/  SHF.L.U32 R0, R0, 0x6, RZ ;  /* 0x0000000600007819 */ /* 0x001fc400000006ff */
[----:B------:R-:W-:Y:S02]  /*0220*/  SHF.R.U32.HI R3, RZ, 0x6, R3 ;  /* 0x00000006ff037819 */ /* 0x000fe40000011603 */
[----:B------:R-:W-:-:S03]  /*0230*/  LOP3.LUT R0, R0, 0x3c0, RZ, 0xc0, !PT ;  /* 0x000003c000007812 */ /* 0x000fc600078ec0ff */
[----:B------:R-:W-:Y:S01]  /*0240*/  IMAD R4, R3, -0x50, R58 ;  /* 0xffffffb003047824 */ /* 0x000fe200078e023a */
[----:B------:R-:W-:-:S04]  /*0250*/  IADD3 R0, R0, R3, RZ ;  /* 0x0000000300007210 */ /* 0x000fc80007ffe0ff */
[----:B------:R-:W-:Y:S01]  /*0260*/  LEA R26, R4, R32, 0x2 ;  /* 0x00000020041a7211 */ /* 0x000fe200078e10ff */
[----:B------:R0:W-:Y:S01]  /*0270*/  STL [R1+0xc], R4 ;  /* 0x00000c0401007387 */ /* 0x0001e20000100800 */
[----:B------:R-:W-:Y:S02]  /*0280*/  IMAD R37, R0, 0x280, RZ ;  /* 0x0000028000257824 */ /* 0x000fe400078e02ff */
[----:B------:R-:W-:-:S03]  /*0290*/  SHF.R.S32.HI R27, RZ, 0x1f, R26 ;  /* 0x0000001fff1b7819 */ /* 0x000fc6000001141a */
[----:B------:R-:W-:-:S04]  /*02a0*/  IMAD.WIDE.U32 R28, R57, 0xa0000, R26 ;  /* 0x000a0000391c7825 */ /* 0x000fc800078e001a */
[----:B0-----:R-:W-:Y:S01]  /*02b0*/  IMAD R4, R2, 0xa0000, RZ ;  /* 0x000a000002047824 */ /* 0x001fe200078e02ff */
[----:B------:R-:W-:-:S04]  /*02c0*/  IADD3 R2, P0, R37, R28, RZ ;  /* 0x0000001c25027210 */ /* 0x000fc80007f1e0ff */
[----:B------:R-:W-:Y:S01]  /*02d0*/  IADD3 R0, R29, R4, RZ ;  /* 0x000000041d007210 */ /* 0x000fe20007ffe0ff */
[----:B------:R0:W-:Y:S03]  /*02e0*/  STL [R1+0x4], R4 ;  /* 0x0000040401007387 */ /* 0x0001e60000100800 */
[----:B------:R-:W-:Y:S02]  /*02f0*/  IADD3.X R3, RZ, R0, RZ, P0, !PT ;  /* 0x00000000ff037210 */ /* 0x000fe400007fe4ff */
[----:B------:R-:W-:-:S04]  /*0300*/  LEA R42, P0, R2, UR6, 0x1 ;  /* 0x00000006022a7c11 */ /* 0x000fc8000f8008ff */
[----:B------:R-:W-:Y:S02]  /*0310*/  LEA.HI.X R43, R2, UR7, R3, 0x1, P0 ;  /* 0x00000007022b7c11 */ /* 0x000fe400080f0c03 */
[----:B0-----:R-:W-:-:S04]  /*0320*/  IADD3 R4, R37, 0xa00, RZ ;  /* 0x00000a0025047810 */ /* 0x001fc80007ffe0ff */
[----:B------:R-:W3:Y:S01]  /*0330*/  LDG.E.64.CONSTANT R42, desc[UR8][R42.64] ;  /* 0x000000082a2a7981 */ /* 0x000ee2000c1e9b00 */
[----:B------:R-:W-:-:S03]  /*0340*/  IADD3 R2, P0, R4, R28, RZ ;  /* 0x0000001c04027210 */ /* 0x000fc60007f1e0ff */
[----:B------:R0:W-:Y:S01]  /*0350*/  STL [R1+0xa0], R4 ;  /* 0x0000a00401007387 */ /* 0x0001e20000100800 */
[----:B------:R-:W-:Y:S02]  /*0360*/  IADD3.X R3, RZ, R0, RZ, P0, !PT ;  /* 0x00000000ff037210 */ /* 0x000fe400007fe4ff */
[----:B------:R-:W-:-:S04]  /*0370*/  LEA R40, P0, R2, UR6, 0x1 ;  /* 0x0000000602287c11 */ /* 0x000fc8000f8008ff */
[----:B------:R-:W-:Y:S02]  /*0380*/  LEA.HI.X R41, R2, UR7, R3, 0x1, P0 ;  /* 0x0000000702297c11 */ /* 0x000fe400080f0c03 */
[----:B0-----:R-:W-:-:S04]  /*0390*/  IADD3 R4, R37, 0x1400, RZ ;  /* 0x0000140025047810 */ /* 0x001fc80007ffe0ff */
[----:B------:R-:W4:Y:S01]  /*03a0*/  LDG.E.64.CONSTANT R40, desc[UR8][R40.64] ;  /* 0x0000000828287981 */ /* 0x000f22000c1e9b00 */
        /* <DEDUP_REMOVED lines=68> */
[----:B------:R-:W-:-:S04]  /*07f0*/  IADD3 R3, R37, 0x7800, RZ ;  /* 0x0000780025037810 */ /* 0x000fc80007ffe0ff */
[----:B0-----:R-:W-:Y:S01]  /*0800*/  IADD3 R4, P0, R3, R28, RZ ;  /* 0x0000001c03047210 */ /* 0x001fe20007f1e0ff */
[----:B------:R-:W4:Y:S01]  /*0810*/  LDG.E.64.CONSTANT R8, desc[UR8][R8.64] ;  /* 0x0000000808087981 */ /* 0x000f22000c1e9b00 */
[----:B------:R-:W-:Y:S02]  /*0820*/  IADD3 R3, R37, 0x8200, RZ ;  /* 0x0000820025037810 */ /* 0x000fe40007ffe0ff */
[----:B------:R-:W-:Y:S01]  /*0830*/  IADD3.X R5, RZ, R0, RZ, P0, !PT ;  /* 0x00000000ff057210 */ /* 0x000fe200007fe4ff */
[----:B------:R0:W-:Y:S01]  /*0840*/  STL [R1+0x6c], R4 ;  /* 0x00006c0401007387 */ /* 0x0001e20000100800 */
[----:B------:R-:W-:-:S03]  /*0850*/  LEA R6, P0, R4, UR6, 0x1 ;  /* 0x0000000604067c11 */ /* 0x000fc6000f8008ff */
[----:B------:R1:W-:Y:S01]  /*0860*/  STL [R1+0xf4], R5 ;  /* 0x0000f40501007387 */ /* 0x0003e20000100800 */
[----:B------:R-:W-:-:S06]  /*0870*/  LEA.HI.X R7, R4, UR7, R5, 0x1, P0 ;  /* 0x0000000704077c11 */ /* 0x000fcc00080f0c05 */
[----:B------:R-:W4:Y:S01]  /*0880*/  LDG.E.64.CONSTANT R6, desc[UR8][R6.64] ;  /* 0x0000000806067981 */ /* 0x000f22000c1e9b00 */
[----:B------:R-:W-:-:S04]  /*0890*/  IADD3 R2, P0, R3, R28, RZ ;  /* 0x0000001c03027210 */ /* 0x000fc80007f1e0ff */
[----:B------:R-:W-:Y:S01]  /*08a0*/  IADD3.X R24, RZ, R0, RZ, P0, !PT ;  /* 0x00000000ff187210 */ /* 0x000fe200007fe4ff */
[----:B------:R2:W-:Y:S01]  /*08b0*/  STL [R1+0x70], R2 ;  /* 0x0000700201007387 */ /* 0x0005e20000100800 */
[----:B0-----:R-:W-:-:S03]  /*08c0*/  LEA R4, P0, R2, UR6, 0x1 ;  /* 0x0000000602047c11 */ /* 0x001fc6000f8008ff */
[----:B------:R0:W-:Y:S01]  /*08d0*/  STL [R1+0xf8], R24 ;  /* 0x0000f81801007387 */ /* 0x0001e20000100800 */
[----:B-1----:R-:W-:Y:S02]  /*08e0*/  LEA.HI.X R5, R2, UR7, R24, 0x1, P0 ;  /* 0x0000000702057c11 */ /* 0x002fe400080f0c18 */
[----:B--2---:R-:W-:-:S04]  /*08f0*/  IADD3 R2, R37, 0x8c00, RZ ;  /* 0x00008c0025027810 */ /* 0x004fc80007ffe0ff */
[----:B------:R-:W2:Y:S01]  /*0900*/  LDG.E.64.CONSTANT R4, desc[UR8][R4.64] ;  /* 0x0000000804047981 */ /* 0x000ea2000c1e9b00 */
[----:B0-----:R-:W-:-:S04]  /*0910*/  IADD3 R24, P0, R2, R28, RZ ;  /* 0x0000001c02187210 */ /* 0x001fc80007f1e0ff */
[----:B------:R-:W-:Y:S01]  /*0920*/  IADD3.X R30, RZ, R0, RZ, P0, !PT ;  /* 0x00000000ff1e7210 */ /* 0x000fe200007fe4ff */
[----:B------:R0:W-:Y:S01]  /*0930*/  STL [R1+0x8c], R24 ;  /* 0x00008c1801007387 */ /* 0x0001e20000100800 */
[----:B------:R-:W-:-:S03]  /*0940*/  LEA R2, P0, R24, UR6, 0x1 ;  /* 0x0000000618027c11 */ /* 0x000fc6000f8008ff */
[----:B------:R1:W-:Y:S01]  /*0950*/  STL [R1+0x100], R30 ;  /* 0x0001001e01007387 */ /* 0x0003e20000100800 */
[----:B------:R-:W-:Y:S02]  /*0960*/  LEA.HI.X R3, R24, UR7, R30, 0x1, P0 ;  /* 0x0000000718037c11 */ /* 0x000fe400080f0c1e */
[----:B0-----:R-:W-:-:S04]  /*0970*/  IADD3 R24, R37, 0x9600, RZ ;  /* 0x0000960025187810 */ /* 0x001fc80007ffe0ff */
[----:B------:R-:W2:Y:S01]  /*0980*/  LDG.E.64.CONSTANT R2, desc[UR8][R2.64] ;  /* 0x0000000802027981 */ /* 0x000ea2000c1e9b00 */
[----:B------:R-:W-:-:S04]  /*0990*/  IADD3 R28, P0, R24, R28, RZ ;  /* 0x0000001c181c7210 */ /* 0x000fc80007f1e0ff */
[----:B------:R-:W-:Y:S01]  /*09a0*/  IADD3.X R0, RZ, R0, RZ, P0, !PT ;  /* 0x00000000ff007210 */ /* 0x000fe200007fe4ff */
[----:B------:R0:W-:Y:S01]  /*09b0*/  STL [R1+0x90], R28 ;  /* 0x0000901c01007387 */ /* 0x0001e20000100800 */
[----:B-1----:R-:W-:-:S03]  /*09c0*/  LEA R30, P0, R28, UR6, 0x1 ;  /* 0x000000061c1e7c11 */ /* 0x002fc6000f8008ff */
[----:B------:R3:W-:Y:S01]  /*09d0*/  STL [R1+0xfc], R0 ;  /* 0x0000fc0001007387 */ /* 0x0007e20000100800 */
[----:B------:R-:W-:Y:S02]  /*09e0*/  LEA.HI.X R31, R28, UR7, R0, 0x1, P0 ;  /* 0x000000071c1f7c11 */ /* 0x000fe400080f0c00 */
[----:B0-----:R-:W0:Y:S04]  /*09f0*/  LDC.64 R28, c[0x0][0x220] ;  /* 0x00008800ff1c7b82 */ /* 0x001e280000000a00 */
[----:B------:R-:W2:Y:S01]  /*0a00*/  LDG.E.64.CONSTANT R30, desc[UR8][R30.64] ;  /* 0x000000081e1e7981 */ /* 0x000ea2000c1e9b00 */
[----:B0-----:R-:W-:-:S04]  /*0a10*/  IMAD.WIDE R28, R26, 0x2, R28 ;  /* 0x000000021a1c7825 */ /* 0x001fc800078e021c */
[----:B------:R-:W-:Y:S02]  /*0a20*/  IMAD.WIDE R26, R26, 0x2, R44 ;  /* 0x000000021a1a7825 */ /* 0x000fe400078e022c */
[----:B------:R-:W5:Y:S04]  /*0a30*/  LDG.E.64.CONSTANT R28, desc[UR8][R28.64] ;  /* 0x000000081c1c7981 */ /* 0x000f68000c1e9b00 */
[----:B------:R-:W5:Y:S01]  /*0a40*/  LDG.E.64.CONSTANT R26, desc[UR8][R26.64] ;  /* 0x000000081a1a7981 */ /* 0x000f62000c1e9b00 */
[--C-:B---3--:R-:W-:Y:S02]  /*0a50*/  HADD2.F32 R0, -RZ, R42.reuse.H0_H0 ;  /* 0x2000002aff007230 */ /* 0x108fe40000004100 */
[----:B------:R-:W-:Y:S02]  /*0a60*/  HADD2.F32 R56, -RZ, R42.H1_H1 ;  /* 0x3000002aff387230 */ /* 0x000fe40000004100 */
[----:B------:R-:W-:-:S02]  /*0a70*/  HADD2.F32 R55, -RZ, R43.H0_H0 ;  /* 0x2000002bff377230 */ /* 0x000fc40000004100 */
[----:B------:R-:W-:Y:S01]  /*0a80*/  FADD.FTZ R24, RZ, R0 ;  /* 0x00000000ff187221 */ /* 0x000fe20000010000 */
[----:B------:R-:W-:Y:S02]  /*0a90*/  HADD2.F32 R54, -RZ, R43.H1_H1 ;  /* 0x3000002bff367230 */ /* 0x000fe40000004100 */
[----:B------:R-:W-:Y:S01]  /*0aa0*/  FFMA.FTZ R33, R0, R0, RZ ;  /* 0x0000000000217223 */ /* 0x000fe200000100ff */
[----:B------:R-:W-:-:S03]  /*0ab0*/  FADD.FTZ R24, R24, R56 ;  /* 0x0000003818187221 */ /* 0x000fc60000010000 */
[----:B------:R-:W-:Y:S01]  /*0ac0*/  FFMA.FTZ R33, R56, R56, R33 ;  /* 0x0000003838217223 */ /* 0x000fe20000010021 */
[----:B------:R-:W-:-:S03]  /*0ad0*/  FADD.FTZ R24, R24, R55 ;  /* 0x0000003718187221 */ /* 0x000fc60000010000 */
[----:B------:R-:W-:Y:S01]  /*0ae0*/  FFMA.FTZ R33, R55, R55, R33 ;  /* 0x0000003737217223 */ /* 0x000fe20000010021 */
[--C-:B----4-:R-:W-:Y:S02]  /*0af0*/  HADD2.F32 R53, -RZ, R40.reuse.H0_H0 ;  /* 0x20000028ff357230 */ /* 0x110fe40000004100 */
[----:B------:R-:W-:Y:S01]  /*0b00*/  FADD.FTZ R24, R24, R54 ;  /* 0x0000003618187221 */ /* 0x000fe20000010000 */
[----:B------:R-:W-:Y:S02]  /*0b10*/  HADD2.F32 R47, -RZ, R40.H1_H1 ;  /* 0x30000028ff2f7230 */ /* 0x000fe40000004100 */
[----:B------:R-:W-:Y:S01]  /*0b20*/  FFMA.FTZ R33, R54, R54, R33 ;  /* 0x0000003636217223 */ /* 0x000fe20000010021 */
[--C-:B------:R-:W-:Y:S02]  /*0b30*/  HADD2.F32 R46, -RZ, R41.reuse.H0_H0 ;  /* 0x20000029ff2e7230 */ /* 0x100fe40000004100 */
[----:B------:R-:W-:Y:S01]  /*0b40*/  FADD.FTZ R24, R24, R53 ;  /* 0x0000003518187221 */ /* 0x000fe20000010000 */
[----:B------:R-:W-:-:S02]  /*0b50*/  HADD2.F32 R40, -RZ, R41.H1_H1 ;  /* 0x30000029ff287230 */ /* 0x000fc40000004100 */
[----:B------:R-:W-:Y:S01]  /*0b60*/  FFMA.FTZ R33, R53, R53, R33 ;  /* 0x0000003535217223 */ /* 0x000fe20000010021 */
[----:B------:R-:W-:Y:S01]  /*0b70*/  STL [R1], R47 ;  /* 0x0000002f01007387 */ /* 0x000fe20000100800 */
[----:B------:R-:W-:Y:S02]  /*0b80*/  FADD.FTZ R24, R24, R47 ;  /* 0x0000002f18187221 */ /* 0x000fe40000010000 */
[----:B------:R-:W-:Y:S01]  /*0b90*/  FFMA.FTZ R33, R47, R47, R33 ;  /* 0x0000002f2f217223 */ /* 0x000fe20000010021 */
[----:B------:R-:W-:Y:S01]  /*0ba0*/  STL [R1+0x2c], R46 ;  /* 0x00002c2e01007387 */ /* 0x000fe20000100800 */
[----:B------:R-:W-:Y:S02]  /*0bb0*/  FADD.FTZ R24, R24, R46 ;  /* 0x0000002e18187221 */ /* 0x000fe40000010000 */
[----:B------:R-:W-:Y:S01]  /*0bc0*/  FFMA.FTZ R33, R46, R46, R33 ;  /* 0x0000002e2e217223 */ /* 0x000fe20000010021 */
[----:B------:R0:W-:Y:S01]  /*0bd0*/  STL [R1+0x28], R40 ;  /* 0x0000282801007387 */ /* 0x0001e20000100800 */
[----:B------:R-:W-:-:S02]  /*0be0*/  HADD2.F32 R52, -RZ, R38.H0_H0 ;  /* 0x20000026ff347230 */ /* 0x000fc40000004100 */
[----:B------:R-:W-:Y:S01]  /*0bf0*/  FADD.FTZ R24, R24, R40 ;  /* 0x0000002818187221 */ /* 0x000fe20000010000 */
[----:B------:R-:W-:Y:S02]  /*0c00*/  HADD2.F32 R51, -RZ, R38.H1_H1 ;  /* 0x30000026ff337230 */ /* 0x000fe40000004100 */
[----:B------:R-:W-:Y:S01]  /*0c10*/  FFMA.FTZ R33, R40, R40, R33 ;  /* 0x0000002828217223 */ /* 0x000fe20000010021 */
[----:B------:R-:W-:Y:S02]  /*0c20*/  HADD2.F32 R41, -RZ, R39.H0_H0 ;  /* 0x20000027ff297230 */ /* 0x000fe40000004100 */
[----:B------:R-:W-:Y:S01]  /*0c30*/  FADD.FTZ R24, R24, R52 ;  /* 0x0000003418187221 */ /* 0x000fe20000010000 */
[----:B------:R-:W-:-:S03]  /*0c40*/  FFMA.FTZ R33, R52, R52, R33 ;  /* 0x0000003434217223 */ /* 0x000fc60000010021 */
[----:B------:R-:W-:Y:S01]  /*0c50*/  FADD.FTZ R24, R24, R51 ;  /* 0x0000003318187221 */ /* 0x000fe20000010000 */
[----:B0-----:R-:W-:Y:S02]  /*0c60*/  HADD2.F32 R40, -RZ, R39.H1_H1 ;  /* 0x30000027ff287230 */ /* 0x001fe40000004100 */
[----:B------:R-:W-:Y:S01]  /*0c70*/  FFMA.FTZ R33, R51, R51, R33 ;  /* 0x0000003333217223 */ /* 0x000fe20000010021 */
[----:B------:R0:W-:Y:S01]  /*0c80*/  STL [R1+0x24], R41 ;  /* 0x0000242901007387 */ /* 0x0001e20000100800 */
[----:B------:R-:W-:Y:S02]  /*0c90*/  FADD.FTZ R24, R24, R41 ;  /* 0x0000002918187221 */ /* 0x000fe40000010000 */
[----:B------:R-:W-:Y:S01]  /*0ca0*/  FFMA.FTZ R33, R41, R41, R33 ;  /* 0x0000002929217223 */ /* 0x000fe20000010021 */
[----:B------:R1:W-:Y:S01]  /*0cb0*/  STL [R1+0x3c], R40 ;  /* 0x00003c2801007387 */ /* 0x0003e20000100800 */
[--C-:B------:R-:W-:Y:S02]  /*0cc0*/  HADD2.F32 R50, -RZ, R34.reuse.H0_H0 ;  /* 0x20000022ff327230 */ /* 0x100fe40000004100 */
[----:B------:R-:W-:Y:S01]  /*0cd0*/  FADD.FTZ R24, R24, R40 ;  /* 0x0000002818187221 */ /* 0x000fe20000010000 */
[----:B------:R-:W-:-:S02]  /*0ce0*/  HADD2.F32 R49, -RZ, R34.H1_H1 ;  /* 0x30000022ff317230 */ /* 0x000fc40000004100 */
[----:B------:R-:W-:Y:S01]  /*0cf0*/  FFMA.FTZ R33, R40, R40, R33 ;  /* 0x0000002828217223 */ /* 0x000fe20000010021 */
[--C-:B------:R-:W-:Y:S02]  /*0d00*/  HADD2.F32 R39, -RZ, R35.reuse.H0_H0 ;  /* 0x20000023ff277230 */ /* 0x100fe40000004100 */
[----:B------:R-:W-:Y:S01]  /*0d10*/  FADD.FTZ R24, R24, R50 ;  /* 0x0000003218187221 */ /* 0x000fe20000010000 */
[----:B------:R-:W-:Y:S02]  /*0d20*/  HADD2.F32 R38, -RZ, R35.H1_H1 ;  /* 0x30000023ff267230 */ /* 0x000fe40000004100 */
[----:B------:R-:W-:Y:S01]  /*0d30*/  FFMA.FTZ R33, R50, R50, R33 ;  /* 0x0000003232217223 */ /* 0x000fe20000010021 */
[----:B------:R-:W-:Y:S01]  /*0d40*/  FADD.FTZ R24, R24, R49 ;  /* 0x0000003118187221 */ /* 0x000fe20000010000 */
[----:B------:R3:W-:Y:S02]  /*0d50*/  STL [R1+0x20], R39 ;  /* 0x0000202701007387 */ /* 0x0007e40000100800 */
[----:B------:R-:W-:Y:S01]  /*0d60*/  FFMA.FTZ R33, R49, R49, R33 ;  /* 0x0000003131217223 */ /* 0x000fe20000010021 */
[----:B------:R-:W-:Y:S01]  /*0d70*/  FADD.FTZ R24, R24, R39 ;  /* 0x0000002718187221 */ /* 0x000fe20000010000 */
[----:B------:R4:W-:Y:S02]  /*0d80*/  STL [R1+0x38], R38 ;  /* 0x0000382601007387 */ /* 0x0009e40000100800 */
[----:B------:R-:W-:Y:S01]  /*0d90*/  FFMA.FTZ R33, R39, R39, R33 ;  /* 0x0000002727217223 */ /* 0x000fe20000010021 */
[----:B------:R-:W-:-:S02]  /*0da0*/  HADD2.F32 R48, -RZ, R22.H0_H0 ;  /* 0x20000016ff307230 */ /* 0x000fc40000004100 */
[----:B------:R-:W-:Y:S01]  /*0db0*/  FADD.FTZ R24, R24, R38 ;  /* 0x0000002618187221 */ /* 0x000fe20000010000 */
[----:B------:R-:W-:Y:S02]  /*0dc0*/  HADD2.F32 R47, -RZ, R22.H1_H1 ;  /* 0x30000016ff2f7230 */ /* 0x000fe40000004100 */
[----:B------:R-:W-:Y:S01]  /*0dd0*/  FFMA.FTZ R33, R38, R38, R33 ;  /* 0x0000002626217223 */ /* 0x000fe20000010021 */
[--C-:B------:R-:W-:Y:S02]  /*0de0*/  HADD2.F32 R35, -RZ, R23.reuse.H0_H0 ;  /* 0x20000017ff237230 */ /* 0x100fe40000004100 */
[----:B------:R-:W-:Y:S01]  /*0df0*/  FADD.FTZ R24, R24, R48 ;  /* 0x0000003018187221 */ /* 0x000fe20000010000 */
[----:B------:R-:W-:Y:S02]  /*0e00*/  HADD2.F32 R34, -RZ, R23.H1_H1 ;  /* 0x30000017ff227230 */ /* 0x000fe40000004100 */
[----:B------:R-:W-:Y:S01]  /*0e10*/  FFMA.FTZ R22, R48, R48, R33 ;  /* 0x0000003030167223 */ /* 0x000fe20000010021 */
[----:B------:R-:W-:Y:S01]  /*0e20*/  FADD.FTZ R24, R24, R47 ;  /* 0x0000002f18187221 */ /* 0x000fe20000010000 */
[----:B------:R-:W-:Y:S02]  /*0e30*/  STL [R1+0x14], R35 ;  /* 0x0000142301007387 */ /* 0x000fe40000100800 */
[----:B------:R-:W-:Y:S01]  /*0e40*/  FFMA.FTZ R22, R47, R47, R22 ;  /* 0x0000002f2f167223 */ /* 0x000fe20000010016 */
[----:B------:R-:W-:Y:S01]  /*0e50*/  FADD.FTZ R23, R24, R35 ;  /* 0x0000002318177221 */ /* 0x000fe20000010000 */
[----:B------:R-:W-:Y:S02]  /*0e60*/  STL [R1+0x34], R34 ;  /* 0x0000342201007387 */ /* 0x000fe40000100800 */
        /* <DEDUP_REMOVED lines=23> */
[----:B------:R-:W-:-:S03]  /*0fe0*/  FADD.FTZ R20, R20, R43 ;  /* 0x0000002b14147221 */ /* 0x000fc60000010000 */
[----:B------:R-:W-:Y:S01]  /*0ff0*/  FFMA.FTZ R18, R43, R43, R18 ;  /* 0x0000002b2b127223 */ /* 0x000fe20000010012 */
[----:B------:R4:W-:Y:S01]  /*1000*/  STL [R1+0x40], R22 ;  /* 0x0000401601007387 */ /* 0x0009e20000100800 */
[----:B------:R-:W-:Y:S02]  /*1010*/  FADD.FTZ R19, R20, R42 ;  /* 0x0000002a14137221 */ /* 0x000fe40000010000 */
[----:B------:R-:W-:Y:S01]  /*1020*/  FFMA.FTZ R18, R42, R42, R18 ;  /* 0x0000002a2a127223 */ /* 0x000fe20000010012 */
[--C-:B0-----:R-:W-:Y:S02]  /*1030*/  HADD2.F32 R41, -RZ, R16.reuse.H0_H0 ;  /* 0x20000010ff297230 */ /* 0x101fe40000004100 */
[----:B------:R-:W-:Y:S01]  /*1040*/  FADD.FTZ R19, R19, R22 ;  /* 0x0000001613137221 */ /* 0x000fe20000010000 */
[----:B-1----:R-:W-:Y:S02]  /*1050*/  HADD2.F32 R40, -RZ, R16.H1_H1 ;  /* 0x30000010ff287230 */ /* 0x002fe40000004100 */
[----:B------:R-:W-:Y:S01]  /*1060*/  FFMA.FTZ R18, R22, R22, R18 ;  /* 0x0000001616127223 */ /* 0x000fe20000010012 */
[----:B---3--:R-:W-:-:S02]  /*1070*/  HADD2.F32 R39, -RZ, R17.H0_H0 ;  /* 0x20000011ff277230 */ /* 0x008fc40000004100 */
        /* <DEDUP_REMOVED lines=8> */
[--C-:B----4-:R-:W-:Y:S02]  /*1100*/  HADD2.F32 R38, -RZ, R14.reuse.H0_H0 ;  /* 0x2000000eff267230 */ /* 0x110fe40000004100 */
[----:B------:R-:W-:Y:S01]  /*1110*/  FADD.FTZ R16, R16, R20 ;  /* 0x0000001410107221 */ /* 0x000fe20000010000 */
[----:B------:R-:W-:Y:S02]  /*1120*/  HADD2.F32 R24, -RZ, R14.H1_H1 ;  /* 0x3000000eff187230 */ /* 0x000fe40000004100 */
[----:B------:R-:W-:Y:S01]  /*1130*/  FFMA.FTZ R17, R20, R20, R17 ;  /* 0x0000001414117223 */ /* 0x000fe20000010011 */
[----:B------:R-:W-:-:S02]  /*1140*/  HADD2.F32 R23, -RZ, R15.H0_H0 ;  /* 0x2000000fff177230 */ /* 0x000fc40000004100 */
        /* <DEDUP_REMOVED lines=8> */
[--C-:B------:R-:W-:Y:S02]  /*11d0*/  HADD2.F32 R22, -RZ, R12.reuse.H0_H0 ;  /* 0x2000000cff167230 */ /* 0x100fe40000004100 */
[----:B------:R-:W-:Y:S01]  /*11e0*/  FADD.FTZ R15, R15, R18 ;  /* 0x000000120f0f7221 */ /* 0x000fe20000010000 */
[----:B------:R-:W-:Y:S02]  /*11f0*/  HADD2.F32 R21, -RZ, R12.H1_H1 ;  /* 0x3000000cff157230 */ /* 0x000fe40000004100 */
[----:B------:R-:W-:Y:S01]  /*1200*/  FFMA.FTZ R14, R18, R18, R14 ;  /* 0x00000012120e7223 */ /* 0x000fe2000001000e */
[----:B0-----:R-:W-:-:S02]  /*1210*/  HADD2.F32 R20, -RZ, R13.H0_H0 ;  /* 0x2000000dff147230 */ /* 0x001fc40000004100 */
        /* <DEDUP_REMOVED lines=10> */
[----:B-1----:R-:W-:Y:S02]  /*12c0*/  HADD2.F32 R18, -RZ, R10.H1_H1 ;  /* 0x3000000aff127230 */ /* 0x002fe40000004100 */
[----:B------:R-:W-:Y:S01]  /*12d0*/  FFMA.FTZ R13, R16, R16, R13 ;  /* 0x00000010100d7223 */ /* 0x000fe2000001000d */
[----:B------:R-:W-:-:S02]  /*12e0*/  HADD2.F32 R17, -RZ, R11.H0_H0 ;  /* 0x2000000bff117230 */ /* 0x000fc40000004100 */
[----:B------:R-:W-:Y:S01]  /*12f0*/  FADD.FTZ R12, R12, R19 ;  /* 0x000000130c0c7221 */ /* 0x000fe20000010000 */
[----:B------:R-:W-:Y:S02]  /*1300*/  HADD2.F32 R14, -RZ, R11.H1_H1 ;  /* 0x3000000bff0e7230 */ /* 0x000fe40000004100 */
[----:B------:R-:W-:Y:S01]  /*1310*/  FFMA.FTZ R10, R19, R19, R13 ;  /* 0x00000013130a7223 */ /* 0x000fe2000001000d */
[----:B------:R-:W-:Y:S02]  /*1320*/  FADD.FTZ R12, R12, R18 ;  /* 0x000000120c0c7221 */ /* 0x000fe40000010000 */
[----:B------:R1:W-:Y:S01]  /*1330*/  STL [R1+0x78], R14 ;  /* 0x0000780e01007387 */ /* 0x0003e20000100800 */
[----:B------:R-:W-:Y:S01]  /*1340*/  FFMA.FTZ R10, R18, R18, R10 ;  /* 0x00000012120a7223 */ /* 0x000fe2000001000a */
[----:B------:R-:W-:-:S03]  /*1350*/  FADD.FTZ R11, R12, R17 ;  /* 0x000000110c0b7221 */ /* 0x000fc60000010000 */
[----:B------:R-:W-:Y:S01]  /*1360*/  FFMA.FTZ R10, R17, R17, R10 ;  /* 0x00000011110a7223 */ /* 0x000fe2000001000a */
[----:B------:R-:W-:Y:S01]  /*1370*/  FADD.FTZ R11, R11, R14 ;  /* 0x0000000e0b0b7221 */ /* 0x000fe20000010000 */
[--C-:B------:R-:W-:Y:S02]  /*1380*/  HADD2.F32 R12, -RZ, R9.reuse.H1_H1 ;  /* 0x30000009ff0c7230 */ /* 0x100fe40000004100 */
[--C-:B0-----:R-:W-:Y:S02]  /*1390*/  HADD2.F32 R16, -RZ, R8.reuse.H0_H0 ;  /* 0x20000008ff107230 */ /* 0x101fe40000004100 */
[----:B------:R-:W-:Y:S01]  /*13a0*/  FFMA.FTZ R10, R14, R14, R10 ;  /* 0x0000000e0e0a7223 */ /* 0x000fe2000001000a */
[----:B------:R-:W-:Y:S01]  /*13b0*/  HADD2.F32 R15, -RZ, R8.H1_H1 ;  /* 0x30000008ff0f7230 */ /* 0x000fe20000004100 */
[----:B------:R0:W-:Y:S01]  /*13c0*/  STL [R1+0x74], R12 ;  /* 0x0000740c01007387 */ /* 0x0001e20000100800 */
[----:B-1----:R-:W-:Y:S02]  /*13d0*/  HADD2.F32 R14, -RZ, R9.H0_H0 ;  /* 0x20000009ff0e7230 */ /* 0x002fe40000004100 */
[----:B------:R-:W-:Y:S01]  /*13e0*/  FFMA.FTZ R10, R16, R16, R10 ;  /* 0x00000010100a7223 */ /* 0x000fe2000001000a */
[----:B------:R-:W-:-:S03]  /*13f0*/  FADD.FTZ R8, R11, R16 ;  /* 0x000000100b087221 */ /* 0x000fc60000010000 */
[----:B------:R-:W-:Y:S01]  /*1400*/  FFMA.FTZ R10, R15, R15, R10 ;  /* 0x0000000f0f0a7223 */ /* 0x000fe2000001000a */
[----:B------:R-:W-:Y:S01]  /*1410*/  FADD.FTZ R8, R8, R15 ;  /* 0x0000000f08087221 */ /* 0x000fe20000010000 */
[--C-:B------:R-:W-:Y:S02]  /*1420*/  HADD2.F32 R33, -RZ, R7.reuse.H1_H1 ;  /* 0x30000007ff217230 */ /* 0x100fe40000004100 */
[----:B------:R-:W-:Y:S01]  /*1430*/  FFMA.FTZ R9, R14, R14, R10 ;  /* 0x0000000e0e097223 */ /* 0x000fe2000001000a */
[----:B------:R-:W-:Y:S01]  /*1440*/  FADD.FTZ R8, R8, R14 ;  /* 0x0000000e08087221 */ /* 0x000fe20000010000 */
[--C-:B------:R-:W-:Y:S01]  /*1450*/  HADD2.F32 R13, -RZ, R6.reuse.H0_H0 ;  /* 0x20000006ff0d7230 */ /* 0x100fe20000004100 */
[----:B------:R1:W-:Y:S01]  /*1460*/  STL [R1+0x80], R33 ;  /* 0x0000802101007387 */ /* 0x0003e20000100800 */
[----:B------:R-:W-:Y:S01]  /*1470*/  FFMA.FTZ R9, R12, R12, R9 ;  /* 0x0000000c0c097223 */ /* 0x000fe20000010009 */
[----:B------:R-:W-:Y:S01]  /*1480*/  FADD.FTZ R8, R8, R12 ;  /* 0x0000000c08087221 */ /* 0x000fe20000010000 */
[----:B0-----:R-:W-:Y:S01]  /*1490*/  HADD2.F32 R12, -RZ, R6.H1_H1 ;  /* 0x30000006ff0c7230 */ /* 0x001fe20000004100 */
[----:B------:R-:W3:Y:S01]  /*14a0*/  LDL R34, [R1+0x114] ;  /* 0x0001140001227983 */ /* 0x000ee20000100800 */
[----:B------:R-:W-:Y:S01]  /*14b0*/  FFMA.FTZ R6, R13, R13, R9 ;  /* 0x0000000d0d067223 */ /* 0x000fe20000010009 */
[----:B------:R-:W-:Y:S01]  /*14c0*/  FADD.FTZ R8, R8, R13 ;  /* 0x0000000d08087221 */ /* 0x000fe20000010000 */
[----:B------:R-:W-:-:S02]  /*14d0*/  HADD2.F32 R11, -RZ, R7.H0_H0 ;  /* 0x20000007ff0b7230 */ /* 0x000fc40000004100 */
[----:B------:R-:W-:Y:S01]  /*14e0*/  FFMA.FTZ R6, R12, R12, R6 ;  /* 0x0000000c0c067223 */ /* 0x000fe20000010006 */
[----:B------:R-:W-:Y:S01]  /*14f0*/  FADD.FTZ R8, R8, R12 ;  /* 0x0000000c08087221 */ /* 0x000fe20000010000 */
[----:B--2---:R-:W-:Y:S02]  /*1500*/  HADD2.F32 R10, -RZ, R4.H0_H0 ;  /* 0x20000004ff0a7230 */ /* 0x004fe40000004100 */
[----:B------:R-:W-:Y:S01]  /*1510*/  FFMA.FTZ R6, R11, R11, R6 ;  /* 0x0000000b0b067223 */ /* 0x000fe20000010006 */
[----:B------:R-:W-:-:S03]  /*1520*/  FADD.FTZ R7, R8, R11 ;  /* 0x0000000b08077221 */ /* 0x000fc60000010000 */
        /* <DEDUP_REMOVED lines=8> */
[----:B-1----:R-:W-:-:S02]  /*15b0*/  HADD2.F32 R33, -RZ, R5.H1_H1 ;  /* 0x30000005ff217230 */ /* 0x002fc40000004100 */
        /* <DEDUP_REMOVED lines=11> */
[----:B------:R-:W-:Y:S01]  /*1670*/  HADD2.F32 R35, -RZ, R3.H1_H1 ;  /* 0x30000003ff237230 */ /* 0x000fe20000004100 */
[----:B------:R0:W-:Y:S01]  /*1680*/  STL [R1+0x84], R33 ;  /* 0x0000842101007387 */ /* 0x0001e20000100800 */
[----:B------:R-:W-:-:S04]  /*1690*/  FFMA.FTZ R2, R5, R5, R2 ;  /* 0x0000000505027223 */ /* 0x000fc80000010002 */
[----:B------:R-:W-:Y:S01]  /*16a0*/  FFMA.FTZ R2, R35, R35, R2 ;  /* 0x0000002323027223 */ /* 0x000fe20000010002 */
[----:B------:R1:W-:Y:S01]  /*16b0*/  STL [R1+0x88], R35 ;  /* 0x0000882301007387 */ /* 0x0003e20000100800 */
[----:B0-----:R-:W-:Y:S01]  /*16c0*/  FADD.FTZ R33, R4, R5 ;  /* 0x0000000504217221 */ /* 0x001fe20000010000 */
[--C-:B------:R-:W-:Y:S02]  /*16d0*/  HADD2.F32 R4, -RZ, R30.reuse.H0_H0 ;  /* 0x2000001eff047230 */ /* 0x100fe40000004100 */
[----:B------:R-:W-:Y:S02]  /*16e0*/  HADD2.F32 R3, -RZ, R30.H1_H1 ;  /* 0x3000001eff037230 */ /* 0x000fe40000004100 */
[----:B------:R-:W-:Y:S01]  /*16f0*/  FADD.FTZ R33, R33, R35 ;  /* 0x0000002321217221 */ /* 0x000fe20000010000 */
[----:B-1----:R-:W-:Y:S02]  /*1700*/  HADD2.F32 R35, -RZ, R31.H1_H1 ;  /* 0x3000001fff237230 */ /* 0x002fe40000004100 */
[----:B------:R-:W-:Y:S01]  /*1710*/  FFMA.FTZ R2, R4, R4, R2 ;  /* 0x0000000404027223 */ /* 0x000fe20000010002 */
[----:B------:R-:W-:-:S03]  /*1720*/  FADD.FTZ R33, R33, R4 ;  /* 0x0000000421217221 */ /* 0x000fc60000010000 */
[----:B------:R-:W-:Y:S01]  /*1730*/  FFMA.FTZ R30, R3, R3, R2 ;  /* 0x00000003031e7223 */ /* 0x000fe20000010002 */
[----:B------:R-:W-:Y:S01]  /*1740*/  STL [R1+0x98], R35 ;  /* 0x0000982301007387 */ /* 0x000fe20000100800 */
[----:B------:R-:W-:Y:S02]  /*1750*/  HADD2.F32 R2, -RZ, R31.H0_H0 ;  /* 0x2000001fff027230 */ /* 0x000fe40000004100 */
[----:B------:R-:W-:Y:S01]  /*1760*/  FADD.FTZ R33, R33, R3 ;  /* 0x0000000321217221 */ /* 0x000fe20000010000 */
[----:B------:R-:W-:Y:S02]  /*1770*/  ISETP.GT.U32.AND P0, PT, R58, 0x1f, PT ;  /* 0x0000001f3a00780c */ /* 0x000fe40003f04070 */
[----:B------:R-:W-:Y:S01]  /*1780*/  FFMA.FTZ R30, R2, R2, R30 ;  /* 0x00000002021e7223 */ /* 0x000fe2000001001e */
[----:B------:R-:W-:-:S03]  /*1790*/  FADD.FTZ R33, R33, R2 ;  /* 0x0000000221217221 */ /* 0x000fc60000010000 */
        /* <DEDUP_REMOVED lines=8> */
[----:B------:R-:W-:Y:S02]  /*1820*/  SHF.L.U32 R30, R36, 0x3, RZ ;  /* 0x00000003241e7819 */ /* 0x000fe400000006ff */
[----:B------:R-:W-:Y:S02]  /*1830*/  MOV R35, 0x400 ;  /* 0x0000040000237802 */ /* 0x000fe40000000f00 */
[----:B------:R-:W-:-:S04]  /*1840*/  LOP3.LUT R30, R30, 0x8, RZ, 0xc0, !PT ;  /* 0x000000081e1e7812 */ /* 0x000fc800078ec0ff */
[----:B------:R-:W-:-:S05]  /*1850*/  LEA.HI R30, R58, R30, RZ, 0x1e ;  /* 0x0000001e3a1e7211 */ /* 0x000fca00078ff0ff */
[----:B------:R-:W-:-:S05]  /*1860*/  IMAD R34, R30, 0x28, -R32 ;  /* 0x000000281e227824 */ /* 0x000fca00078e0a20 */
[----:B------:R-:W-:Y:S02]  /*1870*/  SHF.R.S32.HI R30, RZ, 0x1f, R34 ;  /* 0x0000001fff1e7819 */ /* 0x000fe40000011422 */
[----:B------:R-:W-:Y:S02]  /*1880*/  IADD3 R59, R34, 0x18, RZ ;  /* 0x00000018223b7810 */ /* 0x000fe40007ffe0ff */
[----:B------:R-:W-:-:S04]  /*1890*/  LEA.HI R30, R30, R34, RZ, 0x2 ;  /* 0x000000221e1e7211 */ /* 0x000fc800078f10ff */
[----:B------:R-:W-:Y:S02]  /*18a0*/  SHF.R.S32.HI R30, RZ, 0x2, R30 ;  /* 0x00000002ff1e7819 */ /* 0x000fe4000001141e */
[----:B0-----:R-:W-:Y:S02]  /*18b0*/  LEA R35, R31, R35, 0x18 ;  /* 0x000000231f237211 */ /* 0x001fe400078ec0ff */
[----:B------:R-:W-:-:S03]  /*18c0*/  IADD3 R31, R34, 0x4, RZ ;  /* 0x00000004221f7810 */ /* 0x000fc60007ffe0ff */
[----:B------:R-:W-:Y:S01]  /*18d0*/  IMAD R30, R30, 0x28, R35 ;  /* 0x000000281e1e7824 */ /* 0x000fe200078e0223 */
[----:B------:R-:W-:-:S04]  /*18e0*/  SHF.R.S32.HI R32, RZ, 0x1f, R31 ;  /* 0x0000001fff207819 */ /* 0x000fc8000001141f */
[----:B------:R-:W-:Y:S02]  /*18f0*/  LEA.HI R32, R32, R31, RZ, 0x2 ;  /* 0x0000001f20207211 */ /* 0x000fe400078f10ff */
[----:B------:R-:W-:Y:S02]  /*1900*/  SHF.L.U32 R31, R58, 0x3, RZ ;  /* 0x000000033a1f7819 */ /* 0x000fe400000006ff */
[----:B------:R-:W-:Y:S02]  /*1910*/  SHF.R.S32.HI R32, RZ, 0x2, R32 ;  /* 0x00000002ff207819 */ /* 0x000fe40000011420 */
[----:B------:R-:W-:-:S03]  /*1920*/  LOP3.LUT R58, R31, 0x18, RZ, 0xc0, !PT ;  /* 0x000000181f3a7812 */ /* 0x000fc600078ec0ff */
        /* <DEDUP_REMOVED lines=32> */
[----:B------:R-:W-:Y:S02]  /*1b30*/  IADD3 R31, R58, R31, RZ ;  /* 0x0000001f3a1f7210 */ /* 0x000fe40007ffe0ff */
[----:B------:R-:W-:-:S04]  /*1b40*/  IADD3 R58, R34, 0x1c, RZ ;  /* 0x0000001c223a7810 */ /* 0x000fc80007ffe0ff */
[----:B------:R-:W0:Y:S02]  /*1b50*/  LDS.64 R30, [R31] ;  /* 0x000000001f1e7984 */ /* 0x000e240000000a00 */
[----:B0-----:R-:W-:Y:S01]  /*1b60*/  FADD.FTZ R32, R32, R30 ;  /* 0x0000001e20207221 */ /* 0x001fe20000010000 */
[----:B------:R-:W-:Y:S01]  /*1b70*/  IADD3 R30, R34, 0x14, RZ ;  /* 0x00000014221e7810 */ /* 0x000fe20007ffe0ff */
[----:B------:R-:W-:-:S03]  /*1b80*/  FADD.FTZ R33, R33, R31 ;  /* 0x0000001f21217221 */ /* 0x000fc60000010000 */
[----:B------:R-:W-:-:S04]  /*1b90*/  SHF.R.S32.HI R31, RZ, 0x1f, R30 ;  /* 0x0000001fff1f7819 */ /* 0x000fc8000001141e */
[----:B------:R-:W-:Y:S02]  /*1ba0*/  LEA.HI R30, R31, R30, RZ, 0x2 ;  /* 0x0000001e1f1e7211 */ /* 0x000fe400078f10ff */
[----:B------:R-:W-:Y:S02]  /*1bb0*/  SHF.R.S32.HI R31, RZ, 0x1f, R59 ;  /* 0x0000001fff1f7819 */ /* 0x000fe4000001143b */
[----:B------:R-:W-:Y:S02]  /*1bc0*/  SHF.R.S32.HI R30, RZ, 0x2, R30 ;  /* 0x00000002ff1e7819 */ /* 0x000fe4000001141e */
[----:B------:R-:W-:Y:S02]  /*1bd0*/  LEA.HI R59, R31, R59, RZ, 0x2 ;  /* 0x0000003b1f3b7211 */ /* 0x000fe400078f10ff */
[----:B------:R-:W-:Y:S01]  /*1be0*/  SHF.R.S32.HI R31, RZ, 0x1f, R58 ;  /* 0x0000001fff1f7819 */ /* 0x000fe2000001143a */
[----:B------:R-:W-:Y:S01]  /*1bf0*/  IMAD R30, R30, 0x28, R35 ;  /* 0x000000281e1e7824 */ /* 0x000fe200078e0223 */
[----:B------:R-:W-:-:S02]  /*1c00*/  SHF.R.S32.HI R59, RZ, 0x2, R59 ;  /* 0x00000002ff3b7819 */ /* 0x000fc4000001143b */
[----:B------:R-:W-:Y:S02]  /*1c10*/  LEA.HI R58, R31, R58, RZ, 0x2 ;  /* 0x0000003a1f3a7211 */ /* 0x000fe400078f10ff */
[C---:B------:R-:W-:Y:S01]  /*1c20*/  IADD3 R31, R34.reuse, 0x20, RZ ;  /* 0x00000020221f7810 */ /* 0x040fe20007ffe0ff */
[----:B------:R-:W-:Y:S01]  /*1c30*/  IMAD R59, R59, 0x28, R35 ;  /* 0x000000283b3b7824 */ /* 0x000fe200078e0223 */
[----:B------:R-:W-:Y:S02]  /*1c40*/  IADD3 R34, R34, 0x24, RZ ;  /* 0x0000002422227810 */ /* 0x000fe40007ffe0ff */
[----:B------:R-:W-:Y:S02]  /*1c50*/  SHF.R.S32.HI R60, RZ, 0x1f, R31 ;  /* 0x0000001fff3c7819 */ /* 0x000fe4000001141f */
[----:B------:R-:W-:Y:S02]  /*1c60*/  SHF.R.S32.HI R58, RZ, 0x2, R58 ;  /* 0x00000002ff3a7819 */ /* 0x000fe4000001143a */
[----:B------:R-:W-:-:S02]  /*1c70*/  LEA.HI R31, R60, R31, RZ, 0x2 ;  /* 0x0000001f3c1f7211 */ /* 0x000fc400078f10ff */
[----:B------:R-:W-:Y:S01]  /*1c80*/  SHF.R.S32.HI R60, RZ, 0x1f, R34 ;  /* 0x0000001fff3c7819 */ /* 0x000fe20000011422 */
[----:B------:R-:W-:Y:S01]  /*1c90*/  IMAD R58, R58, 0x28, R35 ;  /* 0x000000283a3a7824 */ /* 0x000fe200078e0223 */
[----:B------:R-:W-:Y:S02]  /*1ca0*/  SHF.R.S32.HI R31, RZ, 0x2, R31 ;  /* 0x00000002ff1f7819 */ /* 0x000fe4000001141f */
[----:B------:R-:W-:Y:S02]  /*1cb0*/  LEA.HI R34, R60, R34, RZ, 0x2 ;  /* 0x000000223c227211 */ /* 0x000fe400078f10ff */
[----:B------:R-:W0:Y:S01]  /*1cc0*/  S2R R60, SR_TID.X ;  /* 0x00000000003c7919 */ /* 0x000e220000002100 */
[----:B------:R-:W-:Y:S01]  /*1cd0*/  IMAD R31, R31, 0x28, R35 ;  /* 0x000000281f1f7824 */ /* 0x000fe200078e0223 */
[----:B------:R-:W-:-:S05]  /*1ce0*/  SHF.R.S32.HI R34, RZ, 0x2, R34 ;  /* 0x00000002ff227819 */ /* 0x000fca0000011422 */
[----:B------:R-:W-:Y:S01]  /*1cf0*/  IMAD R34, R34, 0x28, R35 ;  /* 0x0000002822227824 */ /* 0x000fe200078e0223 */
[----:B0-----:R-:W-:-:S04]  /*1d00*/  SHF.L.U32 R60, R60, 0x3, RZ ;  /* 0x000000033c3c7819 */ /* 0x001fc800000006ff */
[----:B------:R-:W-:-:S04]  /*1d10*/  LOP3.LUT R60, R60, 0x18, RZ, 0xc0, !PT ;  /* 0x000000183c3c7812 */ /* 0x000fc800078ec0ff */
[C---:B------:R-:W-:Y:S02]  /*1d20*/  IADD3 R30, R60.reuse, R30, RZ ;  /* 0x0000001e3c1e7210 */ /* 0x040fe40007ffe0ff */
[C---:B------:R-:W-:Y:S02]  /*1d30*/  IADD3 R35, R60.reuse, R31, RZ ;  /* 0x0000001f3c237210 */ /* 0x040fe40007ffe0ff */
[C---:B------:R-:W-:Y:S02]  /*1d40*/  IADD3 R59, R60.reuse, R59, RZ ;  /* 0x0000003b3c3b7210 */ /* 0x040fe40007ffe0ff */
[----:B------:R-:W0:Y:S01]  /*1d50*/  LDS.64 R30, [R30] ;  /* 0x000000001e1e7984 */ /* 0x000e220000000a00 */
[C---:B------:R-:W-:Y:S02]  /*1d60*/  IADD3 R58, R60.reuse, R58, RZ ;  /* 0x0000003a3c3a7210 */ /* 0x040fe40007ffe0ff */
[----:B------:R-:W-:Y:S01]  /*1d70*/  IADD3 R34, R60, R34, RZ ;  /* 0x000000223c227210 */ /* 0x000fe20007ffe0ff */
[----:B0-----:R-:W-:Y:S01]  /*1d80*/  FADD.FTZ R30, R32, R30 ;  /* 0x0000001e201e7221 */ /* 0x001fe20000010000 */
[----:B------:R-:W-:-:S02]  /*1d90*/  FADD.FTZ R60, R33, R31 ;  /* 0x0000001f213c7221 */ /* 0x000fc40000010000 */
[----:B------:R-:W0:Y:S02]  /*1da0*/  LDS.64 R32, [R59] ;  /* 0x000000003b207984 */ /* 0x000e240000000a00 */
[----:B0-----:R-:W-:Y:S01]  /*1db0*/  FADD.FTZ R32, R30, R32 ;  /* 0x000000201e207221 */ /* 0x001fe20000010000 */
[----:B------:R-:W-:Y:S01]  /*1dc0*/  FADD.FTZ R60, R60, R33 ;  /* 0x000000213c3c7221 */ /* 0x000fe20000010000 */
[----:B------:R-:W0:Y:S02]  /*1dd0*/  LDS.64 R30, [R58] ;  /* 0x000000003a1e7984 */ /* 0x000e240000000a00 */
[----:B0-----:R-:W-:Y:S01]  /*1de0*/  FADD.FTZ R30, R32, R30 ;  /* 0x0000001e201e7221 */ /* 0x001fe20000010000 */
[----:B------:R-:W-:Y:S01]  /*1df0*/  FADD.FTZ R31, R60, R31 ;  /* 0x0000001f3c1f7221 */ /* 0x000fe20000010000 */
[----:B------:R-:W0:Y:S04]  /*1e00*/  LDS.64 R32, [R35] ;  /* 0x0000000023207984 */ /* 0x000e280000000a00 */
[----:B------:R-:W1:Y:S01]  /*1e10*/  LDS.64 R34, [R34] ;  /* 0x0000000022227984 */ /* 0x000e620000000a00 */
[----:B0-----:R-:W-:Y:S01]  /*1e20*/  FADD.FTZ R30, R30, R32 ;  /* 0x000000201e1e7221 */ /* 0x001fe20000010000 */
[----:B------:R-:W-:-:S03]  /*1e30*/  FADD.FTZ R31, R31, R33 ;  /* 0x000000211f1f7221 */ /* 0x000fc60000010000 */
[----:B-1----:R-:W-:Y:S01]  /*1e40*/  FADD.FTZ R30, R30, R34 ;  /* 0x000000221e1e7221 */ /* 0x002fe20000010000 */
[----:B------:R-:W-:-:S07]  /*1e50*/  FADD.FTZ R31, R31, R35 ;  /* 0x000000231f1f7221 */ /* 0x000fce0000010000 */
.L_x_3447:
[----:B------:R-:W-:Y:S05]  /*1e60*/  BSYNC B0 ;  /* 0x0000000000007941 */ /* 0x000fea0003800000 */
.L_x_3446:
[----:B------:R-:W0:Y:S01]  /*1e70*/  SHFL.BFLY PT, R33, R30, 0x2, 0x1f ;  /* 0x0c401f001e217f89 */ /* 0x000e2200000e0000 */
[----:B------:R-:W-:Y:S03]  /*1e80*/  BSSY B0, `(.L_x_3448) ;  /* 0x0000017000007945 */ /* 0x000fe60003800000 */
[----:B------:R-:W1:Y:S01]  /*1e90*/  SHFL.BFLY PT, R32, R31, 0x2, 0x1f ;  /* 0x0c401f001f207f89 */ /* 0x000e6200000e0000 */
[----:B------:R-:W2:Y:S01]  /*1ea0*/  S2R R60, SR_TID.X ;  /* 0x00000000003c7919 */ /* 0x000ea20000002100 */
[----:B------:R-:W3:Y:S01]  /*1eb0*/  S2R R58, SR_CTAID.Y ;  /* 0x00000000003a7919 */ /* 0x000ee20000002600 */
[----:B------:R-:W4:Y:S01]  /*1ec0*/  S2R R59, SR_CTAID.X ;  /* 0x00000000003b7919 */ /* 0x000f220000002500 */
[----:B0-----:R-:W-:Y:S01]  /*1ed0*/  FADD.FTZ R30, R33, R30 ;  /* 0x0000001e211e7221 */ /* 0x001fe20000010000 */
[----:B-1----:R-:W-:-:S04]  /*1ee0*/  FADD.FTZ R31, R32, R31 ;  /* 0x0000001f201f7221 */ /* 0x002fc80000010000 */
[----:B------:R-:W0:Y:S04]  /*1ef0*/  SHFL.BFLY PT, R33, R30, 0x1, 0x1f ;  /* 0x0c201f001e217f89 */ /* 0x000e2800000e0000 */
[----:B------:R-:W1:Y:S01]  /*1f00*/  SHFL.BFLY PT, R32, R31, 0x1, 0x1f ;  /* 0x0c201f001f207f89 */ /* 0x000e6200000e0000 */
[----:B--2---:R-:W-:Y:S01]  /*1f10*/  LOP3.LUT P0, RZ, R60, 0xffffffe3, RZ, 0xc0, !PT ;  /* 0xffffffe33cff7812 */ /* 0x004fe2000780c0ff */
[----:B0-----:R-:W-:Y:S01]  /*1f20*/  FADD.FTZ R30, R30, R33 ;  /* 0x000000211e1e7221 */ /* 0x001fe20000010000 */
[----:B-1----:R-:W-:-:S11]  /*1f30*/  FADD.FTZ R31, R31, R32 ;  /* 0x000000201f1f7221 */ /* 0x002fd60000010000 */
[----:B---34-:R-:W-:Y:S05]  /*1f40*/  @P0 BRA `(.L_x_3449) ;  /* 0x0000000000280947 */ /* 0x018fea0003800000 */
        /* <DEDUP_REMOVED lines=10> */
.L_x_3449:
[----:B------:R-:W-:Y:S05]  /*1ff0*/  BSYNC B0 ;  /* 0x0000000000007941 */ /* 0x000fea0003800000 */
.L_x_3448:
        /* <DEDUP_REMOVED lines=13> */
.L_x_3451:
[----:B------:R-:W2:Y:S04]  /*20d0*/  LD.E.STRONG.GPU R33, desc[UR8][R30.64] ;  /* 0x000000081e217980 */ /* 0x000ea8000c10f900 */
[----:B--2---:R-:W-:Y:S01]  /*20e0*/  CCTL.IVALL ;  /* 0x00000000ff00798f */ /* 0x004fe20002000000 */
[----:B------:R-:W-:Y:S05]  /*20f0*/  YIELD ;  /* 0x0000000000007946 */ /* 0x000fea0003800000 */
[----:B-----5:R-:W-:-:S04]  /*2100*/  LOP3.LUT R33, R33, R32, RZ, 0x3c, !PT ;  /* 0x0000002021217212 */ /* 0x020fc800078e3cff */
[----:B------:R-:W-:-:S13]  /*2110*/  ISETP.GT.AND P0, PT, R33, -0x1, PT ;  /* 0xffffffff2100780c */ /* 0x000fda0003f04270 */
[----:B------:R-:W-:Y:S05]  /*2120*/  @P0 BRA `(.L_x_3451) ;  /* 0xfffffffc00e80947 */ /* 0x000fea000383ffff */
.L_x_3450:
        /* <DEDUP_REMOVED lines=73> */
.L_x_3453:
[----:B------:R-:W-:Y:S05]  /*25c0*/  BSYNC B0 ;  /* 0x0000000000007941 */ /* 0x000fea0003800000 */
.L_x_3452:
[----:B0-----:R-:W2:Y:S01]  /*25d0*/  LDL.LU R30, [R1+0xc] ;  /* 0x00000c00011e7983 */ /* 0x001ea20000300800 */
[----:B------:R-:W-:Y:S01]  /*25e0*/  SHF.L.U32 R33, R36, 0x3, RZ ;  /* 0x0000000324217819 */ /* 0x000fe200000006ff */
[----:B------:R-:W-:Y:S02]  /*25f0*/  ULDC.64 UR12, c[0x0][0x210] ;  /* 0x00008400000c7ab9 */ /* 0x000fe40000000a00 */
[----:B------:R-:W3:Y:S01]  /*2600*/  LDL.LU R34, [R1+0x4] ;  /* 0x0000040001227983 */ /* 0x000ee20000300800 */
[----:B------:R-:W0:Y:S03]  /*2610*/  S2UR UR7, SR_CgaCtaId ;  /* 0x00000000000779c3 */ /* 0x000e260000008800 */
[----:B------:R-:W-:Y:S04]  /*2620*/  STL [R1+0x160], R5 ;  /* 0x0001600501007387 */ /* 0x000fe80000100800 */
[----:B------:R-:W-:Y:S04]  /*2630*/  STL [R1+0x15c], R2 ;  /* 0x00015c0201007387 */ /* 0x000fe80000100800 */
[----:B------:R1:W-:Y:S04]  /*2640*/  STL [R1+0x118], R25 ;  /* 0x0001181901007387 */ /* 0x0003e80000100800 */
[----:B------:R4:W-:Y:S04]  /*2650*/  STL [R1+0x11c], R36 ;  /* 0x00011c2401007387 */ /* 0x0009e80000100800 */
[----:B-1----:R-:W4:Y:S01]  /*2660*/  LDL.LU R25, [R1+0x18] ;  /* 0x0000180001197983 */ /* 0x002f220000300800 */
[----:B------:R-:W-:-:S03]  /*2670*/  LOP3.LUT R33, R33, 0x8, RZ, 0xc0, !PT ;  /* 0x0000000821217812 */ /* 0x000fc600078ec0ff */
[----:B------:R-:W4:Y:S01]  /*2680*/  LDL.LU R5, [R1+0x1c] ;  /* 0x00001c0001057983 */ /* 0x000f220000300800 */
[----:B------:R-:W-:-:S03]  /*2690*/  IADD3 R33, RZ, -R33, RZ ;  /* 0x80000021ff217210 */ /* 0x000fc60007ffe0ff */
[----:B------:R-:W4:Y:S01]  /*26a0*/  LDL.LU R2, [R1+0x44] ;  /* 0x0000440001027983 */ /* 0x000f220000300800 */
[----:B--2---:R-:W-:-:S03]  /*26b0*/  IMAD R32, R61, 0x50, R30 ;  /* 0x000000503d207824 */ /* 0x004fc600078e021e */
[----:B------:R-:W2:Y:S02]  /*26c0*/  LDL.LU R61, [R1+0x4c] ;  /* 0x00004c00013d7983 */ /* 0x000ea40000300800 */
[----:B------:R-:W-:Y:S02]  /*26d0*/  SHF.L.U32 R32, R32, 0x2, RZ ;  /* 0x0000000220207819 */ /* 0x000fe400000006ff */
[----:B------:R-:W2:Y:S03]  /*26e0*/  LDL.LU R60, [R1+0x50] ;  /* 0x00005000013c7983 */ /* 0x000ea60000300800 */
[----:B------:R-:W-:Y:S01]  /*26f0*/  IMAD.WIDE.U32 R30, R32, -0x33333333, RZ ;  /* 0xcccccccd201e7825 */ /* 0x000fe200078e00ff */
[----:B------:R-:W2:Y:S04]  /*2700*/  LDL.LU R59, [R1+0x5c] ;  /* 0x00005c00013b7983 */ /* 0x000ea80000300800 */
[----:B------:R-:W-:Y:S01]  /*2710*/  LEA.HI R30, R31, R33, RZ, 0x1b ;  /* 0x000000211f1e7211 */ /* 0x000fe200078fd8ff */
[----:B------:R-:W2:Y:S01]  /*2720*/  LDL.LU R58, [R1+0x60] ;  /* 0x00006000013a7983 */ /* 0x000ea20000300800 */
[----:B------:R-:W-:-:S03]  /*2730*/  SHF.R.S32.HI R33, RZ, 0x1f, R32 ;  /* 0x0000001fff217819 */ /* 0x000fc60000011420 */
[----:B------:R-:W-:Y:S02]  /*2740*/  IMAD.WIDE.U32 R32, R57, 0xa0000, R32 ;  /* 0x000a000039207825 */ /* 0x000fe400078e0020 */
[----:B------:R-:W2:Y:S03]  /*2750*/  LDL.LU R57, [R1+0x64] ;  /* 0x0000640001397983 */ /* 0x000ea60000300800 */
[----:B---3--:R-:W-:Y:S01]  /*2760*/  IADD3 R33, R34, R33, RZ ;  /* 0x0000002122217210 */ /* 0x008fe20007ffe0ff */
[----:B----4-:R-:W3:Y:S01]  /*2770*/  LDL.LU R36, [R1+0x94] ;  /* 0x0000940001247983 */ /* 0x010ee20000300800 */
[----:B------:R-:W-:-:S04]  /*2780*/  IADD3 R37, P0, R37, R32, RZ ;  /* 0x0000002025257210 */ /* 0x000fc80007f1e0ff */
[----:B------:R-:W-:Y:S02]  /*2790*/  IADD3.X R35, RZ, R33, RZ, P0, !PT ;  /* 0x00000021ff237210 */ /* 0x000fe400007fe4ff */
[----:B------:R-:W-:Y:S02]  /*27a0*/  IADD3 R25, P0, R25, R32, RZ ;  /* 0x0000002019197210 */ /* 0x000fe40007f1e0ff */
[----:B------:R-:W-:-:S03]  /*27b0*/  LEA R34, P1, R37, UR12, 0x1 ;  /* 0x0000000c25227c11 */ /* 0x000fc6000f8208ff */
[----:B------:R1:W-:Y:S01]  /*27c0*/  STL [R1+0xd0], R25 ;  /* 0x0000d01901007387 */ /* 0x0003e20000100800 */
[----:B------:R-:W-:-:S03]  /*27d0*/  LEA.HI.X R35, R37, UR13, R35, 0x1, P1 ;  /* 0x0000000d25237c11 */ /* 0x000fc600088f0c23 */
[----:B-1----:R-:W4:Y:S04]  /*27e0*/  LDL.LU R25, [R1+0xa0] ;  /* 0x0000a00001197983 */ /* 0x002f280000300800 */
[----:B------:R-:W2:Y:S01]  /*27f0*/  LDL.LU R37, [R1+0x48] ;  /* 0x0000480001257983 */ /* 0x000ea20000300800 */
[----:B------:R-:W-:Y:S02]  /*2800*/  UMOV UR6, 0x400 ;  /* 0x0000040000067882 */ /* 0x000fe40000000000 */
[----:B------:R-:W-:-:S04]  /*2810*/  UIADD3 UR6, UR6, 0xc80, URZ ;  /* 0x00000c8006067890 */ /* 0x000fc8000fffe03f */
[----:B0-----:R-:W-:-:S06]  /*2820*/  ULEA UR6, UR7, UR6, 0x18 ;  /* 0x0000000607067291 */ /* 0x001fcc000f8ec03f */
[----:B------:R-:W-:Y:S01]  /*2830*/  LEA R30, R30, UR6, 0x3 ;  /* 0x000000061e1e7c11 */ /* 0x000fe2000f8e18ff */
[----:B------:R-:W-:-:S05]  /*2840*/  ULDC UR6, c[0x0][0x230] ;  /* 0x00008c0000067ab9 */ /* 0x000fca0000000800 */
[----:B------:R-:W0:Y:S01]  /*2850*/  LDS.64 R30, [R30] ;  /* 0x000000001e1e7984 */ /* 0x000e220000000a00 */
[-C--:B------:R-:W-:Y:S02]  /*2860*/  IADD3 R5, P1, R5, R32.reuse, RZ ;  /* 0x0000002005057210 */ /* 0x080fe40007f3e0ff */
[----:B------:R-:W-:-:S03]  /*2870*/  IADD3 R2, P3, R2, R32, RZ ;  /* 0x0000002002027210 */ /* 0x000fc60007f7e0ff */
[----:B------:R1:W-:Y:S04]  /*2880*/  STL [R1+0xcc], R5 ;  /* 0x0000cc0501007387 */ /* 0x0003e80000100800 */
[----:B-1----:R-:W4:Y:S04]  /*2890*/  LDL.LU R5, [R1+0x160] ;  /* 0x0001600001057983 */ /* 0x002f280000300800 */
[----:B------:R1:W-:Y:S04]  /*28a0*/  STL [R1+0xa8], R2 ;  /* 0x0000a80201007387 */ /* 0x0003e80000100800 */
[----:B-1----:R-:W4:Y:S01]  /*28b0*/  LDL.LU R2, [R1+0x15c] ;  /* 0x00015c0001027983 */ /* 0x002f220000300800 */
[----:B0-----:R-:W-:-:S06]  /*28c0*/  FADD.FTZ R31, R31, UR6 ;  /* 0x000000061f1f7e21 */ /* 0x001fcc0008010000 */
[----:B------:R-:W0:Y:S01]  /*28d0*/  MUFU.RSQ R31, R31 ;  /* 0x0000001f001f7308 */ /* 0x000e220000001400 */
[--C-:B------:R-:W-:Y:S01]  /*28e0*/  FADD.FTZ R55, R55, -R30.reuse ;  /* 0x8000001e37377221 */ /* 0x100fe20000010000 */
[----:B------:R-:W-:-:S03]  /*28f0*/  FADD.FTZ R54, R54, -R30 ;  /* 0x8000001e36367221 */ /* 0x000fc60000010000 */
[----:B0-----:R-:W-:Y:S01]  /*2900*/  FMUL.FTZ R55, R31, R55 ;  /* 0x000000371f377220 */ /* 0x001fe20000410000 */
[--C-:B------:R-:W-:Y:S01]  /*2910*/  FADD.FTZ R53, R53, -R30.reuse ;  /* 0x8000001e35357221 */ /* 0x100fe20000010000 */
[--C-:B------:R-:W-:Y:S01]  /*2920*/  FADD.FTZ R50, R50, -R30.reuse ;  /* 0x8000001e32327221 */ /* 0x100fe20000010000 */
[--C-:B------:R-:W-:Y:S01]  /*2930*/  FADD.FTZ R46, R46, -R30.reuse ;  /* 0x8000001e2e2e7221 */ /* 0x100fe20000010000 */
[--C-:B------:R-:W-:Y:S01]  /*2940*/  FADD.FTZ R44, R44, -R30.reuse ;  /* 0x8000001e2c2c7221 */ /* 0x100fe20000010000 */
[--C-:B------:R-:W-:Y:S01]  /*2950*/  FADD.FTZ R48, R48, -R30.reuse ;  /* 0x8000001e30307221 */ /* 0x100fe20000010000 */
[--C-:B------:R-:W-:Y:S01]  /*2960*/  FADD.FTZ R41, R41, -R30.reuse ;  /* 0x8000001e29297221 */ /* 0x100fe20000010000 */
[----:B------:R-:W-:Y:S01]  /*2970*/  FADD.FTZ R22, R22, -R30 ;  /* 0x8000001e16167221 */ /* 0x000fe20000010000 */
[----:B--2---:R-:W-:-:S05]  /*2980*/  IADD3 R37, P2, R37, R32, RZ ;  /* 0x0000002025257210 */ /* 0x004fca0007f5e0ff */
[----:B------:R0:W-:Y:S02]  /*2990*/  STL [R1+0xc8], R37 ;  /* 0x0000c82501007387 */ /* 0x0001e40000100800 */
[-C--:B0-----:R-:W-:Y:S02]  /*29a0*/  IADD3 R37, P6, R61, R32.reuse, RZ ;  /* 0x000000203d257210 */ /* 0x081fe40007fde0ff */
[----:B------:R-:W-:-:S03]  /*29b0*/  IADD3 R61, P4, R60, R32, RZ ;  /* 0x000000203c3d7210 */ /* 0x000fc60007f9e0ff */
[----:B------:R0:W-:Y:S01]  /*29c0*/  STL [R1+0xa4], R37 ;  /* 0x0000a42501007387 */ /* 0x0001e20000100800 */
[----:B------:R-:W-:Y:S02]  /*29d0*/  IADD3 R60, P5, R59, R32, RZ ;  /* 0x000000203b3c7210 */ /* 0x000fe40007fbe0ff */
[-C--:B------:R-:W-:Y:S01]  /*29e0*/  IADD3.X R59, RZ, R33.reuse, RZ, P6, !PT ;  /* 0x00000021ff3b7210 */ /* 0x080fe200037fe4ff */
[----:B------:R-:W-:Y:S01]  /*29f0*/  STL [R1+0x9c], R61 ;  /* 0x00009c3d01007387 */ /* 0x000fe20000100800 */
[----:B0-----:R-:W-:-:S05]  /*2a00*/  IADD3.X R37, RZ, R33, RZ, P3, !PT ;  /* 0x00000021ff257210 */ /* 0x001fca0001ffe4ff */
[----:B------:R0:W-:Y:S04]  /*2a10*/  STL [R1+0x110], R37 ;  /* 0x0001102501007387 */ /* 0x0001e80000100800 */
[----:B------:R-:W-:Y:S01]  /*2a20*/  STL [R1+0x68], R60 ;  /* 0x0000683c01007387 */ /* 0x000fe20000100800 */
[----:B0-----:R-:W-:-:S03]  /*2a30*/  IADD3 R37, P3, R58, R32, RZ ;  /* 0x000000203a257210 */ /* 0x001fc60007f7e0ff */
[----:B------:R-:W-:Y:S01]  /*2a40*/  STL [R1+0x10c], R59 ;  /* 0x00010c3b01007387 */ /* 0x000fe20000100800 */
[-C--:B------:R-:W-:Y:S02]  /*2a50*/  IADD3.X R58, RZ, R33.reuse, RZ, P4, !PT ;  /* 0x00000021ff3a7210 */ /* 0x080fe400027fe4ff */
[----:B------:R-:W-:Y:S01]  /*2a60*/  IADD3 R57, P4, R57, R32, RZ ;  /* 0x0000002039397210 */ /* 0x000fe20007f9e0ff */
[----:B------:R0:W-:Y:S04]  /*2a70*/  STL [R1+0xc0], R37 ;  /* 0x0000c02501007387 */ /* 0x0001e80000100800 */
[----:B------:R-:W-:Y:S01]  /*2a80*/  STL [R1+0x108], R58 ;  /* 0x0001083a01007387 */ /* 0x000fe20000100800 */
[----:B0-----:R-:W-:-:S03]  /*2a90*/  IADD3.X R37, RZ, R33, RZ, P5, !PT ;  /* 0x00000021ff257210 */ /* 0x001fc60002ffe4ff */
[----:B------:R0:W-:Y:S01]  /*2aa0*/  STL [R1+0xb4], R57 ;  /* 0x0000b43901007387 */ /* 0x0001e20000100800 */
[----:B---3--:R-:W-:-:S03]  /*2ab0*/  IADD3 R36, P5, R36, R32, RZ ;  /* 0x0000002024247210 */ /* 0x008fc60007fbe0ff */
[----:B------:R1:W-:Y:S01]  /*2ac0*/  STL [R1+0x104], R37 ;  /* 0x0001042501007387 */ /* 0x0003e20000100800 */
[----:B----4-:R-:W-:Y:S01]  /*2ad0*/  IADD3 R25, P6, R25, R32, RZ ;  /* 0x0000002019197210 */ /* 0x010fe20007fde0ff */
[----:B-----5:R-:W-:Y:S02]  /*2ae0*/  HADD2.F32 R32, -RZ, R26.H0_H0 ;  /* 0x2000001aff207230 */ /* 0x020fe40000004100 */
[--C-:B0-----:R-:W-:Y:S01]  /*2af0*/  FADD.FTZ R57, R0, -R30.reuse ;  /* 0x8000001e00397221 */ /* 0x101fe20000010000 */
[--C-:B------:R-:W-:Y:S02]  /*2b00*/  HADD2.F32 R0, -RZ, R28.reuse.H0_H0 ;  /* 0x2000001cff007230 */ /* 0x100fe40000004100 */
[----:B-1----:R-:W-:Y:S01]  /*2b10*/  FADD.FTZ R37, R56, -R30 ;  /* 0x8000001e38257221 */ /* 0x002fe20000010000 */
[----:B------:R-:W-:Y:S02]  /*2b20*/  HADD2.F32 R28, -RZ, R28.H1_H1 ;  /* 0x3000001cff1c7230 */ /* 0x000fe40000004100 */
[----:B------:R-:W-:-:S02]  /*2b30*/  HADD2.F32 R56, -RZ, R26.H1_H1 ;  /* 0x3000001aff387230 */ /* 0x000fc40000004100 */
[----:B------:R-:W-:-:S04]  /*2b40*/  FMUL.FTZ R26, R31, R37 ;  /* 0x000000251f1a7220 */ /* 0x000fc80000410000 */
[----:B------:R-:W-:Y:S01]  /*2b50*/  FFMA.FTZ R26, R26, R28, R56 ;  /* 0x0000001c1a1a7223 */ /* 0x000fe20000010038 */
[----:B------:R-:W-:-:S03]  /*2b60*/  FMUL.FTZ R57, R57, R31 ;  /* 0x0000001f39397220 */ /* 0x000fc60000410000 */
[----:B------:R-:W-:Y:S01]  /*2b70*/  FMUL.FTZ R37, R26, -1.4426950216293334961 ;  /* 0xbfb8aa3b1a257820 */ /* 0x000fe20000410000 */
[----:B------:R-:W-:-:S05]  /*2b80*/  FFMA.FTZ R57, R57, R0, R32 ;  /* 0x0000000039397223 */ /* 0x000fca0000010020 */
[----:B------:R-:W0:Y:S01]  /*2b90*/  MUFU.EX2 R37, R37 ;  /* 0x0000002500257308 */ /* 0x000e220000000800 */
[----:B------:R-:W-:-:S07]  /*2ba0*/  FMUL.FTZ R58, R57, -1.4426950216293334961 ;  /* 0xbfb8aa3b393a7820 */ /* 0x000fce0000410000 */
[----:B------:R-:W1:Y:S01]  /*2bb0*/  MUFU.EX2 R58, R58 ;  /* 0x0000003a003a7308 */ /* 0x000e620000000800 */
[----:B0-----:R-:W-:-:S07]  /*2bc0*/  FADD.FTZ R37, R37, 1 ;  /* 0x3f80000025257421 */ /* 0x001fce0000010000 */
[----:B------:R-:W0:Y:S01]  /*2bd0*/  MUFU.RCP R37, R37 ;  /* 0x0000002500257308 */ /* 0x000e220000001000 */
[----:B-1----:R-:W-:-:S07]  /*2be0*/  FADD.FTZ R58, R58, 1 ;  /* 0x3f8000003a3a7421 */ /* 0x002fce0000010000 */
[----:B------:R-:W1:Y:S01]  /*2bf0*/  MUFU.RCP R58, R58 ;  /* 0x0000003a003a7308 */ /* 0x000e620000001000 */
[----:B------:R-:W-:Y:S04]  /*2c00*/  STL [R1+0x158], R33 ;  /* 0x0001582101007387 */ /* 0x000fe80000100800 */
[----:B------:R-:W-:Y:S04]  /*2c10*/  STL [R1+0xac], R36 ;  /* 0x0000ac2401007387 */ /* 0x000fe80000100800 */
[----:B------:R0:W-:Y:S02]  /*2c20*/  STL [R1+0x64], R25 ;  /* 0x0000641901007387 */ /* 0x0001e40000100800 */
[----:B0-----:R-:W-:Y:S01]  /*2c30*/  FMUL.FTZ R25, R26, R37 ;  /* 0x000000251a197220 */ /* 0x001fe20000410000 */
[----:B------:R-:W-:-:S02]  /*2c40*/  HADD2.F32 R26, -RZ, R29.H0_H0 ;  /* 0x2000001dff1a7230 */ /* 0x000fc40000004100 */
[----:B------:R-:W-:Y:S02]  /*2c50*/  HADD2.F32 R37, -RZ, R27.H0_H0 ;  /* 0x2000001bff257230 */ /* 0x000fe40000004100 */
[----:B-1----:R-:W-:Y:S01]  /*2c60*/  FMUL.FTZ R36, R57, R58 ;  /* 0x0000003a39247220 */ /* 0x002fe20000410000 */
[----:B------:R-:W-:Y:S02]  /*2c70*/  FMUL.FTZ R57, R31, R54 ;  /* 0x000000361f397220 */ /* 0x000fe40000410000 */
[----:B------:R-:W-:-:S04]  /*2c80*/  FFMA.FTZ R55, R55, R26, R37 ;  /* 0x0000001a37377223 */ /* 0x000fc80000010025 */
[----:B------:R-:W-:-:S06]  /*2c90*/  FMUL.FTZ R54, R55, -1.4426950216293334961 ;  /* 0xbfb8aa3b37367820 */ /* 0x000fcc0000410000 */
[----:B------:R-:W0:Y:S01]  /*2ca0*/  MUFU.EX2 R54, R54 ;  /* 0x0000003600367308 */ /* 0x000e220000000800 */
[C---:B------:R-:W-:Y:S01]  /*2cb0*/  FMUL.FTZ R61, R31.reuse, R53 ;  /* 0x000000351f3d7220 */ /* 0x040fe20000410000 */
[----:B------:R-:W-:-:S04]  /*2cc0*/  FMUL.FTZ R60, R31, R50 ;  /* 0x000000321f3c7220 */ /* 0x000fc80000410000 */
[----:B------:R-:W-:Y:S01]  /*2cd0*/  MOV R50, R61 ;  /* 0x0000003d00327202 */ /* 0x000fe20000000f00 */
[C---:B------:R-:W-:Y:S01]  /*2ce0*/  FMUL.FTZ R61, R31.reuse, R46 ;  /* 0x0000002e1f3d7220 */ /* 0x040fe20000410000 */
[C---:B------:R-:W-:Y:S01]  /*2cf0*/  FMUL.FTZ R46, R31.reuse, R44 ;  /* 0x0000002c1f2e7220 */ /* 0x040fe20000410000 */
[----:B------:R-:W-:Y:S01]  /*2d00*/  MOV R44, R60 ;  /* 0x0000003c002c7202 */ /* 0x000fe20000000f00 */
[C---:B------:R-:W-:Y:S01]  /*2d10*/  FMUL.FTZ R33, R31.reuse, R48 ;  /* 0x000000301f217220 */ /* 0x040fe20000410000 */
[C---:B------:R-:W-:Y:S01]  /*2d20*/  FMUL.FTZ R48, R31.reuse, R41 ;  /* 0x000000291f307220 */ /* 0x040fe20000410000 */
[----:B------:R-:W-:Y:S01]  /*2d30*/  FMUL.FTZ R41, R31, R22 ;  /* 0x000000161f297220 */ /* 0x000fe20000410000 */
[----:B0-----:R-:W-:-:S04]  /*2d40*/  FADD.FTZ R54, R54, 1 ;  /* 0x3f80000036367421 */ /* 0x001fc80000010000 */
[----:B------:R0:W-:Y:S02]  /*2d50*/  MUFU.RCP R22, R54 ;  /* 0x0000003600167308 */ /* 0x0001e40000001000 */
[C-C-:B0-----:R-:W-:Y:S01]  /*2d60*/  FFMA.FTZ R54, R0.reuse, R44, R32.reuse ;  /* 0x0000002c00367223 */ /* 0x141fe20000010020 */
[----:B------:R-:W-:Y:S02]  /*2d70*/  FFMA.FTZ R44, R0, R61, R32 ;  /* 0x0000003d002c7223 */ /* 0x000fe40000010020 */
[----:B------:R-:W2:Y:S01]  /*2d80*/  LDL.LU R61, [R1] ;  /* 0x00000000013d7983 */ /* 0x000ea20000300800 */
[----:B------:R-:W-:Y:S02]  /*2d90*/  HADD2.F32 R29, -RZ, R29.H1_H1 ;  /* 0x3000001dff1d7230 */ /* 0x000fe40000004100 */
[----:B------:R-:W-:-:S05]  /*2da0*/  HADD2.F32 R27, -RZ, R27.H1_H1 ;  /* 0x3000001bff1b7230 */ /* 0x000fca0000004100 */
[----:B------:R-:W-:Y:S01]  /*2db0*/  FFMA.FTZ R57, R57, R29, R27 ;  /* 0x0000001d39397223 */ /* 0x000fe2000001001b */
[----:B------:R-:W-:-:S03]  /*2dc0*/  FADD.FTZ R58, R10, -R30 ;  /* 0x8000001e0a3a7221 */ /* 0x000fc60000010000 */
[----:B------:R-:W-:-:S04]  /*2dd0*/  FMUL.FTZ R59, R57, -1.4426950216293334961 ;  /* 0xbfb8aa3b393b7820 */ /* 0x000fc80000410000 */
[----:B------:R-:W0:Y:S01]  /*2de0*/  MUFU.EX2 R10, R59 ;  /* 0x0000003b000a7308 */ /* 0x000e220000000800 */
[--C-:B------:R-:W-:Y:S01]  /*2df0*/  FADD.FTZ R16, R16, -R30.reuse ;  /* 0x8000001e10107221 */ /* 0x100fe20000010000 */
[--C-:B------:R-:W-:Y:S01]  /*2e00*/  FADD.FTZ R52, R52, -R30.reuse ;  /* 0x8000001e34347221 */ /* 0x100fe20000010000 */
[--C-:B------:R-:W-:Y:S01]  /*2e10*/  FADD.FTZ R7, R7, -R30.reuse ;  /* 0x8000001e07077221 */ /* 0x100fe20000010000 */
[--C-:B------:R-:W-:Y:S01]  /*2e20*/  FADD.FTZ R13, R13, -R30.reuse ;  /* 0x8000001e0d0d7221 */ /* 0x100fe20000010000 */
[C---:B------:R-:W-:Y:S01]  /*2e30*/  FMUL.FTZ R16, R31.reuse, R16 ;  /* 0x000000101f107220 */ /* 0x040fe20000410000 */
[C---:B------:R-:W-:Y:S01]  /*2e40*/  FMUL.FTZ R53, R31.reuse, R52 ;  /* 0x000000341f357220 */ /* 0x040fe20000410000 */
[----:B------:R-:W-:Y:S01]  /*2e50*/  FMUL.FTZ R58, R31, R58 ;  /* 0x0000003a1f3a7220 */ /* 0x000fe20000410000 */
[--C-:B------:R-:W-:Y:S01]  /*2e60*/  FADD.FTZ R38, R38, -R30.reuse ;  /* 0x8000001e26267221 */ /* 0x100fe20000010000 */
[--C-:B------:R-:W-:Y:S01]  /*2e70*/  FADD.FTZ R19, R19, -R30.reuse ;  /* 0x8000001e13137221 */ /* 0x100fe20000010000 */
[C---:B------:R-:W-:Y:S01]  /*2e80*/  FMUL.FTZ R52, R31.reuse, R7 ;  /* 0x000000071f347220 */ /* 0x040fe20000410000 */
[----:B------:R-:W-:Y:S01]  /*2e90*/  FADD.FTZ R4, R4, -R30 ;  /* 0x8000001e04047221 */ /* 0x000fe20000010000 */
[C-C-:B------:R-:W-:Y:S01]  /*2ea0*/  FFMA.FTZ R7, R0.reuse, R41, R32.reuse ;  /* 0x0000002900077223 */ /* 0x140fe20000010020 */
[C-C-:B------:R-:W-:Y:S01]  /*2eb0*/  FFMA.FTZ R41, R0.reuse, R16, R32.reuse ;  /* 0x0000001000297223 */ /* 0x140fe20000010020 */
[C---:B------:R-:W-:Y:S01]  /*2ec0*/  FMUL.FTZ R13, R31.reuse, R13 ;  /* 0x0000000d1f0d7220 */ /* 0x040fe20000410000 */
[----:B------:R-:W-:Y:S01]  /*2ed0*/  FFMA.FTZ R16, R0, R58, R32 ;  /* 0x0000003a00107223 */ /* 0x000fe20000010020 */
[----:B0-----:R-:W-:Y:S01]  /*2ee0*/  FADD.FTZ R10, R10, 1 ;  /* 0x3f8000000a0a7421 */ /* 0x001fe20000010000 */
[C---:B------:R-:W-:Y:S01]  /*2ef0*/  FMUL.FTZ R38, R31.reuse, R38 ;  /* 0x000000261f267220 */ /* 0x040fe20000410000 */
[C---:B------:R-:W-:Y:S01]  /*2f00*/  FMUL.FTZ R19, R31.reuse, R19 ;  /* 0x000000131f137220 */ /* 0x040fe20000410000 */
[----:B------:R-:W-:Y:S01]  /*2f10*/  FMUL.FTZ R59, R31, R4 ;  /* 0x000000041f3b7220 */ /* 0x000fe20000410000 */
[----:B------:R0:W1:Y:S01]  /*2f20*/  MUFU.RCP R60, R10 ;  /* 0x0000000a003c7308 */ /* 0x0000620000001000 */
[--C-:B------:R-:W-:Y:S01]  /*2f30*/  FADD.FTZ R15, R15, -R30.reuse ;  /* 0x8000001e0f0f7221 */ /* 0x100fe20000010000 */
[--C-:B------:R-:W-:Y:S01]  /*2f40*/  FADD.FTZ R6, R6, -R30.reuse ;  /* 0x8000001e06067221 */ /* 0x100fe20000010000 */
[----:B------:R-:W-:Y:S01]  /*2f50*/  FADD.FTZ R12, R12, -R30 ;  /* 0x8000001e0c0c7221 */ /* 0x000fe20000010000 */
[C-C-:B------:R-:W-:Y:S01]  /*2f60*/  FFMA.FTZ R50, R0.reuse, R50, R32.reuse ;  /* 0x0000003200327223 */ /* 0x140fe20000010020 */
[C-C-:B------:R-:W-:Y:S01]  /*2f70*/  FFMA.FTZ R53, R0.reuse, R53, R32.reuse ;  /* 0x0000003500357223 */ /* 0x140fe20000010020 */
[C-C-:B------:R-:W-:Y:S01]  /*2f80*/  FFMA.FTZ R46, R0.reuse, R46, R32.reuse ;  /* 0x0000002e002e7223 */ /* 0x140fe20000010020 */
[C-C-:B------:R-:W-:Y:S01]  /*2f90*/  FFMA.FTZ R48, R0.reuse, R48, R32.reuse ;  /* 0x0000003000307223 */ /* 0x140fe20000010020 */
[C-C-:B0-----:R-:W-:Y:S01]  /*2fa0*/  FFMA.FTZ R10, R0.reuse, R33, R32.reuse ;  /* 0x00000021000a7223 */ /* 0x141fe20000010020 */
[C-C-:B------:R-:W-:Y:S01]  /*2fb0*/  FFMA.FTZ R33, R0.reuse, R13, R32.reuse ;  /* 0x0000000d00217223 */ /* 0x140fe20000010020 */
[C-C-:B------:R-:W-:Y:S01]  /*2fc0*/  FFMA.FTZ R38, R0.reuse, R38, R32.reuse ;  /* 0x0000002600267223 */ /* 0x140fe20000010020 */
[C-C-:B------:R-:W-:Y:S01]  /*2fd0*/  FFMA.FTZ R4, R0.reuse, R19, R32.reuse ;  /* 0x0000001300047223 */ /* 0x140fe20000010020 */
[C---:B------:R-:W-:Y:S01]  /*2fe0*/  FFMA.FTZ R13, R0.reuse, R52, R32 ;  /* 0x00000034000d7223 */ /* 0x040fe20000010020 */
[----:B------:R0:W-:Y:S01]  /*2ff0*/  STL [R1+0xe0], R16 ;  /* 0x0000e01001007387 */ /* 0x0001e20000100800 */
[----:B------:R-:W-:Y:S01]  /*3000*/  FADD.FTZ R9, R9, -R30 ;  /* 0x8000001e09097221 */ /* 0x000fe20000010000 */
[----:B------:R-:W-:Y:S01]  /*3010*/  FFMA.FTZ R0, R0, R59, R32 ;  /* 0x0000003b00007223 */ /* 0x000fe20000010020 */
[----:B------:R-:W-:Y:S01]  /*3020*/  FMUL.FTZ R6, R31, R6 ;  /* 0x000000061f067220 */ /* 0x000fe20000410000 */
[----:B------:R-:W-:Y:S01]  /*3030*/  STL [R1+0xec], R13 ;  /* 0x0000ec0d01007387 */ /* 0x000fe20000100800 */
[----:B------:R-:W-:Y:S01]  /*3040*/  FMUL.FTZ R22, R55, R22 ;  /* 0x0000001637167220 */ /* 0x000fe20000410000 */
[C---:B0-----:R-:W-:Y:S01]  /*3050*/  FMUL.FTZ R16, R31.reuse, R15 ;  /* 0x0000000f1f107220 */ /* 0x041fe20000410000 */
[C---:B------:R-:W-:Y:S01]  /*3060*/  FMUL.FTZ R15, R31.reuse, R12 ;  /* 0x0000000c1f0f7220 */ /* 0x040fe20000410000 */
[----:B------:R-:W-:Y:S01]  /*3070*/  FMUL.FTZ R12, R31, R9 ;  /* 0x000000091f0c7220 */ /* 0x000fe20000410000 */
[----:B------:R2:W-:Y:S01]  /*3080*/  STL [R1+0xf0], R0 ;  /* 0x0000f00001007387 */ /* 0x0005e20000100800 */
[C-C-:B------:R-:W-:Y:S01]  /*3090*/  FFMA.FTZ R9, R28.reuse, R16, R56.reuse ;  /* 0x000000101c097223 */ /* 0x140fe20000010038 */
[----:B------:R-:W-:-:S02]  /*30a0*/  FFMA.FTZ R16, R28, R6, R56 ;  /* 0x000000061c107223 */ /* 0x000fc40000010038 */
[----:B------:R-:W3:Y:S04]  /*30b0*/  LDL.LU R55, [R1+0x2c] ;  /* 0x00002c0001377983 */ /* 0x000ee80000300800 */
[----:B------:R-:W4:Y:S01]  /*30c0*/  LDL.LU R52, [R1+0x28] ;  /* 0x0000280001347983 */ /* 0x000f220000300800 */
[----:B------:R-:W-:Y:S01]  /*30d0*/  MOV R59, R25 ;  /* 0x00000019003b7202 */ /* 0x000fe20000000f00 */
[--C-:B--2---:R-:W-:Y:S01]  /*30e0*/  FADD.FTZ R0, R61, -R30.reuse ;  /* 0x8000001e3d007221 */ /* 0x104fe20000010000 */
[----:B------:R-:W-:Y:S02]  /*30f0*/  MOV R61, R36 ;  /* 0x00000024003d7202 */ /* 0x000fe40000000f00 */
[----:B------:R-:W2:Y:S04]  /*3100*/  LDL.LU R36, [R1+0x24] ;  /* 0x0000240001247983 */ /* 0x000ea80000300800 */
[----:B------:R-:W3:Y:S04]  /*3110*/  LDL.LU R32, [R1+0x20] ;  /* 0x0000200001207983 */ /* 0x000ee80000300800 */
[----:B------:R0:W-:Y:S04]  /*3120*/  STL [R1+0xe4], R16 ;  /* 0x0000e41001007387 */ /* 0x0001e80000100800 */
[----:B0-----:R-:W3:Y:S04]  /*3130*/  LDL.LU R16, [R1+0x14] ;  /* 0x0000140001107983 */ /* 0x001ee80000300800 */
[----:B------:R-:W4:Y:S01]  /*3140*/  LDL.LU R25, [R1+0x10] ;  /* 0x0000100001197983 */ /* 0x000f220000300800 */
[----:B-1----:R-:W-:Y:S01]  /*3150*/  FMUL.FTZ R60, R57, R60 ;  /* 0x0000003c393c7220 */ /* 0x002fe20000410000 */
[--C-:B------:R-:W-:Y:S01]  /*3160*/  FADD.FTZ R18, R18, -R30.reuse ;  /* 0x8000001e12127221 */ /* 0x100fe20000010000 */
[----:B------:R-:W-:Y:S01]  /*3170*/  FADD.FTZ R3, R3, -R30 ;  /* 0x8000001e03037221 */ /* 0x000fe20000010000 */
[----:B------:R-:W-:-:S02]  /*3180*/  FMUL.FTZ R0, R31, R0 ;  /* 0x000000001f007220 */ /* 0x000fc40000410000 */
[----:B------:R-:W-:Y:S01]  /*3190*/  F2FP.F16.F32.PACK_AB R22, R60, R22 ;  /* 0x000000163c16723e */ /* 0x000fe200000000ff */
[C---:B------:R-:W-:Y:S01]  /*31a0*/  FMUL.FTZ R13, R31.reuse, R18 ;  /* 0x000000121f0d7220 */ /* 0x040fe20000410000 */
[----:B------:R-:W-:Y:S01]  /*31b0*/  FMUL.FTZ R19, R31, R3 ;  /* 0x000000031f137220 */ /* 0x000fe20000410000 */
[C-C-:B------:R-:W-:Y:S01]  /*31c0*/  FFMA.FTZ R18, R28.reuse, R0, R56.reuse ;  /* 0x000000001c127223 */ /* 0x140fe20000010038 */
[--C-:B------:R-:W-:Y:S01]  /*31d0*/  FFMA.FTZ R0, R28, R15, R56.reuse ;  /* 0x0000000f1c007223 */ /* 0x100fe20000010038 */
[----:B------:R-:W-:Y:S01]  /*31e0*/  PRMT R15, R22, 0x7632, R15 ;  /* 0x00007632160f7816 */ /* 0x000fe2000000000f */
[----:B------:R-:W-:-:S04]  /*31f0*/  FFMA.FTZ R19, R28, R19, R56 ;  /* 0x000000131c137223 */ /* 0x000fc80000010038 */
[----:B------:R4:W-:Y:S04]  /*3200*/  STG.E.U16 desc[UR8][R34.64+0x6], R15 ;  /* 0x0000060f22007986 */ /* 0x0009e8000c101508 */
[----:B------:R-:W-:Y:S01]  /*3210*/  STL [R1+0xe8], R19 ;  /* 0x0000e81301007387 */ /* 0x000fe20000100800 */
[----:B------:R-:W-:Y:S01]  /*3220*/  F2FP.F16.F32.PACK_AB R6, R59, R61 ;  /* 0x0000003d3b06723e */ /* 0x000fe200000000ff */
[----:B------:R-:W-:-:S03]  /*3230*/  FFMA.FTZ R58, R28, R12, R56 ;  /* 0x0000000c1c3a7223 */ /* 0x000fc60000010038 */
[C---:B------:R-:W-:Y:S02]  /*3240*/  PRMT R12, R6.reuse, 0x7610, R12 ;  /* 0x00007610060c7816 */ /* 0x040fe4000000000c */
[----:B------:R-:W-:Y:S01]  /*3250*/  PRMT R6, R6, 0x7632, R6 ;  /* 0x0000763206067816 */ /* 0x000fe20000000006 */
[----:B------:R-:W-:Y:S04]  /*3260*/  STG.E.U16 desc[UR8][R34.64+0x4], R22 ;  /* 0x0000041622007986 */ /* 0x000fe8000c101508 */
[----:B------:R-:W-:Y:S04]  /*3270*/  STG.E.U16 desc[UR8][R34.64], R12 ;  /* 0x0000000c22007986 */ /* 0x000fe8000c101508 */
[----:B------:R2:W-:Y:S01]  /*3280*/  STG.E.U16 desc[UR8][R34.64+0x2], R6 ;  /* 0x0000020622007986 */ /* 0x0005e2000c101508 */
        /* <DEDUP_REMOVED lines=10> */
[C---:B------:R-:W-:Y:S01]  /*3330*/  FMUL.FTZ R49, R31.reuse, R49 ;  /* 0x000000311f317220 */ /* 0x040fe20000410000 */
[C---:B------:R-:W-:Y:S01]  /*3340*/  FMUL.FTZ R47, R31.reuse, R47 ;  /* 0x0000002f1f2f7220 */ /* 0x040fe20000410000 */
[C---:B------:R-:W-:Y:S01]  /*3350*/  FMUL.FTZ R45, R31.reuse, R45 ;  /* 0x0000002d1f2d7220 */ /* 0x040fe20000410000 */
[----:B------:R-:W-:Y:S01]  /*3360*/  FMUL.FTZ R43, R31, R43 ;  /* 0x0000002b1f2b7220 */ /* 0x000fe20000410000 */
[----:B----4-:R-:W-:-:S02]  /*3370*/  FADD.FTZ R15, R25, -R30 ;  /* 0x8000001e190f7221 */ /* 0x010fc40000010000 */
[----:B------:R-:W4:Y:S01]  /*3380*/  LDL.LU R25, [R1+0x3c] ;  /* 0x00003c0001197983 */ /* 0x000f220000300800 */
[----:B--2---:R-:W-:-:S03]  /*3390*/  FADD.FTZ R34, R36, -R30 ;  /* 0x8000001e24227221 */ /* 0x004fc60000010000 */
[----:B------:R-:W2:Y:S01]  /*33a0*/  LDL.LU R36, [R1+0x38] ;  /* 0x0000380001247983 */ /* 0x000ea20000300800 */
[C---:B------:R-:W-:Y:S01]  /*33b0*/  FMUL.FTZ R40, R31.reuse, R40 ;  /* 0x000000281f287220 */ /* 0x040fe20000410000 */
[----:B------:R-:W-:Y:S01]  /*33c0*/  FMUL.FTZ R24, R31, R24 ;  /* 0x000000181f187220 */ /* 0x000fe20000410000 */
        /* <DEDUP_REMOVED lines=10> */
[--C-:B---3--:R-:W-:Y:S01]  /*3470*/  FADD.FTZ R22, R32, -R30.reuse ;  /* 0x8000001e20167221 */ /* 0x108fe20000010000 */
[--C-:B------:R-:W-:Y:S01]  /*3480*/  FADD.FTZ R28, R17, -R30.reuse ;  /* 0x8000001e111c7221 */ /* 0x100fe20000010000 */
[----:B------:R-:W-:Y:S01]  /*3490*/  FADD.FTZ R32, R2, -R30 ;  /* 0x8000001e02207221 */ /* 0x000fe20000010000 */
[----:B------:R-:W-:Y:S01]  /*34a0*/  FMUL.FTZ R17, R50, -1.4426950216293334961 ;  /* 0xbfb8aa3b32117820 */ /* 0x000fe20000410000 */
[----:B------:R-:W-:Y:S01]  /*34b0*/  FMUL.FTZ R2, R31, R21 ;  /* 0x000000151f027220 */ /* 0x000fe20000410000 */
[----:B------:R-:W-:-:S04]  /*34c0*/  FMUL.FTZ R21, R18, -1.4426950216293334961 ;  /* 0xbfb8aa3b12157820 */ /* 0x000fc80000410000 */
[----:B------:R-:W0:Y:S08]  /*34d0*/  MUFU.EX2 R17, R17 ;  /* 0x0000001100117308 */ /* 0x000e300000000800 */
[----:B------:R-:W1:Y:S01]  /*34e0*/  MUFU.EX2 R21, R21 ;  /* 0x0000001500157308 */ /* 0x000e620000000800 */
[----:B0-----:R-:W-:Y:S01]  /*34f0*/  FADD.FTZ R17, R17, 1 ;  /* 0x3f80000011117421 */ /* 0x001fe20000010000 */
[----:B-1----:R-:W-:-:S06]  /*3500*/  FADD.FTZ R21, R21, 1 ;  /* 0x3f80000015157421 */ /* 0x002fcc0000010000 */
[----:B------:R-:W-:Y:S08]  /*3510*/  MUFU.RCP R17, R17 ;  /* 0x0000001100117308 */ /* 0x000ff00000001000 */
[----:B------:R-:W0:Y:S01]  /*3520*/  MUFU.RCP R21, R21 ;  /* 0x0000001500157308 */ /* 0x000e220000001000 */
[----:B------:R-:W-:-:S04]  /*3530*/  FMUL.FTZ R32, R31, R32 ;  /* 0x000000201f207220 */ /* 0x000fc80000410000 */
[----:B------:R-:W-:Y:S01]  /*3540*/  FFMA.FTZ R61, R26, R32, R37 ;  /* 0x000000201a3d7223 */ /* 0x000fe20000010025 */
[----:B0-----:R-:W-:Y:S01]  /*3550*/  FMUL.FTZ R21, R18, R21 ;  /* 0x0000001512157220 */ /* 0x001fe20000410000 */
[--C-:B------:R-:W-:Y:S01]  /*3560*/  FADD.FTZ R19, R55, -R30.reuse ;  /* 0x8000001e37137221 */ /* 0x100fe20000010000 */
[----:B------:R-:W-:-:S03]  /*3570*/  FADD.FTZ R6, R20, -R30 ;  /* 0x8000001e14067221 */ /* 0x000fc60000010000 */
[----:B------:R-:W-:Y:S01]  /*3580*/  FMUL.FTZ R20, R31, R19 ;  /* 0x000000131f147220 */ /* 0x000fe20000410000 */
[----:B------:R-:W-:-:S03]  /*3590*/  FADD.FTZ R23, R23, -R30 ;  /* 0x8000001e17177221 */ /* 0x000fc60000010000 */
[----:B------:R-:W-:Y:S01]  /*35a0*/  FFMA.FTZ R20, R26, R20, R37 ;  /* 0x000000141a147223 */ /* 0x000fe20000010025 */
[--C-:B------:R-:W-:Y:S01]  /*35b0*/  FADD.FTZ R52, R5, -R30.reuse ;  /* 0x8000001e05347221 */ /* 0x100fe20000010000 */
[--C-:B------:R-:W-:Y:S02]  /*35c0*/  FADD.FTZ R12, R39, -R30.reuse ;  /* 0x8000001e270c7221 */ /* 0x100fe40000010000 */
[----:B------:R-:W-:Y:S01]  /*35d0*/  FMUL.FTZ R5, R20, -1.4426950216293334961 ;  /* 0xbfb8aa3b14057820 */ /* 0x000fe20000410000 */
[--C-:B------:R-:W-:Y:S01]  /*35e0*/  FADD.FTZ R39, R11, -R30.reuse ;  /* 0x8000001e0b277221 */ /* 0x100fe20000010000 */
[----:B------:R-:W-:Y:S02]  /*35f0*/  FMUL.FTZ R11, R31, R23 ;  /* 0x000000171f0b7220 */ /* 0x000fe40000410000 */
[----:B------:R0:W1:Y:S01]  /*3600*/  MUFU.EX2 R23, R5 ;  /* 0x0000000500177308 */ /* 0x0000620000000800 */
[--C-:B------:R-:W-:Y:S01]  /*3610*/  FADD.FTZ R16, R16, -R30.reuse ;  /* 0x8000001e10107221 */ /* 0x100fe20000010000 */
[--C-:B------:R-:W-:Y:S01]  /*3620*/  FADD.FTZ R42, R42, -R30.reuse ;  /* 0x8000001e2a2a7221 */ /* 0x100fe20000010000 */
[--C-:B------:R-:W-:Y:S01]  /*3630*/  FADD.FTZ R35, R14, -R30.reuse ;  /* 0x8000001e0e237221 */ /* 0x100fe20000010000 */
[--C-:B------:R-:W-:Y:S01]  /*3640*/  FADD.FTZ R55, R8, -R30.reuse ;  /* 0x8000001e08377221 */ /* 0x100fe20000010000 */
[----:B----4-:R-:W-:Y:S01]  /*3650*/  FADD.FTZ R32, R25, -R30 ;  /* 0x8000001e19207221 */ /* 0x010fe20000010000 */
[----:B------:R-:W-:-:S05]  /*3660*/  FMUL.FTZ R25, R50, R17 ;  /* 0x0000001132197220 */ /* 0x000fca0000410000 */
[----:B------:R3:W-:Y:S04]  /*3670*/  STL [R1+0xdc], R25 ;  /* 0x0000dc1901007387 */ /* 0x0007e80000100800 */
[----:B------:R4:W-:Y:S04]  /*3680*/  STL [R1+0xd8], R21 ;  /* 0x0000d81501007387 */ /* 0x0009e80000100800 */
[----:B---3--:R-:W3:Y:S01]  /*3690*/  LDL.LU R25, [R1+0x34] ;  /* 0x0000340001197983 */ /* 0x008ee20000300800 */
[----:B------:R-:W-:Y:S01]  /*36a0*/  FMUL.FTZ R19, R31, R22 ;  /* 0x000000161f137220 */ /* 0x000fe20000410000 */
[----:B------:R-:W-:Y:S01]  /*36b0*/  FFMA.FTZ R22, R29, R2, R27 ;  /* 0x000000021d167223 */ /* 0x000fe2000001001b */
[C---:B------:R-:W-:Y:S01]  /*36c0*/  FMUL.FTZ R8, R31.reuse, R6 ;  /* 0x000000061f087220 */ /* 0x040fe20000410000 */
[C---:B------:R-:W-:Y:S01]  /*36d0*/  FMUL.FTZ R34, R31.reuse, R34 ;  /* 0x000000221f227220 */ /* 0x040fe20000410000 */
[C---:B------:R-:W-:Y:S01]  /*36e0*/  FMUL.FTZ R16, R31.reuse, R16 ;  /* 0x000000101f107220 */ /* 0x040fe20000410000 */
[C---:B------:R-:W-:Y:S01]  /*36f0*/  FMUL.FTZ R15, R31.reuse, R15 ;  /* 0x0000000f1f0f7220 */ /* 0x040fe20000410000 */
[C---:B------:R-:W-:Y:S01]  /*3700*/  FMUL.FTZ R14, R31.reuse, R42 ;  /* 0x0000002a1f0e7220 */ /* 0x040fe20000410000 */
[C---:B------:R-:W-:Y:S01]  /*3710*/  FMUL.FTZ R12, R31.reuse, R12 ;  /* 0x0000000c1f0c7220 */ /* 0x040fe20000410000 */
[C---:B0-----:R-:W-:Y:S01]  /*3720*/  FMUL.FTZ R5, R31.reuse, R28 ;  /* 0x0000001c1f057220 */ /* 0x041fe20000410000 */
        /* <DEDUP_REMOVED lines=19> */
[----:B------:R-:W-:Y:S01]  /*3860*/  FFMA.FTZ R23, R29, R32, R27 ;  /* 0x000000201d177223 */ /* 0x000fe2000001001b */
[----:B------:R-:W-:Y:S01]  /*3870*/  FMUL.FTZ R28, R22, -1.4426950216293334961 ;  /* 0xbfb8aa3b161c7820 */ /* 0x000fe20000410000 */
[----:B------:R-:W-:Y:S01]  /*3880*/  FMUL.FTZ R35, R53, -1.4426950216293334961 ;  /* 0xbfb8aa3b35237820 */ /* 0x000fe20000410000 */
[----:B------:R-:W4:Y:S01]  /*3890*/  MUFU.RCP R32, R37 ;  /* 0x0000002500207308 */ /* 0x000f220000001000 */
[----:B------:R-:W-:Y:S01]  /*38a0*/  FMUL.FTZ R39, R51, -1.4426950216293334961 ;  /* 0xbfb8aa3b33277820 */ /* 0x000fe20000410000 */
[----:B------:R-:W-:-:S06]  /*38b0*/  FMUL.FTZ R26, R34, -1.4426950216293334961 ;  /* 0xbfb8aa3b221a7820 */ /* 0x000fcc0000410000 */
[----:B------:R-:W-:Y:S08]  /*38c0*/  MUFU.EX2 R28, R28 ;  /* 0x0000001c001c7308 */ /* 0x000ff00000000800 */
[----:B------:R-:W-:Y:S08]  /*38d0*/  MUFU.EX2 R35, R35 ;  /* 0x0000002300237308 */ /* 0x000ff00000000800 */
[----:B------:R-:W0:Y:S01]  /*38e0*/  MUFU.EX2 R39, R39 ;  /* 0x0000002700277308 */ /* 0x000e220000000800 */
[----:B----4-:R-:W-:-:S07]  /*38f0*/  FMUL.FTZ R21, R20, R32 ;  /* 0x0000002014157220 */ /* 0x010fce0000410000 */
[----:B------:R-:W1:Y:S01]  /*3900*/  MUFU.EX2 R26, R26 ;  /* 0x0000001a001a7308 */ /* 0x000e620000000800 */
[----:B------:R4:W-:Y:S01]  /*3910*/  STL [R1+0xd4], R21 ;  /* 0x0000d41501007387 */ /* 0x0009e20000100800 */
[----:B0-----:R-:W-:Y:S01]  /*3920*/  FADD.FTZ R32, R39, 1 ;  /* 0x3f80000027207421 */ /* 0x001fe20000010000 */
[----:B----4-:R-:W-:Y:S01]  /*3930*/  FADD.FTZ R21, R28, 1 ;  /* 0x3f8000001c157421 */ /* 0x010fe20000010000 */
[----:B------:R-:W-:Y:S01]  /*3940*/  FADD.FTZ R28, R35, 1 ;  /* 0x3f800000231c7421 */ /* 0x000fe20000010000 */
[----:B--2---:R-:W-:-:S03]  /*3950*/  FADD.FTZ R35, R36, -R30 ;  /* 0x8000001e24237221 */ /* 0x004fc60000010000 */
[----:B------:R-:W-:Y:S01]  /*3960*/  MUFU.RCP R32, R32 ;  /* 0x0000002000207308 */ /* 0x000fe20000001000 */
[----:B------:R-:W-:Y:S01]  /*3970*/  FMUL.FTZ R35, R31, R35 ;  /* 0x000000231f237220 */ /* 0x000fe20000410000 */
[----:B-1----:R-:W-:-:S06]  /*3980*/  FADD.FTZ R39, R26, 1 ;  /* 0x3f8000001a277421 */ /* 0x002fcc0000010000 */
[----:B------:R-:W0:Y:S01]  /*3990*/  MUFU.RCP R21, R21 ;  /* 0x0000001500157308 */ /* 0x000e220000001000 */
[----:B------:R-:W-:-:S07]  /*39a0*/  FFMA.FTZ R26, R29, R35, R27 ;  /* 0x000000231d1a7223 */ /* 0x000fce000001001b */
[----:B------:R-:W1:Y:S01]  /*39b0*/  MUFU.RCP R28, R28 ;  /* 0x0000001c001c7308 */ /* 0x000e620000001000 */
[----:B------:R-:W-:Y:S01]  /*39c0*/  FMUL.FTZ R37, R23, -1.4426950216293334961 ;  /* 0xbfb8aa3b17257820 */ /* 0x000fe20000410000 */
[----:B------:R-:W-:-:S06]  /*39d0*/  FMUL.FTZ R17, R54, -1.4426950216293334961 ;  /* 0xbfb8aa3b36117820 */ /* 0x000fcc0000410000 */
[----:B------:R-:W2:Y:S01]  /*39e0*/  MUFU.RCP R35, R39 ;  /* 0x0000002700237308 */ /* 0x000ea20000001000 */
[----:B------:R-:W-:Y:S01]  /*39f0*/  FMUL.FTZ R18, R49, -1.4426950216293334961 ;  /* 0xbfb8aa3b31127820 */ /* 0x000fe20000410000 */
[----:B0-----:R-:W-:Y:S01]  /*3a00*/  FMUL.FTZ R22, R22, R21 ;  /* 0x0000001516167220 */ /* 0x001fe20000410000 */
[----:B------:R-:W-:-:S05]  /*3a10*/  FMUL.FTZ R32, R51, R32 ;  /* 0x0000002033207220 */ /* 0x000fca0000410000 */
[----:B------:R-:W-:Y:S01]  /*3a20*/  MUFU.EX2 R37, R37 ;  /* 0x0000002500257308 */ /* 0x000fe20000000800 */
[----:B-1----:R-:W-:-:S07]  /*3a30*/  FMUL.FTZ R28, R53, R28 ;  /* 0x0000001c351c7220 */ /* 0x002fce0000410000 */
[----:B------:R-:W0:Y:S01]  /*3a40*/  MUFU.EX2 R17, R17 ;  /* 0x0000001100117308 */ /* 0x000e220000000800 */
[----:B------:R-:W-:Y:S04]  /*3a50*/  STL [R1+0xbc], R22 ;  /* 0x0000bc1601007387 */ /* 0x000fe80000100800 */
[----:B------:R-:W-:Y:S03]  /*3a60*/  STL [R1+0xc4], R28 ;  /* 0x0000c41c01007387 */ /* 0x000fe60000100800 */
[----:B------:R-:W1:Y:S01]  /*3a70*/  MUFU.EX2 R18, R18 ;  /* 0x0000001200127308 */ /* 0x000e620000000800 */
[----:B------:R2:W-:Y:S04]  /*3a80*/  STL [R1+0xb8], R32 ;  /* 0x0000b82001007387 */ /* 0x0005e80000100800 */
[----:B------:R-:W4:Y:S01]  /*3a90*/  LDL.LU R36, [R1+0x30] ;  /* 0x0000300001247983 */ /* 0x000f220000300800 */
[----:B--2---:R-:W-:Y:S01]  /*3aa0*/  FMUL.FTZ R32, R34, R35 ;  /* 0x0000002322207220 */ /* 0x004fe20000410000 */
[----:B0-----:R-:W-:-:S04]  /*3ab0*/  FADD.FTZ R17, R17, 1 ;  /* 0x3f80000011117421 */ /* 0x001fc80000010000 */
[----:B------:R0:W-:Y:S02]  /*3ac0*/  STL [R1+0xb0], R32 ;  /* 0x0000b02001007387 */ /* 0x0001e40000100800 */
[----:B------:R-:W2:Y:S01]  /*3ad0*/  MUFU.RCP R17, R17 ;  /* 0x0000001100117308 */ /* 0x000ea20000001000 */
[----:B0-----:R-:W-:Y:S01]  /*3ae0*/  FADD.FTZ R32, R37, 1 ;  /* 0x3f80000025207421 */ /* 0x001fe20000010000 */
[----:B-1----:R-:W-:-:S06]  /*3af0*/  FADD.FTZ R18, R18, 1 ;  /* 0x3f80000012127421 */ /* 0x002fcc0000010000 */
[----:B------:R-:W0:Y:S08]  /*3b00*/  MUFU.RCP R32, R32 ;  /* 0x0000002000207308 */ /* 0x000e300000001000 */
[----:B------:R-:W1:Y:S01]  /*3b10*/  MUFU.RCP R37, R18 ;  /* 0x0000001200257308 */ /* 0x000e620000001000 */
[----:B--2---:R-:W-:Y:S01]  /*3b20*/  FMUL.FTZ R17, R54, R17 ;  /* 0x0000001136117220 */ /* 0x004fe20000410000 */
[----:B0-----:R-:W-:-:S05]  /*3b30*/  FMUL.FTZ R23, R23, R32 ;  /* 0x0000002017177220 */ /* 0x001fca0000410000 */
[----:B------:R-:W-:Y:S04]  /*3b40*/  STL [R1+0x94], R23 ;  /* 0x0000941701007387 */ /* 0x000fe80000100800 */
[----:B------:R1:W-:Y:S02]  /*3b50*/  STL [R1+0xa0], R17 ;  /* 0x0000a01101007387 */ /* 0x0003e40000100800 */
[----:B-1----:R-:W-:-:S05]  /*3b60*/  FMUL.FTZ R17, R49, R37 ;  /* 0x0000002531117220 */ /* 0x002fca0000410000 */
[----:B------:R0:W-:Y:S01]  /*3b70*/  STL [R1+0xc], R17 ;  /* 0x00000c1101007387 */ /* 0x0001e20000100800 */
[----:B---3--:R-:W-:-:S03]  /*3b80*/  FADD.FTZ R35, R25, -R30 ;  /* 0x8000001e19237221 */ /* 0x008fc60000010000 */
[----:B------:R-:W2:Y:S01]  /*3b90*/  LDL.LU R25, [R1+0x40] ;  /* 0x0000400001197983 */ /* 0x000ea20000300800 */
[----:B------:R-:W-:Y:S01]  /*3ba0*/  FMUL.FTZ R20, R19, -1.4426950216293334961 ;  /* 0xbfb8aa3b13147820 */ /* 0x000fe20000410000 */
[----:B------:R-:W-:-:S05]  /*3bb0*/  FMUL.FTZ R21, R26, -1.4426950216293334961 ;  /* 0xbfb8aa3b1a157820 */ /* 0x000fca0000410000 */
[----:B------:R-:W1:Y:S01]  /*3bc0*/  MUFU.EX2 R20, R20 ;  /* 0x0000001400147308 */ /* 0x000e620000000800 */
[----:B------:R-:W-:Y:S01]  /*3bd0*/  FMUL.FTZ R22, R10, -1.4426950216293334961 ;  /* 0xbfb8aa3b0a167820 */ /* 0x000fe20000410000 */
[----:B------:R-:W-:Y:S01]  /*3be0*/  FMUL.FTZ R28, R47, -1.4426950216293334961 ;  /* 0xbfb8aa3b2f1c7820 */ /* 0x000fe20000410000 */
[----:B------:R-:W-:-:S05]  /*3bf0*/  FMUL.FTZ R35, R31, R35 ;  /* 0x000000231f237220 */ /* 0x000fca0000410000 */
[----:B------:R-:W3:Y:S01]  /*3c00*/  MUFU.EX2 R21, R21 ;  /* 0x0000001500157308 */ /* 0x000ee20000000800 */
[----:B------:R-:W-:-:S07]  /*3c10*/  FMUL.FTZ R34, R16, -1.4426950216293334961 ;  /* 0xbfb8aa3b10227820 */ /* 0x000fce0000410000 */
[----:B------:R-:W0:Y:S01]  /*3c20*/  MUFU.EX2 R22, R22 ;  /* 0x0000001600167308 */ /* 0x000e220000000800 */
[----:B-1----:R-:W-:Y:S01]  /*3c30*/  FADD.FTZ R18, R20, 1 ;  /* 0x3f80000014127421 */ /* 0x002fe20000010000 */
[----:B------:R-:W-:-:S06]  /*3c40*/  FFMA.FTZ R20, R29, R35, R27 ;  /* 0x000000231d147223 */ /* 0x000fcc000001001b */
[----:B------:R-:W1:Y:S01]  /*3c50*/  MUFU.EX2 R28, R28 ;  /* 0x0000001c001c7308 */ /* 0x000e620000000800 */
[----:B---3--:R-:W-:-:S07]  /*3c60*/  FADD.FTZ R21, R21, 1 ;  /* 0x3f80000015157421 */ /* 0x008fce0000010000 */
[----:B------:R-:W3:Y:S01]  /*3c70*/  MUFU.RCP R35, R18 ;  /* 0x0000001200237308 */ /* 0x000ee20000001000 */
[----:B0-----:R-:W-:-:S07]  /*3c80*/  FADD.FTZ R22, R22, 1 ;  /* 0x3f80000016167421 */ /* 0x001fce0000010000 */
[----:B------:R-:W-:Y:S01]  /*3c90*/  MUFU.EX2 R34, R34 ;  /* 0x0000002200227308 */ /* 0x000fe20000000800 */
[----:B-1----:R-:W-:-:S07]  /*3ca0*/  FADD.FTZ R28, R28, 1 ;  /* 0x3f8000001c1c7421 */ /* 0x002fce0000010000 */
[----:B------:R-:W0:Y:S01]  /*3cb0*/  MUFU.RCP R21, R21 ;  /* 0x0000001500157308 */ /* 0x000e220000001000 */
[----:B---3--:R-:W-:-:S07]  /*3cc0*/  FMUL.FTZ R17, R19, R35 ;  /* 0x0000002313117220 */ /* 0x008fce0000410000 */
[----:B------:R-:W1:Y:S01]  /*3cd0*/  MUFU.RCP R22, R22 ;  /* 0x0000001600167308 */ /* 0x000e620000001000 */
[----:B------:R-:W-:-:S07]  /*3ce0*/  FMUL.FTZ R23, R44, -1.4426950216293334961 ;  /* 0xbfb8aa3b2c177820 */ /* 0x000fce0000410000 */
[----:B------:R3:W1:Y:S01]  /*3cf0*/  MUFU.RCP R35, R28 ;  /* 0x0000001c00237308 */ /* 0x0006620000001000 */
[----:B------:R-:W-:Y:S01]  /*3d00*/  FMUL.FTZ R18, R20, -1.4426950216293334961 ;  /* 0xbfb8aa3b14127820 */ /* 0x000fe20000410000 */
[----:B------:R-:W-:Y:S01]  /*3d10*/  FMUL.FTZ R32, R45, -1.4426950216293334961 ;  /* 0xbfb8aa3b2d207820 */ /* 0x000fe20000410000 */
[----:B0-----:R-:W-:Y:S01]  /*3d20*/  FMUL.FTZ R26, R26, R21 ;  /* 0x000000151a1a7220 */ /* 0x001fe20000410000 */
[----:B---3--:R-:W-:-:S04]  /*3d30*/  FADD.FTZ R28, R34, 1 ;  /* 0x3f800000221c7421 */ /* 0x008fc80000010000 */
[----:B------:R-:W0:Y:S01]  /*3d40*/  MUFU.EX2 R23, R23 ;  /* 0x0000001700177308 */ /* 0x000e220000000800 */
[----:B------:R-:W-:Y:S01]  /*3d50*/  STL [R1+0x50], R17 ;  /* 0x0000501101007387 */ /* 0x000fe20000100800 */
[----:B------:R-:W-:Y:S01]  /*3d60*/  FMUL.FTZ R19, R15, -1.4426950216293334961 ;  /* 0xbfb8aa3b0f137820 */ /* 0x000fe20000410000 */
[----:B-1----:R-:W-:-:S05]  /*3d70*/  FMUL.FTZ R22, R10, R22 ;  /* 0x000000160a167220 */ /* 0x002fca0000410000 */
[----:B------:R-:W-:Y:S01]  /*3d80*/  MUFU.RCP R28, R28 ;  /* 0x0000001c001c7308 */ /* 0x000fe20000001000 */
[----:B------:R1:W-:Y:S07]  /*3d90*/  STL [R1+0x4c], R26 ;  /* 0x00004c1a01007387 */ /* 0x0003ee0000100800 */
[----:B------:R-:W3:Y:S01]  /*3da0*/  MUFU.EX2 R18, R18 ;  /* 0x0000001200127308 */ /* 0x000ee20000000800 */
[----:B-1----:R-:W-:-:S07]  /*3db0*/  FMUL.FTZ R26, R47, R35 ;  /* 0x000000232f1a7220 */ /* 0x002fce0000410000 */
[----:B------:R-:W1:Y:S01]  /*3dc0*/  MUFU.EX2 R32, R32 ;  /* 0x0000002000207308 */ /* 0x000e620000000800 */
[----:B------:R-:W-:Y:S04]  /*3dd0*/  STL [R1+0x48], R22 ;  /* 0x0000481601007387 */ /* 0x000fe80000100800 */
[----:B------:R1:W-:Y:S03]  /*3de0*/  STL [R1+0x20], R26 ;  /* 0x0000201a01007387 */ /* 0x0003e60000100800 */
[----:B------:R-:W4:Y:S01]  /*3df0*/  MUFU.EX2 R19, R19 ;  /* 0x0000001300137308 */ /* 0x000f220000000800 */
[----:B------:R-:W2:Y:S01]  /*3e00*/  LDL.LU R35, [R1+0x58] ;  /* 0x0000580001237983 */ /* 0x000ea20000300800 */
[----:B0-----:R-:W-:Y:S01]  /*3e10*/  FADD.FTZ R23, R23, 1 ;  /* 0x3f80000017177421 */ /* 0x001fe20000010000 */
[----:B---3--:R-:W-:Y:S01]  /*3e20*/  FADD.FTZ R18, R18, 1 ;  /* 0x3f80000012127421 */ /* 0x008fe20000010000 */
[----:B-1----:R-:W-:Y:S01]  /*3e30*/  FMUL.FTZ R26, R16, R28 ;  /* 0x0000001c101a7220 */ /* 0x002fe20000410000 */
[----:B------:R-:W-:Y:S01]  /*3e40*/  FADD.FTZ R28, R32, 1 ;  /* 0x3f800000201c7421 */ /* 0x000fe20000010000 */
[----:B----4-:R-:W-:-:S04]  /*3e50*/  FADD.FTZ R17, R36, -R30 ;  /* 0x8000001e24117221 */ /* 0x010fc80000010000 */
[----:B------:R-:W-:Y:S01]  /*3e60*/  FMUL.FTZ R17, R31, R17 ;  /* 0x000000111f117220 */ /* 0x000fe20000410000 */
[----:B------:R-:W0:Y:S03]  /*3e70*/  MUFU.RCP R34, R18 ;  /* 0x0000001200227308 */ /* 0x000e260000001000 */
[----:B------:R-:W-:Y:S01]  /*3e80*/  FFMA.FTZ R17, R29, R17, R27 ;  /* 0x000000111d117223 */ /* 0x000fe2000001001b */
[----:B------:R-:W-:-:S03]  /*3e90*/  FMUL.FTZ R10, R46, -1.4426950216293334961 ;  /* 0xbfb8aa3b2e0a7820 */ /* 0x000fc60000410000 */
[----:B------:R-:W-:Y:S01]  /*3ea0*/  FMUL.FTZ R21, R17, -1.4426950216293334961 ;  /* 0xbfb8aa3b11157820 */ /* 0x000fe20000410000 */
[----:B------:R-:W1:Y:S01]  /*3eb0*/  MUFU.RCP R23, R23 ;  /* 0x0000001700177308 */ /* 0x000e620000001000 */
[----:B------:R-:W-:Y:S01]  /*3ec0*/  FMUL.FTZ R22, R43, -1.4426950216293334961 ;  /* 0xbfb8aa3b2b167820 */ /* 0x000fe20000410000 */
[----:B------:R-:W-:-:S06]  /*3ed0*/  FADD.FTZ R19, R19, 1 ;  /* 0x3f80000013137421 */ /* 0x000fcc0000010000 */
[----:B------:R-:W-:Y:S01]  /*3ee0*/  MUFU.RCP R28, R28 ;  /* 0x0000001c001c7308 */ /* 0x000fe20000001000 */
[----:B------:R3:W-:Y:S07]  /*3ef0*/  STL [R1+0x44], R26 ;  /* 0x0000441a01007387 */ /* 0x0007ee0000100800 */
[----:B------:R-:W4:Y:S08]  /*3f00*/  MUFU.EX2 R21, R21 ;  /* 0x0000001500157308 */ /* 0x000f300000000800 */
[----:B---3--:R-:W3:Y:S01]  /*3f10*/  MUFU.RCP R26, R19 ;  /* 0x00000013001a7308 */ /* 0x008ee20000001000 */
[----:B0-----:R-:W-:-:S07]  /*3f20*/  FMUL.FTZ R20, R20, R34 ;  /* 0x0000002214147220 */ /* 0x001fce0000410000 */
[----:B------:R-:W0:Y:S01]  /*3f30*/  MUFU.EX2 R10, R10 ;  /* 0x0000000a000a7308 */ /* 0x000e220000000800 */
[----:B-1----:R-:W-:-:S07]  /*3f40*/  FMUL.FTZ R23, R44, R23 ;  /* 0x000000172c177220 */ /* 0x002fce0000410000 */
[----:B------:R-:W1:Y:S01]  /*3f50*/  MUFU.EX2 R22, R22 ;  /* 0x0000001600167308 */ /* 0x000e620000000800 */
[----:B------:R-:W-:Y:S01]  /*3f60*/  STL [R1+0x40], R20 ;  /* 0x0000401401007387 */ /* 0x000fe20000100800 */
[----:B----4-:R-:W-:-:S03]  /*3f70*/  FADD.FTZ R21, R21, 1 ;  /* 0x3f80000015157421 */ /* 0x010fc60000010000 */
[----:B------:R-:W-:Y:S01]  /*3f80*/  STL [R1+0x3c], R23 ;  /* 0x00003c1701007387 */ /* 0x000fe20000100800 */
[----:B---3--:R-:W-:Y:S01]  /*3f90*/  FMUL.FTZ R26, R15, R26 ;  /* 0x0000001a0f1a7220 */ /* 0x008fe20000410000 */
[----:B0-----:R-:W-:Y:S01]  /*3fa0*/  FADD.FTZ R10, R10, 1 ;  /* 0x3f8000000a0a7421 */ /* 0x001fe20000010000 */
[----:B-1----:R-:W-:Y:S01]  /*3fb0*/  FADD.FTZ R22, R22, 1 ;  /* 0x3f80000016167421 */ /* 0x002fe20000010000 */
[----:B--2---:R-:W-:Y:S01]  /*3fc0*/  FADD.FTZ R18, R25, -R30 ;  /* 0x8000001e19127221 */ /* 0x004fe20000010000 */
[----:B------:R-:W-:-:S05]  /*3fd0*/  FMUL.FTZ R25, R45, R28 ;  /* 0x0000001c2d197220 */ /* 0x000fca0000410000 */
[----:B------:R0:W-:Y:S01]  /*3fe0*/  STL [R1+0x28], R25 ;  /* 0x0000281901007387 */ /* 0x0001e20000100800 */
[----:B------:R-:W1:Y:S03]  /*3ff0*/  MUFU.RCP R28, R21 ;  /* 0x00000015001c7308 */ /* 0x000e660000001000 */
[----:B0-----:R-:W2:Y:S05]  /*4000*/  LDL.LU R25, [R1+0x54] ;  /* 0x0000540001197983 */ /* 0x001eaa0000300800 */
[----:B------:R-:W0:Y:S01]  /*4010*/  MUFU.RCP R21, R10 ;  /* 0x0000000a00157308 */ /* 0x000e220000001000 */
[----:B------:R3:W-:Y:S07]  /*4020*/  STL [R1+0x38], R26 ;  /* 0x0000381a01007387 */ /* 0x0007ee0000100800 */
[----:B---3--:R-:W3:Y:S01]  /*4030*/  MUFU.RCP R26, R22 ;  /* 0x00000016001a7308 */ /* 0x008ee20000001000 */
[----:B-1----:R-:W-:Y:S01]  /*4040*/  FMUL.FTZ R17, R17, R28 ;  /* 0x0000001c11117220 */ /* 0x002fe20000410000 */
[----:B0-----:R-:W-:-:S04]  /*4050*/  FMUL.FTZ R21, R46, R21 ;  /* 0x000000152e157220 */ /* 0x001fc80000410000 */
[----:B------:R-:W-:Y:S04]  /*4060*/  STL [R1+0x34], R17 ;  /* 0x0000341101007387 */ /* 0x000fe80000100800 */
[----:B------:R-:W-:Y:S01]  /*4070*/  STL [R1+0x30], R21 ;  /* 0x0000301501007387 */ /* 0x000fe20000100800 */
[----:B---3--:R-:W-:-:S05]  /*4080*/  FMUL.FTZ R26, R43, R26 ;  /* 0x0000001a2b1a7220 */ /* 0x008fca0000410000 */
[----:B------:R0:W-:Y:S04]  /*4090*/  STL [R1+0x2c], R26 ;  /* 0x00002c1a01007387 */ /* 0x0001e80000100800 */
[----:B------:R-:W3:Y:S01]  /*40a0*/  LDL.LU R28, [R1+0x7c] ;  /* 0x00007c00011c7983 */ /* 0x000ee20000300800 */
[----:B------:R-:W-:-:S04]  /*40b0*/  FMUL.FTZ R18, R31, R18 ;  /* 0x000000121f127220 */ /* 0x000fc80000410000 */
[----:B------:R-:W-:-:S04]  /*40c0*/  FFMA.FTZ R18, R29, R18, R27 ;  /* 0x000000121d127223 */ /* 0x000fc8000001001b */
[----:B------:R-:W-:Y:S01]  /*40d0*/  FMUL.FTZ R19, R18, -1.4426950216293334961 ;  /* 0xbfb8aa3b12137820 */ /* 0x000fe20000410000 */
[----:B------:R-:W-:Y:S01]  /*40e0*/  FMUL.FTZ R16, R14, -1.4426950216293334961 ;  /* 0xbfb8aa3b0e107820 */ /* 0x000fe20000410000 */
[----:B------:R-:W-:Y:S01]  /*40f0*/  FMUL.FTZ R20, R48, -1.4426950216293334961 ;  /* 0xbfb8aa3b30147820 */ /* 0x000fe20000410000 */
[----:B------:R-:W-:-:S03]  /*4100*/  FMUL.FTZ R23, R40, -1.4426950216293334961 ;  /* 0xbfb8aa3b28177820 */ /* 0x000fc60000410000 */
[----:B------:R-:W1:Y:S01]  /*4110*/  MUFU.EX2 R19, R19 ;  /* 0x0000001300137308 */ /* 0x000e620000000800 */
[----:B------:R-:W-:-:S07]  /*4120*/  FMUL.FTZ R15, R12, -1.4426950216293334961 ;  /* 0xbfb8aa3b0c0f7820 */ /* 0x000fce0000410000 */
[----:B------:R-:W4:Y:S08]  /*4130*/  MUFU.EX2 R16, R16 ;  /* 0x0000001000107308 */ /* 0x000f300000000800 */
[----:B------:R-:W-:Y:S08]  /*4140*/  MUFU.EX2 R20, R20 ;  /* 0x0000001400147308 */ /* 0x000ff00000000800 */
[----:B------:R-:W0:Y:S01]  /*4150*/  MUFU.EX2 R23, R23 ;  /* 0x0000001700177308 */ /* 0x000e220000000800 */
[----:B-1----:R-:W-:-:S07]  /*4160*/  FADD.FTZ R19, R19, 1 ;  /* 0x3f80000013137421 */ /* 0x002fce0000010000 */
[----:B------:R-:W1:Y:S01]  /*4170*/  MUFU.EX2 R15, R15 ;  /* 0x0000000f000f7308 */ /* 0x000e620000000800 */
[----:B----4-:R-:W-:Y:S01]  /*4180*/  FADD.FTZ R16, R16, 1 ;  /* 0x3f80000010107421 */ /* 0x010fe20000010000 */
[----:B------:R-:W-:-:S06]  /*4190*/  FADD.FTZ R10, R35, -R30 ;  /* 0x8000001e230a7221 */ /* 0x000fcc0000010000 */
[----:B0-----:R0:W-:Y:S01]  /*41a0*/  MUFU.RCP R26, R19 ;  /* 0x00000013001a7308 */ /* 0x0011e20000001000 */
[----:B------:R-:W-:Y:S01]  /*41b0*/  FMUL.FTZ R10, R31, R10 ;  /* 0x0000000a1f0a7220 */ /* 0x000fe20000410000 */
[----:B------:R-:W-:-:S03]  /*41c0*/  FADD.FTZ R23, R23, 1 ;  /* 0x3f80000017177421 */ /* 0x000fc60000010000 */
[----:B------:R-:W-:Y:S01]  /*41d0*/  FFMA.FTZ R10, R29, R10, R27 ;  /* 0x0000000a1d0a7223 */ /* 0x000fe2000001001b */
[----:B0-----:R-:W-:Y:S02]  /*41e0*/  FADD.FTZ R19, R20, 1 ;  /* 0x3f80000014137421 */ /* 0x001fe40000010000 */
[----:B------:R0:W4:Y:S01]  /*41f0*/  MUFU.RCP R22, R16 ;  /* 0x0000001000167308 */ /* 0x0001220000001000 */
[----:B-1----:R-:W-:Y:S01]  /*4200*/  FADD.FTZ R15, R15, 1 ;  /* 0x3f8000000f0f7421 */ /* 0x002fe20000010000 */
[----:B------:R-:W-:-:S06]  /*4210*/  FMUL.FTZ R17, R38, -1.4426950216293334961 ;  /* 0xbfb8aa3b26117820 */ /* 0x000fcc0000410000 */
[----:B------:R-:W1:Y:S01]  /*4220*/  MUFU.RCP R19, R19 ;  /* 0x0000001300137308 */ /* 0x000e620000001000 */
[----:B0-----:R-:W-:-:S07]  /*4230*/  FMUL.FTZ R16, R10, -1.4426950216293334961 ;  /* 0xbfb8aa3b0a107820 */ /* 0x001fce0000410000 */
[----:B------:R-:W0:Y:S01]  /*4240*/  MUFU.RCP R23, R23 ;  /* 0x0000001700177308 */ /* 0x000e220000001000 */
[----:B------:R-:W-:-:S07]  /*4250*/  FMUL.FTZ R21, R24, -1.4426950216293334961 ;  /* 0xbfb8aa3b18157820 */ /* 0x000fce0000410000 */
[----:B------:R-:W0:Y:S08]  /*4260*/  MUFU.RCP R20, R15 ;  /* 0x0000000f00147308 */ /* 0x000e300000001000 */
[----:B------:R-:W0:Y:S01]  /*4270*/  MUFU.EX2 R16, R16 ;  /* 0x0000001000107308 */ /* 0x000e220000000800 */
[----:B----4-:R-:W-:-:S07]  /*4280*/  FMUL.FTZ R14, R14, R22 ;  /* 0x000000160e0e7220 */ /* 0x010fce0000410000 */
[----:B------:R-:W-:Y:S01]  /*4290*/  MUFU.EX2 R17, R17 ;  /* 0x0000001100117308 */ /* 0x000fe20000000800 */
[----:B------:R-:W-:Y:S01]  /*42a0*/  FMUL.FTZ R18, R18, R26 ;  /* 0x0000001a12127220 */ /* 0x000fe20000410000 */
[----:B-1----:R-:W-:Y:S01]  /*42b0*/  FMUL.FTZ R19, R48, R19 ;  /* 0x0000001330137220 */ /* 0x002fe20000410000 */
[----:B0-----:R-:W-:-:S05]  /*42c0*/  FMUL.FTZ R23, R40, R23 ;  /* 0x0000001728177220 */ /* 0x001fca0000410000 */
[----:B------:R-:W0:Y:S01]  /*42d0*/  MUFU.EX2 R21, R21 ;  /* 0x0000001500157308 */ /* 0x000e220000000800 */
[----:B------:R-:W-:Y:S01]  /*42e0*/  STL [R1+0x5c], R14 ;  /* 0x00005c0e01007387 */ /* 0x000fe20000100800 */
[----:B------:R-:W-:Y:S01]  /*42f0*/  FMUL.FTZ R12, R12, R20 ;  /* 0x000000140c0c7220 */ /* 0x000fe20000410000 */
[----:B------:R-:W-:Y:S02]  /*4300*/  FADD.FTZ R16, R16, 1 ;  /* 0x3f80000010107421 */ /* 0x000fe40000010000 */
[----:B------:R-:W-:Y:S04]  /*4310*/  STL [R1+0x58], R18 ;  /* 0x0000581201007387 */ /* 0x000fe80000100800 */
[----:B------:R-:W-:Y:S04]  /*4320*/  STL [R1+0x60], R19 ;  /* 0x0000601301007387 */ /* 0x000fe80000100800 */
[----:B------:R1:W-:Y:S02]  /*4330*/  STL [R1+0x54], R23 ;  /* 0x0000541701007387 */ /* 0x0003e40000100800 */
[----:B-1----:R0:W1:Y:S01]  /*4340*/  MUFU.RCP R23, R16 ;  /* 0x0000001000177308 */ /* 0x0020620000001000 */
[----:B------:R-:W-:Y:S01]  /*4350*/  FMUL.FTZ R22, R11, -1.4426950216293334961 ;  /* 0xbfb8aa3b0b167820 */ /* 0x000fe20000410000 */
[----:B0-----:R-:W-:-:S06]  /*4360*/  FADD.FTZ R16, R21, 1 ;  /* 0x3f80000015107421 */ /* 0x001fcc0000010000 */
[----:B------:R-:W0:Y:S08]  /*4370*/  MUFU.EX2 R22, R22 ;  /* 0x0000001600167308 */ /* 0x000e300000000800 */
[----:B------:R-:W-:Y:S01]  /*4380*/  MUFU.RCP R16, R16 ;  /* 0x0000001000107308 */ /* 0x000fe20000001000 */
[----:B-1----:R-:W-:Y:S01]  /*4390*/  FMUL.FTZ R21, R10, R23 ;  /* 0x000000170a157220 */ /* 0x002fe20000410000 */
[----:B0-----:R-:W-:Y:S01]  /*43a0*/  FADD.FTZ R22, R22, 1 ;  /* 0x3f80000016167421 */ /* 0x001fe20000010000 */
[----:B--2---:R-:W-:-:S02]  /*43b0*/  FADD.FTZ R14, R25, -R30 ;  /* 0x8000001e190e7221 */ /* 0x004fc40000010000 */
[----:B------:R-:W2:Y:S04]  /*43c0*/  LDL.LU R25, [R1+0x78] ;  /* 0x0000780001197983 */ /* 0x000ea80000300800 */
[----:B------:R0:W-:Y:S02]  /*43d0*/  STL [R1+0x24], R12 ;  /* 0x0000240c01007387 */ /* 0x0001e40000100800 */
[----:B0-----:R-:W-:-:S06]  /*43e0*/  FADD.FTZ R12, R17, 1 ;  /* 0x3f800000110c7421 */ /* 0x001fcc0000010000 */
[----:B------:R-:W0:Y:S01]  /*43f0*/  MUFU.RCP R12, R12 ;  /* 0x0000000c000c7308 */ /* 0x000e220000001000 */
[----:B------:R0:W-:Y:S02]  /*4400*/  STL [R1+0x1c], R21 ;  /* 0x00001c1501007387 */ /* 0x0001e40000100800 */
[----:B0-----:R-:W-:Y:S01]  /*4410*/  FMUL.FTZ R21, R38, R12 ;  /* 0x0000000c26157220 */ /* 0x001fe20000410000 */
[----:B---3--:R-:W-:-:S04]  /*4420*/  FADD.FTZ R17, R28, -R30 ;  /* 0x8000001e1c117221 */ /* 0x008fc80000010000 */
[----:B------:R0:W-:Y:S01]  /*4430*/  STL [R1+0x18], R21 ;  /* 0x0000181501007387 */ /* 0x0001e20000100800 */
[----:B------:R-:W-:Y:S01]  /*4440*/  FMUL.FTZ R17, R31, R17 ;  /* 0x000000111f117220 */ /* 0x000fe20000410000 */
[----:B0-----:R-:W-:-:S03]  /*4450*/  FMUL.FTZ R21, R24, R16 ;  /* 0x0000001018157220 */ /* 0x001fc60000410000 */
[----:B------:R-:W-:Y:S02]  /*4460*/  FFMA.FTZ R37, R29, R17, R27 ;  /* 0x000000111d257223 */ /* 0x000fe4000001001b */
[----:B------:R0:W-:Y:S01]  /*4470*/  STL [R1+0x14], R21 ;  /* 0x0000141501007387 */ /* 0x0001e20000100800 */
[----:B------:R-:W1:Y:S03]  /*4480*/  MUFU.RCP R17, R22 ;  /* 0x0000001600117308 */ /* 0x000e660000001000 */
[----:B------:R-:W3:Y:S01]  /*4490*/  LDL.LU R23, [R1+0x74] ;  /* 0x0000740001177983 */ /* 0x000ee20000300800 */
[----:B-1----:R-:W-:-:S05]  /*44a0*/  FMUL.FTZ R11, R11, R17 ;  /* 0x000000110b0b7220 */ /* 0x002fca0000410000 */
[----:B------:R-:W-:Y:S04]  /*44b0*/  STL [R1+0x10], R11 ;  /* 0x0000100b01007387 */ /* 0x000fe80000100800 */
[----:B------:R-:W4:Y:S01]  /*44c0*/  LDL.LU R22, [R1+0x80] ;  /* 0x0000800001167983 */ /* 0x000f220000300800 */
[----:B------:R-:W-:-:S04]  /*44d0*/  FMUL.FTZ R14, R31, R14 ;  /* 0x0000000e1f0e7220 */ /* 0x000fc80000410000 */
[----:B------:R-:W-:-:S04]  /*44e0*/  FFMA.FTZ R14, R29, R14, R27 ;  /* 0x0000000e1d0e7223 */ /* 0x000fc8000001001b */
[----:B------:R-:W-:Y:S01]  /*44f0*/  FMUL.FTZ R15, R14, -1.4426950216293334961 ;  /* 0xbfb8aa3b0e0f7820 */ /* 0x000fe20000410000 */
[----:B------:R-:W-:Y:S01]  /*4500*/  FMUL.FTZ R18, R7, -1.4426950216293334961 ;  /* 0xbfb8aa3b07127820 */ /* 0x000fe20000410000 */
[----:B------:R-:W-:-:S04]  /*4510*/  FMUL.FTZ R19, R3, -1.4426950216293334961 ;  /* 0xbfb8aa3b03137820 */ /* 0x000fc80000410000 */
[----:B------:R-:W1:Y:S08]  /*4520*/  MUFU.EX2 R15, R15 ;  /* 0x0000000f000f7308 */ /* 0x000e700000000800 */
[----:B------:R-:W0:Y:S08]  /*4530*/  MUFU.EX2 R18, R18 ;  /* 0x0000001200127308 */ /* 0x000e300000000800 */
[----:B------:R-:W0:Y:S01]  /*4540*/  MUFU.EX2 R19, R19 ;  /* 0x0000001300137308 */ /* 0x000e220000000800 */
[----:B------:R-:W-:Y:S01]  /*4550*/  FMUL.FTZ R20, R8, -1.4426950216293334961 ;  /* 0xbfb8aa3b08147820 */ /* 0x000fe20000410000 */
[----:B-1----:R-:W-:Y:S01]  /*4560*/  FADD.FTZ R15, R15, 1 ;  /* 0x3f8000000f0f7421 */ /* 0x002fe20000010000 */
[----:B------:R-:W-:-:S05]  /*4570*/  FMUL.FTZ R12, R4, -1.4426950216293334961 ;  /* 0xbfb8aa3b040c7820 */ /* 0x000fca0000410000 */
[----:B------:R-:W1:Y:S01]  /*4580*/  MUFU.EX2 R20, R20 ;  /* 0x0000001400147308 */ /* 0x000e620000000800 */
[----:B------:R-:W-:-:S07]  /*4590*/  FMUL.FTZ R10, R37, -1.4426950216293334961 ;  /* 0xbfb8aa3b250a7820 */ /* 0x000fce0000410000 */
[----:B0-----:R0:W-:Y:S02]  /*45a0*/  MUFU.RCP R21, R15 ;  /* 0x0000000f00157308 */ /* 0x0011e40000001000 */
[----:B0-----:R-:W-:Y:S01]  /*45b0*/  FADD.FTZ R15, R18, 1 ;  /* 0x3f800000120f7421 */ /* 0x001fe20000010000 */
[----:B------:R-:W-:-:S05]  /*45c0*/  FADD.FTZ R18, R19, 1 ;  /* 0x3f80000013127421 */ /* 0x000fca0000010000 */
[----:B------:R-:W0:Y:S01]  /*45d0*/  MUFU.EX2 R12, R12 ;  /* 0x0000000c000c7308 */ /* 0x000e220000000800 */
[----:B------:R-:W-:-:S07]  /*45e0*/  FMUL.FTZ R17, R5, -1.4426950216293334961 ;  /* 0xbfb8aa3b05117820 */ /* 0x000fce0000410000 */
[----:B------:R-:W0:Y:S01]  /*45f0*/  MUFU.RCP R18, R18 ;  /* 0x0000001200127308 */ /* 0x000e220000001000 */
[----:B------:R-:W-:Y:S01]  /*4600*/  FMUL.FTZ R16, R13, -1.4426950216293334961 ;  /* 0xbfb8aa3b0d107820 */ /* 0x000fe20000410000 */
[----:B-1----:R-:W-:-:S06]  /*4610*/  FADD.FTZ R20, R20, 1 ;  /* 0x3f80000014147421 */ /* 0x002fcc0000010000 */
[----:B------:R-:W1:Y:S08]  /*4620*/  MUFU.EX2 R10, R10 ;  /* 0x0000000a000a7308 */ /* 0x000e700000000800 */
[----:B------:R-:W-:Y:S01]  /*4630*/  MUFU.RCP R15, R15 ;  /* 0x0000000f000f7308 */ /* 0x000fe20000001000 */
[----:B0-----:R-:W-:-:S07]  /*4640*/  FADD.FTZ R12, R12, 1 ;  /* 0x3f8000000c0c7421 */ /* 0x001fce0000010000 */
[----:B------:R-:W-:Y:S01]  /*4650*/  MUFU.EX2 R17, R17 ;  /* 0x0000001100117308 */ /* 0x000fe20000000800 */
[----:B------:R-:W-:Y:S01]  /*4660*/  FMUL.FTZ R36, R3, R18 ;  /* 0x0000001203247220 */ /* 0x000fe20000410000 */
[----:B------:R-:W-:Y:S01]  /*4670*/  FMUL.FTZ R19, R14, R21 ;  /* 0x000000150e137220 */ /* 0x000fe20000410000 */
[----:B------:R-:W-:-:S05]  /*4680*/  FMUL.FTZ R3, R9, -1.4426950216293334961 ;  /* 0xbfb8aa3b09037820 */ /* 0x000fca0000410000 */
[----:B------:R-:W0:Y:S01]  /*4690*/  MUFU.RCP R24, R20 ;  /* 0x0000001400187308 */ /* 0x000e220000001000 */
[----:B-1----:R-:W-:-:S07]  /*46a0*/  FADD.FTZ R10, R10, 1 ;  /* 0x3f8000000a0a7421 */ /* 0x002fce0000010000 */
[----:B------:R-:W1:Y:S01]  /*46b0*/  MUFU.EX2 R16, R16 ;  /* 0x0000001000107308 */ /* 0x000e620000000800 */
[----:B------:R1:W-:Y:S07]  /*46c0*/  STL [R1+0x8], R19 ;  /* 0x0000081301007387 */ /* 0x0003ee0000100800 */
[----:B------:R-:W1:Y:S01]  /*46d0*/  MUFU.RCP R12, R12 ;  /* 0x0000000c000c7308 */ /* 0x000e620000001000 */
[----:B0-----:R-:W-:-:S07]  /*46e0*/  FMUL.FTZ R24, R8, R24 ;  /* 0x0000001808187220 */ /* 0x001fce0000410000 */
[----:B------:R-:W0:Y:S01]  /*46f0*/  MUFU.EX2 R3, R3 ;  /* 0x0000000300037308 */ /* 0x000e220000000800 */
[----:B------:R-:W-:-:S07]  /*4700*/  FMUL.FTZ R8, R6, -1.4426950216293334961 ;  /* 0xbfb8aa3b06087820 */ /* 0x000fce0000410000 */
[----:B-1----:R1:W-:Y:S01]  /*4710*/  MUFU.RCP R19, R10 ;  /* 0x0000000a00137308 */ /* 0x0023e20000001000 */
[----:B------:R-:W-:Y:S01]  /*4720*/  FADD.FTZ R16, R16, 1 ;  /* 0x3f80000010107421 */ /* 0x000fe20000010000 */
[----:B-1----:R-:W-:-:S06]  /*4730*/  FADD.FTZ R10, R17, 1 ;  /* 0x3f800000110a7421 */ /* 0x002fcc0000010000 */
[----:B------:R-:W-:Y:S01]  /*4740*/  MUFU.RCP R18, R16 ;  /* 0x0000001000127308 */ /* 0x000fe20000001000 */
[----:B------:R-:W-:-:S07]  /*4750*/  FMUL.FTZ R12, R4, R12 ;  /* 0x0000000c040c7220 */ /* 0x000fce0000410000 */
[----:B------:R-:W1:Y:S01]  /*4760*/  MUFU.RCP R10, R10 ;  /* 0x0000000a000a7308 */ /* 0x000e620000001000 */
[----:B------:R-:W-:Y:S01]  /*4770*/  FMUL.FTZ R4, R33, -1.4426950216293334961 ;  /* 0xbfb8aa3b21047820 */ /* 0x000fe20000410000 */
[----:B0-----:R-:W-:-:S06]  /*4780*/  FADD.FTZ R3, R3, 1 ;  /* 0x3f80000003037421 */ /* 0x001fcc0000010000 */
[----:B------:R-:W-:Y:S08]  /*4790*/  MUFU.EX2 R8, R8 ;  /* 0x0000000800087308 */ /* 0x000ff00000000800 */
[----:B------:R-:W-:Y:S01]  /*47a0*/  MUFU.EX2 R4, R4 ;  /* 0x0000000400047308 */ /* 0x000fe20000000800 */
[----:B-1----:R-:W-:-:S07]  /*47b0*/  FMUL.FTZ R10, R5, R10 ;  /* 0x0000000a050a7220 */ /* 0x002fce0000410000 */
[----:B------:R-:W-:Y:S01]  /*47c0*/  MUFU.RCP R17, R3 ;  /* 0x0000000300117308 */ /* 0x000fe20000001000 */
[----:B--2---:R-:W-:-:S04]  /*47d0*/  FADD.FTZ R11, R25, -R30 ;  /* 0x8000001e190b7221 */ /* 0x004fc80000010000 */
[----:B------:R-:W-:-:S04]  /*47e0*/  FMUL.FTZ R11, R31, R11 ;  /* 0x0000000b1f0b7220 */ /* 0x000fc80000410000 */
[----:B------:R-:W-:Y:S01]  /*47f0*/  FFMA.FTZ R11, R29, R11, R27 ;  /* 0x0000000b1d0b7223 */ /* 0x000fe2000001001b */
[----:B------:R-:W-:-:S03]  /*4800*/  FMUL.FTZ R25, R7, R15 ;  /* 0x0000000f07197220 */ /* 0x000fc60000410000 */
[----:B------:R-:W-:Y:S01]  /*4810*/  FMUL.FTZ R14, R11, -1.4426950216293334961 ;  /* 0xbfb8aa3b0b0e7820 */ /* 0x000fe20000410000 */
[----:B------:R-:W-:-:S05]  /*4820*/  FMUL.FTZ R15, R41, -1.4426950216293334961 ;  /* 0xbfb8aa3b290f7820 */ /* 0x000fca0000410000 */
[----:B------:R-:W0:Y:S01]  /*4830*/  MUFU.EX2 R14, R14 ;  /* 0x0000000e000e7308 */ /* 0x000e220000000800 */
[----:B------:R-:W-:Y:S07]  /*4840*/  STL [R1+0x120], R25 ;  /* 0x0001201901007387 */ /* 0x000fee0000100800 */
[----:B------:R-:W1:Y:S01]  /*4850*/  MUFU.EX2 R15, R15 ;  /* 0x0000000f000f7308 */ /* 0x000e620000000800 */
[----:B------:R-:W-:Y:S04]  /*4860*/  STL [R1+0x124], R36 ;  /* 0x0001242401007387 */ /* 0x000fe80000100800 */
[----:B------:R-:W-:Y:S04]  /*4870*/  STL [R1+0x128], R24 ;  /* 0x0001281801007387 */ /* 0x000fe80000100800 */
[----:B------:R-:W2:Y:S01]  /*4880*/  LDL.LU R57, [R1+0xe0] ;  /* 0x0000e00001397983 */ /* 0x000ea20000300800 */
[----:B0-----:R-:W-:Y:S01]  /*4890*/  FADD.FTZ R14, R14, 1 ;  /* 0x3f8000000e0e7421 */ /* 0x001fe20000010000 */
[----:B---3--:R-:W-:-:S04]  /*48a0*/  FADD.FTZ R7, R23, -R30 ;  /* 0x8000001e17077221 */ /* 0x008fc80000010000 */
[----:B------:R-:W-:-:S04]  /*48b0*/  FMUL.FTZ R7, R31, R7 ;  /* 0x000000071f077220 */ /* 0x000fc80000410000 */
[----:B------:R-:W-:-:S04]  /*48c0*/  FFMA.FTZ R7, R29, R7, R27 ;  /* 0x000000071d077223 */ /* 0x000fc8000001001b */
[----:B------:R-:W-:-:S06]  /*48d0*/  FMUL.FTZ R16, R7, -1.4426950216293334961 ;  /* 0xbfb8aa3b07107820 */ /* 0x000fcc0000410000 */
[----:B------:R-:W0:Y:S01]  /*48e0*/  MUFU.EX2 R16, R16 ;  /* 0x0000001000107308 */ /* 0x000e220000000800 */
[----:B----4-:R-:W-:-:S07]  /*48f0*/  FADD.FTZ R5, R22, -R30 ;  /* 0x8000001e16057221 */ /* 0x010fce0000010000 */
[----:B------:R1:W3:Y:S01]  /*4900*/  MUFU.RCP R20, R14 ;  /* 0x0000000e00147308 */ /* 0x0002e20000001000 */
[----:B------:R-:W-:Y:S01]  /*4910*/  FMUL.FTZ R3, R31, R5 ;  /* 0x000000051f037220 */ /* 0x000fe20000410000 */
[----:B------:R-:W-:Y:S01]  /*4920*/  FADD.FTZ R5, R8, 1 ;  /* 0x3f80000008057421 */ /* 0x000fe20000010000 */
[----:B-1----:R-:W-:Y:S01]  /*4930*/  FADD.FTZ R14, R15, 1 ;  /* 0x3f8000000f0e7421 */ /* 0x002fe20000010000 */
[----:B0-----:R-:W-:-:S04]  /*4940*/  FADD.FTZ R16, R16, 1 ;  /* 0x3f80000010107421 */ /* 0x001fc80000010000 */
[----:B------:R-:W-:Y:S01]  /*4950*/  MUFU.RCP R5, R5 ;  /* 0x0000000500057308 */ /* 0x000fe20000001000 */
[----:B------:R-:W-:Y:S01]  /*4960*/  FMUL.FTZ R9, R9, R17 ;  /* 0x0000001109097220 */ /* 0x000fe20000410000 */
[----:B------:R-:W-:-:S06]  /*4970*/  FADD.FTZ R4, R4, 1 ;  /* 0x3f80000004047421 */ /* 0x000fcc0000010000 */
[----:B------:R-:W0:Y:S01]  /*4980*/  MUFU.RCP R14, R14 ;  /* 0x0000000e000e7308 */ /* 0x000e220000001000 */
[----:B------:R-:W-:Y:S01]  /*4990*/  FMUL.FTZ R37, R37, R19 ;  /* 0x0000001325257220 */ /* 0x000fe20000410000 */
[----:B------:R-:W-:-:S06]  /*49a0*/  FMUL.FTZ R13, R13, R18 ;  /* 0x000000120d0d7220 */ /* 0x000fcc0000410000 */
[----:B------:R-:W1:Y:S01]  /*49b0*/  MUFU.RCP R17, R16 ;  /* 0x0000001000117308 */ /* 0x000e620000001000 */
[----:B------:R-:W-:Y:S01]  /*49c0*/  STL [R1+0x12c], R37 ;  /* 0x00012c2501007387 */ /* 0x000fe20000100800 */
[----:B---3--:R-:W-:-:S03]  /*49d0*/  FMUL.FTZ R11, R11, R20 ;  /* 0x000000140b0b7220 */ /* 0x008fc60000410000 */
[----:B------:R3:W-:Y:S03]  /*49e0*/  STL [R1+0x130], R12 ;  /* 0x0001300c01007387 */ /* 0x0007e60000100800 */
[----:B------:R-:W4:Y:S01]  /*49f0*/  MUFU.RCP R4, R4 ;  /* 0x0000000400047308 */ /* 0x000f220000001000 */
[----:B------:R-:W-:Y:S01]  /*4a00*/  STL [R1+0x134], R13 ;  /* 0x0001340d01007387 */ /* 0x000fe20000100800 */
[----:B0-----:R-:W-:-:S03]  /*4a10*/  FMUL.FTZ R8, R41, R14 ;  /* 0x0000000e29087220 */ /* 0x001fc60000410000 */
[----:B------:R0:W-:Y:S04]  /*4a20*/  STL [R1+0x138], R10 ;  /* 0x0001380a01007387 */ /* 0x0001e80000100800 */
[----:B---3--:R-:W3:Y:S01]  /*4a30*/  LDL.LU R12, [R1+0x84] ;  /* 0x00008400010c7983 */ /* 0x008ee20000300800 */
[----:B------:R-:W-:-:S03]  /*4a40*/  FMUL.FTZ R6, R6, R5 ;  /* 0x0000000506067220 */ /* 0x000fc60000410000 */
[----:B0-----:R-:W3:Y:S04]  /*4a50*/  LDL.LU R10, [R1+0x88] ;  /* 0x00008800010a7983 */ /* 0x001ee80000300800 */
[----:B------:R-:W3:Y:S04]  /*4a60*/  LDL.LU R59, [R1+0x64] ;  /* 0x00006400013b7983 */ /* 0x000ee80000300800 */
[----:B------:R-:W3:Y:S01]  /*4a70*/  LDL.LU R51, [R1+0xec] ;  /* 0x0000ec0001337983 */ /* 0x000ee20000300800 */
[----:B-1----:R-:W-:-:S03]  /*4a80*/  FMUL.FTZ R7, R7, R17 ;  /* 0x0000001107077220 */ /* 0x002fc60000410000 */
[----:B------:R-:W3:Y:S04]  /*4a90*/  LDL.LU R45, [R1+0xe4] ;  /* 0x0000e400012d7983 */ /* 0x000ee80000300800 */
[----:B------:R-:W-:Y:S04]  /*4aa0*/  STL [R1+0x13c], R11 ;  /* 0x00013c0b01007387 */ /* 0x000fe80000100800 */
[----:B------:R-:W-:Y:S04]  /*4ab0*/  STL [R1+0x140], R8 ;  /* 0x0001400801007387 */ /* 0x000fe80000100800 */
[----:B------:R-:W-:Y:S04]  /*4ac0*/  STL [R1+0x148], R8 ;  /* 0x0001480801007387 */ /* 0x000fe80000100800 */
[----:B------:R-:W-:Y:S01]  /*4ad0*/  STL [R1+0x144], R9 ;  /* 0x0001440901007387 */ /* 0x000fe20000100800 */
[----:B----4-:R-:W-:-:S03]  /*4ae0*/  FMUL.FTZ R4, R33, R4 ;  /* 0x0000000421047220 */ /* 0x010fc60000410000 */
[----:B------:R0:W-:Y:S04]  /*4af0*/  STL [R1+0x14c], R6 ;  /* 0x00014c0601007387 */ /* 0x0001e80000100800 */
[----:B0-----:R-:W4:Y:S04]  /*4b00*/  LDL.LU R6, [R1+0x98] ;  /* 0x0000980001067983 */ /* 0x001f280000300800 */
[----:B------:R-:W4:Y:S04]  /*4b10*/  LDL.LU R8, [R1+0xe8] ;  /* 0x0000e80001087983 */ /* 0x000f280000300800 */
[----:B------:R-:W-:Y:S04]  /*4b20*/  STL [R1+0x150], R7 ;  /* 0x0001500701007387 */ /* 0x000fe80000100800 */
[----:B------:R-:W4:Y:S01]  /*4b30*/  LDL.LU R33, [R1+0x158] ;  /* 0x0001580001217983 */ /* 0x000f220000300800 */
[----:B------:R-:W-:Y:S01]  /*4b40*/  FFMA.FTZ R3, R29, R3, R27 ;  /* 0x000000031d037223 */ /* 0x000fe2000001001b */
[----:B------:R-:W-:-:S03]  /*4b50*/  FMUL.FTZ R18, R0, -1.4426950216293334961 ;  /* 0xbfb8aa3b00127820 */ /* 0x000fc60000410000 */
[----:B------:R-:W-:-:S03]  /*4b60*/  FMUL.FTZ R15, R3, -1.4426950216293334961 ;  /* 0xbfb8aa3b030f7820 */ /* 0x000fc60000410000 */
[----:B------:R-:W0:Y:S08]  /*4b70*/  MUFU.EX2 R18, R18 ;  /* 0x0000001200127308 */ /* 0x000e300000000800 */
[----:B------:R-:W1:Y:S01]  /*4b80*/  MUFU.EX2 R15, R15 ;  /* 0x0000000f000f7308 */ /* 0x000e620000000800 */
[----:B0-----:R-:W-:Y:S01]  /*4b90*/  FADD.FTZ R5, R18, 1 ;  /* 0x3f80000012057421 */ /* 0x001fe20000010000 */
[----:B-1----:R-:W-:-:S06]  /*4ba0*/  FADD.FTZ R15, R15, 1 ;  /* 0x3f8000000f0f7421 */ /* 0x002fcc0000010000 */
[----:B------:R-:W0:Y:S08]  /*4bb0*/  MUFU.RCP R5, R5 ;  /* 0x0000000500057308 */ /* 0x000e300000001000 */
[----:B------:R-:W1:Y:S01]  /*4bc0*/  MUFU.RCP R15, R15 ;  /* 0x0000000f000f7308 */ /* 0x000e620000001000 */
[----:B------:R0:W-:Y:S02]  /*4bd0*/  STL [R1+0x154], R4 ;  /* 0x0001540401007387 */ /* 0x0001e40000100800 */
[----:B0-----:R-:W-:-:S02]  /*4be0*/  FMUL.FTZ R5, R0, R5 ;  /* 0x0000000500057220 */ /* 0x001fc40000410000 */
[----:B------:R-:W4:Y:S04]  /*4bf0*/  LDL.LU R4, [R1+0xf0] ;  /* 0x0000f00001047983 */ /* 0x000f280000300800 */
[----:B------:R-:W4:Y:S01]  /*4c00*/  LDL.LU R44, [R1+0x104] ;  /* 0x00010400012c7983 */ /* 0x000f220000300800 */
[----:B-1----:R-:W-:-:S03]  /*4c10*/  FMUL.FTZ R3, R3, R15 ;  /* 0x0000000f03037220 */ /* 0x002fc60000410000 */
[----:B------:R-:W4:Y:S04]  /*4c20*/  LDL.LU R34, [R1+0x68] ;  /* 0x0000680001227983 */ /* 0x000f280000300800 */
[----:B------:R-:W4:Y:S04]  /*4c30*/  LDL.LU R39, [R1+0x9c] ;  /* 0x00009c0001277983 */ /* 0x000f280000300800 */
[----:B------:R-:W4:Y:S04]  /*4c40*/  LDL.LU R32, [R1+0x108] ;  /* 0x0001080001207983 */ /* 0x000f280000300800 */
[----:B------:R-:W4:Y:S04]  /*4c50*/  LDL.LU R35, [R1+0x10c] ;  /* 0x00010c0001237983 */ /* 0x000f280000300800 */
[----:B------:R-:W4:Y:S01]  /*4c60*/  LDL.LU R53, [R1+0xa4] ;  /* 0x0000a40001357983 */ /* 0x000f220000300800 */
[----:B--2---:R-:W-:-:S06]  /*4c70*/  FMUL.FTZ R14, R57, -1.4426950216293334961 ;  /* 0xbfb8aa3b390e7820 */ /* 0x004fcc0000410000 */
[----:B------:R-:W0:Y:S02]  /*4c80*/  MUFU.EX2 R14, R14 ;  /* 0x0000000e000e7308 */ /* 0x000e240000000800 */
[----:B0-----:R-:W-:-:S06]  /*4c90*/  FADD.FTZ R14, R14, 1 ;  /* 0x3f8000000e0e7421 */ /* 0x001fcc0000010000 */
[----:B------:R-:W0:Y:S02]  /*4ca0*/  MUFU.RCP R14, R14 ;  /* 0x0000000e000e7308 */ /* 0x000e240000001000 */
[----:B0-----:R-:W-:Y:S01]  /*4cb0*/  FMUL.FTZ R0, R57, R14 ;  /* 0x0000000e39007220 */ /* 0x001fe20000410000 */
[----:B---3--:R-:W-:Y:S01]  /*4cc0*/  FADD.FTZ R48, R10, -R30 ;  /* 0x8000001e0a307221 */ /* 0x008fe20000010000 */
[----:B----4-:R-:W-:Y:S02]  /*4cd0*/  IADD3.X R15, RZ, R33, RZ, P6, !PT ;  /* 0x00000021ff0f7210 */ /* 0x010fe400037fe4ff */
[----:B------:R-:W-:-:S04]  /*4ce0*/  LEA R14, P6, R59, UR12, 0x1 ;  /* 0x0000000c3b0e7c11 */ /* 0x000fc8000f8c08ff */
[----:B------:R-:W-:Y:S02]  /*4cf0*/  LEA.HI.X R15, R59, UR13, R15, 0x1, P6 ;  /* 0x0000000d3b0f7c11 */ /* 0x000fe4000b0f0c0f */
[----:B------:R-:W2:Y:S04]  /*4d00*/  LDL.LU R59, [R1+0xa8] ;  /* 0x0000a800013b7983 */ /* 0x000ea80000300800 */
[----:B------:R-:W3:Y:S04]  /*4d10*/  LDL.LU R54, [R1+0x110] ;  /* 0x0001100001367983 */ /* 0x000ee80000300800 */
[----:B------:R-:W4:Y:S04]  /*4d20*/  LDL.LU R10, [R1+0xf4] ;  /* 0x0000f400010a7983 */ /* 0x000f280000300800 */
[----:B------:R-:W4:Y:S04]  /*4d30*/  LDL.LU R9, [R1+0x6c] ;  /* 0x00006c0001097983 */ /* 0x000f280000300800 */
[----:B------:R-:W2:Y:S01]  /*4d40*/  LDL.LU R47, [R1+0xac] ;  /* 0x0000ac00012f7983 */ /* 0x000ea20000300800 */
[--C-:B------:R-:W-:Y:S01]  /*4d50*/  FADD.FTZ R18, R12, -R30.reuse ;  /* 0x8000001e0c127221 */ /* 0x100fe20000010000 */
[----:B------:R-:W-:-:S02]  /*4d60*/  FADD.FTZ R30, R6, -R30 ;  /* 0x8000001e061e7221 */ /* 0x000fc40000010000 */
[----:B------:R-:W4:Y:S04]  /*4d70*/  LDL.LU R6, [R1+0x70] ;  /* 0x0000700001067983 */ /* 0x000f280000300800 */
[----:B------:R-:W4:Y:S04]  /*4d80*/  LDL.LU R25, [R1+0xb4] ;  /* 0x0000b40001197983 */ /* 0x000f280000300800 */
[----:B------:R-:W4:Y:S04]  /*4d90*/  LDL.LU R7, [R1+0xf8] ;  /* 0x0000f80001077983 */ /* 0x000f280000300800 */
[----:B------:R-:W4:Y:S01]  /*4da0*/  LDL.LU R46, [R1+0xc0] ;  /* 0x0000c000012e7983 */ /* 0x000f220000300800 */
[C---:B------:R-:W-:Y:S01]  /*4db0*/  FMUL.FTZ R18, R31.reuse, R18 ;  /* 0x000000121f127220 */ /* 0x040fe20000410000 */
[C---:B------:R-:W-:Y:S01]  /*4dc0*/  FMUL.FTZ R48, R31.reuse, R48 ;  /* 0x000000301f307220 */ /* 0x040fe20000410000 */
[----:B------:R-:W-:-:S02]  /*4dd0*/  FMUL.FTZ R30, R31, R30 ;  /* 0x0000001e1f1e7220 */ /* 0x000fc40000410000 */
[C-C-:B------:R-:W-:Y:S01]  /*4de0*/  FFMA.FTZ R56, R29.reuse, R18, R27.reuse ;  /* 0x000000121d387223 */ /* 0x140fe2000001001b */
[C-C-:B------:R-:W-:Y:S01]  /*4df0*/  FFMA.FTZ R48, R29.reuse, R48, R27.reuse ;  /* 0x000000301d307223 */ /* 0x140fe2000001001b */
[----:B------:R-:W-:Y:S01]  /*4e00*/  FFMA.FTZ R49, R29, R30, R27 ;  /* 0x0000001e1d317223 */ /* 0x000fe2000001001b */
[----:B------:R-:W-:Y:S02]  /*4e10*/  IADD3.X R27, RZ, R33, RZ, P5, !PT ;  /* 0x00000021ff1b7210 */ /* 0x000fe40002ffe4ff */
[----:B------:R-:W-:-:S04]  /*4e20*/  LEA R42, P6, R34, UR12, 0x1 ;  /* 0x0000000c222a7c11 */ /* 0x000fc8000f8c08ff */
[----:B------:R-:W-:Y:S02]  /*4e30*/  LEA.HI.X R43, R34, UR13, R44, 0x1, P6 ;  /* 0x0000000d222b7c11 */ /* 0x000fe4000b0f0c2c */
[----:B------:R-:W4:Y:S01]  /*4e40*/  LDL.LU R44, [R1+0xc8] ;  /* 0x0000c800012c7983 */ /* 0x000f220000300800 */
[----:B------:R-:W-:-:S04]  /*4e50*/  LEA R40, P6, R39, UR12, 0x1 ;  /* 0x0000000c27287c11 */ /* 0x000fc8000f8c08ff */
[----:B------:R-:W-:Y:S02]  /*4e60*/  LEA.HI.X R41, R39, UR13, R32, 0x1, P6 ;  /* 0x0000000d27297c11 */ /* 0x000fe4000b0f0c20 */
[----:B------:R-:W4:Y:S01]  /*4e70*/  LDL.LU R32, [R1+0xcc] ;  /* 0x0000cc0001207983 */ /* 0x000f220000300800 */
[----:B------:R-:W-:-:S06]  /*4e80*/  FMUL.FTZ R19, R2, -1.4426950216293334961 ;  /* 0xbfb8aa3b02137820 */ /* 0x000fcc0000410000 */
[----:B------:R-:W0:Y:S01]  /*4e90*/  MUFU.EX2 R19, R19 ;  /* 0x0000001300137308 */ /* 0x000e220000000800 */
[----:B------:R-:W-:Y:S01]  /*4ea0*/  FMUL.FTZ R20, R55, -1.4426950216293334961 ;  /* 0xbfb8aa3b37147820 */ /* 0x000fe20000410000 */
[----:B------:R-:W-:Y:S01]  /*4eb0*/  FMUL.FTZ R21, R58, -1.4426950216293334961 ;  /* 0xbfb8aa3b3a157820 */ /* 0x000fe20000410000 */
[----:B--2---:R-:W-:-:S04]  /*4ec0*/  LEA R30, P5, R47, UR12, 0x1 ;  /* 0x0000000c2f1e7c11 */ /* 0x004fc8000f8a08ff */
[----:B------:R-:W-:Y:S02]  /*4ed0*/  LEA.HI.X R31, R47, UR13, R27, 0x1, P5 ;  /* 0x0000000d2f1f7c11 */ /* 0x000fe4000a8f0c1b */
[----:B------:R-:W2:Y:S01]  /*4ee0*/  LDL.LU R47, [R1+0xd0] ;  /* 0x0000d000012f7983 */ /* 0x000ea20000300800 */
[----:B------:R-:W1:Y:S01]  /*4ef0*/  MUFU.EX2 R20, R20 ;  /* 0x0000001400147308 */ /* 0x000e620000000800 */
[----:B0-----:R-:W-:Y:S01]  /*4f00*/  FADD.FTZ R16, R19, 1 ;  /* 0x3f80000013107421 */ /* 0x001fe20000010000 */
[----:B------:R-:W-:Y:S01]  /*4f10*/  FMUL.FTZ R19, R56, -1.4426950216293334961 ;  /* 0xbfb8aa3b38137820 */ /* 0x000fe20000410000 */
[----:B------:R-:W-:-:S05]  /*4f20*/  FMUL.FTZ R18, R51, -1.4426950216293334961 ;  /* 0xbfb8aa3b33127820 */ /* 0x000fca0000410000 */
[----:B------:R-:W-:Y:S08]  /*4f30*/  MUFU.EX2 R21, R21 ;  /* 0x0000001500157308 */ /* 0x000ff00000000800 */
[----:B------:R-:W0:Y:S01]  /*4f40*/  MUFU.RCP R16, R16 ;  /* 0x0000001000107308 */ /* 0x000e220000001000 */
[----:B------:R-:W-:-:S07]  /*4f50*/  FMUL.FTZ R17, R52, -1.4426950216293334961 ;  /* 0xbfb8aa3b34117820 */ /* 0x000fce0000410000 */
[----:B------:R-:W3:Y:S01]  /*4f60*/  MUFU.EX2 R19, R19 ;  /* 0x0000001300137308 */ /* 0x000ee20000000800 */
[----:B-1----:R-:W-:-:S07]  /*4f70*/  FADD.FTZ R20, R20, 1 ;  /* 0x3f80000014147421 */ /* 0x002fce0000010000 */
[----:B------:R-:W1:Y:S01]  /*4f80*/  MUFU.EX2 R18, R18 ;  /* 0x0000001200127308 */ /* 0x000e620000000800 */
[----:B0-----:R-:W-:Y:S01]  /*4f90*/  FMUL.FTZ R2, R2, R16 ;  /* 0x0000001002027220 */ /* 0x001fe20000410000 */
[----:B------:R-:W-:Y:S01]  /*4fa0*/  FADD.FTZ R21, R21, 1 ;  /* 0x3f80000015157421 */ /* 0x000fe20000010000 */
[----:B------:R-:W-:Y:S01]  /*4fb0*/  FMUL.FTZ R22, R4, -1.4426950216293334961 ;  /* 0xbfb8aa3b04167820 */ /* 0x000fe20000410000 */
[----:B------:R-:W-:-:S04]  /*4fc0*/  FMUL.FTZ R16, R45, -1.4426950216293334961 ;  /* 0xbfb8aa3b2d107820 */ /* 0x000fc80000410000 */
[----:B------:R-:W0:Y:S01]  /*4fd0*/  MUFU.EX2 R17, R17 ;  /* 0x0000001100117308 */ /* 0x000e220000000800 */
[----:B---3--:R-:W-:Y:S01]  /*4fe0*/  FADD.FTZ R19, R19, 1 ;  /* 0x3f80000013137421 */ /* 0x008fe20000010000 */
[----:B------:R-:W-:Y:S01]  /*4ff0*/  FMUL.FTZ R23, R48, -1.4426950216293334961 ;  /* 0xbfb8aa3b30177820 */ /* 0x000fe20000410000 */
[----:B------:R-:W-:-:S05]  /*5000*/  LEA R38, P6, R53, UR12, 0x1 ;  /* 0x0000000c35267c11 */ /* 0x000fca000f8c08ff */
[----:B------:R-:W3:Y:S01]  /*5010*/  MUFU.RCP R20, R20 ;  /* 0x0000001400147308 */ /* 0x000ee20000001000 */
[----:B-1----:R-:W-:Y:S01]  /*5020*/  FADD.FTZ R18, R18, 1 ;  /* 0x3f80000012127421 */ /* 0x002fe20000010000 */
[----:B------:R-:W-:-:S06]  /*5030*/  LEA.HI.X R39, R53, UR13, R35, 0x1, P6 ;  /* 0x0000000d35277c11 */ /* 0x000fcc000b0f0c23 */
[----:B------:R1:W4:Y:S08]  /*5040*/  MUFU.RCP R57, R21 ;  /* 0x0000001500397308 */ /* 0x0003300000001000 */
[----:B------:R-:W4:Y:S01]  /*5050*/  MUFU.EX2 R22, R22 ;  /* 0x0000001600167308 */ /* 0x000f220000000800 */
[----:B-1----:R-:W-:-:S07]  /*5060*/  FMUL.FTZ R21, R8, -1.4426950216293334961 ;  /* 0xbfb8aa3b08157820 */ /* 0x002fce0000410000 */
[----:B------:R-:W1:Y:S01]  /*5070*/  MUFU.EX2 R16, R16 ;  /* 0x0000001000107308 */ /* 0x000e620000000800 */
[----:B0-----:R-:W-:-:S07]  /*5080*/  FADD.FTZ R28, R17, 1 ;  /* 0x3f800000111c7421 */ /* 0x001fce0000010000 */
[----:B------:R-:W0:Y:S01]  /*5090*/  MUFU.RCP R26, R19 ;  /* 0x00000013001a7308 */ /* 0x000e220000001000 */
[----:B---3--:R-:W-:-:S07]  /*50a0*/  FMUL.FTZ R55, R55, R20 ;  /* 0x0000001437377220 */ /* 0x008fce0000410000 */
[----:B------:R-:W3:Y:S08]  /*50b0*/  MUFU.EX2 R23, R23 ;  /* 0x0000001700177308 */ /* 0x000ef00000000800 */
[----:B------:R0:W3:Y:S08]  /*50c0*/  MUFU.RCP R53, R18 ;  /* 0x0000001200357308 */ /* 0x0000f00000001000 */
[----:B------:R-:W3:Y:S01]  /*50d0*/  MUFU.EX2 R21, R21 ;  /* 0x0000001500157308 */ /* 0x000ee20000000800 */
[----:B------:R-:W-:Y:S01]  /*50e0*/  LEA R34, P6, R59, UR12, 0x1 ;  /* 0x0000000c3b227c11 */ /* 0x000fe2000f8c08ff */
[----:B----4-:R-:W-:Y:S01]  /*50f0*/  FMUL.FTZ R57, R58, R57 ;  /* 0x000000393a397220 */ /* 0x010fe20000410000 */
[----:B------:R-:W-:-:S05]  /*5100*/  FADD.FTZ R58, R22, 1 ;  /* 0x3f800000163a7421 */ /* 0x000fca0000010000 */
[----:B------:R4:W4:Y:S01]  /*5110*/  MUFU.RCP R20, R28 ;  /* 0x0000001c00147308 */ /* 0x0009220000001000 */
[----:B------:R-:W-:Y:S01]  /*5120*/  LEA.HI.X R35, R59, UR13, R54, 0x1, P6 ;  /* 0x0000000d3b237c11 */ /* 0x000fe2000b0f0c36 */
[----:B-1----:R-:W-:Y:S01]  /*5130*/  FADD.FTZ R16, R16, 1 ;  /* 0x3f80000010107421 */ /* 0x002fe20000010000 */
[----:B0-----:R-:W-:Y:S01]  /*5140*/  LEA R18, P6, R9, UR12, 0x1 ;  /* 0x0000000c09127c11 */ /* 0x001fe2000f8c08ff */
[----:B------:R-:W-:Y:S01]  /*5150*/  FMUL.FTZ R56, R56, R26 ;  /* 0x0000001a38387220 */ /* 0x000fe20000410000 */
[----:B------:R-:W-:Y:S02]  /*5160*/  IADD3.X R22, RZ, R33, RZ, P3, !PT ;  /* 0x00000021ff167210 */ /* 0x000fe40001ffe4ff */
[----:B------:R-:W-:Y:S01]  /*5170*/  LEA R26, P3, R46, UR12, 0x1 ;  /* 0x0000000c2e1a7c11 */ /* 0x000fe2000f8608ff */
[----:B---3--:R-:W-:Y:S01]  /*5180*/  FADD.FTZ R59, R23, 1 ;  /* 0x3f800000173b7421 */ /* 0x008fe20000010000 */
[----:B------:R-:W-:Y:S01]  /*5190*/  FMUL.FTZ R53, R51, R53 ;  /* 0x0000003533357220 */ /* 0x000fe20000410000 */
[----:B------:R-:W-:Y:S01]  /*51a0*/  LEA.HI.X R19, R9, UR13, R10, 0x1, P6 ;  /* 0x0000000d09137c11 */ /* 0x000fe2000b0f0c0a */
[----:B------:R0:W1:Y:S01]  /*51b0*/  MUFU.RCP R54, R16 ;  /* 0x0000001000367308 */ /* 0x0000620000001000 */
[----:B------:R-:W-:Y:S01]  /*51c0*/  IADD3.X R23, RZ, R33, RZ, P4, !PT ;  /* 0x00000021ff177210 */ /* 0x000fe200027fe4ff */
[----:B------:R-:W-:Y:S01]  /*51d0*/  FADD.FTZ R51, R21, 1 ;  /* 0x3f80000015337421 */ /* 0x000fe20000010000 */
[----:B----4-:R-:W-:-:S02]  /*51e0*/  LEA R28, P4, R25, UR12, 0x1 ;  /* 0x0000000c191c7c11 */ /* 0x010fc4000f8808ff */
[----:B------:R-:W-:Y:S02]  /*51f0*/  LEA.HI.X R27, R46, UR13, R22, 0x1, P3 ;  /* 0x0000000d2e1b7c11 */ /* 0x000fe400098f0c16 */
[-C--:B------:R-:W-:Y:S02]  /*5200*/  IADD3.X R21, RZ, R33.reuse, RZ, P2, !PT ;  /* 0x00000021ff157210 */ /* 0x080fe400017fe4ff */
[----:B0-----:R-:W-:Y:S02]  /*5210*/  LEA R16, P6, R6, UR12, 0x1 ;  /* 0x0000000c06107c11 */ /* 0x001fe4000f8c08ff */
[----:B------:R-:W-:Y:S02]  /*5220*/  LEA R22, P2, R44, UR12, 0x1 ;  /* 0x0000000c2c167c11 */ /* 0x000fe4000f8408ff */
[----:B------:R-:W-:Y:S02]  /*5230*/  LEA.HI.X R17, R6, UR13, R7, 0x1, P6 ;  /* 0x0000000d06117c11 */ /* 0x000fe4000b0f0c07 */
[----:B------:R-:W-:Y:S01]  /*5240*/  LEA.HI.X R29, R25, UR13, R23, 0x1, P4 ;  /* 0x0000000d191d7c11 */ /* 0x000fe2000a0f0c17 */
[----:B------:R-:W3:Y:S01]  /*5250*/  LDL.LU R7, [R1+0xd8] ;  /* 0x0000d80001077983 */ /* 0x000ee20000300800 */
[----:B------:R-:W-:Y:S01]  /*5260*/  LEA.HI.X R23, R44, UR13, R21, 0x1, P2 ;  /* 0x0000000d2c177c11 */ /* 0x000fe200090f0c15 */
[----:B------:R-:W-:Y:S01]  /*5270*/  FMUL.FTZ R52, R52, R20 ;  /* 0x0000001434347220 */ /* 0x000fe20000410000 */
[----:B------:R-:W-:Y:S01]  /*5280*/  IADD3.X R21, RZ, R33, RZ, P1, !PT ;  /* 0x00000021ff157210 */ /* 0x000fe20000ffe4ff */
[----:B------:R-:W3:Y:S01]  /*5290*/  LDL.LU R6, [R1+0xdc] ;  /* 0x0000dc0001067983 */ /* 0x000ee20000300800 */
[----:B------:R-:W-:-:S03]  /*52a0*/  LEA R20, P1, R32, UR12, 0x1 ;  /* 0x0000000c20147c11 */ /* 0x000fc6000f8208ff */
[----:B------:R-:W4:Y:S01]  /*52b0*/  LDL.LU R37, [R1+0xbc] ;  /* 0x0000bc0001257983 */ /* 0x000f220000300800 */
[----:B------:R-:W-:-:S03]  /*52c0*/  LEA.HI.X R21, R32, UR13, R21, 0x1, P1 ;  /* 0x0000000d20157c11 */ /* 0x000fc600088f0c15 */
[----:B------:R-:W4:Y:S01]  /*52d0*/  LDL.LU R24, [R1+0xd4] ;  /* 0x0000d40001187983 */ /* 0x000f220000300800 */
[----:B------:R-:W-:-:S03]  /*52e0*/  IADD3.X R33, RZ, R33, RZ, P0, !PT ;  /* 0x00000021ff217210 */ /* 0x000fc600007fe4ff */
        /* <DEDUP_REMOVED lines=8> */
[----:B--2---:R-:W-:-:S04]  /*5370*/  LEA R32, P0, R47, UR12, 0x1 ;  /* 0x0000000c2f207c11 */ /* 0x004fc8000f8008ff */
[----:B------:R-:W-:Y:S02]  /*5380*/  LEA.HI.X R33, R47, UR13, R33, 0x1, P0 ;  /* 0x0000000d2f217c11 */ /* 0x000fe400080f0c21 */
[----:B------:R-:W2:Y:S01]  /*5390*/  LDL.LU R47, [R1+0x100] ;  /* 0x00010000012f7983 */ /* 0x000ea20000300800 */
[----:B------:R-:W0:Y:S08]  /*53a0*/  MUFU.RCP R59, R59 ;  /* 0x0000003b003b7308 */ /* 0x000e300000001000 */
[----:B------:R-:W0:Y:S01]  /*53b0*/  MUFU.RCP R58, R58 ;  /* 0x0000003a003a7308 */ /* 0x000e220000001000 */
[----:B-1----:R-:W-:-:S07]  /*53c0*/  FMUL.FTZ R54, R45, R54 ;  /* 0x000000362d367220 */ /* 0x002fce0000410000 */
[----:B------:R-:W1:Y:S01]  /*53d0*/  MUFU.RCP R51, R51 ;  /* 0x0000003300337308 */ /* 0x000e620000001000 */
[----:B0-----:R-:W-:Y:S01]  /*53e0*/  FMUL.FTZ R59, R48, R59 ;  /* 0x0000003b303b7220 */ /* 0x001fe20000410000 */
[----:B------:R-:W-:Y:S01]  /*53f0*/  FMUL.FTZ R58, R4, R58 ;  /* 0x0000003a043a7220 */ /* 0x000fe20000410000 */
[----:B-1----:R-:W-:Y:S01]  /*5400*/  FMUL.FTZ R51, R8, R51 ;  /* 0x0000003308337220 */ /* 0x002fe20000410000 */
[----:B---3--:R-:W-:Y:S02]  /*5410*/  F2FP.F16.F32.PACK_AB R48, R7, R6 ;  /* 0x000000060730723e */ /* 0x008fe400000000ff */
[----:B----4-:R-:W-:Y:S02]  /*5420*/  LEA R44, P0, R46, UR12, 0x1 ;  /* 0x0000000c2e2c7c11 */ /* 0x010fe4000f8008ff */
[----:B------:R-:W-:Y:S02]  /*5430*/  MOV R45, R46 ;  /* 0x0000002e002d7202 */ /* 0x000fe40000000f00 */
[----:B------:R-:W-:-:S02]  /*5440*/  LEA R46, P1, R12, UR12, 0x1 ;  /* 0x0000000c0c2e7c11 */ /* 0x000fc4000f8208ff */
[----:B--2---:R-:W-:Y:S02]  /*5450*/  LEA.HI.X R45, R45, UR13, R47, 0x1, P0 ;  /* 0x0000000d2d2d7c11 */ /* 0x004fe400080f0c2f */
[----:B------:R-:W-:Y:S02]  /*5460*/  LEA.HI.X R47, R12, UR13, R13, 0x1, P1 ;  /* 0x0000000d0c2f7c11 */ /* 0x000fe400088f0c0d */
[----:B------:R-:W2:Y:S04]  /*5470*/  LDL.LU R13, [R1+0x4c] ;  /* 0x00004c00010d7983 */ /* 0x000ea80000300800 */
[----:B------:R-:W2:Y:S04]  /*5480*/  LDL.LU R12, [R1+0x50] ;  /* 0x00005000010c7983 */ /* 0x000ea80000300800 */
[----:B------:R-:W3:Y:S04]  /*5490*/  LDL.LU R4, [R1+0x154] ;  /* 0x0001540001047983 */ /* 0x000ee80000300800 */
[----:B------:R-:W4:Y:S04]  /*54a0*/  LDL.LU R7, [R1+0x150] ;  /* 0x0001500001077983 */ /* 0x000f280000300800 */
[----:B------:R-:W4:Y:S04]  /*54b0*/  LDL.LU R6, [R1+0x14c] ;  /* 0x00014c0001067983 */ /* 0x000f280000300800 */
[----:B------:R-:W2:Y:S01]  /*54c0*/  LDL.LU R8, [R1+0x148] ;  /* 0x0001480001087983 */ /* 0x000ea20000300800 */
[----:B------:R-:W-:Y:S01]  /*54d0*/  FMUL.FTZ R50, R61, -1.4426950216293334961 ;  /* 0xbfb8aa3b3d327820 */ /* 0x000fe20000410000 */
[----:B------:R-:W-:-:S05]  /*54e0*/  FMUL.FTZ R60, R49, -1.4426950216293334961 ;  /* 0xbfb8aa3b313c7820 */ /* 0x000fca0000410000 */
[----:B------:R-:W0:Y:S08]  /*54f0*/  MUFU.EX2 R50, R50 ;  /* 0x0000003200327308 */ /* 0x000e300000000800 */
[----:B------:R-:W1:Y:S01]  /*5500*/  MUFU.EX2 R60, R60 ;  /* 0x0000003c003c7308 */ /* 0x000e620000000800 */
[----:B0-----:R-:W-:Y:S01]  /*5510*/  FADD.FTZ R50, R50, 1 ;  /* 0x3f80000032327421 */ /* 0x001fe20000010000 */
[----:B-1----:R-:W-:-:S06]  /*5520*/  FADD.FTZ R60, R60, 1 ;  /* 0x3f8000003c3c7421 */ /* 0x002fcc0000010000 */
[----:B------:R-:W0:Y:S08]  /*5530*/  MUFU.RCP R50, R50 ;  /* 0x0000003200327308 */ /* 0x000e300000001000 */
[----:B------:R-:W1:Y:S01]  /*5540*/  MUFU.RCP R60, R60 ;  /* 0x0000003c003c7308 */ /* 0x000e620000001000 */
[----:B------:R1:W-:Y:S01]  /*5550*/  STG.E.U16 desc[UR8][R14.64], R48 ;  /* 0x000000300e007986 */ /* 0x0003e2000c101508 */
[----:B0-----:R-:W-:Y:S01]  /*5560*/  FMUL.FTZ R50, R61, R50 ;  /* 0x000000323d327220 */ /* 0x001fe20000410000 */
[----:B------:R-:W-:-:S02]  /*5570*/  F2FP.F16.F32.PACK_AB R61, R37, R24 ;  /* 0x00000018253d723e */ /* 0x000fc400000000ff */
[----:B------:R-:W3:Y:S04]  /*5580*/  LDL.LU R37, [R1+0x20] ;  /* 0x0000200001257983 */ /* 0x000ee80000300800 */
[----:B------:R-:W3:Y:S01]  /*5590*/  LDL.LU R24, [R1+0x48] ;  /* 0x0000480001187983 */ /* 0x000ee20000300800 */
[----:B-1----:R-:W-:Y:S01]  /*55a0*/  FMUL.FTZ R60, R49, R60 ;  /* 0x0000003c313c7220 */ /* 0x002fe20000410000 */
[----:B------:R-:W-:Y:S02]  /*55b0*/  PRMT R49, R48, 0x7632, R49 ;  /* 0x0000763230317816 */ /* 0x000fe40000000031 */
[----:B------:R-:W-:Y:S01]  /*55c0*/  F2FP.F16.F32.PACK_AB R48, R36, R25 ;  /* 0x000000192430723e */ /* 0x000fe200000000ff */
[----:B------:R0:W-:Y:S04]  /*55d0*/  STG.E.U16 desc[UR8][R14.64+0x4], R61 ;  /* 0x0000043d0e007986 */ /* 0x0001e8000c101508 */
[----:B------:R-:W4:Y:S04]  /*55e0*/  LDL.LU R36, [R1+0x40] ;  /* 0x0000400001247983 */ /* 0x000f280000300800 */
[----:B------:R-:W4:Y:S01]  /*55f0*/  LDL.LU R25, [R1+0x44] ;  /* 0x0000440001197983 */ /* 0x000f220000300800 */
[----:B--2---:R-:W-:-:S03]  /*5600*/  PRMT R8, R61, 0x7632, R8 ;  /* 0x000076323d087816 */ /* 0x004fc60000000008 */
[----:B0-----:R-:W2:Y:S04]  /*5610*/  LDL.LU R61, [R1+0xb0] ;  /* 0x0000b000013d7983 */ /* 0x001ea80000300800 */
[----:B------:R-:W-:Y:S04]  /*5620*/  STG.E.U16 desc[UR8][R14.64+0x2], R49 ;  /* 0x000002310e007986 */ /* 0x000fe8000c101508 */
[----:B------:R0:W-:Y:S04]  /*5630*/  STG.E.U16 desc[UR8][R14.64+0x6], R8 ;  /* 0x000006080e007986 */ /* 0x0001e8000c101508 */
[----:B------:R-:W-:Y:S01]  /*5640*/  STG.E.U16 desc[UR8][R42.64], R48 ;  /* 0x000000302a007986 */ /* 0x000fe2000c101508 */
[----:B0-----:R-:W-:-:S02]  /*5650*/  PRMT R15, R48, 0x7632, R15 ;  /* 0x00007632300f7816 */ /* 0x001fc4000000000f */
[----:B------:R-:W-:-:S03]  /*5660*/  F2FP.F16.F32.PACK_AB R14, R11, R10 ;  /* 0x0000000a0b0e723e */ /* 0x000fc600000000ff */
[----:B------:R0:W-:Y:S02]  /*5670*/  STG.E.U16 desc[UR8][R42.64+0x2], R15 ;  /* 0x0000020f2a007986 */ /* 0x0001e4000c101508 */
[----:B0-----:R-:W-:Y:S02]  /*5680*/  F2FP.F16.F32.PACK_AB R15, R13, R12 ;  /* 0x0000000c0d0f723e */ /* 0x001fe400000000ff */
[----:B--2---:R-:W-:Y:S02]  /*5690*/  F2FP.F16.F32.PACK_AB R49, R9, R61 ;  /* 0x0000003d0931723e */ /* 0x004fe400000000ff */
[----:B------:R-:W2:Y:S02]  /*56a0*/  LDL.LU R9, [R1+0x144] ;  /* 0x0001440001097983 */ /* 0x000ea40000300800 */
[----:B------:R-:W-:Y:S02]  /*56b0*/  PRMT R48, R49, 0x7632, R48 ;  /* 0x0000763231307816 */ /* 0x000fe40000000030 */
[----:B------:R-:W2:Y:S04]  /*56c0*/  LDL.LU R8, [R1+0x140] ;  /* 0x0001400001087983 */ /* 0x000ea80000300800 */
[----:B------:R-:W2:Y:S04]  /*56d0*/  LDL.LU R61, [R1+0x3c] ;  /* 0x00003c00013d7983 */ /* 0x000ea80000300800 */
[----:B------:R0:W-:Y:S04]  /*56e0*/  STG.E.U16 desc[UR8][R42.64+0x4], R49 ;  /* 0x000004312a007986 */ /* 0x0001e8000c101508 */
[----:B------:R1:W-:Y:S04]  /*56f0*/  STG.E.U16 desc[UR8][R42.64+0x6], R48 ;  /* 0x000006302a007986 */ /* 0x0003e8000c101508 */
[----:B0-----:R-:W2:Y:S04]  /*5700*/  LDL.LU R49, [R1+0x28] ;  /* 0x0000280001317983 */ /* 0x001ea80000300800 */
[----:B------:R-:W2:Y:S04]  /*5710*/  LDL.LU R11, [R1+0x34] ;  /* 0x00003400010b7983 */ /* 0x000ea80000300800 */
[----:B------:R-:W2:Y:S01]  /*5720*/  LDL.LU R10, [R1+0x38] ;  /* 0x00003800010a7983 */ /* 0x000ea20000300800 */
[----:B-1----:R-:W-:-:S03]  /*5730*/  PRMT R43, R14, 0x7632, R43 ;  /* 0x000076320e2b7816 */ /* 0x002fc6000000002b */
[----:B------:R-:W2:Y:S01]  /*5740*/  LDL.LU R13, [R1+0x2c] ;  /* 0x00002c00010d7983 */ /* 0x000ea20000300800 */
[----:B------:R-:W-:-:S03]  /*5750*/  PRMT R42, R15, 0x7632, R42 ;  /* 0x000076320f2a7816 */ /* 0x000fc6000000002a */
[----:B------:R-:W2:Y:S04]  /*5760*/  LDL.LU R12, [R1+0x30] ;  /* 0x00003000010c7983 */ /* 0x000ea80000300800 */
[----:B------:R3:W-:Y:S04]  /*5770*/  STG.E.U16 desc[UR8][R40.64], R14 ;  /* 0x0000000e28007986 */ /* 0x0007e8000c101508 */
[----:B------:R4:W-:Y:S01]  /*5780*/  STG.E.U16 desc[UR8][R40.64+0x4], R15 ;  /* 0x0000040f28007986 */ /* 0x0009e2000c101508 */
[----:B---3--:R-:W-:-:S03]  /*5790*/  F2FP.F16.F32.PACK_AB R14, R37, R24 ;  /* 0x00000018250e723e */ /* 0x008fc600000000ff */
[----:B------:R-:W3:Y:S01]  /*57a0*/  LDL.LU R37, [R1+0x58] ;  /* 0x0000580001257983 */ /* 0x000ee20000300800 */
[----:B----4-:R-:W-:-:S03]  /*57b0*/  F2FP.F16.F32.PACK_AB R15, R36, R25 ;  /* 0x00000019240f723e */ /* 0x010fc600000000ff */
[----:B------:R-:W3:Y:S04]  /*57c0*/  LDL.LU R24, [R1+0x5c] ;  /* 0x00005c0001187983 */ /* 0x000ee80000300800 */
        /* <DEDUP_REMOVED lines=9> */
[----:B------:R-:W4:Y:S04]  /*5860*/  LDL.LU R43, [R1+0x14] ;  /* 0x00001400012b7983 */ /* 0x000f280000300800 */
[----:B------:R-:W4:Y:S04]  /*5870*/  LDL.LU R48, [R1+0x18] ;  /* 0x0000180001307983 */ /* 0x000f280000300800 */
[----:B------:R-:W-:Y:S04]  /*5880*/  STG.E.U16 desc[UR8][R38.64+0x2], R41 ;  /* 0x0000022926007986 */ /* 0x000fe8000c101508 */
[----:B------:R0:W-:Y:S01]  /*5890*/  STG.E.U16 desc[UR8][R38.64+0x6], R40 ;  /* 0x0000062826007986 */ /* 0x0001e2000c101508 */
[----:B--2---:R-:W-:-:S03]  /*58a0*/  F2FP.F16.F32.PACK_AB R14, R49, R61 ;  /* 0x0000003d310e723e */ /* 0x004fc600000000ff */
[----:B------:R-:W2:Y:S01]  /*58b0*/  LDL.LU R49, [R1+0x8] ;  /* 0x0000080001317983 */ /* 0x000ea20000300800 */
[----:B0-----:R-:W-:-:S03]  /*58c0*/  PRMT R39, R14, 0x7632, R39 ;  /* 0x000076320e277816 */ /* 0x001fc60000000027 */
[----:B------:R-:W2:Y:S01]  /*58d0*/  LDL.LU R61, [R1+0x10] ;  /* 0x00001000013d7983 */ /* 0x000ea20000300800 */
[----:B------:R-:W-:-:S03]  /*58e0*/  F2FP.F16.F32.PACK_AB R15, R11, R10 ;  /* 0x0000000a0b0f723e */ /* 0x000fc600000000ff */
[----:B------:R0:W-:Y:S01]  /*58f0*/  STG.E.U16 desc[UR8][R34.64], R14 ;  /* 0x0000000e22007986 */ /* 0x0001e2000c101508 */
[----:B------:R-:W-:-:S03]  /*5900*/  PRMT R38, R15, 0x7632, R38 ;  /* 0x000076320f267816 */ /* 0x000fc60000000026 */
[----:B------:R-:W2:Y:S04]  /*5910*/  LDL.LU R41, [R1+0x1c] ;  /* 0x00001c0001297983 */ /* 0x000ea80000300800 */
[----:B------:R-:W2:Y:S01]  /*5920*/  LDL.LU R11, [R1+0x13c] ;  /* 0x00013c00010b7983 */ /* 0x000ea20000300800 */
[----:B0-----:R-:W-:-:S03]  /*5930*/  F2FP.F16.F32.PACK_AB R14, R13, R12 ;  /* 0x0000000c0d0e723e */ /* 0x001fc600000000ff */
[----:B------:R-:W2:Y:S04]  /*5940*/  LDL.LU R10, [R1+0x138] ;  /* 0x00013800010a7983 */ /* 0x000ea80000300800 */
[----:B------:R-:W2:Y:S04]  /*5950*/  LDL.LU R13, [R1+0x134] ;  /* 0x00013400010d7983 */ /* 0x000ea80000300800 */
[----:B------:R3:W-:Y:S04]  /*5960*/  STG.E.U16 desc[UR8][R34.64+0x4], R15 ;  /* 0x0000040f22007986 */ /* 0x0007e8000c101508 */
[----:B------:R-:W2:Y:S04]  /*5970*/  LDL.LU R12, [R1+0x130] ;  /* 0x00013000010c7983 */ /* 0x000ea80000300800 */
[----:B------:R-:W-:Y:S01]  /*5980*/  STG.E.U16 desc[UR8][R34.64+0x2], R39 ;  /* 0x0000022722007986 */ /* 0x000fe2000c101508 */
[----:B---3--:R-:W-:-:S03]  /*5990*/  F2FP.F16.F32.PACK_AB R15, R37, R24 ;  /* 0x00000018250f723e */ /* 0x008fc600000000ff */
[----:B------:R0:W-:Y:S04]  /*59a0*/  STG.E.U16 desc[UR8][R34.64+0x6], R38 ;  /* 0x0000062622007986 */ /* 0x0001e8000c101508 */
[----:B------:R-:W3:Y:S04]  /*59b0*/  LDL.LU R37, [R1+0x12c] ;  /* 0x00012c0001257983 */ /* 0x000ee80000300800 */
[----:B------:R4:W-:Y:S01]  /*59c0*/  STG.E.U16 desc[UR8][R30.64], R14 ;  /* 0x0000000e1e007986 */ /* 0x0009e2000c101508 */
[----:B0-----:R-:W-:-:S03]  /*59d0*/  PRMT R34, R14, 0x7632, R34 ;  /* 0x000076320e227816 */ /* 0x001fc60000000022 */
[----:B------:R-:W3:Y:S01]  /*59e0*/  LDL.LU R24, [R1+0x128] ;  /* 0x0001280001187983 */ /* 0x000ee20000300800 */
[----:B----4-:R-:W-:-:S03]  /*59f0*/  F2FP.F16.F32.PACK_AB R14, R36, R25 ;  /* 0x00000019240e723e */ /* 0x010fc600000000ff */
[----:B------:R-:W4:Y:S04]  /*5a00*/  LDL.LU R36, [R1+0x124] ;  /* 0x0001240001247983 */ /* 0x000f280000300800 */
[----:B------:R-:W4:Y:S01]  /*5a10*/  LDL.LU R25, [R1+0x120] ;  /* 0x0001200001197983 */ /* 0x000f220000300800 */
[----:B------:R-:W-:-:S03]  /*5a20*/  PRMT R35, R15, 0x7632, R35 ;  /* 0x000076320f237816 */ /* 0x000fc60000000023 */
[----:B------:R-:W-:Y:S04]  /*5a30*/  STG.E.U16 desc[UR8][R30.64+0x2], R34 ;  /* 0x000002221e007986 */ /* 0x000fe8000c101508 */
[----:B------:R-:W-:Y:S04]  /*5a40*/  STG.E.U16 desc[UR8][R30.64+0x4], R15 ;  /* 0x0000040f1e007986 */ /* 0x000fe8000c101508 */
[----:B------:R0:W-:Y:S04]  /*5a50*/  STG.E.U16 desc[UR8][R30.64+0x6], R35 ;  /* 0x000006231e007986 */ /* 0x0001e8000c101508 */
[----:B------:R4:W-:Y:S01]  /*5a60*/  STG.E.U16 desc[UR8][R28.64], R14 ;  /* 0x0000000e1c007986 */ /* 0x0009e2000c101508 */
[----:B0-----:R-:W-:-:S02]  /*5a70*/  PRMT R31, R14, 0x7632, R31 ;  /* 0x000076320e1f7816 */ /* 0x001fc4000000001f */
[----:B----4-:R-:W-:Y:S02]  /*5a80*/  F2FP.F16.F32.PACK_AB R14, R36, R25 ;  /* 0x00000019240e723e */ /* 0x010fe400000000ff */
[----:B------:R-:W4:Y:S04]  /*5a90*/  LDL.LU R36, [R1+0x11c] ;  /* 0x00011c0001247983 */ /* 0x000f280000300800 */
[----:B------:R-:W4:Y:S01]  /*5aa0*/  LDL.LU R25, [R1+0x118] ;  /* 0x0001180001197983 */ /* 0x000f220000300800 */
[----:B--2---:R-:W-:Y:S02]  /*5ab0*/  F2FP.F16.F32.PACK_AB R39, R41, R42 ;  /* 0x0000002a2927723e */ /* 0x004fe400000000ff */
[----:B------:R-:W-:Y:S02]  /*5ac0*/  F2FP.F16.F32.PACK_AB R38, R43, R48 ;  /* 0x000000302b26723e */ /* 0x000fe400000000ff */
[----:B------:R-:W-:-:S02]  /*5ad0*/  PRMT R40, R39, 0x7632, R40 ;  /* 0x0000763227287816 */ /* 0x000fc40000000028 */
[----:B------:R-:W-:Y:S01]  /*5ae0*/  F2FP.F16.F32.PACK_AB R15, R49, R61 ;  /* 0x0000003d310f723e */ /* 0x000fe200000000ff */
[----:B------:R-:W-:Y:S01]  /*5af0*/  STG.E.U16 desc[UR8][R28.64+0x2], R31 ;  /* 0x0000021f1c007986 */ /* 0x000fe2000c101508 */
[----:B---3--:R-:W-:Y:S02]  /*5b00*/  F2FP.F16.F32.PACK_AB R24, R37, R24 ;  /* 0x000000182518723e */ /* 0x008fe400000000ff */
[----:B------:R-:W-:Y:S01]  /*5b10*/  PRMT R30, R15, 0x7632, R30 ;  /* 0x000076320f1e7816 */ /* 0x000fe2000000001e */
[----:B------:R-:W-:Y:S04]  /*5b20*/  STG.E.U16 desc[UR8][R28.64+0x4], R39 ;  /* 0x000004271c007986 */ /* 0x000fe8000c101508 */
[----:B------:R0:W-:Y:S01]  /*5b30*/  STG.E.U16 desc[UR8][R28.64+0x6], R40 ;  /* 0x000006281c007986 */ /* 0x0001e2000c101508 */
[----:B------:R-:W-:-:S02]  /*5b40*/  F2FP.F16.F32.PACK_AB R10, R11, R10 ;  /* 0x0000000a0b0a723e */ /* 0x000fc400000000ff */
[----:B------:R-:W-:Y:S01]  /*5b50*/  F2FP.F16.F32.PACK_AB R12, R13, R12 ;  /* 0x0000000c0d0c723e */ /* 0x000fe200000000ff */
[----:B------:R-:W-:Y:S01]  /*5b60*/  STG.E.U16 desc[UR8][R26.64], R38 ;  /* 0x000000261a007986 */ /* 0x000fe2000c101508 */
[----:B------:R-:W-:Y:S02]  /*5b70*/  PRMT R13, R24, 0x7632, R13 ;  /* 0x00007632180d7816 */ /* 0x000fe4000000000d */
[----:B0-----:R-:W-:Y:S01]  /*5b80*/  PRMT R29, R38, 0x7632, R29 ;  /* 0x00007632261d7816 */ /* 0x001fe2000000001d */
[----:B------:R-:W-:Y:S01]  /*5b90*/  STG.E.U16 desc[UR8][R26.64+0x4], R15 ;  /* 0x0000040f1a007986 */ /* 0x000fe2000c101508 */
[----:B------:R-:W-:-:S03]  /*5ba0*/  F2FP.F16.F32.PACK_AB R8, R9, R8 ;  /* 0x000000080908723e */ /* 0x000fc600000000ff */
[----:B------:R-:W-:Y:S01]  /*5bb0*/  STG.E.U16 desc[UR8][R26.64+0x2], R29 ;  /* 0x0000021d1a007986 */ /* 0x000fe2000c101508 */
[----:B------:R-:W-:-:S03]  /*5bc0*/  PRMT R9, R10, 0x7632, R9 ;  /* 0x000076320a097816 */ /* 0x000fc60000000009 */
[----:B------:R0:W-:Y:S01]  /*5bd0*/  STG.E.U16 desc[UR8][R26.64+0x6], R30 ;  /* 0x0000061e1a007986 */ /* 0x0001e2000c101508 */
[----:B------:R-:W-:Y:S02]  /*5be0*/  F2FP.F16.F32.PACK_AB R6, R7, R6 ;  /* 0x000000060706723e */ /* 0x000fe400000000ff */
[----:B------:R-:W-:Y:S02]  /*5bf0*/  F2FP.F16.F32.PACK_AB R4, R5, R4 ;  /* 0x000000040504723e */ /* 0x000fe400000000ff */
[----:B------:R-:W-:Y:S01]  /*5c00*/  F2FP.F16.F32.PACK_AB R2, R3, R2 ;  /* 0x000000020302723e */ /* 0x000fe200000000ff */
[----:B------:R-:W-:Y:S01]  /*5c10*/  STG.E.U16 desc[UR8][R22.64], R14 ;  /* 0x0000000e16007986 */ /* 0x000fe2000c101508 */
[----:B------:R-:W-:Y:S02]  /*5c20*/  PRMT R11, R12, 0x7632, R11 ;  /* 0x000076320c0b7816 */ /* 0x000fe4000000000b */
[----:B0-----:R-:W-:Y:S01]  /*5c30*/  PRMT R27, R14, 0x7632, R27 ;  /* 0x000076320e1b7816 */ /* 0x001fe2000000001b */
[----:B------:R-:W-:Y:S01]  /*5c40*/  STG.E.U16 desc[UR8][R22.64+0x4], R24 ;  /* 0x0000041816007986 */ /* 0x000fe2000c101508 */
[----:B------:R-:W-:-:S02]  /*5c50*/  PRMT R7, R8, 0x7632, R7 ;  /* 0x0000763208077816 */ /* 0x000fc40000000007 */
[----:B------:R-:W-:Y:S01]  /*5c60*/  PRMT R5, R6, 0x7632, R5 ;  /* 0x0000763206057816 */ /* 0x000fe20000000005 */
[----:B------:R-:W-:Y:S01]  /*5c70*/  STG.E.U16 desc[UR8][R22.64+0x2], R27 ;  /* 0x0000021b16007986 */ /* 0x000fe2000c101508 */
[----:B------:R-:W-:-:S03]  /*5c80*/  PRMT R3, R2, 0x7632, R3 ;  /* 0x0000763202037816 */ /* 0x000fc60000000003 */
[----:B------:R-:W-:Y:S01]  /*5c90*/  STG.E.U16 desc[UR8][R22.64+0x6], R13 ;  /* 0x0000060d16007986 */ /* 0x000fe2000c101508 */
[----:B------:R-:W-:-:S03]  /*5ca0*/  F2FP.F16.F32.PACK_AB R0, R57, R0 ;  /* 0x000000003900723e */ /* 0x000fc600000000ff */
[----:B------:R0:W-:Y:S01]  /*5cb0*/  STG.E.U16 desc[UR8][R20.64+0x6], R9 ;  /* 0x0000060914007986 */ /* 0x0001e2000c101508 */
[----:B------:R-:W-:Y:S02]  /*5cc0*/  F2FP.F16.F32.PACK_AB R55, R56, R55 ;  /* 0x000000373837723e */ /* 0x000fe400000000ff */
[----:B------:R-:W-:Y:S01]  /*5cd0*/  F2FP.F16.F32.PACK_AB R53, R54, R53 ;  /* 0x000000353635723e */ /* 0x000fe200000000ff */
[----:B------:R-:W-:Y:S01]  /*5ce0*/  STG.E.U16 desc[UR8][R20.64], R12 ;  /* 0x0000000c14007986 */ /* 0x000fe2000c101508 */
[----:B------:R-:W-:Y:S02]  /*5cf0*/  F2FP.F16.F32.PACK_AB R52, R59, R52 ;  /* 0x000000343b34723e */ /* 0x000fe400000000ff */
[----:B------:R-:W-:Y:S01]  /*5d00*/  F2FP.F16.F32.PACK_AB R51, R51, R58 ;  /* 0x0000003a3333723e */ /* 0x000fe200000000ff */
[----:B------:R-:W-:Y:S01]  /*5d10*/  STG.E.U16 desc[UR8][R20.64+0x2], R11 ;  /* 0x0000020b14007986 */ /* 0x000fe2000c101508 */
[----:B0-----:R-:W-:-:S03]  /*5d20*/  PRMT R9, R4, 0x7632, R9 ;  /* 0x0000763204097816 */ /* 0x001fc60000000009 */
[----:B------:R-:W-:Y:S01]  /*5d30*/  STG.E.U16 desc[UR8][R20.64+0x4], R10 ;  /* 0x0000040a14007986 */ /* 0x000fe2000c101508 */
[----:B------:R-:W-:-:S03]  /*5d40*/  F2FP.F16.F32.PACK_AB R50, R60, R50 ;  /* 0x000000323c32723e */ /* 0x000fc600000000ff */
[----:B------:R0:W-:Y:S01]  /*5d50*/  STG.E.U16 desc[UR8][R32.64], R8 ;  /* 0x0000000820007986 */ /* 0x0001e2000c101508 */
[----:B------:R-:W-:-:S03]  /*5d60*/  PRMT R22, R53, 0x7632, R22 ;  /* 0x0000763235167816 */ /* 0x000fc60000000016 */
[----:B------:R-:W-:Y:S04]  /*5d70*/  STG.E.U16 desc[UR8][R32.64+0x2], R7 ;  /* 0x0000020720007986 */ /* 0x000fe8000c101508 */
[----:B------:R-:W-:Y:S04]  /*5d80*/  STG.E.U16 desc[UR8][R32.64+0x4], R6 ;  /* 0x0000040620007986 */ /* 0x000fe8000c101508 */
[----:B------:R-:W-:Y:S01]  /*5d90*/  STG.E.U16 desc[UR8][R32.64+0x6], R5 ;  /* 0x0000060520007986 */ /* 0x000fe2000c101508 */
[----:B0-----:R-:W-:-:S03]  /*5da0*/  PRMT R8, R0, 0x7632, R8 ;  /* 0x0000763200087816 */ /* 0x001fc60000000008 */
[----:B------:R0:W-:Y:S01]  /*5db0*/  STG.E.U16 desc[UR8][R18.64], R4 ;  /* 0x0000000412007986 */ /* 0x0001e2000c101508 */
[----:B------:R-:W-:-:S03]  /*5dc0*/  PRMT R23, R51, 0x7632, R23 ;  /* 0x0000763233177816 */ /* 0x000fc60000000017 */
[----:B------:R-:W-:Y:S04]  /*5dd0*/  STG.E.U16 desc[UR8][R18.64+0x2], R9 ;  /* 0x0000020912007986 */ /* 0x000fe8000c101508 */
[----:B------:R1:W-:Y:S04]  /*5de0*/  STG.E.U16 desc[UR8][R18.64+0x4], R2 ;  /* 0x0000040212007986 */ /* 0x0003e8000c101508 */
[----:B------:R-:W-:Y:S01]  /*5df0*/  STG.E.U16 desc[UR8][R18.64+0x6], R3 ;  /* 0x0000060312007986 */ /* 0x000fe2000c101508 */
[----:B0-----:R-:W-:-:S03]  /*5e00*/  PRMT R4, R55, 0x7632, R4 ;  /* 0x0000763237047816 */ /* 0x001fc60000000004 */
[----:B------:R0:W-:Y:S01]  /*5e10*/  STG.E.U16 desc[UR8][R16.64], R0 ;  /* 0x0000000010007986 */ /* 0x0001e2000c101508 */
[----:B-1----:R-:W-:-:S03]  /*5e20*/  PRMT R2, R50, 0x7632, R2 ;  /* 0x0000763232027816 */ /* 0x002fc60000000002 */
        /* <DEDUP_REMOVED lines=13> */
[----:B----4-:R-:W-:-:S04]  /*5f00*/  IADD3 R36, P0, R36, 0x15, RZ ;  /* 0x0000001524247810 */ /* 0x010fc80007f1e0ff */
[----:B------:R-:W-:Y:S02]  /*5f10*/  IADD3.X R25, RZ, R25, RZ, P0, !PT ;  /* 0x00000019ff197210 */ /* 0x000fe400007fe4ff */
[----:B------:R-:W-:-:S04]  /*5f20*/  ISETP.GE.U32.AND P0, PT, R36, UR10, PT ;  /* 0x0000000a24007c0c */ /* 0x000fc8000bf06070 */
[----:B------:R-:W-:-:S13]  /*5f30*/  ISETP.GE.AND.EX P0, PT, R25, UR5, PT, P0 ;  /* 0x0000000519007c0c */ /* 0x000fda000bf06300 */
[----:B-1----:R-:W-:Y:S05]  /*5f40*/  @!P0 BRA `(.L_x_3454) ;  /* 0xffffffa0008c8947 */ /* 0x002fea000383ffff */
[----:B------:R-:W-:Y:S05]  /*5f50*/  EXIT ;  /* 0x000000000000794d */ /* 0x000fea0003800000 */
.L_x_3455:
        /* <DEDUP_REMOVED lines=10> */
.L_x_3532:


//--------------------- .text._ZN13group_norm_v214gn_cuda_kernelI6__halfLi320ELi2ELi16ELi40ELi1024ELb1ELi64ELi320ELi320ELi4ELb1ELi18ELb0ELb0ENS_16CompileConditionILi900EEEEEvPT_PKS4_S7_S7_flPfS8_Pj --------------------------
	.section	.text._ZN13group_norm_v214gn_cuda_kernelI6__halfLi320ELi2ELi16ELi40ELi1024ELb1ELi64ELi320ELi320ELi4ELb1ELi18ELb0ELb0ENS_16CompileConditionILi900EEEEEvPT_PKS4_S7_S7_flPfS8_Pj,"ax",@progbits
	.align	128
        .global         _ZN13group_norm_v214gn_cuda_kernelI6__halfLi320ELi2ELi16ELi40ELi1024ELb1ELi64ELi320ELi320ELi4ELb1ELi18ELb0ELb0ENS_16CompileConditionILi900EEEEEvPT_PKS4_S7_S7_flPfS8_Pj
        .type           _ZN13group_norm_v214gn_cuda_kernelI6__halfLi320ELi2ELi16ELi40ELi1024ELb1ELi64ELi320ELi320ELi4ELb1ELi18ELb0ELb0ENS_16CompileConditionILi900EEEEEvPT_PKS4_S7_S7_flPfS8_Pj,@function
        .size           _ZN13group_norm_v214gn_cuda_kernelI6__halfLi320ELi2ELi16ELi40ELi1024ELb1ELi64ELi320ELi320ELi4ELb1ELi18ELb0ELb0ENS_16CompileConditionILi900EEEEEvPT_PKS4_S7_S7_flPfS8_Pj,(.L_x_3533 - _ZN13group_norm_v214gn_cuda_kernelI6__halfLi320ELi2ELi16ELi40ELi1024ELb1ELi64ELi320ELi320ELi4ELb1ELi18ELb0ELb0ENS_16CompileConditionILi900EEEEEvPT_PKS4_S7_S7_flPfS8_Pj)
        .other          _ZN13group_norm_v214gn_cuda_kernelI6__halfLi320ELi2ELi16ELi40ELi1024ELb1ELi64ELi320ELi320ELi4ELb1ELi18ELb0ELb0ENS_16CompileConditionILi900EEEEEvPT_PKS4_S7_S7_flPfS8_Pj,@"STO_CUDA_ENTRY STV_DEFAULT"
_ZN13group_norm_v214gn_cuda_kernelI6__halfLi320ELi2ELi16ELi40ELi1024ELb1ELi64ELi320ELi320ELi4ELb1ELi18ELb0ELb0ENS_16CompileConditionILi900EEEEEvPT_PKS4_S7_S7_flPfS8_Pj:
.text._ZN13group_norm_v214gn_cuda_kernelI6__halfLi320ELi2ELi16ELi40ELi1024ELb1ELi64ELi320ELi320ELi4ELb1ELi18ELb0ELb0ENS_16CompileConditionILi900EEEEEvPT_PKS4_S7_S7_flPfS8_Pj:
        /* <DEDUP_REMOVED lines=30> */
[C---:B------:R-:W-:Y:S02]  /*01e0*/  IADD3 R7, R4.reuse, 0xc, RZ ;  /* 0x0000000c04077810 */ /* 0x040fe40007ffe0ff */
[----:B------:R-:W-:Y:S02]  /*01f0*/  IADD3 R10, R4, 0x14, RZ ;  /* 0x00000014040a7810 */ /* 0x000fe40007ffe0ff */
[C---:B------:R-:W-:Y:S01]  /*0200*/  LEA R2, R0.reuse, UR5, 0x2 ;  /* 0x0000000500027c11 */ /* 0x040fe2000f8e10ff */
[----:B------:R-:W-:Y:S01]  /*0210*/  IMAD R0, R0, 0x28, R20 ;  /* 0x0000002800007824 */ /* 0x000fe200078e0214 */
[C---:B------:R-:W-:Y:S01]  /*0220*/  IADD3 R12, R4.reuse, 0x18, RZ ;  /* 0x00000018040c7810 */ /* 0x040fe20007ffe0ff */
[----:B------:R-:W-:Y:S01]  /*0230*/  UMOV UR5, URZ ;  /* 0x0000003f00057c82 */ /* 0x000fe20008000000 */
[----:B------:R-:W-:Y:S01]  /*0240*/  IADD3 R14, R4, 0x1c, RZ ;  /* 0x0000001c040e7810 */ /* 0x000fe20007ffe0ff */
[----:B------:R-:W-:Y:S01]  /*0250*/  IMAD.WIDE.U32 R2, R2, -0x33333333, RZ ;  /* 0xcccccccd02027825 */ /* 0x000fe200078e00ff */
[----:B------:R-:W-:-:S02]  /*0260*/  MOV R2, R6 ;  /* 0x0000000600027202 */ /* 0x000fc40000000f00 */
[----:B------:R-:W-:Y:S02]  /*0270*/  LEA R5, R5, R0, 0x3 ;  /* 0x0000000005057211 */ /* 0x000fe400078e18ff */
[----:B------:R-:W-:Y:S02]  /*0280*/  SHF.L.U32 R0, R8, 0x3, RZ ;  /* 0x0000000308007819 */ /* 0x000fe400000006ff */
[----:B------:R-:W-:Y:S01]  /*0290*/  LEA.HI R2, R3, R2, RZ, 0x1b ;  /* 0x0000000203027211 */ /* 0x000fe200078fd8ff */
[----:B------:R0:W-:Y:S01]  /*02a0*/  STL [R1+0x74], R5 ;  /* 0x0000740501007387 */ /* 0x0001e20000100800 */
[----:B------:R-:W-:Y:S02]  /*02b0*/  LOP3.LUT R3, R0, 0x18, RZ, 0xc0, !PT ;  /* 0x0000001800037812 */ /* 0x000fe400078ec0ff */
[----:B------:R-:W-:Y:S02]  /*02c0*/  SHF.R.S32.HI R0, RZ, 0x2, R4 ;  /* 0x00000002ff007819 */ /* 0x000fe40000011404 */
[----:B------:R-:W-:-:S02]  /*02d0*/  IADD3 R6, R4, 0x8, RZ ;  /* 0x0000000804067810 */ /* 0x000fc40007ffe0ff */
[----:B------:R-:W-:Y:S01]  /*02e0*/  IADD3 R8, R4, 0x10, RZ ;  /* 0x0000001004087810 */ /* 0x000fe20007ffe0ff */
[----:B------:R-:W-:Y:S01]  /*02f0*/  IMAD R0, R0, 0x28, R20 ;  /* 0x0000002800007824 */ /* 0x000fe200078e0214 */
[C---:B------:R-:W-:Y:S02]  /*0300*/  IADD3 R16, R4.reuse, 0x20, RZ ;  /* 0x0000002004107810 */ /* 0x040fe40007ffe0ff */
[C---:B0-----:R-:W-:Y:S02]  /*0310*/  LOP3.LUT R5, R4.reuse, 0x4, RZ, 0xfc, !PT ;  /* 0x0000000404057812 */ /* 0x041fe400078efcff */
[----:B------:R-:W-:Y:S02]  /*0320*/  IADD3 R4, R4, 0x24, RZ ;  /* 0x0000002404047810 */ /* 0x000fe40007ffe0ff */
[----:B------:R-:W-:Y:S02]  /*0330*/  SHF.R.S32.HI R5, RZ, 0x2, R5 ;  /* 0x00000002ff057819 */ /* 0x000fe40000011405 */
[----:B------:R-:W-:-:S02]  /*0340*/  SHF.R.S32.HI R6, RZ, 0x2, R6 ;  /* 0x00000002ff067819 */ /* 0x000fc40000011406 */
        /* <DEDUP_REMOVED lines=18> */
[----:B0-----:R-:W-:Y:S01]  /*0470*/  IADD3 R0, R3, R8, RZ ;  /* 0x0000000803007210 */ /* 0x001fe20007ffe0ff */
[--C-:B------:R-:W-:Y:S02]  /*0480*/  IMAD R16, R15, 0x28, R20.reuse ;  /* 0x000000280f107824 */ /* 0x100fe400078e0214 */
        /* <DEDUP_REMOVED lines=14> */
[----:B------:R-:W-:Y:S04]  /*0570*/  STL [R1+0x4c], R4 ;  /* 0x00004c0401007387 */ /* 0x000fe80000100800 */
[----:B------:R0:W-:Y:S02]  /*0580*/  STL [R1+0x48], R0 ;  /* 0x0000480001007387 */ /* 0x0001e40000100800 */
[----:B0-----:R-:W-:-:S05]  /*0590*/  LEA R0, R2, UR6, 0x3 ;  /* 0x0000000602007c11 */ /* 0x001fca000f8e18ff */
[----:B------:R0:W-:Y:S02]  /*05a0*/  STL [R1+0x70], R0 ;  /* 0x0000700001007387 */ /* 0x0001e40000100800 */
.L_x_3464:
[----:B0-----:R-:W0:Y:S01]  /*05b0*/  S2R R0, SR_TID.X ;  /* 0x0000000000007919 */ /* 0x001e220000002100 */
[----:B------:R-:W-:Y:S01]  /*05c0*/  ULOP3.LUT UR8, UR12, 0x1, URZ, 0xc0, !UPT ;  /* 0x000000010c087892 */ /* 0x000fe2000f8ec03f */
[----:B------:R-:W-:Y:S01]  /*05d0*/  HFMA2.MMA R25, -RZ, RZ, 0, 0 ;  /* 0x00000000ff197435 */ /* 0x000fe200000001ff */
[----:B------:R-:W-:Y:S01]  /*05e0*/  MOV R45, UR9 ;  /* 0x00000009002d7c02 */ /* 0x000fe20008000f00 */
[----:B------:R-:W1:Y:S01]  /*05f0*/  S2R R91, SR_CTAID.X ;  /* 0x00000000005b7919 */ /* 0x000e620000002500 */
[----:B------:R-:W-:Y:S01]  /*0600*/  ULDC.64 UR14, c[0x0][0x218] ;  /* 0x00008600000e7ab9 */ /* 0x000fe20000000a00 */
[----:B------:R-:W-:Y:S01]  /*0610*/  ULDC.64 UR16, c[0x0][0x228] ;  /* 0x00008a0000107ab9 */ /* 0x000fe20000000a00 */
[----:B------:R-:W-:Y:S01]  /*0620*/  MOV R5, UR8 ;  /* 0x0000000800057c02 */ /* 0x000fe20008000f00 */
[----:B------:R-:W-:Y:S01]  /*0630*/  UIMAD UR8, UR5, 0xa0000, URZ ;  /* 0x000a0000050878a4 */ /* 0x000fe2000f8e023f */
[----:B0-----:R-:W-:-:S05]  /*0640*/  IMAD.WIDE.U32 R2, R0, -0x33333333, RZ ;  /* 0xcccccccd00027825 */ /* 0x001fca00078e00ff */
[----:B------:R-:W-:-:S05]  /*0650*/  SHF.R.U32.HI R3, RZ, 0x6, R3 ;  /* 0x00000006ff037819 */ /* 0x000fca0000011603 */
[----:B------:R-:W-:Y:S01]  /*0660*/  IMAD R24, R3, -0x50, R0 ;  /* 0xffffffb003187824 */ /* 0x000fe200078e0200 */
[----:B-1----:R-:W-:-:S03]  /*0670*/  SHF.L.U32 R0, R91, 0x6, RZ ;  /* 0x000000065b007819 */ /* 0x002fc600000006ff */
[----:B------:R-:W-:Y:S01]  /*0680*/  IMAD R24, R5, 0x50, R24 ;  /* 0x0000005005187824 */ /* 0x000fe200078e0218 */
[----:B------:R-:W-:-:S04]  /*0690*/  LOP3.LUT R0, R0, 0x3c0, RZ, 0xc0, !PT ;  /* 0x000003c000007812 */ /* 0x000fc800078ec0ff */
[----:B------:R-:W-:Y:S02]  /*06a0*/  SHF.L.U32 R24, R24, 0x2, RZ ;  /* 0x0000000218187819 */ /* 0x000fe400000006ff */
[----:B------:R-:W-:-:S03]  /*06b0*/  IADD3 R0, R0, R3, RZ ;  /* 0x0000000300007210 */ /* 0x000fc60007ffe0ff */
[----:B------:R-:W-:-:S04]  /*06c0*/  IMAD.WIDE.U32 R44, R45, 0xa0000, R24 ;  /* 0x000a00002d2c7825 */ /* 0x000fc800078e0018 */
[----:B------:R-:W-:Y:S01]  /*06d0*/  IMAD R25, R0, 0x280, RZ ;  /* 0x0000028000197824 */ /* 0x000fe200078e02ff */
[----:B------:R-:W-:-:S04]  /*06e0*/  IADD3 R0, R45, UR8, RZ ;  /* 0x000000082d007c10 */ /* 0x000fc8000fffe0ff */
        /* <DEDUP_REMOVED lines=81> */
[----:B------:R-:W-:Y:S02]  /*0c00*/  IADD3.X R26, RZ, R0, RZ, P0, !PT ;  /* 0x00000000ff1a7210 */ /* 0x000fe400007fe4ff */
[C---:B0-----:R-:W-:Y:S02]  /*0c10*/  LEA R2, P0, R28.reuse, UR14, 0x1 ;  /* 0x0000000e1c027c11 */ /* 0x041fe4000f8008ff */
[----:B------:R-:W-:Y:S01]  /*0c20*/  IADD3 R27, R25, 0x8200, RZ ;  /* 0x00008200191b7810 */ /* 0x000fe20007ffe0ff */
        /* <DEDUP_REMOVED lines=15> */
[----:B------:R-:W-:Y:S02]  /*0d20*/  LEA.HI.X R49, R26, UR15, R46, 0x1, P0 ;  /* 0x0000000f1a317c11 */ /* 0x000fe400080f0c2e */
[----:B------:R-:W-:-:S04]  /*0d30*/  IADD3 R25, P0, R25, R44, RZ ;  /* 0x0000002c19197210 */ /* 0x000fc80007f1e0ff */
[----:B------:R-:W4:Y:S01]  /*0d40*/  LDG.E.64.CONSTANT R48, desc[UR10][R48.64] ;  /* 0x0000000a30307981 */ /* 0x000f22000c1e9b00 */
[----:B------:R-:W-:Y:S02]  /*0d50*/  IADD3.X R0, RZ, R0, RZ, P0, !PT ;  /* 0x00000000ff007210 */ /* 0x000fe400007fe4ff */
[----:B------:R-:W-:-:S03]  /*0d60*/  LEA R50, P0, R25, UR14, 0x1 ;  /* 0x0000000e19327c11 */ /* 0x000fc6000f8008ff */
[----:B------:R2:W-:Y:S01]  /*0d70*/  STL [R1+0x30], R0 ;  /* 0x0000300001007387 */ /* 0x0005e20000100800 */
[----:B------:R-:W-:Y:S01]  /*0d80*/  LEA.HI.X R51, R25, UR15, R0, 0x1, P0 ;  /* 0x0000000f19337c11 */ /* 0x000fe200080f0c00 */
[----:B------:R-:W-:-:S05]  /*0d90*/  ULDC.64 UR14, c[0x0][0x220] ;  /* 0x00008800000e7ab9 */ /* 0x000fca0000000a00 */
[----:B------:R-:W4:Y:S01]  /*0da0*/  LDG.E.64.CONSTANT R50, desc[UR10][R50.64] ;  /* 0x0000000a32327981 */ /* 0x000f22000c1e9b00 */
[----:B0-----:R-:W-:Y:S02]  /*0db0*/  SHF.L.U32 R46, R24, 0x1, RZ ;  /* 0x00000001182e7819 */ /* 0x001fe400000006ff */
[----:B------:R-:W-:Y:S02]  /*0dc0*/  SHF.R.U32.HI R24, RZ, 0x1f, R24 ;  /* 0x0000001fff187819 */ /* 0x000fe40000011618 */
[C---:B------:R-:W-:Y:S02]  /*0dd0*/  IADD3 R44, P0, R46.reuse, UR14, RZ ;  /* 0x0000000e2e2c7c10 */ /* 0x040fe4000ff1e0ff */
[----:B------:R-:W-:Y:S02]  /*0de0*/  IADD3 R46, P1, R46, UR16, RZ ;  /* 0x000000102e2e7c10 */ /* 0x000fe4000ff3e0ff */
[C---:B------:R-:W-:Y:S02]  /*0df0*/  IADD3.X R45, R24.reuse, UR15, RZ, P0, !PT ;  /* 0x0000000f182d7c10 */ /* 0x040fe400087fe4ff */
[----:B------:R-:W-:-:S04]  /*0e00*/  IADD3.X R47, R24, UR17, RZ, P1, !PT ;  /* 0x00000011182f7c10 */ /* 0x000fc80008ffe4ff */
[----:B------:R-:W5:Y:S04]  /*0e10*/  LDG.E.64.CONSTANT R44, desc[UR10][R44.64] ;  /* 0x0000000a2c2c7981 */ /* 0x000f68000c1e9b00 */
[----:B------:R-:W5:Y:S01]  /*0e20*/  LDG.E.64.CONSTANT R46, desc[UR10][R46.64] ;  /* 0x0000000a2e2e7981 */ /* 0x000f62000c1e9b00 */
        /* <DEDUP_REMOVED lines=160> */
[----:B------:R-:W-:Y:S02]  /*1830*/  HADD2.F32 R56, -RZ, R49.H1_H1 ;  /* 0x30000031ff387230 */ /* 0x000fe40000004100 */
[----:B------:R-:W-:Y:S01]  /*1840*/  FFMA.FTZ R53, R3, R3, R53 ;  /* 0x0000000303357223 */ /* 0x000fe20000010035 */
[----:B------:R-:W-:-:S03]  /*1850*/  FADD.FTZ R55, R55, R3 ;  /* 0x0000000337377221 */ /* 0x000fc60000010000 */
[----:B------:R-:W-:Y:S01]  /*1860*/  FFMA.FTZ R53, R2, R2, R53 ;  /* 0x0000000202357223 */ /* 0x000fe20000010035 */
[----:B------:R-:W-:-:S03]  /*1870*/  FADD.FTZ R55, R55, R2 ;  /* 0x0000000237377221 */ /* 0x000fc60000010000 */
[----:B------:R-:W-:Y:S01]  /*1880*/  FFMA.FTZ R53, R41, R41, R53 ;  /* 0x0000002929357223 */ /* 0x000fe20000010035 */
[----:B------:R-:W-:Y:S02]  /*1890*/  HADD2.F32 R58, -RZ, R50.H1_H1 ;  /* 0x30000032ff3a7230 */ /* 0x000fe40000004100 */
[----:B------:R-:W-:Y:S01]  /*18a0*/  FADD.FTZ R55, R55, R41 ;  /* 0x0000002937377221 */ /* 0x000fe20000010000 */
[----:B------:R-:W-:-:S03]  /*18b0*/  FFMA.FTZ R53, R40, R40, R53 ;  /* 0x0000002828357223 */ /* 0x000fc60000010035 */
        /* <DEDUP_REMOVED lines=15> */
[----:B------:R-:W-:Y:S02]  /*19b0*/  FFMA.FTZ R49, R58, R58, R50 ;  /* 0x0000003a3a317223 */ /* 0x000fe40000010032 */
[----:B------:R-:W2:Y:S01]  /*19c0*/  LDL R50, [R1+0x74] ;  /* 0x0000740001327983 */ /* 0x000ea20000100800 */
[--C-:B------:R-:W-:Y:S02]  /*19d0*/  HADD2.F32 R57, -RZ, R51.reuse.H0_H0 ;  /* 0x20000033ff397230 */ /* 0x100fe40000004100 */
[----:B------:R-:W-:Y:S01]  /*19e0*/  FADD.FTZ R48, R48, R58 ;  /* 0x0000003a30307221 */ /* 0x000fe20000010000 */
[----:B------:R-:W-:Y:S01]  /*19f0*/  HADD2.F32 R59, -RZ, R51.H1_H1 ;  /* 0x30000033ff3b7230 */ /* 0x000fe20000004100 */
[----:B------:R-:W-:Y:S01]  /*1a00*/  BSSY B0, `(.L_x_3456) ;  /* 0x0000033000007945 */ /* 0x000fe20003800000 */
[----:B------:R-:W0:Y:S01]  /*1a10*/  S2R R51, SR_TID.X ;  /* 0x0000000000337919 */ /* 0x000e220000002100 */
[----:B------:R-:W-:Y:S01]  /*1a20*/  FFMA.FTZ R49, R57, R57, R49 ;  /* 0x0000003939317223 */ /* 0x000fe20000010031 */
[----:B------:R-:W-:-:S03]  /*1a30*/  FADD.FTZ R48, R48, R57 ;  /* 0x0000003930307221 */ /* 0x000fc60000010000 */
[----:B------:R-:W-:Y:S01]  /*1a40*/  FFMA.FTZ R49, R59, R59, R49 ;  /* 0x0000003b3b317223 */ /* 0x000fe20000010031 */
[----:B------:R-:W-:Y:S01]  /*1a50*/  FADD.FTZ R48, R48, R59 ;  /* 0x0000003b30307221 */ /* 0x000fe20000010000 */
[----:B0-----:R-:W-:-:S04]  /*1a60*/  ISETP.GT.U32.AND P0, PT, R51, 0x1f, PT ;  /* 0x0000001f3300780c */ /* 0x001fc80003f04070 */
[----:B--2---:R0:W-:Y:S02]  /*1a70*/  STS.64 [R50], R48 ;  /* 0x0000003032007388 */ /* 0x0041e40000000a00 */
        /* <DEDUP_REMOVED lines=43> */
.L_x_3457:
[----:B------:R-:W-:Y:S05]  /*1d30*/  BSYNC B0 ;  /* 0x0000000000007941 */ /* 0x000fea0003800000 */
.L_x_3456:
        /* <DEDUP_REMOVED lines=15> */
[----:B------:R-:W-:Y:S02]  /*1e30*/  ULDC UR8, c[0x0][0x10] ;  /* 0x0000040000087ab9 */ /* 0x000fe40000000800 */
[----:B------:R-:W-:Y:S01]  /*1e40*/  UIMAD UR8, UR8, UR4, UR12 ;  /* 0x00000004080872a4 */ /* 0x000fe2000f8e020c */
[----:B------:R1:W-:Y:S02]  /*1e50*/  STL.64 [R1+0x78], R2 ;  /* 0x0000780201007387 */ /* 0x0003e40000100a00 */
[----:B-1----:R-:W1:Y:S01]  /*1e60*/  LDC.64 R2, c[0x0][0x248] ;  /* 0x00009200ff027b82 */ /* 0x002e620000000a00 */
[----:B0-----:R-:W-:Y:S02]  /*1e70*/  SHF.R.U32.HI R50, RZ, 0x2, R51 ;  /* 0x00000002ff327819 */ /* 0x001fe40000011633 */
[----:B------:R-:W-:Y:S02]  /*1e80*/  MOV R51, UR8 ;  /* 0x0000000800337c02 */ /* 0x000fe40008000f00 */
[----:B------:R-:W-:-:S04]  /*1e90*/  SHF.L.U32 R50, R50, 0x4, RZ ;  /* 0x0000000432327819 */ /* 0x000fc800000006ff */
[----:B------:R-:W-:-:S04]  /*1ea0*/  LOP3.LUT R50, R50, 0xfffffff0, R91, 0xe2, !PT ;  /* 0xfffffff032327812 */ /* 0x000fc800078ee25b */
[----:B------:R-:W-:-:S04]  /*1eb0*/  LEA R50, R51, R50, 0x7 ;  /* 0x0000003233327211 */ /* 0x000fc800078e38ff */
[----:B------:R-:W-:-:S05]  /*1ec0*/  SHF.L.U32 R50, R50, 0x1, RZ ;  /* 0x0000000132327819 */ /* 0x000fca00000006ff */
[----:B-1----:R-:W-:Y:S02]  /*1ed0*/  IMAD.WIDE.U32 R50, R50, 0x4, R2 ;  /* 0x0000000432327825 */ /* 0x002fe400078e0002 */
[----:B------:R0:W5:Y:S04]  /*1ee0*/  LDL.LU.64 R2, [R1+0x78] ;  /* 0x0000780001027983 */ /* 0x0001680000300a00 */
[----:B------:R0:W-:Y:S02]  /*1ef0*/  STG.E.64 desc[UR10][R50.64], R48 ;  /* 0x0000003032007986 */ /* 0x0001e4000c101b0a */
.L_x_3459:
[----:B------:R-:W-:Y:S05]  /*1f00*/  BSYNC B0 ;  /* 0x0000000000007941 */ /* 0x000fea0003800000 */
.L_x_3458:
[----:B0-----:R-:W0:Y:S01]  /*1f10*/  S2R R48, SR_TID.X ;  /* 0x0000000000307919 */ /* 0x001e220000002100 */
[----:B------:R-:W-:Y:S01]  /*1f20*/  BAR.SYNC.DEFER_BLOCKING 0x0 ;  /* 0x0000000000007b1d */ /* 0x000fe20000010000 */
        /* <DEDUP_REMOVED lines=13> */
.L_x_3461:
[----:B------:R-:W2:Y:S04]  /*2000*/  LD.E.STRONG.GPU R51, desc[UR10][R48.64] ;  /* 0x0000000a30337980 */ /* 0x000ea8000c10f900 */
[----:B--2---:R-:W-:Y:S01]  /*2010*/  CCTL.IVALL ;  /* 0x00000000ff00798f */ /* 0x004fe20002000000 */
[----:B------:R-:W-:Y:S05]  /*2020*/  YIELD ;  /* 0x0000000000007946 */ /* 0x000fea0003800000 */
[----:B-----5:R-:W-:-:S04]  /*2030*/  LOP3.LUT R51, R51, R50, RZ, 0x3c, !PT ;  /* 0x0000003233337212 */ /* 0x020fc800078e3cff */
[----:B------:R-:W-:-:S13]  /*2040*/  ISETP.GT.AND P1, PT, R51, -0x1, PT ;  /* 0xffffffff3300780c */ /* 0x000fda0003f24270 */
[----:B------:R-:W-:Y:S05]  /*2050*/  @P1 BRA `(.L_x_3461) ;  /* 0xfffffffc00e81947 */ /* 0x000fea000383ffff */
.L_x_3460:
[----:B------:R-:W-:Y:S05]  /*2060*/  WARPSYNC.ALL ;  /* 0x0000000000007948 */ /* 0x000fea0003800000 */
[----:B------:R-:W1:Y:S01]  /*2070*/  S2R R91, SR_TID.X ;  /* 0x00000000005b7919 */ /* 0x000e620000002100 */
[----:B0-----:R-:W0:Y:S01]  /*2080*/  @!P0 LDC R48, c[0x0][0x10] ;  /* 0x00000400ff308b82 */ /* 0x001e220000000800 */
[----:B------:R-:W-:Y:S01]  /*2090*/  MOV R49, UR4 ;  /* 0x0000000400317c02 */ /* 0x000fe20008000f00 */
[----:B------:R-:W-:-:S06]  /*20a0*/  ULDC.64 UR14, c[0x0][0x240] ;  /* 0x00009000000e7ab9 */ /* 0x000fcc0000000a00 */
[----:B------:R-:W2:Y:S01]  /*20b0*/  @!P0 LDC.64 R50, c[0x0][0x248] ;  /* 0x00009200ff328b82 */ /* 0x000ea20000000a00 */
[----:B0-----:R-:W-:Y:S01]  /*20c0*/  @!P0 IMAD R48, R48, R49, UR12 ;  /* 0x0000000c30308e24 */ /* 0x001fe2000f8e0231 */
[----:B-1----:R-:W-:-:S04]  /*20d0*/  @!P0 LOP3.LUT R49, R91, 0x7ffffff0, RZ, 0xc0, !PT ;  /* 0x7ffffff05b318812 */ /* 0x002fc800078ec0ff */
        /* <DEDUP_REMOVED lines=55> */
.L_x_3463:
[----:B------:R-:W-:Y:S05]  /*2450*/  BSYNC B0 ;  /* 0x0000000000007941 */ /* 0x000fea0003800000 */
.L_x_3462:
[----:B0-----:R-:W2:Y:S01]  /*2460*/  LDL R50, [R1+0x70] ;  /* 0x0000700001327983 */ /* 0x001ea20000100800 */
[----:B------:R-:W-:Y:S01]  /*2470*/  ULDC UR8, c[0x0][0x230] ;  /* 0x00008c0000087ab9 */ /* 0x000fe20000000800 */
[----:B------:R-:W-:Y:S02]  /*2480*/  ULDC.64 UR14, c[0x0][0x210] ;  /* 0x00008400000e7ab9 */ /* 0x000fe40000000a00 */
[----:B------:R-:W-:-:S04]  /*2490*/  LEA R48, P0, R52, UR14, 0x1 ;  /* 0x0000000e34307c11 */ /* 0x000fc8000f8008ff */
[----:B------:R-:W-:Y:S01]  /*24a0*/  LEA.HI.X R49, R52, UR15, R89, 0x1, P0 ;  /* 0x0000000f34317c11 */ /* 0x000fe200080f0c59 */
[--C-:B-----5:R-:W-:Y:S02]  /*24b0*/  HADD2.F32 R52, -RZ, R44.reuse.H0_H0 ;  /* 0x2000002cff347230 */ /* 0x120fe40000004100 */
[----:B------:R-:W-:Y:S01]  /*24c0*/  HADD2.F32 R44, -RZ, R44.H1_H1 ;  /* 0x3000002cff2c7230 */ /* 0x000fe20000004100 */
[----:B--2---:R-:W0:Y:S02]  /*24d0*/  LDS.64 R50, [R50] ;  /* 0x0000000032327984 */ /* 0x004e240000000a00 */
[----:B0-----:R-:W-:Y:S01]  /*24e0*/  FADD.FTZ R51, R51, UR8 ;  /* 0x0000000833337e21 */ /* 0x001fe20008010000 */
[--C-:B------:R-:W-:Y:S01]  /*24f0*/  FADD.FTZ R91, R0, -R50.reuse ;  /* 0x80000032005b7221 */ /* 0x100fe20000010000 */
[--C-:B------:R-:W-:Y:S02]  /*2500*/  HADD2.F32 R0, -RZ, R46.reuse.H0_H0 ;  /* 0x2000002eff007230 */ /* 0x100fe40000004100 */
[----:B------:R-:W-:Y:S01]  /*2510*/  FADD.FTZ R88, R88, -R50 ;  /* 0x8000003258587221 */ /* 0x000fe20000010000 */
[----:B------:R-:W-:-:S02]  /*2520*/  HADD2.F32 R46, -RZ, R46.H1_H1 ;  /* 0x3000002eff2e7230 */ /* 0x000fc40000004100 */
        /* <DEDUP_REMOVED lines=14> */
[--C-:B------:R-:W-:Y:S01]  /*2610*/  FFMA.FTZ R88, R88, R44, R46.reuse ;  /* 0x0000002c58587223 */ /* 0x100fe2000001002e */
[C---:B------:R-:W-:Y:S01]  /*2620*/  FMUL.FTZ R82, R51.reuse, R82 ;  /* 0x0000005233527220 */ /* 0x040fe20000410000 */
[----:B------:R-:W-:Y:S01]  /*2630*/  FMUL.FTZ R84, R51, R84 ;  /* 0x0000005433547220 */ /* 0x000fe20000410000 */
[----:B------:R-:W-:Y:S01]  /*2640*/  FMUL.FTZ R89, R91, -1.4426950216293334961 ;  /* 0xbfb8aa3b5b597820 */ /* 0x000fe20000410000 */
[C---:B------:R-:W-:Y:S01]  /*2650*/  FMUL.FTZ R81, R51.reuse, R81 ;  /* 0x0000005133517220 */ /* 0x040fe20000410000 */
[C---:B------:R-:W-:Y:S01]  /*2660*/  FMUL.FTZ R80, R51.reuse, R80 ;  /* 0x0000005033507220 */ /* 0x040fe20000410000 */
[----:B------:R-:W-:Y:S01]  /*2670*/  FFMA.FTZ R84, R44, R84, R46 ;  /* 0x000000542c547223 */ /* 0x000fe2000001002e */
[----:B------:R-:W-:Y:S01]  /*2680*/  FMUL.FTZ R79, R51, R79 ;  /* 0x0000004f334f7220 */ /* 0x000fe20000410000 */
        /* <DEDUP_REMOVED lines=24> */
[----:B------:R-:W-:Y:S01]  /*2810*/  FMUL.FTZ R89, R91, -1.4426950216293334961 ;  /* 0xbfb8aa3b5b597820 */ /* 0x000fe20000410000 */
[----:B------:R-:W-:Y:S01]  /*2820*/  FADD.FTZ R78, R78, -R50 ;  /* 0x800000324e4e7221 */ /* 0x000fe20000010000 */
        /* <DEDUP_REMOVED lines=16> */
[----:B------:R-:W-:-:S03]  /*2930*/  FMUL.FTZ R85, R84, -1.4426950216293334961 ;  /* 0xbfb8aa3b54557820 */ /* 0x000fc60000410000 */
[----:B------:R-:W-:-:S03]  /*2940*/  FFMA.FTZ R48, R52, R48, R0 ;  /* 0x0000003034307223 */ /* 0x000fc60000010000 */
[----:B------:R-:W0:Y:S01]  /*2950*/  MUFU.EX2 R85, R85 ;  /* 0x0000005500557308 */ /* 0x000e220000000800 */
[----:B------:R-:W-:-:S07]  /*2960*/  FMUL.FTZ R49, R48, -1.4426950216293334961 ;  /* 0xbfb8aa3b30317820 */ /* 0x000fce0000410000 */
[----:B------:R-:W1:Y:S01]  /*2970*/  MUFU.EX2 R49, R49 ;  /* 0x0000003100317308 */ /* 0x000e620000000800 */
[----:B0-----:R-:W-:-:S07]  /*2980*/  FADD.FTZ R85, R85, 1 ;  /* 0x3f80000055557421 */ /* 0x001fce0000010000 */
[----:B------:R-:W0:Y:S01]  /*2990*/  MUFU.RCP R85, R85 ;  /* 0x0000005500557308 */ /* 0x000e220000001000 */
[----:B-1----:R-:W-:-:S07]  /*29a0*/  FADD.FTZ R49, R49, 1 ;  /* 0x3f80000031317421 */ /* 0x002fce0000010000 */
[----:B------:R-:W1:Y:S01]  /*29b0*/  MUFU.RCP R49, R49 ;  /* 0x0000003100317308 */ /* 0x000e620000001000 */
[----:B------:R-:W-:Y:S01]  /*29c0*/  FMUL.FTZ R78, R51, R78 ;  /* 0x0000004e334e7220 */ /* 0x000fe20000410000 */
[----:B0-----:R-:W-:Y:S01]  /*29d0*/  FMUL.FTZ R84, R84, R85 ;  /* 0x0000005554547220 */ /* 0x001fe20000410000 */
[----:B-1----:R-:W-:Y:S01]  /*29e0*/  FMUL.FTZ R49, R48, R49 ;  /* 0x0000003130317220 */ /* 0x002fe20000410000 */
[----:B------:R-:W-:-:S04]  /*29f0*/  FMUL.FTZ R48, R83, -1.4426950216293334961 ;  /* 0xbfb8aa3b53307820 */ /* 0x000fc80000410000 */
[----:B------:R0:W-:Y:S02]  /*2a00*/  STL [R1+0x40], R49 ;  /* 0x0000403101007387 */ /* 0x0001e40000100800 */
[----:B------:R-:W1:Y:S02]  /*2a10*/  MUFU.EX2 R48, R48 ;  /* 0x0000003000307308 */ /* 0x000e640000000800 */
[----:B------:R2:W-:Y:S01]  /*2a20*/  STL [R1+0x3c], R84 ;  /* 0x00003c5401007387 */ /* 0x0005e20000100800 */
[----:B0-----:R-:W-:-:S06]  /*2a30*/  FMUL.FTZ R49, R82, -1.4426950216293334961 ;  /* 0xbfb8aa3b52317820 */ /* 0x001fcc0000410000 */
[----:B------:R-:W0:Y:S01]  /*2a40*/  MUFU.EX2 R49, R49 ;  /* 0x0000003100317308 */ /* 0x000e220000000800 */
[----:B-1----:R-:W-:-:S07]  /*2a50*/  FADD.FTZ R48, R48, 1 ;  /* 0x3f80000030307421 */ /* 0x002fce0000010000 */
[----:B------:R-:W1:Y:S01]  /*2a60*/  MUFU.RCP R48, R48 ;  /* 0x0000003000307308 */ /* 0x000e620000001000 */
[----:B0-----:R-:W-:-:S07]  /*2a70*/  FADD.FTZ R49, R49, 1 ;  /* 0x3f80000031317421 */ /* 0x001fce0000010000 */
[----:B------:R-:W0:Y:S01]  /*2a80*/  MUFU.RCP R49, R49 ;  /* 0x0000003100317308 */ /* 0x000e220000001000 */
[----:B-1----:R-:W-:Y:S01]  /*2a90*/  FMUL.FTZ R83, R83, R48 ;  /* 0x0000003053537220 */ /* 0x002fe20000410000 */
[----:B------:R-:W-:-:S04]  /*2aa0*/  FMUL.FTZ R48, R81, -1.4426950216293334961 ;  /* 0xbfb8aa3b51307820 */ /* 0x000fc80000410000 */
[----:B------:R-:W-:Y:S02]  /*2ab0*/  STL [R1+0x38], R83 ;  /* 0x0000385301007387 */ /* 0x000fe40000100800 */
[----:B------:R-:W1:Y:S01]  /*2ac0*/  MUFU.EX2 R48, R48 ;  /* 0x0000003000307308 */ /* 0x000e620000000800 */
[----:B0-----:R-:W-:Y:S01]  /*2ad0*/  FMUL.FTZ R80, R82, R49 ;  /* 0x0000003152507220 */ /* 0x001fe20000410000 */
[----:B------:R-:W-:Y:S01]  /*2ae0*/  FMUL.FTZ R49, R89, -1.4426950216293334961 ;  /* 0xbfb8aa3b59317820 */ /* 0x000fe20000410000 */
[----:B------:R-:W-:-:S03]  /*2af0*/  FFMA.FTZ R85, R45, R78, R47 ;  /* 0x0000004e2d557223 */ /* 0x000fc6000001002f */
[----:B------:R0:W-:Y:S02]  /*2b00*/  STL [R1+0x2c], R80 ;  /* 0x00002c5001007387 */ /* 0x0001e40000100800 */
[----:B------:R-:W3:Y:S01]  /*2b10*/  MUFU.EX2 R49, R49 ;  /* 0x0000003100317308 */ /* 0x000ee20000000800 */
[----:B-1----:R-:W-:Y:S01]  /*2b20*/  FADD.FTZ R48, R48, 1 ;  /* 0x3f80000030307421 */ /* 0x002fe20000010000 */
[--C-:B--2---:R-:W-:Y:S01]  /*2b30*/  FADD.FTZ R84, R77, -R50.reuse ;  /* 0x800000324d547221 */ /* 0x104fe20000010000 */
[--C-:B------:R-:W-:Y:S01]  /*2b40*/  FADD.FTZ R76, R76, -R50.reuse ;  /* 0x800000324c4c7221 */ /* 0x100fe20000010000 */
[--C-:B------:R-:W-:Y:S01]  /*2b50*/  FADD.FTZ R82, R75, -R50.reuse ;  /* 0x800000324b527221 */ /* 0x100fe20000010000 */
[----:B------:R-:W-:Y:S01]  /*2b60*/  FADD.FTZ R74, R74, -R50 ;  /* 0x800000324a4a7221 */ /* 0x000fe20000010000 */
[----:B------:R-:W2:Y:S02]  /*2b70*/  LDL.LU R91, [R1+0x8] ;  /* 0x00000800015b7983 */ /* 0x000ea40000300800 */
[----:B------:R-:W0:Y:S01]  /*2b80*/  MUFU.RCP R48, R48 ;  /* 0x0000003000307308 */ /* 0x000e220000001000 */
[----:B---3--:R-:W-:-:S07]  /*2b90*/  FADD.FTZ R49, R49, 1 ;  /* 0x3f80000031317421 */ /* 0x008fce0000010000 */
[----:B------:R-:W1:Y:S01]  /*2ba0*/  MUFU.RCP R49, R49 ;  /* 0x0000003100317308 */ /* 0x000e620000001000 */
[----:B0-----:R-:W-:Y:S01]  /*2bb0*/  FMUL.FTZ R80, R81, R48 ;  /* 0x0000003051507220 */ /* 0x001fe20000410000 */
[----:B------:R-:W-:-:S06]  /*2bc0*/  FMUL.FTZ R48, R79, -1.4426950216293334961 ;  /* 0xbfb8aa3b4f307820 */ /* 0x000fcc0000410000 */
[----:B------:R-:W0:Y:S01]  /*2bd0*/  MUFU.EX2 R48, R48 ;  /* 0x0000003000307308 */ /* 0x000e220000000800 */
[----:B-1----:R-:W-:Y:S01]  /*2be0*/  FMUL.FTZ R89, R89, R49 ;  /* 0x0000003159597220 */ /* 0x002fe20000410000 */
[----:B------:R-:W-:-:S06]  /*2bf0*/  FMUL.FTZ R49, R85, -1.4426950216293334961 ;  /* 0xbfb8aa3b55317820 */ /* 0x000fcc0000410000 */
[----:B------:R-:W1:Y:S01]  /*2c00*/  MUFU.EX2 R49, R49 ;  /* 0x0000003100317308 */ /* 0x000e620000000800 */
[----:B------:R-:W-:Y:S01]  /*2c10*/  FMUL.FTZ R84, R51, R84 ;  /* 0x0000005433547220 */ /* 0x000fe20000410000 */
[----:B0-----:R-:W-:-:S03]  /*2c20*/  FADD.FTZ R48, R48, 1 ;  /* 0x3f80000030307421 */ /* 0x001fc60000010000 */
[----:B------:R-:W-:-:S03]  /*2c30*/  FFMA.FTZ R84, R52, R84, R0 ;  /* 0x0000005434547223 */ /* 0x000fc60000010000 */
[----:B------:R1:W-:Y:S02]  /*2c40*/  MUFU.RCP R86, R48 ;  /* 0x0000003000567308 */ /* 0x0003e40000001000 */
[----:B-1----:R-:W-:Y:S01]  /*2c50*/  FADD.FTZ R48, R49, 1 ;  /* 0x3f80000031307421 */ /* 0x002fe20000010000 */
[----:B------:R-:W-:-:S05]  /*2c60*/  FMUL.FTZ R49, R84, -1.4426950216293334961 ;  /* 0xbfb8aa3b54317820 */ /* 0x000fca0000410000 */
[----:B------:R-:W0:Y:S01]  /*2c70*/  MUFU.RCP R48, R48 ;  /* 0x0000003000307308 */ /* 0x000e220000001000 */
[----:B------:R-:W-:-:S07]  /*2c80*/  FMUL.FTZ R76, R51, R76 ;  /* 0x0000004c334c7220 */ /* 0x000fce0000410000 */
[----:B------:R-:W1:Y:S01]  /*2c90*/  MUFU.EX2 R49, R49 ;  /* 0x0000003100317308 */ /* 0x000e620000000800 */
[----:B------:R-:W-:Y:S01]  /*2ca0*/  FFMA.FTZ R83, R44, R76, R46 ;  /* 0x0000004c2c537223 */ /* 0x000fe2000001002e */
[----:B0-----:R-:W-:-:S03]  /*2cb0*/  FMUL.FTZ R85, R85, R48 ;  /* 0x0000003055557220 */ /* 0x001fc60000410000 */
[----:B------:R-:W-:Y:S01]  /*2cc0*/  FMUL.FTZ R48, R83, -1.4426950216293334961 ;  /* 0xbfb8aa3b53307820 */ /* 0x000fe20000410000 */
[----:B-1----:R-:W-:-:S05]  /*2cd0*/  FADD.FTZ R49, R49, 1 ;  /* 0x3f80000031317421 */ /* 0x002fca0000010000 */
[----:B------:R-:W0:Y:S08]  /*2ce0*/  MUFU.EX2 R48, R48 ;  /* 0x0000003000307308 */ /* 0x000e300000000800 */
[----:B------:R-:W1:Y:S01]  /*2cf0*/  MUFU.RCP R49, R49 ;  /* 0x0000003100317308 */ /* 0x000e620000001000 */
[----:B------:R-:W-:-:S04]  /*2d00*/  FMUL.FTZ R82, R51, R82 ;  /* 0x0000005233527220 */ /* 0x000fc80000410000 */
[----:B------:R-:W-:Y:S01]  /*2d10*/  FFMA.FTZ R82, R88, R82, R87 ;  /* 0x0000005258527223 */ /* 0x000fe20000010057 */
[----:B0-----:R-:W-:-:S06]  /*2d20*/  FADD.FTZ R48, R48, 1 ;  /* 0x3f80000030307421 */ /* 0x001fcc0000010000 */
[----:B------:R-:W0:Y:S01]  /*2d30*/  MUFU.RCP R48, R48 ;  /* 0x0000003000307308 */ /* 0x000e220000001000 */
[----:B-1----:R-:W-:Y:S01]  /*2d40*/  FMUL.FTZ R84, R84, R49 ;  /* 0x0000003154547220 */ /* 0x002fe20000410000 */
[----:B------:R-:W-:Y:S01]  /*2d50*/  FMUL.FTZ R49, R82, -1.4426950216293334961 ;  /* 0xbfb8aa3b52317820 */ /* 0x000fe20000410000 */
[----:B------:R-:W-:-:S05]  /*2d60*/  FMUL.FTZ R74, R51, R74 ;  /* 0x0000004a334a7220 */ /* 0x000fca0000410000 */
[----:B------:R-:W1:Y:S01]  /*2d70*/  MUFU.EX2 R49, R49 ;  /* 0x0000003100317308 */ /* 0x000e620000000800 */
[----:B------:R-:W-:Y:S01]  /*2d80*/  FFMA.FTZ R81, R45, R74, R47 ;  /* 0x0000004a2d517223 */ /* 0x000fe2000001002f */
[----:B0-----:R-:W-:-:S03]  /*2d90*/  FMUL.FTZ R83, R83, R48 ;  /* 0x0000003053537220 */ /* 0x001fc60000410000 */
[----:B------:R-:W-:-:S06]  /*2da0*/  FMUL.FTZ R48, R81, -1.4426950216293334961 ;  /* 0xbfb8aa3b51307820 */ /* 0x000fcc0000410000 */
[----:B------:R-:W0:Y:S01]  /*2db0*/  MUFU.EX2 R48, R48 ;  /* 0x0000003000307308 */ /* 0x000e220000000800 */
[----:B-1----:R-:W-:Y:S01]  /*2dc0*/  FADD.FTZ R49, R49, 1 ;  /* 0x3f80000031317421 */ /* 0x002fe20000010000 */
[----:B------:R1:W-:Y:S06]  /*2dd0*/  STL [R1+0x20], R80 ;  /* 0x0000205001007387 */ /* 0x0003ec0000100800 */
[----:B------:R-:W3:Y:S01]  /*2de0*/  MUFU.RCP R49, R49 ;  /* 0x0000003100317308 */ /* 0x000ee20000001000 */
[----:B-1----:R-:W-:-:S04]  /*2df0*/  FADD.FTZ R80, R73, -R50 ;  /* 0x8000003249507221 */ /* 0x002fc80000010000 */
[----:B------:R-:W-:Y:S01]  /*2e00*/  FMUL.FTZ R80, R51, R80 ;  /* 0x0000005033507220 */ /* 0x000fe20000410000 */
[----:B0-----:R-:W-:-:S03]  /*2e10*/  FADD.FTZ R48, R48, 1 ;  /* 0x3f80000030307421 */ /* 0x001fc60000010000 */
[----:B------:R-:W-:Y:S01]  /*2e20*/  FFMA.FTZ R80, R52, R80, R0 ;  /* 0x0000005034507223 */ /* 0x000fe20000010000 */
[----:B---3--:R-:W-:-:S03]  /*2e30*/  FMUL.FTZ R82, R82, R49 ;  /* 0x0000003152527220 */ /* 0x008fc60000410000 */
[----:B------:R-:W-:Y:S01]  /*2e40*/  FMUL.FTZ R49, R80, -1.4426950216293334961 ;  /* 0xbfb8aa3b50317820 */ /* 0x000fe20000410000 */
[----:B------:R-:W0:Y:S01]  /*2e50*/  MUFU.RCP R48, R48 ;  /* 0x0000003000307308 */ /* 0x000e220000001000 */
[----:B------:R-:W-:-:S07]  /*2e60*/  FADD.FTZ R72, R72, -R50 ;  /* 0x8000003248487221 */ /* 0x000fce0000010000 */
[----:B------:R-:W1:Y:S01]  /*2e70*/  MUFU.EX2 R49, R49 ;  /* 0x0000003100317308 */ /* 0x000e620000000800 */
[----:B------:R-:W-:Y:S01]  /*2e80*/  FMUL.FTZ R72, R51, R72 ;  /* 0x0000004833487220 */ /* 0x000fe20000410000 */
[----:B------:R-:W-:-:S03]  /*2e90*/  FMUL.FTZ R86, R79, R86 ;  /* 0x000000564f567220 */ /* 0x000fc60000410000 */
        /* <DEDUP_REMOVED lines=9> */
[----:B0-----:R-:W-:-:S06]  /*2f30*/  FADD.FTZ R48, R48, 1 ;  /* 0x3f80000030307421 */ /* 0x001fcc0000010000 */
[----:B------:R-:W0:Y:S01]  /*2f40*/  MUFU.RCP R48, R48 ;  /* 0x0000003000307308 */ /* 0x000e220000001000 */
[----:B-1----:R-:W-:Y:S01]  /*2f50*/  FMUL.FTZ R80, R80, R49 ;  /* 0x0000003150507220 */ /* 0x002fe20000410000 */
[----:B------:R-:W-:Y:S01]  /*2f60*/  FMUL.FTZ R49, R78, -1.4426950216293334961 ;  /* 0xbfb8aa3b4e317820 */ /* 0x000fe20000410000 */
[----:B------:R-:W-:-:S05]  /*2f70*/  FADD.FTZ R70, R70, -R50 ;  /* 0x8000003246467221 */ /* 0x000fca0000010000 */
[----:B------:R-:W1:Y:S01]  /*2f80*/  MUFU.EX2 R49, R49 ;  /* 0x0000003100317308 */ /* 0x000e620000000800 */
[----:B------:R-:W-:-:S04]  /*2f90*/  FMUL.FTZ R70, R51, R70 ;  /* 0x0000004633467220 */ /* 0x000fc80000410000 */
[----:B------:R-:W-:Y:S01]  /*2fa0*/  FFMA.FTZ R77, R45, R70, R47 ;  /* 0x000000462d4d7223 */ /* 0x000fe2000001002f */
[----:B0-----:R-:W-:-:S03]  /*2fb0*/  FMUL.FTZ R79, R79, R48 ;  /* 0x000000304f4f7220 */ /* 0x001fc60000410000 */
[----:B------:R-:W-:-:S06]  /*2fc0*/  FMUL.FTZ R48, R77, -1.4426950216293334961 ;  /* 0xbfb8aa3b4d307820 */ /* 0x000fcc0000410000 */
[----:B------:R-:W0:Y:S01]  /*2fd0*/  MUFU.EX2 R48, R48 ;  /* 0x0000003000307308 */ /* 0x000e220000000800 */
[----:B-1----:R-:W-:-:S07]  /*2fe0*/  FADD.FTZ R49, R49, 1 ;  /* 0x3f80000031317421 */ /* 0x002fce0000010000 */
[----:B------:R-:W1:Y:S01]  /*2ff0*/  MUFU.RCP R49, R49 ;  /* 0x0000003100317308 */ /* 0x000e620000001000 */
[----:B------:R-:W-:-:S04]  /*3000*/  FADD.FTZ R76, R69, -R50 ;  /* 0x80000032454c7221 */ /* 0x000fc80000010000 */
[----:B------:R-:W-:Y:S01]  /*3010*/  FMUL.FTZ R76, R51, R76 ;  /* 0x0000004c334c7220 */ /* 0x000fe20000410000 */
[----:B0-----:R-:W-:-:S03]  /*3020*/  FADD.FTZ R48, R48, 1 ;  /* 0x3f80000030307421 */ /* 0x001fc60000010000 */
[----:B------:R-:W-:-:S03]  /*3030*/  FFMA.FTZ R76, R52, R76, R0 ;  /* 0x0000004c344c7223 */ /* 0x000fc60000010000 */
        /* <DEDUP_REMOVED lines=32> */
[----:B------:R0:W-:Y:S01]  /*3240*/  MUFU.RCP R65, R66 ;  /* 0x0000004200417308 */ /* 0x0001e20000001000 */
[----:B-1----:R-:W-:Y:S01]  /*3250*/  FMUL.FTZ R73, R73, R49 ;  /* 0x0000003149497220 */ /* 0x002fe20000410000 */
[----:B------:R-:W-:Y:S01]  /*3260*/  FMUL.FTZ R49, R48, -1.4426950216293334961 ;  /* 0xbfb8aa3b30317820 */ /* 0x000fe20000410000 */
[----:B0-----:R-:W-:-:S05]  /*3270*/  FADD.FTZ R66, R64, -R50 ;  /* 0x8000003240427221 */ /* 0x001fca0000010000 */
[----:B------:R0:W1:Y:S02]  /*3280*/  MUFU.EX2 R64, R49 ;  /* 0x0000003100407308 */ /* 0x0000640000000800 */
[----:B0-----:R-:W-:-:S04]  /*3290*/  FMUL.FTZ R49, R51, R66 ;  /* 0x0000004233317220 */ /* 0x001fc80000410000 */
[----:B------:R-:W-:-:S04]  /*32a0*/  FFMA.FTZ R49, R44, R49, R46 ;  /* 0x000000312c317223 */ /* 0x000fc8000001002e */
[----:B------:R-:W-:-:S06]  /*32b0*/  FMUL.FTZ R66, R49, -1.4426950216293334961 ;  /* 0xbfb8aa3b31427820 */ /* 0x000fcc0000410000 */
[----:B------:R-:W0:Y:S01]  /*32c0*/  MUFU.EX2 R66, R66 ;  /* 0x0000004200427308 */ /* 0x000e220000000800 */
[----:B-1----:R-:W-:Y:S01]  /*32d0*/  FADD.FTZ R64, R64, 1 ;  /* 0x3f80000040407421 */ /* 0x002fe20000010000 */
[----:B------:R-:W-:-:S06]  /*32e0*/  FMUL.FTZ R72, R72, R65 ;  /* 0x0000004148487220 */ /* 0x000fcc0000410000 */
[----:B------:R0:W1:Y:S01]  /*32f0*/  MUFU.RCP R65, R64 ;  /* 0x0000004000417308 */ /* 0x0000620000001000 */
[----:B------:R-:W-:Y:S01]  /*3300*/  FADD.FTZ R63, R63, -R50 ;  /* 0x800000323f3f7221 */ /* 0x000fe20000010000 */
[----:B0-----:R-:W-:-:S03]  /*3310*/  FADD.FTZ R64, R66, 1 ;  /* 0x3f80000042407421 */ /* 0x001fc60000010000 */
[----:B------:R-:W-:-:S03]  /*3320*/  FMUL.FTZ R63, R51, R63 ;  /* 0x0000003f333f7220 */ /* 0x000fc60000410000 */
[----:B------:R-:W0:Y:S01]  /*3330*/  MUFU.RCP R64, R64 ;  /* 0x0000004000407308 */ /* 0x000e220000001000 */
[----:B------:R-:W-:Y:S01]  /*3340*/  FADD.FTZ R62, R62, -R50 ;  /* 0x800000323e3e7221 */ /* 0x000fe20000010000 */
[----:B------:R-:W-:Y:S01]  /*3350*/  FFMA.FTZ R63, R88, R63, R87 ;  /* 0x0000003f583f7223 */ /* 0x000fe20000010057 */
[----:B-1----:R-:W-:Y:S02]  /*3360*/  FMUL.FTZ R48, R48, R65 ;  /* 0x0000004130307220 */ /* 0x002fe40000410000 */
[----:B------:R-:W-:Y:S01]  /*3370*/  FMUL.FTZ R62, R51, R62 ;  /* 0x0000003e333e7220 */ /* 0x000fe20000410000 */
[----:B------:R-:W-:-:S03]  /*3380*/  FMUL.FTZ R65, R63, -1.4426950216293334961 ;  /* 0xbfb8aa3b3f417820 */ /* 0x000fc60000410000 */
[----:B------:R-:W-:-:S03]  /*3390*/  FFMA.FTZ R62, R45, R62, R47 ;  /* 0x0000003e2d3e7223 */ /* 0x000fc6000001002f */
[----:B------:R-:W1:Y:S01]  /*33a0*/  MUFU.EX2 R65, R65 ;  /* 0x0000004100417308 */ /* 0x000e620000000800 */
[----:B0-----:R-:W-:Y:S01]  /*33b0*/  FMUL.FTZ R49, R49, R64 ;  /* 0x0000004031317220 */ /* 0x001fe20000410000 */
[----:B------:R-:W-:-:S06]  /*33c0*/  FMUL.FTZ R64, R62, -1.4426950216293334961 ;  /* 0xbfb8aa3b3e407820 */ /* 0x000fcc0000410000 */
[----:B------:R-:W0:Y:S01]  /*33d0*/  MUFU.EX2 R64, R64 ;  /* 0x0000004000407308 */ /* 0x000e220000000800 */
[----:B-1----:R-:W-:-:S07]  /*33e0*/  FADD.FTZ R65, R65, 1 ;  /* 0x3f80000041417421 */ /* 0x002fce0000010000 */
[----:B------:R0:W1:Y:S01]  /*33f0*/  MUFU.RCP R66, R65 ;  /* 0x0000004100427308 */ /* 0x0000620000001000 */
[----:B------:R-:W-:Y:S01]  /*3400*/  FADD.FTZ R61, R61, -R50 ;  /* 0x800000323d3d7221 */ /* 0x000fe20000010000 */
[----:B0-----:R-:W-:-:S03]  /*3410*/  FADD.FTZ R65, R64, 1 ;  /* 0x3f80000040417421 */ /* 0x001fc60000010000 */
[----:B------:R-:W-:-:S03]  /*3420*/  FMUL.FTZ R61, R51, R61 ;  /* 0x0000003d333d7220 */ /* 0x000fc60000410000 */
[----:B------:R-:W0:Y:S01]  /*3430*/  MUFU.RCP R65, R65 ;  /* 0x0000004100417308 */ /* 0x000e220000001000 */
[----:B------:R-:W-:Y:S01]  /*3440*/  FFMA.FTZ R64, R52, R61, R0 ;  /* 0x0000003d34407223 */ /* 0x000fe20000010000 */
[----:B------:R-:W-:Y:S01]  /*3450*/  FADD.FTZ R60, R60, -R50 ;  /* 0x800000323c3c7221 */ /* 0x000fe20000010000 */
[----:B-1----:R-:W-:Y:S02]  /*3460*/  FMUL.FTZ R61, R63, R66 ;  /* 0x000000423f3d7220 */ /* 0x002fe40000410000 */
[----:B------:R-:W-:Y:S01]  /*3470*/  FMUL.FTZ R66, R64, -1.4426950216293334961 ;  /* 0xbfb8aa3b40427820 */ /* 0x000fe20000410000 */
[----:B------:R-:W-:-:S04]  /*3480*/  FMUL.FTZ R60, R51, R60 ;  /* 0x0000003c333c7220 */ /* 0x000fc80000410000 */
[----:B------:R-:W-:Y:S01]  /*3490*/  FFMA.FTZ R63, R44, R60, R46 ;  /* 0x0000003c2c3f7223 */ /* 0x000fe2000001002e */
[----:B------:R-:W1:Y:S01]  /*34a0*/  MUFU.EX2 R66, R66 ;  /* 0x0000004200427308 */ /* 0x000e620000000800 */
[----:B0-----:R-:W-:Y:S02]  /*34b0*/  FMUL.FTZ R60, R62, R65 ;  /* 0x000000413e3c7220 */ /* 0x001fe40000410000 */
[----:B------:R-:W-:-:S06]  /*34c0*/  FMUL.FTZ R62, R63, -1.4426950216293334961 ;  /* 0xbfb8aa3b3f3e7820 */ /* 0x000fcc0000410000 */
[----:B------:R-:W0:Y:S01]  /*34d0*/  MUFU.EX2 R62, R62 ;  /* 0x0000003e003e7308 */ /* 0x000e220000000800 */
[----:B-1----:R-:W-:-:S07]  /*34e0*/  FADD.FTZ R66, R66, 1 ;  /* 0x3f80000042427421 */ /* 0x002fce0000010000 */
[----:B------:R-:W1:Y:S01]  /*34f0*/  MUFU.RCP R66, R66 ;  /* 0x0000004200427308 */ /* 0x000e620000001000 */
        /* <DEDUP_REMOVED lines=142> */
[----:B------:R-:W-:Y:S01]  /*3de0*/  FADD.FTZ R6, R6, -R50 ;  /* 0x8000003206067221 */ /* 0x000fe20000010000 */
[----:B-1----:R-:W-:-:S03]  /*3df0*/  FADD.FTZ R63, R63, 1 ;  /* 0x3f8000003f3f7421 */ /* 0x002fc60000010000 */
[----:B------:R-:W-:-:S03]  /*3e00*/  FMUL.FTZ R6, R51, R6 ;  /* 0x0000000633067220 */ /* 0x000fc60000410000 */
[----:B------:R-:W1:Y:S01]  /*3e10*/  MUFU.RCP R63, R63 ;  /* 0x0000003f003f7308 */ /* 0x000e620000001000 */
[----:B0-----:R-:W-:Y:S01]  /*3e20*/  FADD.FTZ R66, R65, 1 ;  /* 0x3f80000041427421 */ /* 0x001fe20000010000 */
[----:B------:R-:W-:-:S06]  /*3e30*/  FFMA.FTZ R65, R52, R6, R0 ;  /* 0x0000000634417223 */ /* 0x000fcc0000010000 */
[----:B------:R0:W3:Y:S02]  /*3e40*/  MUFU.RCP R6, R66 ;  /* 0x0000004200067308 */ /* 0x0000e40000001000 */
[----:B0-----:R-:W-:Y:S01]  /*3e50*/  FADD.FTZ R66, R5, -R50 ;  /* 0x8000003205427221 */ /* 0x001fe20000010000 */
[----:B-1----:R-:W-:Y:S01]  /*3e60*/  FMUL.FTZ R63, R64, R63 ;  /* 0x0000003f403f7220 */ /* 0x002fe20000410000 */
[----:B------:R-:W-:Y:S02]  /*3e70*/  FMUL.FTZ R64, R65, -1.4426950216293334961 ;  /* 0xbfb8aa3b41407820 */ /* 0x000fe40000410000 */
[----:B------:R-:W-:Y:S02]  /*3e80*/  FMUL.FTZ R66, R51, R66 ;  /* 0x0000004233427220 */ /* 0x000fe40000410000 */
[----:B------:R3:W-:Y:S02]  /*3e90*/  MUFU.EX2 R5, R64 ;  /* 0x0000004000057308 */ /* 0x0007e40000000800 */
[----:B------:R-:W-:Y:S01]  /*3ea0*/  FFMA.FTZ R66, R44, R66, R46 ;  /* 0x000000422c427223 */ /* 0x000fe2000001002e */
[----:B---3--:R-:W-:-:S03]  /*3eb0*/  FMUL.FTZ R64, R7, R6 ;  /* 0x0000000607407220 */ /* 0x008fc60000410000 */
[----:B------:R-:W-:-:S06]  /*3ec0*/  FMUL.FTZ R6, R66, -1.4426950216293334961 ;  /* 0xbfb8aa3b42067820 */ /* 0x000fcc0000410000 */
[----:B------:R-:W0:Y:S01]  /*3ed0*/  MUFU.EX2 R6, R6 ;  /* 0x0000000600067308 */ /* 0x000e220000000800 */
[----:B------:R-:W-:Y:S01]  /*3ee0*/  FADD.FTZ R67, R4, -R50 ;  /* 0x8000003204437221 */ /* 0x000fe20000010000 */
[----:B0-----:R-:W-:-:S06]  /*3ef0*/  FADD.FTZ R4, R6, 1 ;  /* 0x3f80000006047421 */ /* 0x001fcc0000010000 */
[----:B------:R-:W0:Y:S01]  /*3f00*/  MUFU.RCP R4, R4 ;  /* 0x0000000400047308 */ /* 0x000e220000001000 */
[----:B------:R-:W-:-:S04]  /*3f10*/  FADD.FTZ R6, R3, -R50 ;  /* 0x8000003203067221 */ /* 0x000fc80000010000 */
[----:B------:R-:W-:-:S04]  /*3f20*/  FMUL.FTZ R6, R51, R6 ;  /* 0x0000000633067220 */ /* 0x000fc80000410000 */
[----:B------:R-:W-:Y:S01]  /*3f30*/  FFMA.FTZ R68, R45, R6, R47 ;  /* 0x000000062d447223 */ /* 0x000fe2000001002f */
[----:B------:R-:W-:Y:S01]  /*3f40*/  FADD.FTZ R5, R5, 1 ;  /* 0x3f80000005057421 */ /* 0x000fe20000010000 */
[----:B0-----:R-:W-:Y:S02]  /*3f50*/  FMUL.FTZ R66, R66, R4 ;  /* 0x0000000442427220 */ /* 0x001fe40000410000 */
[----:B------:R-:W-:-:S03]  /*3f60*/  FMUL.FTZ R4, R68, -1.4426950216293334961 ;  /* 0xbfb8aa3b44047820 */ /* 0x000fc60000410000 */
[----:B------:R-:W0:Y:S08]  /*3f70*/  MUFU.RCP R5, R5 ;  /* 0x0000000500057308 */ /* 0x000e300000001000 */
[----:B------:R-:W1:Y:S01]  /*3f80*/  MUFU.EX2 R4, R4 ;  /* 0x0000000400047308 */ /* 0x000e620000000800 */
[----:B------:R-:W-:Y:S01]  /*3f90*/  FMUL.FTZ R67, R51, R67 ;  /* 0x0000004333437220 */ /* 0x000fe20000410000 */
[----:B------:R-:W-:-:S03]  /*3fa0*/  FADD.FTZ R69, R2, -R50 ;  /* 0x8000003202457221 */ /* 0x000fc60000010000 */
[----:B------:R-:W-:Y:S01]  /*3fb0*/  FFMA.FTZ R67, R88, R67, R87 ;  /* 0x0000004358437223 */ /* 0x000fe20000010057 */
[----:B0-----:R-:W-:-:S03]  /*3fc0*/  FMUL.FTZ R65, R65, R5 ;  /* 0x0000000541417220 */ /* 0x001fc60000410000 */
[----:B------:R-:W-:Y:S01]  /*3fd0*/  FMUL.FTZ R5, R67, -1.4426950216293334961 ;  /* 0xbfb8aa3b43057820 */ /* 0x000fe20000410000 */
[----:B-1----:R-:W-:-:S03]  /*3fe0*/  FADD.FTZ R2, R4, 1 ;  /* 0x3f80000004027421 */ /* 0x002fc60000010000 */
        /* <DEDUP_REMOVED lines=11> */
[----:B------:R3:W-:Y:S01]  /*40a0*/  STL [R1+0x78], R89 ;  /* 0x0000785901007387 */ /* 0x0007e20000100800 */
[C---:B------:R-:W-:Y:S01]  /*40b0*/  FMUL.FTZ R69, R51.reuse, R69 ;  /* 0x0000004533457220 */ /* 0x040fe20000410000 */
[----:B------:R-:W-:-:S03]  /*40c0*/  FMUL.FTZ R71, R51, R71 ;  /* 0x0000004733477220 */ /* 0x000fc60000410000 */
[----:B------:R-:W-:Y:S01]  /*40d0*/  FFMA.FTZ R69, R52, R69, R0 ;  /* 0x0000004534457223 */ /* 0x000fe20000010000 */
[----:B---3--:R-:W3:Y:S04]  /*40e0*/  LDL.LU R89, [R1+0x4] ;  /* 0x0000040001597983 */ /* 0x008ee80000300800 */
[----:B------:R4:W-:Y:S01]  /*40f0*/  STL [R1+0x7c], R86 ;  /* 0x00007c5601007387 */ /* 0x0009e20000100800 */
[----:B------:R-:W-:Y:S01]  /*4100*/  FFMA.FTZ R71, R88, R71, R87 ;  /* 0x0000004758477223 */ /* 0x000fe20000010057 */
[----:B0-----:R-:W-:Y:S01]  /*4110*/  FMUL.FTZ R67, R67, R3 ;  /* 0x0000000343437220 */ /* 0x001fe20000410000 */
[----:B------:R-:W-:Y:S01]  /*4120*/  FMUL.FTZ R3, R69, -1.4426950216293334961 ;  /* 0xbfb8aa3b45037820 */ /* 0x000fe20000410000 */
[----:B-1----:R-:W-:Y:S01]  /*4130*/  FADD.FTZ R2, R2, 1 ;  /* 0x3f80000002027421 */ /* 0x002fe20000010000 */
[----:B----4-:R-:W4:Y:S01]  /*4140*/  LDL.LU R86, [R1] ;  /* 0x0000000001567983 */ /* 0x010f220000300800 */
[----:B------:R-:W-:-:S03]  /*4150*/  FMUL.FTZ R4, R71, -1.4426950216293334961 ;  /* 0xbfb8aa3b47047820 */ /* 0x000fc60000410000 */
[----:B------:R-:W0:Y:S08]  /*4160*/  MUFU.EX2 R3, R3 ;  /* 0x0000000300037308 */ /* 0x000e300000000800 */
[----:B------:R-:W1:Y:S08]  /*4170*/  MUFU.RCP R2, R2 ;  /* 0x0000000200027308 */ /* 0x000e700000001000 */
[----:B------:R-:W2:Y:S01]  /*4180*/  MUFU.EX2 R4, R4 ;  /* 0x0000000400047308 */ /* 0x000ea20000000800 */
[----:B0-----:R-:W-:Y:S01]  /*4190*/  FADD.FTZ R3, R3, 1 ;  /* 0x3f80000003037421 */ /* 0x001fe20000010000 */
[----:B-1----:R-:W-:-:S06]  /*41a0*/  FMUL.FTZ R70, R70, R2 ;  /* 0x0000000246467220 */ /* 0x002fcc0000410000 */
[----:B------:R-:W0:Y:S01]  /*41b0*/  MUFU.RCP R3, R3 ;  /* 0x0000000300037308 */ /* 0x000e220000001000 */
[----:B--2---:R-:W-:-:S07]  /*41c0*/  FADD.FTZ R2, R4, 1 ;  /* 0x3f80000004027421 */ /* 0x004fce0000010000 */
[----:B------:R-:W1:Y:S01]  /*41d0*/  MUFU.RCP R2, R2 ;  /* 0x0000000200027308 */ /* 0x000e620000001000 */
[--C-:B------:R-:W-:Y:S01]  /*41e0*/  FADD.FTZ R43, R43, -R50.reuse ;  /* 0x800000322b2b7221 */ /* 0x100fe20000010000 */
[--C-:B------:R-:W-:Y:S01]  /*41f0*/  FADD.FTZ R42, R42, -R50.reuse ;  /* 0x800000322a2a7221 */ /* 0x100fe20000010000 */
[--C-:B------:R-:W-:Y:S01]  /*4200*/  FADD.FTZ R55, R55, -R50.reuse ;  /* 0x8000003237377221 */ /* 0x100fe20000010000 */
[----:B0-----:R-:W-:Y:S01]  /*4210*/  FMUL.FTZ R69, R69, R3 ;  /* 0x0000000345457220 */ /* 0x001fe20000410000 */
[----:B------:R-:W-:Y:S01]  /*4220*/  FMUL.FTZ R3, R51, R43 ;  /* 0x0000002b33037220 */ /* 0x000fe20000410000 */
[----:B------:R-:W-:Y:S01]  /*4230*/  FADD.FTZ R43, R53, -R50 ;  /* 0x80000032352b7221 */ /* 0x000fe20000010000 */
[----:B------:R-:W-:Y:S01]  /*4240*/  FMUL.FTZ R55, R51, R55 ;  /* 0x0000003733377220 */ /* 0x000fe20000410000 */
[----:B------:R-:W2:Y:S01]  /*4250*/  LDL.LU R53, [R1+0xc] ;  /* 0x00000c0001357983 */ /* 0x000ea20000300800 */
[----:B-1----:R-:W-:Y:S01]  /*4260*/  FMUL.FTZ R71, R71, R2 ;  /* 0x0000000247477220 */ /* 0x002fe20000410000 */
[----:B------:R-:W-:-:S04]  /*4270*/  FMUL.FTZ R2, R51, R42 ;  /* 0x0000002a33027220 */ /* 0x000fc80000410000 */
[C-C-:B------:R-:W-:Y:S01]  /*4280*/  FFMA.FTZ R2, R52.reuse, R2, R0.reuse ;  /* 0x0000000234027223 */ /* 0x140fe20000010000 */
[----:B------:R-:W-:Y:S02]  /*4290*/  FFMA.FTZ R0, R52, R55, R0 ;  /* 0x0000003734007223 */ /* 0x000fe40000010000 */
[----:B------:R-:W2:Y:S01]  /*42a0*/  LDL.LU R52, [R1+0x10] ;  /* 0x0000100001347983 */ /* 0x000ea20000300800 */
[----:B------:R-:W-:-:S04]  /*42b0*/  FFMA.FTZ R3, R45, R3, R47 ;  /* 0x000000032d037223 */ /* 0x000fc8000001002f */
[----:B------:R-:W-:-:S06]  /*42c0*/  FMUL.FTZ R5, R3, -1.4426950216293334961 ;  /* 0xbfb8aa3b03057820 */ /* 0x000fcc0000410000 */
[----:B------:R-:W0:Y:S01]  /*42d0*/  MUFU.EX2 R5, R5 ;  /* 0x0000000500057308 */ /* 0x000e220000000800 */
[----:B------:R-:W-:Y:S01]  /*42e0*/  FADD.FTZ R54, R54, -R50 ;  /* 0x8000003236367221 */ /* 0x000fe20000010000 */
[----:B0-----:R-:W-:-:S06]  /*42f0*/  FADD.FTZ R4, R5, 1 ;  /* 0x3f80000005047421 */ /* 0x001fcc0000010000 */
[----:B------:R-:W0:Y:S01]  /*4300*/  MUFU.RCP R4, R4 ;  /* 0x0000000400047308 */ /* 0x000e220000001000 */
        /* <DEDUP_REMOVED lines=8> */
[----:B------:R-:W1:Y:S01]  /*4390*/  MUFU.RCP R3, R3 ;  /* 0x0000000300037308 */ /* 0x000e620000001000 */
[----:B0-----:R-:W-:-:S07]  /*43a0*/  FADD.FTZ R4, R4, 1 ;  /* 0x3f80000004047421 */ /* 0x001fce0000010000 */
[----:B------:R-:W0:Y:S01]  /*43b0*/  MUFU.RCP R4, R4 ;  /* 0x0000000400047308 */ /* 0x000e220000001000 */
[----:B------:R-:W-:-:S04]  /*43c0*/  FADD.FTZ R58, R58, -R50 ;  /* 0x800000323a3a7221 */ /* 0x000fc80000010000 */
[----:B------:R-:W-:Y:S01]  /*43d0*/  FMUL.FTZ R55, R51, R58 ;  /* 0x0000003a33377220 */ /* 0x000fe20000410000 */
[----:B-1----:R-:W-:Y:S01]  /*43e0*/  FMUL.FTZ R58, R2, R3 ;  /* 0x00000003023a7220 */ /* 0x002fe20000410000 */
[----:B------:R-:W-:-:S04]  /*43f0*/  LEA R2, P0, R39, UR14, 0x1 ;  /* 0x0000000e27027c11 */ /* 0x000fc8000f8008ff */
[----:B------:R-:W-:Y:S01]  /*4400*/  LEA.HI.X R3, R39, UR15, R90, 0x1, P0 ;  /* 0x0000000f27037c11 */ /* 0x000fe200080f0c5a */
[--C-:B------:R-:W-:Y:S01]  /*4410*/  FADD.FTZ R56, R56, -R50.reuse ;  /* 0x8000003238387221 */ /* 0x100fe20000010000 */
[----:B------:R-:W-:Y:S01]  /*4420*/  FMUL.FTZ R43, R51, R43 ;  /* 0x0000002b332b7220 */ /* 0x000fe20000410000 */
[----:B------:R-:W-:Y:S01]  /*4430*/  FADD.FTZ R57, R57, -R50 ;  /* 0x8000003239397221 */ /* 0x000fe20000010000 */
[----:B------:R-:W2:Y:S01]  /*4440*/  LDL.LU R90, [R1+0x14] ;  /* 0x00001400015a7983 */ /* 0x000ea20000300800 */
[----:B0-----:R-:W-:Y:S01]  /*4450*/  FMUL.FTZ R74, R74, R4 ;  /* 0x000000044a4a7220 */ /* 0x001fe20000410000 */
[----:B------:R-:W-:-:S04]  /*4460*/  LEA R4, P0, R38, UR14, 0x1 ;  /* 0x0000000e26047c11 */ /* 0x000fc8000f8008ff */
[----:B------:R-:W-:Y:S02]  /*4470*/  LEA.HI.X R5, R38, UR15, R92, 0x1, P0 ;  /* 0x0000000f26057c11 */ /* 0x000fe400080f0c5c */
[----:B------:R-:W-:-:S04]  /*4480*/  LEA R6, P0, R37, UR14, 0x1 ;  /* 0x0000000e25067c11 */ /* 0x000fc8000f8008ff */
[----:B------:R-:W-:Y:S02]  /*4490*/  LEA.HI.X R7, R37, UR15, R93, 0x1, P0 ;  /* 0x0000000f25077c11 */ /* 0x000fe400080f0c5d */
[----:B------:R-:W-:Y:S01]  /*44a0*/  LEA R38, P0, R36, UR14, 0x1 ;  /* 0x0000000e24267c11 */ /* 0x000fe2000f8008ff */
[----:B------:R-:W-:-:S04]  /*44b0*/  FMUL.FTZ R42, R51, R56 ;  /* 0x00000038332a7220 */ /* 0x000fc80000410000 */
[----:B------:R-:W-:Y:S01]  /*44c0*/  FFMA.FTZ R42, R45, R42, R47 ;  /* 0x0000002a2d2a7223 */ /* 0x000fe2000001002f */
[----:B------:R-:W-:Y:S01]  /*44d0*/  FFMA.FTZ R43, R88, R43, R87 ;  /* 0x0000002b582b7223 */ /* 0x000fe20000010057 */
[----:B------:R-:W-:Y:S01]  /*44e0*/  FMUL.FTZ R57, R51, R57 ;  /* 0x0000003933397220 */ /* 0x000fe20000410000 */
[----:B------:R-:W-:-:S03]  /*44f0*/  FADD.FTZ R50, R59, -R50 ;  /* 0x800000323b327221 */ /* 0x000fc60000010000 */
[----:B------:R-:W-:Y:S01]  /*4500*/  FFMA.FTZ R87, R88, R57, R87 ;  /* 0x0000003958577223 */ /* 0x000fe20000010057 */
[----:B------:R-:W-:Y:S01]  /*4510*/  FMUL.FTZ R56, R51, R50 ;  /* 0x0000003233387220 */ /* 0x000fe20000410000 */
[----:B----4-:R-:W-:Y:S02]  /*4520*/  LEA.HI.X R39, R36, UR15, R86, 0x1, P0 ;  /* 0x0000000f24277c11 */ /* 0x010fe400080f0c56 */
[----:B------:R-:W-:-:S04]  /*4530*/  LEA R36, P0, R35, UR14, 0x1 ;  /* 0x0000000e23247c11 */ /* 0x000fc8000f8008ff */
[----:B---3--:R-:W-:Y:S02]  /*4540*/  LEA.HI.X R37, R35, UR15, R89, 0x1, P0 ;  /* 0x0000000f23257c11 */ /* 0x008fe400080f0c59 */
[----:B------:R-:W-:-:S04]  /*4550*/  LEA R40, P0, R34, UR14, 0x1 ;  /* 0x0000000e22287c11 */ /* 0x000fc8000f8008ff */
[----:B------:R-:W-:Y:S01]  /*4560*/  LEA.HI.X R41, R34, UR15, R91, 0x1, P0 ;  /* 0x0000000f22297c11 */ /* 0x000fe200080f0c5b */
[----:B------:R-:W-:Y:S01]  /*4570*/  FMUL.FTZ R34, R42, -1.4426950216293334961 ;  /* 0xbfb8aa3b2a227820 */ /* 0x000fe20000410000 */
[----:B------:R-:W-:Y:S01]  /*4580*/  FMUL.FTZ R35, R43, -1.4426950216293334961 ;  /* 0xbfb8aa3b2b237820 */ /* 0x000fe20000410000 */
[----:B------:R-:W3:Y:S04]  /*4590*/  LDL.LU R91, [R1+0x18] ;  /* 0x00001800015b7983 */ /* 0x000ee80000300800 */
[----:B------:R-:W0:Y:S08]  /*45a0*/  MUFU.EX2 R34, R34 ;  /* 0x0000002200227308 */ /* 0x000e300000000800 */
[----:B------:R-:W1:Y:S01]  /*45b0*/  MUFU.EX2 R35, R35 ;  /* 0x0000002300237308 */ /* 0x000e620000000800 */
[----:B0-----:R-:W-:-:S07]  /*45c0*/  FADD.FTZ R34, R34, 1 ;  /* 0x3f80000022227421 */ /* 0x001fce0000010000 */
[----:B------:R0:W4:Y:S01]  /*45d0*/  MUFU.RCP R59, R34 ;  /* 0x00000022003b7308 */ /* 0x0001220000001000 */
[----:B-1----:R-:W-:-:S07]  /*45e0*/  FADD.FTZ R35, R35, 1 ;  /* 0x3f80000023237421 */ /* 0x002fce0000010000 */
[----:B------:R2:W1:Y:S01]  /*45f0*/  MUFU.RCP R57, R35 ;  /* 0x0000002300397308 */ /* 0x0004620000001000 */
[----:B0-----:R-:W-:-:S04]  /*4600*/  LEA R34, P0, R33, UR14, 0x1 ;  /* 0x0000000e21227c11 */ /* 0x001fc8000f8008ff */
[----:B--2---:R-:W-:Y:S01]  /*4610*/  LEA.HI.X R35, R33, UR15, R53, 0x1, P0 ;  /* 0x0000000f21237c11 */ /* 0x004fe200080f0c35 */
[----:B----4-:R-:W-:Y:S01]  /*4620*/  FMUL.FTZ R59, R42, R59 ;  /* 0x0000003b2a3b7220 */ /* 0x010fe20000410000 */
[----:B------:R-:W2:Y:S01]  /*4630*/  LDL.LU R53, [R1+0x1c] ;  /* 0x00001c0001357983 */ /* 0x000ea20000300800 */
[----:B------:R-:W-:-:S03]  /*4640*/  LEA R42, P0, R32, UR14, 0x1 ;  /* 0x0000000e202a7c11 */ /* 0x000fc6000f8008ff */
[----:B------:R-:W4:Y:S01]  /*4650*/  LDL.LU R86, [R1+0x3c] ;  /* 0x00003c0001567983 */ /* 0x000f220000300800 */
[----:B-1----:R-:W-:Y:S01]  /*4660*/  FMUL.FTZ R57, R43, R57 ;  /* 0x000000392b397220 */ /* 0x002fe20000410000 */
[----:B------:R-:W-:Y:S02]  /*4670*/  LEA.HI.X R43, R32, UR15, R52, 0x1, P0 ;  /* 0x0000000f202b7c11 */ /* 0x000fe400080f0c34 */
[----:B------:R-:W4:Y:S04]  /*4680*/  LDL.LU R89, [R1+0x40] ;  /* 0x0000400001597983 */ /* 0x000f280000300800 */
[----:B------:R-:W4:Y:S04]  /*4690*/  LDL.LU R52, [R1+0x24] ;  /* 0x0000240001347983 */ /* 0x000f280000300800 */
[----:B------:R-:W4:Y:S01]  /*46a0*/  LDL.LU R51, [R1+0x28] ;  /* 0x0000280001337983 */ /* 0x000f220000300800 */
[----:B------:R-:W-:Y:S01]  /*46b0*/  FFMA.FTZ R55, R44, R55, R46 ;  /* 0x000000372c377223 */ /* 0x000fe2000001002e */
[----:B------:R-:W-:Y:S01]  /*46c0*/  FMUL.FTZ R50, R0, -1.4426950216293334961 ;  /* 0xbfb8aa3b00327820 */ /* 0x000fe20000410000 */
[----:B------:R-:W-:Y:S01]  /*46d0*/  FFMA.FTZ R56, R45, R56, R47 ;  /* 0x000000382d387223 */ /* 0x000fe2000001002f */
[----:B------:R-:W-:Y:S01]  /*46e0*/  LEA R32, P0, R31, UR14, 0x1 ;  /* 0x0000000e1f207c11 */ /* 0x000fe2000f8008ff */
[----:B------:R-:W-:Y:S01]  /*46f0*/  FMUL.FTZ R44, R55, -1.4426950216293334961 ;  /* 0xbfb8aa3b372c7820 */ /* 0x000fe20000410000 */
[----:B------:R-:W-:Y:S01]  /*4700*/  FMUL.FTZ R46, R87, -1.4426950216293334961 ;  /* 0xbfb8aa3b572e7820 */ /* 0x000fe20000410000 */
[----:B------:R-:W4:Y:S01]  /*4710*/  LDL.LU R93, [R1+0x20] ;  /* 0x00002000015d7983 */ /* 0x000f220000300800 */
[----:B------:R-:W0:Y:S08]  /*4720*/  MUFU.EX2 R50, R50 ;  /* 0x0000003200327308 */ /* 0x000e300000000800 */
[----:B------:R-:W-:Y:S01]  /*4730*/  MUFU.EX2 R44, R44 ;  /* 0x0000002c002c7308 */ /* 0x000fe20000000800 */
[----:B------:R-:W-:-:S07]  /*4740*/  FMUL.FTZ R47, R56, -1.4426950216293334961 ;  /* 0xbfb8aa3b382f7820 */ /* 0x000fce0000410000 */
[----:B------:R-:W1:Y:S01]  /*4750*/  MUFU.EX2 R46, R46 ;  /* 0x0000002e002e7308 */ /* 0x000e620000000800 */
[----:B0-----:R-:W-:-:S07]  /*4760*/  FADD.FTZ R50, R50, 1 ;  /* 0x3f80000032327421 */ /* 0x001fce0000010000 */
[----:B------:R-:W0:Y:S08]  /*4770*/  MUFU.EX2 R47, R47 ;  /* 0x0000002f002f7308 */ /* 0x000e300000000800 */
[----:B------:R-:W0:Y:S01]  /*4780*/  MUFU.RCP R88, R50 ;  /* 0x0000003200587308 */ /* 0x000e220000001000 */
[----:B-1----:R-:W-:Y:S01]  /*4790*/  FADD.FTZ R46, R46, 1 ;  /* 0x3f8000002e2e7421 */ /* 0x002fe20000010000 */
[----:B0-----:R-:W-:Y:S01]  /*47a0*/  FADD.FTZ R92, R47, 1 ;  /* 0x3f8000002f5c7421 */ /* 0x001fe20000010000 */
[----:B------:R-:W-:Y:S01]  /*47b0*/  FMUL.FTZ R88, R0, R88 ;  /* 0x0000005800587220 */ /* 0x000fe20000410000 */
[----:B------:R-:W-:Y:S01]  /*47c0*/  LEA.HI.X R33, R31, UR15, R90, 0x1, P0 ;  /* 0x0000000f1f217c11 */ /* 0x000fe200080f0c5a */
[----:B------:R-:W-:Y:S01]  /*47d0*/  FADD.FTZ R90, R44, 1 ;  /* 0x3f8000002c5a7421 */ /* 0x000fe20000010000 */
[----:B------:R-:W-:-:S05]  /*47e0*/  LEA R44, P0, R30, UR14, 0x1 ;  /* 0x0000000e1e2c7c11 */ /* 0x000fca000f8008ff */
[----:B------:R-:W0:Y:S02]  /*47f0*/  MUFU.RCP R90, R90 ;  /* 0x0000005a005a7308 */ /* 0x000e240000001000 */
[----:B0-----:R-:W-:Y:S01]  /*4800*/  FMUL.FTZ R90, R55, R90 ;  /* 0x0000005a375a7220 */ /* 0x001fe20000410000 */
[----:B---3--:R-:W-:Y:S02]  /*4810*/  LEA.HI.X R45, R30, UR15, R91, 0x1, P0 ;  /* 0x0000000f1e2d7c11 */ /* 0x008fe400080f0c5b */
[----:B------:R-:W-:-:S03]  /*4820*/  LEA R30, P0, R29, UR14, 0x1 ;  /* 0x0000000e1d1e7c11 */ /* 0x000fc6000f8008ff */
[----:B------:R0:W1:Y:S01]  /*4830*/  MUFU.RCP R91, R46 ;  /* 0x0000002e005b7308 */ /* 0x0000620000001000 */
[----:B--2---:R-:W-:Y:S02]  /*4840*/  LEA.HI.X R31, R29, UR15, R53, 0x1, P0 ;  /* 0x0000000f1d1f7c11 */ /* 0x004fe400080f0c35 */
[----:B0-----:R-:W-:-:S04]  /*4850*/  LEA R46, P0, R28, UR14, 0x1 ;  /* 0x0000000e1c2e7c11 */ /* 0x001fc8000f8008ff */
[----:B----4-:R-:W-:Y:S02]  /*4860*/  LEA.HI.X R47, R28, UR15, R52, 0x1, P0 ;  /* 0x0000000f1c2f7c11 */ /* 0x010fe400080f0c34 */
[----:B------:R-:W-:-:S04]  /*4870*/  LEA R28, P0, R27, UR14, 0x1 ;  /* 0x0000000e1b1c7c11 */ /* 0x000fc8000f8008ff */
[----:B------:R-:W-:Y:S02]  /*4880*/  LEA.HI.X R29, R27, UR15, R51, 0x1, P0 ;  /* 0x0000000f1b1d7c11 */ /* 0x000fe400080f0c33 */
[----:B------:R-:W2:Y:S01]  /*4890*/  LDL.LU R27, [R1+0x38] ;  /* 0x00003800011b7983 */ /* 0x000ea20000300800 */
[----:B------:R-:W-:-:S03]  /*48a0*/  F2FP.F16.F32.PACK_AB R0, R86, R89 ;  /* 0x000000595600723e */ /* 0x000fc600000000ff */
[----:B------:R-:W3:Y:S04]  /*48b0*/  LDL.LU R51, [R1+0x34] ;  /* 0x0000340001337983 */ /* 0x000ee80000300800 */
[----:B------:R-:W4:Y:S04]  /*48c0*/  LDL.LU R53, [R1+0x30] ;  /* 0x0000300001357983 */ /* 0x000f280000300800 */
[----:B------:R-:W2:Y:S04]  /*48d0*/  LDL.LU R86, [R1+0x7c] ;  /* 0x00007c0001567983 */ /* 0x000ea80000300800 */
[----:B------:R-:W2:Y:S04]  /*48e0*/  LDL.LU R89, [R1+0x78] ;  /* 0x0000780001597983 */ /* 0x000ea80000300800 */
[----:B------:R-:W2:Y:S01]  /*48f0*/  LDL.LU R55, [R1+0x2c] ;  /* 0x00002c0001377983 */ /* 0x000ea20000300800 */
[----:B------:R-:W-:-:S02]  /*4900*/  LEA R52, P1, R25, UR14, 0x1 ;  /* 0x0000000e19347c11 */ /* 0x000fc4000f8208ff */
[----:B------:R-:W-:Y:S01]  /*4910*/  LEA R50, P0, R26, UR14, 0x1 ;  /* 0x0000000e1a327c11 */ /* 0x000fe2000f8008ff */
[----:B------:R0:W-:Y:S01]  /*4920*/  STG.E.U16 desc[UR10][R2.64], R0 ;  /* 0x0000000002007986 */ /* 0x0001e2000c10150a */
[----:B------:R-:W-:Y:S02]  /*4930*/  F2FP.F16.F32.PACK_AB R83, R83, R84 ;  /* 0x000000545353723e */ /* 0x000fe400000000ff */
[----:B------:R-:W-:Y:S02]  /*4940*/  F2FP.F16.F32.PACK_AB R81, R81, R82 ;  /* 0x000000525151723e */ /* 0x000fe400000000ff */
[----:B------:R-:W-:Y:S02]  /*4950*/  F2FP.F16.F32.PACK_AB R79, R79, R80 ;  /* 0x000000504f4f723e */ /* 0x000fe400000000ff */
[----:B------:R-:W-:Y:S02]  /*4960*/  F2FP.F16.F32.PACK_AB R77, R77, R78 ;  /* 0x0000004e4d4d723e */ /* 0x000fe400000000ff */
[----:B------:R-:W-:-:S02]  /*4970*/  F2FP.F16.F32.PACK_AB R75, R75, R76 ;  /* 0x0000004c4b4b723e */ /* 0x000fc400000000ff */
[----:B------:R-:W-:Y:S02]  /*4980*/  F2FP.F16.F32.PACK_AB R72, R72, R73 ;  /* 0x000000494848723e */ /* 0x000fe400000000ff */
[----:B------:R-:W-:Y:S02]  /*4990*/  F2FP.F16.F32.PACK_AB R48, R49, R48 ;  /* 0x000000303130723e */ /* 0x000fe400000000ff */
[----:B------:R-:W-:Y:S01]  /*49a0*/  F2FP.F16.F32.PACK_AB R60, R60, R61 ;  /* 0x0000003d3c3c723e */ /* 0x000fe200000000ff */
[----:B------:R-:W0:Y:S01]  /*49b0*/  MUFU.RCP R92, R92 ;  /* 0x0000005c005c7308 */ /* 0x000e220000001000 */
        /* <DEDUP_REMOVED lines=9> */
[----:B------:R-:W-:Y:S02]  /*4a50*/  PRMT R16, R15, 0x7632, R16 ;  /* 0x000076320f107816 */ /* 0x000fe40000000010 */
[----:B------:R-:W-:Y:S02]  /*4a60*/  PRMT R22, R11, 0x7632, R22 ;  /* 0x000076320b167816 */ /* 0x000fe40000000016 */
[----:B------:R-:W-:Y:S02]  /*4a70*/  F2FP.F16.F32.PACK_AB R8, R62, R8 ;  /* 0x000000083e08723e */ /* 0x000fe400000000ff */
[----:B------:R-:W-:Y:S02]  /*4a80*/  F2FP.F16.F32.PACK_AB R65, R66, R65 ;  /* 0x000000414241723e */ /* 0x000fe400000000ff */
[----:B------:R-:W-:Y:S01]  /*4a90*/  F2FP.F16.F32.PACK_AB R67, R68, R67 ;  /* 0x000000434443723e */ /* 0x000fe200000000ff */
[----:B-1----:R-:W-:Y:S01]  /*4aa0*/  FMUL.FTZ R91, R87, R91 ;  /* 0x0000005b575b7220 */ /* 0x002fe20000410000 */
[----:B------:R-:W-:Y:S01]  /*4ab0*/  F2FP.F16.F32.PACK_AB R54, R54, R71 ;  /* 0x000000473636723e */ /* 0x000fe200000000ff */
[----:B0-----:R-:W-:Y:S01]  /*4ac0*/  FMUL.FTZ R92, R56, R92 ;  /* 0x0000005c385c7220 */ /* 0x001fe20000410000 */
[----:B------:R-:W-:Y:S01]  /*4ad0*/  F2FP.F16.F32.PACK_AB R69, R70, R69 ;  /* 0x000000454645723e */ /* 0x000fe200000000ff */
[----:B------:R-:W-:Y:S01]  /*4ae0*/  UIADD3 UR9, UP0, UR9, 0x9, URZ ;  /* 0x0000000909097890 */ /* 0x000fe2000ff1e03f */
[----:B------:R-:W-:-:S02]  /*4af0*/  F2FP.F16.F32.PACK_AB R58, R74, R58 ;  /* 0x0000003a4a3a723e */ /* 0x000fc400000000ff */
[----:B------:R-:W-:Y:S02]  /*4b00*/  F2FP.F16.F32.PACK_AB R57, R59, R57 ;  /* 0x000000393b39723e */ /* 0x000fe400000000ff */
[----:B------:R-:W-:Y:S02]  /*4b10*/  F2FP.F16.F32.PACK_AB R88, R90, R88 ;  /* 0x000000585a58723e */ /* 0x000fe400000000ff */
[----:B------:R-:W-:Y:S01]  /*4b20*/  F2FP.F16.F32.PACK_AB R91, R92, R91 ;  /* 0x0000005b5c5b723e */ /* 0x000fe200000000ff */
[----:B------:R-:W-:Y:S01]  /*4b30*/  UIADD3.X UR5, URZ, UR5, URZ, UP0, !UPT ;  /* 0x000000053f057290 */ /* 0x000fe200087fe43f */
[----:B------:R-:W-:Y:S01]  /*4b40*/  PRMT R14, R69, 0x7632, R14 ;  /* 0x00007632450e7816 */ /* 0x000fe2000000000e */
[----:B------:R-:W-:Y:S01]  /*4b50*/  ULOP3.LUT UR4, UR4, 0x1, URZ, 0x3c, !UPT ;  /* 0x0000000104047892 */ /* 0x000fe2000f8e3c3f */
[----:B---3--:R-:W-:Y:S02]  /*4b60*/  LEA.HI.X R51, R26, UR15, R51, 0x1, P0 ;  /* 0x0000000f1a337c11 */ /* 0x008fe400080f0c33 */
[----:B----4-:R-:W-:Y:S01]  /*4b70*/  LEA.HI.X R53, R25, UR15, R53, 0x1, P1 ;  /* 0x0000000f19357c11 */ /* 0x010fe200088f0c35 */
[----:B------:R-:W-:Y:S01]  /*4b80*/  ULDC.64 UR14, c[0x0][0x238] ;  /* 0x00008e00000e7ab9 */ /* 0x000fe20000000a00 */
[----:B------:R-:W-:-:S02]  /*4b90*/  PRMT R26, R0, 0x7632, R26 ;  /* 0x00007632001a7816 */ /* 0x000fc4000000001a */
[----:B--2---:R-:W-:Y:S02]  /*4ba0*/  F2FP.F16.F32.PACK_AB R85, R85, R86 ;  /* 0x000000565555723e */ /* 0x004fe400000000ff */
[----:B------:R-:W-:Y:S02]  /*4bb0*/  F2FP.F16.F32.PACK_AB R25, R55, R27 ;  /* 0x0000001b3719723e */ /* 0x000fe400000000ff */
[----:B------:R-:W-:Y:S02]  /*4bc0*/  F2FP.F16.F32.PACK_AB R89, R89, R93 ;  /* 0x0000005d5959723e */ /* 0x000fe400000000ff */
[----:B------:R-:W-:Y:S01]  /*4bd0*/  PRMT R0, R25, 0x7632, R0 ;  /* 0x0000763219007816 */ /* 0x000fe20000000000 */
[----:B------:R-:W-:Y:S04]  /*4be0*/  STG.E.U16 desc[UR10][R2.64+0x2], R26 ;  /* 0x0000021a02007986 */ /* 0x000fe8000c10150a */
[----:B------:R-:W-:Y:S04]  /*4bf0*/  STG.E.U16 desc[UR10][R2.64+0x4], R25 ;  /* 0x0000041902007986 */ /* 0x000fe8000c10150a */
[----:B------:R0:W-:Y:S04]  /*4c00*/  STG.E.U16 desc[UR10][R2.64+0x6], R0 ;  /* 0x0000060002007986 */ /* 0x0001e8000c10150a */
[----:B------:R-:W-:Y:S01]  /*4c10*/  STG.E.U16 desc[UR10][R4.64], R89 ;  /* 0x0000005904007986 */ /* 0x000fe2000c10150a */
[----:B0-----:R-:W-:-:S02]  /*4c20*/  PRMT R0, R89, 0x7632, R0 ;  /* 0x0000763259007816 */ /* 0x001fc40000000000 */
[----:B------:R-:W-:Y:S01]  /*4c30*/  PRMT R2, R85, 0x7632, R2 ;  /* 0x0000763255027816 */ /* 0x000fe20000000002 */
[----:B------:R-:W-:Y:S01]  /*4c40*/  STG.E.U16 desc[UR10][R4.64+0x4], R85 ;  /* 0x0000045504007986 */ /* 0x000fe2000c10150a */
[----:B------:R-:W-:-:S03]  /*4c50*/  PRMT R3, R83, 0x7632, R3 ;  /* 0x0000763253037816 */ /* 0x000fc60000000003 */
[----:B------:R0:W-:Y:S04]  /*4c60*/  STG.E.U16 desc[UR10][R4.64+0x2], R0 ;  /* 0x0000020004007986 */ /* 0x0001e8000c10150a */
[----:B------:R1:W-:Y:S04]  /*4c70*/  STG.E.U16 desc[UR10][R4.64+0x6], R2 ;  /* 0x0000060204007986 */ /* 0x0003e8000c10150a */
[----:B------:R-:W-:Y:S01]  /*4c80*/  STG.E.U16 desc[UR10][R6.64], R83 ;  /* 0x0000005306007986 */ /* 0x000fe2000c10150a */
[----:B0-----:R-:W-:Y:S02]  /*4c90*/  PRMT R0, R79, 0x7632, R0 ;  /* 0x000076324f007816 */ /* 0x001fe40000000000 */
[----:B-1----:R-:W-:-:S02]  /*4ca0*/  PRMT R5, R81, 0x7632, R5 ;  /* 0x0000763251057816 */ /* 0x002fc40000000005 */
[----:B------:R-:W-:Y:S01]  /*4cb0*/  PRMT R2, R77, 0x7632, R2 ;  /* 0x000076324d027816 */ /* 0x000fe20000000002 */
[----:B------:R0:W-:Y:S01]  /*4cc0*/  STG.E.U16 desc[UR10][R6.64+0x2], R3 ;  /* 0x0000020306007986 */ /* 0x0001e2000c10150a */
[----:B------:R-:W-:-:S03]  /*4cd0*/  PRMT R4, R72, 0x7632, R4 ;  /* 0x0000763248047816 */ /* 0x000fc60000000004 */
[----:B------:R-:W-:Y:S04]  /*4ce0*/  STG.E.U16 desc[UR10][R6.64+0x4], R81 ;  /* 0x0000045106007986 */ /* 0x000fe8000c10150a */
[----:B------:R-:W-:Y:S04]  /*4cf0*/  STG.E.U16 desc[UR10][R6.64+0x6], R5 ;  /* 0x0000060506007986 */ /* 0x000fe8000c10150a */
[----:B------:R1:W-:Y:S01]  /*4d00*/  STG.E.U16 desc[UR10][R38.64+0x2], R0 ;  /* 0x0000020026007986 */ /* 0x0003e2000c10150a */
[----:B0-----:R-:W-:-:S03]  /*4d10*/  PRMT R3, R75, 0x7632, R3 ;  /* 0x000076324b037816 */ /* 0x001fc60000000003 */
[----:B------:R0:W-:Y:S04]  /*4d20*/  STG.E.U16 desc[UR10][R38.64+0x6], R2 ;  /* 0x0000060226007986 */ /* 0x0001e8000c10150a */
[----:B------:R-:W-:Y:S01]  /*4d30*/  STG.E.U16 desc[UR10][R38.64], R79 ;  /* 0x0000004f26007986 */ /* 0x000fe2000c10150a */
[----:B-1----:R-:W-:-:S03]  /*4d40*/  PRMT R0, R48, 0x7632, R0 ;  /* 0x0000763230007816 */ /* 0x002fc60000000000 */
[----:B------:R-:W-:Y:S01]  /*4d50*/  STG.E.U16 desc[UR10][R38.64+0x4], R77 ;  /* 0x0000044d26007986 */ /* 0x000fe2000c10150a */
[----:B0-----:R-:W-:-:S03]  /*4d60*/  PRMT R2, R60, 0x7632, R2 ;  /* 0x000076323c027816 */ /* 0x001fc60000000002 */
[----:B------:R-:W-:Y:S04]  /*4d70*/  STG.E.U16 desc[UR10][R36.64], R75 ;  /* 0x0000004b24007986 */ /* 0x000fe8000c10150a */
[----:B------:R0:W-:Y:S04]  /*4d80*/  STG.E.U16 desc[UR10][R36.64+0x2], R3 ;  /* 0x0000020324007986 */ /* 0x0001e8000c10150a */
[----:B------:R-:W-:Y:S04]  /*4d90*/  STG.E.U16 desc[UR10][R36.64+0x4], R72 ;  /* 0x0000044824007986 */ /* 0x000fe8000c10150a */
[----:B------:R1:W-:Y:S04]  /*4da0*/  STG.E.U16 desc[UR10][R36.64+0x6], R4 ;  /* 0x0000060424007986 */ /* 0x0003e8000c10150a */
[----:B------:R2:W-:Y:S01]  /*4db0*/  STG.E.U16 desc[UR10][R40.64+0x2], R0 ;  /* 0x0000020028007986 */ /* 0x0005e2000c10150a */
[----:B0-----:R-:W-:-:S03]  /*4dc0*/  PRMT R3, R23, 0x7632, R3 ;  /* 0x0000763217037816 */ /* 0x001fc60000000003 */
[----:B------:R0:W-:Y:S01]  /*4dd0*/  STG.E.U16 desc[UR10][R40.64+0x6], R2 ;  /* 0x0000060228007986 */ /* 0x0001e2000c10150a */
[----:B-1----:R-:W-:-:S03]  /*4de0*/  PRMT R4, R21, 0x7632, R4 ;  /* 0x0000763215047816 */ /* 0x002fc60000000004 */
[----:B------:R-:W-:Y:S01]  /*4df0*/  STG.E.U16 desc[UR10][R40.64], R48 ;  /* 0x0000003028007986 */ /* 0x000fe2000c10150a */
[----:B--2---:R-:W-:-:S03]  /*4e00*/  PRMT R0, R19, 0x7632, R0 ;  /* 0x0000763213007816 */ /* 0x004fc60000000000 */
[----:B------:R-:W-:Y:S01]  /*4e10*/  STG.E.U16 desc[UR10][R40.64+0x4], R60 ;  /* 0x0000043c28007986 */ /* 0x000fe2000c10150a */
[----:B0-----:R-:W-:-:S03]  /*4e20*/  PRMT R2, R17, 0x7632, R2 ;  /* 0x0000763211027816 */ /* 0x001fc60000000002 */
[----:B------:R-:W-:Y:S04]  /*4e30*/  STG.E.U16 desc[UR10][R34.64], R23 ;  /* 0x0000001722007986 */ /* 0x000fe8000c10150a */
[----:B------:R0:W-:Y:S04]  /*4e40*/  STG.E.U16 desc[UR10][R34.64+0x2], R3 ;  /* 0x0000020322007986 */ /* 0x0001e8000c10150a */
[----:B------:R-:W-:Y:S04]  /*4e50*/  STG.E.U16 desc[UR10][R34.64+0x4], R21 ;  /* 0x0000041522007986 */ /* 0x000fe8000c10150a */
[----:B------:R-:W-:Y:S04]  /*4e60*/  STG.E.U16 desc[UR10][R34.64+0x6], R4 ;  /* 0x0000060422007986 */ /* 0x000fe8000c10150a */
[----:B------:R1:W-:Y:S01]  /*4e70*/  STG.E.U16 desc[UR10][R42.64+0x2], R0 ;  /* 0x000002002a007986 */ /* 0x0003e2000c10150a */
[----:B0-----:R-:W-:-:S03]  /*4e80*/  PRMT R3, R13, 0x7632, R3 ;  /* 0x000076320d037816 */ /* 0x001fc60000000003 */
[----:B------:R0:W-:Y:S01]  /*4e90*/  STG.E.U16 desc[UR10][R42.64+0x6], R2 ;  /* 0x000006022a007986 */ /* 0x0001e2000c10150a */
[----:B------:R-:W-:-:S03]  /*4ea0*/  PRMT R23, R65, 0x7632, R23 ;  /* 0x0000763241177816 */ /* 0x000fc60000000017 */
[----:B------:R-:W-:Y:S01]  /*4eb0*/  STG.E.U16 desc[UR10][R42.64], R19 ;  /* 0x000000132a007986 */ /* 0x000fe2000c10150a */
[----:B-1----:R-:W-:-:S03]  /*4ec0*/  PRMT R0, R9, 0x7632, R0 ;  /* 0x0000763209007816 */ /* 0x002fc60000000000 */
        /* <DEDUP_REMOVED lines=18> */
[----:B------:R-:W-:Y:S01]  /*4ff0*/  PRMT R26, R88, 0x7632, R26 ;  /* 0x00007632581a7816 */ /* 0x000fe2000000001a */
[----:B------:R-:W-:Y:S02]  /*5000*/  UISETP.GE.U32.AND UP0, UPT, UR9, UR14, UPT ;  /* 0x0000000e0900728c */ /* 0x000fe4000bf06070 */
[----:B------:R-:W-:Y:S04]  /*5010*/  STG.E.U16 desc[UR10][R46.64], R65 ;  /* 0x000000412e007986 */ /* 0x000fe8000c10150a */
[----:B------:R-:W-:Y:S04]  /*5020*/  STG.E.U16 desc[UR10][R46.64+0x2], R23 ;  /* 0x000002172e007986 */ /* 0x000fe8000c10150a */
[----:B------:R-:W-:Y:S04]  /*5030*/  STG.E.U16 desc[UR10][R46.64+0x4], R67 ;  /* 0x000004432e007986 */ /* 0x000fe8000c10150a */
[----:B------:R0:W-:Y:S04]  /*5040*/  STG.E.U16 desc[UR10][R46.64+0x6], R0 ;  /* 0x000006002e007986 */ /* 0x0001e8000c10150a */
[----:B------:R1:W-:Y:S01]  /*5050*/  STG.E.U16 desc[UR10][R28.64+0x6], R2 ;  /* 0x000006021c007986 */ /* 0x0003e2000c10150a */
[----:B------:R-:W-:-:S03]  /*5060*/  UISETP.GE.AND.EX UP0, UPT, UR5, UR15, UPT, UP0 ;  /* 0x0000000f0500728c */ /* 0x000fc6000bf06300 */
        /* <DEDUP_REMOVED lines=13> */
[----:B------:R-:W-:-:S13]  /*5140*/  PLOP3.LUT P0, PT, PT, PT, UP0, 0x80, 0x0 ;  /* 0x000000000000781c */ /* 0x000fda0003f0f008 */
[----:B--2---:R-:W-:Y:S05]  /*5150*/  @!P0 BRA `(.L_x_3464) ;  /* 0xffffffb400148947 */ /* 0x004fea000383ffff */
[----:B------:R-:W-:Y:S05]  /*5160*/  EXIT ;  /* 0x000000000000794d */ /* 0x000fea0003800000 */
.L_x_3465:
        /* <DEDUP_REMOVED lines=9> */
.L_x_3533:


//--------------------- .nv.shared._ZN13group_norm_v218gn_bwd_cuda_kernelI13__nv_bfloat16Li320ELi3ELi32ELi20ELi1024ELb0ELb1ELi8ELi320ELi320ELi4ELb1ELi2ELb0ELb0ELNS_15WgradSyncMethodE3ENS_16CompileConditionILi900EEEEEvPT_S6_S6_PKS5_S8_S8_S8_PKfflPfPj --------------------------
	.section	.nv.shared._ZN13group_norm_v218gn_bwd_cuda_kernelI13__nv_bfloat16Li320ELi3ELi32ELi20ELi1024ELb0ELb1ELi8ELi320ELi320ELi4ELb1ELi2ELb0ELb0ELNS_15WgradSyncMethodE3ENS_16CompileConditionILi900EEEEEvPT_S6_S6_PKS5_S8_S8_S8_PKfflPfPj,"aw",@nobits
	.sectionflags	@""
	.align	8
.nv.shared._ZN13group_norm_v218gn_bwd_cuda_kernelI13__nv_bfloat16Li320ELi3ELi32ELi20ELi1024ELb0ELb1ELi8ELi320ELi320ELi4ELb1ELi2ELb0ELb0ELNS_15WgradSyncMethodE3ENS_16CompileConditionILi900EEEEEvPT_S6_S6_PKS5_S8_S8_S8_PKfflPfPj:
	.zero		14592


//--------------------- .nv.shared.reserved.0     --------------------------
	.section	.nv.shared.reserved.0,"aw",@nobits
	.weak		__nv_reservedSMEM_offset_0_alias
	.size		__nv_reservedSMEM_offset_0_alias, 0, 0
	.other		__nv_reservedSMEM_offset_0_alias,@"STO_CUDA_RESERVED_SHARED STV_DEFAULT"
__nv_reservedSMEM_offset_0_alias:
	.zero		0


//--------------------- .nv.shared._ZN13group_norm_v218gn_bwd_cuda_kernelI13__nv_bfloat16Li320ELi1ELi32ELi20ELi1024ELb0ELb1ELi16ELi320ELi320ELi4ELb1ELi2ELb0ELb0ELNS_15WgradSyncMethodE3ENS_16CompileConditionILi900EEEEEvPT_S6_S6_PKS5_S8_S8_S8_PKfflPfPj --------------------------
	.section	.nv.shared._ZN13group_norm_v218gn_bwd_cuda_kernelI13__nv_bfloat16Li320ELi1ELi32ELi20ELi1024ELb0ELb1ELi16ELi320ELi320ELi4ELb1ELi2ELb0ELb0ELNS_15WgradSyncMethodE3ENS_16CompileConditionILi900EEEEEvPT_S6_S6_PKS5_S8_S8_S8_PKfflPfPj,"aw",@nobits
	.sectionflags	@""
	.align	8
.nv.shared._ZN13group_norm_v218gn_bwd_cuda_kernelI13__nv_bfloat16Li320ELi1ELi32ELi20ELi1024ELb0ELb1ELi16ELi320ELi320ELi4ELb1ELi2ELb0ELb0ELNS_15WgradSyncMethodE3ENS_16CompileConditionILi900EEEEEvPT_S6_S6_PKS5_S8_S8_S8_PKfflPfPj:
	.zero		14592


//--------------------- .nv.shared._ZN13group_norm_v218gn_bwd_cuda_kernelI13__nv_bfloat16Li320ELi3ELi32ELi20ELi1024ELb0ELb1ELi16ELi320ELi320ELi4ELb1ELi4ELb0ELb0ELNS_15WgradSyncMethodE3ENS_16CompileConditionILi900EEEEEvPT_S6_S6_PKS5_S8_S8_S8_PKfflPfPj --------------------------
	.section	.nv.shared._ZN13group_norm_v218gn_bwd_cuda_kernelI13__nv_bfloat16Li320ELi3ELi32ELi20ELi1024ELb0ELb1ELi16ELi320ELi320ELi4ELb1ELi4ELb0ELb0ELNS_15WgradSyncMethodE3ENS_16CompileConditionILi900EEEEEvPT_S6_S6_PKS5_S8_S8_S8_PKfflPfPj,"aw",@nobits
	.sectionflags	@""
	.align	8
.nv.shared._ZN13group_norm_v218gn_bwd_cuda_kernelI13__nv_bfloat16Li320ELi3ELi32ELi20ELi1024ELb0ELb1ELi16ELi320ELi320ELi4ELb1ELi4ELb0ELb0ELNS_15WgradSyncMethodE3ENS_16CompileConditionILi900EEEEEvPT_S6_S6_PKS5_S8_S8_S8_PKfflPfPj:
	.zero		14592


//--------------------- .nv.shared._ZN13group_norm_v218gn_bwd_cuda_kernelI13__nv_bfloat16Li320ELi1ELi32ELi20ELi1024ELb0ELb1ELi32ELi320ELi320ELi4ELb1ELi4ELb0ELb0ELNS_15WgradSyncMethodE3ENS_16CompileConditionILi900EEEEEvPT_S6_S6_PKS5_S8_S8_S8_PKfflPfPj --------------------------
	.section	.nv.shared._ZN13group_norm_v218gn_bwd_cuda_kernelI13__nv_bfloat16Li320ELi1ELi32ELi20ELi1024ELb0ELb1ELi32ELi320ELi320ELi4ELb1ELi4ELb0ELb0ELNS_15WgradSyncMethodE3ENS_16CompileConditionILi900EEEEEvPT_S6_S6_PKS5_S8_S8_S8_PKfflPfPj,"aw",@nobits
	.sectionflags	@""
	.align	8
.nv.shared._ZN13group_norm_v218gn_bwd_cuda_kernelI13__nv_bfloat16Li320ELi1ELi32ELi20ELi1024ELb0ELb1ELi32ELi320ELi320ELi4ELb1ELi4ELb0ELb0ELNS_15WgradSyncMethodE3ENS_16CompileConditionILi900EEEEEvPT_S6_S6_PKS5_S8_S8_S8_PKfflPfPj:
	.zero		14592


//--------------------- .nv.shared._ZN13group_norm_v218gn_bwd_cuda_kernelI13__nv_bfloat16Li320ELi1ELi32ELi20ELi1024ELb0ELb1ELi64ELi320ELi320ELi4ELb1ELi8ELb0ELb0ELNS_15WgradSyncMethodE3ENS_16CompileConditionILi900EEEEEvPT_S6_S6_PKS5_S8_S8_S8_PKfflPfPj --------------------------
	.section	.nv.shared._ZN13group_norm_v218gn_bwd_cuda_kernelI13__nv_bfloat16Li320ELi1ELi32ELi20ELi1024ELb0ELb1ELi64ELi320ELi320ELi4ELb1ELi8ELb0ELb0ELNS_15WgradSyncMethodE3ENS_16CompileConditionILi900EEEEEvPT_S6_S6_PKS5_S8_S8_S8_PKfflPfPj,"aw",@nobits
	.sectionflags	@""
	.align	8
.nv.shared._ZN13group_norm_v218gn_bwd_cuda_kernelI13__nv_bfloat16Li320ELi1ELi32ELi20ELi1024ELb0ELb1ELi64ELi320ELi320ELi4ELb1ELi8ELb0ELb0ELNS_15WgradSyncMethodE3ENS_16CompileConditionILi900EEEEEvPT_S6_S6_PKS5_S8_S8_S8_PKfflPfPj:
	.zero		14592


//--------------------- .nv.shared._ZN13group_norm_v218gn_bwd_cuda_kernelI13__nv_bfloat16Li320ELi2ELi32ELi20ELi1024ELb0ELb1ELi32ELi320ELi320ELi4ELb1ELi8ELb0ELb0ELNS_15WgradSyncMethodE3ENS_16CompileConditionILi900EEEEEvPT_S6_S6_PKS5_S8_S8_S8_PKfflPfPj --------------------------
	.section	.nv.shared._ZN13group_norm_v218gn_bwd_cuda_kernelI13__nv_bfloat16Li320ELi2ELi32ELi20ELi1024ELb0ELb1ELi32ELi320ELi320ELi4ELb1ELi8ELb0ELb0ELNS_15WgradSyncMethodE3ENS_16CompileConditionILi900EEEEEvPT_S6_S6_PKS5_S8_S8_S8_PKfflPfPj,"aw",@nobits
	.sectionflags	@""
	.align	8
.nv.shared._ZN13group_norm_v218gn_bwd_cuda_kernelI13__nv_bfloat16Li320ELi2ELi32ELi20ELi1024ELb0ELb1ELi32ELi320ELi320ELi4ELb1ELi8ELb0ELb0ELNS_15WgradSyncMethodE3ENS_16CompileConditionILi900EEEEEvPT_S6_S6_PKS5_S8_S8_S8_PKfflPfPj:
	.zero		14592


//--------------------- .nv.shared._ZN13group_norm_v218gn_bwd_cuda_kernelI13__nv_bfloat16Li320ELi3ELi32ELi20ELi1024ELb0ELb1ELi32ELi320ELi320ELi4ELb1ELi10ELb0ELb0ELNS_15WgradSyncMethodE3ENS_16CompileConditionILi900EEEEEvPT_S6_S6_PKS5_S8_S8_S8_PKfflPfPj --------------------------
	.section	.nv.shared._ZN13group_norm_v218gn_bwd_cuda_kernelI13__nv_bfloat16Li320ELi3ELi32ELi20ELi1024ELb0ELb1ELi32ELi320ELi320ELi4ELb1ELi10ELb0ELb0ELNS_15WgradSyncMethodE3ENS_16CompileConditionILi900EEEEEvPT_S6_S6_PKS5_S8_S8_S8_PKfflPfPj,"aw",@nobits
	.sectionflags	@""
	.align	8
.nv.shared._ZN13group_norm_v218gn_bwd_cuda_kernelI13__nv_bfloat16Li320ELi3ELi32ELi20ELi1024ELb0ELb1ELi32ELi320ELi320ELi4ELb1ELi10ELb0ELb0ELNS_15WgradSyncMethodE3ENS_16CompileConditionILi900EEEEEvPT_S6_S6_PKS5_S8_S8_S8_PKfflPfPj:
	.zero		14592


//--------------------- .nv.shared._ZN13group_norm_v218gn_bwd_cuda_kernelI13__nv_bfloat16Li320ELi3ELi32ELi20ELi1024ELb0ELb1ELi32ELi320ELi320ELi4ELb1ELi12ELb0ELb0ELNS_15WgradSyncMethodE3ENS_16CompileConditionILi900EEEEEvPT_S6_S6_PKS5_S8_S8_S8_PKfflPfPj --------------------------
	.section	.nv.shared._ZN13group_norm_v218gn_bwd_cuda_kernelI13__nv_bfloat16Li320ELi3ELi32ELi20ELi1024ELb0ELb1ELi32ELi320ELi320ELi4ELb1ELi12ELb0ELb0ELNS_15WgradSyncMethodE3ENS_16CompileConditionILi900EEEEEvPT_S6_S6_PKS5_S8_S8_S8_PKfflPfPj,"aw",@nobits
	.sectionflags	@""
	.align	8
.nv.shared._ZN13group_norm_v218gn_bwd_cuda_kernelI13__nv_bfloat16Li320ELi3ELi32ELi20ELi1024ELb0ELb1ELi32ELi320ELi320ELi4ELb1ELi12ELb0ELb0ELNS_15WgradSyncMethodE3ENS_16CompileConditionILi900EEEEEvPT_S6_S6_PKS5_S8_S8_S8_PKfflPfPj:
	.zero		14592


//--------------------- .nv.shared._ZN13group_norm_v218gn_bwd_cuda_kernelI13__nv_bfloat16Li320ELi3ELi16ELi40ELi1024ELb1ELb1ELi8ELi320ELi320ELi4ELb1ELi2ELb0ELb0ELNS_15WgradSyncMethodE3ENS_16CompileConditionILi900EEEEEvPT_S6_S6_PKS5_S8_S8_S8_PKfflPfPj --------------------------
	.section	.nv.shared._ZN13group_norm_v218gn_bwd_cuda_kernelI13__nv_bfloat16Li320ELi3ELi16ELi40ELi1024ELb1ELb1ELi8ELi320ELi320ELi4ELb1ELi2ELb0ELb0ELNS_15WgradSyncMethodE3ENS_16CompileConditionILi900EEEEEvPT_S6_S6_PKS5_S8_S8_S8_PKfflPfPj,"aw",@nobits
	.sectionflags	@""
	.align	8
.nv.shared._ZN13group_norm_v218gn_bwd_cuda_kernelI13__nv_bfloat16Li320ELi3ELi16ELi40ELi1024ELb1ELb1ELi8ELi320ELi320ELi4ELb1ELi2ELb0ELb0ELNS_15WgradSyncMethodE3ENS_16CompileConditionILi900EEEEEvPT_S6_S6_PKS5_S8_S8_S8_PKfflPfPj:
	.zero		14528


//--------------------- .nv.shared._ZN13group_norm_v218gn_bwd_cuda_kernelI13__nv_bfloat16Li320ELi1ELi16ELi40ELi1024ELb1ELb1ELi16ELi320ELi320ELi4ELb1ELi2ELb0ELb0ELNS_15WgradSyncMethodE3ENS_16CompileConditionILi900EEEEEvPT_S6_S6_PKS5_S8_S8_S8_PKfflPfPj --------------------------
	.section	.nv.shared._ZN13group_norm_v218gn_bwd_cuda_kernelI13__nv_bfloat16Li320ELi1ELi16ELi40ELi1024ELb1ELb1ELi16ELi320ELi320ELi4ELb1ELi2ELb0ELb0ELNS_15WgradSyncMethodE3ENS_16CompileConditionILi900EEEEEvPT_S6_S6_PKS5_S8_S8_S8_PKfflPfPj,"aw",@nobits
	.sectionflags	@""
	.align	8
.nv.shared._ZN13group_norm_v218gn_bwd_cuda_kernelI13__nv_bfloat16Li320ELi1ELi16ELi40ELi1024ELb1ELb1ELi16ELi320ELi320ELi4ELb1ELi2ELb0ELb0ELNS_15WgradSyncMethodE3ENS_16CompileConditionILi900EEEEEvPT_S6_S6_PKS5_S8_S8_S8_PKfflPfPj:
	.zero		14528


//--------------------- .nv.shared._ZN13group_norm_v218gn_bwd_cuda_kernelI13__nv_bfloat16Li320ELi3ELi16ELi40ELi1024ELb1ELb1ELi16ELi320ELi320ELi4ELb1ELi4ELb0ELb0ELNS_15WgradSyncMethodE3ENS_16CompileConditionILi900EEEEEvPT_S6_S6_PKS5_S8_S8_S8_PKfflPfPj --------------------------
	.section	.nv.shared._ZN13group_norm_v218gn_bwd_cuda_kernelI13__nv_bfloat16Li320ELi3ELi16ELi40ELi1024ELb1ELb1ELi16ELi320ELi320ELi4ELb1ELi4ELb0ELb0ELNS_15WgradSyncMethodE3ENS_16CompileConditionILi900EEEEEvPT_S6_S6_PKS5_S8_S8_S8_PKfflPfPj,"aw",@nobits
	.sectionflags	@""
	.align	8
.nv.shared._ZN13group_norm_v218gn_bwd_cuda_kernelI13__nv_bfloat16Li320ELi3ELi16ELi40ELi1024ELb1ELb1ELi16ELi320ELi320ELi4ELb1ELi4ELb0ELb0ELNS_15WgradSyncMethodE3ENS_16CompileConditionILi900EEEEEvPT_S6_S6_PKS5_S8_S8_S8_PKfflPfPj:
	.zero		14528


//--------------------- .nv.shared._ZN13group_norm_v218gn_bwd_cuda_kernelI13__nv_bfloat16Li320ELi1ELi16ELi40ELi1024ELb1ELb1ELi32ELi320ELi320ELi4ELb1ELi4ELb0ELb0ELNS_15WgradSyncMethodE3ENS_16CompileConditionILi900EEEEEvPT_S6_S6_PKS5_S8_S8_S8_PKfflPfPj --------------------------
	.section	.nv.shared._ZN13group_norm_v218gn_bwd_cuda_kernelI13__nv_bfloat16Li320ELi1ELi16ELi40ELi1024ELb1ELb1ELi32ELi320ELi320ELi4ELb1ELi4ELb0ELb0ELNS_15WgradSyncMethodE3ENS_16CompileConditionILi900EEEEEvPT_S6_S6_PKS5_S8_S8_S8_PKfflPfPj,"aw",@nobits
	.sectionflags	@""
	.align	8
.nv.shared._ZN13group_norm_v218gn_bwd_cuda_kernelI13__nv_bfloat16Li320ELi1ELi16ELi40ELi1024ELb1ELb1ELi32ELi320ELi320ELi4ELb1ELi4ELb0ELb0ELNS_15WgradSyncMethodE3ENS_16CompileConditionILi900EEEEEvPT_S6_S6_PKS5_S8_S8_S8_PKfflPfPj:
	.zero		14528


//--------------------- .nv.shared._ZN13group_norm_v218gn_bwd_cuda_kernelI13__nv_bfloat16Li320ELi1ELi16ELi40ELi1024ELb1ELb1ELi64ELi320ELi320ELi4ELb1ELi8ELb0ELb0ELNS_15WgradSyncMethodE3ENS_16CompileConditionILi900EEEEEvPT_S6_S6_PKS5_S8_S8_S8_PKfflPfPj --------------------------
	.section	.nv.shared._ZN13group_norm_v218gn_bwd_cuda_kernelI13__nv_bfloat16Li320ELi1ELi16ELi40ELi1024ELb1ELb1ELi64ELi320ELi320ELi4ELb1ELi8ELb0ELb0ELNS_15WgradSyncMethodE3ENS_16CompileConditionILi900EEEEEvPT_S6_S6_PKS5_S8_S8_S8_PKfflPfPj,"aw",@nobits
	.sectionflags	@""
	.align	8
.nv.shared._ZN13group_norm_v218gn_bwd_cuda_kernelI13__nv_bfloat16Li320ELi1ELi16ELi40ELi1024ELb1ELb1ELi64ELi320ELi320ELi4ELb1ELi8ELb0ELb0ELNS_15WgradSyncMethodE3ENS_16CompileConditionILi900EEEEEvPT_S6_S6_PKS5_S8_S8_S8_PKfflPfPj:
	.zero		14528


//--------------------- .nv.shared._ZN13group_norm_v218gn_bwd_cuda_kernelI13__nv_bfloat16Li320ELi2ELi16ELi40ELi1024ELb1ELb1ELi32ELi320ELi320ELi4ELb1ELi8ELb0ELb0ELNS_15WgradSyncMethodE3ENS_16CompileConditionILi900EEEEEvPT_S6_S6_PKS5_S8_S8_S8_PKfflPfPj --------------------------
	.section	.nv.shared._ZN13group_norm_v218gn_bwd_cuda_kernelI13__nv_bfloat16Li320ELi2ELi16ELi40ELi1024ELb1ELb1ELi32ELi320ELi320ELi4ELb1ELi8ELb0ELb0ELNS_15WgradSyncMethodE3ENS_16CompileConditionILi900EEEEEvPT_S6_S6_PKS5_S8_S8_S8_PKfflPfPj,"aw",@nobits
	.sectionflags	@""
	.align	8
.nv.shared._ZN13group_norm_v218gn_bwd_cuda_kernelI13__nv_bfloat16Li320ELi2ELi16ELi40ELi1024ELb1ELb1ELi32ELi320ELi320ELi4ELb1ELi8ELb0ELb0ELNS_15WgradSyncMethodE3ENS_16CompileConditionILi900EEEEEvPT_S6_S6_PKS5_S8_S8_S8_PKfflPfPj:
	.zero		14528


//--------------------- .nv.shared._ZN13group_norm_v218gn_bwd_cuda_kernelI13__nv_bfloat16Li320ELi3ELi16ELi40ELi1024ELb1ELb1ELi32ELi320ELi320ELi4ELb1ELi10ELb0ELb0ELNS_15WgradSyncMethodE3ENS_16CompileConditionILi900EEEEEvPT_S6_S6_PKS5_S8_S8_S8_PKfflPfPj --------------------------
	.section	.nv.shared._ZN13group_norm_v218gn_bwd_cuda_kernelI13__nv_bfloat16Li320ELi3ELi16ELi40ELi1024ELb1ELb1ELi32ELi320ELi320ELi4ELb1ELi10ELb0ELb0ELNS_15WgradSyncMethodE3ENS_16CompileConditionILi900EEEEEvPT_S6_S6_PKS5_S8_S8_S8_PKfflPfPj,"aw",@nobits
	.sectionflags	@""
	.align	8
.nv.shared._ZN13group_norm_v218gn_bwd_cuda_kernelI13__nv_bfloat16Li320ELi3ELi16ELi40ELi1024ELb1ELb1ELi32ELi320ELi320ELi4ELb1ELi10ELb0ELb0ELNS_15WgradSyncMethodE3ENS_16CompileConditionILi900EEEEEvPT_S6_S6_PKS5_S8_S8_S8_PKfflPfPj:
	.zero		14528


//--------------------- .nv.shared._ZN13group_norm_v218gn_bwd_cuda_kernelI13__nv_bfloat16Li320ELi3ELi16ELi40ELi1024ELb1ELb1ELi32ELi320ELi320ELi4ELb1ELi12ELb0ELb0ELNS_15WgradSyncMethodE3ENS_16CompileConditionILi900EEEEEvPT_S6_S6_PKS5_S8_S8_S8_PKfflPfPj --------------------------
	.section	.nv.shared._ZN13group_norm_v218gn_bwd_cuda_kernelI13__nv_bfloat16Li320ELi3ELi16ELi40ELi1024ELb1ELb1ELi32ELi320ELi320ELi4ELb1ELi12ELb0ELb0ELNS_15WgradSyncMethodE3ENS_16CompileConditionILi900EEEEEvPT_S6_S6_PKS5_S8_S8_S8_PKfflPfPj,"aw",@nobits
	.sectionflags	@""
	.align	8
.nv.shared._ZN13group_norm_v218gn_bwd_cuda_kernelI13__nv_bfloat16Li320ELi3ELi16ELi40ELi1024ELb1ELb1ELi32ELi320ELi320ELi4ELb1ELi12ELb0ELb0ELNS_15WgradSyncMethodE3ENS_16CompileConditionILi900EEEEEvPT_S6_S6_PKS5_S8_S8_S8_PKfflPfPj:
	.zero		14528


//--------------------- .nv.shared._ZN13group_norm_v214gn_cuda_kernelI13__nv_bfloat16Li320ELi3ELi32ELi20ELi1024ELb0ELi8ELi320ELi320ELi4ELb1ELi2ELb0ELb0ENS_16CompileConditionILi900EEEEEvPT_PKS4_S7_S7_flPfS8_Pj --------------------------
	.section	.nv.shared._ZN13group_norm_v214gn_cuda_kernelI13__nv_bfloat16Li320ELi3ELi32ELi20ELi1024ELb0ELi8ELi320ELi320ELi4ELb1ELi2ELb0ELb0ENS_16CompileConditionILi900EEEEEvPT_PKS4_S7_S7_flPfS8_Pj,"aw",@nobits
	.sectionflags	@""
	.align	8
.nv.shared._ZN13group_norm_v214gn_cuda_kernelI13__nv_bfloat16Li320ELi3ELi32ELi20ELi1024ELb0ELi8ELi320ELi320ELi4ELb1ELi2ELb0ELb0ENS_16CompileConditionILi900EEEEEvPT_PKS4_S7_S7_flPfS8_Pj:
	.zero		4352


//--------------------- .nv.shared._ZN13group_norm_v214gn_cuda_kernelI13__nv_bfloat16Li320ELi1ELi32ELi20ELi1024ELb0ELi16ELi320ELi320ELi4ELb1ELi2ELb0ELb0ENS_16CompileConditionILi900EEEEEvPT_PKS4_S7_S7_flPfS8_Pj --------------------------
	.section	.nv.shared._ZN13group_norm_v214gn_cuda_kernelI13__nv_bfloat16Li320ELi1ELi32ELi20ELi1024ELb0ELi16ELi320ELi320ELi4ELb1ELi2ELb0ELb0ENS_16CompileConditionILi900EEEEEvPT_PKS4_S7_S7_flPfS8_Pj,"aw",@nobits
	.sectionflags	@""
	.align	8
.nv.shared._ZN13group_norm_v214gn_cuda_kernelI13__nv_bfloat16Li320ELi1ELi32ELi20ELi1024ELb0ELi16ELi320ELi320ELi4ELb1ELi2ELb0ELb0ENS_16CompileConditionILi900EEEEEvPT_PKS4_S7_S7_flPfS8_Pj:
	.zero		4352


//--------------------- .nv.shared._ZN13group_norm_v214gn_cuda_kernelI13__nv_bfloat16Li320ELi3ELi32ELi20ELi1024ELb0ELi16ELi320ELi320ELi4ELb1ELi5ELb0ELb0ENS_16CompileConditionILi900EEEEEvPT_PKS4_S7_S7_flPfS8_Pj --------------------------
	.section	.nv.shared._ZN13group_norm_v214gn_cuda_kernelI13__nv_bfloat16Li320ELi3ELi32ELi20ELi1024ELb0ELi16ELi320ELi320ELi4ELb1ELi5ELb0ELb0ENS_16CompileConditionILi900EEEEEvPT_PKS4_S7_S7_flPfS8_Pj,"aw",@nobits
	.sectionflags	@""
	.align	8
.nv.shared._ZN13group_norm_v214gn_cuda_kernelI13__nv_bfloat16Li320ELi3ELi32ELi20ELi1024ELb0ELi16ELi320ELi320ELi4ELb1ELi5ELb0ELb0ENS_16CompileConditionILi900EEEEEvPT_PKS4_S7_S7_flPfS8_Pj:
	.zero		4352


//--------------------- .nv.shared._ZN13group_norm_v214gn_cuda_kernelI13__nv_bfloat16Li320ELi1ELi32ELi20ELi1024ELb0ELi32ELi320ELi320ELi4ELb1ELi4ELb0ELb0ENS_16CompileConditionILi900EEEEEvPT_PKS4_S7_S7_flPfS8_Pj --------------------------
	.section	.nv.shared._ZN13group_norm_v214gn_cuda_kernelI13__nv_bfloat16Li320ELi1ELi32ELi20ELi1024ELb0ELi32ELi320ELi320ELi4ELb1ELi4ELb0ELb0ENS_16CompileConditionILi900EEEEEvPT_PKS4_S7_S7_flPfS8_Pj,"aw",@nobits
	.sectionflags	@""
	.align	8
.nv.shared._ZN13group_norm_v214gn_cuda_kernelI13__nv_bfloat16Li320ELi1ELi32ELi20ELi1024ELb0ELi32ELi320ELi320ELi4ELb1ELi4ELb0ELb0ENS_16CompileConditionILi900EEEEEvPT_PKS4_S7_S7_flPfS8_Pj:
	.zero		4352


//--------------------- .nv.shared._ZN13group_norm_v214gn_cuda_kernelI13__nv_bfloat16Li320ELi3ELi32ELi20ELi1024ELb0ELi32ELi320ELi320ELi4ELb1ELi10ELb0ELb0ENS_16CompileConditionILi900EEEEEvPT_PKS4_S7_S7_flPfS8_Pj --------------------------
	.section	.nv.shared._ZN13group_norm_v214gn_cuda_kernelI13__nv_bfloat16Li320ELi3ELi32ELi20ELi1024ELb0ELi32ELi320ELi320ELi4ELb1ELi10ELb0ELb0ENS_16CompileConditionILi900EEEEEvPT_PKS4_S7_S7_flPfS8_Pj,"aw",@nobits
	.sectionflags	@""
	.align	8
.nv.shared._ZN13group_norm_v214gn_cuda_kernelI13__nv_bfloat16Li320ELi3ELi32ELi20ELi1024ELb0ELi32ELi320ELi320ELi4ELb1ELi10ELb0ELb0ENS_16CompileConditionILi900EEEEEvPT_PKS4_S7_S7_flPfS8_Pj:
	.zero		4352


//--------------------- .nv.shared._ZN13group_norm_v214gn_cuda_kernelI13__nv_bfloat16Li320ELi1ELi32ELi20ELi1024ELb0ELi64ELi320ELi320ELi4ELb1ELi9ELb0ELb0ENS_16CompileConditionILi900EEEEEvPT_PKS4_S7_S7_flPfS8_Pj --------------------------
	.section	.nv.shared._ZN13group_norm_v214gn_cuda_kernelI13__nv_bfloat16Li320ELi1ELi32ELi20ELi1024ELb0ELi64ELi320ELi320ELi4ELb1ELi9ELb0ELb0ENS_16CompileConditionILi900EEEEEvPT_PKS4_S7_S7_flPfS8_Pj,"aw",@nobits
	.sectionflags	@""
	.align	8
.nv.shared._ZN13group_norm_v214gn_cuda_kernelI13__nv_bfloat16Li320ELi1ELi32ELi20ELi1024ELb0ELi64ELi320ELi320ELi4ELb1ELi9ELb0ELb0ENS_16CompileConditionILi900EEEEEvPT_PKS4_S7_S7_flPfS8_Pj:
	.zero		4352


//--------------------- .nv.shared._ZN13group_norm_v214gn_cuda_kernelI13__nv_bfloat16Li320ELi1ELi32ELi20ELi1024ELb0ELi128ELi320ELi320ELi4ELb1ELi18ELb0ELb0ENS_16CompileConditionILi900EEEEEvPT_PKS4_S7_S7_flPfS8_Pj --------------------------
	.section	.nv.shared._ZN13group_norm_v214gn_cuda_kernelI13__nv_bfloat16Li320ELi1ELi32ELi20ELi1024ELb0ELi128ELi320ELi320ELi4ELb1ELi18ELb0ELb0ENS_16CompileConditionILi900EEEEEvPT_PKS4_S7_S7_flPfS8_Pj,"aw",@nobits
	.sectionflags	@""
	.align	8
.nv.shared._ZN13group_norm_v214gn_cuda_kernelI13__nv_bfloat16Li320ELi1ELi32ELi20ELi1024ELb0ELi128ELi320ELi320ELi4ELb1ELi18ELb0ELb0ENS_16CompileConditionILi900EEEEEvPT_PKS4_S7_S7_flPfS8_Pj:
	.zero		4352


//--------------------- .nv.shared._ZN13group_norm_v214gn_cuda_kernelI13__nv_bfloat16Li320ELi3ELi32ELi20ELi1024ELb0ELi64ELi320ELi320ELi4ELb1ELi21ELb0ELb0ENS_16CompileConditionILi900EEEEEvPT_PKS4_S7_S7_flPfS8_Pj --------------------------
	.section	.nv.shared._ZN13group_norm_v214gn_cuda_kernelI13__nv_bfloat16Li320ELi3ELi32ELi20ELi1024ELb0ELi64ELi320ELi320ELi4ELb1ELi21ELb0ELb0ENS_16CompileConditionILi900EEEEEvPT_PKS4_S7_S7_flPfS8_Pj,"aw",@nobits
	.sectionflags	@""
	.align	8
.nv.shared._ZN13group_norm_v214gn_cuda_kernelI13__nv_bfloat16Li320ELi3ELi32ELi20ELi1024ELb0ELi64ELi320ELi320ELi4ELb1ELi21ELb0ELb0ENS_16CompileConditionILi900EEEEEvPT_PKS4_S7_S7_flPfS8_Pj:
	.zero		4352


//--------------------- .nv.shared._ZN13group_norm_v214gn_cuda_kernelI13__nv_bfloat16Li320ELi2ELi32ELi20ELi1024ELb0ELi64ELi320ELi320ELi4ELb1ELi18ELb0ELb0ENS_16CompileConditionILi900EEEEEvPT_PKS4_S7_S7_flPfS8_Pj --------------------------
	.section	.nv.shared._ZN13group_norm_v214gn_cuda_kernelI13__nv_bfloat16Li320ELi2ELi32ELi20ELi1024ELb0ELi64ELi320ELi320ELi4ELb1ELi18ELb0ELb0ENS_16CompileConditionILi900EEEEEvPT_PKS4_S7_S7_flPfS8_Pj,"aw",@nobits
	.sectionflags	@""
	.align	8
.nv.shared._ZN13group_norm_v214gn_cuda_kernelI13__nv_bfloat16Li320ELi2ELi32ELi20ELi1024ELb0ELi64ELi320ELi320ELi4ELb1ELi18ELb0ELb0ENS_16CompileConditionILi900EEEEEvPT_PKS4_S7_S7_flPfS8_Pj:
	.zero		4352


//--------------------- .nv.shared._ZN13group_norm_v214gn_cuda_kernelI13__nv_bfloat16Li320ELi3ELi16ELi40ELi1024ELb1ELi8ELi320ELi320ELi4ELb1ELi2ELb0ELb0ENS_16CompileConditionILi900EEEEEvPT_PKS4_S7_S7_flPfS8_Pj --------------------------
	.section	.nv.shared._ZN13group_norm_v214gn_cuda_kernelI13__nv_bfloat16Li320ELi3ELi16ELi40ELi1024ELb1ELi8ELi320ELi320ELi4ELb1ELi2ELb0ELb0ENS_16CompileConditionILi900EEEEEvPT_PKS4_S7_S7_flPfS8_Pj,"aw",@nobits
	.sectionflags	@""
	.align	8
.nv.shared._ZN13group_norm_v214gn_cuda_kernelI13__nv_bfloat16Li320ELi3ELi16ELi40ELi1024ELb1ELi8ELi320ELi320ELi4ELb1ELi2ELb0ELb0ENS_16CompileConditionILi900EEEEEvPT_PKS4_S7_S7_flPfS8_Pj:
	.zero		4288


//--------------------- .nv.shared._ZN13group_norm_v214gn_cuda_kernelI13__nv_bfloat16Li320ELi1ELi16ELi40ELi1024ELb1ELi16ELi320ELi320ELi4ELb1ELi2ELb0ELb0ENS_16CompileConditionILi900EEEEEvPT_PKS4_S7_S7_flPfS8_Pj --------------------------
	.section	.nv.shared._ZN13group_norm_v214gn_cuda_kernelI13__nv_bfloat16Li320ELi1ELi16ELi40ELi1024ELb1ELi16ELi320ELi320ELi4ELb1ELi2ELb0ELb0ENS_16CompileConditionILi900EEEEEvPT_PKS4_S7_S7_flPfS8_Pj,"aw",@nobits
	.sectionflags	@""
	.align	8
.nv.shared._ZN13group_norm_v214gn_cuda_kernelI13__nv_bfloat16Li320ELi1ELi16ELi40ELi1024ELb1ELi16ELi320ELi320ELi4ELb1ELi2ELb0ELb0ENS_16CompileConditionILi900EEEEEvPT_PKS4_S7_S7_flPfS8_Pj:
	.zero		4288


//--------------------- .nv.shared._ZN13group_norm_v214gn_cuda_kernelI13__nv_bfloat16Li320ELi3ELi16ELi40ELi1024ELb1ELi16ELi320ELi320ELi4ELb1ELi5ELb0ELb0ENS_16CompileConditionILi900EEEEEvPT_PKS4_S7_S7_flPfS8_Pj --------------------------
	.section	.nv.shared._ZN13group_norm_v214gn_cuda_kernelI13__nv_bfloat16Li320ELi3ELi16ELi40ELi1024ELb1ELi16ELi320ELi320ELi4ELb1ELi5ELb0ELb0ENS_16CompileConditionILi900EEEEEvPT_PKS4_S7_S7_flPfS8_Pj,"aw",@nobits
	.sectionflags	@""
	.align	8
.nv.shared._ZN13group_norm_v214gn_cuda_kernelI13__nv_bfloat16Li320ELi3ELi16ELi40ELi1024ELb1ELi16ELi320ELi320ELi4ELb1ELi5ELb0ELb0ENS_16CompileConditionILi900EEEEEvPT_PKS4_S7_S7_flPfS8_Pj:
	.zero		4288


//--------------------- .nv.shared._ZN13group_norm_v214gn_cuda_kernelI13__nv_bfloat16Li320ELi1ELi16ELi40ELi1024ELb1ELi32ELi320ELi320ELi4ELb1ELi4ELb0ELb0ENS_16CompileConditionILi900EEEEEvPT_PKS4_S7_S7_flPfS8_Pj --------------------------
	.section	.nv.shared._ZN13group_norm_v214gn_cuda_kernelI13__nv_bfloat16Li320ELi1ELi16ELi40ELi1024ELb1ELi32ELi320ELi320ELi4ELb1ELi4ELb0ELb0ENS_16CompileConditionILi900EEEEEvPT_PKS4_S7_S7_flPfS8_Pj,"aw",@nobits
	.sectionflags	@""
	.align	8
.nv.shared._ZN13group_norm_v214gn_cuda_kernelI13__nv_bfloat16Li320ELi1ELi16ELi40ELi1024ELb1ELi32ELi320ELi320ELi4ELb1ELi4ELb0ELb0ENS_16CompileConditionILi900EEEEEvPT_PKS4_S7_S7_flPfS8_Pj:
	.zero		4288


//--------------------- .nv.shared._ZN13group_norm_v214gn_cuda_kernelI13__nv_bfloat16Li320ELi3ELi16ELi40ELi1024ELb1ELi32ELi320ELi320ELi4ELb1ELi10ELb0ELb0ENS_16CompileConditionILi900EEEEEvPT_PKS4_S7_S7_flPfS8_Pj --------------------------
	.section	.nv.shared._ZN13group_norm_v214gn_cuda_kernelI13__nv_bfloat16Li320ELi3ELi16ELi40ELi1024ELb1ELi32ELi320ELi320ELi4ELb1ELi10ELb0ELb0ENS_16CompileConditionILi900EEEEEvPT_PKS4_S7_S7_flPfS8_Pj,"aw",@nobits
	.sectionflags	@""
	.align	8
.nv.shared._ZN13group_norm_v214gn_cuda_kernelI13__nv_bfloat16Li320ELi3ELi16ELi40ELi1024ELb1ELi32ELi320ELi320ELi4ELb1ELi10ELb0ELb0ENS_16CompileConditionILi900EEEEEvPT_PKS4_S7_S7_flPfS8_Pj:
	.zero		4288


//--------------------- .nv.shared._ZN13group_norm_v214gn_cuda_kernelI13__nv_bfloat16Li320ELi1ELi16ELi40ELi1024ELb1ELi64ELi320ELi320ELi4ELb1ELi9ELb0ELb0ENS_16CompileConditionILi900EEEEEvPT_PKS4_S7_S7_flPfS8_Pj --------------------------
	.section	.nv.shared._ZN13group_norm_v214gn_cuda_kernelI13__nv_bfloat16Li320ELi1ELi16ELi40ELi1024ELb1ELi64ELi320ELi320ELi4ELb1ELi9ELb0ELb0ENS_16CompileConditionILi900EEEEEvPT_PKS4_S7_S7_flPfS8_Pj,"aw",@nobits
	.sectionflags	@""
	.align	8
.nv.shared._ZN13group_norm_v214gn_cuda_kernelI13__nv_bfloat16Li320ELi1ELi16ELi40ELi1024ELb1ELi64ELi320ELi320ELi4ELb1ELi9ELb0ELb0ENS_16CompileConditionILi900EEEEEvPT_PKS4_S7_S7_flPfS8_Pj:
	.zero		4288


//--------------------- .nv.shared._ZN13group_norm_v214gn_cuda_kernelI13__nv_bfloat16Li320ELi1ELi16ELi40ELi1024ELb1ELi128ELi320ELi320ELi4ELb1ELi18ELb0ELb0ENS_16CompileConditionILi900EEEEEvPT_PKS4_S7_S7_flPfS8_Pj --------------------------
	.section	.nv.shared._ZN13group_norm_v214gn_cuda_kernelI13__nv_bfloat16Li320ELi1ELi16ELi40ELi1024ELb1ELi128ELi320ELi320ELi4ELb1ELi18ELb0ELb0ENS_16CompileConditionILi900EEEEEvPT_PKS4_S7_S7_flPfS8_Pj,"aw",@nobits
	.sectionflags	@""
	.align	8
.nv.shared._ZN13group_norm_v214gn_cuda_kernelI13__nv_bfloat16Li320ELi1ELi16ELi40ELi1024ELb1ELi128ELi320ELi320ELi4ELb1ELi18ELb0ELb0ENS_16CompileConditionILi900EEEEEvPT_PKS4_S7_S7_flPfS8_Pj:
	.zero		4288


//--------------------- .nv.shared._ZN13group_norm_v214gn_cuda_kernelI13__nv_bfloat16Li320ELi3ELi16ELi40ELi1024ELb1ELi64ELi320ELi320ELi4ELb1ELi21ELb0ELb0ENS_16CompileConditionILi900EEEEEvPT_PKS4_S7_S7_flPfS8_Pj --------------------------
	.section	.nv.shared._ZN13group_norm_v214gn_cuda_kernelI13__nv_bfloat16Li320ELi3ELi16ELi40ELi1024ELb1ELi64ELi320ELi320ELi4ELb1ELi21ELb0ELb0ENS_16CompileConditionILi900EEEEEvPT_PKS4_S7_S7_flPfS8_Pj,"aw",@nobits
	.sectionflags	@""
	.align	8
.nv.shared._ZN13group_norm_v214gn_cuda_kernelI13__nv_bfloat16Li320ELi3ELi16ELi40ELi1024ELb1ELi64ELi320ELi320ELi4ELb1ELi21ELb0ELb0ENS_16CompileConditionILi900EEEEEvPT_PKS4_S7_S7_flPfS8_Pj:
	.zero		4288


//--------------------- .nv.shared._ZN13group_norm_v214gn_cuda_kernelI13__nv_bfloat16Li320ELi2ELi16ELi40ELi1024ELb1ELi64ELi320ELi320ELi4ELb1ELi18ELb0ELb0ENS_16CompileConditionILi900EEEEEvPT_PKS4_S7_S7_flPfS8_Pj --------------------------
	.section	.nv.shared._ZN13group_norm_v214gn_cuda_kernelI13__nv_bfloat16Li320ELi2ELi16ELi40ELi1024ELb1ELi64ELi320ELi320ELi4ELb1ELi18ELb0ELb0ENS_16CompileConditionILi900EEEEEvPT_PKS4_S7_S7_flPfS8_Pj,"aw",@nobits
	.sectionflags	@""
	.align	8
.nv.shared._ZN13group_norm_v214gn_cuda_kernelI13__nv_bfloat16Li320ELi2ELi16ELi40ELi1024ELb1ELi64ELi320ELi320ELi4ELb1ELi18ELb0ELb0ENS_16CompileConditionILi900EEEEEvPT_PKS4_S7_S7_flPfS8_Pj:
	.zero		4288


//--------------------- .nv.shared._ZN13group_norm_v218gn_bwd_cuda_kernelI6__halfLi320ELi3ELi32ELi20ELi1024ELb0ELb1ELi8ELi320ELi320ELi4ELb1ELi2ELb0ELb0ELNS_15WgradSyncMethodE3ENS_16CompileConditionILi900EEEEEvPT_S6_S6_PKS5_S8_S8_S8_PKfflPfPj --------------------------
	.section	.nv.shared._ZN13group_norm_v218gn_bwd_cuda_kernelI6__halfLi320ELi3ELi32ELi20ELi1024ELb0ELb1ELi8ELi320ELi320ELi4ELb1ELi2ELb0ELb0ELNS_15WgradSyncMethodE3ENS_16CompileConditionILi900EEEEEvPT_S6_S6_PKS5_S8_S8_S8_PKfflPfPj,"aw",@nobits
	.sectionflags	@""
	.align	8
.nv.shared._ZN13group_norm_v218gn_bwd_cuda_kernelI6__halfLi320ELi3ELi32ELi20ELi1024ELb0ELb1ELi8ELi320ELi320ELi4ELb1ELi2ELb0ELb0ELNS_15WgradSyncMethodE3ENS_16CompileConditionILi900EEEEEvPT_S6_S6_PKS5_S8_S8_S8_PKfflPfPj:
	.zero		14592


//--------------------- .nv.shared._ZN13group_norm_v218gn_bwd_cuda_kernelI6__halfLi320ELi1ELi32ELi20ELi1024ELb0ELb1ELi16ELi320ELi320ELi4ELb1ELi2ELb0ELb0ELNS_15WgradSyncMethodE3ENS_16CompileConditionILi900EEEEEvPT_S6_S6_PKS5_S8_S8_S8_PKfflPfPj --------------------------
	.section	.nv.shared._ZN13group_norm_v218gn_bwd_cuda_kernelI6__halfLi320ELi1ELi32ELi20ELi1024ELb0ELb1ELi16ELi320ELi320ELi4ELb1ELi2ELb0ELb0ELNS_15WgradSyncMethodE3ENS_16CompileConditionILi900EEEEEvPT_S6_S6_PKS5_S8_S8_S8_PKfflPfPj,"aw",@nobits
	.sectionflags	@""
	.align	8
.nv.shared._ZN13group_norm_v218gn_bwd_cuda_kernelI6__halfLi320ELi1ELi32ELi20ELi1024ELb0ELb1ELi16ELi320ELi320ELi4ELb1ELi2ELb0ELb0ELNS_15WgradSyncMethodE3ENS_16CompileConditionILi900EEEEEvPT_S6_S6_PKS5_S8_S8_S8_PKfflPfPj:
	.zero		14592


//--------------------- .nv.shared._ZN13group_norm_v218gn_bwd_cuda_kernelI6__halfLi320ELi3ELi32ELi20ELi1024ELb0ELb1ELi16ELi320ELi320ELi4ELb1ELi4ELb0ELb0ELNS_15WgradSyncMethodE3ENS_16CompileConditionILi900EEEEEvPT_S6_S6_PKS5_S8_S8_S8_PKfflPfPj --------------------------
	.section	.nv.shared._ZN13group_norm_v218gn_bwd_cuda_kernelI6__halfLi320ELi3ELi32ELi20ELi1024ELb0ELb1ELi16ELi320ELi320ELi4ELb1ELi4ELb0ELb0ELNS_15WgradSyncMethodE3ENS_16CompileConditionILi900EEEEEvPT_S6_S6_PKS5_S8_S8_S8_PKfflPfPj,"aw",@nobits
	.sectionflags	@""
	.align	8
.nv.shared._ZN13group_norm_v218gn_bwd_cuda_kernelI6__halfLi320ELi3ELi32ELi20ELi1024ELb0ELb1ELi16ELi320ELi320ELi4ELb1ELi4ELb0ELb0ELNS_15WgradSyncMethodE3ENS_16CompileConditionILi900EEEEEvPT_S6_S6_PKS5_S8_S8_S8_PKfflPfPj:
	.zero		14592


//--------------------- .nv.shared._ZN13group_norm_v218gn_bwd_cuda_kernelI6__halfLi320ELi1ELi32ELi20ELi1024ELb0ELb1ELi32ELi320ELi320ELi4ELb1ELi4ELb0ELb0ELNS_15WgradSyncMethodE3ENS_16CompileConditionILi900EEEEEvPT_S6_S6_PKS5_S8_S8_S8_PKfflPfPj --------------------------
	.section	.nv.shared._ZN13group_norm_v218gn_bwd_cuda_kernelI6__halfLi320ELi1ELi32ELi20ELi1024ELb0ELb1ELi32ELi320ELi320ELi4ELb1ELi4ELb0ELb0ELNS_15WgradSyncMethodE3ENS_16CompileConditionILi900EEEEEvPT_S6_S6_PKS5_S8_S8_S8_PKfflPfPj,"aw",@nobits
	.sectionflags	@""
	.align	8
.nv.shared._ZN13group_norm_v218gn_bwd_cuda_kernelI6__halfLi320ELi1ELi32ELi20ELi1024ELb0ELb1ELi32ELi320ELi320ELi4ELb1ELi4ELb0ELb0ELNS_15WgradSyncMethodE3ENS_16CompileConditionILi900EEEEEvPT_S6_S6_PKS5_S8_S8_S8_PKfflPfPj:
	.zero		14592


//--------------------- .nv.shared._ZN13group_norm_v218gn_bwd_cuda_kernelI6__halfLi320ELi1ELi32ELi20ELi1024ELb0ELb1ELi64ELi320ELi320ELi4ELb1ELi8ELb0ELb0ELNS_15WgradSyncMethodE3ENS_16CompileConditionILi900EEEEEvPT_S6_S6_PKS5_S8_S8_S8_PKfflPfPj --------------------------
	.section	.nv.shared._ZN13group_norm_v218gn_bwd_cuda_kernelI6__halfLi320ELi1ELi32ELi20ELi1024ELb0ELb1ELi64ELi320ELi320ELi4ELb1ELi8ELb0ELb0ELNS_15WgradSyncMethodE3ENS_16CompileConditionILi900EEEEEvPT_S6_S6_PKS5_S8_S8_S8_PKfflPfPj,"aw",@nobits
	.sectionflags	@""
	.align	8
.nv.shared._ZN13group_norm_v218gn_bwd_cuda_kernelI6__halfLi320ELi1ELi32ELi20ELi1024ELb0ELb1ELi64ELi320ELi320ELi4ELb1ELi8ELb0ELb0ELNS_15WgradSyncMethodE3ENS_16CompileConditionILi900EEEEEvPT_S6_S6_PKS5_S8_S8_S8_PKfflPfPj:
	.zero		14592


//--------------------- .nv.shared._ZN13group_norm_v218gn_bwd_cuda_kernelI6__halfLi320ELi2ELi32ELi20ELi1024ELb0ELb1ELi32ELi320ELi320ELi4ELb1ELi8ELb0ELb0ELNS_15WgradSyncMethodE3ENS_16CompileConditionILi900EEEEEvPT_S6_S6_PKS5_S8_S8_S8_PKfflPfPj --------------------------
	.section	.nv.shared._ZN13group_norm_v218gn_bwd_cuda_kernelI6__halfLi320ELi2ELi32ELi20ELi1024ELb0ELb1ELi32ELi320ELi320ELi4ELb1ELi8ELb0ELb0ELNS_15WgradSyncMethodE3ENS_16CompileConditionILi900EEEEEvPT_S6_S6_PKS5_S8_S8_S8_PKfflPfPj,"aw",@nobits
	.sectionflags	@""
	.align	8
.nv.shared._ZN13group_norm_v218gn_bwd_cuda_kernelI6__halfLi320ELi2ELi32ELi20ELi1024ELb0ELb1ELi32ELi320ELi320ELi4ELb1ELi8ELb0ELb0ELNS_15WgradSyncMethodE3ENS_16CompileConditionILi900EEEEEvPT_S6_S6_PKS5_S8_S8_S8_PKfflPfPj:
	.zero		14592


//--------------------- .nv.shared._ZN13group_norm_v218gn_bwd_cuda_kernelI6__halfLi320ELi3ELi32ELi20ELi1024ELb0ELb1ELi32ELi320ELi320ELi4ELb1ELi10ELb0ELb0ELNS_15WgradSyncMethodE3ENS_16CompileConditionILi900EEEEEvPT_S6_S6_PKS5_S8_S8_S8_PKfflPfPj --------------------------
	.section	.nv.shared._ZN13group_norm_v218gn_bwd_cuda_kernelI6__halfLi320ELi3ELi32ELi20ELi1024ELb0ELb1ELi32ELi320ELi320ELi4ELb1ELi10ELb0ELb0ELNS_15WgradSyncMethodE3ENS_16CompileConditionILi900EEEEEvPT_S6_S6_PKS5_S8_S8_S8_PKfflPfPj,"aw",@nobits
	.sectionflags	@""
	.align	8
.nv.shared._ZN13group_norm_v218gn_bwd_cuda_kernelI6__halfLi320ELi3ELi32ELi20ELi1024ELb0ELb1ELi32ELi320ELi320ELi4ELb1ELi10ELb0ELb0ELNS_15WgradSyncMethodE3ENS_16CompileConditionILi900EEEEEvPT_S6_S6_PKS5_S8_S8_S8_PKfflPfPj:
	.zero		14592


//--------------------- .nv.shared._ZN13group_norm_v218gn_bwd_cuda_kernelI6__halfLi320ELi3ELi32ELi20ELi1024ELb0ELb1ELi32ELi320ELi320ELi4ELb1ELi12ELb0ELb0ELNS_15WgradSyncMethodE3ENS_16CompileConditionILi900EEEEEvPT_S6_S6_PKS5_S8_S8_S8_PKfflPfPj --------------------------
	.section	.nv.shared._ZN13group_norm_v218gn_bwd_cuda_kernelI6__halfLi320ELi3ELi32ELi20ELi1024ELb0ELb1ELi32ELi320ELi320ELi4ELb1ELi12ELb0ELb0ELNS_15WgradSyncMethodE3ENS_16CompileConditionILi900EEEEEvPT_S6_S6_PKS5_S8_S8_S8_PKfflPfPj,"aw",@nobits
	.sectionflags	@""
	.align	8
.nv.shared._ZN13group_norm_v218gn_bwd_cuda_kernelI6__halfLi320ELi3ELi32ELi20ELi1024ELb0ELb1ELi32ELi320ELi320ELi4ELb1ELi12ELb0ELb0ELNS_15WgradSyncMethodE3ENS_16CompileConditionILi900EEEEEvPT_S6_S6_PKS5_S8_S8_S8_PKfflPfPj:
	.zero		14592


//--------------------- .nv.shared._ZN13group_norm_v218gn_bwd_cuda_kernelI6__halfLi320ELi3ELi16ELi40ELi1024ELb1ELb1ELi8ELi320ELi320ELi4ELb1ELi2ELb0ELb0ELNS_15WgradSyncMethodE3ENS_16CompileConditionILi900EEEEEvPT_S6_S6_PKS5_S8_S8_S8_PKfflPfPj --------------------------
	.section	.nv.shared._ZN13group_norm_v218gn_bwd_cuda_kernelI6__halfLi320ELi3ELi16ELi40ELi1024ELb1ELb1ELi8ELi320ELi320ELi4ELb1ELi2ELb0ELb0ELNS_15WgradSyncMethodE3ENS_16CompileConditionILi900EEEEEvPT_S6_S6_PKS5_S8_S8_S8_PKfflPfPj,"aw",@nobits
	.sectionflags	@""
	.align	8
.nv.shared._ZN13group_norm_v218gn_bwd_cuda_kernelI6__halfLi320ELi3ELi16ELi40ELi1024ELb1ELb1ELi8ELi320ELi320ELi4ELb1ELi2ELb0ELb0ELNS_15WgradSyncMethodE3ENS_16CompileConditionILi900EEEEEvPT_S6_S6_PKS5_S8_S8_S8_PKfflPfPj:
	.zero		14528


//--------------------- .nv.shared._ZN13group_norm_v218gn_bwd_cuda_kernelI6__halfLi320ELi1ELi16ELi40ELi1024ELb1ELb1ELi16ELi320ELi320ELi4ELb1ELi2ELb0ELb0ELNS_15WgradSyncMethodE3ENS_16CompileConditionILi900EEEEEvPT_S6_S6_PKS5_S8_S8_S8_PKfflPfPj --------------------------
	.section	.nv.shared._ZN13group_norm_v218gn_bwd_cuda_kernelI6__halfLi320ELi1ELi16ELi40ELi1024ELb1ELb1ELi16ELi320ELi320ELi4ELb1ELi2ELb0ELb0ELNS_15WgradSyncMethodE3ENS_16CompileConditionILi900EEEEEvPT_S6_S6_PKS5_S8_S8_S8_PKfflPfPj,"aw",@nobits
	.sectionflags	@""
	.align	8
.nv.shared._ZN13group_norm_v218gn_bwd_cuda_kernelI6__halfLi320ELi1ELi16ELi40ELi1024ELb1ELb1ELi16ELi320ELi320ELi4ELb1ELi2ELb0ELb0ELNS_15WgradSyncMethodE3ENS_16CompileConditionILi900EEEEEvPT_S6_S6_PKS5_S8_S8_S8_PKfflPfPj:
	.zero		14528


//--------------------- .nv.shared._ZN13group_norm_v218gn_bwd_cuda_kernelI6__halfLi320ELi3ELi16ELi40ELi1024ELb1ELb1ELi16ELi320ELi320ELi4ELb1ELi4ELb0ELb0ELNS_15WgradSyncMethodE3ENS_16CompileConditionILi900EEEEEvPT_S6_S6_PKS5_S8_S8_S8_PKfflPfPj --------------------------
	.section	.nv.shared._ZN13group_norm_v218gn_bwd_cuda_kernelI6__halfLi320ELi3ELi16ELi40ELi1024ELb1ELb1ELi16ELi320ELi320ELi4ELb1ELi4ELb0ELb0ELNS_15WgradSyncMethodE3ENS_16CompileConditionILi900EEEEEvPT_S6_S6_PKS5_S8_S8_S8_PKfflPfPj,"aw",@nobits
	.sectionflags	@""
	.align	8
.nv.shared._ZN13group_norm_v218gn_bwd_cuda_kernelI6__halfLi320ELi3ELi16ELi40ELi1024ELb1ELb1ELi16ELi320ELi320ELi4ELb1ELi4ELb0ELb0ELNS_15WgradSyncMethodE3ENS_16CompileConditionILi900EEEEEvPT_S6_S6_PKS5_S8_S8_S8_PKfflPfPj:
	.zero		14528


//--------------------- .nv.shared._ZN13group_norm_v218gn_bwd_cuda_kernelI6__halfLi320ELi1ELi16ELi40ELi1024ELb1ELb1ELi32ELi320ELi320ELi4ELb1ELi4ELb0ELb0ELNS_15WgradSyncMethodE3ENS_16CompileConditionILi900EEEEEvPT_S6_S6_PKS5_S8_S8_S8_PKfflPfPj --------------------------
	.section	.nv.shared._ZN13group_norm_v218gn_bwd_cuda_kernelI6__halfLi320ELi1ELi16ELi40ELi1024ELb1ELb1ELi32ELi320ELi320ELi4ELb1ELi4ELb0ELb0ELNS_15WgradSyncMethodE3ENS_16CompileConditionILi900EEEEEvPT_S6_S6_PKS5_S8_S8_S8_PKfflPfPj,"aw",@nobits
	.sectionflags	@""
	.align	8
.nv.shared._ZN13group_norm_v218gn_bwd_cuda_kernelI6__halfLi320ELi1ELi16ELi40ELi1024ELb1ELb1ELi32ELi320ELi320ELi4ELb1ELi4ELb0ELb0ELNS_15WgradSyncMethodE3ENS_16CompileConditionILi900EEEEEvPT_S6_S6_PKS5_S8_S8_S8_PKfflPfPj:
	.zero		14528


//--------------------- .nv.shared._ZN13group_norm_v218gn_bwd_cuda_kernelI6__halfLi320ELi1ELi16ELi40ELi1024ELb1ELb1ELi64ELi320ELi320ELi4ELb1ELi8ELb0ELb0ELNS_15WgradSyncMethodE3ENS_16CompileConditionILi900EEEEEvPT_S6_S6_PKS5_S8_S8_S8_PKfflPfPj --------------------------
	.section	.nv.shared._ZN13group_norm_v218gn_bwd_cuda_kernelI6__halfLi320ELi1ELi16ELi40ELi1024ELb1ELb1ELi64ELi320ELi320ELi4ELb1ELi8ELb0ELb0ELNS_15WgradSyncMethodE3ENS_16CompileConditionILi900EEEEEvPT_S6_S6_PKS5_S8_S8_S8_PKfflPfPj,"aw",@nobits
	.sectionflags	@""
	.align	8
.nv.shared._ZN13group_norm_v218gn_bwd_cuda_kernelI6__halfLi320ELi1ELi16ELi40ELi1024ELb1ELb1ELi64ELi320ELi320ELi4ELb1ELi8ELb0ELb0ELNS_15WgradSyncMethodE3ENS_16CompileConditionILi900EEEEEvPT_S6_S6_PKS5_S8_S8_S8_PKfflPfPj:
	.zero		14528


//--------------------- .nv.shared._ZN13group_norm_v218gn_bwd_cuda_kernelI6__halfLi320ELi2ELi16ELi40ELi1024ELb1ELb1ELi32ELi320ELi320ELi4ELb1ELi8ELb0ELb0ELNS_15WgradSyncMethodE3ENS_16CompileConditionILi900EEEEEvPT_S6_S6_PKS5_S8_S8_S8_PKfflPfPj --------------------------
	.section	.nv.shared._ZN13group_norm_v218gn_bwd_cuda_kernelI6__halfLi320ELi2ELi16ELi40ELi1024ELb1ELb1ELi32ELi320ELi320ELi4ELb1ELi8ELb0ELb0ELNS_15WgradSyncMethodE3ENS_16CompileConditionILi900EEEEEvPT_S6_S6_PKS5_S8_S8_S8_PKfflPfPj,"aw",@nobits
	.sectionflags	@""
	.align	8
.nv.shared._ZN13group_norm_v218gn_bwd_cuda_kernelI6__halfLi320ELi2ELi16ELi40ELi1024ELb1ELb1ELi32ELi320ELi320ELi4ELb1ELi8ELb0ELb0ELNS_15WgradSyncMethodE3ENS_16CompileConditionILi900EEEEEvPT_S6_S6_PKS5_S8_S8_S8_PKfflPfPj:
	.zero		14528


//--------------------- .nv.shared._ZN13group_norm_v218gn_bwd_cuda_kernelI6__halfLi320ELi3ELi16ELi40ELi1024ELb1ELb1ELi32ELi320ELi320ELi4ELb1ELi10ELb0ELb0ELNS_15WgradSyncMethodE3ENS_16CompileConditionILi900EEEEEvPT_S6_S6_PKS5_S8_S8_S8_PKfflPfPj --------------------------
	.section	.nv.shared._ZN13group_norm_v218gn_bwd_cuda_kernelI6__halfLi320ELi3ELi16ELi40ELi1024ELb1ELb1ELi32ELi320ELi320ELi4ELb1ELi10ELb0ELb0ELNS_15WgradSyncMethodE3ENS_16CompileConditionILi900EEEEEvPT_S6_S6_PKS5_S8_S8_S8_PKfflPfPj,"aw",@nobits
	.sectionflags	@""
	.align	8
.nv.shared._ZN13group_norm_v218gn_bwd_cuda_kernelI6__halfLi320ELi3ELi16ELi40ELi1024ELb1ELb1ELi32ELi320ELi320ELi4ELb1ELi10ELb0ELb0ELNS_15WgradSyncMethodE3ENS_16CompileConditionILi900EEEEEvPT_S6_S6_PKS5_S8_S8_S8_PKfflPfPj:
	.zero		14528


//--------------------- .nv.shared._ZN13group_norm_v218gn_bwd_cuda_kernelI6__halfLi320ELi3ELi16ELi40ELi1024ELb1ELb1ELi32ELi320ELi320ELi4ELb1ELi12ELb0ELb0ELNS_15WgradSyncMethodE3ENS_16CompileConditionILi900EEEEEvPT_S6_S6_PKS5_S8_S8_S8_PKfflPfPj --------------------------
	.section	.nv.shared._ZN13group_norm_v218gn_bwd_cuda_kernelI6__halfLi320ELi3ELi16ELi40ELi1024ELb1ELb1ELi32ELi320ELi320ELi4ELb1ELi12ELb0ELb0ELNS_15WgradSyncMethodE3ENS_16CompileConditionILi900EEEEEvPT_S6_S6_PKS5_S8_S8_S8_PKfflPfPj,"aw",@nobits
	.sectionflags	@""
	.align	8
.nv.shared._ZN13group_norm_v218gn_bwd_cuda_kernelI6__halfLi320ELi3ELi16ELi40ELi1024ELb1ELb1ELi32ELi320ELi320ELi4ELb1ELi12ELb0ELb0ELNS_15WgradSyncMethodE3ENS_16CompileConditionILi900EEEEEvPT_S6_S6_PKS5_S8_S8_S8_PKfflPfPj:
	.zero		14528


//--------------------- .nv.shared._ZN13group_norm_v214gn_cuda_kernelI6__halfLi320ELi3ELi32ELi20ELi1024ELb0ELi8ELi320ELi320ELi4ELb1ELi2ELb0ELb0ENS_16CompileConditionILi900EEEEEvPT_PKS4_S7_S7_flPfS8_Pj --------------------------
	.section	.nv.shared._ZN13group_norm_v214gn_cuda_kernelI6__halfLi320ELi3ELi32ELi20ELi1024ELb0ELi8ELi320ELi320ELi4ELb1ELi2ELb0ELb0ENS_16CompileConditionILi900EEEEEvPT_PKS4_S7_S7_flPfS8_Pj,"aw",@nobits
	.sectionflags	@""
	.align	8
.nv.shared._ZN13group_norm_v214gn_cuda_kernelI6__halfLi320ELi3ELi32ELi20ELi1024ELb0ELi8ELi320ELi320ELi4ELb1ELi2ELb0ELb0ENS_16CompileConditionILi900EEEEEvPT_PKS4_S7_S7_flPfS8_Pj:
	.zero		4352


//--------------------- .nv.shared._ZN13group_norm_v214gn_cuda_kernelI6__halfLi320ELi1ELi32ELi20ELi1024ELb0ELi16ELi320ELi320ELi4ELb1ELi2ELb0ELb0ENS_16CompileConditionILi900EEEEEvPT_PKS4_S7_S7_flPfS8_Pj --------------------------
	.section	.nv.shared._ZN13group_norm_v214gn_cuda_kernelI6__halfLi320ELi1ELi32ELi20ELi1024ELb0ELi16ELi320ELi320ELi4ELb1ELi2ELb0ELb0ENS_16CompileConditionILi900EEEEEvPT_PKS4_S7_S7_flPfS8_Pj,"aw",@nobits
	.sectionflags	@""
	.align	8
.nv.shared._ZN13group_norm_v214gn_cuda_kernelI6__halfLi320ELi1ELi32ELi20ELi1024ELb0ELi16ELi320ELi320ELi4ELb1ELi2ELb0ELb0ENS_16CompileConditionILi900EEEEEvPT_PKS4_S7_S7_flPfS8_Pj:
	.zero		4352


//--------------------- .nv.shared._ZN13group_norm_v214gn_cuda_kernelI6__halfLi320ELi3ELi32ELi20ELi1024ELb0ELi16ELi320ELi320ELi4ELb1ELi5ELb0ELb0ENS_16CompileConditionILi900EEEEEvPT_PKS4_S7_S7_flPfS8_Pj --------------------------
	.section	.nv.shared._ZN13group_norm_v214gn_cuda_kernelI6__halfLi320ELi3ELi32ELi20ELi1024ELb0ELi16ELi320ELi320ELi4ELb1ELi5ELb0ELb0ENS_16CompileConditionILi900EEEEEvPT_PKS4_S7_S7_flPfS8_Pj,"aw",@nobits
	.sectionflags	@""
	.align	8
.nv.shared._ZN13group_norm_v214gn_cuda_kernelI6__halfLi320ELi3ELi32ELi20ELi1024ELb0ELi16ELi320ELi320ELi4ELb1ELi5ELb0ELb0ENS_16CompileConditionILi900EEEEEvPT_PKS4_S7_S7_flPfS8_Pj:
	.zero		4352


//--------------------- .nv.shared._ZN13group_norm_v214gn_cuda_kernelI6__halfLi320ELi1ELi32ELi20ELi1024ELb0ELi32ELi320ELi320ELi4ELb1ELi4ELb0ELb0ENS_16CompileConditionILi900EEEEEvPT_PKS4_S7_S7_flPfS8_Pj --------------------------
	.section	.nv.shared._ZN13group_norm_v214gn_cuda_kernelI6__halfLi320ELi1ELi32ELi20ELi1024ELb0ELi32ELi320ELi320ELi4ELb1ELi4ELb0ELb0ENS_16CompileConditionILi900EEEEEvPT_PKS4_S7_S7_flPfS8_Pj,"aw",@nobits
	.sectionflags	@""
	.align	8
.nv.shared._ZN13group_norm_v214gn_cuda_kernelI6__halfLi320ELi1ELi32ELi20ELi1024ELb0ELi32ELi320ELi320ELi4ELb1ELi4ELb0ELb0ENS_16CompileConditionILi900EEEEEvPT_PKS4_S7_S7_flPfS8_Pj:
	.zero		4352


//--------------------- .nv.shared._ZN13group_norm_v214gn_cuda_kernelI6__halfLi320ELi3ELi32ELi20ELi1024ELb0ELi32ELi320ELi320ELi4ELb1ELi10ELb0ELb0ENS_16CompileConditionILi900EEEEEvPT_PKS4_S7_S7_flPfS8_Pj --------------------------
	.section	.nv.shared._ZN13group_norm_v214gn_cuda_kernelI6__halfLi320ELi3ELi32ELi20ELi1024ELb0ELi32ELi320ELi320ELi4ELb1ELi10ELb0ELb0ENS_16CompileConditionILi900EEEEEvPT_PKS4_S7_S7_flPfS8_Pj,"aw",@nobits
	.sectionflags	@""
	.align	8
.nv.shared._ZN13group_norm_v214gn_cuda_kernelI6__halfLi320ELi3ELi32ELi20ELi1024ELb0ELi32ELi320ELi320ELi4ELb1ELi10ELb0ELb0ENS_16CompileConditionILi900EEEEEvPT_PKS4_S7_S7_flPfS8_Pj:
	.zero		4352


//--------------------- .nv.shared._ZN13group_norm_v214gn_cuda_kernelI6__halfLi320ELi1ELi32ELi20ELi1024ELb0ELi64ELi320ELi320ELi4ELb1ELi9ELb0ELb0ENS_16CompileConditionILi900EEEEEvPT_PKS4_S7_S7_flPfS8_Pj --------------------------
	.section	.nv.shared._ZN13group_norm_v214gn_cuda_kernelI6__halfLi320ELi1ELi32ELi20ELi1024ELb0ELi64ELi320ELi320ELi4ELb1ELi9ELb0ELb0ENS_16CompileConditionILi900EEEEEvPT_PKS4_S7_S7_flPfS8_Pj,"aw",@nobits
	.sectionflags	@""
	.align	8
.nv.shared._ZN13group_norm_v214gn_cuda_kernelI6__halfLi320ELi1ELi32ELi20ELi1024ELb0ELi64ELi320ELi320ELi4ELb1ELi9ELb0ELb0ENS_16CompileConditionILi900EEEEEvPT_PKS4_S7_S7_flPfS8_Pj:
	.zero		4352


//--------------------- .nv.shared._ZN13group_norm_v214gn_cuda_kernelI6__halfLi320ELi1ELi32ELi20ELi1024ELb0ELi128ELi320ELi320ELi4ELb1ELi18ELb0ELb0ENS_16CompileConditionILi900EEEEEvPT_PKS4_S7_S7_flPfS8_Pj --------------------------
	.section	.nv.shared._ZN13group_norm_v214gn_cuda_kernelI6__halfLi320ELi1ELi32ELi20ELi1024ELb0ELi128ELi320ELi320ELi4ELb1ELi18ELb0ELb0ENS_16CompileConditionILi900EEEEEvPT_PKS4_S7_S7_flPfS8_Pj,"aw",@nobits
	.sectionflags	@""
	.align	8
.nv.shared._ZN13group_norm_v214gn_cuda_kernelI6__halfLi320ELi1ELi32ELi20ELi1024ELb0ELi128ELi320ELi320ELi4ELb1ELi18ELb0ELb0ENS_16CompileConditionILi900EEEEEvPT_PKS4_S7_S7_flPfS8_Pj:
	.zero		4352


//--------------------- .nv.shared._ZN13group_norm_v214gn_cuda_kernelI6__halfLi320ELi3ELi32ELi20ELi1024ELb0ELi64ELi320ELi320ELi4ELb1ELi21ELb0ELb0ENS_16CompileConditionILi900EEEEEvPT_PKS4_S7_S7_flPfS8_Pj --------------------------
	.section	.nv.shared._ZN13group_norm_v214gn_cuda_kernelI6__halfLi320ELi3ELi32ELi20ELi1024ELb0ELi64ELi320ELi320ELi4ELb1ELi21ELb0ELb0ENS_16CompileConditionILi900EEEEEvPT_PKS4_S7_S7_flPfS8_Pj,"aw",@nobits
	.sectionflags	@""
	.align	8
.nv.shared._ZN13group_norm_v214gn_cuda_kernelI6__halfLi320ELi3ELi32ELi20ELi1024ELb0ELi64ELi320ELi320ELi4ELb1ELi21ELb0ELb0ENS_16CompileConditionILi900EEEEEvPT_PKS4_S7_S7_flPfS8_Pj:
	.zero		4352


//--------------------- .nv.shared._ZN13group_norm_v214gn_cuda_kernelI6__halfLi320ELi2ELi32ELi20ELi1024ELb0ELi64ELi320ELi320ELi4ELb1ELi18ELb0ELb0ENS_16CompileConditionILi900EEEEEvPT_PKS4_S7_S7_flPfS8_Pj --------------------------
	.section	.nv.shared._ZN13group_norm_v214gn_cuda_kernelI6__halfLi320ELi2ELi32ELi20ELi1024ELb0ELi64ELi320ELi320ELi4ELb1ELi18ELb0ELb0ENS_16CompileConditionILi900EEEEEvPT_PKS4_S7_S7_flPfS8_Pj,"aw",@nobits
	.sectionflags	@""
	.align	8
.nv.shared._ZN13group_norm_v214gn_cuda_kernelI6__halfLi320ELi2ELi32ELi20ELi1024ELb0ELi64ELi320ELi320ELi4ELb1ELi18ELb0ELb0ENS_16CompileConditionILi900EEEEEvPT_PKS4_S7_S7_flPfS8_Pj:
	.zero		4352


//--------------------- .nv.shared._ZN13group_norm_v214gn_cuda_kernelI6__halfLi320ELi3ELi16ELi40ELi1024ELb1ELi8ELi320ELi320ELi4ELb1ELi2ELb0ELb0ENS_16CompileConditionILi900EEEEEvPT_PKS4_S7_S7_flPfS8_Pj --------------------------
	.section	.nv.shared._ZN13group_norm_v214gn_cuda_kernelI6__halfLi320ELi3ELi16ELi40ELi1024ELb1ELi8ELi320ELi320ELi4ELb1ELi2ELb0ELb0ENS_16CompileConditionILi900EEEEEvPT_PKS4_S7_S7_flPfS8_Pj,"aw",@nobits
	.sectionflags	@""
	.align	8
.nv.shared._ZN13group_norm_v214gn_cuda_kernelI6__halfLi320ELi3ELi16ELi40ELi1024ELb1ELi8ELi320ELi320ELi4ELb1ELi2ELb0ELb0ENS_16CompileConditionILi900EEEEEvPT_PKS4_S7_S7_flPfS8_Pj:
	.zero		4288


//--------------------- .nv.shared._ZN13group_norm_v214gn_cuda_kernelI6__halfLi320ELi1ELi16ELi40ELi1024ELb1ELi16ELi320ELi320ELi4ELb1ELi2ELb0ELb0ENS_16CompileConditionILi900EEEEEvPT_PKS4_S7_S7_flPfS8_Pj --------------------------
	.section	.nv.shared._ZN13group_norm_v214gn_cuda_kernelI6__halfLi320ELi1ELi16ELi40ELi1024ELb1ELi16ELi320ELi320ELi4ELb1ELi2ELb0ELb0ENS_16CompileConditionILi900EEEEEvPT_PKS4_S7_S7_flPfS8_Pj,"aw",@nobits
	.sectionflags	@""
	.align	8
.nv.shared._ZN13group_norm_v214gn_cuda_kernelI6__halfLi320ELi1ELi16ELi40ELi1024ELb1ELi16ELi320ELi320ELi4ELb1ELi2ELb0ELb0ENS_16CompileConditionILi900EEEEEvPT_PKS4_S7_S7_flPfS8_Pj:
	.zero		4288


//--------------------- .nv.shared._ZN13group_norm_v214gn_cuda_kernelI6__halfLi320ELi3ELi16ELi40ELi1024ELb1ELi16ELi320ELi320ELi4ELb1ELi5ELb0ELb0ENS_16CompileConditionILi900EEEEEvPT_PKS4_S7_S7_flPfS8_Pj --------------------------
	.section	.nv.shared._ZN13group_norm_v214gn_cuda_kernelI6__halfLi320ELi3ELi16ELi40ELi1024ELb1ELi16ELi320ELi320ELi4ELb1ELi5ELb0ELb0ENS_16CompileConditionILi900EEEEEvPT_PKS4_S7_S7_flPfS8_Pj,"aw",@nobits
	.sectionflags	@""
	.align	8
.nv.shared._ZN13group_norm_v214gn_cuda_kernelI6__halfLi320ELi3ELi16ELi40ELi1024ELb1ELi16ELi320ELi320ELi4ELb1ELi5ELb0ELb0ENS_16CompileConditionILi900EEEEEvPT_PKS4_S7_S7_flPfS8_Pj:
	.zero		4288


//--------------------- .nv.shared._ZN13group_norm_v214gn_cuda_kernelI6__halfLi320ELi1ELi16ELi40ELi1024ELb1ELi32ELi320ELi320ELi4ELb1ELi4ELb0ELb0ENS_16CompileConditionILi900EEEEEvPT_PKS4_S7_S7_flPfS8_Pj --------------------------
	.section	.nv.shared._ZN13group_norm_v214gn_cuda_kernelI6__halfLi320ELi1ELi16ELi40ELi1024ELb1ELi32ELi320ELi320ELi4ELb1ELi4ELb0ELb0ENS_16CompileConditionILi900EEEEEvPT_PKS4_S7_S7_flPfS8_Pj,"aw",@nobits
	.sectionflags	@""
	.align	8
.nv.shared._ZN13group_norm_v214gn_cuda_kernelI6__halfLi320ELi1ELi16ELi40ELi1024ELb1ELi32ELi320ELi320ELi4ELb1ELi4ELb0ELb0ENS_16CompileConditionILi900EEEEEvPT_PKS4_S7_S7_flPfS8_Pj:
	.zero		4288


//--------------------- .nv.shared._ZN13group_norm_v214gn_cuda_kernelI6__halfLi320ELi3ELi16ELi40ELi1024ELb1ELi32ELi320ELi320ELi4ELb1ELi10ELb0ELb0ENS_16CompileConditionILi900EEEEEvPT_PKS4_S7_S7_flPfS8_Pj --------------------------
	.section	.nv.shared._ZN13group_norm_v214gn_cuda_kernelI6__halfLi320ELi3ELi16ELi40ELi1024ELb1ELi32ELi320ELi320ELi4ELb1ELi10ELb0ELb0ENS_16CompileConditionILi900EEEEEvPT_PKS4_S7_S7_flPfS8_Pj,"aw",@nobits
	.sectionflags	@""
	.align	8
.nv.shared._ZN13group_norm_v214gn_cuda_kernelI6__halfLi320ELi3ELi16ELi40ELi1024ELb1ELi32ELi320ELi320ELi4ELb1ELi10ELb0ELb0ENS_16CompileConditionILi900EEEEEvPT_PKS4_S7_S7_flPfS8_Pj:
	.zero		4288


//--------------------- .nv.shared._ZN13group_norm_v214gn_cuda_kernelI6__halfLi320ELi1ELi16ELi40ELi1024ELb1ELi64ELi320ELi320ELi4ELb1ELi9ELb0ELb0ENS_16CompileConditionILi900EEEEEvPT_PKS4_S7_S7_flPfS8_Pj --------------------------
	.section	.nv.shared._ZN13group_norm_v214gn_cuda_kernelI6__halfLi320ELi1ELi16ELi40ELi1024ELb1ELi64ELi320ELi320ELi4ELb1ELi9ELb0ELb0ENS_16CompileConditionILi900EEEEEvPT_PKS4_S7_S7_flPfS8_Pj,"aw",@nobits
	.sectionflags	@""
	.align	8
.nv.shared._ZN13group_norm_v214gn_cuda_kernelI6__halfLi320ELi1ELi16ELi40ELi1024ELb1ELi64ELi320ELi320ELi4ELb1ELi9ELb0ELb0ENS_16CompileConditionILi900EEEEEvPT_PKS4_S7_S7_flPfS8_Pj:
	.zero		4288


//--------------------- .nv.shared._ZN13group_norm_v214gn_cuda_kernelI6__halfLi320ELi1ELi16ELi40ELi1024ELb1ELi128ELi320ELi320ELi4ELb1ELi18ELb0ELb0ENS_16CompileConditionILi900EEEEEvPT_PKS4_S7_S7_flPfS8_Pj --------------------------
	.section	.nv.shared._ZN13group_norm_v214gn_cuda_kernelI6__halfLi320ELi1ELi16ELi40ELi1024ELb1ELi128ELi320ELi320ELi4ELb1ELi18ELb0ELb0ENS_16CompileConditionILi900EEEEEvPT_PKS4_S7_S7_flPfS8_Pj,"aw",@nobits
	.sectionflags	@""
	.align	8
.nv.shared._ZN13group_norm_v214gn_cuda_kernelI6__halfLi320ELi1ELi16ELi40ELi1024ELb1ELi128ELi320ELi320ELi4ELb1ELi18ELb0ELb0ENS_16CompileConditionILi900EEEEEvPT_PKS4_S7_S7_flPfS8_Pj:
	.zero		4288


//--------------------- .nv.shared._ZN13group_norm_v214gn_cuda_kernelI6__halfLi320ELi3ELi16ELi40ELi1024ELb1ELi64ELi320ELi320ELi4ELb1ELi21ELb0ELb0ENS_16CompileConditionILi900EEEEEvPT_PKS4_S7_S7_flPfS8_Pj --------------------------
	.section	.nv.shared._ZN13group_norm_v214gn_cuda_kernelI6__halfLi320ELi3ELi16ELi40ELi1024ELb1ELi64ELi320ELi320ELi4ELb1ELi21ELb0ELb0ENS_16CompileConditionILi900EEEEEvPT_PKS4_S7_S7_flPfS8_Pj,"aw",@nobits
	.sectionflags	@""
	.align	8
.nv.shared._ZN13group_norm_v214gn_cuda_kernelI6__halfLi320ELi3ELi16ELi40ELi1024ELb1ELi64ELi320ELi320ELi4ELb1ELi21ELb0ELb0ENS_16CompileConditionILi900EEEEEvPT_PKS4_S7_S7_flPfS8_Pj:
	.zero		4288


//--------------------- .nv.shared._ZN13group_norm_v214gn_cuda_kernelI6__halfLi320ELi2ELi16ELi40ELi1024ELb1ELi64ELi320ELi320ELi4ELb1ELi18ELb0ELb0ENS_16CompileConditionILi900EEEEEvPT_PKS4_S7_S7_flPfS8_Pj --------------------------
	.section	.nv.shared._ZN13group_norm_v214gn_cuda_kernelI6__halfLi320ELi2ELi16ELi40ELi1024ELb1ELi64ELi320ELi320ELi4ELb1ELi18ELb0ELb0ENS_16CompileConditionILi900EEEEEvPT_PKS4_S7_S7_flPfS8_Pj,"aw",@nobits
	.sectionflags	@""
	.align	8
.nv.shared._ZN13group_norm_v214gn_cuda_kernelI6__halfLi320ELi2ELi16ELi40ELi1024ELb1ELi64ELi320ELi320ELi4ELb1ELi18ELb0ELb0ENS_16CompileConditionILi900EEEEEvPT_PKS4_S7_S7_flPfS8_Pj:
	.zero		4288


//--------------------- .nv.constant0._ZN13group_norm_v218gn_bwd_cuda_kernelI13__nv_bfloat16Li320ELi3ELi32ELi20ELi1024ELb0ELb1ELi8ELi320ELi320ELi4ELb1ELi2ELb0ELb0ELNS_15WgradSyncMethodE3ENS_16CompileConditionILi900EEEEEvPT_S6_S6_PKS5_S8_S8_S8_PKfflPfPj --------------------------
	.section	.nv.constant0._ZN13group_norm_v218gn_bwd_cuda_kernelI13__nv_bfloat16Li320ELi3ELi32ELi20ELi1024ELb0ELb1ELi8ELi320ELi320ELi4ELb1ELi2ELb0ELb0ELNS_15WgradSyncMethodE3ENS_16CompileConditionILi900EEEEEvPT_S6_S6_PKS5_S8_S8_S8_PKfflPfPj,"a",@progbits
	.sectionflags	@""
	.align	4
.nv.constant0._ZN13group_norm_v218gn_bwd_cuda_kernelI13__nv_bfloat16Li320ELi3ELi32ELi20ELi1024ELb0ELb1ELi8ELi320ELi320ELi4ELb1ELi2ELb0ELb0ELNS_15WgradSyncMethodE3ENS_16CompileConditionILi900EEEEEvPT_S6_S6_PKS5_S8_S8_S8_PKfflPfPj:
	.zero		624


//--------------------- .nv.constant0._ZN13group_norm_v218gn_bwd_cuda_kernelI13__nv_bfloat16Li320ELi1ELi32ELi20ELi1024ELb0ELb1ELi16ELi320ELi320ELi4ELb1ELi2ELb0ELb0ELNS_15WgradSyncMethodE3ENS_16CompileConditionILi900EEEEEvPT_S6_S6_PKS5_S8_S8_S8_PKfflPfPj --------------------------
	.section	.nv.constant0._ZN13group_norm_v218gn_bwd_cuda_kernelI13__nv_bfloat16Li320ELi1ELi32ELi20ELi1024ELb0ELb1ELi16ELi320ELi320ELi4ELb1ELi2ELb0ELb0ELNS_15WgradSyncMethodE3ENS_16CompileConditionILi900EEEEEvPT_S6_S6_PKS5_S8_S8_S8_PKfflPfPj,"a",@progbits
	.sectionflags	@""
	.align	4
.nv.constant0._ZN13group_norm_v218gn_bwd_cuda_kernelI13__nv_bfloat16Li320ELi1ELi32ELi20ELi1024ELb0ELb1ELi16ELi320ELi320ELi4ELb1ELi2ELb0ELb0ELNS_15WgradSyncMethodE3ENS_16CompileConditionILi900EEEEEvPT_S6_S6_PKS5_S8_S8_S8_PKfflPfPj:
	.zero		624


//--------------------- .nv.constant0._ZN13group_norm_v218gn_bwd_cuda_kernelI13__nv_bfloat16Li320ELi3ELi32ELi20ELi1024ELb0ELb1ELi16ELi320ELi320ELi4ELb1ELi4ELb0ELb0ELNS_15WgradSyncMethodE3ENS_16CompileConditionILi900EEEEEvPT_S6_S6_PKS5_S8_S8_S8_PKfflPfPj --------------------------
	.section	.nv.constant0._ZN13group_norm_v218gn_bwd_cuda_kernelI13__nv_bfloat16Li320ELi3ELi32ELi20ELi1024ELb0ELb1ELi16ELi320ELi320ELi4ELb1ELi4ELb0ELb0ELNS_15WgradSyncMethodE3ENS_16CompileConditionILi900EEEEEvPT_S6_S6_PKS5_S8_S8_S8_PKfflPfPj,"a",@progbits
	.sectionflags	@""
	.align	4
.nv.constant0._ZN13group_norm_v218gn_bwd_cuda_kernelI13__nv_bfloat16Li320ELi3ELi32ELi20ELi1024ELb0ELb1ELi16ELi320ELi320ELi4ELb1ELi4ELb0ELb0ELNS_15WgradSyncMethodE3ENS_16CompileConditionILi900EEEEEvPT_S6_S6_PKS5_S8_S8_S8_PKfflPfPj:
	.zero		624


//--------------------- .nv.constant0._ZN13group_norm_v218gn_bwd_cuda_kernelI13__nv_bfloat16Li320ELi1ELi32ELi20ELi1024ELb0ELb1ELi32ELi320ELi320ELi4ELb1ELi4ELb0ELb0ELNS_15WgradSyncMethodE3ENS_16CompileConditionILi900EEEEEvPT_S6_S6_PKS5_S8_S8_S8_PKfflPfPj --------------------------
	.section	.nv.constant0._ZN13group_norm_v218gn_bwd_cuda_kernelI13__nv_bfloat16Li320ELi1ELi32ELi20ELi1024ELb0ELb1ELi32ELi320ELi320ELi4ELb1ELi4ELb0ELb0ELNS_15WgradSyncMethodE3ENS_16CompileConditionILi900EEEEEvPT_S6_S6_PKS5_S8_S8_S8_PKfflPfPj,"a",@progbits
	.sectionflags	@""
	.align	4
.nv.constant0._ZN13group_norm_v218gn_bwd_cuda_kernelI13__nv_bfloat16Li320ELi1ELi32ELi20ELi1024ELb0ELb1ELi32ELi320ELi320ELi4ELb1ELi4ELb0ELb0ELNS_15WgradSyncMethodE3ENS_16CompileConditionILi900EEEEEvPT_S6_S6_PKS5_S8_S8_S8_PKfflPfPj:
	.zero		624


//--------------------- .nv.constant0._ZN13group_norm_v218gn_bwd_cuda_kernelI13__nv_bfloat16Li320ELi1ELi32ELi20ELi1024ELb0ELb1ELi64ELi320ELi320ELi4ELb1ELi8ELb0ELb0ELNS_15WgradSyncMethodE3ENS_16CompileConditionILi900EEEEEvPT_S6_S6_PKS5_S8_S8_S8_PKfflPfPj --------------------------
	.section	.nv.constant0._ZN13group_norm_v218gn_bwd_cuda_kernelI13__nv_bfloat16Li320ELi1ELi32ELi20ELi1024ELb0ELb1ELi64ELi320ELi320ELi4ELb1ELi8ELb0ELb0ELNS_15WgradSyncMethodE3ENS_16CompileConditionILi900EEEEEvPT_S6_S6_PKS5_S8_S8_S8_PKfflPfPj,"a",@progbits
	.sectionflags	@""
	.align	4
.nv.constant0._ZN13group_norm_v218gn_bwd_cuda_kernelI13__nv_bfloat16Li320ELi1ELi32ELi20ELi1024ELb0ELb1ELi64ELi320ELi320ELi4ELb1ELi8ELb0ELb0ELNS_15WgradSyncMethodE3ENS_16CompileConditionILi900EEEEEvPT_S6_S6_PKS5_S8_S8_S8_PKfflPfPj:
	.zero		624


//--------------------- .nv.constant0._ZN13group_norm_v218gn_bwd_cuda_kernelI13__nv_bfloat16Li320ELi2ELi32ELi20ELi1024ELb0ELb1ELi32ELi320ELi320ELi4ELb1ELi8ELb0ELb0ELNS_15WgradSyncMethodE3ENS_16CompileConditionILi900EEEEEvPT_S6_S6_PKS5_S8_S8_S8_PKfflPfPj --------------------------
	.section	.nv.constant0._ZN13group_norm_v218gn_bwd_cuda_kernelI13__nv_bfloat16Li320ELi2ELi32ELi20ELi1024ELb0ELb1ELi32ELi320ELi320ELi4ELb1ELi8ELb0ELb0ELNS_15WgradSyncMethodE3ENS_16CompileConditionILi900EEEEEvPT_S6_S6_PKS5_S8_S8_S8_PKfflPfPj,"a",@progbits
	.sectionflags	@""
	.align	4
.nv.constant0._ZN13group_norm_v218gn_bwd_cuda_kernelI13__nv_bfloat16Li320ELi2ELi32ELi20ELi1024ELb0ELb1ELi32ELi320ELi320ELi4ELb1ELi8ELb0ELb0ELNS_15WgradSyncMethodE3ENS_16CompileConditionILi900EEEEEvPT_S6_S6_PKS5_S8_S8_S8_PKfflPfPj:
	.zero		624


//--------------------- .nv.constant0._ZN13group_norm_v218gn_bwd_cuda_kernelI13__nv_bfloat16Li320ELi3ELi32ELi20ELi1024ELb0ELb1ELi32ELi320ELi320ELi4ELb1ELi10ELb0ELb0ELNS_15WgradSyncMethodE3ENS_16CompileConditionILi900EEEEEvPT_S6_S6_PKS5_S8_S8_S8_PKfflPfPj --------------------------
	.section	.nv.constant0._ZN13group_norm_v218gn_bwd_cuda_kernelI13__nv_bfloat16Li320ELi3ELi32ELi20ELi1024ELb0ELb1ELi32ELi320ELi320ELi4ELb1ELi10ELb0ELb0ELNS_15WgradSyncMethodE3ENS_16CompileConditionILi900EEEEEvPT_S6_S6_PKS5_S8_S8_S8_PKfflPfPj,"a",@progbits
	.sectionflags	@""
	.align	4
.nv.constant0._ZN13group_norm_v218gn_bwd_cuda_kernelI13__nv_bfloat16Li320ELi3ELi32ELi20ELi1024ELb0ELb1ELi32ELi320ELi320ELi4ELb1ELi10ELb0ELb0ELNS_15WgradSyncMethodE3ENS_16CompileConditionILi900EEEEEvPT_S6_S6_PKS5_S8_S8_S8_PKfflPfPj:
	.zero		624


//--------------------- .nv.constant0._ZN13group_norm_v218gn_bwd_cuda_kernelI13__nv_bfloat16Li320ELi3ELi32ELi20ELi1024ELb0ELb1ELi32ELi320ELi320ELi4ELb1ELi12ELb0ELb0ELNS_15WgradSyncMethodE3ENS_16CompileConditionILi900EEEEEvPT_S6_S6_PKS5_S8_S8_S8_PKfflPfPj --------------------------
	.section	.nv.constant0._ZN13group_norm_v218gn_bwd_cuda_kernelI13__nv_bfloat16Li320ELi3ELi32ELi20ELi1024ELb0ELb1ELi32ELi320ELi320ELi4ELb1ELi12ELb0ELb0ELNS_15WgradSyncMethodE3ENS_16CompileConditionILi900EEEEEvPT_S6_S6_PKS5_S8_S8_S8_PKfflPfPj,"a",@progbits
	.sectionflags	@""
	.align	4
.nv.constant0._ZN13group_norm_v218gn_bwd_cuda_kernelI13__nv_bfloat16Li320ELi3ELi32ELi20ELi1024ELb0ELb1ELi32ELi320ELi320ELi4ELb1ELi12ELb0ELb0ELNS_15WgradSyncMethodE3ENS_16CompileConditionILi900EEEEEvPT_S6_S6_PKS5_S8_S8_S8_PKfflPfPj:
	.zero		624


//--------------------- .nv.constant0._ZN13group_norm_v218gn_bwd_cuda_kernelI13__nv_bfloat16Li320ELi3ELi16ELi40ELi1024ELb1ELb1ELi8ELi320ELi320ELi4ELb1ELi2ELb0ELb0ELNS_15WgradSyncMethodE3ENS_16CompileConditionILi900EEEEEvPT_S6_S6_PKS5_S8_S8_S8_PKfflPfPj --------------------------
	.section	.nv.constant0._ZN13group_norm_v218gn_bwd_cuda_kernelI13__nv_bfloat16Li320ELi3ELi16ELi40ELi1024ELb1ELb1ELi8ELi320ELi320ELi4ELb1ELi2ELb0ELb0ELNS_15WgradSyncMethodE3ENS_16CompileConditionILi900EEEEEvPT_S6_S6_PKS5_S8_S8_S8_PKfflPfPj,"a",@progbits
	.sectionflags	@""
	.align	4
.nv.constant0._ZN13group_norm_v218gn_bwd_cuda_kernelI13__nv_bfloat16Li320ELi3ELi16ELi40ELi1024ELb1ELb1ELi8ELi320ELi320ELi4ELb1ELi2ELb0ELb0ELNS_15WgradSyncMethodE3ENS_16CompileConditionILi900EEEEEvPT_S6_S6_PKS5_S8_S8_S8_PKfflPfPj:
	.zero		624


//--------------------- .nv.constant0._ZN13group_norm_v218gn_bwd_cuda_kernelI13__nv_bfloat16Li320ELi1ELi16ELi40ELi1024ELb1ELb1ELi16ELi320ELi320ELi4ELb1ELi2ELb0ELb0ELNS_15WgradSyncMethodE3ENS_16CompileConditionILi900EEEEEvPT_S6_S6_PKS5_S8_S8_S8_PKfflPfPj --------------------------
	.section	.nv.constant0._ZN13group_norm_v218gn_bwd_cuda_kernelI13__nv_bfloat16Li320ELi1ELi16ELi40ELi1024ELb1ELb1ELi16ELi320ELi320ELi4ELb1ELi2ELb0ELb0ELNS_15WgradSyncMethodE3ENS_16CompileConditionILi900EEEEEvPT_S6_S6_PKS5_S8_S8_S8_PKfflPfPj,"a",@progbits
	.sectionflags	@""
	.align	4
.nv.constant0._ZN13group_norm_v218gn_bwd_cuda_kernelI13__nv_bfloat16Li320ELi1ELi16ELi40ELi1024ELb1ELb1ELi16ELi320ELi320ELi4ELb1ELi2ELb0ELb0ELNS_15WgradSyncMethodE3ENS_16CompileConditionILi900EEEEEvPT_S6_S6_PKS5_S8_S8_S8_PKfflPfPj:
	.zero		624


//--------------------- .nv.constant0._ZN13group_norm_v218gn_bwd_cuda_kernelI13__nv_bfloat16Li320ELi3ELi16ELi40ELi1024ELb1ELb1ELi16ELi320ELi320ELi4ELb1ELi4ELb0ELb0ELNS_15WgradSyncMethodE3ENS_16CompileConditionILi900EEEEEvPT_S6_S6_PKS5_S8_S8_S8_PKfflPfPj --------------------------
	.section	.nv.constant0._ZN13group_norm_v218gn_bwd_cuda_kernelI13__nv_bfloat16Li320ELi3ELi16ELi40ELi1024ELb1ELb1ELi16ELi320ELi320ELi4ELb1ELi4ELb0ELb0ELNS_15WgradSyncMethodE3ENS_16CompileConditionILi900EEEEEvPT_S6_S6_PKS5_S8_S8_S8_PKfflPfPj,"a",@progbits
	.sectionflags	@""
	.align	4
.nv.constant0._ZN13group_norm_v218gn_bwd_cuda_kernelI13__nv_bfloat16Li320ELi3ELi16ELi40ELi1024ELb1ELb1ELi16ELi320ELi320ELi4ELb1ELi4ELb0ELb0ELNS_15WgradSyncMethodE3ENS_16CompileConditionILi900EEEEEvPT_S6_S6_PKS5_S8_S8_S8_PKfflPfPj:
	.zero		624


//--------------------- .nv.constant0._ZN13group_norm_v218gn_bwd_cuda_kernelI13__nv_bfloat16Li320ELi1ELi16ELi40ELi1024ELb1ELb1ELi32ELi320ELi320ELi4ELb1ELi4ELb0ELb0ELNS_15WgradSyncMethodE3ENS_16CompileConditionILi900EEEEEvPT_S6_S6_PKS5_S8_S8_S8_PKfflPfPj --------------------------
	.section	.nv.constant0._ZN13group_norm_v218gn_bwd_cuda_kernelI13__nv_bfloat16Li320ELi1ELi16ELi40ELi1024ELb1ELb1ELi32ELi320ELi320ELi4ELb1ELi4ELb0ELb0ELNS_15WgradSyncMethodE3ENS_16CompileConditionILi900EEEEEvPT_S6_S6_PKS5_S8_S8_S8_PKfflPfPj,"a",@progbits
	.sectionflags	@""
	.align	4
.nv.constant0._ZN13group_norm_v218gn_bwd_cuda_kernelI13__nv_bfloat16Li320ELi1ELi16ELi40ELi1024ELb1ELb1ELi32ELi320ELi320ELi4ELb1ELi4ELb0ELb0ELNS_15WgradSyncMethodE3ENS_16CompileConditionILi900EEEEEvPT_S6_S6_PKS5_S8_S8_S8_PKfflPfPj:
	.zero		624


//--------------------- .nv.constant0._ZN13group_norm_v218gn_bwd_cuda_kernelI13__nv_bfloat16Li320ELi1ELi16ELi40ELi1024ELb1ELb1ELi64ELi320ELi320ELi4ELb1ELi8ELb0ELb0ELNS_15WgradSyncMethodE3ENS_16CompileConditionILi900EEEEEvPT_S6_S6_PKS5_S8_S8_S8_PKfflPfPj --------------------------
	.section	.nv.constant0._ZN13group_norm_v218gn_bwd_cuda_kernelI13__nv_bfloat16Li320ELi1ELi16ELi40ELi1024ELb1ELb1ELi64ELi320ELi320ELi4ELb1ELi8ELb0ELb0ELNS_15WgradSyncMethodE3ENS_16CompileConditionILi900EEEEEvPT_S6_S6_PKS5_S8_S8_S8_PKfflPfPj,"a",@progbits
	.sectionflags	@""
	.align	4
.nv.constant0._ZN13group_norm_v218gn_bwd_cuda_kernelI13__nv_bfloat16Li320ELi1ELi16ELi40ELi1024ELb1ELb1ELi64ELi320ELi320ELi4ELb1ELi8ELb0ELb0ELNS_15WgradSyncMethodE3ENS_16CompileConditionILi900EEEEEvPT_S6_S6_PKS5_S8_S8_S8_PKfflPfPj:
	.zero		624


//--------------------- .nv.constant0._ZN13group_norm_v218gn_bwd_cuda_kernelI13__nv_bfloat16Li320ELi2ELi16ELi40ELi1024ELb1ELb1ELi32ELi320ELi320ELi4ELb1ELi8ELb0ELb0ELNS_15WgradSyncMethodE3ENS_16CompileConditionILi900EEEEEvPT_S6_S6_PKS5_S8_S8_S8_PKfflPfPj --------------------------
	.section	.nv.constant0._ZN13group_norm_v218gn_bwd_cuda_kernelI13__nv_bfloat16Li320ELi2ELi16ELi40ELi1024ELb1ELb1ELi32ELi320ELi320ELi4ELb1ELi8ELb0ELb0ELNS_15WgradSyncMethodE3ENS_16CompileConditionILi900EEEEEvPT_S6_S6_PKS5_S8_S8_S8_PKfflPfPj,"a",@progbits
	.sectionflags	@""
	.align	4
.nv.constant0._ZN13group_norm_v218gn_bwd_cuda_kernelI13__nv_bfloat16Li320ELi2ELi16ELi40ELi1024ELb1ELb1ELi32ELi320ELi320ELi4ELb1ELi8ELb0ELb0ELNS_15WgradSyncMethodE3ENS_16CompileConditionILi900EEEEEvPT_S6_S6_PKS5_S8_S8_S8_PKfflPfPj:
	.zero		624


//--------------------- .nv.constant0._ZN13group_norm_v218gn_bwd_cuda_kernelI13__nv_bfloat16Li320ELi3ELi16ELi40ELi1024ELb1ELb1ELi32ELi320ELi320ELi4ELb1ELi10ELb0ELb0ELNS_15WgradSyncMethodE3ENS_16CompileConditionILi900EEEEEvPT_S6_S6_PKS5_S8_S8_S8_PKfflPfPj --------------------------
	.section	.nv.constant0._ZN13group_norm_v218gn_bwd_cuda_kernelI13__nv_bfloat16Li320ELi3ELi16ELi40ELi1024ELb1ELb1ELi32ELi320ELi320ELi4ELb1ELi10ELb0ELb0ELNS_15WgradSyncMethodE3ENS_16CompileConditionILi900EEEEEvPT_S6_S6_PKS5_S8_S8_S8_PKfflPfPj,"a",@progbits
	.sectionflags	@""
	.align	4
.nv.constant0._ZN13group_norm_v218gn_bwd_cuda_kernelI13__nv_bfloat16Li320ELi3ELi16ELi40ELi1024ELb1ELb1ELi32ELi320ELi320ELi4ELb1ELi10ELb0ELb0ELNS_15WgradSyncMethodE3ENS_16CompileConditionILi900EEEEEvPT_S6_S6_PKS5_S8_S8_S8_PKfflPfPj:
	.zero		624


//--------------------- .nv.constant0._ZN13group_norm_v218gn_bwd_cuda_kernelI13__nv_bfloat16Li320ELi3ELi16ELi40ELi1024ELb1ELb1ELi32ELi320ELi320ELi4ELb1ELi12ELb0ELb0ELNS_15WgradSyncMethodE3ENS_16CompileConditionILi900EEEEEvPT_S6_S6_PKS5_S8_S8_S8_PKfflPfPj --------------------------
	.section	.nv.constant0._ZN13group_norm_v218gn_bwd_cuda_kernelI13__nv_bfloat16Li320ELi3ELi16ELi40ELi1024ELb1ELb1ELi32ELi320ELi320ELi4ELb1ELi12ELb0ELb0ELNS_15WgradSyncMethodE3ENS_16CompileConditionILi900EEEEEvPT_S6_S6_PKS5_S8_S8_S8_PKfflPfPj,"a",@progbits
	.sectionflags	@""
	.align	4
.nv.constant0._ZN13group_norm_v218gn_bwd_cuda_kernelI13__nv_bfloat16Li320ELi3ELi16ELi40ELi1024ELb1ELb1ELi32ELi320ELi320ELi4ELb1ELi12ELb0ELb0ELNS_15WgradSyncMethodE3ENS_16CompileConditionILi900EEEEEvPT_S6_S6_PKS5_S8_S8_S8_PKfflPfPj:
	.zero		624


//--------------------- .nv.constant0._ZN13group_norm_v214gn_cuda_kernelI13__nv_bfloat16Li320ELi3ELi32ELi20ELi1024ELb0ELi8ELi320ELi320ELi4ELb1ELi2ELb0ELb0ENS_16CompileConditionILi900EEEEEvPT_PKS4_S7_S7_flPfS8_Pj --------------------------
	.section	.nv.constant0._ZN13group_norm_v214gn_cuda_kernelI13__nv_bfloat16Li320ELi3ELi32ELi20ELi1024ELb0ELi8ELi320ELi320ELi4ELb1ELi2ELb0ELb0ENS_16CompileConditionILi900EEEEEvPT_PKS4_S7_S7_flPfS8_Pj,"a",@progbits
	.sectionflags	@""
	.align	4
.nv.constant0._ZN13group_norm_v214gn_cuda_kernelI13__nv_bfloat16Li320ELi3ELi32ELi20ELi1024ELb0ELi8ELi320ELi320ELi4ELb1ELi2ELb0ELb0ENS_16CompileConditionILi900EEEEEvPT_PKS4_S7_S7_flPfS8_Pj:
	.zero		600


//--------------------- .nv.constant0._ZN13group_norm_v214gn_cuda_kernelI13__nv_bfloat16Li320ELi1ELi32ELi20ELi1024ELb0ELi16ELi320ELi320ELi4ELb1ELi2ELb0ELb0ENS_16CompileConditionILi900EEEEEvPT_PKS4_S7_S7_flPfS8_Pj --------------------------
	.section	.nv.constant0._ZN13group_norm_v214gn_cuda_kernelI13__nv_bfloat16Li320ELi1ELi32ELi20ELi1024ELb0ELi16ELi320ELi320ELi4ELb1ELi2ELb0ELb0ENS_16CompileConditionILi900EEEEEvPT_PKS4_S7_S7_flPfS8_Pj,"a",@progbits
	.sectionflags	@""
	.align	4
.nv.constant0._ZN13group_norm_v214gn_cuda_kernelI13__nv_bfloat16Li320ELi1ELi32ELi20ELi1024ELb0ELi16ELi320ELi320ELi4ELb1ELi2ELb0ELb0ENS_16CompileConditionILi900EEEEEvPT_PKS4_S7_S7_flPfS8_Pj:
	.zero		600


//--------------------- .nv.constant0._ZN13group_norm_v214gn_cuda_kernelI13__nv_bfloat16Li320ELi3ELi32ELi20ELi1024ELb0ELi16ELi320ELi320ELi4ELb1ELi5ELb0ELb0ENS_16CompileConditionILi900EEEEEvPT_PKS4_S7_S7_flPfS8_Pj --------------------------
	.section	.nv.constant0._ZN13group_norm_v214gn_cuda_kernelI13__nv_bfloat16Li320ELi3ELi32ELi20ELi1024ELb0ELi16ELi320ELi320ELi4ELb1ELi5ELb0ELb0ENS_16CompileConditionILi900EEEEEvPT_PKS4_S7_S7_flPfS8_Pj,"a",@progbits
	.sectionflags	@""
	.align	4
.nv.constant0._ZN13group_norm_v214gn_cuda_kernelI13__nv_bfloat16Li320ELi3ELi32ELi20ELi1024ELb0ELi16ELi320ELi320ELi4ELb1ELi5ELb0ELb0ENS_16CompileConditionILi900EEEEEvPT_PKS4_S7_S7_flPfS8_Pj:
	.zero		600


//--------------------- .nv.constant0._ZN13group_norm_v214gn_cuda_kernelI13__nv_bfloat16Li320ELi1ELi32ELi20ELi1024ELb0ELi32ELi320ELi320ELi4ELb1ELi4ELb0ELb0ENS_16CompileConditionILi900EEEEEvPT_PKS4_S7_S7_flPfS8_Pj --------------------------
	.section	.nv.constant0._ZN13group_norm_v214gn_cuda_kernelI13__nv_bfloat16Li320ELi1ELi32ELi20ELi1024ELb0ELi32ELi320ELi320ELi4ELb1ELi4ELb0ELb0ENS_16CompileConditionILi900EEEEEvPT_PKS4_S7_S7_flPfS8_Pj,"a",@progbits
	.sectionflags	@""
	.align	4
.nv.constant0._ZN13group_norm_v214gn_cuda_kernelI13__nv_bfloat16Li320ELi1ELi32ELi20ELi1024ELb0ELi32ELi320ELi320ELi4ELb1ELi4ELb0ELb0ENS_16CompileConditionILi900EEEEEvPT_PKS4_S7_S7_flPfS8_Pj:
	.zero		600


//--------------------- .nv.constant0._ZN13group_norm_v214gn_cuda_kernelI13__nv_bfloat16Li320ELi3ELi32ELi20ELi1024ELb0ELi32ELi320ELi320ELi4ELb1ELi10ELb0ELb0ENS_16CompileConditionILi900EEEEEvPT_PKS4_S7_S7_flPfS8_Pj --------------------------
	.section	.nv.constant0._ZN13group_norm_v214gn_cuda_kernelI13__nv_bfloat16Li320ELi3ELi32ELi20ELi1024ELb0ELi32ELi320ELi320ELi4ELb1ELi10ELb0ELb0ENS_16CompileConditionILi900EEEEEvPT_PKS4_S7_S7_flPfS8_Pj,"a",@progbits
	.sectionflags	@""
	.align	4
.nv.constant0._ZN13group_norm_v214gn_cuda_kernelI13__nv_bfloat16Li320ELi3ELi32ELi20ELi1024ELb0ELi32ELi320ELi320ELi4ELb1ELi10ELb0ELb0ENS_16CompileConditionILi900EEEEEvPT_PKS4_S7_S7_flPfS8_Pj:
	.zero		600


//--------------------- .nv.constant0._ZN13group_norm_v214gn_cuda_kernelI13__nv_bfloat16Li320ELi1ELi32ELi20ELi1024ELb0ELi64ELi320ELi320ELi4ELb1ELi9ELb0ELb0ENS_16CompileConditionILi900EEEEEvPT_PKS4_S7_S7_flPfS8_Pj --------------------------
	.section	.nv.constant0._ZN13group_norm_v214gn_cuda_kernelI13__nv_bfloat16Li320ELi1ELi32ELi20ELi1024ELb0ELi64ELi320ELi320ELi4ELb1ELi9ELb0ELb0ENS_16CompileConditionILi900EEEEEvPT_PKS4_S7_S7_flPfS8_Pj,"a",@progbits
	.sectionflags	@""
	.align	4
.nv.constant0._ZN13group_norm_v214gn_cuda_kernelI13__nv_bfloat16Li320ELi1ELi32ELi20ELi1024ELb0ELi64ELi320ELi320ELi4ELb1ELi9ELb0ELb0ENS_16CompileConditionILi900EEEEEvPT_PKS4_S7_S7_flPfS8_Pj:
	.zero		600


//--------------------- .nv.constant0._ZN13group_norm_v214gn_cuda_kernelI13__nv_bfloat16Li320ELi1ELi32ELi20ELi1024ELb0ELi128ELi320ELi320ELi4ELb1ELi18ELb0ELb0ENS_16CompileConditionILi900EEEEEvPT_PKS4_S7_S7_flPfS8_Pj --------------------------
	.section	.nv.constant0._ZN13group_norm_v214gn_cuda_kernelI13__nv_bfloat16Li320ELi1ELi32ELi20ELi1024ELb0ELi128ELi320ELi320ELi4ELb1ELi18ELb0ELb0ENS_16CompileConditionILi900EEEEEvPT_PKS4_S7_S7_flPfS8_Pj,"a",@progbits
	.sectionflags	@""
	.align	4
.nv.constant0._ZN13group_norm_v214gn_cuda_kernelI13__nv_bfloat16Li320ELi1ELi32ELi20ELi1024ELb0ELi128ELi320ELi320ELi4ELb1ELi18ELb0ELb0ENS_16CompileConditionILi900EEEEEvPT_PKS4_S7_S7_flPfS8_Pj:
	.zero		600


//--------------------- .nv.constant0._ZN13group_norm_v214gn_cuda_kernelI13__nv_bfloat16Li320ELi3ELi32ELi20ELi1024ELb0ELi64ELi320ELi320ELi4ELb1ELi21ELb0ELb0ENS_16CompileConditionILi900EEEEEvPT_PKS4_S7_S7_flPfS8_Pj --------------------------
	.section	.nv.constant0._ZN13group_norm_v214gn_cuda_kernelI13__nv_bfloat16Li320ELi3ELi32ELi20ELi1024ELb0ELi64ELi320ELi320ELi4ELb1ELi21ELb0ELb0ENS_16CompileConditionILi900EEEEEvPT_PKS4_S7_S7_flPfS8_Pj,"a",@progbits
	.sectionflags	@""
	.align	4
.nv.constant0._ZN13group_norm_v214gn_cuda_kernelI13__nv_bfloat16Li320ELi3ELi32ELi20ELi1024ELb0ELi64ELi320ELi320ELi4ELb1ELi21ELb0ELb0ENS_16CompileConditionILi900EEEEEvPT_PKS4_S7_S7_flPfS8_Pj:
	.zero		600


//--------------------- .nv.constant0._ZN13group_norm_v214gn_cuda_kernelI13__nv_bfloat16Li320ELi2ELi32ELi20ELi1024ELb0ELi64ELi320ELi320ELi4ELb1ELi18ELb0ELb0ENS_16CompileConditionILi900EEEEEvPT_PKS4_S7_S7_flPfS8_Pj --------------------------
	.section	.nv.constant0._ZN13group_norm_v214gn_cuda_kernelI13__nv_bfloat16Li320ELi2ELi32ELi20ELi1024ELb0ELi64ELi320ELi320ELi4ELb1ELi18ELb0ELb0ENS_16CompileConditionILi900EEEEEvPT_PKS4_S7_S7_flPfS8_Pj,"a",@progbits
	.sectionflags	@""
	.align	4
.nv.constant0._ZN13group_norm_v214gn_cuda_kernelI13__nv_bfloat16Li320ELi2ELi32ELi20ELi1024ELb0ELi64ELi320ELi320ELi4ELb1ELi18ELb0ELb0ENS_16CompileConditionILi900EEEEEvPT_PKS4_S7_S7_flPfS8_Pj:
	.zero		600


//--------------------- .nv.constant0._ZN13group_norm_v214gn_cuda_kernelI13__nv_bfloat16Li320ELi3ELi16ELi40ELi1024ELb1ELi8ELi320ELi320ELi4ELb1ELi2ELb0ELb0ENS_16CompileConditionILi900EEEEEvPT_PKS4_S7_S7_flPfS8_Pj --------------------------
	.section	.nv.constant0._ZN13group_norm_v214gn_cuda_kernelI13__nv_bfloat16Li320ELi3ELi16ELi40ELi1024ELb1ELi8ELi320ELi320ELi4ELb1ELi2ELb0ELb0ENS_16CompileConditionILi900EEEEEvPT_PKS4_S7_S7_flPfS8_Pj,"a",@progbits
	.sectionflags	@""
	.align	4
.nv.constant0._ZN13group_norm_v214gn_cuda_kernelI13__nv_bfloat16Li320ELi3ELi16ELi40ELi1024ELb1ELi8ELi320ELi320ELi4ELb1ELi2ELb0ELb0ENS_16CompileConditionILi900EEEEEvPT_PKS4_S7_S7_flPfS8_Pj:
	.zero		600


//--------------------- .nv.constant0._ZN13group_norm_v214gn_cuda_kernelI13__nv_bfloat16Li320ELi1ELi16ELi40ELi1024ELb1ELi16ELi320ELi320ELi4ELb1ELi2ELb0ELb0ENS_16CompileConditionILi900EEEEEvPT_PKS4_S7_S7_flPfS8_Pj --------------------------
	.section	.nv.constant0._ZN13group_norm_v214gn_cuda_kernelI13__nv_bfloat16Li320ELi1ELi16ELi40ELi1024ELb1ELi16ELi320ELi320ELi4ELb1ELi2ELb0ELb0ENS_16CompileConditionILi900EEEEEvPT_PKS4_S7_S7_flPfS8_Pj,"a",@progbits
	.sectionflags	@""
	.align	4
.nv.constant0._ZN13group_norm_v214gn_cuda_kernelI13__nv_bfloat16Li320ELi1ELi16ELi40ELi1024ELb1ELi16ELi320ELi320ELi4ELb1ELi2ELb0ELb0ENS_16CompileConditionILi900EEEEEvPT_PKS4_S7_S7_flPfS8_Pj:
	.zero		600


//--------------------- .nv.constant0._ZN13group_norm_v214gn_cuda_kernelI13__nv_bfloat16Li320ELi3ELi16ELi40ELi1024ELb1ELi16ELi320ELi320ELi4ELb1ELi5ELb0ELb0ENS_16CompileConditionILi900EEEEEvPT_PKS4_S7_S7_flPfS8_Pj --------------------------
	.section	.nv.constant0._ZN13group_norm_v214gn_cuda_kernelI13__nv_bfloat16Li320ELi3ELi16ELi40ELi1024ELb1ELi16ELi320ELi320ELi4ELb1ELi5ELb0ELb0ENS_16CompileConditionILi900EEEEEvPT_PKS4_S7_S7_flPfS8_Pj,"a",@progbits
	.sectionflags	@""
	.align	4
.nv.constant0._ZN13group_norm_v214gn_cuda_kernelI13__nv_bfloat16Li320ELi3ELi16ELi40ELi1024ELb1ELi16ELi320ELi320ELi4ELb1ELi5ELb0ELb0ENS_16CompileConditionILi900EEEEEvPT_PKS4_S7_S7_flPfS8_Pj:
	.zero		600


//--------------------- .nv.constant0._ZN13group_norm_v214gn_cuda_kernelI13__nv_bfloat16Li320ELi1ELi16ELi40ELi1024ELb1ELi32ELi320ELi320ELi4ELb1ELi4ELb0ELb0ENS_16CompileConditionILi900EEEEEvPT_PKS4_S7_S7_flPfS8_Pj --------------------------
	.section	.nv.constant0._ZN13group_norm_v214gn_cuda_kernelI13__nv_bfloat16Li320ELi1ELi16ELi40ELi1024ELb1ELi32ELi320ELi320ELi4ELb1ELi4ELb0ELb0ENS_16CompileConditionILi900EEEEEvPT_PKS4_S7_S7_flPfS8_Pj,"a",@progbits
	.sectionflags	@""
	.align	4
.nv.constant0._ZN13group_norm_v214gn_cuda_kernelI13__nv_bfloat16Li320ELi1ELi16ELi40ELi1024ELb1ELi32ELi320ELi320ELi4ELb1ELi4ELb0ELb0ENS_16CompileConditionILi900EEEEEvPT_PKS4_S7_S7_flPfS8_Pj:
	.zero		600


//--------------------- .nv.constant0._ZN13group_norm_v214gn_cuda_kernelI13__nv_bfloat16Li320ELi3ELi16ELi40ELi1024ELb1ELi32ELi320ELi320ELi4ELb1ELi10ELb0ELb0ENS_16CompileConditionILi900EEEEEvPT_PKS4_S7_S7_flPfS8_Pj --------------------------
	.section	.nv.constant0._ZN13group_norm_v214gn_cuda_kernelI13__nv_bfloat16Li320ELi3ELi16ELi40ELi1024ELb1ELi32ELi320ELi320ELi4ELb1ELi10ELb0ELb0ENS_16CompileConditionILi900EEEEEvPT_PKS4_S7_S7_flPfS8_Pj,"a",@progbits
	.sectionflags	@""
	.align	4
.nv.constant0._ZN13group_norm_v214gn_cuda_kernelI13__nv_bfloat16Li320ELi3ELi16ELi40ELi1024ELb1ELi32ELi320ELi320ELi4ELb1ELi10ELb0ELb0ENS_16CompileConditionILi900EEEEEvPT_PKS4_S7_S7_flPfS8_Pj:
	.zero		600


//--------------------- .nv.constant0._ZN13group_norm_v214gn_cuda_kernelI13__nv_bfloat16Li320ELi1ELi16ELi40ELi1024ELb1ELi64ELi320ELi320ELi4ELb1ELi9ELb0ELb0ENS_16CompileConditionILi900EEEEEvPT_PKS4_S7_S7_flPfS8_Pj --------------------------
	.section	.nv.constant0._ZN13group_norm_v214gn_cuda_kernelI13__nv_bfloat16Li320ELi1ELi16ELi40ELi1024ELb1ELi64ELi320ELi320ELi4ELb1ELi9ELb0ELb0ENS_16CompileConditionILi900EEEEEvPT_PKS4_S7_S7_flPfS8_Pj,"a",@progbits
	.sectionflags	@""
	.align	4
.nv.constant0._ZN13group_norm_v214gn_cuda_kernelI13__nv_bfloat16Li320ELi1ELi16ELi40ELi1024ELb1ELi64ELi320ELi320ELi4ELb1ELi9ELb0ELb0ENS_16CompileConditionILi900EEEEEvPT_PKS4_S7_S7_flPfS8_Pj:
	.zero		600


//--------------------- .nv.constant0._ZN13group_norm_v214gn_cuda_kernelI13__nv_bfloat16Li320ELi1ELi16ELi40ELi1024ELb1ELi128ELi320ELi320ELi4ELb1ELi18ELb0ELb0ENS_16CompileConditionILi900EEEEEvPT_PKS4_S7_S7_flPfS8_Pj --------------------------
	.section	.nv.constant0._ZN13group_norm_v214gn_cuda_kernelI13__nv_bfloat16Li320ELi1ELi16ELi40ELi1024ELb1ELi128ELi320ELi320ELi4ELb1ELi18ELb0ELb0ENS_16CompileConditionILi900EEEEEvPT_PKS4_S7_S7_flPfS8_Pj,"a",@progbits
	.sectionflags	@""
	.align	4
.nv.constant0._ZN13group_norm_v214gn_cuda_kernelI13__nv_bfloat16Li320ELi1ELi16ELi40ELi1024ELb1ELi128ELi320ELi320ELi4ELb1ELi18ELb0ELb0ENS_16CompileConditionILi900EEEEEvPT_PKS4_S7_S7_flPfS8_Pj:
	.zero		600


//--------------------- .nv.constant0._ZN13group_norm_v214gn_cuda_kernelI13__nv_bfloat16Li320ELi3ELi16ELi40ELi1024ELb1ELi64ELi320ELi320ELi4ELb1ELi21ELb0ELb0ENS_16CompileConditionILi900EEEEEvPT_PKS4_S7_S7_flPfS8_Pj --------------------------
	.section	.nv.constant0._ZN13group_norm_v214gn_cuda_kernelI13__nv_bfloat16Li320ELi3ELi16ELi40ELi1024ELb1ELi64ELi320ELi320ELi4ELb1ELi21ELb0ELb0ENS_16CompileConditionILi900EEEEEvPT_PKS4_S7_S7_flPfS8_Pj,"a",@progbits
	.sectionflags	@""
	.align	4
.nv.constant0._ZN13group_norm_v214gn_cuda_kernelI13__nv_bfloat16Li320ELi3ELi16ELi40ELi1024ELb1ELi64ELi320ELi320ELi4ELb1ELi21ELb0ELb0ENS_16CompileConditionILi900EEEEEvPT_PKS4_S7_S7_flPfS8_Pj:
	.zero		600


//--------------------- .nv.constant0._ZN13group_norm_v214gn_cuda_kernelI13__nv_bfloat16Li320ELi2ELi16ELi40ELi1024ELb1ELi64ELi320ELi320ELi4ELb1ELi18ELb0ELb0ENS_16CompileConditionILi900EEEEEvPT_PKS4_S7_S7_flPfS8_Pj --------------------------
	.section	.nv.constant0._ZN13group_norm_v214gn_cuda_kernelI13__nv_bfloat16Li320ELi2ELi16ELi40ELi1024ELb1ELi64ELi320ELi320ELi4ELb1ELi18ELb0ELb0ENS_16CompileConditionILi900EEEEEvPT_PKS4_S7_S7_flPfS8_Pj,"a",@progbits
	.sectionflags	@""
	.align	4
.nv.constant0._ZN13group_norm_v214gn_cuda_kernelI13__nv_bfloat16Li320ELi2ELi16ELi40ELi1024ELb1ELi64ELi320ELi320ELi4ELb1ELi18ELb0ELb0ENS_16CompileConditionILi900EEEEEvPT_PKS4_S7_S7_flPfS8_Pj:
	.zero		600


//--------------------- .nv.constant0._ZN13group_norm_v218gn_bwd_cuda_kernelI6__halfLi320ELi3ELi32ELi20ELi1024ELb0ELb1ELi8ELi320ELi320ELi4ELb1ELi2ELb0ELb0ELNS_15WgradSyncMethodE3ENS_16CompileConditionILi900EEEEEvPT_S6_S6_PKS5_S8_S8_S8_PKfflPfPj --------------------------
	.section	.nv.constant0._ZN13group_norm_v218gn_bwd_cuda_kernelI6__halfLi320ELi3ELi32ELi20ELi1024ELb0ELb1ELi8ELi320ELi320ELi4ELb1ELi2ELb0ELb0ELNS_15WgradSyncMethodE3ENS_16CompileConditionILi900EEEEEvPT_S6_S6_PKS5_S8_S8_S8_PKfflPfPj,"a",@progbits
	.sectionflags	@""
	.align	4
.nv.constant0._ZN13group_norm_v218gn_bwd_cuda_kernelI6__halfLi320ELi3ELi32ELi20ELi1024ELb0ELb1ELi8ELi320ELi320ELi4ELb1ELi2ELb0ELb0ELNS_15WgradSyncMethodE3ENS_16CompileConditionILi900EEEEEvPT_S6_S6_PKS5_S8_S8_S8_PKfflPfPj:
	.zero		624


//--------------------- .nv.constant0._ZN13group_norm_v218gn_bwd_cuda_kernelI6__halfLi320ELi1ELi32ELi20ELi1024ELb0ELb1ELi16ELi320ELi320ELi4ELb1ELi2ELb0ELb0ELNS_15WgradSyncMethodE3ENS_16CompileConditionILi900EEEEEvPT_S6_S6_PKS5_S8_S8_S8_PKfflPfPj --------------------------
	.section	.nv.constant0._ZN13group_norm_v218gn_bwd_cuda_kernelI6__halfLi320ELi1ELi32ELi20ELi1024ELb0ELb1ELi16ELi320ELi320ELi4ELb1ELi2ELb0ELb0ELNS_15WgradSyncMethodE3ENS_16CompileConditionILi900EEEEEvPT_S6_S6_PKS5_S8_S8_S8_PKfflPfPj,"a",@progbits
	.sectionflags	@""
	.align	4
.nv.constant0._ZN13group_norm_v218gn_bwd_cuda_kernelI6__halfLi320ELi1ELi32ELi20ELi1024ELb0ELb1ELi16ELi320ELi320ELi4ELb1ELi2ELb0ELb0ELNS_15WgradSyncMethodE3ENS_16CompileConditionILi900EEEEEvPT_S6_S6_PKS5_S8_S8_S8_PKfflPfPj:
	.zero		624


//--------------------- .nv.constant0._ZN13group_norm_v218gn_bwd_cuda_kernelI6__halfLi320ELi3ELi32ELi20ELi1024ELb0ELb1ELi16ELi320ELi320ELi4ELb1ELi4ELb0ELb0ELNS_15WgradSyncMethodE3ENS_16CompileConditionILi900EEEEEvPT_S6_S6_PKS5_S8_S8_S8_PKfflPfPj --------------------------
	.section	.nv.constant0._ZN13group_norm_v218gn_bwd_cuda_kernelI6__halfLi320ELi3ELi32ELi20ELi1024ELb0ELb1ELi16ELi320ELi320ELi4ELb1ELi4ELb0ELb0ELNS_15WgradSyncMethodE3ENS_16CompileConditionILi900EEEEEvPT_S6_S6_PKS5_S8_S8_S8_PKfflPfPj,"a",@progbits
	.sectionflags	@""
	.align	4
.nv.constant0._ZN13group_norm_v218gn_bwd_cuda_kernelI6__halfLi320ELi3ELi32ELi20ELi1024ELb0ELb1ELi16ELi320ELi320ELi4ELb1ELi4ELb0ELb0ELNS_15WgradSyncMethodE3ENS_16CompileConditionILi900EEEEEvPT_S6_S6_PKS5_S8_S8_S8_PKfflPfPj:
	.zero		624


//--------------------- .nv.constant0._ZN13group_norm_v218gn_bwd_cuda_kernelI6__halfLi320ELi1ELi32ELi20ELi1024ELb0ELb1ELi32ELi320ELi320ELi4ELb1ELi4ELb0ELb0ELNS_15WgradSyncMethodE3ENS_16CompileConditionILi900EEEEEvPT_S6_S6_PKS5_S8_S8_S8_PKfflPfPj --------------------------
	.section	.nv.constant0._ZN13group_norm_v218gn_bwd_cuda_kernelI6__halfLi320ELi1ELi32ELi20ELi1024ELb0ELb1ELi32ELi320ELi320ELi4ELb1ELi4ELb0ELb0ELNS_15WgradSyncMethodE3ENS_16CompileConditionILi900EEEEEvPT_S6_S6_PKS5_S8_S8_S8_PKfflPfPj,"a",@progbits
	.sectionflags	@""
	.align	4
.nv.constant0._ZN13group_norm_v218gn_bwd_cuda_kernelI6__halfLi320ELi1ELi32ELi20ELi1024ELb0ELb1ELi32ELi320ELi320ELi4ELb1ELi4ELb0ELb0ELNS_15WgradSyncMethodE3ENS_16CompileConditionILi900EEEEEvPT_S6_S6_PKS5_S8_S8_S8_PKfflPfPj:
	.zero		624


//--------------------- .nv.constant0._ZN13group_norm_v218gn_bwd_cuda_kernelI6__halfLi320ELi1ELi32ELi20ELi1024ELb0ELb1ELi64ELi320ELi320ELi4ELb1ELi8ELb0ELb0ELNS_15WgradSyncMethodE3ENS_16CompileConditionILi900EEEEEvPT_S6_S6_PKS5_S8_S8_S8_PKfflPfPj --------------------------
	.section	.nv.constant0._ZN13group_norm_v218gn_bwd_cuda_kernelI6__halfLi320ELi1ELi32ELi20ELi1024ELb0ELb1ELi64ELi320ELi320ELi4ELb1ELi8ELb0ELb0ELNS_15WgradSyncMethodE3ENS_16CompileConditionILi900EEEEEvPT_S6_S6_PKS5_S8_S8_S8_PKfflPfPj,"a",@progbits
	.sectionflags	@""
	.align	4
.nv.constant0._ZN13group_norm_v218gn_bwd_cuda_kernelI6__halfLi320ELi1ELi32ELi20ELi1024ELb0ELb1ELi64ELi320ELi320ELi4ELb1ELi8ELb0ELb0ELNS_15WgradSyncMethodE3ENS_16CompileConditionILi900EEEEEvPT_S6_S6_PKS5_S8_S8_S8_PKfflPfPj:
	.zero		624


//--------------------- .nv.constant0._ZN13group_norm_v218gn_bwd_cuda_kernelI6__halfLi320ELi2ELi32ELi20ELi1024ELb0ELb1ELi32ELi320ELi320ELi4ELb1ELi8ELb0ELb0ELNS_15WgradSyncMethodE3ENS_16CompileConditionILi900EEEEEvPT_S6_S6_PKS5_S8_S8_S8_PKfflPfPj --------------------------
	.section	.nv.constant0._ZN13group_norm_v218gn_bwd_cuda_kernelI6__halfLi320ELi2ELi32ELi20ELi1024ELb0ELb1ELi32ELi320ELi320ELi4ELb1ELi8ELb0ELb0ELNS_15WgradSyncMethodE3ENS_16CompileConditionILi900EEEEEvPT_S6_S6_PKS5_S8_S8_S8_PKfflPfPj,"a",@progbits
	.sectionflags	@""
	.align	4
.nv.constant0._ZN13group_norm_v218gn_bwd_cuda_kernelI6__halfLi320ELi2ELi32ELi20ELi1024ELb0ELb1ELi32ELi320ELi320ELi4ELb1ELi8ELb0ELb0ELNS_15WgradSyncMethodE3ENS_16CompileConditionILi900EEEEEvPT_S6_S6_PKS5_S8_S8_S8_PKfflPfPj:
	.zero		624


//--------------------- .nv.constant0._ZN13group_norm_v218gn_bwd_cuda_kernelI6__halfLi320ELi3ELi32ELi20ELi1024ELb0ELb1ELi32ELi320ELi320ELi4ELb1ELi10ELb0ELb0ELNS_15WgradSyncMethodE3ENS_16CompileConditionILi900EEEEEvPT_S6_S6_PKS5_S8_S8_S8_PKfflPfPj --------------------------
	.section	.nv.constant0._ZN13group_norm_v218gn_bwd_cuda_kernelI6__halfLi320ELi3ELi32ELi20ELi1024ELb0ELb1ELi32ELi320ELi320ELi4ELb1ELi10ELb0ELb0ELNS_15WgradSyncMethodE3ENS_16CompileConditionILi900EEEEEvPT_S6_S6_PKS5_S8_S8_S8_PKfflPfPj,"a",@progbits
	.sectionflags	@""
	.align	4
.nv.constant0._ZN13group_norm_v218gn_bwd_cuda_kernelI6__halfLi320ELi3ELi32ELi20ELi1024ELb0ELb1ELi32ELi320ELi320ELi4ELb1ELi10ELb0ELb0ELNS_15WgradSyncMethodE3ENS_16CompileConditionILi900EEEEEvPT_S6_S6_PKS5_S8_S8_S8_PKfflPfPj:
	.zero		624


//--------------------- .nv.constant0._ZN13group_norm_v218gn_bwd_cuda_kernelI6__halfLi320ELi3ELi32ELi20ELi1024ELb0ELb1ELi32ELi320ELi320ELi4ELb1ELi12ELb0ELb0ELNS_15WgradSyncMethodE3ENS_16CompileConditionILi900EEEEEvPT_S6_S6_PKS5_S8_S8_S8_PKfflPfPj --------------------------
	.section	.nv.constant0._ZN13group_norm_v218gn_bwd_cuda_kernelI6__halfLi320ELi3ELi32ELi20ELi1024ELb0ELb1ELi32ELi320ELi320ELi4ELb1ELi12ELb0ELb0ELNS_15WgradSyncMethodE3ENS_16CompileConditionILi900EEEEEvPT_S6_S6_PKS5_S8_S8_S8_PKfflPfPj,"a",@progbits
	.sectionflags	@""
	.align	4
.nv.constant0._ZN13group_norm_v218gn_bwd_cuda_kernelI6__halfLi320ELi3ELi32ELi20ELi1024ELb0ELb1ELi32ELi320ELi320ELi4ELb1ELi12ELb0ELb0ELNS_15WgradSyncMethodE3ENS_16CompileConditionILi900EEEEEvPT_S6_S6_PKS5_S8_S8_S8_PKfflPfPj:
	.zero		624


//--------------------- .nv.constant0._ZN13group_norm_v218gn_bwd_cuda_kernelI6__halfLi320ELi3ELi16ELi40ELi1024ELb1ELb1ELi8ELi320ELi320ELi4ELb1ELi2ELb0ELb0ELNS_15WgradSyncMethodE3ENS_16CompileConditionILi900EEEEEvPT_S6_S6_PKS5_S8_S8_S8_PKfflPfPj --------------------------
	.section	.nv.constant0._ZN13group_norm_v218gn_bwd_cuda_kernelI6__halfLi320ELi3ELi16ELi40ELi1024ELb1ELb1ELi8ELi320ELi320ELi4ELb1ELi2ELb0ELb0ELNS_15WgradSyncMethodE3ENS_16CompileConditionILi900EEEEEvPT_S6_S6_PKS5_S8_S8_S8_PKfflPfPj,"a",@progbits
	.sectionflags	@""
	.align	4
.nv.constant0._ZN13group_norm_v218gn_bwd_cuda_kernelI6__halfLi320ELi3ELi16ELi40ELi1024ELb1ELb1ELi8ELi320ELi320ELi4ELb1ELi2ELb0ELb0ELNS_15WgradSyncMethodE3ENS_16CompileConditionILi900EEEEEvPT_S6_S6_PKS5_S8_S8_S8_PKfflPfPj:
	.zero		624


//--------------------- .nv.constant0._ZN13group_norm_v218gn_bwd_cuda_kernelI6__halfLi320ELi1ELi16ELi40ELi1024ELb1ELb1ELi16ELi320ELi320ELi4ELb1ELi2ELb0ELb0ELNS_15WgradSyncMethodE3ENS_16CompileConditionILi900EEEEEvPT_S6_S6_PKS5_S8_S8_S8_PKfflPfPj --------------------------
	.section	.nv.constant0._ZN13group_norm_v218gn_bwd_cuda_kernelI6__halfLi320ELi1ELi16ELi40ELi1024ELb1ELb1ELi16ELi320ELi320ELi4ELb1ELi2ELb0ELb0ELNS_15WgradSyncMethodE3ENS_16CompileConditionILi900EEEEEvPT_S6_S6_PKS5_S8_S8_S8_PKfflPfPj,"a",@progbits
	.sectionflags	@""
	.align	4
.nv.constant0._ZN13group_norm_v218gn_bwd_cuda_kernelI6__halfLi320ELi1ELi16ELi40ELi1024ELb1ELb1ELi16ELi320ELi320ELi4ELb1ELi2ELb0ELb0ELNS_15WgradSyncMethodE3ENS_16CompileConditionILi900EEEEEvPT_S6_S6_PKS5_S8_S8_S8_PKfflPfPj:
	.zero		624


//--------------------- .nv.constant0._ZN13group_norm_v218gn_bwd_cuda_kernelI6__halfLi320ELi3ELi16ELi40ELi1024ELb1ELb1ELi16ELi320ELi320ELi4ELb1ELi4ELb0ELb0ELNS_15WgradSyncMethodE3ENS_16CompileConditionILi900EEEEEvPT_S6_S6_PKS5_S8_S8_S8_PKfflPfPj --------------------------
	.section	.nv.constant0._ZN13group_norm_v218gn_bwd_cuda_kernelI6__halfLi320ELi3ELi16ELi40ELi1024ELb1ELb1ELi16ELi320ELi320ELi4ELb1ELi4ELb0ELb0ELNS_15WgradSyncMethodE3ENS_16CompileConditionILi900EEEEEvPT_S6_S6_PKS5_S8_S8_S8_PKfflPfPj,"a",@progbits
	.sectionflags	@""
	.align	4
.nv.constant0._ZN13group_norm_v218gn_bwd_cuda_kernelI6__halfLi320ELi3ELi16ELi40ELi1024ELb1ELb1ELi16ELi320ELi320ELi4ELb1ELi4ELb0ELb0ELNS_15WgradSyncMethodE3ENS_16CompileConditionILi900EEEEEvPT_S6_S6_PKS5_S8_S8_S8_PKfflPfPj:
	.zero		624


//--------------------- .nv.constant0._ZN13group_norm_v218gn_bwd_cuda_kernelI6__halfLi320ELi1ELi16ELi40ELi1024ELb1ELb1ELi32ELi320ELi320ELi4ELb1ELi4ELb0ELb0ELNS_15WgradSyncMethodE3ENS_16CompileConditionILi900EEEEEvPT_S6_S6_PKS5_S8_S8_S8_PKfflPfPj --------------------------
	.section	.nv.constant0._ZN13group_norm_v218gn_bwd_cuda_kernelI6__halfLi320ELi1ELi16ELi40ELi1024ELb1ELb1ELi32ELi320ELi320ELi4ELb1ELi4ELb0ELb0ELNS_15WgradSyncMethodE3ENS_16CompileConditionILi900EEEEEvPT_S6_S6_PKS5_S8_S8_S8_PKfflPfPj,"a",@progbits
	.sectionflags	@""
	.align	4
.nv.constant0._ZN13group_norm_v218gn_bwd_cuda_kernelI6__halfLi320ELi1ELi16ELi40ELi1024ELb1ELb1ELi32ELi320ELi320ELi4ELb1ELi4ELb0ELb0ELNS_15WgradSyncMethodE3ENS_16CompileConditionILi900EEEEEvPT_S6_S6_PKS5_S8_S8_S8_PKfflPfPj:
	.zero		624


//--------------------- .nv.constant0._ZN13group_norm_v218gn_bwd_cuda_kernelI6__halfLi320ELi1ELi16ELi40ELi1024ELb1ELb1ELi64ELi320ELi320ELi4ELb1ELi8ELb0ELb0ELNS_15WgradSyncMethodE3ENS_16CompileConditionILi900EEEEEvPT_S6_S6_PKS5_S8_S8_S8_PKfflPfPj --------------------------
	.section	.nv.constant0._ZN13group_norm_v218gn_bwd_cuda_kernelI6__halfLi320ELi1ELi16ELi40ELi1024ELb1ELb1ELi64ELi320ELi320ELi4ELb1ELi8ELb0ELb0ELNS_15WgradSyncMethodE3ENS_16CompileConditionILi900EEEEEvPT_S6_S6_PKS5_S8_S8_S8_PKfflPfPj,"a",@progbits
	.sectionflags	@""
	.align	4
.nv.constant0._ZN13group_norm_v218gn_bwd_cuda_kernelI6__halfLi320ELi1ELi16ELi40ELi1024ELb1ELb1ELi64ELi320ELi320ELi4ELb1ELi8ELb0ELb0ELNS_15WgradSyncMethodE3ENS_16CompileConditionILi900EEEEEvPT_S6_S6_PKS5_S8_S8_S8_PKfflPfPj:
	.zero		624


//--------------------- .nv.constant0._ZN13group_norm_v218gn_bwd_cuda_kernelI6__halfLi320ELi2ELi16ELi40ELi1024ELb1ELb1ELi32ELi320ELi320ELi4ELb1ELi8ELb0ELb0ELNS_15WgradSyncMethodE3ENS_16CompileConditionILi900EEEEEvPT_S6_S6_PKS5_S8_S8_S8_PKfflPfPj --------------------------
	.section	.nv.constant0._ZN13group_norm_v218gn_bwd_cuda_kernelI6__halfLi320ELi2ELi16ELi40ELi1024ELb1ELb1ELi32ELi320ELi320ELi4ELb1ELi8ELb0ELb0ELNS_15WgradSyncMethodE3ENS_16CompileConditionILi900EEEEEvPT_S6_S6_PKS5_S8_S8_S8_PKfflPfPj,"a",@progbits
	.sectionflags	@""
	.align	4
.nv.constant0._ZN13group_norm_v218gn_bwd_cuda_kernelI6__halfLi320ELi2ELi16ELi40ELi1024ELb1ELb1ELi32ELi320ELi320ELi4ELb1ELi8ELb0ELb0ELNS_15WgradSyncMethodE3ENS_16CompileConditionILi900EEEEEvPT_S6_S6_PKS5_S8_S8_S8_PKfflPfPj:
	.zero		624


//--------------------- .nv.constant0._ZN13group_norm_v218gn_bwd_cuda_kernelI6__halfLi320ELi3ELi16ELi40ELi1024ELb1ELb1ELi32ELi320ELi320ELi4ELb1ELi10ELb0ELb0ELNS_15WgradSyncMethodE3ENS_16CompileConditionILi900EEEEEvPT_S6_S6_PKS5_S8_S8_S8_PKfflPfPj --------------------------
	.section	.nv.constant0._ZN13group_norm_v218gn_bwd_cuda_kernelI6__halfLi320ELi3ELi16ELi40ELi1024ELb1ELb1ELi32ELi320ELi320ELi4ELb1ELi10ELb0ELb0ELNS_15WgradSyncMethodE3ENS_16CompileConditionILi900EEEEEvPT_S6_S6_PKS5_S8_S8_S8_PKfflPfPj,"a",@progbits
	.sectionflags	@""
	.align	4
.nv.constant0._ZN13group_norm_v218gn_bwd_cuda_kernelI6__halfLi320ELi3ELi16ELi40ELi1024ELb1ELb1ELi32ELi320ELi320ELi4ELb1ELi10ELb0ELb0ELNS_15WgradSyncMethodE3ENS_16CompileConditionILi900EEEEEvPT_S6_S6_PKS5_S8_S8_S8_PKfflPfPj:
	.zero		624


//--------------------- .nv.constant0._ZN13group_norm_v218gn_bwd_cuda_kernelI6__halfLi320ELi3ELi16ELi40ELi1024ELb1ELb1ELi32ELi320ELi320ELi4ELb1ELi12ELb0ELb0ELNS_15WgradSyncMethodE3ENS_16CompileConditionILi900EEEEEvPT_S6_S6_PKS5_S8_S8_S8_PKfflPfPj --------------------------
	.section	.nv.constant0._ZN13group_norm_v218gn_bwd_cuda_kernelI6__halfLi320ELi3ELi16ELi40ELi1024ELb1ELb1ELi32ELi320ELi320ELi4ELb1ELi12ELb0ELb0ELNS_15WgradSyncMethodE3ENS_16CompileConditionILi900EEEEEvPT_S6_S6_PKS5_S8_S8_S8_PKfflPfPj,"a",@progbits
	.sectionflags	@""
	.align	4
.nv.constant0._ZN13group_norm_v218gn_bwd_cuda_kernelI6__halfLi320ELi3ELi16ELi40ELi1024ELb1ELb1ELi32ELi320ELi320ELi4ELb1ELi12ELb0ELb0ELNS_15WgradSyncMethodE3ENS_16CompileConditionILi900EEEEEvPT_S6_S6_PKS5_S8_S8_S8_PKfflPfPj:
	.zero		624


//--------------------- .nv.constant0._ZN13group_norm_v214gn_cuda_kernelI6__halfLi320ELi3ELi32ELi20ELi1024ELb0ELi8ELi320ELi320ELi4ELb1ELi2ELb0ELb0ENS_16CompileConditionILi900EEEEEvPT_PKS4_S7_S7_flPfS8_Pj --------------------------
	.section	.nv.constant0._ZN13group_norm_v214gn_cuda_kernelI6__halfLi320ELi3ELi32ELi20ELi1024ELb0ELi8ELi320ELi320ELi4ELb1ELi2ELb0ELb0ENS_16CompileConditionILi900EEEEEvPT_PKS4_S7_S7_flPfS8_Pj,"a",@progbits
	.sectionflags	@""
	.align	4
.nv.constant0._ZN13group_norm_v214gn_cuda_kernelI6__halfLi320ELi3ELi32ELi20ELi1024ELb0ELi8ELi320ELi320ELi4ELb1ELi2ELb0ELb0ENS_16CompileConditionILi900EEEEEvPT_PKS4_S7_S7_flPfS8_Pj:
	.zero		600


//--------------------- .nv.constant0._ZN13group_norm_v214gn_cuda_kernelI6__halfLi320ELi1ELi32ELi20ELi1024ELb0ELi16ELi320ELi320ELi4ELb1ELi2ELb0ELb0ENS_16CompileConditionILi900EEEEEvPT_PKS4_S7_S7_flPfS8_Pj --------------------------
	.section	.nv.constant0._ZN13group_norm_v214gn_cuda_kernelI6__halfLi320ELi1ELi32ELi20ELi1024ELb0ELi16ELi320ELi320ELi4ELb1ELi2ELb0ELb0ENS_16CompileConditionILi900EEEEEvPT_PKS4_S7_S7_flPfS8_Pj,"a",@progbits
	.sectionflags	@""
	.align	4
.nv.constant0._ZN13group_norm_v214gn_cuda_kernelI6__halfLi320ELi1ELi32ELi20ELi1024ELb0ELi16ELi320ELi320ELi4ELb1ELi2ELb0ELb0ENS_16CompileConditionILi900EEEEEvPT_PKS4_S7_S7_flPfS8_Pj:
	.zero		600


//--------------------- .nv.constant0._ZN13group_norm_v214gn_cuda_kernelI6__halfLi320ELi3ELi32ELi20ELi1024ELb0ELi16ELi320ELi320ELi4ELb1ELi5ELb0ELb0ENS_16CompileConditionILi900EEEEEvPT_PKS4_S7_S7_flPfS8_Pj --------------------------
	.section	.nv.constant0._ZN13group_norm_v214gn_cuda_kernelI6__halfLi320ELi3ELi32ELi20ELi1024ELb0ELi16ELi320ELi320ELi4ELb1ELi5ELb0ELb0ENS_16CompileConditionILi900EEEEEvPT_PKS4_S7_S7_flPfS8_Pj,"a",@progbits
	.sectionflags	@""
	.align	4
.nv.constant0._ZN13group_norm_v214gn_cuda_kernelI6__halfLi320ELi3ELi32ELi20ELi1024ELb0ELi16ELi320ELi320ELi4ELb1ELi5ELb0ELb0ENS_16CompileConditionILi900EEEEEvPT_PKS4_S7_S7_flPfS8_Pj:
	.zero		600


//--------------------- .nv.constant0._ZN13group_norm_v214gn_cuda_kernelI6__halfLi320ELi1ELi32ELi20ELi1024ELb0ELi32ELi320ELi320ELi4ELb1ELi4ELb0ELb0ENS_16CompileConditionILi900EEEEEvPT_PKS4_S7_S7_flPfS8_Pj --------------------------
	.section	.nv.constant0._ZN13group_norm_v214gn_cuda_kernelI6__halfLi320ELi1ELi32ELi20ELi1024ELb0ELi32ELi320ELi320ELi4ELb1ELi4ELb0ELb0ENS_16CompileConditionILi900EEEEEvPT_PKS4_S7_S7_flPfS8_Pj,"a",@progbits
	.sectionflags	@""
	.align	4
.nv.constant0._ZN13group_norm_v214gn_cuda_kernelI6__halfLi320ELi1ELi32ELi20ELi1024ELb0ELi32ELi320ELi320ELi4ELb1ELi4ELb0ELb0ENS_16CompileConditionILi900EEEEEvPT_PKS4_S7_S7_flPfS8_Pj:
	.zero		600


//--------------------- .nv.constant0._ZN13group_norm_v214gn_cuda_kernelI6__halfLi320ELi3ELi32ELi20ELi1024ELb0ELi32ELi320ELi320ELi4ELb1ELi10ELb0ELb0ENS_16CompileConditionILi900EEEEEvPT_PKS4_S7_S7_flPfS8_Pj --------------------------
	.section	.nv.constant0._ZN13group_norm_v214gn_cuda_kernelI6__halfLi320ELi3ELi32ELi20ELi1024ELb0ELi32ELi320ELi320ELi4ELb1ELi10ELb0ELb0ENS_16CompileConditionILi900EEEEEvPT_PKS4_S7_S7_flPfS8_Pj,"a",@progbits
	.sectionflags	@""
	.align	4
.nv.constant0._ZN13group_norm_v214gn_cuda_kernelI6__halfLi320ELi3ELi32ELi20ELi1024ELb0ELi32ELi320ELi320ELi4ELb1ELi10ELb0ELb0ENS_16CompileConditionILi900EEEEEvPT_PKS4_S7_S7_flPfS8_Pj:
	.zero		600


//--------------------- .nv.constant0._ZN13group_norm_v214gn_cuda_kernelI6__halfLi320ELi1ELi32ELi20ELi1024ELb0ELi64ELi320ELi320ELi4ELb1ELi9ELb0ELb0ENS_16CompileConditionILi900EEEEEvPT_PKS4_S7_S7_flPfS8_Pj --------------------------
	.section	.nv.constant0._ZN13group_norm_v214gn_cuda_kernelI6__halfLi320ELi1ELi32ELi20ELi1024ELb0ELi64ELi320ELi320ELi4ELb1ELi9ELb0ELb0ENS_16CompileConditionILi900EEEEEvPT_PKS4_S7_S7_flPfS8_Pj,"a",@progbits
	.sectionflags	@""
	.align	4
.nv.constant0._ZN13group_norm_v214gn_cuda_kernelI6__halfLi320ELi1ELi32ELi20ELi1024ELb0ELi64ELi320ELi320ELi4ELb1ELi9ELb0ELb0ENS_16CompileConditionILi900EEEEEvPT_PKS4_S7_S7_flPfS8_Pj:
	.zero		600


//--------------------- .nv.constant0._ZN13group_norm_v214gn_cuda_kernelI6__halfLi320ELi1ELi32ELi20ELi1024ELb0ELi128ELi320ELi320ELi4ELb1ELi18ELb0ELb0ENS_16CompileConditionILi900EEEEEvPT_PKS4_S7_S7_flPfS8_Pj --------------------------
	.section	.nv.constant0._ZN13group_norm_v214gn_cuda_kernelI6__halfLi320ELi1ELi32ELi20ELi1024ELb0ELi128ELi320ELi320ELi4ELb1ELi18ELb0ELb0ENS_16CompileConditionILi900EEEEEvPT_PKS4_S7_S7_flPfS8_Pj,"a",@progbits
	.sectionflags	@""
	.align	4
.nv.constant0._ZN13group_norm_v214gn_cuda_kernelI6__halfLi320ELi1ELi32ELi20ELi1024ELb0ELi128ELi320ELi320ELi4ELb1ELi18ELb0ELb0ENS_16CompileConditionILi900EEEEEvPT_PKS4_S7_S7_flPfS8_Pj:
	.zero		600


//--------------------- .nv.constant0._ZN13group_norm_v214gn_cuda_kernelI6__halfLi320ELi3ELi32ELi20ELi1024ELb0ELi64ELi320ELi320ELi4ELb1ELi21ELb0ELb0ENS_16CompileConditionILi900EEEEEvPT_PKS4_S7_S7_flPfS8_Pj --------------------------
	.section	.nv.constant0._ZN13group_norm_v214gn_cuda_kernelI6__halfLi320ELi3ELi32ELi20ELi1024ELb0ELi64ELi320ELi320ELi4ELb1ELi21ELb0ELb0ENS_16CompileConditionILi900EEEEEvPT_PKS4_S7_S7_flPfS8_Pj,"a",@progbits
	.sectionflags	@""
	.align	4
.nv.constant0._ZN13group_norm_v214gn_cuda_kernelI6__halfLi320ELi3ELi32ELi20ELi1024ELb0ELi64ELi320ELi320ELi4ELb1ELi21ELb0ELb0ENS_16CompileConditionILi900EEEEEvPT_PKS4_S7_S7_flPfS8_Pj:
	.zero		600


//--------------------- .nv.constant0._ZN13group_norm_v214gn_cuda_kernelI6__halfLi320ELi2ELi32ELi20ELi1024ELb0ELi64ELi320ELi320ELi4ELb1ELi18ELb0ELb0ENS_16CompileConditionILi900EEEEEvPT_PKS4_S7_S7_flPfS8_Pj --------------------------
	.section	.nv.constant0._ZN13group_norm_v214gn_cuda_kernelI6__halfLi320ELi2ELi32ELi20ELi1024ELb0ELi64ELi320ELi320ELi4ELb1ELi18ELb0ELb0ENS_16CompileConditionILi900EEEEEvPT_PKS4_S7_S7_flPfS8_Pj,"a",@progbits
	.sectionflags	@""
	.align	4
.nv.constant0._ZN13group_norm_v214gn_cuda_kernelI6__halfLi320ELi2ELi32ELi20ELi1024ELb0ELi64ELi320ELi320ELi4ELb1ELi18ELb0ELb0ENS_16CompileConditionILi900EEEEEvPT_PKS4_S7_S7_flPfS8_Pj:
	.zero		600


//--------------------- .nv.constant0._ZN13group_norm_v214gn_cuda_kernelI6__halfLi320ELi3ELi16ELi40ELi1024ELb1ELi8ELi320ELi320ELi4ELb1ELi2ELb0ELb0ENS_16CompileConditionILi900EEEEEvPT_PKS4_S7_S7_flPfS8_Pj --------------------------
	.section	.nv.constant0._ZN13group_norm_v214gn_cuda_kernelI6__halfLi320ELi3ELi16ELi40ELi1024ELb1ELi8ELi320ELi320ELi4ELb1ELi2ELb0ELb0ENS_16CompileConditionILi900EEEEEvPT_PKS4_S7_S7_flPfS8_Pj,"a",@progbits
	.sectionflags	@""
	.align	4
.nv.constant0._ZN13group_norm_v214gn_cuda_kernelI6__halfLi320ELi3ELi16ELi40ELi1024ELb1ELi8ELi320ELi320ELi4ELb1ELi2ELb0ELb0ENS_16CompileConditionILi900EEEEEvPT_PKS4_S7_S7_flPfS8_Pj:
	.zero		600


//--------------------- .nv.constant0._ZN13group_norm_v214gn_cuda_kernelI6__halfLi320ELi1ELi16ELi40ELi1024ELb1ELi16ELi320ELi320ELi4ELb1ELi2ELb0ELb0ENS_16CompileConditionILi900EEEEEvPT_PKS4_S7_S7_flPfS8_Pj --------------------------
	.section	.nv.constant0._ZN13group_norm_v214gn_cuda_kernelI6__halfLi320ELi1ELi16ELi40ELi1024ELb1ELi16ELi320ELi320ELi4ELb1ELi2ELb0ELb0ENS_16CompileConditionILi900EEEEEvPT_PKS4_S7_S7_flPfS8_Pj,"a",@progbits
	.sectionflags	@""
	.align	4
.nv.constant0._ZN13group_norm_v214gn_cuda_kernelI6__halfLi320ELi1ELi16ELi40ELi1024ELb1ELi16ELi320ELi320ELi4ELb1ELi2ELb0ELb0ENS_16CompileConditionILi900EEEEEvPT_PKS4_S7_S7_flPfS8_Pj:
	.zero		600


//--------------------- .nv.constant0._ZN13group_norm_v214gn_cuda_kernelI6__halfLi320ELi3ELi16ELi40ELi1024ELb1ELi16ELi320ELi320ELi4ELb1ELi5ELb0ELb0ENS_16CompileConditionILi900EEEEEvPT_PKS4_S7_S7_flPfS8_Pj --------------------------
	.section	.nv.constant0._ZN13group_norm_v214gn_cuda_kernelI6__halfLi320ELi3ELi16ELi40ELi1024ELb1ELi16ELi320ELi320ELi4ELb1ELi5ELb0ELb0ENS_16CompileConditionILi900EEEEEvPT_PKS4_S7_S7_flPfS8_Pj,"a",@progbits
	.sectionflags	@""
	.align	4
.nv.constant0._ZN13group_norm_v214gn_cuda_kernelI6__halfLi320ELi3ELi16ELi40ELi1024ELb1ELi16ELi320ELi320ELi4ELb1ELi5ELb0ELb0ENS_16CompileConditionILi900EEEEEvPT_PKS4_S7_S7_flPfS8_Pj:
	.zero		600


//--------------------- .nv.constant0._ZN13group_norm_v214gn_cuda_kernelI6__halfLi320ELi1ELi16ELi40ELi1024ELb1ELi32ELi320ELi320ELi4ELb1ELi4ELb0ELb0ENS_16CompileConditionILi900EEEEEvPT_PKS4_S7_S7_flPfS8_Pj --------------------------
	.section	.nv.constant0._ZN13group_norm_v214gn_cuda_kernelI6__halfLi320ELi1ELi16ELi40ELi1024ELb1ELi32ELi320ELi320ELi4ELb1ELi4ELb0ELb0ENS_16CompileConditionILi900EEEEEvPT_PKS4_S7_S7_flPfS8_Pj,"a",@progbits
	.sectionflags	@""
	.align	4
.nv.constant0._ZN13group_norm_v214gn_cuda_kernelI6__halfLi320ELi1ELi16ELi40ELi1024ELb1ELi32ELi320ELi320ELi4ELb1ELi4ELb0ELb0ENS_16CompileConditionILi900EEEEEvPT_PKS4_S7_S7_flPfS8_Pj:
	.zero		600


//--------------------- .nv.constant0._ZN13group_norm_v214gn_cuda_kernelI6__halfLi320ELi3ELi16ELi40ELi1024ELb1ELi32ELi320ELi320ELi4ELb1ELi10ELb0ELb0ENS_16CompileConditionILi900EEEEEvPT_PKS4_S7_S7_flPfS8_Pj --------------------------
	.section	.nv.constant0._ZN13group_norm_v214gn_cuda_kernelI6__halfLi320ELi3ELi16ELi40ELi1024ELb1ELi32ELi320ELi320ELi4ELb1ELi10ELb0ELb0ENS_16CompileConditionILi900EEEEEvPT_PKS4_S7_S7_flPfS8_Pj,"a",@progbits
	.sectionflags	@""
	.align	4
.nv.constant0._ZN13group_norm_v214gn_cuda_kernelI6__halfLi320ELi3ELi16ELi40ELi1024ELb1ELi32ELi320ELi320ELi4ELb1ELi10ELb0ELb0ENS_16CompileConditionILi900EEEEEvPT_PKS4_S7_S7_flPfS8_Pj:
	.zero		600


//--------------------- .nv.constant0._ZN13group_norm_v214gn_cuda_kernelI6__halfLi320ELi1ELi16ELi40ELi1024ELb1ELi64ELi320ELi320ELi4ELb1ELi9ELb0ELb0ENS_16CompileConditionILi900EEEEEvPT_PKS4_S7_S7_flPfS8_Pj --------------------------
	.section	.nv.constant0._ZN13group_norm_v214gn_cuda_kernelI6__halfLi320ELi1ELi16ELi40ELi1024ELb1ELi64ELi320ELi320ELi4ELb1ELi9ELb0ELb0ENS_16CompileConditionILi900EEEEEvPT_PKS4_S7_S7_flPfS8_Pj,"a",@progbits
	.sectionflags	@""
	.align	4
.nv.constant0._ZN13group_norm_v214gn_cuda_kernelI6__halfLi320ELi1ELi16ELi40ELi1024ELb1ELi64ELi320ELi320ELi4ELb1ELi9ELb0ELb0ENS_16CompileConditionILi900EEEEEvPT_PKS4_S7_S7_flPfS8_Pj:
	.zero		600


//--------------------- .nv.constant0._ZN13group_norm_v214gn_cuda_kernelI6__halfLi320ELi1ELi16ELi40ELi1024ELb1ELi128ELi320ELi320ELi4ELb1ELi18ELb0ELb0ENS_16CompileConditionILi900EEEEEvPT_PKS4_S7_S7_flPfS8_Pj --------------------------
	.section	.nv.constant0._ZN13group_norm_v214gn_cuda_kernelI6__halfLi320ELi1ELi16ELi40ELi1024ELb1ELi128ELi320ELi320ELi4ELb1ELi18ELb0ELb0ENS_16CompileConditionILi900EEEEEvPT_PKS4_S7_S7_flPfS8_Pj,"a",@progbits
	.sectionflags	@""
	.align	4
.nv.constant0._ZN13group_norm_v214gn_cuda_kernelI6__halfLi320ELi1ELi16ELi40ELi1024ELb1ELi128ELi320ELi320ELi4ELb1ELi18ELb0ELb0ENS_16CompileConditionILi900EEEEEvPT_PKS4_S7_S7_flPfS8_Pj:
	.zero		600


//--------------------- .nv.constant0._ZN13group_norm_v214gn_cuda_kernelI6__halfLi320ELi3ELi16ELi40ELi1024ELb1ELi64ELi320ELi320ELi4ELb1ELi21ELb0ELb0ENS_16CompileConditionILi900EEEEEvPT_PKS4_S7_S7_flPfS8_Pj --------------------------
	.section	.nv.constant0._ZN13group_norm_v214gn_cuda_kernelI6__halfLi320ELi3ELi16ELi40ELi1024ELb1ELi64ELi320ELi320ELi4ELb1ELi21ELb0ELb0ENS_16CompileConditionILi900EEEEEvPT_PKS4_S7_S7_flPfS8_Pj,"a",@progbits
	.sectionflags	@""
	.align	4
.nv.constant0._ZN13group_norm_v214gn_cuda_kernelI6__halfLi320ELi3ELi16ELi40ELi1024ELb1ELi64ELi320ELi320ELi4ELb1ELi21ELb0ELb0ENS_16CompileConditionILi900EEEEEvPT_PKS4_S7_S7_flPfS8_Pj:
	.zero		600


//--------------------- .nv.constant0._ZN13group_norm_v214gn_cuda_kernelI6__halfLi320ELi2ELi16ELi40ELi1024ELb1ELi64ELi320ELi320ELi4ELb1ELi18ELb0ELb0ENS_16CompileConditionILi900EEEEEvPT_PKS4_S7_S7_flPfS8_Pj --------------------------
	.section	.nv.constant0._ZN13group_norm_v214gn_cuda_kernelI6__halfLi320ELi2ELi16ELi40ELi1024ELb1ELi64ELi320ELi320ELi4ELb1ELi18ELb0ELb0ENS_16CompileConditionILi900EEEEEvPT_PKS4_S7_S7_flPfS8_Pj,"a",@progbits
	.sectionflags	@""
	.align	4
.nv.constant0._ZN13group_norm_v214gn_cuda_kernelI6__halfLi320ELi2ELi16ELi40ELi1024ELb1ELi64ELi320ELi320ELi4ELb1ELi18ELb0ELb0ENS_16CompileConditionILi900EEEEEvPT_PKS4_S7_S7_flPfS8_Pj:
	.zero		600


//--------------------- SYMBOLS --------------------------

	.type		.nv.reservedSmem.offset0,@object
	.size		.nv.reservedSmem.offset0,0x4
